	.target	sm_90a

	.elftype	@"ET_EXEC"


//--------------------- .note.nv.tkinfo           --------------------------
	.section	.note.nv.tkinfo,"",@"SHT_NOTE"
	.sectionflags	@"SHF_NOTE_NV_TKINFO"
	.tkinfo
        /*0018*/ 	.word	0x00000002
        /*0030*/ 	.string	""
        /*0030*/ 	.string	"ptxas"
        /*0030*/ 	.string	"Cuda compilation tools, release 13.0, V13.0.88"
        /*0030*/ 	.string	"Build cuda_13.0.r13.0/compiler.36424714_0"
        /*0030*/ 	.string	"-arch sm_90a -m 64 "



//--------------------- .note.nv.cuinfo           --------------------------
	.section	.note.nv.cuinfo,"",@"SHT_NOTE"
	.sectionflags	@"SHF_NOTE_NV_CUINFO"
        /*0018*/ 	.short	0x0002
        /*001a*/ 	.short	0x005a
        /*001c*/ 	.short	0x0082
	.zero		2


//--------------------- .nv.info                  --------------------------
	.section	.nv.info,"",@"SHT_CUDA_INFO"
	.align	4


	//----- nvinfo : EIATTR_REGCOUNT
	.align		4
        /*0000*/ 	.byte	0x04, 0x2f
        /*0002*/ 	.short	(.L_21 - .L_20)
	.align		4
.L_20:
        /*0004*/ 	.word	index@(_ZN7cutlass13device_kernelIN5flash11enable_sm90INS1_16FlashAttnFwdSm90INS1_25CollectiveMainloopFwdSm90ILi2EN4cute5tupleIJNS5_1CILi1EEES8_S8_EEENS6_IJNS7_ILi128EEENS7_ILi96EEENS7_ILi64EEEEEELi256ENS_10bfloat16_tEfNS_4arch4Sm90ELb1ELb0ELb0ELb1ELb1ELb1ELb1ELb1ELb0ELb1ELb0ELb0EEENS1_21CollectiveEpilogueFwdINS6_IJSA_NS7_ILi256EEESB_EEES9_SE_SG_Li256ELb1ELb1ELb0ELb0EEENS1_36VarlenDynamicPersistentTileSchedulerILi128ELi96ELi256ELi128ELb0ELb1ELb1ELb1ELb1ELb1EEEEEEEEEvNT_6ParamsE)
        /*0008*/ 	.word	0x000000a8


	//----- nvinfo : EIATTR_FRAME_SIZE
	.align		4
.L_21:
        /*000c*/ 	.byte	0x04, 0x11
        /*000e*/ 	.short	(.L_23 - .L_22)
	.align		4
.L_22:
        /*0010*/ 	.word	index@(_ZN7cutlass13device_kernelIN5flash11enable_sm90INS1_16FlashAttnFwdSm90INS1_25CollectiveMainloopFwdSm90ILi2EN4cute5tupleIJNS5_1CILi1EEES8_S8_EEENS6_IJNS7_ILi128EEENS7_ILi96EEENS7_ILi64EEEEEELi256ENS_10bfloat16_tEfNS_4arch4Sm90ELb1ELb0ELb0ELb1ELb1ELb1ELb1ELb1ELb0ELb1ELb0ELb0EEENS1_21CollectiveEpilogueFwdINS6_IJSA_NS7_ILi256EEESB_EEES9_SE_SG_Li256ELb1ELb1ELb0ELb0EEENS1_36VarlenDynamicPersistentTileSchedulerILi128ELi96ELi256ELi128ELb0ELb1ELb1ELb1ELb1ELb1EEEEEEEEEvNT_6ParamsE)
        /*0014*/ 	.word	0x000000c0


	//----- nvinfo : EIATTR_REGCOUNT
	.align		4
.L_23:
        /*0018*/ 	.byte	0x04, 0x2f
        /*001a*/ 	.short	(.L_25 - .L_24)
	.align		4
.L_24:
        /*001c*/ 	.word	index@(_ZN7cutlass13device_kernelIN5flash11enable_sm90INS1_16FlashAttnFwdSm90INS1_25CollectiveMainloopFwdSm90ILi2EN4cute5tupleIJNS5_1CILi1EEES8_S8_EEENS6_IJNS7_ILi128EEENS7_ILi96EEENS7_ILi64EEEEEELi256ENS_10bfloat16_tEfNS_4arch4Sm90ELb1ELb0ELb0ELb1ELb1ELb0ELb1ELb1ELb0ELb1ELb0ELb0EEENS1_21CollectiveEpilogueFwdINS6_IJSA_NS7_ILi256EEESB_EEES9_SE_SG_Li256ELb1ELb1ELb0ELb0EEENS1_36VarlenDynamicPersistentTileSchedulerILi128ELi96ELi256ELi128ELb0ELb1ELb1ELb1ELb1ELb1EEEEEEEEEvNT_6ParamsE)
        /*0020*/ 	.word	0x000000a8


	//----- nvinfo : EIATTR_FRAME_SIZE
	.align		4
.L_25:
        /*0024*/ 	.byte	0x04, 0x11
        /*0026*/ 	.short	(.L_27 - .L_26)
	.align		4
.L_26:
        /*0028*/ 	.word	index@(_ZN7cutlass13device_kernelIN5flash11enable_sm90INS1_16FlashAttnFwdSm90INS1_25CollectiveMainloopFwdSm90ILi2EN4cute5tupleIJNS5_1CILi1EEES8_S8_EEENS6_IJNS7_ILi128EEENS7_ILi96EEENS7_ILi64EEEEEELi256ENS_10bfloat16_tEfNS_4arch4Sm90ELb1ELb0ELb0ELb1ELb1ELb0ELb1ELb1ELb0ELb1ELb0ELb0EEENS1_21CollectiveEpilogueFwdINS6_IJSA_NS7_ILi256EEESB_EEES9_SE_SG_Li256ELb1ELb1ELb0ELb0EEENS1_36VarlenDynamicPersistentTileSchedulerILi128ELi96ELi256ELi128ELb0ELb1ELb1ELb1ELb1ELb1EEEEEEEEEvNT_6ParamsE)
        /*002c*/ 	.word	0x00000028


	//----- nvinfo : EIATTR_REGCOUNT
	.align		4
.L_27:
        /*0030*/ 	.byte	0x04, 0x2f
        /*0032*/ 	.short	(.L_29 - .L_28)
	.align		4
.L_28:
        /*0034*/ 	.word	index@(_ZN7cutlass13device_kernelIN5flash11enable_sm90INS1_16FlashAttnFwdSm90INS1_25CollectiveMainloopFwdSm90ILi2EN4cute5tupleIJNS5_1CILi1EEES8_S8_EEENS6_IJNS7_ILi128EEENS7_ILi96EEENS7_ILi64EEEEEELi256ENS_10bfloat16_tEfNS_4arch4Sm90ELb1ELb0ELb0ELb1ELb1ELb1ELb0ELb1ELb0ELb1ELb0ELb0EEENS1_21CollectiveEpilogueFwdINS6_IJSA_NS7_ILi256EEESB_EEES9_SE_SG_Li256ELb1ELb1ELb0ELb0EEENS1_36VarlenDynamicPersistentTileSchedulerILi128ELi96ELi256ELi128ELb0ELb1ELb1ELb1ELb1ELb1EEEEEEEEEvNT_6ParamsE)
        /*0038*/ 	.word	0x000000a8


	//----- nvinfo : EIATTR_FRAME_SIZE
	.align		4
.L_29:
        /*003c*/ 	.byte	0x04, 0x11
        /*003e*/ 	.short	(.L_31 - .L_30)
	.align		4
.L_30:
        /*0040*/ 	.word	index@(_ZN7cutlass13device_kernelIN5flash11enable_sm90INS1_16FlashAttnFwdSm90INS1_25CollectiveMainloopFwdSm90ILi2EN4cute5tupleIJNS5_1CILi1EEES8_S8_EEENS6_IJNS7_ILi128EEENS7_ILi96EEENS7_ILi64EEEEEELi256ENS_10bfloat16_tEfNS_4arch4Sm90ELb1ELb0ELb0ELb1ELb1ELb1ELb0ELb1ELb0ELb1ELb0ELb0EEENS1_21CollectiveEpilogueFwdINS6_IJSA_NS7_ILi256EEESB_EEES9_SE_SG_Li256ELb1ELb1ELb0ELb0EEENS1_36VarlenDynamicPersistentTileSchedulerILi128ELi96ELi256ELi128ELb0ELb1ELb1ELb1ELb1ELb1EEEEEEEEEvNT_6ParamsE)
        /*0044*/ 	.word	0x00000058


	//----- nvinfo : EIATTR_REGCOUNT
	.align		4
.L_31:
        /*0048*/ 	.byte	0x04, 0x2f
        /*004a*/ 	.short	(.L_33 - .L_32)
	.align		4
.L_32:
        /*004c*/ 	.word	index@(_ZN7cutlass13device_kernelIN5flash11enable_sm90INS1_16FlashAttnFwdSm90INS1_25CollectiveMainloopFwdSm90ILi2EN4cute5tupleIJNS5_1CILi1EEES8_S8_EEENS6_IJNS7_ILi128EEENS7_ILi96EEENS7_ILi64EEEEEELi256ENS_10bfloat16_tEfNS_4arch4Sm90ELb1ELb0ELb0ELb1ELb1ELb0ELb0ELb1ELb0ELb1ELb0ELb0EEENS1_21CollectiveEpilogueFwdINS6_IJSA_NS7_ILi256EEESB_EEES9_SE_SG_Li256ELb1ELb1ELb0ELb0EEENS1_36VarlenDynamicPersistentTileSchedulerILi128ELi96ELi256ELi128ELb0ELb1ELb1ELb1ELb1ELb1EEEEEEEEEvNT_6ParamsE)
        /*0050*/ 	.word	0x000000a8


	//----- nvinfo : EIATTR_FRAME_SIZE
	.align		4
.L_33:
        /*0054*/ 	.byte	0x04, 0x11
        /*0056*/ 	.short	(.L_35 - .L_34)
	.align		4
.L_34:
        /*0058*/ 	.word	index@(_ZN7cutlass13device_kernelIN5flash11enable_sm90INS1_16FlashAttnFwdSm90INS1_25CollectiveMainloopFwdSm90ILi2EN4cute5tupleIJNS5_1CILi1EEES8_S8_EEENS6_IJNS7_ILi128EEENS7_ILi96EEENS7_ILi64EEEEEELi256ENS_10bfloat16_tEfNS_4arch4Sm90ELb1ELb0ELb0ELb1ELb1ELb0ELb0ELb1ELb0ELb1ELb0ELb0EEENS1_21CollectiveEpilogueFwdINS6_IJSA_NS7_ILi256EEESB_EEES9_SE_SG_Li256ELb1ELb1ELb0ELb0EEENS1_36VarlenDynamicPersistentTileSchedulerILi128ELi96ELi256ELi128ELb0ELb1ELb1ELb1ELb1ELb1EEEEEEEEEvNT_6ParamsE)
        /*005c*/ 	.word	0x00000028


	//----- nvinfo : EIATTR_REGCOUNT
	.align		4
.L_35:
        /*0060*/ 	.byte	0x04, 0x2f
        /*0062*/ 	.short	(.L_37 - .L_36)
	.align		4
.L_36:
        /*0064*/ 	.word	index@(_ZN7cutlass13device_kernelIN5flash11enable_sm90INS1_16FlashAttnFwdSm90INS1_25CollectiveMainloopFwdSm90ILi2EN4cute5tupleIJNS5_1CILi1EEES8_S8_EEENS6_IJNS7_ILi128EEENS7_ILi96EEENS7_ILi64EEEEEELi256ENS_10bfloat16_tEfNS_4arch4Sm90ELb1ELb0ELb0ELb0ELb1ELb0ELb1ELb1ELb0ELb1ELb0ELb0EEENS1_21CollectiveEpilogueFwdINS6_IJSA_NS7_ILi256EEESB_EEES9_SE_SG_Li256ELb0ELb1ELb0ELb0EEENS1_30DynamicPersistentTileSchedulerILi256ELi128ELb0ELb1ELb1EEEEEEEEEvNT_6ParamsE)
        /*0068*/ 	.word	0x000000a8


	//----- nvinfo : EIATTR_FRAME_SIZE
	.align		4
.L_37:
        /*006c*/ 	.byte	0x04, 0x11
        /*006e*/ 	.short	(.L_39 - .L_38)
	.align		4
.L_38:
        /*0070*/ 	.word	index@(_ZN7cutlass13device_kernelIN5flash11enable_sm90INS1_16FlashAttnFwdSm90INS1_25CollectiveMainloopFwdSm90ILi2EN4cute5tupleIJNS5_1CILi1EEES8_S8_EEENS6_IJNS7_ILi128EEENS7_ILi96EEENS7_ILi64EEEEEELi256ENS_10bfloat16_tEfNS_4arch4Sm90ELb1ELb0ELb0ELb0ELb1ELb0ELb1ELb1ELb0ELb1ELb0ELb0EEENS1_21CollectiveEpilogueFwdINS6_IJSA_NS7_ILi256EEESB_EEES9_SE_SG_Li256ELb0ELb1ELb0ELb0EEENS1_30DynamicPersistentTileSchedulerILi256ELi128ELb0ELb1ELb1EEEEEEEEEvNT_6ParamsE)
        /*0074*/ 	.word	0x00000010


	//----- nvinfo : EIATTR_REGCOUNT
	.align		4
.L_39:
        /*0078*/ 	.byte	0x04, 0x2f
        /*007a*/ 	.short	(.L_41 - .L_40)
	.align		4
.L_40:
        /*007c*/ 	.word	index@(_ZN7cutlass13device_kernelIN5flash11enable_sm90INS1_16FlashAttnFwdSm90INS1_25CollectiveMainloopFwdSm90ILi2EN4cute5tupleIJNS5_1CILi1EEES8_S8_EEENS6_IJNS7_ILi128EEENS7_ILi96EEENS7_ILi64EEEEEELi256ENS_10bfloat16_tEfNS_4arch4Sm90ELb1ELb0ELb0ELb0ELb1ELb0ELb0ELb1ELb0ELb1ELb0ELb0EEENS1_21CollectiveEpilogueFwdINS6_IJSA_NS7_ILi256EEESB_EEES9_SE_SG_Li256ELb0ELb1ELb0ELb0EEENS1_30DynamicPersistentTileSchedulerILi256ELi128ELb0ELb1ELb1EEEEEEEEEvNT_6ParamsE)
        /*0080*/ 	.word	0x000000a8


	//----- nvinfo : EIATTR_FRAME_SIZE
	.align		4
.L_41:
        /*0084*/ 	.byte	0x04, 0x11
        /*0086*/ 	.short	(.L_43 - .L_42)
	.align		4
.L_42:
        /*0088*/ 	.word	index@(_ZN7cutlass13device_kernelIN5flash11enable_sm90INS1_16FlashAttnFwdSm90INS1_25CollectiveMainloopFwdSm90ILi2EN4cute5tupleIJNS5_1CILi1EEES8_S8_EEENS6_IJNS7_ILi128EEENS7_ILi96EEENS7_ILi64EEEEEELi256ENS_10bfloat16_tEfNS_4arch4Sm90ELb1ELb0ELb0ELb0ELb1ELb0ELb0ELb1ELb0ELb1ELb0ELb0EEENS1_21CollectiveEpilogueFwdINS6_IJSA_NS7_ILi256EEESB_EEES9_SE_SG_Li256ELb0ELb1ELb0ELb0EEENS1_30DynamicPersistentTileSchedulerILi256ELi128ELb0ELb1ELb1EEEEEEEEEvNT_6ParamsE)
        /*008c*/ 	.word	0x00000008


	//----- nvinfo : EIATTR_REGCOUNT
	.align		4
.L_43:
        /*0090*/ 	.byte	0x04, 0x2f
        /*0092*/ 	.short	(.L_45 - .L_44)
	.align		4
.L_44:
        /*0094*/ 	.word	index@(_ZN7cutlass13device_kernelIN5flash11enable_sm90INS1_16FlashAttnFwdSm90INS1_25CollectiveMainloopFwdSm90ILi2EN4cute5tupleIJNS5_1CILi1EEES8_S8_EEENS6_IJNS7_ILi128EEENS7_ILi96EEENS7_ILi64EEEEEELi256ENS_10bfloat16_tEfNS_4arch4Sm90ELb0ELb1ELb0ELb1ELb1ELb1ELb1ELb1ELb0ELb1ELb0ELb0EEENS1_21CollectiveEpilogueFwdINS6_IJSA_NS7_ILi256EEESB_EEES9_SE_SG_Li256ELb1ELb1ELb0ELb0EEENS1_36VarlenDynamicPersistentTileSchedulerILi128ELi96ELi256ELi128ELb0ELb1ELb1ELb1ELb0ELb1EEEEEEEEEvNT_6ParamsE)
        /*0098*/ 	.word	0x000000a8


	//----- nvinfo : EIATTR_FRAME_SIZE
	.align		4
.L_45:
        /*009c*/ 	.byte	0x04, 0x11
        /*009e*/ 	.short	(.L_47 - .L_46)
	.align		4
.L_46:
        /*00a0*/ 	.word	index@($_ZN7cutlass13device_kernelIN5flash11enable_sm90INS1_16FlashAttnFwdSm90INS1_25CollectiveMainloopFwdSm90ILi2EN4cute5tupleIJNS5_1CILi1EEES8_S8_EEENS6_IJNS7_ILi128EEENS7_ILi96EEENS7_ILi64EEEEEELi256ENS_10bfloat16_tEfNS_4arch4Sm90ELb0ELb1ELb0ELb1ELb1ELb1ELb1ELb1ELb0ELb1ELb0ELb0EEENS1_21CollectiveEpilogueFwdINS6_IJSA_NS7_ILi256EEESB_EEES9_SE_SG_Li256ELb1ELb1ELb0ELb0EEENS1_36VarlenDynamicPersistentTileSchedulerILi128ELi96ELi256ELi128ELb0ELb1ELb1ELb1ELb0ELb1EEEEEEEEEvNT_6ParamsE$_ZZN5flash25CollectiveMainloopFwdSm90ILi2EN4cute5tupleIJNS1_1CILi1EEES4_S4_EEENS2_IJNS3_ILi128EEENS3_ILi96EEENS3_ILi64EEEEEELi256EN7cutlass10bfloat16_tEfNSA_4arch4Sm90ELb0ELb1ELb0ELb1ELb1ELb1ELb1ELb1ELb0ELb1ELb0ELb0EE3mmaINS_16FlashAttnFwdSm90ISE_NS_21CollectiveEpilogueFwdINS2_IJS6_NS3_ILi256EEES7_EEES5_SB_SD_Li256ELb1ELb1ELb0ELb0EEENS_36VarlenDynamicPersistentTileSchedulerILi128ELi96ELi256ELi128ELb0ELb1ELb1ELb1ELb0ELb1EEEE13SharedStorageENS1_6TensorINS1_11ArrayEngineIfLm128EEENS1_6LayoutINS2_IJNS2_IJNS3_ILi2EEEST_NS3_ILi32EEEEEES4_S4_EEENS2_IJNS2_IJS4_ST_NS3_ILi4EEEEEENS3_ILi0EEESZ_EEEEEEENS_7SoftmaxILi2ELi0EEEEEbRKNSE_6ParamsENSA_13PipelineAsyncILi2EEES19_RNSA_13PipelineStateILj2EEERT0_RT1_iRiRKNS_16SeqlenInfoQKNewKILb1ELb1EEENS2_IJiiiiEEERT_ENKUliT_T0_T1_E_clIZSF_ISO_S12_S14_EbS17_S19_S19_S1C_S1E_S1G_iS1H_S1L_S1M_S1O_EUlRS1P_iE0_NS3_ILb1EEES1W_EEDaiS1P_S1Q_S1R_)
        /*00a4*/ 	.word	0x000004a0


	//----- nvinfo : EIATTR_FRAME_SIZE
	.align		4
.L_47:
        /*00a8*/ 	.byte	0x04, 0x11
        /*00aa*/ 	.short	(.L_49 - .L_48)
	.align		4
.L_48:
        /*00ac*/ 	.word	index@(_ZN7cutlass13device_kernelIN5flash11enable_sm90INS1_16FlashAttnFwdSm90INS1_25CollectiveMainloopFwdSm90ILi2EN4cute5tupleIJNS5_1CILi1EEES8_S8_EEENS6_IJNS7_ILi128EEENS7_ILi96EEENS7_ILi64EEEEEELi256ENS_10bfloat16_tEfNS_4arch4Sm90ELb0ELb1ELb0ELb1ELb1ELb1ELb1ELb1ELb0ELb1ELb0ELb0EEENS1_21CollectiveEpilogueFwdINS6_IJSA_NS7_ILi256EEESB_EEES9_SE_SG_Li256ELb1ELb1ELb0ELb0EEENS1_36VarlenDynamicPersistentTileSchedulerILi128ELi96ELi256ELi128ELb0ELb1ELb1ELb1ELb0ELb1EEEEEEEEEvNT_6ParamsE)
        /*00b0*/ 	.word	0x000004a0


	//----- nvinfo : EIATTR_REGCOUNT
	.align		4
.L_49:
        /*00b4*/ 	.byte	0x04, 0x2f
        /*00b6*/ 	.short	(.L_51 - .L_50)
	.align		4
.L_50:
        /*00b8*/ 	.word	index@(_ZN7cutlass13device_kernelIN5flash11enable_sm90INS1_16FlashAttnFwdSm90INS1_25CollectiveMainloopFwdSm90ILi2EN4cute5tupleIJNS5_1CILi1EEES8_S8_EEENS6_IJNS7_ILi128EEENS7_ILi96EEENS7_ILi64EEEEEELi256ENS_10bfloat16_tEfNS_4arch4Sm90ELb0ELb1ELb0ELb1ELb1ELb0ELb1ELb1ELb0ELb1ELb0ELb0EEENS1_21CollectiveEpilogueFwdINS6_IJSA_NS7_ILi256EEESB_EEES9_SE_SG_Li256ELb1ELb1ELb0ELb0EEENS1_36VarlenDynamicPersistentTileSchedulerILi128ELi96ELi256ELi128ELb0ELb1ELb1ELb1ELb0ELb1EEEEEEEEEvNT_6ParamsE)
        /*00bc*/ 	.word	0x000000a8


	//----- nvinfo : EIATTR_FRAME_SIZE
	.align		4
.L_51:
        /*00c0*/ 	.byte	0x04, 0x11
        /*00c2*/ 	.short	(.L_53 - .L_52)
	.align		4
.L_52:
        /*00c4*/ 	.word	index@($_ZN7cutlass13device_kernelIN5flash11enable_sm90INS1_16FlashAttnFwdSm90INS1_25CollectiveMainloopFwdSm90ILi2EN4cute5tupleIJNS5_1CILi1EEES8_S8_EEENS6_IJNS7_ILi128EEENS7_ILi96EEENS7_ILi64EEEEEELi256ENS_10bfloat16_tEfNS_4arch4Sm90ELb0ELb1ELb0ELb1ELb1ELb0ELb1ELb1ELb0ELb1ELb0ELb0EEENS1_21CollectiveEpilogueFwdINS6_IJSA_NS7_ILi256EEESB_EEES9_SE_SG_Li256ELb1ELb1ELb0ELb0EEENS1_36VarlenDynamicPersistentTileSchedulerILi128ELi96ELi256ELi128ELb0ELb1ELb1ELb1ELb0ELb1EEEEEEEEEvNT_6ParamsE$_ZZN5flash25CollectiveMainloopFwdSm90ILi2EN4cute5tupleIJNS1_1CILi1EEES4_S4_EEENS2_IJNS3_ILi128EEENS3_ILi96EEENS3_ILi64EEEEEELi256EN7cutlass10bfloat16_tEfNSA_4arch4Sm90ELb0ELb1ELb0ELb1ELb1ELb0ELb1ELb1ELb0ELb1ELb0ELb0EE3mmaINS_16FlashAttnFwdSm90ISE_NS_21CollectiveEpilogueFwdINS2_IJS6_NS3_ILi256EEES7_EEES5_SB_SD_Li256ELb1ELb1ELb0ELb0EEENS_36VarlenDynamicPersistentTileSchedulerILi128ELi96ELi256ELi128ELb0ELb1ELb1ELb1ELb0ELb1EEEE13SharedStorageENS1_6TensorINS1_11ArrayEngineIfLm128EEENS1_6LayoutINS2_IJNS2_IJNS3_ILi2EEEST_NS3_ILi32EEEEEES4_S4_EEENS2_IJNS2_IJS4_ST_NS3_ILi4EEEEEENS3_ILi0EEESZ_EEEEEEENS_7SoftmaxILi2ELi0EEEEEbRKNSE_6ParamsENSA_13PipelineAsyncILi2EEES19_RNSA_13PipelineStateILj2EEERT0_RT1_iRiRKNS_16SeqlenInfoQKNewKILb1ELb0EEENS2_IJiiiiEEERT_ENKUliT_T0_T1_E_clIZSF_ISO_S12_S14_EbS17_S19_S19_S1C_S1E_S1G_iS1H_S1L_S1M_S1O_EUlRS1P_iE1_NS3_ILb0EEENS3_ILb1EEEEEDaiS1P_S1Q_S1R_)
        /*00c8*/ 	.word	0x00000480


	//----- nvinfo : EIATTR_FRAME_SIZE
	.align		4
.L_53:
        /*00cc*/ 	.byte	0x04, 0x11
        /*00ce*/ 	.short	(.L_55 - .L_54)
	.align		4
.L_54:
        /*00d0*/ 	.word	index@(_ZN7cutlass13device_kernelIN5flash11enable_sm90INS1_16FlashAttnFwdSm90INS1_25CollectiveMainloopFwdSm90ILi2EN4cute5tupleIJNS5_1CILi1EEES8_S8_EEENS6_IJNS7_ILi128EEENS7_ILi96EEENS7_ILi64EEEEEELi256ENS_10bfloat16_tEfNS_4arch4Sm90ELb0ELb1ELb0ELb1ELb1ELb0ELb1ELb1ELb0ELb1ELb0ELb0EEENS1_21CollectiveEpilogueFwdINS6_IJSA_NS7_ILi256EEESB_EEES9_SE_SG_Li256ELb1ELb1ELb0ELb0EEENS1_36VarlenDynamicPersistentTileSchedulerILi128ELi96ELi256ELi128ELb0ELb1ELb1ELb1ELb0ELb1EEEEEEEEEvNT_6ParamsE)
        /*00d4*/ 	.word	0x00000480


	//----- nvinfo : EIATTR_REGCOUNT
	.align		4
.L_55:
        /*00d8*/ 	.byte	0x04, 0x2f
        /*00da*/ 	.short	(.L_57 - .L_56)
	.align		4
.L_56:
        /*00dc*/ 	.word	index@(_ZN7cutlass13device_kernelIN5flash11enable_sm90INS1_16FlashAttnFwdSm90INS1_25CollectiveMainloopFwdSm90ILi2EN4cute5tupleIJNS5_1CILi1EEES8_S8_EEENS6_IJNS7_ILi128EEENS7_ILi96EEENS7_ILi64EEEEEELi256ENS_10bfloat16_tEfNS_4arch4Sm90ELb0ELb1ELb0ELb1ELb1ELb1ELb0ELb1ELb0ELb1ELb0ELb0EEENS1_21CollectiveEpilogueFwdINS6_IJSA_NS7_ILi256EEESB_EEES9_SE_SG_Li256ELb1ELb1ELb0ELb0EEENS1_36VarlenDynamicPersistentTileSchedulerILi128ELi96ELi256ELi128ELb0ELb1ELb1ELb1ELb0ELb1EEEEEEEEEvNT_6ParamsE)
        /*00e0*/ 	.word	0x000000a8


	//----- nvinfo : EIATTR_FRAME_SIZE
	.align		4
.L_57:
        /*00e4*/ 	.byte	0x04, 0x11
        /*00e6*/ 	.short	(.L_59 - .L_58)
	.align		4
.L_58:
        /*00e8*/ 	.word	index@(_ZN7cutlass13device_kernelIN5flash11enable_sm90INS1_16FlashAttnFwdSm90INS1_25CollectiveMainloopFwdSm90ILi2EN4cute5tupleIJNS5_1CILi1EEES8_S8_EEENS6_IJNS7_ILi128EEENS7_ILi96EEENS7_ILi64EEEEEELi256ENS_10bfloat16_tEfNS_4arch4Sm90ELb0ELb1ELb0ELb1ELb1ELb1ELb0ELb1ELb0ELb1ELb0ELb0EEENS1_21CollectiveEpilogueFwdINS6_IJSA_NS7_ILi256EEESB_EEES9_SE_SG_Li256ELb1ELb1ELb0ELb0EEENS1_36VarlenDynamicPersistentTileSchedulerILi128ELi96ELi256ELi128ELb0ELb1ELb1ELb1ELb0ELb1EEEEEEEEEvNT_6ParamsE)
        /*00ec*/ 	.word	0x00000038


	//----- nvinfo : EIATTR_REGCOUNT
	.align		4
.L_59:
        /*00f0*/ 	.byte	0x04, 0x2f
        /*00f2*/ 	.short	(.L_61 - .L_60)
	.align		4
.L_60:
        /*00f4*/ 	.word	index@(_ZN7cutlass13device_kernelIN5flash11enable_sm90INS1_16FlashAttnFwdSm90INS1_25CollectiveMainloopFwdSm90ILi2EN4cute5tupleIJNS5_1CILi1EEES8_S8_EEENS6_IJNS7_ILi128EEENS7_ILi96EEENS7_ILi64EEEEEELi256ENS_10bfloat16_tEfNS_4arch4Sm90ELb0ELb1ELb0ELb1ELb1ELb0ELb0ELb1ELb0ELb1ELb0ELb0EEENS1_21CollectiveEpilogueFwdINS6_IJSA_NS7_ILi256EEESB_EEES9_SE_SG_Li256ELb1ELb1ELb0ELb0EEENS1_36VarlenDynamicPersistentTileSchedulerILi128ELi96ELi256ELi128ELb0ELb1ELb1ELb1ELb0ELb1EEEEEEEEEvNT_6ParamsE)
        /*00f8*/ 	.word	0x000000a8


	//----- nvinfo : EIATTR_FRAME_SIZE
	.align		4
.L_61:
        /*00fc*/ 	.byte	0x04, 0x11
        /*00fe*/ 	.short	(.L_63 - .L_62)
	.align		4
.L_62:
        /*0100*/ 	.word	index@(_ZN7cutlass13device_kernelIN5flash11enable_sm90INS1_16FlashAttnFwdSm90INS1_25CollectiveMainloopFwdSm90ILi2EN4cute5tupleIJNS5_1CILi1EEES8_S8_EEENS6_IJNS7_ILi128EEENS7_ILi96EEENS7_ILi64EEEEEELi256ENS_10bfloat16_tEfNS_4arch4Sm90ELb0ELb1ELb0ELb1ELb1ELb0ELb0ELb1ELb0ELb1ELb0ELb0EEENS1_21CollectiveEpilogueFwdINS6_IJSA_NS7_ILi256EEESB_EEES9_SE_SG_Li256ELb1ELb1ELb0ELb0EEENS1_36VarlenDynamicPersistentTileSchedulerILi128ELi96ELi256ELi128ELb0ELb1ELb1ELb1ELb0ELb1EEEEEEEEEvNT_6ParamsE)
        /*0104*/ 	.word	0x00000018


	//----- nvinfo : EIATTR_REGCOUNT
	.align		4
.L_63:
        /*0108*/ 	.byte	0x04, 0x2f
        /*010a*/ 	.short	(.L_65 - .L_64)
	.align		4
.L_64:
        /*010c*/ 	.word	index@(_ZN7cutlass13device_kernelIN5flash11enable_sm90INS1_16FlashAttnFwdSm90INS1_25CollectiveMainloopFwdSm90ILi2EN4cute5tupleIJNS5_1CILi1EEES8_S8_EEENS6_IJNS7_ILi128EEENS7_ILi96EEENS7_ILi64EEEEEELi256ENS_10bfloat16_tEfNS_4arch4Sm90ELb0ELb1ELb0ELb0ELb1ELb0ELb1ELb1ELb0ELb1ELb0ELb0EEENS1_21CollectiveEpilogueFwdINS6_IJSA_NS7_ILi256EEESB_EEES9_SE_SG_Li256ELb0ELb1ELb0ELb0EEENS1_30DynamicPersistentTileSchedulerILi256ELi128ELb0ELb1ELb1EEEEEEEEEvNT_6ParamsE)
        /*0110*/ 	.word	0x000000a8


	//----- nvinfo : EIATTR_FRAME_SIZE
	.align		4
.L_65:
        /*0114*/ 	.byte	0x04, 0x11
        /*0116*/ 	.short	(.L_67 - .L_66)
	.align		4
.L_66:
        /*0118*/ 	.word	index@($_ZN7cutlass13device_kernelIN5flash11enable_sm90INS1_16FlashAttnFwdSm90INS1_25CollectiveMainloopFwdSm90ILi2EN4cute5tupleIJNS5_1CILi1EEES8_S8_EEENS6_IJNS7_ILi128EEENS7_ILi96EEENS7_ILi64EEEEEELi256ENS_10bfloat16_tEfNS_4arch4Sm90ELb0ELb1ELb0ELb0ELb1ELb0ELb1ELb1ELb0ELb1ELb0ELb0EEENS1_21CollectiveEpilogueFwdINS6_IJSA_NS7_ILi256EEESB_EEES9_SE_SG_Li256ELb0ELb1ELb0ELb0EEENS1_30DynamicPersistentTileSchedulerILi256ELi128ELb0ELb1ELb1EEEEEEEEEvNT_6ParamsE$_ZZN5flash25CollectiveMainloopFwdSm90ILi2EN4cute5tupleIJNS1_1CILi1EEES4_S4_EEENS2_IJNS3_ILi128EEENS3_ILi96EEENS3_ILi64EEEEEELi256EN7cutlass10bfloat16_tEfNSA_4arch4Sm90ELb0ELb1ELb0ELb0ELb1ELb0ELb1ELb1ELb0ELb1ELb0ELb0EE3mmaINS_16FlashAttnFwdSm90ISE_NS_21CollectiveEpilogueFwdINS2_IJS6_NS3_ILi256EEES7_EEES5_SB_SD_Li256ELb0ELb1ELb0ELb0EEENS_30DynamicPersistentTileSchedulerILi256ELi128ELb0ELb1ELb1EEEE13SharedStorageENS1_6TensorINS1_11ArrayEngineIfLm128EEENS1_6LayoutINS2_IJNS2_IJNS3_ILi2EEEST_NS3_ILi32EEEEEES4_S4_EEENS2_IJNS2_IJS4_ST_NS3_ILi4EEEEEENS3_ILi0EEESZ_EEEEEEENS_7SoftmaxILi2ELi0EEEEEbRKNSE_6ParamsENSA_13PipelineAsyncILi2EEES19_RNSA_13PipelineStateILj2EEERT0_RT1_iRiRKNS_16SeqlenInfoQKNewKILb0ELb0EEENS2_IJiiiiEEERT_ENKUliT_T0_T1_E_clIZSF_ISO_S12_S14_EbS17_S19_S19_S1C_S1E_S1G_iS1H_S1L_S1M_S1O_EUlRS1P_iE1_NS3_ILb0EEENS3_ILb1EEEEEDaiS1P_S1Q_S1R_)
        /*011c*/ 	.word	0x00000460


	//----- nvinfo : EIATTR_FRAME_SIZE
	.align		4
.L_67:
        /*0120*/ 	.byte	0x04, 0x11
        /*0122*/ 	.short	(.L_69 - .L_68)
	.align		4
.L_68:
        /*0124*/ 	.word	index@(_ZN7cutlass13device_kernelIN5flash11enable_sm90INS1_16FlashAttnFwdSm90INS1_25CollectiveMainloopFwdSm90ILi2EN4cute5tupleIJNS5_1CILi1EEES8_S8_EEENS6_IJNS7_ILi128EEENS7_ILi96EEENS7_ILi64EEEEEELi256ENS_10bfloat16_tEfNS_4arch4Sm90ELb0ELb1ELb0ELb0ELb1ELb0ELb1ELb1ELb0ELb1ELb0ELb0EEENS1_21CollectiveEpilogueFwdINS6_IJSA_NS7_ILi256EEESB_EEES9_SE_SG_Li256ELb0ELb1ELb0ELb0EEENS1_30DynamicPersistentTileSchedulerILi256ELi128ELb0ELb1ELb1EEEEEEEEEvNT_6ParamsE)
        /*0128*/ 	.word	0x00000460


	//----- nvinfo : EIATTR_REGCOUNT
	.align		4
.L_69:
        /*012c*/ 	.byte	0x04, 0x2f
        /*012e*/ 	.short	(.L_71 - .L_70)
	.align		4
.L_70:
        /*0130*/ 	.word	index@(_ZN7cutlass13device_kernelIN5flash11enable_sm90INS1_16FlashAttnFwdSm90INS1_25CollectiveMainloopFwdSm90ILi2EN4cute5tupleIJNS5_1CILi1EEES8_S8_EEENS6_IJNS7_ILi128EEENS7_ILi96EEENS7_ILi64EEEEEELi256ENS_10bfloat16_tEfNS_4arch4Sm90ELb0ELb1ELb0ELb0ELb1ELb0ELb0ELb1ELb0ELb1ELb0ELb0EEENS1_21CollectiveEpilogueFwdINS6_IJSA_NS7_ILi256EEESB_EEES9_SE_SG_Li256ELb0ELb1ELb0ELb0EEENS1_30DynamicPersistentTileSchedulerILi256ELi128ELb0ELb1ELb1EEEEEEEEEvNT_6ParamsE)
        /*0134*/ 	.word	0x000000a8


	//----- nvinfo : EIATTR_FRAME_SIZE
	.align		4
.L_71:
        /*0138*/ 	.byte	0x04, 0x11
        /*013a*/ 	.short	(.L_73 - .L_72)
	.align		4
.L_72:
        /*013c*/ 	.word	index@(_ZN7cutlass13device_kernelIN5flash11enable_sm90INS1_16FlashAttnFwdSm90INS1_25CollectiveMainloopFwdSm90ILi2EN4cute5tupleIJNS5_1CILi1EEES8_S8_EEENS6_IJNS7_ILi128EEENS7_ILi96EEENS7_ILi64EEEEEELi256ENS_10bfloat16_tEfNS_4arch4Sm90ELb0ELb1ELb0ELb0ELb1ELb0ELb0ELb1ELb0ELb1ELb0ELb0EEENS1_21CollectiveEpilogueFwdINS6_IJSA_NS7_ILi256EEESB_EEES9_SE_SG_Li256ELb0ELb1ELb0ELb0EEENS1_30DynamicPersistentTileSchedulerILi256ELi128ELb0ELb1ELb1EEEEEEEEEvNT_6ParamsE)
        /*0140*/ 	.word	0x00000008


	//----- nvinfo : EIATTR_REGCOUNT
	.align		4
.L_73:
        /*0144*/ 	.byte	0x04, 0x2f
        /*0146*/ 	.short	(.L_75 - .L_74)
	.align		4
.L_74:
        /*0148*/ 	.word	index@(_ZN7cutlass13device_kernelIN5flash11enable_sm90INS1_16FlashAttnFwdSm90INS1_25CollectiveMainloopFwdSm90ILi2EN4cute5tupleIJNS5_1CILi1EEES8_S8_EEENS6_IJNS7_ILi128EEENS7_ILi96EEENS7_ILi64EEEEEELi256ENS_10bfloat16_tEfNS_4arch4Sm90ELb0ELb0ELb0ELb1ELb1ELb1ELb1ELb1ELb0ELb1ELb0ELb0EEENS1_21CollectiveEpilogueFwdINS6_IJSA_NS7_ILi256EEESB_EEES9_SE_SG_Li256ELb1ELb1ELb0ELb0EEENS1_36VarlenDynamicPersistentTileSchedulerILi128ELi96ELi256ELi128ELb0ELb1ELb1ELb0ELb1ELb1EEEEEEEEEvNT_6ParamsE)
        /*014c*/ 	.word	0x000000a8


	//----- nvinfo : EIATTR_FRAME_SIZE
	.align		4
.L_75:
        /*0150*/ 	.byte	0x04, 0x11
        /*0152*/ 	.short	(.L_77 - .L_76)
	.align		4
.L_76:
        /*0154*/ 	.word	index@(_ZN7cutlass13device_kernelIN5flash11enable_sm90INS1_16FlashAttnFwdSm90INS1_25CollectiveMainloopFwdSm90ILi2EN4cute5tupleIJNS5_1CILi1EEES8_S8_EEENS6_IJNS7_ILi128EEENS7_ILi96EEENS7_ILi64EEEEEELi256ENS_10bfloat16_tEfNS_4arch4Sm90ELb0ELb0ELb0ELb1ELb1ELb1ELb1ELb1ELb0ELb1ELb0ELb0EEENS1_21CollectiveEpilogueFwdINS6_IJSA_NS7_ILi256EEESB_EEES9_SE_SG_Li256ELb1ELb1ELb0ELb0EEENS1_36VarlenDynamicPersistentTileSchedulerILi128ELi96ELi256ELi128ELb0ELb1ELb1ELb0ELb1ELb1EEEEEEEEEvNT_6ParamsE)
        /*0158*/ 	.word	0x00000090


	//----- nvinfo : EIATTR_REGCOUNT
	.align		4
.L_77:
        /*015c*/ 	.byte	0x04, 0x2f
        /*015e*/ 	.short	(.L_79 - .L_78)
	.align		4
.L_78:
        /*0160*/ 	.word	index@(_ZN7cutlass13device_kernelIN5flash11enable_sm90INS1_16FlashAttnFwdSm90INS1_25CollectiveMainloopFwdSm90ILi2EN4cute5tupleIJNS5_1CILi1EEES8_S8_EEENS6_IJNS7_ILi128EEENS7_ILi96EEENS7_ILi64EEEEEELi256ENS_10bfloat16_tEfNS_4arch4Sm90ELb0ELb0ELb0ELb1ELb1ELb0ELb1ELb1ELb0ELb1ELb0ELb0EEENS1_21CollectiveEpilogueFwdINS6_IJSA_NS7_ILi256EEESB_EEES9_SE_SG_Li256ELb1ELb1ELb0ELb0EEENS1_36VarlenDynamicPersistentTileSchedulerILi128ELi96ELi256ELi128ELb0ELb1ELb1ELb0ELb1ELb1EEEEEEEEEvNT_6ParamsE)
        /*0164*/ 	.word	0x000000a8


	//----- nvinfo : EIATTR_FRAME_SIZE
	.align		4
.L_79:
        /*0168*/ 	.byte	0x04, 0x11
        /*016a*/ 	.short	(.L_81 - .L_80)
	.align		4
.L_80:
        /*016c*/ 	.word	index@(_ZN7cutlass13device_kernelIN5flash11enable_sm90INS1_16FlashAttnFwdSm90INS1_25CollectiveMainloopFwdSm90ILi2EN4cute5tupleIJNS5_1CILi1EEES8_S8_EEENS6_IJNS7_ILi128EEENS7_ILi96EEENS7_ILi64EEEEEELi256ENS_10bfloat16_tEfNS_4arch4Sm90ELb0ELb0ELb0ELb1ELb1ELb0ELb1ELb1ELb0ELb1ELb0ELb0EEENS1_21CollectiveEpilogueFwdINS6_IJSA_NS7_ILi256EEESB_EEES9_SE_SG_Li256ELb1ELb1ELb0ELb0EEENS1_36VarlenDynamicPersistentTileSchedulerILi128ELi96ELi256ELi128ELb0ELb1ELb1ELb0ELb1ELb1EEEEEEEEEvNT_6ParamsE)
        /*0170*/ 	.word	0x00000028


	//----- nvinfo : EIATTR_REGCOUNT
	.align		4
.L_81:
        /*0174*/ 	.byte	0x04, 0x2f
        /*0176*/ 	.short	(.L_83 - .L_82)
	.align		4
.L_82:
        /*0178*/ 	.word	index@(_ZN7cutlass13device_kernelIN5flash11enable_sm90INS1_16FlashAttnFwdSm90INS1_25CollectiveMainloopFwdSm90ILi2EN4cute5tupleIJNS5_1CILi1EEES8_S8_EEENS6_IJNS7_ILi128EEENS7_ILi96EEENS7_ILi64EEEEEELi256ENS_10bfloat16_tEfNS_4arch4Sm90ELb0ELb0ELb0ELb1ELb1ELb1ELb0ELb1ELb0ELb1ELb0ELb0EEENS1_21CollectiveEpilogueFwdINS6_IJSA_NS7_ILi256EEESB_EEES9_SE_SG_Li256ELb1ELb1ELb0ELb0EEENS1_36VarlenDynamicPersistentTileSchedulerILi128ELi96ELi256ELi128ELb0ELb1ELb1ELb0ELb1ELb1EEEEEEEEEvNT_6ParamsE)
        /*017c*/ 	.word	0x000000a8


	//----- nvinfo : EIATTR_FRAME_SIZE
	.align		4
.L_83:
        /*0180*/ 	.byte	0x04, 0x11
        /*0182*/ 	.short	(.L_85 - .L_84)
	.align		4
.L_84:
        /*0184*/ 	.word	index@(_ZN7cutlass13device_kernelIN5flash11enable_sm90INS1_16FlashAttnFwdSm90INS1_25CollectiveMainloopFwdSm90ILi2EN4cute5tupleIJNS5_1CILi1EEES8_S8_EEENS6_IJNS7_ILi128EEENS7_ILi96EEENS7_ILi64EEEEEELi256ENS_10bfloat16_tEfNS_4arch4Sm90ELb0ELb0ELb0ELb1ELb1ELb1ELb0ELb1ELb0ELb1ELb0ELb0EEENS1_21CollectiveEpilogueFwdINS6_IJSA_NS7_ILi256EEESB_EEES9_SE_SG_Li256ELb1ELb1ELb0ELb0EEENS1_36VarlenDynamicPersistentTileSchedulerILi128ELi96ELi256ELi128ELb0ELb1ELb1ELb0ELb1ELb1EEEEEEEEEvNT_6ParamsE)
        /*0188*/ 	.word	0x00000058


	//----- nvinfo : EIATTR_REGCOUNT
	.align		4
.L_85:
        /*018c*/ 	.byte	0x04, 0x2f
        /*018e*/ 	.short	(.L_87 - .L_86)
	.align		4
.L_86:
        /*0190*/ 	.word	index@(_ZN7cutlass13device_kernelIN5flash11enable_sm90INS1_16FlashAttnFwdSm90INS1_25CollectiveMainloopFwdSm90ILi2EN4cute5tupleIJNS5_1CILi1EEES8_S8_EEENS6_IJNS7_ILi128EEENS7_ILi96EEENS7_ILi64EEEEEELi256ENS_10bfloat16_tEfNS_4arch4Sm90ELb0ELb0ELb0ELb1ELb1ELb0ELb0ELb1ELb0ELb1ELb0ELb0EEENS1_21CollectiveEpilogueFwdINS6_IJSA_NS7_ILi256EEESB_EEES9_SE_SG_Li256ELb1ELb1ELb0ELb0EEENS1_36VarlenDynamicPersistentTileSchedulerILi128ELi96ELi256ELi128ELb0ELb1ELb1ELb0ELb1ELb1EEEEEEEEEvNT_6ParamsE)
        /*0194*/ 	.word	0x000000a8


	//----- nvinfo : EIATTR_FRAME_SIZE
	.align		4
.L_87:
        /*0198*/ 	.byte	0x04, 0x11
        /*019a*/ 	.short	(.L_89 - .L_88)
	.align		4
.L_88:
        /*019c*/ 	.word	index@(_ZN7cutlass13device_kernelIN5flash11enable_sm90INS1_16FlashAttnFwdSm90INS1_25CollectiveMainloopFwdSm90ILi2EN4cute5tupleIJNS5_1CILi1EEES8_S8_EEENS6_IJNS7_ILi128EEENS7_ILi96EEENS7_ILi64EEEEEELi256ENS_10bfloat16_tEfNS_4arch4Sm90ELb0ELb0ELb0ELb1ELb1ELb0ELb0ELb1ELb0ELb1ELb0ELb0EEENS1_21CollectiveEpilogueFwdINS6_IJSA_NS7_ILi256EEESB_EEES9_SE_SG_Li256ELb1ELb1ELb0ELb0EEENS1_36VarlenDynamicPersistentTileSchedulerILi128ELi96ELi256ELi128ELb0ELb1ELb1ELb0ELb1ELb1EEEEEEEEEvNT_6ParamsE)
        /*01a0*/ 	.word	0x00000030


	//----- nvinfo : EIATTR_REGCOUNT
	.align		4
.L_89:
        /*01a4*/ 	.byte	0x04, 0x2f
        /*01a6*/ 	.short	(.L_91 - .L_90)
	.align		4
.L_90:
        /*01a8*/ 	.word	index@(_ZN7cutlass13device_kernelIN5flash11enable_sm90INS1_16FlashAttnFwdSm90INS1_25CollectiveMainloopFwdSm90ILi2EN4cute5tupleIJNS5_1CILi1EEES8_S8_EEENS6_IJNS7_ILi128EEENS7_ILi96EEENS7_ILi64EEEEEELi256ENS_10bfloat16_tEfNS_4arch4Sm90ELb0ELb0ELb0ELb0ELb1ELb0ELb1ELb1ELb0ELb1ELb0ELb0EEENS1_21CollectiveEpilogueFwdINS6_IJSA_NS7_ILi256EEESB_EEES9_SE_SG_Li256ELb0ELb1ELb0ELb0EEENS1_29StaticPersistentTileSchedulerILb0EEEEEEEEEvNT_6ParamsE)
        /*01ac*/ 	.word	0x000000a8


	//----- nvinfo : EIATTR_FRAME_SIZE
	.align		4
.L_91:
        /*01b0*/ 	.byte	0x04, 0x11
        /*01b2*/ 	.short	(.L_93 - .L_92)
	.align		4
.L_92:
        /*01b4*/ 	.word	index@(_ZN7cutlass13device_kernelIN5flash11enable_sm90INS1_16FlashAttnFwdSm90INS1_25CollectiveMainloopFwdSm90ILi2EN4cute5tupleIJNS5_1CILi1EEES8_S8_EEENS6_IJNS7_ILi128EEENS7_ILi96EEENS7_ILi64EEEEEELi256ENS_10bfloat16_tEfNS_4arch4Sm90ELb0ELb0ELb0ELb0ELb1ELb0ELb1ELb1ELb0ELb1ELb0ELb0EEENS1_21CollectiveEpilogueFwdINS6_IJSA_NS7_ILi256EEESB_EEES9_SE_SG_Li256ELb0ELb1ELb0ELb0EEENS1_29StaticPersistentTileSchedulerILb0EEEEEEEEEvNT_6ParamsE)
        /*01b8*/ 	.word	0x00000020


	//----- nvinfo : EIATTR_REGCOUNT
	.align		4
.L_93:
        /*01bc*/ 	.byte	0x04, 0x2f
        /*01be*/ 	.short	(.L_95 - .L_94)
	.align		4
.L_94:
        /*01c0*/ 	.word	index@(_ZN7cutlass13device_kernelIN5flash11enable_sm90INS1_16FlashAttnFwdSm90INS1_25CollectiveMainloopFwdSm90ILi2EN4cute5tupleIJNS5_1CILi1EEES8_S8_EEENS6_IJNS7_ILi128EEENS7_ILi96EEENS7_ILi64EEEEEELi256ENS_10bfloat16_tEfNS_4arch4Sm90ELb0ELb0ELb0ELb0ELb1ELb0ELb0ELb1ELb0ELb1ELb0ELb0EEENS1_21CollectiveEpilogueFwdINS6_IJSA_NS7_ILi256EEESB_EEES9_SE_SG_Li256ELb0ELb1ELb0ELb0EEENS1_29StaticPersistentTileSchedulerILb0EEEEEEEEEvNT_6ParamsE)
        /*01c4*/ 	.word	0x000000a8


	//----- nvinfo : EIATTR_FRAME_SIZE
	.align		4
.L_95:
        /*01c8*/ 	.byte	0x04, 0x11
        /*01ca*/ 	.short	(.L_97 - .L_96)
	.align		4
.L_96:
        /*01cc*/ 	.word	index@(_ZN7cutlass13device_kernelIN5flash11enable_sm90INS1_16FlashAttnFwdSm90INS1_25CollectiveMainloopFwdSm90ILi2EN4cute5tupleIJNS5_1CILi1EEES8_S8_EEENS6_IJNS7_ILi128EEENS7_ILi96EEENS7_ILi64EEEEEELi256ENS_10bfloat16_tEfNS_4arch4Sm90ELb0ELb0ELb0ELb0ELb1ELb0ELb0ELb1ELb0ELb1ELb0ELb0EEENS1_21CollectiveEpilogueFwdINS6_IJSA_NS7_ILi256EEESB_EEES9_SE_SG_Li256ELb0ELb1ELb0ELb0EEENS1_29StaticPersistentTileSchedulerILb0EEEEEEEEEvNT_6ParamsE)
        /*01d0*/ 	.word	0x00000020


	//----- nvinfo : EIATTR_MIN_STACK_SIZE
	.align		4
.L_97:
        /*01d4*/ 	.byte	0x04, 0x12
        /*01d6*/ 	.short	(.L_99 - .L_98)
	.align		4
.L_98:
        /*01d8*/ 	.word	index@(_ZN7cutlass13device_kernelIN5flash11enable_sm90INS1_16FlashAttnFwdSm90INS1_25CollectiveMainloopFwdSm90ILi2EN4cute5tupleIJNS5_1CILi1EEES8_S8_EEENS6_IJNS7_ILi128EEENS7_ILi96EEENS7_ILi64EEEEEELi256ENS_10bfloat16_tEfNS_4arch4Sm90ELb0ELb0ELb0ELb0ELb1ELb0ELb0ELb1ELb0ELb1ELb0ELb0EEENS1_21CollectiveEpilogueFwdINS6_IJSA_NS7_ILi256EEESB_EEES9_SE_SG_Li256ELb0ELb1ELb0ELb0EEENS1_29StaticPersistentTileSchedulerILb0EEEEEEEEEvNT_6ParamsE)
        /*01dc*/ 	.word	0x00000020


	//----- nvinfo : EIATTR_MIN_STACK_SIZE
	.align		4
.L_99:
        /*01e0*/ 	.byte	0x04, 0x12
        /*01e2*/ 	.short	(.L_101 - .L_100)
	.align		4
.L_100:
        /*01e4*/ 	.word	index@(_ZN7cutlass13device_kernelIN5flash11enable_sm90INS1_16FlashAttnFwdSm90INS1_25CollectiveMainloopFwdSm90ILi2EN4cute5tupleIJNS5_1CILi1EEES8_S8_EEENS6_IJNS7_ILi128EEENS7_ILi96EEENS7_ILi64EEEEEELi256ENS_10bfloat16_tEfNS_4arch4Sm90ELb0ELb0ELb0ELb0ELb1ELb0ELb1ELb1ELb0ELb1ELb0ELb0EEENS1_21CollectiveEpilogueFwdINS6_IJSA_NS7_ILi256EEESB_EEES9_SE_SG_Li256ELb0ELb1ELb0ELb0EEENS1_29StaticPersistentTileSchedulerILb0EEEEEEEEEvNT_6ParamsE)
        /*01e8*/ 	.word	0x00000020


	//----- nvinfo : EIATTR_MIN_STACK_SIZE
	.align		4
.L_101:
        /*01ec*/ 	.byte	0x04, 0x12
        /*01ee*/ 	.short	(.L_103 - .L_102)
	.align		4
.L_102:
        /*01f0*/ 	.word	index@(_ZN7cutlass13device_kernelIN5flash11enable_sm90INS1_16FlashAttnFwdSm90INS1_25CollectiveMainloopFwdSm90ILi2EN4cute5tupleIJNS5_1CILi1EEES8_S8_EEENS6_IJNS7_ILi128EEENS7_ILi96EEENS7_ILi64EEEEEELi256ENS_10bfloat16_tEfNS_4arch4Sm90ELb0ELb0ELb0ELb1ELb1ELb0ELb0ELb1ELb0ELb1ELb0ELb0EEENS1_21CollectiveEpilogueFwdINS6_IJSA_NS7_ILi256EEESB_EEES9_SE_SG_Li256ELb1ELb1ELb0ELb0EEENS1_36VarlenDynamicPersistentTileSchedulerILi128ELi96ELi256ELi128ELb0ELb1ELb1ELb0ELb1ELb1EEEEEEEEEvNT_6ParamsE)
        /*01f4*/ 	.word	0x00000030


	//----- nvinfo : EIATTR_MIN_STACK_SIZE
	.align		4
.L_103:
        /*01f8*/ 	.byte	0x04, 0x12
        /*01fa*/ 	.short	(.L_105 - .L_104)
	.align		4
.L_104:
        /*01fc*/ 	.word	index@(_ZN7cutlass13device_kernelIN5flash11enable_sm90INS1_16FlashAttnFwdSm90INS1_25CollectiveMainloopFwdSm90ILi2EN4cute5tupleIJNS5_1CILi1EEES8_S8_EEENS6_IJNS7_ILi128EEENS7_ILi96EEENS7_ILi64EEEEEELi256ENS_10bfloat16_tEfNS_4arch4Sm90ELb0ELb0ELb0ELb1ELb1ELb1ELb0ELb1ELb0ELb1ELb0ELb0EEENS1_21CollectiveEpilogueFwdINS6_IJSA_NS7_ILi256EEESB_EEES9_SE_SG_Li256ELb1ELb1ELb0ELb0EEENS1_36VarlenDynamicPersistentTileSchedulerILi128ELi96ELi256ELi128ELb0ELb1ELb1ELb0ELb1ELb1EEEEEEEEEvNT_6ParamsE)
        /*0200*/ 	.word	0x00000058


	//----- nvinfo : EIATTR_MIN_STACK_SIZE
	.align		4
.L_105:
        /*0204*/ 	.byte	0x04, 0x12
        /*0206*/ 	.short	(.L_107 - .L_106)
	.align		4
.L_106:
        /*0208*/ 	.word	index@(_ZN7cutlass13device_kernelIN5flash11enable_sm90INS1_16FlashAttnFwdSm90INS1_25CollectiveMainloopFwdSm90ILi2EN4cute5tupleIJNS5_1CILi1EEES8_S8_EEENS6_IJNS7_ILi128EEENS7_ILi96EEENS7_ILi64EEEEEELi256ENS_10bfloat16_tEfNS_4arch4Sm90ELb0ELb0ELb0ELb1ELb1ELb0ELb1ELb1ELb0ELb1ELb0ELb0EEENS1_21CollectiveEpilogueFwdINS6_IJSA_NS7_ILi256EEESB_EEES9_SE_SG_Li256ELb1ELb1ELb0ELb0EEENS1_36VarlenDynamicPersistentTileSchedulerILi128ELi96ELi256ELi128ELb0ELb1ELb1ELb0ELb1ELb1EEEEEEEEEvNT_6ParamsE)
        /*020c*/ 	.word	0x00000028


	//----- nvinfo : EIATTR_MIN_STACK_SIZE
	.align		4
.L_107:
        /*0210*/ 	.byte	0x04, 0x12
        /*0212*/ 	.short	(.L_109 - .L_108)
	.align		4
.L_108:
        /*0214*/ 	.word	index@(_ZN7cutlass13device_kernelIN5flash11enable_sm90INS1_16FlashAttnFwdSm90INS1_25CollectiveMainloopFwdSm90ILi2EN4cute5tupleIJNS5_1CILi1EEES8_S8_EEENS6_IJNS7_ILi128EEENS7_ILi96EEENS7_ILi64EEEEEELi256ENS_10bfloat16_tEfNS_4arch4Sm90ELb0ELb0ELb0ELb1ELb1ELb1ELb1ELb1ELb0ELb1ELb0ELb0EEENS1_21CollectiveEpilogueFwdINS6_IJSA_NS7_ILi256EEESB_EEES9_SE_SG_Li256ELb1ELb1ELb0ELb0EEENS1_36VarlenDynamicPersistentTileSchedulerILi128ELi96ELi256ELi128ELb0ELb1ELb1ELb0ELb1ELb1EEEEEEEEEvNT_6ParamsE)
        /*0218*/ 	.word	0x00000090


	//----- nvinfo : EIATTR_MIN_STACK_SIZE
	.align		4
.L_109:
        /*021c*/ 	.byte	0x04, 0x12
        /*021e*/ 	.short	(.L_111 - .L_110)
	.align		4
.L_110:
        /*0220*/ 	.word	index@(_ZN7cutlass13device_kernelIN5flash11enable_sm90INS1_16FlashAttnFwdSm90INS1_25CollectiveMainloopFwdSm90ILi2EN4cute5tupleIJNS5_1CILi1EEES8_S8_EEENS6_IJNS7_ILi128EEENS7_ILi96EEENS7_ILi64EEEEEELi256ENS_10bfloat16_tEfNS_4arch4Sm90ELb0ELb1ELb0ELb0ELb1ELb0ELb0ELb1ELb0ELb1ELb0ELb0EEENS1_21CollectiveEpilogueFwdINS6_IJSA_NS7_ILi256EEESB_EEES9_SE_SG_Li256ELb0ELb1ELb0ELb0EEENS1_30DynamicPersistentTileSchedulerILi256ELi128ELb0ELb1ELb1EEEEEEEEEvNT_6ParamsE)
        /*0224*/ 	.word	0x00000008


	//----- nvinfo : EIATTR_MIN_STACK_SIZE
	.align		4
.L_111:
        /*0228*/ 	.byte	0x04, 0x12
        /*022a*/ 	.short	(.L_113 - .L_112)
	.align		4
.L_112:
        /*022c*/ 	.word	index@(_ZN7cutlass13device_kernelIN5flash11enable_sm90INS1_16FlashAttnFwdSm90INS1_25CollectiveMainloopFwdSm90ILi2EN4cute5tupleIJNS5_1CILi1EEES8_S8_EEENS6_IJNS7_ILi128EEENS7_ILi96EEENS7_ILi64EEEEEELi256ENS_10bfloat16_tEfNS_4arch4Sm90ELb0ELb1ELb0ELb0ELb1ELb0ELb1ELb1ELb0ELb1ELb0ELb0EEENS1_21CollectiveEpilogueFwdINS6_IJSA_NS7_ILi256EEESB_EEES9_SE_SG_Li256ELb0ELb1ELb0ELb0EEENS1_30DynamicPersistentTileSchedulerILi256ELi128ELb0ELb1ELb1EEEEEEEEEvNT_6ParamsE)
        /*0230*/ 	.word	0x00000460


	//----- nvinfo : EIATTR_MIN_STACK_SIZE
	.align		4
.L_113:
        /*0234*/ 	.byte	0x04, 0x12
        /*0236*/ 	.short	(.L_115 - .L_114)
	.align		4
.L_114:
        /*0238*/ 	.word	index@(_ZN7cutlass13device_kernelIN5flash11enable_sm90INS1_16FlashAttnFwdSm90INS1_25CollectiveMainloopFwdSm90ILi2EN4cute5tupleIJNS5_1CILi1EEES8_S8_EEENS6_IJNS7_ILi128EEENS7_ILi96EEENS7_ILi64EEEEEELi256ENS_10bfloat16_tEfNS_4arch4Sm90ELb0ELb1ELb0ELb1ELb1ELb0ELb0ELb1ELb0ELb1ELb0ELb0EEENS1_21CollectiveEpilogueFwdINS6_IJSA_NS7_ILi256EEESB_EEES9_SE_SG_Li256ELb1ELb1ELb0ELb0EEENS1_36VarlenDynamicPersistentTileSchedulerILi128ELi96ELi256ELi128ELb0ELb1ELb1ELb1ELb0ELb1EEEEEEEEEvNT_6ParamsE)
        /*023c*/ 	.word	0x00000018


	//----- nvinfo : EIATTR_MIN_STACK_SIZE
	.align		4
.L_115:
        /*0240*/ 	.byte	0x04, 0x12
        /*0242*/ 	.short	(.L_117 - .L_116)
	.align		4
.L_116:
        /*0244*/ 	.word	index@(_ZN7cutlass13device_kernelIN5flash11enable_sm90INS1_16FlashAttnFwdSm90INS1_25CollectiveMainloopFwdSm90ILi2EN4cute5tupleIJNS5_1CILi1EEES8_S8_EEENS6_IJNS7_ILi128EEENS7_ILi96EEENS7_ILi64EEEEEELi256ENS_10bfloat16_tEfNS_4arch4Sm90ELb0ELb1ELb0ELb1ELb1ELb1ELb0ELb1ELb0ELb1ELb0ELb0EEENS1_21CollectiveEpilogueFwdINS6_IJSA_NS7_ILi256EEESB_EEES9_SE_SG_Li256ELb1ELb1ELb0ELb0EEENS1_36VarlenDynamicPersistentTileSchedulerILi128ELi96ELi256ELi128ELb0ELb1ELb1ELb1ELb0ELb1EEEEEEEEEvNT_6ParamsE)
        /*0248*/ 	.word	0x00000038


	//----- nvinfo : EIATTR_MIN_STACK_SIZE
	.align		4
.L_117:
        /*024c*/ 	.byte	0x04, 0x12
        /*024e*/ 	.short	(.L_119 - .L_118)
	.align		4
.L_118:
        /*0250*/ 	.word	index@(_ZN7cutlass13device_kernelIN5flash11enable_sm90INS1_16FlashAttnFwdSm90INS1_25CollectiveMainloopFwdSm90ILi2EN4cute5tupleIJNS5_1CILi1EEES8_S8_EEENS6_IJNS7_ILi128EEENS7_ILi96EEENS7_ILi64EEEEEELi256ENS_10bfloat16_tEfNS_4arch4Sm90ELb0ELb1ELb0ELb1ELb1ELb0ELb1ELb1ELb0ELb1ELb0ELb0EEENS1_21CollectiveEpilogueFwdINS6_IJSA_NS7_ILi256EEESB_EEES9_SE_SG_Li256ELb1ELb1ELb0ELb0EEENS1_36VarlenDynamicPersistentTileSchedulerILi128ELi96ELi256ELi128ELb0ELb1ELb1ELb1ELb0ELb1EEEEEEEEEvNT_6ParamsE)
        /*0254*/ 	.word	0x00000480


	//----- nvinfo : EIATTR_MIN_STACK_SIZE
	.align		4
.L_119:
        /*0258*/ 	.byte	0x04, 0x12
        /*025a*/ 	.short	(.L_121 - .L_120)
	.align		4
.L_120:
        /*025c*/ 	.word	index@(_ZN7cutlass13device_kernelIN5flash11enable_sm90INS1_16FlashAttnFwdSm90INS1_25CollectiveMainloopFwdSm90ILi2EN4cute5tupleIJNS5_1CILi1EEES8_S8_EEENS6_IJNS7_ILi128EEENS7_ILi96EEENS7_ILi64EEEEEELi256ENS_10bfloat16_tEfNS_4arch4Sm90ELb0ELb1ELb0ELb1ELb1ELb1ELb1ELb1ELb0ELb1ELb0ELb0EEENS1_21CollectiveEpilogueFwdINS6_IJSA_NS7_ILi256EEESB_EEES9_SE_SG_Li256ELb1ELb1ELb0ELb0EEENS1_36VarlenDynamicPersistentTileSchedulerILi128ELi96ELi256ELi128ELb0ELb1ELb1ELb1ELb0ELb1EEEEEEEEEvNT_6ParamsE)
        /*0260*/ 	.word	0x000004a0


	//----- nvinfo : EIATTR_MIN_STACK_SIZE
	.align		4
.L_121:
        /*0264*/ 	.byte	0x04, 0x12
        /*0266*/ 	.short	(.L_123 - .L_122)
	.align		4
.L_122:
        /*0268*/ 	.word	index@(_ZN7cutlass13device_kernelIN5flash11enable_sm90INS1_16FlashAttnFwdSm90INS1_25CollectiveMainloopFwdSm90ILi2EN4cute5tupleIJNS5_1CILi1EEES8_S8_EEENS6_IJNS7_ILi128EEENS7_ILi96EEENS7_ILi64EEEEEELi256ENS_10bfloat16_tEfNS_4arch4Sm90ELb1ELb0ELb0ELb0ELb1ELb0ELb0ELb1ELb0ELb1ELb0ELb0EEENS1_21CollectiveEpilogueFwdINS6_IJSA_NS7_ILi256EEESB_EEES9_SE_SG_Li256ELb0ELb1ELb0ELb0EEENS1_30DynamicPersistentTileSchedulerILi256ELi128ELb0ELb1ELb1EEEEEEEEEvNT_6ParamsE)
        /*026c*/ 	.word	0x00000008


	//----- nvinfo : EIATTR_MIN_STACK_SIZE
	.align		4
.L_123:
        /*0270*/ 	.byte	0x04, 0x12
        /*0272*/ 	.short	(.L_125 - .L_124)
	.align		4
.L_124:
        /*0274*/ 	.word	index@(_ZN7cutlass13device_kernelIN5flash11enable_sm90INS1_16FlashAttnFwdSm90INS1_25CollectiveMainloopFwdSm90ILi2EN4cute5tupleIJNS5_1CILi1EEES8_S8_EEENS6_IJNS7_ILi128EEENS7_ILi96EEENS7_ILi64EEEEEELi256ENS_10bfloat16_tEfNS_4arch4Sm90ELb1ELb0ELb0ELb0ELb1ELb0ELb1ELb1ELb0ELb1ELb0ELb0EEENS1_21CollectiveEpilogueFwdINS6_IJSA_NS7_ILi256EEESB_EEES9_SE_SG_Li256ELb0ELb1ELb0ELb0EEENS1_30DynamicPersistentTileSchedulerILi256ELi128ELb0ELb1ELb1EEEEEEEEEvNT_6ParamsE)
        /*0278*/ 	.word	0x00000010


	//----- nvinfo : EIATTR_MIN_STACK_SIZE
	.align		4
.L_125:
        /*027c*/ 	.byte	0x04, 0x12
        /*027e*/ 	.short	(.L_127 - .L_126)
	.align		4
.L_126:
        /*0280*/ 	.word	index@(_ZN7cutlass13device_kernelIN5flash11enable_sm90INS1_16FlashAttnFwdSm90INS1_25CollectiveMainloopFwdSm90ILi2EN4cute5tupleIJNS5_1CILi1EEES8_S8_EEENS6_IJNS7_ILi128EEENS7_ILi96EEENS7_ILi64EEEEEELi256ENS_10bfloat16_tEfNS_4arch4Sm90ELb1ELb0ELb0ELb1ELb1ELb0ELb0ELb1ELb0ELb1ELb0ELb0EEENS1_21CollectiveEpilogueFwdINS6_IJSA_NS7_ILi256EEESB_EEES9_SE_SG_Li256ELb1ELb1ELb0ELb0EEENS1_36VarlenDynamicPersistentTileSchedulerILi128ELi96ELi256ELi128ELb0ELb1ELb1ELb1ELb1ELb1EEEEEEEEEvNT_6ParamsE)
        /*0284*/ 	.word	0x00000028


	//----- nvinfo : EIATTR_MIN_STACK_SIZE
	.align		4
.L_127:
        /*0288*/ 	.byte	0x04, 0x12
        /*028a*/ 	.short	(.L_129 - .L_128)
	.align		4
.L_128:
        /*028c*/ 	.word	index@(_ZN7cutlass13device_kernelIN5flash11enable_sm90INS1_16FlashAttnFwdSm90INS1_25CollectiveMainloopFwdSm90ILi2EN4cute5tupleIJNS5_1CILi1EEES8_S8_EEENS6_IJNS7_ILi128EEENS7_ILi96EEENS7_ILi64EEEEEELi256ENS_10bfloat16_tEfNS_4arch4Sm90ELb1ELb0ELb0ELb1ELb1ELb1ELb0ELb1ELb0ELb1ELb0ELb0EEENS1_21CollectiveEpilogueFwdINS6_IJSA_NS7_ILi256EEESB_EEES9_SE_SG_Li256ELb1ELb1ELb0ELb0EEENS1_36VarlenDynamicPersistentTileSchedulerILi128ELi96ELi256ELi128ELb0ELb1ELb1ELb1ELb1ELb1EEEEEEEEEvNT_6ParamsE)
        /*0290*/ 	.word	0x00000058


	//----- nvinfo : EIATTR_MIN_STACK_SIZE
	.align		4
.L_129:
        /*0294*/ 	.byte	0x04, 0x12
        /*0296*/ 	.short	(.L_131 - .L_130)
	.align		4
.L_130:
        /*0298*/ 	.word	index@(_ZN7cutlass13device_kernelIN5flash11enable_sm90INS1_16FlashAttnFwdSm90INS1_25CollectiveMainloopFwdSm90ILi2EN4cute5tupleIJNS5_1CILi1EEES8_S8_EEENS6_IJNS7_ILi128EEENS7_ILi96EEENS7_ILi64EEEEEELi256ENS_10bfloat16_tEfNS_4arch4Sm90ELb1ELb0ELb0ELb1ELb1ELb0ELb1ELb1ELb0ELb1ELb0ELb0EEENS1_21CollectiveEpilogueFwdINS6_IJSA_NS7_ILi256EEESB_EEES9_SE_SG_Li256ELb1ELb1ELb0ELb0EEENS1_36VarlenDynamicPersistentTileSchedulerILi128ELi96ELi256ELi128ELb0ELb1ELb1ELb1ELb1ELb1EEEEEEEEEvNT_6ParamsE)
        /*029c*/ 	.word	0x00000028


	//----- nvinfo : EIATTR_MIN_STACK_SIZE
	.align		4
.L_131:
        /*02a0*/ 	.byte	0x04, 0x12
        /*02a2*/ 	.short	(.L_133 - .L_132)
	.align		4
.L_132:
        /*02a4*/ 	.word	index@(_ZN7cutlass13device_kernelIN5flash11enable_sm90INS1_16FlashAttnFwdSm90INS1_25CollectiveMainloopFwdSm90ILi2EN4cute5tupleIJNS5_1CILi1EEES8_S8_EEENS6_IJNS7_ILi128EEENS7_ILi96EEENS7_ILi64EEEEEELi256ENS_10bfloat16_tEfNS_4arch4Sm90ELb1ELb0ELb0ELb1ELb1ELb1ELb1ELb1ELb0ELb1ELb0ELb0EEENS1_21CollectiveEpilogueFwdINS6_IJSA_NS7_ILi256EEESB_EEES9_SE_SG_Li256ELb1ELb1ELb0ELb0EEENS1_36VarlenDynamicPersistentTileSchedulerILi128ELi96ELi256ELi128ELb0ELb1ELb1ELb1ELb1ELb1EEEEEEEEEvNT_6ParamsE)
        /*02a8*/ 	.word	0x000000c0
.L_133:


//--------------------- .nv.compat                --------------------------
	.section	.nv.compat,"",@"SHT_CUDA_COMPAT_INFO"
	.align	4
        /*0000*/ 	.byte	0x02, 0x09, 0x01, 0x00, 0x02, 0x02, 0x04, 0x00, 0x02, 0x05, 0x05, 0x00, 0x03, 0x07, 0x01, 0x01
        /*0010*/ 	.byte	0x02, 0x03, 0x01, 0x00, 0x02, 0x06, 0x01, 0x00, 0x04, 0x0b, 0x08, 0x00, 0x00, 0x00, 0x00, 0x00
        /*0020*/ 	.byte	0x00, 0x00, 0x00, 0x00


//--------------------- .nv.info._ZN7cutlass13device_kernelIN5flash11enable_sm90INS1_16FlashAttnFwdSm90INS1_25CollectiveMainloopFwdSm90ILi2EN4cute5tupleIJNS5_1CILi1EEES8_S8_EEENS6_IJNS7_ILi128EEENS7_ILi96EEENS7_ILi64EEEEEELi256ENS_10bfloat16_tEfNS_4arch4Sm90ELb0ELb0ELb0ELb0ELb1ELb0ELb0ELb1ELb0ELb1ELb0ELb0EEENS1_21CollectiveEpilogueFwdINS6_IJSA_NS7_ILi256EEESB_EEES9_SE_SG_Li256ELb0ELb1ELb0ELb0EEENS1_29StaticPersistentTileSchedulerILb0EEEEEEEEEvNT_6ParamsE --------------------------
	.section	.nv.info._ZN7cutlass13device_kernelIN5flash11enable_sm90INS1_16FlashAttnFwdSm90INS1_25CollectiveMainloopFwdSm90ILi2EN4cute5tupleIJNS5_1CILi1EEES8_S8_EEENS6_IJNS7_ILi128EEENS7_ILi96EEENS7_ILi64EEEEEELi256ENS_10bfloat16_tEfNS_4arch4Sm90ELb0ELb0ELb0ELb0ELb1ELb0ELb0ELb1ELb0ELb1ELb0ELb0EEENS1_21CollectiveEpilogueFwdINS6_IJSA_NS7_ILi256EEESB_EEES9_SE_SG_Li256ELb0ELb1ELb0ELb0EEENS1_29StaticPersistentTileSchedulerILb0EEEEEEEEEvNT_6ParamsE,"",@"SHT_CUDA_INFO"
	.sectionflags	@""
	.align	4


	//----- nvinfo : EIATTR_CUDA_API_VERSION
	.align		4
        /*0000*/ 	.byte	0x04, 0x37
        /*0002*/ 	.short	(.L_135 - .L_134)
.L_134:
        /*0004*/ 	.word	0x00000082


	//----- nvinfo : EIATTR_KPARAM_INFO
	.align		4
.L_135:
        /*0008*/ 	.byte	0x04, 0x17
        /*000a*/ 	.short	(.L_137 - .L_136)
.L_136:
        /*000c*/ 	.word	0x00000000
        /*0010*/ 	.short	0x0000
        /*0012*/ 	.short	0x0070
        /*0014*/ 	.byte	0x00, 0xf0, 0x01, 0x28


	//----- nvinfo : EIATTR_SPARSE_MMA_MASK
	.align		4
.L_137:
        /*0018*/ 	.byte	0x03, 0x50
        /*001a*/ 	.short	0x0000


	//----- nvinfo : EIATTR_MAXREG_COUNT
	.align		4
        /*001c*/ 	.byte	0x03, 0x1b
        /*001e*/ 	.short	0x00a8


	//----- nvinfo : EIATTR_NUM_BARRIERS
	.align		4
        /*0020*/ 	.byte	0x02, 0x4c
        /*0022*/ 	.byte	0x10
	.zero		1


	//----- nvinfo : EIATTR_EXTERNS
	.align		4
        /*0024*/ 	.byte	0x04, 0x0f
        /*0026*/ 	.short	(.L_139 - .L_138)


	//   ....[0]....
	.align		4
.L_138:
        /*0028*/ 	.word	index@(__assertfail)


	//----- nvinfo : EIATTR_ANNOTATIONS
	.align		4
.L_139:
        /*002c*/ 	.byte	0x04, 0x55
        /*002e*/ 	.short	(.L_141 - .L_140)


	//   ....[0]....
.L_140:
        /*0030*/ 	.word	0x00000001
        /*0034*/ 	.byte	0x40, 0x72, 0x00, 0x00, 0x01, 0x00, 0x00, 0x00, 0xb0, 0x75, 0x00, 0x00, 0x01, 0x00, 0x00, 0x00
        /*0044*/ 	.byte	0x30, 0x81, 0x00, 0x00, 0x01, 0x00, 0x00, 0x00, 0x10, 0x84, 0x00, 0x00, 0x01, 0x00, 0x00, 0x00
        /*0054*/ 	.byte	0x20, 0x91, 0x00, 0x00, 0x01, 0x00, 0x00, 0x00, 0xf0, 0x92, 0x00, 0x00, 0x01, 0x00, 0x00, 0x00
        /*0064*/ 	.byte	0xc0, 0x94, 0x00, 0x00, 0x01, 0x00, 0x00, 0x00, 0xf0, 0x94, 0x00, 0x00, 0x01, 0x00, 0x00, 0x00
        /*0074*/ 	.byte	0x20, 0x95, 0x00, 0x00, 0x01, 0x00, 0x00, 0x00, 0x50, 0x95, 0x00, 0x00, 0x01, 0x00, 0x00, 0x00
        /*0084*/ 	.byte	0x70, 0x96, 0x00, 0x00, 0x01, 0x00, 0x00, 0x00, 0x70, 0x97, 0x00, 0x00, 0x01, 0x00, 0x00, 0x00
        /*0094*/ 	.byte	0xd0, 0x97, 0x00, 0x00, 0x01, 0x00, 0x00, 0x00, 0x10, 0x98, 0x00, 0x00, 0x01, 0x00, 0x00, 0x00
        /*00a4*/ 	.byte	0x60, 0x98, 0x00, 0x00, 0x01, 0x00, 0x00, 0x00, 0x80, 0x98, 0x00, 0x00, 0x01, 0x00, 0x00, 0x00
        /*00b4*/ 	.byte	0x70, 0xaa, 0x00, 0x00, 0x01, 0x00, 0x00, 0x00, 0xc0, 0xaa, 0x00, 0x00


	//----- nvinfo : EIATTR_MERCURY_ISA_VERSION
	.align		4
.L_141:
        /*00c0*/ 	.byte	0x03, 0x5f
        /*00c2*/ 	.short	0x0101


	//----- nvinfo : EIATTR_INT_WARP_WIDE_INSTR_OFFSETS
	.align		4
        /*00c4*/ 	.byte	0x04, 0x31
        /*00c6*/ 	.short	(.L_143 - .L_142)


	//   ....[0]....
.L_142:
        /*00c8*/ 	.word	0x000000c0


	//   ....[1]....
        /*00cc*/ 	.word	0x000000d0


	//   ....[2]....
        /*00d0*/ 	.word	0x00000170


	//----- nvinfo : EIATTR_COOP_GROUP_MASK_REGIDS
	.align		4
.L_143:
        /*00d4*/ 	.byte	0x04, 0x29
        /*00d6*/ 	.short	(.L_145 - .L_144)


	//   ....[0]....
.L_144:
        /*00d8*/ 	.word	0xffffffff


	//   ....[1]....
        /*00dc*/ 	.word	0xffffffff


	//   ....[2]....
        /*00e0*/ 	.word	0xffffffff


	//   ....[3]....
        /*00e4*/ 	.word	0xffffffff


	//   ....[4]....
        /*00e8*/ 	.word	0xffffffff


	//   ....[5]....
        /*00ec*/ 	.word	0xffffffff


	//   ....[6]....
        /*00f0*/ 	.word	0xffffffff


	//   ....[7]....
        /*00f4*/ 	.word	0xffffffff


	//   ....[8]....
        /*00f8*/ 	.word	0xffffffff


	//   ....[9]....
        /*00fc*/ 	.word	0xffffffff


	//   ....[10]....
        /*0100*/ 	.word	0xffffffff


	//   ....[11]....
        /*0104*/ 	.word	0xffffffff


	//   ....[12]....
        /*0108*/ 	.word	0xffffffff


	//   ....[13]....
        /*010c*/ 	.word	0xffffffff


	//   ....[14]....
        /*0110*/ 	.word	0xffffffff


	//   ....[15]....
        /*0114*/ 	.word	0xffffffff


	//   ....[16]....
        /*0118*/ 	.word	0xffffffff


	//   ....[17]....
        /*011c*/ 	.word	0xffffffff


	//   ....[18]....
        /*0120*/ 	.word	0xffffffff


	//   ....[19]....
        /*0124*/ 	.word	0xffffffff


	//   ....[20]....
        /*0128*/ 	.word	0xffffffff


	//   ....[21]....
        /*012c*/ 	.word	0xffffffff


	//   ....[22]....
        /*0130*/ 	.word	0xffffffff


	//   ....[23]....
        /*0134*/ 	.word	0xffffffff


	//   ....[24]....
        /*0138*/ 	.word	0xffffffff


	//   ....[25]....
        /*013c*/ 	.word	0xffffffff


	//   ....[26]....
        /*0140*/ 	.word	0xffffffff


	//   ....[27]....
        /*0144*/ 	.word	0xffffffff


	//   ....[28]....
        /*0148*/ 	.word	0xffffffff


	//   ....[29]....
        /*014c*/ 	.word	0xffffffff


	//   ....[30]....
        /*0150*/ 	.word	0xffffffff


	//   ....[31]....
        /*0154*/ 	.word	0xffffffff


	//   ....[32]....
        /*0158*/ 	.word	0xffffffff


	//   ....[33]....
        /*015c*/ 	.word	0xffffffff


	//   ....[34]....
        /*0160*/ 	.word	0xffffffff


	//   ....[35]....
        /*0164*/ 	.word	0xffffffff


	//   ....[36]....
        /*0168*/ 	.word	0xffffffff


	//   ....[37]....
        /*016c*/ 	.word	0xffffffff


	//   ....[38]....
        /*0170*/ 	.word	0xffffffff


	//   ....[39]....
        /*0174*/ 	.word	0xffffffff


	//   ....[40]....
        /*0178*/ 	.word	0xffffffff


	//   ....[41]....
        /*017c*/ 	.word	0xffffffff


	//   ....[42]....
        /*0180*/ 	.word	0xffffffff


	//   ....[43]....
        /*0184*/ 	.word	0xffffffff


	//   ....[44]....
        /*0188*/ 	.word	0xffffffff


	//   ....[45]....
        /*018c*/ 	.word	0xffffffff


	//   ....[46]....
        /*0190*/ 	.word	0xffffffff


	//   ....[47]....
        /*0194*/ 	.word	0xffffffff


	//   ....[48]....
        /*0198*/ 	.word	0xffffffff


	//   ....[49]....
        /*019c*/ 	.word	0xffffffff


	//   ....[50]....
        /*01a0*/ 	.word	0xffffffff


	//   ....[51]....
        /*01a4*/ 	.word	0xffffffff


	//   ....[52]....
        /*01a8*/ 	.word	0xffffffff


	//   ....[53]....
        /*01ac*/ 	.word	0xffffffff


	//   ....[54]....
        /*01b0*/ 	.word	0xffffffff


	//   ....[55]....
        /*01b4*/ 	.word	0xffffffff


	//   ....[56]....
        /*01b8*/ 	.word	0xffffffff


	//   ....[57]....
        /*01bc*/ 	.word	0xffffffff


	//   ....[58]....
        /*01c0*/ 	.word	0xffffffff


	//   ....[59]....
        /*01c4*/ 	.word	0xffffffff


	//   ....[60]....
        /*01c8*/ 	.word	0xffffffff


	//   ....[61]....
        /*01cc*/ 	.word	0xffffffff


	//   ....[62]....
        /*01d0*/ 	.word	0xffffffff


	//   ....[63]....
        /*01d4*/ 	.word	0xffffffff


	//   ....[64]....
        /*01d8*/ 	.word	0xffffffff


	//   ....[65]....
        /*01dc*/ 	.word	0xffffffff


	//   ....[66]....
        /*01e0*/ 	.word	0xffffffff


	//   ....[67]....
        /*01e4*/ 	.word	0xffffffff


	//   ....[68]....
        /*01e8*/ 	.word	0xffffffff


	//   ....[69]....
        /*01ec*/ 	.word	0xffffffff


	//   ....[70]....
        /*01f0*/ 	.word	0xffffffff


	//   ....[71]....
        /*01f4*/ 	.word	0xffffffff


	//   ....[72]....
        /*01f8*/ 	.word	0xffffffff


	//   ....[73]....
        /*01fc*/ 	.word	0xffffffff


	//   ....[74]....
        /*0200*/ 	.word	0xffffffff


	//   ....[75]....
        /*0204*/ 	.word	0xffffffff


	//   ....[76]....
        /*0208*/ 	.word	0xffffffff


	//   ....[77]....
        /*020c*/ 	.word	0xffffffff


	//   ....[78]....
        /*0210*/ 	.word	0xffffffff


	//   ....[79]....
        /*0214*/ 	.word	0xffffffff


	//   ....[80]....
        /*0218*/ 	.word	0xffffffff


	//   ....[81]....
        /*021c*/ 	.word	0xffffffff


	//   ....[82]....
        /*0220*/ 	.word	0xffffffff


	//   ....[83]....
        /*0224*/ 	.word	0xffffffff


	//   ....[84]....
        /*0228*/ 	.word	0xffffffff


	//   ....[85]....
        /*022c*/ 	.word	0xffffffff


	//   ....[86]....
        /*0230*/ 	.word	0xffffffff


	//   ....[87]....
        /*0234*/ 	.word	0xffffffff


	//   ....[88]....
        /*0238*/ 	.word	0xffffffff


	//   ....[89]....
        /*023c*/ 	.word	0xffffffff


	//   ....[90]....
        /*0240*/ 	.word	0xffffffff


	//   ....[91]....
        /*0244*/ 	.word	0xffffffff


	//   ....[92]....
        /*0248*/ 	.word	0xffffffff


	//   ....[93]....
        /*024c*/ 	.word	0xffffffff


	//   ....[94]....
        /*0250*/ 	.word	0xffffffff


	//   ....[95]....
        /*0254*/ 	.word	0xffffffff


	//   ....[96]....
        /*0258*/ 	.word	0x0500000f


	//   ....[97]....
        /*025c*/ 	.word	0x0500000f


	//   ....[98]....
        /*0260*/ 	.word	0x0500000f


	//   ....[99]....
        /*0264*/ 	.word	0x0500000f


	//   ....[100]....
        /*0268*/ 	.word	0x0500000f


	//   ....[101]....
        /*026c*/ 	.word	0x0500000f


	//   ....[102]....
        /*0270*/ 	.word	0x0500000f


	//   ....[103]....
        /*0274*/ 	.word	0x0500000f


	//   ....[104]....
        /*0278*/ 	.word	0x0500000f


	//   ....[105]....
        /*027c*/ 	.word	0x0500000f


	//   ....[106]....
        /*0280*/ 	.word	0x0500000f


	//   ....[107]....
        /*0284*/ 	.word	0x0500000f


	//   ....[108]....
        /*0288*/ 	.word	0x0500000f


	//   ....[109]....
        /*028c*/ 	.word	0x0500000f


	//   ....[110]....
        /*0290*/ 	.word	0x0500000f


	//   ....[111]....
        /*0294*/ 	.word	0x0500000f


	//   ....[112]....
        /*0298*/ 	.word	0x0500000f


	//   ....[113]....
        /*029c*/ 	.word	0x0500000f


	//   ....[114]....
        /*02a0*/ 	.word	0x0500000f


	//   ....[115]....
        /*02a4*/ 	.word	0x0500000f


	//   ....[116]....
        /*02a8*/ 	.word	0x0500000f


	//   ....[117]....
        /*02ac*/ 	.word	0x0500000f


	//   ....[118]....
        /*02b0*/ 	.word	0x0500000f


	//   ....[119]....
        /*02b4*/ 	.word	0x0500000f


	//   ....[120]....
        /*02b8*/ 	.word	0x0500000f


	//   ....[121]....
        /*02bc*/ 	.word	0x0500000f


	//   ....[122]....
        /*02c0*/ 	.word	0x0500000f


	//   ....[123]....
        /*02c4*/ 	.word	0x0500000f


	//   ....[124]....
        /*02c8*/ 	.word	0x0500000f


	//   ....[125]....
        /*02cc*/ 	.word	0x0500000f


	//   ....[126]....
        /*02d0*/ 	.word	0x0500000f


	//   ....[127]....
        /*02d4*/ 	.word	0x0500000f


	//   ....[128]....
        /*02d8*/ 	.word	0x0500000f


	//   ....[129]....
        /*02dc*/ 	.word	0x0500000f


	//   ....[130]....
        /*02e0*/ 	.word	0x0500000f


	//   ....[131]....
        /*02e4*/ 	.word	0x0500000f


	//   ....[132]....
        /*02e8*/ 	.word	0x0500000f


	//   ....[133]....
        /*02ec*/ 	.word	0x0500000f


	//   ....[134]....
        /*02f0*/ 	.word	0x0500000f


	//   ....[135]....
        /*02f4*/ 	.word	0x0500000f


	//   ....[136]....
        /*02f8*/ 	.word	0x0500000f


	//   ....[137]....
        /*02fc*/ 	.word	0x0500000f


	//   ....[138]....
        /*0300*/ 	.word	0x0500000f


	//   ....[139]....
        /*0304*/ 	.word	0x0500000f


	//   ....[140]....
        /*0308*/ 	.word	0x0500000f


	//   ....[141]....
        /*030c*/ 	.word	0x0500000f


	//   ....[142]....
        /*0310*/ 	.word	0x0500000f


	//   ....[143]....
        /*0314*/ 	.word	0x0500000f


	//   ....[144]....
        /*0318*/ 	.word	0x0500000f


	//   ....[145]....
        /*031c*/ 	.word	0x0500000f


	//   ....[146]....
        /*0320*/ 	.word	0x0500000f


	//   ....[147]....
        /*0324*/ 	.word	0x0500000f


	//   ....[148]....
        /*0328*/ 	.word	0x0500000f


	//   ....[149]....
        /*032c*/ 	.word	0x0500000f


	//   ....[150]....
        /*0330*/ 	.word	0x0500000f


	//   ....[151]....
        /*0334*/ 	.word	0x0500000f


	//   ....[152]....
        /*0338*/ 	.word	0x0500000f


	//   ....[153]....
        /*033c*/ 	.word	0x0500000f


	//   ....[154]....
        /*0340*/ 	.word	0x0500000f


	//   ....[155]....
        /*0344*/ 	.word	0x0500000f


	//   ....[156]....
        /*0348*/ 	.word	0x0500000f


	//   ....[157]....
        /*034c*/ 	.word	0x0500000f


	//   ....[158]....
        /*0350*/ 	.word	0x0500000f


	//   ....[159]....
        /*0354*/ 	.word	0x0500000f


	//   ....[160]....
        /*0358*/ 	.word	0x0500000f


	//   ....[161]....
        /*035c*/ 	.word	0x0500000f


	//----- nvinfo : EIATTR_COOP_GROUP_INSTR_OFFSETS
	.align		4
.L_145:
        /*0360*/ 	.byte	0x04, 0x28
        /*0362*/ 	.short	(.L_147 - .L_146)


	//   ....[0]....
.L_146:
        /*0364*/ 	.word	0x00000080


	//   ....[1]....
        /*0368*/ 	.word	0x00000090


	//   ....[2]....
        /*036c*/ 	.word	0x000002d0


	//   ....[3]....
        /*0370*/ 	.word	0x00000430


	//   ....[4]....
        /*0374*/ 	.word	0x00000550


	//   ....[5]....
        /*0378*/ 	.word	0x000006b0


	//   ....[6]....
        /*037c*/ 	.word	0x00000ce0


	//   ....[7]....
        /*0380*/ 	.word	0x00001a70


	//   ....[8]....
        /*0384*/ 	.word	0x00001ad0


	//   ....[9]....
        /*0388*/ 	.word	0x00001f00


	//   ....[10]....
        /*038c*/ 	.word	0x00001f80


	//   ....[11]....
        /*0390*/ 	.word	0x00003050


	//   ....[12]....
        /*0394*/ 	.word	0x00003070


	//   ....[13]....
        /*0398*/ 	.word	0x00003630


	//   ....[14]....
        /*039c*/ 	.word	0x00003800


	//   ....[15]....
        /*03a0*/ 	.word	0x000048d0


	//   ....[16]....
        /*03a4*/ 	.word	0x00004910


	//   ....[17]....
        /*03a8*/ 	.word	0x000049d0


	//   ....[18]....
        /*03ac*/ 	.word	0x00004a00


	//   ....[19]....
        /*03b0*/ 	.word	0x00006430


	//   ....[20]....
        /*03b4*/ 	.word	0x00006460


	//   ....[21]....
        /*03b8*/ 	.word	0x000065a0


	//   ....[22]....
        /*03bc*/ 	.word	0x00006630


	//   ....[23]....
        /*03c0*/ 	.word	0x00006ab0


	//   ....[24]....
        /*03c4*/ 	.word	0x00006af0


	//   ....[25]....
        /*03c8*/ 	.word	0x00006c40


	//   ....[26]....
        /*03cc*/ 	.word	0x00006c60


	//   ....[27]....
        /*03d0*/ 	.word	0x00006d90


	//   ....[28]....
        /*03d4*/ 	.word	0x00006db0


	//   ....[29]....
        /*03d8*/ 	.word	0x00006ef0


	//   ....[30]....
        /*03dc*/ 	.word	0x00006f30


	//   ....[31]....
        /*03e0*/ 	.word	0x00008560


	//   ....[32]....
        /*03e4*/ 	.word	0x00008590


	//   ....[33]....
        /*03e8*/ 	.word	0x000085c0


	//   ....[34]....
        /*03ec*/ 	.word	0x000085d0


	//   ....[35]....
        /*03f0*/ 	.word	0x00008610


	//   ....[36]....
        /*03f4*/ 	.word	0x00008650


	//   ....[37]....
        /*03f8*/ 	.word	0x00008670


	//   ....[38]....
        /*03fc*/ 	.word	0x000086d0


	//   ....[39]....
        /*0400*/ 	.word	0x000086f0


	//   ....[40]....
        /*0404*/ 	.word	0x00008710


	//   ....[41]....
        /*0408*/ 	.word	0x00008750


	//   ....[42]....
        /*040c*/ 	.word	0x00008780


	//   ....[43]....
        /*0410*/ 	.word	0x00008de0


	//   ....[44]....
        /*0414*/ 	.word	0x00008e00


	//   ....[45]....
        /*0418*/ 	.word	0x00008e30


	//   ....[46]....
        /*041c*/ 	.word	0x00008e70


	//   ....[47]....
        /*0420*/ 	.word	0x00008ec0


	//   ....[48]....
        /*0424*/ 	.word	0x00008ee0


	//   ....[49]....
        /*0428*/ 	.word	0x00008f30


	//   ....[50]....
        /*042c*/ 	.word	0x00008f50


	//   ....[51]....
        /*0430*/ 	.word	0x00008fa0


	//   ....[52]....
        /*0434*/ 	.word	0x00008fc0


	//   ....[53]....
        /*0438*/ 	.word	0x00009010


	//   ....[54]....
        /*043c*/ 	.word	0x00009030


	//   ....[55]....
        /*0440*/ 	.word	0x00009080


	//   ....[56]....
        /*0444*/ 	.word	0x000090a0


	//   ....[57]....
        /*0448*/ 	.word	0x000090e0


	//   ....[58]....
        /*044c*/ 	.word	0x00009100


	//   ....[59]....
        /*0450*/ 	.word	0x00009490


	//   ....[60]....
        /*0454*/ 	.word	0x00009580


	//   ....[61]....
        /*0458*/ 	.word	0x00009710


	//   ....[62]....
        /*045c*/ 	.word	0x00009740


	//   ....[63]....
        /*0460*/ 	.word	0x00009790


	//   ....[64]....
        /*0464*/ 	.word	0x000097e0


	//   ....[65]....
        /*0468*/ 	.word	0x00009830


	//   ....[66]....
        /*046c*/ 	.word	0x000098a0


	//   ....[67]....
        /*0470*/ 	.word	0x000098b0


	//   ....[68]....
        /*0474*/ 	.word	0x000098e0


	//   ....[69]....
        /*0478*/ 	.word	0x00009900


	//   ....[70]....
        /*047c*/ 	.word	0x00009930


	//   ....[71]....
        /*0480*/ 	.word	0x0000a0c0


	//   ....[72]....
        /*0484*/ 	.word	0x0000a0e0


	//   ....[73]....
        /*0488*/ 	.word	0x0000a0f0


	//   ....[74]....
        /*048c*/ 	.word	0x0000a100


	//   ....[75]....
        /*0490*/ 	.word	0x0000a120


	//   ....[76]....
        /*0494*/ 	.word	0x0000a150


	//   ....[77]....
        /*0498*/ 	.word	0x0000a170


	//   ....[78]....
        /*049c*/ 	.word	0x0000a1a0


	//   ....[79]....
        /*04a0*/ 	.word	0x0000a1c0


	//   ....[80]....
        /*04a4*/ 	.word	0x0000a1f0


	//   ....[81]....
        /*04a8*/ 	.word	0x0000a220


	//   ....[82]....
        /*04ac*/ 	.word	0x0000a240


	//   ....[83]....
        /*04b0*/ 	.word	0x0000a5b0


	//   ....[84]....
        /*04b4*/ 	.word	0x0000a5d0


	//   ....[85]....
        /*04b8*/ 	.word	0x0000a5e0


	//   ....[86]....
        /*04bc*/ 	.word	0x0000a600


	//   ....[87]....
        /*04c0*/ 	.word	0x0000a620


	//   ....[88]....
        /*04c4*/ 	.word	0x0000a680


	//   ....[89]....
        /*04c8*/ 	.word	0x0000a6a0


	//   ....[90]....
        /*04cc*/ 	.word	0x0000a700


	//   ....[91]....
        /*04d0*/ 	.word	0x0000a720


	//   ....[92]....
        /*04d4*/ 	.word	0x0000a780


	//   ....[93]....
        /*04d8*/ 	.word	0x0000a7a0


	//   ....[94]....
        /*04dc*/ 	.word	0x0000a800


	//   ....[95]....
        /*04e0*/ 	.word	0x0000abc0


	//   ....[96]....
        /*04e4*/ 	.word	0x0000b0d0


	//   ....[97]....
        /*04e8*/ 	.word	0x0000b1c0


	//   ....[98]....
        /*04ec*/ 	.word	0x0000b260


	//   ....[99]....
        /*04f0*/ 	.word	0x0000b2d0


	//   ....[100]....
        /*04f4*/ 	.word	0x0000b380


	//   ....[101]....
        /*04f8*/ 	.word	0x0000b480


	//   ....[102]....
        /*04fc*/ 	.word	0x0000b4d0


	//   ....[103]....
        /*0500*/ 	.word	0x0000b5d0


	//   ....[104]....
        /*0504*/ 	.word	0x0000b620


	//   ....[105]....
        /*0508*/ 	.word	0x0000b680


	//   ....[106]....
        /*050c*/ 	.word	0x0000b750


	//   ....[107]....
        /*0510*/ 	.word	0x0000b840


	//   ....[108]....
        /*0514*/ 	.word	0x0000b890


	//   ....[109]....
        /*0518*/ 	.word	0x0000b920


	//   ....[110]....
        /*051c*/ 	.word	0x0000b990


	//   ....[111]....
        /*0520*/ 	.word	0x0000ba10


	//   ....[112]....
        /*0524*/ 	.word	0x0000bab0


	//   ....[113]....
        /*0528*/ 	.word	0x0000bb10


	//   ....[114]....
        /*052c*/ 	.word	0x0000bbd0


	//   ....[115]....
        /*0530*/ 	.word	0x0000bc30


	//   ....[116]....
        /*0534*/ 	.word	0x0000bcf0


	//   ....[117]....
        /*0538*/ 	.word	0x0000bd50


	//   ....[118]....
        /*053c*/ 	.word	0x0000be10


	//   ....[119]....
        /*0540*/ 	.word	0x0000be70


	//   ....[120]....
        /*0544*/ 	.word	0x0000bf30


	//   ....[121]....
        /*0548*/ 	.word	0x0000bf90


	//   ....[122]....
        /*054c*/ 	.word	0x0000c050


	//   ....[123]....
        /*0550*/ 	.word	0x0000c0b0


	//   ....[124]....
        /*0554*/ 	.word	0x0000c150


	//   ....[125]....
        /*0558*/ 	.word	0x0000c290


	//   ....[126]....
        /*055c*/ 	.word	0x0000c380


	//   ....[127]....
        /*0560*/ 	.word	0x0000c410


	//   ....[128]....
        /*0564*/ 	.word	0x0000c540


	//   ....[129]....
        /*0568*/ 	.word	0x0000c5a0


	//   ....[130]....
        /*056c*/ 	.word	0x0000c6c0


	//   ....[131]....
        /*0570*/ 	.word	0x0000c720


	//   ....[132]....
        /*0574*/ 	.word	0x0000c840


	//   ....[133]....
        /*0578*/ 	.word	0x0000c8a0


	//   ....[134]....
        /*057c*/ 	.word	0x0000c9b0


	//   ....[135]....
        /*0580*/ 	.word	0x0000ca10


	//   ....[136]....
        /*0584*/ 	.word	0x0000caf0


	//   ....[137]....
        /*0588*/ 	.word	0x0000cbd0


	//   ....[138]....
        /*058c*/ 	.word	0x0000cc70


	//   ....[139]....
        /*0590*/ 	.word	0x0000ccd0


	//   ....[140]....
        /*0594*/ 	.word	0x0000cd70


	//   ....[141]....
        /*0598*/ 	.word	0x0000cdd0


	//   ....[142]....
        /*059c*/ 	.word	0x0000ce70


	//   ....[143]....
        /*05a0*/ 	.word	0x0000ced0


	//   ....[144]....
        /*05a4*/ 	.word	0x0000cf80


	//   ....[145]....
        /*05a8*/ 	.word	0x0000cfe0


	//   ....[146]....
        /*05ac*/ 	.word	0x0000d090


	//   ....[147]....
        /*05b0*/ 	.word	0x0000d0f0


	//   ....[148]....
        /*05b4*/ 	.word	0x0000d1a0


	//   ....[149]....
        /*05b8*/ 	.word	0x0000d280


	//   ....[150]....
        /*05bc*/ 	.word	0x0000d320


	//   ....[151]....
        /*05c0*/ 	.word	0x0000d380


	//   ....[152]....
        /*05c4*/ 	.word	0x0000d450


	//   ....[153]....
        /*05c8*/ 	.word	0x0000d4b0


	//   ....[154]....
        /*05cc*/ 	.word	0x0000d580


	//   ....[155]....
        /*05d0*/ 	.word	0x0000d5e0


	//   ....[156]....
        /*05d4*/ 	.word	0x0000d6b0


	//   ....[157]....
        /*05d8*/ 	.word	0x0000d710


	//   ....[158]....
        /*05dc*/ 	.word	0x0000d7e0


	//   ....[159]....
        /*05e0*/ 	.word	0x0000d840


	//   ....[160]....
        /*05e4*/ 	.word	0x0000d920


	//   ....[161]....
        /*05e8*/ 	.word	0x0000da30


	//----- nvinfo : EIATTR_REG_RECONFIG
	.align		4
.L_147:
        /*05ec*/ 	.byte	0x01, 0x54
	.zero		2


	//----- nvinfo : EIATTR_SYSCALL_OFFSETS
	.align		4
        /*05f0*/ 	.byte	0x04, 0x46
        /*05f2*/ 	.short	(.L_149 - .L_148)


	//   ....[0]....
.L_148:
        /*05f4*/ 	.word	0x00001040


	//   ....[1]....
        /*05f8*/ 	.word	0x00007e20


	//   ....[2]....
        /*05fc*/ 	.word	0x00007f60


	//   ....[3]....
        /*0600*/ 	.word	0x00008050


	//   ....[4]....
        /*0604*/ 	.word	0x00008ae0


	//----- nvinfo : EIATTR_MBARRIER_INSTR_OFFSETS
	.align		4
.L_149:
        /*0608*/ 	.byte	0x04, 0x39
        /*060a*/ 	.short	(.L_151 - .L_150)


	//   ....[0]....
.L_150:
        /*060c*/ 	.word	0x00000180
        /*0610*/ 	.word	0x000000ff
        /*0614*/ 	.word	0x00022800
        /*0618*/ 	.short	0x0100
        /*061a*/ 	.byte	0x08
	.zero		1


	//   ....[1]....
        /*061c*/ 	.word	0x00000190
        /*0620*/ 	.word	0x000000ff
        /*0624*/ 	.word	0x00022820
        /*0628*/ 	.short	0x0100
        /*062a*/ 	.byte	0x08
	.zero		1


	//   ....[2]....
        /*062c*/ 	.word	0x00000280
        /*0630*/ 	.word	0x000000ff
        /*0634*/ 	.word	0x00022830
        /*0638*/ 	.short	0x0100
        /*063a*/ 	.byte	0x08
	.zero		1


	//   ....[3]....
        /*063c*/ 	.word	0x00000290
        /*0640*/ 	.word	0x000000ff
        /*0644*/ 	.word	0x00022840
        /*0648*/ 	.short	0x0100
        /*064a*/ 	.byte	0x08
	.zero		1


	//   ....[4]....
        /*064c*/ 	.word	0x000002a0
        /*0650*/ 	.word	0x000000ff
        /*0654*/ 	.word	0x00022838
        /*0658*/ 	.short	0x0100
        /*065a*/ 	.byte	0x08
	.zero		1


	//   ....[5]....
        /*065c*/ 	.word	0x000002b0
        /*0660*/ 	.word	0x000000ff
        /*0664*/ 	.word	0x00022848
        /*0668*/ 	.short	0x0100
        /*066a*/ 	.byte	0x08
	.zero		1


	//   ....[6]....
        /*066c*/ 	.word	0x000003e0
        /*0670*/ 	.word	0x000000ff
        /*0674*/ 	.word	0x00022850
        /*0678*/ 	.short	0x0100
        /*067a*/ 	.byte	0x08
	.zero		1


	//   ....[7]....
        /*067c*/ 	.word	0x000003f0
        /*0680*/ 	.word	0x000000ff
        /*0684*/ 	.word	0x00022860
        /*0688*/ 	.short	0x0100
        /*068a*/ 	.byte	0x08
	.zero		1


	//   ....[8]....
        /*068c*/ 	.word	0x00000400
        /*0690*/ 	.word	0x000000ff
        /*0694*/ 	.word	0x00022858
        /*0698*/ 	.short	0x0100
        /*069a*/ 	.byte	0x08
	.zero		1


	//   ....[9]....
        /*069c*/ 	.word	0x00000410
        /*06a0*/ 	.word	0x000000ff
        /*06a4*/ 	.word	0x00022868
        /*06a8*/ 	.short	0x0100
        /*06aa*/ 	.byte	0x08
	.zero		1


	//   ....[10]....
        /*06ac*/ 	.word	0x00000500
        /*06b0*/ 	.word	0x000000ff
        /*06b4*/ 	.word	0x00022870
        /*06b8*/ 	.short	0x0100
        /*06ba*/ 	.byte	0x06
	.zero		1


	//   ....[11]....
        /*06bc*/ 	.word	0x00000510
        /*06c0*/ 	.word	0x000000ff
        /*06c4*/ 	.word	0x00022880
        /*06c8*/ 	.short	0x0100
        /*06ca*/ 	.byte	0x06
	.zero		1


	//   ....[12]....
        /*06cc*/ 	.word	0x00000520
        /*06d0*/ 	.word	0x000000ff
        /*06d4*/ 	.word	0x00022878
        /*06d8*/ 	.short	0x0100
        /*06da*/ 	.byte	0x06
	.zero		1


	//   ....[13]....
        /*06dc*/ 	.word	0x00000530
        /*06e0*/ 	.word	0x000000ff
        /*06e4*/ 	.word	0x00022888
        /*06e8*/ 	.short	0x0100
        /*06ea*/ 	.byte	0x06
	.zero		1


	//   ....[14]....
        /*06ec*/ 	.word	0x00000660
        /*06f0*/ 	.word	0x000000ff
        /*06f4*/ 	.word	0x00022890
        /*06f8*/ 	.short	0x0100
        /*06fa*/ 	.byte	0x08
	.zero		1


	//   ....[15]....
        /*06fc*/ 	.word	0x00000670
        /*0700*/ 	.word	0x000000ff
        /*0704*/ 	.word	0x000228a0
        /*0708*/ 	.short	0x0100
        /*070a*/ 	.byte	0x08
	.zero		1


	//   ....[16]....
        /*070c*/ 	.word	0x00000680
        /*0710*/ 	.word	0x000000ff
        /*0714*/ 	.word	0x00022898
        /*0718*/ 	.short	0x0100
        /*071a*/ 	.byte	0x08
	.zero		1


	//   ....[17]....
        /*071c*/ 	.word	0x00000690
        /*0720*/ 	.word	0x000000ff
        /*0724*/ 	.word	0x000228a8
        /*0728*/ 	.short	0x0100
        /*072a*/ 	.byte	0x08
	.zero		1


	//   ....[18]....
        /*072c*/ 	.word	0x000007d0
        /*0730*/ 	.word	0x000000ff
        /*0734*/ 	.word	0x000228b0
        /*0738*/ 	.short	0x0100
        /*073a*/ 	.byte	0x08
	.zero		1


	//   ....[19]....
        /*073c*/ 	.word	0x000007e0
        /*0740*/ 	.word	0x000000ff
        /*0744*/ 	.word	0x000228c0
        /*0748*/ 	.short	0x0100
        /*074a*/ 	.byte	0x08
	.zero		1


	//   ....[20]....
        /*074c*/ 	.word	0x000007f0
        /*0750*/ 	.word	0x000000ff
        /*0754*/ 	.word	0x000228b8
        /*0758*/ 	.short	0x0100
        /*075a*/ 	.byte	0x08
	.zero		1


	//   ....[21]....
        /*075c*/ 	.word	0x00000800
        /*0760*/ 	.word	0x000000ff
        /*0764*/ 	.word	0x000228c8
        /*0768*/ 	.short	0x0100
        /*076a*/ 	.byte	0x08
	.zero		1


	//   ....[22]....
        /*076c*/ 	.word	0x00001090
        /*0770*/ 	.word	0x000000ff
        /*0774*/ 	.word	0x00022800
        /*0778*/ 	.short	0x010a
        /*077a*/ 	.byte	0x29
	.zero		1


	//   ....[23]....
        /*077c*/ 	.word	0x00001160
        /*0780*/ 	.word	0x000000ff
        /*0784*/ 	.word	0x00022830
        /*0788*/ 	.short	0x010a
        /*078a*/ 	.byte	0x16
	.zero		1


	//   ....[24]....
        /*078c*/ 	.word	0x000011a0
        /*0790*/ 	.word	0x000000ff
        /*0794*/ 	.word	0x00022830
        /*0798*/ 	.short	0x010a
        /*079a*/ 	.byte	0x16
	.zero		1


	//   ....[25]....
        /*079c*/ 	.word	0x000014d0
        /*07a0*/ 	.word	0x000000ff
        /*07a4*/ 	.word	0x00000000
        /*07a8*/ 	.short	0x0101
        /*07aa*/ 	.byte	0x06
	.zero		1


	//   ....[26]....
        /*07ac*/ 	.word	0x00002780
        /*07b0*/ 	.word	0x000000ff
        /*07b4*/ 	.word	0x00022850
        /*07b8*/ 	.short	0x010a
        /*07ba*/ 	.byte	0x16
	.zero		1


	//   ....[27]....
        /*07bc*/ 	.word	0x000027c0
        /*07c0*/ 	.word	0x000000ff
        /*07c4*/ 	.word	0x00022850
        /*07c8*/ 	.short	0x010a
        /*07ca*/ 	.byte	0x16
	.zero		1


	//   ....[28]....
        /*07cc*/ 	.word	0x00002ae0
        /*07d0*/ 	.word	0x000000ff
        /*07d4*/ 	.word	0x00000000
        /*07d8*/ 	.short	0x0101
        /*07da*/ 	.byte	0x16
	.zero		1


	//   ....[29]....
        /*07dc*/ 	.word	0x00002c80
        /*07e0*/ 	.word	0x000000ff
        /*07e4*/ 	.word	0x00022830
        /*07e8*/ 	.short	0x010a
        /*07ea*/ 	.byte	0x19
	.zero		1


	//   ....[30]....
        /*07ec*/ 	.word	0x00002cd0
        /*07f0*/ 	.word	0x000000ff
        /*07f4*/ 	.word	0x00022830
        /*07f8*/ 	.short	0x010a
        /*07fa*/ 	.byte	0x19
	.zero		1


	//   ....[31]....
        /*07fc*/ 	.word	0x00002f00
        /*0800*/ 	.word	0x000000ff
        /*0804*/ 	.word	0x00000000
        /*0808*/ 	.short	0x0101
        /*080a*/ 	.byte	0x06
	.zero		1


	//   ....[32]....
        /*080c*/ 	.word	0x00004580
        /*0810*/ 	.word	0x000000ff
        /*0814*/ 	.word	0x00022850
        /*0818*/ 	.short	0x010a
        /*081a*/ 	.byte	0x19
	.zero		1


	//   ....[33]....
        /*081c*/ 	.word	0x000045e0
        /*0820*/ 	.word	0x000000ff
        /*0824*/ 	.word	0x00022850
        /*0828*/ 	.short	0x010a
        /*082a*/ 	.byte	0x19
	.zero		1


	//   ....[34]....
        /*082c*/ 	.word	0x000048b0
        /*0830*/ 	.word	0x000000ff
        /*0834*/ 	.word	0x00000000
        /*0838*/ 	.short	0x0101
        /*083a*/ 	.byte	0x19
	.zero		1


	//   ....[35]....
        /*083c*/ 	.word	0x00006ad0
        /*0840*/ 	.word	0x000000ff
        /*0844*/ 	.word	0x00000000
        /*0848*/ 	.short	0x0101
        /*084a*/ 	.byte	0x16
	.zero		1


	//   ....[36]....
        /*084c*/ 	.word	0x00008370
        /*0850*/ 	.word	0x00000016
        /*0854*/ 	.word	0x00022840
        /*0858*/ 	.short	0x010a
        /*085a*/ 	.byte	0x3f
	.zero		1


	//   ....[37]....
        /*085c*/ 	.word	0x000088c0
        /*0860*/ 	.word	0x00000016
        /*0864*/ 	.word	0x00022830
        /*0868*/ 	.short	0x0107
        /*086a*/ 	.byte	0x3f
	.zero		1


	//   ....[38]....
        /*086c*/ 	.word	0x00008980
        /*0870*/ 	.word	0x00000016
        /*0874*/ 	.word	0x00022830
        /*0878*/ 	.short	0x0101
        /*087a*/ 	.byte	0x3f
	.zero		1


	//   ....[39]....
        /*087c*/ 	.word	0x000091b0
        /*0880*/ 	.word	0x000000ff
        /*0884*/ 	.word	0x00022800
        /*0888*/ 	.short	0x0107
        /*088a*/ 	.byte	0x25
	.zero		1


	//   ....[40]....
        /*088c*/ 	.word	0x00009210
        /*0890*/ 	.word	0x000000ff
        /*0894*/ 	.word	0x00022800
        /*0898*/ 	.short	0x0101
        /*089a*/ 	.byte	0x25
	.zero		1


	//   ....[41]....
        /*089c*/ 	.word	0x00009230
        /*08a0*/ 	.word	0x000000ff
        /*08a4*/ 	.word	0x00022820
        /*08a8*/ 	.short	0x010a
        /*08aa*/ 	.byte	0x25
	.zero		1


	//   ....[42]....
        /*08ac*/ 	.word	0x000092c0
        /*08b0*/ 	.word	0x00000016
        /*08b4*/ 	.word	0x00022860
        /*08b8*/ 	.short	0x010a
        /*08ba*/ 	.byte	0x3f
	.zero		1


	//   ....[43]....
        /*08bc*/ 	.word	0x00009ba0
        /*08c0*/ 	.word	0x00000016
        /*08c4*/ 	.word	0x00022850
        /*08c8*/ 	.short	0x0107
        /*08ca*/ 	.byte	0x3f
	.zero		1


	//   ....[44]....
        /*08cc*/ 	.word	0x00009c80
        /*08d0*/ 	.word	0x00000016
        /*08d4*/ 	.word	0x00022850
        /*08d8*/ 	.short	0x0101
        /*08da*/ 	.byte	0x3f
	.zero		1


	//   ....[45]....
        /*08dc*/ 	.word	0x00009f20
        /*08e0*/ 	.word	0x00000012
        /*08e4*/ 	.word	0x00022840
        /*08e8*/ 	.short	0x010a
        /*08ea*/ 	.byte	0x3f
	.zero		1


	//   ....[46]....
        /*08ec*/ 	.word	0x0000a2f0
        /*08f0*/ 	.word	0x00000012
        /*08f4*/ 	.word	0x00022830
        /*08f8*/ 	.short	0x0107
        /*08fa*/ 	.byte	0x3f
	.zero		1


	//   ....[47]....
        /*08fc*/ 	.word	0x0000a3b0
        /*0900*/ 	.word	0x00000012
        /*0904*/ 	.word	0x00022830
        /*0908*/ 	.short	0x0101
        /*090a*/ 	.byte	0x3f
	.zero		1


	//   ....[48]....
        /*090c*/ 	.word	0x0000a3e0
        /*0910*/ 	.word	0x00000012
        /*0914*/ 	.word	0x00022860
        /*0918*/ 	.short	0x010a
        /*091a*/ 	.byte	0x3f
	.zero		1


	//   ....[49]....
        /*091c*/ 	.word	0x0000a900
        /*0920*/ 	.word	0x00000012
        /*0924*/ 	.word	0x00022850
        /*0928*/ 	.short	0x0107
        /*092a*/ 	.byte	0x3f
	.zero		1


	//   ....[50]....
        /*092c*/ 	.word	0x0000a9d0
        /*0930*/ 	.word	0x00000012
        /*0934*/ 	.word	0x00022850
        /*0938*/ 	.short	0x0101
        /*093a*/ 	.byte	0x3f
	.zero		1


	//   ....[51]....
        /*093c*/ 	.word	0x0000ab40
        /*0940*/ 	.word	0x00000004
        /*0944*/ 	.word	0x00022820
        /*0948*/ 	.short	0x010a
        /*094a*/ 	.byte	0x3f
	.zero		1


	//   ....[52]....
        /*094c*/ 	.word	0x0000acc0
        /*0950*/ 	.word	0x00000003
        /*0954*/ 	.word	0x00022840
        /*0958*/ 	.short	0x010a
        /*095a*/ 	.byte	0x3f
	.zero		1


	//   ....[53]....
        /*095c*/ 	.word	0x0000ad60
        /*0960*/ 	.word	0x00000011
        /*0964*/ 	.word	0x00022840
        /*0968*/ 	.short	0x010a
        /*096a*/ 	.byte	0x3f
	.zero		1


	//   ....[54]....
        /*096c*/ 	.word	0x0000ada0
        /*0970*/ 	.word	0x00000003
        /*0974*/ 	.word	0x00022860
        /*0978*/ 	.short	0x010a
        /*097a*/ 	.byte	0x3f
	.zero		1


	//   ....[55]....
        /*097c*/ 	.word	0x0000ade0
        /*0980*/ 	.word	0x00000011
        /*0984*/ 	.word	0x00022860
        /*0988*/ 	.short	0x010a
        /*098a*/ 	.byte	0x3f
	.zero		1


	//   ....[56]....
        /*098c*/ 	.word	0x0000ae50
        /*0990*/ 	.word	0x00000003
        /*0994*/ 	.word	0x00022800
        /*0998*/ 	.short	0x010a
        /*099a*/ 	.byte	0x3f
	.zero		1


	//   ....[57]....
        /*099c*/ 	.word	0x0000aeb0
        /*09a0*/ 	.word	0x00000003
        /*09a4*/ 	.word	0x00022830
        /*09a8*/ 	.short	0x010a
        /*09aa*/ 	.byte	0x3f
	.zero		1


	//   ....[58]....
        /*09ac*/ 	.word	0x0000af10
        /*09b0*/ 	.word	0x00000009
        /*09b4*/ 	.word	0x00022850
        /*09b8*/ 	.short	0x010a
        /*09ba*/ 	.byte	0x3f
	.zero		1


	//   ....[59]....
        /*09bc*/ 	.word	0x0000af80
        /*09c0*/ 	.word	0x00000000
        /*09c4*/ 	.word	0x00022830
        /*09c8*/ 	.short	0x010a
        /*09ca*/ 	.byte	0x3f
	.zero		1


	//   ....[60]....
        /*09cc*/ 	.word	0x0000aff0
        /*09d0*/ 	.word	0x00000008
        /*09d4*/ 	.word	0x00022850
        /*09d8*/ 	.short	0x010a
        /*09da*/ 	.byte	0x3f
	.zero		1


	//   ....[61]....
        /*09dc*/ 	.word	0x0000b110
        /*09e0*/ 	.word	0x00000016
        /*09e4*/ 	.word	0x00022840
        /*09e8*/ 	.short	0x010a
        /*09ea*/ 	.byte	0x3f
	.zero		1


	//   ....[62]....
        /*09ec*/ 	.word	0x0000c190
        /*09f0*/ 	.word	0x00000003
        /*09f4*/ 	.word	0x00022820
        /*09f8*/ 	.short	0x010a
        /*09fa*/ 	.byte	0x3f
	.zero		1


	//   ....[63]....
        /*09fc*/ 	.word	0x0000c1e0
        /*0a00*/ 	.word	0x00000016
        /*0a04*/ 	.word	0x00022860
        /*0a08*/ 	.short	0x010a
        /*0a0a*/ 	.byte	0x3f
	.zero		1


	//   ....[64]....
        /*0a0c*/ 	.word	0x0000cb20
        /*0a10*/ 	.word	0x00000012
        /*0a14*/ 	.word	0x00022840
        /*0a18*/ 	.short	0x010a
        /*0a1a*/ 	.byte	0x3f
	.zero		1


	//   ....[65]....
        /*0a1c*/ 	.word	0x0000d1d0
        /*0a20*/ 	.word	0x00000012
        /*0a24*/ 	.word	0x00022860
        /*0a28*/ 	.short	0x010a
        /*0a2a*/ 	.byte	0x3f
	.zero		1


	//   ....[66]....
        /*0a2c*/ 	.word	0x0000d950
        /*0a30*/ 	.word	0x00000004
        /*0a34*/ 	.word	0x00022820
        /*0a38*/ 	.short	0x010a
        /*0a3a*/ 	.byte	0x3f
	.zero		1


	//   ....[67]....
        /*0a3c*/ 	.word	0x0000daf0
        /*0a40*/ 	.word	0x00000003
        /*0a44*/ 	.word	0x00022840
        /*0a48*/ 	.short	0x010a
        /*0a4a*/ 	.byte	0x3f
	.zero		1


	//   ....[68]....
        /*0a4c*/ 	.word	0x0000db40
        /*0a50*/ 	.word	0x00000011
        /*0a54*/ 	.word	0x00022840
        /*0a58*/ 	.short	0x010a
        /*0a5a*/ 	.byte	0x3f
	.zero		1


	//   ....[69]....
        /*0a5c*/ 	.word	0x0000db90
        /*0a60*/ 	.word	0x00000003
        /*0a64*/ 	.word	0x00022860
        /*0a68*/ 	.short	0x010a
        /*0a6a*/ 	.byte	0x3f
	.zero		1


	//----- nvinfo : EIATTR_NUM_MBARRIERS
	.align		4
.L_151:
        /*0a6c*/ 	.byte	0x03, 0x38
        /*0a6e*/ 	.short	0x0016


	//----- nvinfo : EIATTR_EXIT_INSTR_OFFSETS
	.align		4
        /*0a70*/ 	.byte	0x04, 0x1c
        /*0a72*/ 	.short	(.L_153 - .L_152)


	//   ....[0]....
.L_152:
        /*0a74*/ 	.word	0x00000950


	//   ....[1]....
        /*0a78*/ 	.word	0x00007090


	//   ....[2]....
        /*0a7c*/ 	.word	0x0000ae30


	//----- nvinfo : EIATTR_MAX_THREADS
	.align		4
.L_153:
        /*0a80*/ 	.byte	0x04, 0x05
        /*0a82*/ 	.short	(.L_155 - .L_154)
.L_154:
        /*0a84*/ 	.word	0x00000180
        /*0a88*/ 	.word	0x00000001
        /*0a8c*/ 	.word	0x00000001


	//----- nvinfo : EIATTR_CRS_STACK_SIZE
	.align		4
.L_155:
        /*0a90*/ 	.byte	0x04, 0x1e
        /*0a92*/ 	.short	(.L_157 - .L_156)
.L_156:
        /*0a94*/ 	.word	0x00000000


	//----- nvinfo : EIATTR_CBANK_PARAM_SIZE
	.align		4
.L_157:
        /*0a98*/ 	.byte	0x03, 0x19
        /*0a9a*/ 	.short	0x0a70


	//----- nvinfo : EIATTR_PARAM_CBANK
	.align		4
        /*0a9c*/ 	.byte	0x04, 0x0a
        /*0a9e*/ 	.short	(.L_159 - .L_158)
	.align		4
.L_158:
        /*0aa0*/ 	.word	index@(.nv.constant0._ZN7cutlass13device_kernelIN5flash11enable_sm90INS1_16FlashAttnFwdSm90INS1_25CollectiveMainloopFwdSm90ILi2EN4cute5tupleIJNS5_1CILi1EEES8_S8_EEENS6_IJNS7_ILi128EEENS7_ILi96EEENS7_ILi64EEEEEELi256ENS_10bfloat16_tEfNS_4arch4Sm90ELb0ELb0ELb0ELb0ELb1ELb0ELb0ELb1ELb0ELb1ELb0ELb0EEENS1_21CollectiveEpilogueFwdINS6_IJSA_NS7_ILi256EEESB_EEES9_SE_SG_Li256ELb0ELb1ELb0ELb0EEENS1_29StaticPersistentTileSchedulerILb0EEEEEEEEEvNT_6ParamsE)
        /*0aa4*/ 	.short	0x0210
        /*0aa6*/ 	.short	0x0a70


	//----- nvinfo : EIATTR_SW_WAR
	.align		4
.L_159:
        /*0aa8*/ 	.byte	0x04, 0x36
        /*0aaa*/ 	.short	(.L_161 - .L_160)
.L_160:
        /*0aac*/ 	.word	0x00000008
.L_161:


//--------------------- .nv.info._ZN7cutlass13device_kernelIN5flash11enable_sm90INS1_16FlashAttnFwdSm90INS1_25CollectiveMainloopFwdSm90ILi2EN4cute5tupleIJNS5_1CILi1EEES8_S8_EEENS6_IJNS7_ILi128EEENS7_ILi96EEENS7_ILi64EEEEEELi256ENS_10bfloat16_tEfNS_4arch4Sm90ELb0ELb0ELb0ELb0ELb1ELb0ELb1ELb1ELb0ELb1ELb0ELb0EEENS1_21CollectiveEpilogueFwdINS6_IJSA_NS7_ILi256EEESB_EEES9_SE_SG_Li256ELb0ELb1ELb0ELb0EEENS1_29StaticPersistentTileSchedulerILb0EEEEEEEEEvNT_6ParamsE --------------------------
	.section	.nv.info._ZN7cutlass13device_kernelIN5flash11enable_sm90INS1_16FlashAttnFwdSm90INS1_25CollectiveMainloopFwdSm90ILi2EN4cute5tupleIJNS5_1CILi1EEES8_S8_EEENS6_IJNS7_ILi128EEENS7_ILi96EEENS7_ILi64EEEEEELi256ENS_10bfloat16_tEfNS_4arch4Sm90ELb0ELb0ELb0ELb0ELb1ELb0ELb1ELb1ELb0ELb1ELb0ELb0EEENS1_21CollectiveEpilogueFwdINS6_IJSA_NS7_ILi256EEESB_EEES9_SE_SG_Li256ELb0ELb1ELb0ELb0EEENS1_29StaticPersistentTileSchedulerILb0EEEEEEEEEvNT_6ParamsE,"",@"SHT_CUDA_INFO"
	.sectionflags	@""
	.align	4


	//----- nvinfo : EIATTR_CUDA_API_VERSION
	.align		4
        /*0000*/ 	.byte	0x04, 0x37
        /*0002*/ 	.short	(.L_163 - .L_162)
.L_162:
        /*0004*/ 	.word	0x00000082


	//----- nvinfo : EIATTR_KPARAM_INFO
	.align		4
.L_163:
        /*0008*/ 	.byte	0x04, 0x17
        /*000a*/ 	.short	(.L_165 - .L_164)
.L_164:
        /*000c*/ 	.word	0x00000000
        /*0010*/ 	.short	0x0000
        /*0012*/ 	.short	0x0070
        /*0014*/ 	.byte	0x00, 0xf0, 0x01, 0x2c


	//----- nvinfo : EIATTR_SPARSE_MMA_MASK
	.align		4
.L_165:
        /*0018*/ 	.byte	0x03, 0x50
        /*001a*/ 	.short	0x0000


	//----- nvinfo : EIATTR_MAXREG_COUNT
	.align		4
        /*001c*/ 	.byte	0x03, 0x1b
        /*001e*/ 	.short	0x00a8


	//----- nvinfo : EIATTR_NUM_BARRIERS
	.align		4
        /*0020*/ 	.byte	0x02, 0x4c
        /*0022*/ 	.byte	0x10
	.zero		1


	//----- nvinfo : EIATTR_EXTERNS
	.align		4
        /*0024*/ 	.byte	0x04, 0x0f
        /*0026*/ 	.short	(.L_167 - .L_166)


	//   ....[0]....
	.align		4
.L_166:
        /*0028*/ 	.word	index@(__assertfail)


	//----- nvinfo : EIATTR_ANNOTATIONS
	.align		4
.L_167:
        /*002c*/ 	.byte	0x04, 0x55
        /*002e*/ 	.short	(.L_169 - .L_168)


	//   ....[0]....
.L_168:
        /* <DEDUP_REMOVED lines=12> */


	//----- nvinfo : EIATTR_MERCURY_ISA_VERSION
	.align		4
.L_169:
        /*00e0*/ 	.byte	0x03, 0x5f
        /*00e2*/ 	.short	0x0101


	//----- nvinfo : EIATTR_INT_WARP_WIDE_INSTR_OFFSETS
	.align		4
        /*00e4*/ 	.byte	0x04, 0x31
        /*00e6*/ 	.short	(.L_171 - .L_170)


	//   ....[0]....
.L_170:
        /*00e8*/ 	.word	0x000000c0


	//   ....[1]....
        /*00ec*/ 	.word	0x000000d0


	//   ....[2]....
        /*00f0*/ 	.word	0x000000e0


	//   ....[3]....
        /*00f4*/ 	.word	0x00000180


	//----- nvinfo : EIATTR_COOP_GROUP_MASK_REGIDS
	.align		4
.L_171:
        /*00f8*/ 	.byte	0x04, 0x29
        /*00fa*/ 	.short	(.L_173 - .L_172)


	//   ....[0]....
.L_172:
        /*00fc*/ 	.word	0xffffffff


	//   ....[1]....
        /*0100*/ 	.word	0xffffffff


	//   ....[2]....
        /*0104*/ 	.word	0xffffffff


	//   ....[3]....
        /*0108*/ 	.word	0xffffffff


	//   ....[4]....
        /*010c*/ 	.word	0xffffffff


	//   ....[5]....
        /*0110*/ 	.word	0xffffffff


	//   ....[6]....
        /*0114*/ 	.word	0xffffffff


	//   ....[7]....
        /*0118*/ 	.word	0xffffffff


	//   ....[8]....
        /*011c*/ 	.word	0xffffffff


	//   ....[9]....
        /*0120*/ 	.word	0xffffffff


	//   ....[10]....
        /*0124*/ 	.word	0xffffffff


	//   ....[11]....
        /*0128*/ 	.word	0xffffffff


	//   ....[12]....
        /*012c*/ 	.word	0xffffffff


	//   ....[13]....
        /*0130*/ 	.word	0xffffffff


	//   ....[14]....
        /*0134*/ 	.word	0xffffffff


	//   ....[15]....
        /*0138*/ 	.word	0xffffffff


	//   ....[16]....
        /*013c*/ 	.word	0xffffffff


	//   ....[17]....
        /*0140*/ 	.word	0xffffffff


	//   ....[18]....
        /*0144*/ 	.word	0xffffffff


	//   ....[19]....
        /*0148*/ 	.word	0xffffffff


	//   ....[20]....
        /*014c*/ 	.word	0xffffffff


	//   ....[21]....
        /*0150*/ 	.word	0xffffffff


	//   ....[22]....
        /*0154*/ 	.word	0xffffffff


	//   ....[23]....
        /*0158*/ 	.word	0xffffffff


	//   ....[24]....
        /*015c*/ 	.word	0xffffffff


	//   ....[25]....
        /*0160*/ 	.word	0xffffffff


	//   ....[26]....
        /*0164*/ 	.word	0xffffffff


	//   ....[27]....
        /*0168*/ 	.word	0xffffffff


	//   ....[28]....
        /*016c*/ 	.word	0xffffffff


	//   ....[29]....
        /*0170*/ 	.word	0xffffffff


	//   ....[30]....
        /*0174*/ 	.word	0xffffffff


	//   ....[31]....
        /*0178*/ 	.word	0xffffffff


	//   ....[32]....
        /*017c*/ 	.word	0xffffffff


	//   ....[33]....
        /*0180*/ 	.word	0xffffffff


	//   ....[34]....
        /*0184*/ 	.word	0xffffffff


	//   ....[35]....
        /*0188*/ 	.word	0xffffffff


	//   ....[36]....
        /*018c*/ 	.word	0xffffffff


	//   ....[37]....
        /*0190*/ 	.word	0xffffffff


	//   ....[38]....
        /*0194*/ 	.word	0xffffffff


	//   ....[39]....
        /*0198*/ 	.word	0xffffffff


	//   ....[40]....
        /*019c*/ 	.word	0xffffffff


	//   ....[41]....
        /*01a0*/ 	.word	0xffffffff


	//   ....[42]....
        /*01a4*/ 	.word	0xffffffff


	//   ....[43]....
        /*01a8*/ 	.word	0xffffffff


	//   ....[44]....
        /*01ac*/ 	.word	0xffffffff


	//   ....[45]....
        /*01b0*/ 	.word	0xffffffff


	//   ....[46]....
        /*01b4*/ 	.word	0xffffffff


	//   ....[47]....
        /*01b8*/ 	.word	0xffffffff


	//   ....[48]....
        /*01bc*/ 	.word	0xffffffff


	//   ....[49]....
        /*01c0*/ 	.word	0xffffffff


	//   ....[50]....
        /*01c4*/ 	.word	0xffffffff


	//   ....[51]....
        /*01c8*/ 	.word	0xffffffff


	//   ....[52]....
        /*01cc*/ 	.word	0xffffffff


	//   ....[53]....
        /*01d0*/ 	.word	0xffffffff


	//   ....[54]....
        /*01d4*/ 	.word	0xffffffff


	//   ....[55]....
        /*01d8*/ 	.word	0xffffffff


	//   ....[56]....
        /*01dc*/ 	.word	0xffffffff


	//   ....[57]....
        /*01e0*/ 	.word	0xffffffff


	//   ....[58]....
        /*01e4*/ 	.word	0xffffffff


	//   ....[59]....
        /*01e8*/ 	.word	0xffffffff


	//   ....[60]....
        /*01ec*/ 	.word	0xffffffff


	//   ....[61]....
        /*01f0*/ 	.word	0xffffffff


	//   ....[62]....
        /*01f4*/ 	.word	0xffffffff


	//   ....[63]....
        /*01f8*/ 	.word	0xffffffff


	//   ....[64]....
        /*01fc*/ 	.word	0xffffffff


	//   ....[65]....
        /*0200*/ 	.word	0xffffffff


	//   ....[66]....
        /*0204*/ 	.word	0xffffffff


	//   ....[67]....
        /*0208*/ 	.word	0xffffffff


	//   ....[68]....
        /*020c*/ 	.word	0xffffffff


	//   ....[69]....
        /*0210*/ 	.word	0xffffffff


	//   ....[70]....
        /*0214*/ 	.word	0xffffffff


	//   ....[71]....
        /*0218*/ 	.word	0xffffffff


	//   ....[72]....
        /*021c*/ 	.word	0xffffffff


	//   ....[73]....
        /*0220*/ 	.word	0xffffffff


	//   ....[74]....
        /*0224*/ 	.word	0xffffffff


	//   ....[75]....
        /*0228*/ 	.word	0xffffffff


	//   ....[76]....
        /*022c*/ 	.word	0xffffffff


	//   ....[77]....
        /*0230*/ 	.word	0xffffffff


	//   ....[78]....
        /*0234*/ 	.word	0xffffffff


	//   ....[79]....
        /*0238*/ 	.word	0xffffffff


	//   ....[80]....
        /*023c*/ 	.word	0xffffffff


	//   ....[81]....
        /*0240*/ 	.word	0xffffffff


	//   ....[82]....
        /*0244*/ 	.word	0xffffffff


	//   ....[83]....
        /*0248*/ 	.word	0xffffffff


	//   ....[84]....
        /*024c*/ 	.word	0xffffffff


	//   ....[85]....
        /*0250*/ 	.word	0xffffffff


	//   ....[86]....
        /*0254*/ 	.word	0xffffffff


	//   ....[87]....
        /*0258*/ 	.word	0xffffffff


	//   ....[88]....
        /*025c*/ 	.word	0xffffffff


	//   ....[89]....
        /*0260*/ 	.word	0xffffffff


	//   ....[90]....
        /*0264*/ 	.word	0xffffffff


	//   ....[91]....
        /*0268*/ 	.word	0xffffffff


	//   ....[92]....
        /*026c*/ 	.word	0xffffffff


	//   ....[93]....
        /*0270*/ 	.word	0xffffffff


	//   ....[94]....
        /*0274*/ 	.word	0xffffffff


	//   ....[95]....
        /*0278*/ 	.word	0xffffffff


	//   ....[96]....
        /*027c*/ 	.word	0xffffffff


	//   ....[97]....
        /*0280*/ 	.word	0xffffffff


	//   ....[98]....
        /*0284*/ 	.word	0xffffffff


	//   ....[99]....
        /*0288*/ 	.word	0xffffffff


	//   ....[100]....
        /*028c*/ 	.word	0xffffffff


	//   ....[101]....
        /*0290*/ 	.word	0xffffffff


	//   ....[102]....
        /*0294*/ 	.word	0xffffffff


	//   ....[103]....
        /*0298*/ 	.word	0xffffffff


	//   ....[104]....
        /*029c*/ 	.word	0xffffffff


	//   ....[105]....
        /*02a0*/ 	.word	0xffffffff


	//   ....[106]....
        /*02a4*/ 	.word	0xffffffff


	//   ....[107]....
        /*02a8*/ 	.word	0xffffffff


	//   ....[108]....
        /*02ac*/ 	.word	0xffffffff


	//   ....[109]....
        /*02b0*/ 	.word	0xffffffff


	//   ....[110]....
        /*02b4*/ 	.word	0xffffffff


	//   ....[111]....
        /*02b8*/ 	.word	0xffffffff


	//   ....[112]....
        /*02bc*/ 	.word	0x0500000f


	//   ....[113]....
        /*02c0*/ 	.word	0x0500000f


	//   ....[114]....
        /*02c4*/ 	.word	0x0500000f


	//   ....[115]....
        /*02c8*/ 	.word	0x0500000f


	//   ....[116]....
        /*02cc*/ 	.word	0x0500000f


	//   ....[117]....
        /*02d0*/ 	.word	0x0500000f


	//   ....[118]....
        /*02d4*/ 	.word	0x0500000f


	//   ....[119]....
        /*02d8*/ 	.word	0x0500000f


	//   ....[120]....
        /*02dc*/ 	.word	0x0500000f


	//   ....[121]....
        /*02e0*/ 	.word	0x0500000f


	//   ....[122]....
        /*02e4*/ 	.word	0x0500000f


	//   ....[123]....
        /*02e8*/ 	.word	0x0500000f


	//   ....[124]....
        /*02ec*/ 	.word	0x0500000f


	//   ....[125]....
        /*02f0*/ 	.word	0x0500000f


	//   ....[126]....
        /*02f4*/ 	.word	0x0500000f


	//   ....[127]....
        /*02f8*/ 	.word	0x0500000f


	//   ....[128]....
        /*02fc*/ 	.word	0x0500000f


	//   ....[129]....
        /*0300*/ 	.word	0x0500000f


	//   ....[130]....
        /*0304*/ 	.word	0x0500000f


	//   ....[131]....
        /*0308*/ 	.word	0x0500000f


	//   ....[132]....
        /*030c*/ 	.word	0x0500000f


	//   ....[133]....
        /*0310*/ 	.word	0x0500000f


	//   ....[134]....
        /*0314*/ 	.word	0x0500000f


	//   ....[135]....
        /*0318*/ 	.word	0x0500000f


	//   ....[136]....
        /*031c*/ 	.word	0x0500000f


	//   ....[137]....
        /*0320*/ 	.word	0x0500000f


	//   ....[138]....
        /*0324*/ 	.word	0x0500000f


	//   ....[139]....
        /*0328*/ 	.word	0x0500000f


	//   ....[140]....
        /*032c*/ 	.word	0x0500000f


	//   ....[141]....
        /*0330*/ 	.word	0x0500000f


	//   ....[142]....
        /*0334*/ 	.word	0x0500000f


	//   ....[143]....
        /*0338*/ 	.word	0x0500000f


	//   ....[144]....
        /*033c*/ 	.word	0x0500000f


	//   ....[145]....
        /*0340*/ 	.word	0x0500000f


	//   ....[146]....
        /*0344*/ 	.word	0x0500000f


	//   ....[147]....
        /*0348*/ 	.word	0x0500000f


	//   ....[148]....
        /*034c*/ 	.word	0x0500000f


	//   ....[149]....
        /*0350*/ 	.word	0x0500000f


	//   ....[150]....
        /*0354*/ 	.word	0x0500000f


	//   ....[151]....
        /*0358*/ 	.word	0x0500000f


	//   ....[152]....
        /*035c*/ 	.word	0x0500000f


	//   ....[153]....
        /*0360*/ 	.word	0x0500000f


	//   ....[154]....
        /*0364*/ 	.word	0x0500000f


	//   ....[155]....
        /*0368*/ 	.word	0x0500000f


	//   ....[156]....
        /*036c*/ 	.word	0x0500000f


	//   ....[157]....
        /*0370*/ 	.word	0x0500000f


	//   ....[158]....
        /*0374*/ 	.word	0x0500000f


	//   ....[159]....
        /*0378*/ 	.word	0x0500000f


	//   ....[160]....
        /*037c*/ 	.word	0x0500000f


	//   ....[161]....
        /*0380*/ 	.word	0x0500000f


	//   ....[162]....
        /*0384*/ 	.word	0x0500000f


	//   ....[163]....
        /*0388*/ 	.word	0x0500000f


	//   ....[164]....
        /*038c*/ 	.word	0x0500000f


	//   ....[165]....
        /*0390*/ 	.word	0x0500000f


	//   ....[166]....
        /*0394*/ 	.word	0x0500000f


	//   ....[167]....
        /*0398*/ 	.word	0x0500000f


	//   ....[168]....
        /*039c*/ 	.word	0x0500000f


	//   ....[169]....
        /*03a0*/ 	.word	0x0500000f


	//   ....[170]....
        /*03a4*/ 	.word	0x0500000f


	//   ....[171]....
        /*03a8*/ 	.word	0x0500000f


	//   ....[172]....
        /*03ac*/ 	.word	0x0500000f


	//   ....[173]....
        /*03b0*/ 	.word	0x0500000f


	//   ....[174]....
        /*03b4*/ 	.word	0x0500000f


	//   ....[175]....
        /*03b8*/ 	.word	0x0500000f


	//   ....[176]....
        /*03bc*/ 	.word	0x0500000f


	//   ....[177]....
        /*03c0*/ 	.word	0x0500000f


	//   ....[178]....
        /*03c4*/ 	.word	0x0500000f


	//   ....[179]....
        /*03c8*/ 	.word	0x0500000f


	//   ....[180]....
        /*03cc*/ 	.word	0x0500000f


	//   ....[181]....
        /*03d0*/ 	.word	0x0500000f


	//   ....[182]....
        /*03d4*/ 	.word	0x0500000f


	//   ....[183]....
        /*03d8*/ 	.word	0x0500000f


	//   ....[184]....
        /*03dc*/ 	.word	0x0500000f


	//   ....[185]....
        /*03e0*/ 	.word	0x0500000f


	//   ....[186]....
        /*03e4*/ 	.word	0x0500000f


	//   ....[187]....
        /*03e8*/ 	.word	0x0500000f


	//   ....[188]....
        /*03ec*/ 	.word	0x0500000f


	//   ....[189]....
        /*03f0*/ 	.word	0x0500000f


	//   ....[190]....
        /*03f4*/ 	.word	0x0500000f


	//   ....[191]....
        /*03f8*/ 	.word	0x0500000f


	//   ....[192]....
        /*03fc*/ 	.word	0x0500000f


	//   ....[193]....
        /*0400*/ 	.word	0x0500000f


	//----- nvinfo : EIATTR_COOP_GROUP_INSTR_OFFSETS
	.align		4
.L_173:
        /*0404*/ 	.byte	0x04, 0x28
        /*0406*/ 	.short	(.L_175 - .L_174)


	//   ....[0]....
.L_174:
        /*0408*/ 	.word	0x00000080


	//   ....[1]....
        /*040c*/ 	.word	0x00000090


	//   ....[2]....
        /*0410*/ 	.word	0x000002f0


	//   ....[3]....
        /*0414*/ 	.word	0x00000450


	//   ....[4]....
        /*0418*/ 	.word	0x00000570


	//   ....[5]....
        /*041c*/ 	.word	0x000006d0


	//   ....[6]....
        /*0420*/ 	.word	0x00000d00


	//   ....[7]....
        /*0424*/ 	.word	0x000024b0


	//   ....[8]....
        /*0428*/ 	.word	0x000024d0


	//   ....[9]....
        /*042c*/ 	.word	0x000024f0


	//   ....[10]....
        /*0430*/ 	.word	0x00002510


	//   ....[11]....
        /*0434*/ 	.word	0x00004090


	//   ....[12]....
        /*0438*/ 	.word	0x00004100


	//   ....[13]....
        /*043c*/ 	.word	0x00004110


	//   ....[14]....
        /*0440*/ 	.word	0x00004140


	//   ....[15]....
        /*0444*/ 	.word	0x000056b0


	//   ....[16]....
        /*0448*/ 	.word	0x000056f0


	//   ....[17]....
        /*044c*/ 	.word	0x000057b0


	//   ....[18]....
        /*0450*/ 	.word	0x000057d0


	//   ....[19]....
        /*0454*/ 	.word	0x00007160


	//   ....[20]....
        /*0458*/ 	.word	0x00007190


	//   ....[21]....
        /*045c*/ 	.word	0x00007250


	//   ....[22]....
        /*0460*/ 	.word	0x00007280


	//   ....[23]....
        /*0464*/ 	.word	0x000078b0


	//   ....[24]....
        /*0468*/ 	.word	0x000078f0


	//   ....[25]....
        /*046c*/ 	.word	0x00007a30


	//   ....[26]....
        /*0470*/ 	.word	0x00007a50


	//   ....[27]....
        /*0474*/ 	.word	0x00007b80


	//   ....[28]....
        /*0478*/ 	.word	0x00007ba0


	//   ....[29]....
        /*047c*/ 	.word	0x00007ce0


	//   ....[30]....
        /*0480*/ 	.word	0x00007d20


	//   ....[31]....
        /*0484*/ 	.word	0x00009430


	//   ....[32]....
        /*0488*/ 	.word	0x00009460


	//   ....[33]....
        /*048c*/ 	.word	0x00009490


	//   ....[34]....
        /*0490*/ 	.word	0x000094a0


	//   ....[35]....
        /*0494*/ 	.word	0x000094e0


	//   ....[36]....
        /*0498*/ 	.word	0x00009520


	//   ....[37]....
        /*049c*/ 	.word	0x00009540


	//   ....[38]....
        /*04a0*/ 	.word	0x000095a0


	//   ....[39]....
        /*04a4*/ 	.word	0x000095c0


	//   ....[40]....
        /*04a8*/ 	.word	0x000095e0


	//   ....[41]....
        /*04ac*/ 	.word	0x00009620


	//   ....[42]....
        /*04b0*/ 	.word	0x00009650


	//   ....[43]....
        /*04b4*/ 	.word	0x00009cc0


	//   ....[44]....
        /*04b8*/ 	.word	0x00009cf0


	//   ....[45]....
        /*04bc*/ 	.word	0x00009d40


	//   ....[46]....
        /*04c0*/ 	.word	0x00009d60


	//   ....[47]....
        /*04c4*/ 	.word	0x00009d80


	//   ....[48]....
        /*04c8*/ 	.word	0x00009d90


	//   ....[49]....
        /*04cc*/ 	.word	0x00009da0


	//   ....[50]....
        /*04d0*/ 	.word	0x00009db0


	//   ....[51]....
        /*04d4*/ 	.word	0x00009dc0


	//   ....[52]....
        /*04d8*/ 	.word	0x00009e00


	//   ....[53]....
        /*04dc*/ 	.word	0x00009e30


	//   ....[54]....
        /*04e0*/ 	.word	0x00009ec0


	//   ....[55]....
        /*04e4*/ 	.word	0x00009ff0


	//   ....[56]....
        /*04e8*/ 	.word	0x0000a060


	//   ....[57]....
        /*04ec*/ 	.word	0x0000a1f0


	//   ....[58]....
        /*04f0*/ 	.word	0x0000a210


	//   ....[59]....
        /*04f4*/ 	.word	0x0000a760


	//   ....[60]....
        /*04f8*/ 	.word	0x0000a790


	//   ....[61]....
        /*04fc*/ 	.word	0x0000a7a0


	//   ....[62]....
        /*0500*/ 	.word	0x0000a7e0


	//   ....[63]....
        /*0504*/ 	.word	0x0000a8a0


	//   ....[64]....
        /*0508*/ 	.word	0x0000a900


	//   ....[65]....
        /*050c*/ 	.word	0x0000a980


	//   ....[66]....
        /*0510*/ 	.word	0x0000a9a0


	//   ....[67]....
        /*0514*/ 	.word	0x0000aa30


	//   ....[68]....
        /*0518*/ 	.word	0x0000aa50


	//   ....[69]....
        /*051c*/ 	.word	0x0000aae0


	//   ....[70]....
        /*0520*/ 	.word	0x0000ab00


	//   ....[71]....
        /*0524*/ 	.word	0x0000ab90


	//   ....[72]....
        /*0528*/ 	.word	0x0000abb0


	//   ....[73]....
        /*052c*/ 	.word	0x0000ac40


	//   ....[74]....
        /*0530*/ 	.word	0x0000ac90


	//   ....[75]....
        /*0534*/ 	.word	0x0000b040


	//   ....[76]....
        /*0538*/ 	.word	0x0000b130


	//   ....[77]....
        /*053c*/ 	.word	0x0000b2c0


	//   ....[78]....
        /*0540*/ 	.word	0x0000b2f0


	//   ....[79]....
        /*0544*/ 	.word	0x0000b340


	//   ....[80]....
        /*0548*/ 	.word	0x0000b390


	//   ....[81]....
        /*054c*/ 	.word	0x0000b3e0


	//   ....[82]....
        /*0550*/ 	.word	0x0000b450


	//   ....[83]....
        /*0554*/ 	.word	0x0000b460


	//   ....[84]....
        /*0558*/ 	.word	0x0000b490


	//   ....[85]....
        /*055c*/ 	.word	0x0000b4b0


	//   ....[86]....
        /*0560*/ 	.word	0x0000b4e0


	//   ....[87]....
        /*0564*/ 	.word	0x0000bc70


	//   ....[88]....
        /*0568*/ 	.word	0x0000bc90


	//   ....[89]....
        /*056c*/ 	.word	0x0000bca0


	//   ....[90]....
        /*0570*/ 	.word	0x0000bcb0


	//   ....[91]....
        /*0574*/ 	.word	0x0000bcd0


	//   ....[92]....
        /*0578*/ 	.word	0x0000bd00


	//   ....[93]....
        /*057c*/ 	.word	0x0000bd20


	//   ....[94]....
        /*0580*/ 	.word	0x0000bd50


	//   ....[95]....
        /*0584*/ 	.word	0x0000bd70


	//   ....[96]....
        /*0588*/ 	.word	0x0000bda0


	//   ....[97]....
        /*058c*/ 	.word	0x0000bdd0


	//   ....[98]....
        /*0590*/ 	.word	0x0000bdf0


	//   ....[99]....
        /*0594*/ 	.word	0x0000c160


	//   ....[100]....
        /*0598*/ 	.word	0x0000c180


	//   ....[101]....
        /*059c*/ 	.word	0x0000c190


	//   ....[102]....
        /*05a0*/ 	.word	0x0000c1b0


	//   ....[103]....
        /*05a4*/ 	.word	0x0000c1d0


	//   ....[104]....
        /*05a8*/ 	.word	0x0000c230


	//   ....[105]....
        /*05ac*/ 	.word	0x0000c250


	//   ....[106]....
        /*05b0*/ 	.word	0x0000c2b0


	//   ....[107]....
        /*05b4*/ 	.word	0x0000c2d0


	//   ....[108]....
        /*05b8*/ 	.word	0x0000c330


	//   ....[109]....
        /*05bc*/ 	.word	0x0000c360


	//   ....[110]....
        /*05c0*/ 	.word	0x0000c3b0


	//   ....[111]....
        /*05c4*/ 	.word	0x0000c770


	//   ....[112]....
        /*05c8*/ 	.word	0x0000ccc0


	//   ....[113]....
        /*05cc*/ 	.word	0x0000cdb0


	//   ....[114]....
        /*05d0*/ 	.word	0x0000ce50


	//   ....[115]....
        /*05d4*/ 	.word	0x0000cec0


	//   ....[116]....
        /*05d8*/ 	.word	0x0000cf70


	//   ....[117]....
        /*05dc*/ 	.word	0x0000d070


	//   ....[118]....
        /*05e0*/ 	.word	0x0000d0c0


	//   ....[119]....
        /*05e4*/ 	.word	0x0000d1c0


	//   ....[120]....
        /*05e8*/ 	.word	0x0000d210


	//   ....[121]....
        /*05ec*/ 	.word	0x0000d270


	//   ....[122]....
        /*05f0*/ 	.word	0x0000d340


	//   ....[123]....
        /*05f4*/ 	.word	0x0000d430


	//   ....[124]....
        /*05f8*/ 	.word	0x0000d480


	//   ....[125]....
        /*05fc*/ 	.word	0x0000d540


	//   ....[126]....
        /*0600*/ 	.word	0x0000d5d0


	//   ....[127]....
        /*0604*/ 	.word	0x0000d670


	//   ....[128]....
        /*0608*/ 	.word	0x0000d740


	//   ....[129]....
        /*060c*/ 	.word	0x0000d860


	//   ....[130]....
        /*0610*/ 	.word	0x0000d8d0


	//   ....[131]....
        /*0614*/ 	.word	0x0000d930


	//   ....[132]....
        /*0618*/ 	.word	0x0000da20


	//   ....[133]....
        /*061c*/ 	.word	0x0000dac0


	//   ....[134]....
        /*0620*/ 	.word	0x0000dbc0


	//   ....[135]....
        /*0624*/ 	.word	0x0000dcc0


	//   ....[136]....
        /*0628*/ 	.word	0x0000dd30


	//   ....[137]....
        /*062c*/ 	.word	0x0000dd90


	//   ....[138]....
        /*0630*/ 	.word	0x0000de70


	//   ....[139]....
        /*0634*/ 	.word	0x0000df80


	//   ....[140]....
        /*0638*/ 	.word	0x0000dfd0


	//   ....[141]....
        /*063c*/ 	.word	0x0000e060


	//   ....[142]....
        /*0640*/ 	.word	0x0000e100


	//   ....[143]....
        /*0644*/ 	.word	0x0000e180


	//   ....[144]....
        /*0648*/ 	.word	0x0000e250


	//   ....[145]....
        /*064c*/ 	.word	0x0000e360


	//   ....[146]....
        /*0650*/ 	.word	0x0000e3b0


	//   ....[147]....
        /*0654*/ 	.word	0x0000e420


	//   ....[148]....
        /*0658*/ 	.word	0x0000e510


	//   ....[149]....
        /*065c*/ 	.word	0x0000e620


	//   ....[150]....
        /*0660*/ 	.word	0x0000e670


	//   ....[151]....
        /*0664*/ 	.word	0x0000e6f0


	//   ....[152]....
        /*0668*/ 	.word	0x0000e7d0


	//   ....[153]....
        /*066c*/ 	.word	0x0000e8e0


	//   ....[154]....
        /*0670*/ 	.word	0x0000e930


	//   ....[155]....
        /*0674*/ 	.word	0x0000e9b0


	//   ....[156]....
        /*0678*/ 	.word	0x0000ea80


	//   ....[157]....
        /*067c*/ 	.word	0x0000ebc0


	//   ....[158]....
        /*0680*/ 	.word	0x0000ec90


	//   ....[159]....
        /*0684*/ 	.word	0x0000ed30


	//   ....[160]....
        /*0688*/ 	.word	0x0000ee70


	//   ....[161]....
        /*068c*/ 	.word	0x0000eed0


	//   ....[162]....
        /*0690*/ 	.word	0x0000eff0


	//   ....[163]....
        /*0694*/ 	.word	0x0000f050


	//   ....[164]....
        /*0698*/ 	.word	0x0000f170


	//   ....[165]....
        /*069c*/ 	.word	0x0000f1d0


	//   ....[166]....
        /*06a0*/ 	.word	0x0000f2e0


	//   ....[167]....
        /*06a4*/ 	.word	0x0000f340


	//   ....[168]....
        /*06a8*/ 	.word	0x0000f420


	//   ....[169]....
        /*06ac*/ 	.word	0x0000f500


	//   ....[170]....
        /*06b0*/ 	.word	0x0000f5a0


	//   ....[171]....
        /*06b4*/ 	.word	0x0000f600


	//   ....[172]....
        /*06b8*/ 	.word	0x0000f6a0


	//   ....[173]....
        /*06bc*/ 	.word	0x0000f700


	//   ....[174]....
        /*06c0*/ 	.word	0x0000f7a0


	//   ....[175]....
        /*06c4*/ 	.word	0x0000f800


	//   ....[176]....
        /*06c8*/ 	.word	0x0000f8b0


	//   ....[177]....
        /*06cc*/ 	.word	0x0000f910


	//   ....[178]....
        /*06d0*/ 	.word	0x0000f9c0


	//   ....[179]....
        /*06d4*/ 	.word	0x0000fa20


	//   ....[180]....
        /*06d8*/ 	.word	0x0000fad0


	//   ....[181]....
        /*06dc*/ 	.word	0x0000fbb0


	//   ....[182]....
        /*06e0*/ 	.word	0x0000fc50


	//   ....[183]....
        /*06e4*/ 	.word	0x0000fcb0


	//   ....[184]....
        /*06e8*/ 	.word	0x0000fd80


	//   ....[185]....
        /*06ec*/ 	.word	0x0000fde0


	//   ....[186]....
        /*06f0*/ 	.word	0x0000feb0


	//   ....[187]....
        /*06f4*/ 	.word	0x0000ff10


	//   ....[188]....
        /*06f8*/ 	.word	0x0000ffe0


	//   ....[189]....
        /*06fc*/ 	.word	0x00010040


	//   ....[190]....
        /*0700*/ 	.word	0x00010110


	//   ....[191]....
        /*0704*/ 	.word	0x00010170


	//   ....[192]....
        /*0708*/ 	.word	0x00010250


	//   ....[193]....
        /*070c*/ 	.word	0x00010360


	//----- nvinfo : EIATTR_REG_RECONFIG
	.align		4
.L_175:
        /*0710*/ 	.byte	0x01, 0x54
	.zero		2


	//----- nvinfo : EIATTR_SYSCALL_OFFSETS
	.align		4
        /*0714*/ 	.byte	0x04, 0x46
        /*0716*/ 	.short	(.L_177 - .L_176)


	//   ....[0]....
.L_176:
        /*0718*/ 	.word	0x00001070


	//   ....[1]....
        /*071c*/ 	.word	0x00008ce0


	//   ....[2]....
        /*0720*/ 	.word	0x00008e20


	//   ....[3]....
        /*0724*/ 	.word	0x00008f10


	//   ....[4]....
        /*0728*/ 	.word	0x000099c0


	//   ....[5]....
        /*072c*/ 	.word	0x0000a480


	//----- nvinfo : EIATTR_MBARRIER_INSTR_OFFSETS
	.align		4
.L_177:
        /*0730*/ 	.byte	0x04, 0x39
        /*0732*/ 	.short	(.L_179 - .L_178)


	//   ....[0]....
.L_178:
        /*0734*/ 	.word	0x00000190
        /*0738*/ 	.word	0x000000ff
        /*073c*/ 	.word	0x00032400
        /*0740*/ 	.short	0x0100
        /*0742*/ 	.byte	0x08
	.zero		1


	//   ....[1]....
        /*0744*/ 	.word	0x000001a0
        /*0748*/ 	.word	0x000000ff
        /*074c*/ 	.word	0x00032410
        /*0750*/ 	.short	0x0100
        /*0752*/ 	.byte	0x08
	.zero		1


	//   ....[2]....
        /*0754*/ 	.word	0x000001b0
        /*0758*/ 	.word	0x000000ff
        /*075c*/ 	.word	0x00032420
        /*0760*/ 	.short	0x0100
        /*0762*/ 	.byte	0x08
	.zero		1


	//   ....[3]....
        /*0764*/ 	.word	0x000002a0
        /*0768*/ 	.word	0x000000ff
        /*076c*/ 	.word	0x00032430
        /*0770*/ 	.short	0x0100
        /*0772*/ 	.byte	0x08
	.zero		1


	//   ....[4]....
        /*0774*/ 	.word	0x000002b0
        /*0778*/ 	.word	0x000000ff
        /*077c*/ 	.word	0x00032440
        /*0780*/ 	.short	0x0100
        /*0782*/ 	.byte	0x08
	.zero		1


	//   ....[5]....
        /*0784*/ 	.word	0x000002c0
        /*0788*/ 	.word	0x000000ff
        /*078c*/ 	.word	0x00032438
        /*0790*/ 	.short	0x0100
        /*0792*/ 	.byte	0x08
	.zero		1


	//   ....[6]....
        /*0794*/ 	.word	0x000002d0
        /*0798*/ 	.word	0x000000ff
        /*079c*/ 	.word	0x00032448
        /*07a0*/ 	.short	0x0100
        /*07a2*/ 	.byte	0x08
	.zero		1


	//   ....[7]....
        /*07a4*/ 	.word	0x00000400
        /*07a8*/ 	.word	0x000000ff
        /*07ac*/ 	.word	0x00032450
        /*07b0*/ 	.short	0x0100
        /*07b2*/ 	.byte	0x08
	.zero		1


	//   ....[8]....
        /*07b4*/ 	.word	0x00000410
        /*07b8*/ 	.word	0x000000ff
        /*07bc*/ 	.word	0x00032460
        /*07c0*/ 	.short	0x0100
        /*07c2*/ 	.byte	0x08
	.zero		1


	//   ....[9]....
        /*07c4*/ 	.word	0x00000420
        /*07c8*/ 	.word	0x000000ff
        /*07cc*/ 	.word	0x00032458
        /*07d0*/ 	.short	0x0100
        /*07d2*/ 	.byte	0x08
	.zero		1


	//   ....[10]....
        /*07d4*/ 	.word	0x00000430
        /*07d8*/ 	.word	0x000000ff
        /*07dc*/ 	.word	0x00032468
        /*07e0*/ 	.short	0x0100
        /*07e2*/ 	.byte	0x08
	.zero		1


	//   ....[11]....
        /*07e4*/ 	.word	0x00000520
        /*07e8*/ 	.word	0x000000ff
        /*07ec*/ 	.word	0x00032470
        /*07f0*/ 	.short	0x0100
        /*07f2*/ 	.byte	0x06
	.zero		1


	//   ....[12]....
        /*07f4*/ 	.word	0x00000530
        /*07f8*/ 	.word	0x000000ff
        /*07fc*/ 	.word	0x00032480
        /*0800*/ 	.short	0x0100
        /*0802*/ 	.byte	0x06
	.zero		1


	//   ....[13]....
        /*0804*/ 	.word	0x00000540
        /*0808*/ 	.word	0x000000ff
        /*080c*/ 	.word	0x00032478
        /*0810*/ 	.short	0x0100
        /*0812*/ 	.byte	0x06
	.zero		1


	//   ....[14]....
        /*0814*/ 	.word	0x00000550
        /*0818*/ 	.word	0x000000ff
        /*081c*/ 	.word	0x00032488
        /*0820*/ 	.short	0x0100
        /*0822*/ 	.byte	0x06
	.zero		1


	//   ....[15]....
        /*0824*/ 	.word	0x00000680
        /*0828*/ 	.word	0x000000ff
        /*082c*/ 	.word	0x00032490
        /*0830*/ 	.short	0x0100
        /*0832*/ 	.byte	0x08
	.zero		1


	//   ....[16]....
        /*0834*/ 	.word	0x00000690
        /*0838*/ 	.word	0x000000ff
        /*083c*/ 	.word	0x000324a0
        /*0840*/ 	.short	0x0100
        /*0842*/ 	.byte	0x08
	.zero		1


	//   ....[17]....
        /*0844*/ 	.word	0x000006a0
        /*0848*/ 	.word	0x000000ff
        /*084c*/ 	.word	0x00032498
        /*0850*/ 	.short	0x0100
        /*0852*/ 	.byte	0x08
	.zero		1


	//   ....[18]....
        /*0854*/ 	.word	0x000006b0
        /*0858*/ 	.word	0x000000ff
        /*085c*/ 	.word	0x000324a8
        /*0860*/ 	.short	0x0100
        /*0862*/ 	.byte	0x08
	.zero		1


	//   ....[19]....
        /*0864*/ 	.word	0x000007f0
        /*0868*/ 	.word	0x000000ff
        /*086c*/ 	.word	0x000324b0
        /*0870*/ 	.short	0x0100
        /*0872*/ 	.byte	0x08
	.zero		1


	//   ....[20]....
        /*0874*/ 	.word	0x00000800
        /*0878*/ 	.word	0x000000ff
        /*087c*/ 	.word	0x000324c0
        /*0880*/ 	.short	0x0100
        /*0882*/ 	.byte	0x08
	.zero		1


	//   ....[21]....
        /*0884*/ 	.word	0x00000810
        /*0888*/ 	.word	0x000000ff
        /*088c*/ 	.word	0x000324b8
        /*0890*/ 	.short	0x0100
        /*0892*/ 	.byte	0x08
	.zero		1


	//   ....[22]....
        /*0894*/ 	.word	0x00000820
        /*0898*/ 	.word	0x000000ff
        /*089c*/ 	.word	0x000324c8
        /*08a0*/ 	.short	0x0100
        /*08a2*/ 	.byte	0x08
	.zero		1


	//   ....[23]....
        /*08a4*/ 	.word	0x000010c0
        /*08a8*/ 	.word	0x000000ff
        /*08ac*/ 	.word	0x00032400
        /*08b0*/ 	.short	0x010a
        /*08b2*/ 	.byte	0x33
	.zero		1


	//   ....[24]....
        /*08b4*/ 	.word	0x00001190
        /*08b8*/ 	.word	0x000000ff
        /*08bc*/ 	.word	0x00032430
        /*08c0*/ 	.short	0x010a
        /*08c2*/ 	.byte	0x1b
	.zero		1


	//   ....[25]....
        /*08c4*/ 	.word	0x000011d0
        /*08c8*/ 	.word	0x000000ff
        /*08cc*/ 	.word	0x00032430
        /*08d0*/ 	.short	0x010a
        /*08d2*/ 	.byte	0x1b
	.zero		1


	//   ....[26]....
        /*08d4*/ 	.word	0x00001430
        /*08d8*/ 	.word	0x000000ff
        /*08dc*/ 	.word	0x00032410
        /*08e0*/ 	.short	0x010a
        /*08e2*/ 	.byte	0x33
	.zero		1


	//   ....[27]....
        /*08e4*/ 	.word	0x00001470
        /*08e8*/ 	.word	0x000000ff
        /*08ec*/ 	.word	0x00032450
        /*08f0*/ 	.short	0x010a
        /*08f2*/ 	.byte	0x1b
	.zero		1


	//   ....[28]....
        /*08f4*/ 	.word	0x000014b0
        /*08f8*/ 	.word	0x000000ff
        /*08fc*/ 	.word	0x00032450
        /*0900*/ 	.short	0x010a
        /*0902*/ 	.byte	0x1b
	.zero		1


	//   ....[29]....
        /*0904*/ 	.word	0x00001d60
        /*0908*/ 	.word	0x000000ff
        /*090c*/ 	.word	0x00000000
        /*0910*/ 	.short	0x0101
        /*0912*/ 	.byte	0x06
	.zero		1


	//   ....[30]....
        /*0914*/ 	.word	0x00003220
        /*0918*/ 	.word	0x000000ff
        /*091c*/ 	.word	0x00000000
        /*0920*/ 	.short	0x0101
        /*0922*/ 	.byte	0x1b
	.zero		1


	//   ....[31]....
        /*0924*/ 	.word	0x00003380
        /*0928*/ 	.word	0x000000ff
        /*092c*/ 	.word	0x00032430
        /*0930*/ 	.short	0x010a
        /*0932*/ 	.byte	0x1c
	.zero		1


	//   ....[32]....
        /*0934*/ 	.word	0x000033c0
        /*0938*/ 	.word	0x000000ff
        /*093c*/ 	.word	0x00032430
        /*0940*/ 	.short	0x010a
        /*0942*/ 	.byte	0x1c
	.zero		1


	//   ....[33]....
        /*0944*/ 	.word	0x00003540
        /*0948*/ 	.word	0x000000ff
        /*094c*/ 	.word	0x00032450
        /*0950*/ 	.short	0x010a
        /*0952*/ 	.byte	0x1c
	.zero		1


	//   ....[34]....
        /*0954*/ 	.word	0x00003580
        /*0958*/ 	.word	0x000000ff
        /*095c*/ 	.word	0x00032450
        /*0960*/ 	.short	0x010a
        /*0962*/ 	.byte	0x1c
	.zero		1


	//   ....[35]....
        /*0964*/ 	.word	0x00003e00
        /*0968*/ 	.word	0x000000ff
        /*096c*/ 	.word	0x00000000
        /*0970*/ 	.short	0x0101
        /*0972*/ 	.byte	0x06
	.zero		1


	//   ....[36]....
        /*0974*/ 	.word	0x00005690
        /*0978*/ 	.word	0x000000ff
        /*097c*/ 	.word	0x00000000
        /*0980*/ 	.short	0x0101
        /*0982*/ 	.byte	0x1c
	.zero		1


	//   ....[37]....
        /*0984*/ 	.word	0x000078d0
        /*0988*/ 	.word	0x000000cf
        /*098c*/ 	.word	0x00000000
        /*0990*/ 	.short	0x0101
        /*0992*/ 	.byte	0x3f
	.zero		1


	//   ....[38]....
        /*0994*/ 	.word	0x00009230
        /*0998*/ 	.word	0x00000011
        /*099c*/ 	.word	0x00032440
        /*09a0*/ 	.short	0x010a
        /*09a2*/ 	.byte	0x3f
	.zero		1


	//   ....[39]....
        /*09a4*/ 	.word	0x00009790
        /*09a8*/ 	.word	0x00000011
        /*09ac*/ 	.word	0x00032430
        /*09b0*/ 	.short	0x0107
        /*09b2*/ 	.byte	0x3f
	.zero		1


	//   ....[40]....
        /*09b4*/ 	.word	0x00009850
        /*09b8*/ 	.word	0x00000011
        /*09bc*/ 	.word	0x00032430
        /*09c0*/ 	.short	0x0101
        /*09c2*/ 	.byte	0x3f
	.zero		1


	//   ....[41]....
        /*09c4*/ 	.word	0x0000a300
        /*09c8*/ 	.word	0x000000ff
        /*09cc*/ 	.word	0x00032400
        /*09d0*/ 	.short	0x0107
        /*09d2*/ 	.byte	0x25
	.zero		1


	//   ....[42]....
        /*09d4*/ 	.word	0x0000a350
        /*09d8*/ 	.word	0x000000ff
        /*09dc*/ 	.word	0x00032400
        /*09e0*/ 	.short	0x0101
        /*09e2*/ 	.byte	0x25
	.zero		1


	//   ....[43]....
        /*09e4*/ 	.word	0x0000ad50
        /*09e8*/ 	.word	0x000000ff
        /*09ec*/ 	.word	0x00032410
        /*09f0*/ 	.short	0x0107
        /*09f2*/ 	.byte	0x25
	.zero		1


	//   ....[44]....
        /*09f4*/ 	.word	0x0000adb0
        /*09f8*/ 	.word	0x000000ff
        /*09fc*/ 	.word	0x00032410
        /*0a00*/ 	.short	0x0101
        /*0a02*/ 	.byte	0x25
	.zero		1


	//   ....[45]....
        /*0a04*/ 	.word	0x0000add0
        /*0a08*/ 	.word	0x000000ff
        /*0a0c*/ 	.word	0x00032420
        /*0a10*/ 	.short	0x010a
        /*0a12*/ 	.byte	0x25
	.zero		1


	//   ....[46]....
        /*0a14*/ 	.word	0x0000ae60
        /*0a18*/ 	.word	0x00000011
        /*0a1c*/ 	.word	0x00032460
        /*0a20*/ 	.short	0x010a
        /*0a22*/ 	.byte	0x3f
	.zero		1


	//   ....[47]....
        /*0a24*/ 	.word	0x0000b750
        /*0a28*/ 	.word	0x00000011
        /*0a2c*/ 	.word	0x00032450
        /*0a30*/ 	.short	0x0107
        /*0a32*/ 	.byte	0x3f
	.zero		1


	//   ....[48]....
        /*0a34*/ 	.word	0x0000b830
        /*0a38*/ 	.word	0x00000011
        /*0a3c*/ 	.word	0x00032450
        /*0a40*/ 	.short	0x0101
        /*0a42*/ 	.byte	0x3f
	.zero		1


	//   ....[49]....
        /*0a44*/ 	.word	0x0000bad0
        /*0a48*/ 	.word	0x00000011
        /*0a4c*/ 	.word	0x00032440
        /*0a50*/ 	.short	0x010a
        /*0a52*/ 	.byte	0x3f
	.zero		1


	//   ....[50]....
        /*0a54*/ 	.word	0x0000bea0
        /*0a58*/ 	.word	0x00000011
        /*0a5c*/ 	.word	0x00032430
        /*0a60*/ 	.short	0x0107
        /*0a62*/ 	.byte	0x3f
	.zero		1


	//   ....[51]....
        /*0a64*/ 	.word	0x0000bf60
        /*0a68*/ 	.word	0x00000011
        /*0a6c*/ 	.word	0x00032430
        /*0a70*/ 	.short	0x0101
        /*0a72*/ 	.byte	0x3f
	.zero		1


	//   ....[52]....
        /*0a74*/ 	.word	0x0000bf90
        /*0a78*/ 	.word	0x00000011
        /*0a7c*/ 	.word	0x00032460
        /*0a80*/ 	.short	0x010a
        /*0a82*/ 	.byte	0x3f
	.zero		1


	//   ....[53]....
        /*0a84*/ 	.word	0x0000c4b0
        /*0a88*/ 	.word	0x00000011
        /*0a8c*/ 	.word	0x00032450
        /*0a90*/ 	.short	0x0107
        /*0a92*/ 	.byte	0x3f
	.zero		1


	//   ....[54]....
        /*0a94*/ 	.word	0x0000c580
        /*0a98*/ 	.word	0x00000011
        /*0a9c*/ 	.word	0x00032450
        /*0aa0*/ 	.short	0x0101
        /*0aa2*/ 	.byte	0x3f
	.zero		1


	//   ....[55]....
        /*0aa4*/ 	.word	0x0000c6f0
        /*0aa8*/ 	.word	0x00000007
        /*0aac*/ 	.word	0x00032420
        /*0ab0*/ 	.short	0x010a
        /*0ab2*/ 	.byte	0x3f
	.zero		1


	//   ....[56]....
        /*0ab4*/ 	.word	0x0000c870
        /*0ab8*/ 	.word	0x00000005
        /*0abc*/ 	.word	0x00032440
        /*0ac0*/ 	.short	0x010a
        /*0ac2*/ 	.byte	0x3f
	.zero		1


	//   ....[57]....
        /*0ac4*/ 	.word	0x0000c910
        /*0ac8*/ 	.word	0x00000003
        /*0acc*/ 	.word	0x00032440
        /*0ad0*/ 	.short	0x010a
        /*0ad2*/ 	.byte	0x3f
	.zero		1


	//   ....[58]....
        /*0ad4*/ 	.word	0x0000c950
        /*0ad8*/ 	.word	0x00000005
        /*0adc*/ 	.word	0x00032460
        /*0ae0*/ 	.short	0x010a
        /*0ae2*/ 	.byte	0x3f
	.zero		1


	//   ....[59]....
        /*0ae4*/ 	.word	0x0000c990
        /*0ae8*/ 	.word	0x00000003
        /*0aec*/ 	.word	0x00032460
        /*0af0*/ 	.short	0x010a
        /*0af2*/ 	.byte	0x3f
	.zero		1


	//   ....[60]....
        /*0af4*/ 	.word	0x0000ca00
        /*0af8*/ 	.word	0x00000003
        /*0afc*/ 	.word	0x00032400
        /*0b00*/ 	.short	0x010a
        /*0b02*/ 	.byte	0x3f
	.zero		1


	//   ....[61]....
        /*0b04*/ 	.word	0x0000ca60
        /*0b08*/ 	.word	0x00000004
        /*0b0c*/ 	.word	0x00032430
        /*0b10*/ 	.short	0x010a
        /*0b12*/ 	.byte	0x3f
	.zero		1


	//   ....[62]....
        /*0b14*/ 	.word	0x0000cac0
        /*0b18*/ 	.word	0x00000005
        /*0b1c*/ 	.word	0x00032410
        /*0b20*/ 	.short	0x010a
        /*0b22*/ 	.byte	0x3f
	.zero		1


	//   ....[63]....
        /*0b24*/ 	.word	0x0000cb20
        /*0b28*/ 	.word	0x00000000
        /*0b2c*/ 	.word	0x00032450
        /*0b30*/ 	.short	0x010a
        /*0b32*/ 	.byte	0x3f
	.zero		1


	//   ....[64]....
        /*0b34*/ 	.word	0x0000cb80
        /*0b38*/ 	.word	0x00000003
        /*0b3c*/ 	.word	0x00032430
        /*0b40*/ 	.short	0x010a
        /*0b42*/ 	.byte	0x3f
	.zero		1


	//   ....[65]....
        /*0b44*/ 	.word	0x0000cbe0
        /*0b48*/ 	.word	0x00000003
        /*0b4c*/ 	.word	0x00032450
        /*0b50*/ 	.short	0x010a
        /*0b52*/ 	.byte	0x3f
	.zero		1


	//   ....[66]....
        /*0b54*/ 	.word	0x0000cd00
        /*0b58*/ 	.word	0x00000011
        /*0b5c*/ 	.word	0x00032440
        /*0b60*/ 	.short	0x010a
        /*0b62*/ 	.byte	0x3f
	.zero		1


	//   ....[67]....
        /*0b64*/ 	.word	0x0000eac0
        /*0b68*/ 	.word	0x00000003
        /*0b6c*/ 	.word	0x00032420
        /*0b70*/ 	.short	0x010a
        /*0b72*/ 	.byte	0x3f
	.zero		1


	//   ....[68]....
        /*0b74*/ 	.word	0x0000eb10
        /*0b78*/ 	.word	0x00000011
        /*0b7c*/ 	.word	0x00032460
        /*0b80*/ 	.short	0x010a
        /*0b82*/ 	.byte	0x3f
	.zero		1


	//   ....[69]....
        /*0b84*/ 	.word	0x0000f450
        /*0b88*/ 	.word	0x00000011
        /*0b8c*/ 	.word	0x00032440
        /*0b90*/ 	.short	0x010a
        /*0b92*/ 	.byte	0x3f
	.zero		1


	//   ....[70]....
        /*0b94*/ 	.word	0x0000fb00
        /*0b98*/ 	.word	0x00000011
        /*0b9c*/ 	.word	0x00032460
        /*0ba0*/ 	.short	0x010a
        /*0ba2*/ 	.byte	0x3f
	.zero		1


	//   ....[71]....
        /*0ba4*/ 	.word	0x00010280
        /*0ba8*/ 	.word	0x00000007
        /*0bac*/ 	.word	0x00032420
        /*0bb0*/ 	.short	0x010a
        /*0bb2*/ 	.byte	0x3f
	.zero		1


	//   ....[72]....
        /*0bb4*/ 	.word	0x00010420
        /*0bb8*/ 	.word	0x00000005
        /*0bbc*/ 	.word	0x00032440
        /*0bc0*/ 	.short	0x010a
        /*0bc2*/ 	.byte	0x3f
	.zero		1


	//   ....[73]....
        /*0bc4*/ 	.word	0x00010470
        /*0bc8*/ 	.word	0x00000003
        /*0bcc*/ 	.word	0x00032440
        /*0bd0*/ 	.short	0x010a
        /*0bd2*/ 	.byte	0x3f
	.zero		1


	//   ....[74]....
        /*0bd4*/ 	.word	0x000104c0
        /*0bd8*/ 	.word	0x00000005
        /*0bdc*/ 	.word	0x00032460
        /*0be0*/ 	.short	0x010a
        /*0be2*/ 	.byte	0x3f
	.zero		1


	//----- nvinfo : EIATTR_NUM_MBARRIERS
	.align		4
.L_179:
        /*0be4*/ 	.byte	0x03, 0x38
        /*0be6*/ 	.short	0x0017


	//----- nvinfo : EIATTR_EXIT_INSTR_OFFSETS
	.align		4
        /*0be8*/ 	.byte	0x04, 0x1c
        /*0bea*/ 	.short	(.L_181 - .L_180)


	//   ....[0]....
.L_180:
        /*0bec*/ 	.word	0x00000970


	//   ....[1]....
        /*0bf0*/ 	.word	0x00007e80


	//   ....[2]....
        /*0bf4*/ 	.word	0x0000c9e0


	//----- nvinfo : EIATTR_MAX_THREADS
	.align		4
.L_181:
        /*0bf8*/ 	.byte	0x04, 0x05
        /*0bfa*/ 	.short	(.L_183 - .L_182)
.L_182:
        /*0bfc*/ 	.word	0x00000180
        /*0c00*/ 	.word	0x00000001
        /*0c04*/ 	.word	0x00000001


	//----- nvinfo : EIATTR_CRS_STACK_SIZE
	.align		4
.L_183:
        /*0c08*/ 	.byte	0x04, 0x1e
        /*0c0a*/ 	.short	(.L_185 - .L_184)
.L_184:
        /*0c0c*/ 	.word	0x00000000


	//----- nvinfo : EIATTR_CBANK_PARAM_SIZE
	.align		4
.L_185:
        /*0c10*/ 	.byte	0x03, 0x19
        /*0c12*/ 	.short	0x0b70


	//----- nvinfo : EIATTR_PARAM_CBANK
	.align		4
        /*0c14*/ 	.byte	0x04, 0x0a
        /*0c16*/ 	.short	(.L_187 - .L_186)
	.align		4
.L_186:
        /*0c18*/ 	.word	index@(.nv.constant0._ZN7cutlass13device_kernelIN5flash11enable_sm90INS1_16FlashAttnFwdSm90INS1_25CollectiveMainloopFwdSm90ILi2EN4cute5tupleIJNS5_1CILi1EEES8_S8_EEENS6_IJNS7_ILi128EEENS7_ILi96EEENS7_ILi64EEEEEELi256ENS_10bfloat16_tEfNS_4arch4Sm90ELb0ELb0ELb0ELb0ELb1ELb0ELb1ELb1ELb0ELb1ELb0ELb0EEENS1_21CollectiveEpilogueFwdINS6_IJSA_NS7_ILi256EEESB_EEES9_SE_SG_Li256ELb0ELb1ELb0ELb0EEENS1_29StaticPersistentTileSchedulerILb0EEEEEEEEEvNT_6ParamsE)
        /*0c1c*/ 	.short	0x0210
        /*0c1e*/ 	.short	0x0b70


	//----- nvinfo : EIATTR_SW_WAR
	.align		4
.L_187:
        /*0c20*/ 	.byte	0x04, 0x36
        /*0c22*/ 	.short	(.L_189 - .L_188)
.L_188:
        /*0c24*/ 	.word	0x00000008
.L_189:


//--------------------- .nv.info._ZN7cutlass13device_kernelIN5flash11enable_sm90INS1_16FlashAttnFwdSm90INS1_25CollectiveMainloopFwdSm90ILi2EN4cute5tupleIJNS5_1CILi1EEES8_S8_EEENS6_IJNS7_ILi128EEENS7_ILi96EEENS7_ILi64EEEEEELi256ENS_10bfloat16_tEfNS_4arch4Sm90ELb0ELb0ELb0ELb1ELb1ELb0ELb0ELb1ELb0ELb1ELb0ELb0EEENS1_21CollectiveEpilogueFwdINS6_IJSA_NS7_ILi256EEESB_EEES9_SE_SG_Li256ELb1ELb1ELb0ELb0EEENS1_36VarlenDynamicPersistentTileSchedulerILi128ELi96ELi256ELi128ELb0ELb1ELb1ELb0ELb1ELb1EEEEEEEEEvNT_6ParamsE --------------------------
	.section	.nv.info._ZN7cutlass13device_kernelIN5flash11enable_sm90INS1_16FlashAttnFwdSm90INS1_25CollectiveMainloopFwdSm90ILi2EN4cute5tupleIJNS5_1CILi1EEES8_S8_EEENS6_IJNS7_ILi128EEENS7_ILi96EEENS7_ILi64EEEEEELi256ENS_10bfloat16_tEfNS_4arch4Sm90ELb0ELb0ELb0ELb1ELb1ELb0ELb0ELb1ELb0ELb1ELb0ELb0EEENS1_21CollectiveEpilogueFwdINS6_IJSA_NS7_ILi256EEESB_EEES9_SE_SG_Li256ELb1ELb1ELb0ELb0EEENS1_36VarlenDynamicPersistentTileSchedulerILi128ELi96ELi256ELi128ELb0ELb1ELb1ELb0ELb1ELb1EEEEEEEEEvNT_6ParamsE,"",@"SHT_CUDA_INFO"
	.sectionflags	@""
	.align	4


	//----- nvinfo : EIATTR_CUDA_API_VERSION
	.align		4
        /*0000*/ 	.byte	0x04, 0x37
        /*0002*/ 	.short	(.L_191 - .L_190)
.L_190:
        /*0004*/ 	.word	0x00000082


	//----- nvinfo : EIATTR_KPARAM_INFO
	.align		4
.L_191:
        /*0008*/ 	.byte	0x04, 0x17
        /*000a*/ 	.short	(.L_193 - .L_192)
.L_192:
        /*000c*/ 	.word	0x00000000
        /*0010*/ 	.short	0x0000
        /*0012*/ 	.short	0x0070
        /*0014*/ 	.byte	0x00, 0xf0, 0x01, 0x2a


	//----- nvinfo : EIATTR_SPARSE_MMA_MASK
	.align		4
.L_193:
        /*0018*/ 	.byte	0x03, 0x50
        /*001a*/ 	.short	0x0000


	//----- nvinfo : EIATTR_MAXREG_COUNT
	.align		4
        /*001c*/ 	.byte	0x03, 0x1b
        /*001e*/ 	.short	0x00a8


	//----- nvinfo : EIATTR_NUM_BARRIERS
	.align		4
        /*0020*/ 	.byte	0x02, 0x4c
        /*0022*/ 	.byte	0x10
	.zero		1


	//----- nvinfo : EIATTR_EXTERNS
	.align		4
        /*0024*/ 	.byte	0x04, 0x0f
        /*0026*/ 	.short	(.L_195 - .L_194)


	//   ....[0]....
	.align		4
.L_194:
        /*0028*/ 	.word	index@(__assertfail)


	//----- nvinfo : EIATTR_ANNOTATIONS
	.align		4
.L_195:
        /*002c*/ 	.byte	0x04, 0x55
        /*002e*/ 	.short	(.L_197 - .L_196)


	//   ....[0]....
.L_196:
        /* <DEDUP_REMOVED lines=14> */
        /*0104*/ 	.byte	0xa0, 0xd6, 0x00, 0x00


	//----- nvinfo : EIATTR_MERCURY_ISA_VERSION
	.align		4
.L_197:
        /*0108*/ 	.byte	0x03, 0x5f
        /*010a*/ 	.short	0x0101


	//----- nvinfo : EIATTR_UNUSED_LOAD_BYTE_OFFSET
	.align		4
        /*010c*/ 	.byte	0x04, 0x44
        /*010e*/ 	.short	(.L_199 - .L_198)


	//   ....[0]....
.L_198:
        /*0110*/ 	.word	0x00000970
        /*0114*/ 	.word	0x0000fff0


	//   ....[1]....
        /*0118*/ 	.word	0x00005a20
        /*011c*/ 	.word	0x0000fff0


	//----- nvinfo : EIATTR_INT_WARP_WIDE_INSTR_OFFSETS
	.align		4
.L_199:
        /*0120*/ 	.byte	0x04, 0x31
        /*0122*/ 	.short	(.L_201 - .L_200)


	//   ....[0]....
.L_200:
        /*0124*/ 	.word	0x000000c0


	//   ....[1]....
        /*0128*/ 	.word	0x000000d0


	//   ....[2]....
        /*012c*/ 	.word	0x00000170


	//   ....[3]....
        /*0130*/ 	.word	0x000097e0


	//   ....[4]....
        /*0134*/ 	.word	0x00009870


	//   ....[5]....
        /*0138*/ 	.word	0x0000cbc0


	//   ....[6]....
        /*013c*/ 	.word	0x0000cc50


	//----- nvinfo : EIATTR_COOP_GROUP_MASK_REGIDS
	.align		4
.L_201:
        /*0140*/ 	.byte	0x04, 0x29
        /*0142*/ 	.short	(.L_203 - .L_202)


	//   ....[0]....
.L_202:
        /*0144*/ 	.word	0xffffffff


	//   ....[1]....
        /*0148*/ 	.word	0xffffffff


	//   ....[2]....
        /*014c*/ 	.word	0xffffffff


	//   ....[3]....
        /*0150*/ 	.word	0xffffffff


	//   ....[4]....
        /*0154*/ 	.word	0xffffffff


	//   ....[5]....
        /*0158*/ 	.word	0xffffffff


	//   ....[6]....
        /*015c*/ 	.word	0xffffffff


	//   ....[7]....
        /*0160*/ 	.word	0xffffffff


	//   ....[8]....
        /*0164*/ 	.word	0xffffffff


	//   ....[9]....
        /*0168*/ 	.word	0xffffffff


	//   ....[10]....
        /*016c*/ 	.word	0xffffffff


	//   ....[11]....
        /*0170*/ 	.word	0xffffffff


	//   ....[12]....
        /*0174*/ 	.word	0xffffffff


	//   ....[13]....
        /*0178*/ 	.word	0xffffffff


	//   ....[14]....
        /*017c*/ 	.word	0xffffffff


	//   ....[15]....
        /*0180*/ 	.word	0xffffffff


	//   ....[16]....
        /*0184*/ 	.word	0xffffffff


	//   ....[17]....
        /*0188*/ 	.word	0xffffffff


	//   ....[18]....
        /*018c*/ 	.word	0xffffffff


	//   ....[19]....
        /*0190*/ 	.word	0xffffffff


	//   ....[20]....
        /*0194*/ 	.word	0xffffffff


	//   ....[21]....
        /*0198*/ 	.word	0xffffffff


	//   ....[22]....
        /*019c*/ 	.word	0xffffffff


	//   ....[23]....
        /*01a0*/ 	.word	0xffffffff


	//   ....[24]....
        /*01a4*/ 	.word	0xffffffff


	//   ....[25]....
        /*01a8*/ 	.word	0xffffffff


	//   ....[26]....
        /*01ac*/ 	.word	0xffffffff


	//   ....[27]....
        /*01b0*/ 	.word	0xffffffff


	//   ....[28]....
        /*01b4*/ 	.word	0xffffffff


	//   ....[29]....
        /*01b8*/ 	.word	0xffffffff


	//   ....[30]....
        /*01bc*/ 	.word	0xffffffff


	//   ....[31]....
        /*01c0*/ 	.word	0xffffffff


	//   ....[32]....
        /*01c4*/ 	.word	0xffffffff


	//   ....[33]....
        /*01c8*/ 	.word	0xffffffff


	//   ....[34]....
        /*01cc*/ 	.word	0xffffffff


	//   ....[35]....
        /*01d0*/ 	.word	0xffffffff


	//   ....[36]....
        /*01d4*/ 	.word	0xffffffff


	//   ....[37]....
        /*01d8*/ 	.word	0xffffffff


	//   ....[38]....
        /*01dc*/ 	.word	0xffffffff


	//   ....[39]....
        /*01e0*/ 	.word	0xffffffff


	//   ....[40]....
        /*01e4*/ 	.word	0xffffffff


	//   ....[41]....
        /*01e8*/ 	.word	0xffffffff


	//   ....[42]....
        /*01ec*/ 	.word	0xffffffff


	//   ....[43]....
        /*01f0*/ 	.word	0xffffffff


	//   ....[44]....
        /*01f4*/ 	.word	0xffffffff


	//   ....[45]....
        /*01f8*/ 	.word	0xffffffff


	//   ....[46]....
        /*01fc*/ 	.word	0xffffffff


	//   ....[47]....
        /*0200*/ 	.word	0xffffffff


	//   ....[48]....
        /*0204*/ 	.word	0xffffffff


	//   ....[49]....
        /*0208*/ 	.word	0xffffffff


	//   ....[50]....
        /*020c*/ 	.word	0xffffffff


	//   ....[51]....
        /*0210*/ 	.word	0xffffffff


	//   ....[52]....
        /*0214*/ 	.word	0xffffffff


	//   ....[53]....
        /*0218*/ 	.word	0xffffffff


	//   ....[54]....
        /*021c*/ 	.word	0xffffffff


	//   ....[55]....
        /*0220*/ 	.word	0xffffffff


	//   ....[56]....
        /*0224*/ 	.word	0xffffffff


	//   ....[57]....
        /*0228*/ 	.word	0xffffffff


	//   ....[58]....
        /*022c*/ 	.word	0xffffffff


	//   ....[59]....
        /*0230*/ 	.word	0xffffffff


	//   ....[60]....
        /*0234*/ 	.word	0xffffffff


	//   ....[61]....
        /*0238*/ 	.word	0xffffffff


	//   ....[62]....
        /*023c*/ 	.word	0xffffffff


	//   ....[63]....
        /*0240*/ 	.word	0xffffffff


	//   ....[64]....
        /*0244*/ 	.word	0xffffffff


	//   ....[65]....
        /*0248*/ 	.word	0xffffffff


	//   ....[66]....
        /*024c*/ 	.word	0xffffffff


	//   ....[67]....
        /*0250*/ 	.word	0xffffffff


	//   ....[68]....
        /*0254*/ 	.word	0xffffffff


	//   ....[69]....
        /*0258*/ 	.word	0xffffffff


	//   ....[70]....
        /*025c*/ 	.word	0xffffffff


	//   ....[71]....
        /*0260*/ 	.word	0xffffffff


	//   ....[72]....
        /*0264*/ 	.word	0xffffffff


	//   ....[73]....
        /*0268*/ 	.word	0xffffffff


	//   ....[74]....
        /*026c*/ 	.word	0xffffffff


	//   ....[75]....
        /*0270*/ 	.word	0xffffffff


	//   ....[76]....
        /*0274*/ 	.word	0xffffffff


	//   ....[77]....
        /*0278*/ 	.word	0xffffffff


	//   ....[78]....
        /*027c*/ 	.word	0xffffffff


	//   ....[79]....
        /*0280*/ 	.word	0xffffffff


	//   ....[80]....
        /*0284*/ 	.word	0xffffffff


	//   ....[81]....
        /*0288*/ 	.word	0xffffffff


	//   ....[82]....
        /*028c*/ 	.word	0xffffffff


	//   ....[83]....
        /*0290*/ 	.word	0xffffffff


	//   ....[84]....
        /*0294*/ 	.word	0xffffffff


	//   ....[85]....
        /*0298*/ 	.word	0xffffffff


	//   ....[86]....
        /*029c*/ 	.word	0xffffffff


	//   ....[87]....
        /*02a0*/ 	.word	0xffffffff


	//   ....[88]....
        /*02a4*/ 	.word	0xffffffff


	//   ....[89]....
        /*02a8*/ 	.word	0xffffffff


	//   ....[90]....
        /*02ac*/ 	.word	0xffffffff


	//   ....[91]....
        /*02b0*/ 	.word	0xffffffff


	//   ....[92]....
        /*02b4*/ 	.word	0xffffffff


	//   ....[93]....
        /*02b8*/ 	.word	0xffffffff


	//   ....[94]....
        /*02bc*/ 	.word	0xffffffff


	//   ....[95]....
        /*02c0*/ 	.word	0xffffffff


	//   ....[96]....
        /*02c4*/ 	.word	0xffffffff


	//   ....[97]....
        /*02c8*/ 	.word	0xffffffff


	//   ....[98]....
        /*02cc*/ 	.word	0xffffffff


	//   ....[99]....
        /*02d0*/ 	.word	0xffffffff


	//   ....[100]....
        /*02d4*/ 	.word	0xffffffff


	//   ....[101]....
        /*02d8*/ 	.word	0xffffffff


	//   ....[102]....
        /*02dc*/ 	.word	0xffffffff


	//   ....[103]....
        /*02e0*/ 	.word	0xffffffff


	//   ....[104]....
        /*02e4*/ 	.word	0xffffffff


	//   ....[105]....
        /*02e8*/ 	.word	0xffffffff


	//   ....[106]....
        /*02ec*/ 	.word	0xffffffff


	//   ....[107]....
        /*02f0*/ 	.word	0xffffffff


	//   ....[108]....
        /*02f4*/ 	.word	0xffffffff


	//   ....[109]....
        /*02f8*/ 	.word	0xffffffff


	//   ....[110]....
        /*02fc*/ 	.word	0xffffffff


	//   ....[111]....
        /*0300*/ 	.word	0xffffffff


	//   ....[112]....
        /*0304*/ 	.word	0xffffffff


	//   ....[113]....
        /*0308*/ 	.word	0xffffffff


	//   ....[114]....
        /*030c*/ 	.word	0xffffffff


	//   ....[115]....
        /*0310*/ 	.word	0xffffffff


	//   ....[116]....
        /*0314*/ 	.word	0xffffffff


	//   ....[117]....
        /*0318*/ 	.word	0xffffffff


	//   ....[118]....
        /*031c*/ 	.word	0xffffffff


	//   ....[119]....
        /*0320*/ 	.word	0xffffffff


	//   ....[120]....
        /*0324*/ 	.word	0xffffffff


	//   ....[121]....
        /*0328*/ 	.word	0xffffffff


	//   ....[122]....
        /*032c*/ 	.word	0xffffffff


	//   ....[123]....
        /*0330*/ 	.word	0xffffffff


	//   ....[124]....
        /*0334*/ 	.word	0xffffffff


	//   ....[125]....
        /*0338*/ 	.word	0xffffffff


	//   ....[126]....
        /*033c*/ 	.word	0xffffffff


	//   ....[127]....
        /*0340*/ 	.word	0xffffffff


	//   ....[128]....
        /*0344*/ 	.word	0xffffffff


	//   ....[129]....
        /*0348*/ 	.word	0xffffffff


	//   ....[130]....
        /*034c*/ 	.word	0xffffffff


	//   ....[131]....
        /*0350*/ 	.word	0xffffffff


	//   ....[132]....
        /*0354*/ 	.word	0xffffffff


	//   ....[133]....
        /*0358*/ 	.word	0xffffffff


	//   ....[134]....
        /*035c*/ 	.word	0xffffffff


	//   ....[135]....
        /*0360*/ 	.word	0xffffffff


	//   ....[136]....
        /*0364*/ 	.word	0xffffffff


	//   ....[137]....
        /*0368*/ 	.word	0x0500000f


	//   ....[138]....
        /*036c*/ 	.word	0x0500000f


	//   ....[139]....
        /*0370*/ 	.word	0x0500000f


	//   ....[140]....
        /*0374*/ 	.word	0x0500000f


	//   ....[141]....
        /*0378*/ 	.word	0x0500000f


	//   ....[142]....
        /*037c*/ 	.word	0x0500000f


	//   ....[143]....
        /*0380*/ 	.word	0x0500000f


	//   ....[144]....
        /*0384*/ 	.word	0x0500000f


	//   ....[145]....
        /*0388*/ 	.word	0x0500000f


	//   ....[146]....
        /*038c*/ 	.word	0x0500000f


	//   ....[147]....
        /*0390*/ 	.word	0x0500000f


	//   ....[148]....
        /*0394*/ 	.word	0x0500000f


	//   ....[149]....
        /*0398*/ 	.word	0x0500000f


	//   ....[150]....
        /*039c*/ 	.word	0x0500000f


	//   ....[151]....
        /*03a0*/ 	.word	0x0500000f


	//   ....[152]....
        /*03a4*/ 	.word	0x0500000f


	//   ....[153]....
        /*03a8*/ 	.word	0x0500000f


	//   ....[154]....
        /*03ac*/ 	.word	0x0500000f


	//   ....[155]....
        /*03b0*/ 	.word	0x0500000f


	//   ....[156]....
        /*03b4*/ 	.word	0x0500000f


	//   ....[157]....
        /*03b8*/ 	.word	0x0500000f


	//   ....[158]....
        /*03bc*/ 	.word	0x0500000f


	//   ....[159]....
        /*03c0*/ 	.word	0x0500000f


	//   ....[160]....
        /*03c4*/ 	.word	0x0500000f


	//   ....[161]....
        /*03c8*/ 	.word	0x0500000f


	//   ....[162]....
        /*03cc*/ 	.word	0x0500000f


	//   ....[163]....
        /*03d0*/ 	.word	0x0500000f


	//   ....[164]....
        /*03d4*/ 	.word	0x0500000f


	//   ....[165]....
        /*03d8*/ 	.word	0x0500000f


	//   ....[166]....
        /*03dc*/ 	.word	0x0500000f


	//   ....[167]....
        /*03e0*/ 	.word	0x0500000f


	//   ....[168]....
        /*03e4*/ 	.word	0x0500000f


	//   ....[169]....
        /*03e8*/ 	.word	0x0500000f


	//   ....[170]....
        /*03ec*/ 	.word	0x0500000f


	//   ....[171]....
        /*03f0*/ 	.word	0x0500000f


	//   ....[172]....
        /*03f4*/ 	.word	0x0500000f


	//   ....[173]....
        /*03f8*/ 	.word	0x0500000f


	//   ....[174]....
        /*03fc*/ 	.word	0x0500000f


	//   ....[175]....
        /*0400*/ 	.word	0x0500000f


	//   ....[176]....
        /*0404*/ 	.word	0x0500000f


	//   ....[177]....
        /*0408*/ 	.word	0x0500000f


	//   ....[178]....
        /*040c*/ 	.word	0x0500000f


	//   ....[179]....
        /*0410*/ 	.word	0x0500000f


	//   ....[180]....
        /*0414*/ 	.word	0x0500000f


	//   ....[181]....
        /*0418*/ 	.word	0x0500000f


	//   ....[182]....
        /*041c*/ 	.word	0x0500000f


	//   ....[183]....
        /*0420*/ 	.word	0x0500000f


	//   ....[184]....
        /*0424*/ 	.word	0x0500000f


	//   ....[185]....
        /*0428*/ 	.word	0x0500000f


	//   ....[186]....
        /*042c*/ 	.word	0x0500000f


	//   ....[187]....
        /*0430*/ 	.word	0x0500000f


	//   ....[188]....
        /*0434*/ 	.word	0x0500000f


	//   ....[189]....
        /*0438*/ 	.word	0x0500000f


	//   ....[190]....
        /*043c*/ 	.word	0x0500000f


	//   ....[191]....
        /*0440*/ 	.word	0x0500000f


	//   ....[192]....
        /*0444*/ 	.word	0x0500000f


	//   ....[193]....
        /*0448*/ 	.word	0x0500000f


	//   ....[194]....
        /*044c*/ 	.word	0x0500000f


	//   ....[195]....
        /*0450*/ 	.word	0x0500000f


	//   ....[196]....
        /*0454*/ 	.word	0x0500000f


	//   ....[197]....
        /*0458*/ 	.word	0x0500000f


	//   ....[198]....
        /*045c*/ 	.word	0x0500000f


	//   ....[199]....
        /*0460*/ 	.word	0x0500000f


	//   ....[200]....
        /*0464*/ 	.word	0x0500000f


	//   ....[201]....
        /*0468*/ 	.word	0x0500000f


	//   ....[202]....
        /*046c*/ 	.word	0x0500000f


	//   ....[203]....
        /*0470*/ 	.word	0x0500000f


	//   ....[204]....
        /*0474*/ 	.word	0x0500000f


	//   ....[205]....
        /*0478*/ 	.word	0x0500000f


	//   ....[206]....
        /*047c*/ 	.word	0x0500000f


	//   ....[207]....
        /*0480*/ 	.word	0x0500000f


	//   ....[208]....
        /*0484*/ 	.word	0x0500000f


	//   ....[209]....
        /*0488*/ 	.word	0x0500000f


	//   ....[210]....
        /*048c*/ 	.word	0x0500000f


	//   ....[211]....
        /*0490*/ 	.word	0x0500000f


	//   ....[212]....
        /*0494*/ 	.word	0x0500000f


	//   ....[213]....
        /*0498*/ 	.word	0x0500000f


	//   ....[214]....
        /*049c*/ 	.word	0x0500000f


	//   ....[215]....
        /*04a0*/ 	.word	0x0500000f


	//   ....[216]....
        /*04a4*/ 	.word	0x0500000f


	//   ....[217]....
        /*04a8*/ 	.word	0x0500000f


	//   ....[218]....
        /*04ac*/ 	.word	0x0500000f


	//   ....[219]....
        /*04b0*/ 	.word	0x0500000f


	//----- nvinfo : EIATTR_COOP_GROUP_INSTR_OFFSETS
	.align		4
.L_203:
        /*04b4*/ 	.byte	0x04, 0x28
        /*04b6*/ 	.short	(.L_205 - .L_204)


	//   ....[0]....
.L_204:
        /*04b8*/ 	.word	0x00000080


	//   ....[1]....
        /*04bc*/ 	.word	0x00000090


	//   ....[2]....
        /*04c0*/ 	.word	0x000002d0


	//   ....[3]....
        /*04c4*/ 	.word	0x00000430


	//   ....[4]....
        /*04c8*/ 	.word	0x00000550


	//   ....[5]....
        /*04cc*/ 	.word	0x000006b0


	//   ....[6]....
        /*04d0*/ 	.word	0x00001580


	//   ....[7]....
        /*04d4*/ 	.word	0x000021b0


	//   ....[8]....
        /*04d8*/ 	.word	0x00002210


	//   ....[9]....
        /*04dc*/ 	.word	0x00002640


	//   ....[10]....
        /*04e0*/ 	.word	0x000026c0


	//   ....[11]....
        /*04e4*/ 	.word	0x00003740


	//   ....[12]....
        /*04e8*/ 	.word	0x00003760


	//   ....[13]....
        /*04ec*/ 	.word	0x00003d30


	//   ....[14]....
        /*04f0*/ 	.word	0x00003f00


	//   ....[15]....
        /*04f4*/ 	.word	0x00004fa0


	//   ....[16]....
        /*04f8*/ 	.word	0x00005020


	//   ....[17]....
        /*04fc*/ 	.word	0x00005090


	//   ....[18]....
        /*0500*/ 	.word	0x000050b0


	//   ....[19]....
        /*0504*/ 	.word	0x00006b30


	//   ....[20]....
        /*0508*/ 	.word	0x00006b60


	//   ....[21]....
        /*050c*/ 	.word	0x00006c30


	//   ....[22]....
        /*0510*/ 	.word	0x00006c60


	//   ....[23]....
        /*0514*/ 	.word	0x00007450


	//   ....[24]....
        /*0518*/ 	.word	0x00007480


	//   ....[25]....
        /*051c*/ 	.word	0x000075c0


	//   ....[26]....
        /*0520*/ 	.word	0x000075e0


	//   ....[27]....
        /*0524*/ 	.word	0x00007720


	//   ....[28]....
        /*0528*/ 	.word	0x00007740


	//   ....[29]....
        /*052c*/ 	.word	0x00007890


	//   ....[30]....
        /*0530*/ 	.word	0x000078b0


	//   ....[31]....
        /*0534*/ 	.word	0x00008200


	//   ....[32]....
        /*0538*/ 	.word	0x00008230


	//   ....[33]....
        /*053c*/ 	.word	0x00008380


	//   ....[34]....
        /*0540*/ 	.word	0x000083a0


	//   ....[35]....
        /*0544*/ 	.word	0x000084e0


	//   ....[36]....
        /*0548*/ 	.word	0x00008500


	//   ....[37]....
        /*054c*/ 	.word	0x00008650


	//   ....[38]....
        /*0550*/ 	.word	0x00008670


	//   ....[39]....
        /*0554*/ 	.word	0x00008830


	//   ....[40]....
        /*0558*/ 	.word	0x00008a00


	//   ....[41]....
        /*055c*/ 	.word	0x00008a30


	//   ....[42]....
        /*0560*/ 	.word	0x00008a60


	//   ....[43]....
        /*0564*/ 	.word	0x00008a90


	//   ....[44]....
        /*0568*/ 	.word	0x00008ac0


	//   ....[45]....
        /*056c*/ 	.word	0x00008af0


	//   ....[46]....
        /*0570*/ 	.word	0x00008c40


	//   ....[47]....
        /*0574*/ 	.word	0x00008c70


	//   ....[48]....
        /*0578*/ 	.word	0x00008ca0


	//   ....[49]....
        /*057c*/ 	.word	0x00008cd0


	//   ....[50]....
        /*0580*/ 	.word	0x00008d00


	//   ....[51]....
        /*0584*/ 	.word	0x00008d30


	//   ....[52]....
        /*0588*/ 	.word	0x00008dc0


	//   ....[53]....
        /*058c*/ 	.word	0x00008df0


	//   ....[54]....
        /*0590*/ 	.word	0x00008e70


	//   ....[55]....
        /*0594*/ 	.word	0x0000a380


	//   ....[56]....
        /*0598*/ 	.word	0x0000a3a0


	//   ....[57]....
        /*059c*/ 	.word	0x0000a430


	//   ....[58]....
        /*05a0*/ 	.word	0x0000a450


	//   ....[59]....
        /*05a4*/ 	.word	0x0000a4d0


	//   ....[60]....
        /*05a8*/ 	.word	0x0000a4f0


	//   ....[61]....
        /*05ac*/ 	.word	0x0000a570


	//   ....[62]....
        /*05b0*/ 	.word	0x0000a590


	//   ....[63]....
        /*05b4*/ 	.word	0x0000a610


	//   ....[64]....
        /*05b8*/ 	.word	0x0000a630


	//   ....[65]....
        /*05bc*/ 	.word	0x0000a640


	//   ....[66]....
        /*05c0*/ 	.word	0x0000a650


	//   ....[67]....
        /*05c4*/ 	.word	0x0000ae80


	//   ....[68]....
        /*05c8*/ 	.word	0x0000aeb0


	//   ....[69]....
        /*05cc*/ 	.word	0x0000af70


	//   ....[70]....
        /*05d0*/ 	.word	0x0000af80


	//   ....[71]....
        /*05d4*/ 	.word	0x0000b010


	//   ....[72]....
        /*05d8*/ 	.word	0x0000b020


	//   ....[73]....
        /*05dc*/ 	.word	0x0000b0b0


	//   ....[74]....
        /*05e0*/ 	.word	0x0000b0c0


	//   ....[75]....
        /*05e4*/ 	.word	0x0000b150


	//   ....[76]....
        /*05e8*/ 	.word	0x0000b160


	//   ....[77]....
        /*05ec*/ 	.word	0x0000b1f0


	//   ....[78]....
        /*05f0*/ 	.word	0x0000b200


	//   ....[79]....
        /*05f4*/ 	.word	0x0000b280


	//   ....[80]....
        /*05f8*/ 	.word	0x0000b290


	//   ....[81]....
        /*05fc*/ 	.word	0x0000b2a0


	//   ....[82]....
        /*0600*/ 	.word	0x0000b2b0


	//   ....[83]....
        /*0604*/ 	.word	0x0000b730


	//   ....[84]....
        /*0608*/ 	.word	0x0000b760


	//   ....[85]....
        /*060c*/ 	.word	0x0000b7b0


	//   ....[86]....
        /*0610*/ 	.word	0x0000b860


	//   ....[87]....
        /*0614*/ 	.word	0x0000b880


	//   ....[88]....
        /*0618*/ 	.word	0x0000b930


	//   ....[89]....
        /*061c*/ 	.word	0x0000b940


	//   ....[90]....
        /*0620*/ 	.word	0x0000b970


	//   ....[91]....
        /*0624*/ 	.word	0x0000ba00


	//   ....[92]....
        /*0628*/ 	.word	0x0000baa0


	//   ....[93]....
        /*062c*/ 	.word	0x0000bac0


	//   ....[94]....
        /*0630*/ 	.word	0x0000bad0


	//   ....[95]....
        /*0634*/ 	.word	0x0000c200


	//   ....[96]....
        /*0638*/ 	.word	0x0000c220


	//   ....[97]....
        /*063c*/ 	.word	0x0000c230


	//   ....[98]....
        /*0640*/ 	.word	0x0000c270


	//   ....[99]....
        /*0644*/ 	.word	0x0000c280


	//   ....[100]....
        /*0648*/ 	.word	0x0000c2c0


	//   ....[101]....
        /*064c*/ 	.word	0x0000c2d0


	//   ....[102]....
        /*0650*/ 	.word	0x0000c310


	//   ....[103]....
        /*0654*/ 	.word	0x0000c320


	//   ....[104]....
        /*0658*/ 	.word	0x0000c360


	//   ....[105]....
        /*065c*/ 	.word	0x0000c370


	//   ....[106]....
        /*0660*/ 	.word	0x0000c380


	//   ....[107]....
        /*0664*/ 	.word	0x0000c6f0


	//   ....[108]....
        /*0668*/ 	.word	0x0000c710


	//   ....[109]....
        /*066c*/ 	.word	0x0000c720


	//   ....[110]....
        /*0670*/ 	.word	0x0000c730


	//   ....[111]....
        /*0674*/ 	.word	0x0000c740


	//   ....[112]....
        /*0678*/ 	.word	0x0000c760


	//   ....[113]....
        /*067c*/ 	.word	0x0000c7d0


	//   ....[114]....
        /*0680*/ 	.word	0x0000c800


	//   ....[115]....
        /*0684*/ 	.word	0x0000c810


	//   ....[116]....
        /*0688*/ 	.word	0x0000c880


	//   ....[117]....
        /*068c*/ 	.word	0x0000c890


	//   ....[118]....
        /*0690*/ 	.word	0x0000c990


	//   ....[119]....
        /*0694*/ 	.word	0x0000ce40


	//   ....[120]....
        /*0698*/ 	.word	0x0000ce90


	//   ....[121]....
        /*069c*/ 	.word	0x0000cec0


	//   ....[122]....
        /*06a0*/ 	.word	0x0000ced0


	//   ....[123]....
        /*06a4*/ 	.word	0x0000cf00


	//   ....[124]....
        /*06a8*/ 	.word	0x0000cf30


	//   ....[125]....
        /*06ac*/ 	.word	0x0000cf60


	//   ....[126]....
        /*06b0*/ 	.word	0x0000cf90


	//   ....[127]....
        /*06b4*/ 	.word	0x0000d110


	//   ....[128]....
        /*06b8*/ 	.word	0x0000d140


	//   ....[129]....
        /*06bc*/ 	.word	0x0000d170


	//   ....[130]....
        /*06c0*/ 	.word	0x0000d1a0


	//   ....[131]....
        /*06c4*/ 	.word	0x0000d1d0


	//   ....[132]....
        /*06c8*/ 	.word	0x0000d200


	//   ....[133]....
        /*06cc*/ 	.word	0x0000d2c0


	//   ....[134]....
        /*06d0*/ 	.word	0x0000d2e0


	//   ....[135]....
        /*06d4*/ 	.word	0x0000d350


	//   ....[136]....
        /*06d8*/ 	.word	0x0000d7c0


	//   ....[137]....
        /*06dc*/ 	.word	0x0000dca0


	//   ....[138]....
        /*06e0*/ 	.word	0x0000dd90


	//   ....[139]....
        /*06e4*/ 	.word	0x0000de30


	//   ....[140]....
        /*06e8*/ 	.word	0x0000de90


	//   ....[141]....
        /*06ec*/ 	.word	0x0000df80


	//   ....[142]....
        /*06f0*/ 	.word	0x0000dff0


	//   ....[143]....
        /*06f4*/ 	.word	0x0000e0e0


	//   ....[144]....
        /*06f8*/ 	.word	0x0000e150


	//   ....[145]....
        /*06fc*/ 	.word	0x0000e240


	//   ....[146]....
        /*0700*/ 	.word	0x0000e2b0


	//   ....[147]....
        /*0704*/ 	.word	0x0000e3a0


	//   ....[148]....
        /*0708*/ 	.word	0x0000e410


	//   ....[149]....
        /*070c*/ 	.word	0x0000e4b0


	//   ....[150]....
        /*0710*/ 	.word	0x0000e5a0


	//   ....[151]....
        /*0714*/ 	.word	0x0000e610


	//   ....[152]....
        /*0718*/ 	.word	0x0000e670


	//   ....[153]....
        /*071c*/ 	.word	0x0000e760


	//   ....[154]....
        /*0720*/ 	.word	0x0000e7c0


	//   ....[155]....
        /*0724*/ 	.word	0x0000e8c0


	//   ....[156]....
        /*0728*/ 	.word	0x0000e920


	//   ....[157]....
        /*072c*/ 	.word	0x0000ea20


	//   ....[158]....
        /*0730*/ 	.word	0x0000ea80


	//   ....[159]....
        /*0734*/ 	.word	0x0000eb80


	//   ....[160]....
        /*0738*/ 	.word	0x0000ebe0


	//   ....[161]....
        /*073c*/ 	.word	0x0000ece0


	//   ....[162]....
        /*0740*/ 	.word	0x0000ed40


	//   ....[163]....
        /*0744*/ 	.word	0x0000ee40


	//   ....[164]....
        /*0748*/ 	.word	0x0000eea0


	//   ....[165]....
        /*074c*/ 	.word	0x0000ef40


	//   ....[166]....
        /*0750*/ 	.word	0x0000f0c0


	//   ....[167]....
        /*0754*/ 	.word	0x0000f1a0


	//   ....[168]....
        /*0758*/ 	.word	0x0000f250


	//   ....[169]....
        /*075c*/ 	.word	0x0000f360


	//   ....[170]....
        /*0760*/ 	.word	0x0000f3c0


	//   ....[171]....
        /*0764*/ 	.word	0x0000f4d0


	//   ....[172]....
        /*0768*/ 	.word	0x0000f530


	//   ....[173]....
        /*076c*/ 	.word	0x0000f640


	//   ....[174]....
        /*0770*/ 	.word	0x0000f6a0


	//   ....[175]....
        /*0774*/ 	.word	0x0000f7b0


	//   ....[176]....
        /*0778*/ 	.word	0x0000f810


	//   ....[177]....
        /*077c*/ 	.word	0x0000f8d0


	//   ....[178]....
        /*0780*/ 	.word	0x0000fa30


	//   ....[179]....
        /*0784*/ 	.word	0x0000fad0


	//   ....[180]....
        /*0788*/ 	.word	0x0000fb30


	//   ....[181]....
        /*078c*/ 	.word	0x0000fbe0


	//   ....[182]....
        /*0790*/ 	.word	0x0000fc40


	//   ....[183]....
        /*0794*/ 	.word	0x0000fcf0


	//   ....[184]....
        /*0798*/ 	.word	0x0000fd50


	//   ....[185]....
        /*079c*/ 	.word	0x0000fe00


	//   ....[186]....
        /*07a0*/ 	.word	0x0000fe60


	//   ....[187]....
        /*07a4*/ 	.word	0x0000ff10


	//   ....[188]....
        /*07a8*/ 	.word	0x0000ff70


	//   ....[189]....
        /*07ac*/ 	.word	0x00010020


	//   ....[190]....
        /*07b0*/ 	.word	0x00010100


	//   ....[191]....
        /*07b4*/ 	.word	0x000101a0


	//   ....[192]....
        /*07b8*/ 	.word	0x00010200


	//   ....[193]....
        /*07bc*/ 	.word	0x000102d0


	//   ....[194]....
        /*07c0*/ 	.word	0x00010330


	//   ....[195]....
        /*07c4*/ 	.word	0x00010400


	//   ....[196]....
        /*07c8*/ 	.word	0x00010460


	//   ....[197]....
        /*07cc*/ 	.word	0x00010540


	//   ....[198]....
        /*07d0*/ 	.word	0x000105a0


	//   ....[199]....
        /*07d4*/ 	.word	0x00010670


	//   ....[200]....
        /*07d8*/ 	.word	0x000106d0


	//   ....[201]....
        /*07dc*/ 	.word	0x000107a0


	//   ....[202]....
        /*07e0*/ 	.word	0x00010830


	//   ....[203]....
        /*07e4*/ 	.word	0x000108d0


	//   ....[204]....
        /*07e8*/ 	.word	0x000109f0


	//   ....[205]....
        /*07ec*/ 	.word	0x00010a60


	//   ....[206]....
        /*07f0*/ 	.word	0x00010ad0


	//   ....[207]....
        /*07f4*/ 	.word	0x00010b40


	//   ....[208]....
        /*07f8*/ 	.word	0x00010bb0


	//   ....[209]....
        /*07fc*/ 	.word	0x00010c30


	//   ....[210]....
        /*0800*/ 	.word	0x00010cc0


	//   ....[211]....
        /*0804*/ 	.word	0x00010d50


	//   ....[212]....
        /*0808*/ 	.word	0x00010dc0


	//   ....[213]....
        /*080c*/ 	.word	0x00010e30


	//   ....[214]....
        /*0810*/ 	.word	0x00010ea0


	//   ....[215]....
        /*0814*/ 	.word	0x00010f20


	//   ....[216]....
        /*0818*/ 	.word	0x00010f90


	//   ....[217]....
        /*081c*/ 	.word	0x00011030


	//   ....[218]....
        /*0820*/ 	.word	0x000110c0


	//   ....[219]....
        /*0824*/ 	.word	0x000111e0


	//----- nvinfo : EIATTR_REG_RECONFIG
	.align		4
.L_205:
        /*0828*/ 	.byte	0x01, 0x54
	.zero		2


	//----- nvinfo : EIATTR_SYSCALL_OFFSETS
	.align		4
        /*082c*/ 	.byte	0x04, 0x46
        /*082e*/ 	.short	(.L_207 - .L_206)


	//   ....[0]....
.L_206:
        /*0830*/ 	.word	0x00001760


	//   ....[1]....
        /*0834*/ 	.word	0x000099d0


	//   ....[2]....
        /*0838*/ 	.word	0x00009b20


	//   ....[3]....
        /*083c*/ 	.word	0x00009c10


	//   ....[4]....
        /*0840*/ 	.word	0x0000aae0


	//----- nvinfo : EIATTR_MBARRIER_INSTR_OFFSETS
	.align		4
.L_207:
        /*0844*/ 	.byte	0x04, 0x39
        /*0846*/ 	.short	(.L_209 - .L_208)


	//   ....[0]....
.L_208:
        /*0848*/ 	.word	0x00000180
        /*084c*/ 	.word	0x000000ff
        /*0850*/ 	.word	0x00022800
        /*0854*/ 	.short	0x0100
        /*0856*/ 	.byte	0x08
	.zero		1


	//   ....[1]....
        /*0858*/ 	.word	0x00000190
        /*085c*/ 	.word	0x000000ff
        /*0860*/ 	.word	0x00022820
        /*0864*/ 	.short	0x0100
        /*0866*/ 	.byte	0x08
	.zero		1


	//   ....[2]....
        /*0868*/ 	.word	0x00000280
        /*086c*/ 	.word	0x000000ff
        /*0870*/ 	.word	0x00022830
        /*0874*/ 	.short	0x0100
        /*0876*/ 	.byte	0x08
	.zero		1


	//   ....[3]....
        /*0878*/ 	.word	0x00000290
        /*087c*/ 	.word	0x000000ff
        /*0880*/ 	.word	0x00022840
        /*0884*/ 	.short	0x0100
        /*0886*/ 	.byte	0x08
	.zero		1


	//   ....[4]....
        /*0888*/ 	.word	0x000002a0
        /*088c*/ 	.word	0x000000ff
        /*0890*/ 	.word	0x00022838
        /*0894*/ 	.short	0x0100
        /*0896*/ 	.byte	0x08
	.zero		1


	//   ....[5]....
        /*0898*/ 	.word	0x000002b0
        /*089c*/ 	.word	0x000000ff
        /*08a0*/ 	.word	0x00022848
        /*08a4*/ 	.short	0x0100
        /*08a6*/ 	.byte	0x08
	.zero		1


	//   ....[6]....
        /*08a8*/ 	.word	0x000003e0
        /*08ac*/ 	.word	0x000000ff
        /*08b0*/ 	.word	0x00022850
        /*08b4*/ 	.short	0x0100
        /*08b6*/ 	.byte	0x08
	.zero		1


	//   ....[7]....
        /*08b8*/ 	.word	0x000003f0
        /*08bc*/ 	.word	0x000000ff
        /*08c0*/ 	.word	0x00022860
        /*08c4*/ 	.short	0x0100
        /*08c6*/ 	.byte	0x08
	.zero		1


	//   ....[8]....
        /*08c8*/ 	.word	0x00000400
        /*08cc*/ 	.word	0x000000ff
        /*08d0*/ 	.word	0x00022858
        /*08d4*/ 	.short	0x0100
        /*08d6*/ 	.byte	0x08
	.zero		1


	//   ....[9]....
        /*08d8*/ 	.word	0x00000410
        /*08dc*/ 	.word	0x000000ff
        /*08e0*/ 	.word	0x00022868
        /*08e4*/ 	.short	0x0100
        /*08e6*/ 	.byte	0x08
	.zero		1


	//   ....[10]....
        /*08e8*/ 	.word	0x00000500
        /*08ec*/ 	.word	0x000000ff
        /*08f0*/ 	.word	0x00022870
        /*08f4*/ 	.short	0x0100
        /*08f6*/ 	.byte	0x06
	.zero		1


	//   ....[11]....
        /*08f8*/ 	.word	0x00000510
        /*08fc*/ 	.word	0x000000ff
        /*0900*/ 	.word	0x00022880
        /*0904*/ 	.short	0x0100
        /*0906*/ 	.byte	0x06
	.zero		1


	//   ....[12]....
        /*0908*/ 	.word	0x00000520
        /*090c*/ 	.word	0x000000ff
        /*0910*/ 	.word	0x00022878
        /*0914*/ 	.short	0x0100
        /*0916*/ 	.byte	0x06
	.zero		1


	//   ....[13]....
        /*0918*/ 	.word	0x00000530
        /*091c*/ 	.word	0x000000ff
        /*0920*/ 	.word	0x00022888
        /*0924*/ 	.short	0x0100
        /*0926*/ 	.byte	0x06
	.zero		1


	//   ....[14]....
        /*0928*/ 	.word	0x00000660
        /*092c*/ 	.word	0x000000ff
        /*0930*/ 	.word	0x00022890
        /*0934*/ 	.short	0x0100
        /*0936*/ 	.byte	0x08
	.zero		1


	//   ....[15]....
        /*0938*/ 	.word	0x00000670
        /*093c*/ 	.word	0x000000ff
        /*0940*/ 	.word	0x000228a0
        /*0944*/ 	.short	0x0100
        /*0946*/ 	.byte	0x08
	.zero		1


	//   ....[16]....
        /*0948*/ 	.word	0x00000680
        /*094c*/ 	.word	0x000000ff
        /*0950*/ 	.word	0x00022898
        /*0954*/ 	.short	0x0100
        /*0956*/ 	.byte	0x08
	.zero		1


	//   ....[17]....
        /*0958*/ 	.word	0x00000690
        /*095c*/ 	.word	0x000000ff
        /*0960*/ 	.word	0x000228a8
        /*0964*/ 	.short	0x0100
        /*0966*/ 	.byte	0x08
	.zero		1


	//   ....[18]....
        /*0968*/ 	.word	0x000007d0
        /*096c*/ 	.word	0x000000ff
        /*0970*/ 	.word	0x000228b0
        /*0974*/ 	.short	0x0100
        /*0976*/ 	.byte	0x08
	.zero		1


	//   ....[19]....
        /*0978*/ 	.word	0x000007e0
        /*097c*/ 	.word	0x000000ff
        /*0980*/ 	.word	0x000228c0
        /*0984*/ 	.short	0x0100
        /*0986*/ 	.byte	0x08
	.zero		1


	//   ....[20]....
        /*0988*/ 	.word	0x000007f0
        /*098c*/ 	.word	0x000000ff
        /*0990*/ 	.word	0x000228b8
        /*0994*/ 	.short	0x0100
        /*0996*/ 	.byte	0x08
	.zero		1


	//   ....[21]....
        /*0998*/ 	.word	0x00000800
        /*099c*/ 	.word	0x000000ff
        /*09a0*/ 	.word	0x000228c8
        /*09a4*/ 	.short	0x0100
        /*09a6*/ 	.byte	0x08
	.zero		1


	//   ....[22]....
        /*09a8*/ 	.word	0x000017d0
        /*09ac*/ 	.word	0x000000ff
        /*09b0*/ 	.word	0x00022800
        /*09b4*/ 	.short	0x010a
        /*09b6*/ 	.byte	0x2d
	.zero		1


	//   ....[23]....
        /*09b8*/ 	.word	0x000018a0
        /*09bc*/ 	.word	0x000000ff
        /*09c0*/ 	.word	0x00022830
        /*09c4*/ 	.short	0x010a
        /*09c6*/ 	.byte	0x16
	.zero		1


	//   ....[24]....
        /*09c8*/ 	.word	0x000018e0
        /*09cc*/ 	.word	0x000000ff
        /*09d0*/ 	.word	0x00022830
        /*09d4*/ 	.short	0x010a
        /*09d6*/ 	.byte	0x16
	.zero		1


	//   ....[25]....
        /*09d8*/ 	.word	0x00001c10
        /*09dc*/ 	.word	0x000000ff
        /*09e0*/ 	.word	0x00000000
        /*09e4*/ 	.short	0x0101
        /*09e6*/ 	.byte	0x06
	.zero		1


	//   ....[26]....
        /*09e8*/ 	.word	0x00002ec0
        /*09ec*/ 	.word	0x000000ff
        /*09f0*/ 	.word	0x00022850
        /*09f4*/ 	.short	0x010a
        /*09f6*/ 	.byte	0x16
	.zero		1


	//   ....[27]....
        /*09f8*/ 	.word	0x00002f00
        /*09fc*/ 	.word	0x000000ff
        /*0a00*/ 	.word	0x00022850
        /*0a04*/ 	.short	0x010a
        /*0a06*/ 	.byte	0x16
	.zero		1


	//   ....[28]....
        /*0a08*/ 	.word	0x00003220
        /*0a0c*/ 	.word	0x000000ff
        /*0a10*/ 	.word	0x00000000
        /*0a14*/ 	.short	0x0101
        /*0a16*/ 	.byte	0x16
	.zero		1


	//   ....[29]....
        /*0a18*/ 	.word	0x00003380
        /*0a1c*/ 	.word	0x000000ff
        /*0a20*/ 	.word	0x00022830
        /*0a24*/ 	.short	0x010a
        /*0a26*/ 	.byte	0x18
	.zero		1


	//   ....[30]....
        /*0a28*/ 	.word	0x000033c0
        /*0a2c*/ 	.word	0x000000ff
        /*0a30*/ 	.word	0x00022830
        /*0a34*/ 	.short	0x010a
        /*0a36*/ 	.byte	0x18
	.zero		1


	//   ....[31]....
        /*0a38*/ 	.word	0x000035f0
        /*0a3c*/ 	.word	0x000000ff
        /*0a40*/ 	.word	0x00000000
        /*0a44*/ 	.short	0x0101
        /*0a46*/ 	.byte	0x06
	.zero		1


	//   ....[32]....
        /*0a48*/ 	.word	0x00004c60
        /*0a4c*/ 	.word	0x000000ff
        /*0a50*/ 	.word	0x00022850
        /*0a54*/ 	.short	0x010a
        /*0a56*/ 	.byte	0x18
	.zero		1


	//   ....[33]....
        /*0a58*/ 	.word	0x00004cb0
        /*0a5c*/ 	.word	0x000000ff
        /*0a60*/ 	.word	0x00022850
        /*0a64*/ 	.short	0x010a
        /*0a66*/ 	.byte	0x18
	.zero		1


	//   ....[34]....
        /*0a68*/ 	.word	0x00004f80
        /*0a6c*/ 	.word	0x000000ff
        /*0a70*/ 	.word	0x00000000
        /*0a74*/ 	.short	0x0101
        /*0a76*/ 	.byte	0x18
	.zero		1


	//   ....[35]....
        /*0a78*/ 	.word	0x00007440
        /*0a7c*/ 	.word	0x00000003
        /*0a80*/ 	.word	0x00000000
        /*0a84*/ 	.short	0x0101
        /*0a86*/ 	.byte	0x3f
	.zero		1


	//   ....[36]....
        /*0a88*/ 	.word	0x0000a0f0
        /*0a8c*/ 	.word	0x00000021
        /*0a90*/ 	.word	0x00022840
        /*0a94*/ 	.short	0x010a
        /*0a96*/ 	.byte	0x3f
	.zero		1


	//   ....[37]....
        /*0a98*/ 	.word	0x0000a750
        /*0a9c*/ 	.word	0x00000021
        /*0aa0*/ 	.word	0x00022830
        /*0aa4*/ 	.short	0x0107
        /*0aa6*/ 	.byte	0x3f
	.zero		1


	//   ....[38]....
        /*0aa8*/ 	.word	0x0000a830
        /*0aac*/ 	.word	0x00000021
        /*0ab0*/ 	.word	0x00022830
        /*0ab4*/ 	.short	0x0101
        /*0ab6*/ 	.byte	0x3f
	.zero		1


	//   ....[39]....
        /*0ab8*/ 	.word	0x0000b3b0
        /*0abc*/ 	.word	0x00000016
        /*0ac0*/ 	.word	0x00022800
        /*0ac4*/ 	.short	0x0107
        /*0ac6*/ 	.byte	0x3f
	.zero		1


	//   ....[40]....
        /*0ac8*/ 	.word	0x0000b4a0
        /*0acc*/ 	.word	0x00000016
        /*0ad0*/ 	.word	0x00022800
        /*0ad4*/ 	.short	0x0101
        /*0ad6*/ 	.byte	0x3f
	.zero		1


	//   ....[41]....
        /*0ad8*/ 	.word	0x0000b4c0
        /*0adc*/ 	.word	0x00000016
        /*0ae0*/ 	.word	0x00022820
        /*0ae4*/ 	.short	0x010a
        /*0ae6*/ 	.byte	0x3f
	.zero		1


	//   ....[42]....
        /*0ae8*/ 	.word	0x0000b550
        /*0aec*/ 	.word	0x00000021
        /*0af0*/ 	.word	0x00022860
        /*0af4*/ 	.short	0x010a
        /*0af6*/ 	.byte	0x3f
	.zero		1


	//   ....[43]....
        /*0af8*/ 	.word	0x0000bc50
        /*0afc*/ 	.word	0x00000021
        /*0b00*/ 	.word	0x00022850
        /*0b04*/ 	.short	0x0107
        /*0b06*/ 	.byte	0x3f
	.zero		1


	//   ....[44]....
        /*0b08*/ 	.word	0x0000bd20
        /*0b0c*/ 	.word	0x00000021
        /*0b10*/ 	.word	0x00022850
        /*0b14*/ 	.short	0x0101
        /*0b16*/ 	.byte	0x3f
	.zero		1


	//   ....[45]....
        /*0b18*/ 	.word	0x0000c060
        /*0b1c*/ 	.word	0x0000000a
        /*0b20*/ 	.word	0x00022840
        /*0b24*/ 	.short	0x010a
        /*0b26*/ 	.byte	0x3f
	.zero		1


	//   ....[46]....
        /*0b28*/ 	.word	0x0000c430
        /*0b2c*/ 	.word	0x0000000a
        /*0b30*/ 	.word	0x00022830
        /*0b34*/ 	.short	0x0107
        /*0b36*/ 	.byte	0x3f
	.zero		1


	//   ....[47]....
        /*0b38*/ 	.word	0x0000c4f0
        /*0b3c*/ 	.word	0x0000000a
        /*0b40*/ 	.word	0x00022830
        /*0b44*/ 	.short	0x0101
        /*0b46*/ 	.byte	0x3f
	.zero		1


	//   ....[48]....
        /*0b48*/ 	.word	0x0000c520
        /*0b4c*/ 	.word	0x0000000a
        /*0b50*/ 	.word	0x00022860
        /*0b54*/ 	.short	0x010a
        /*0b56*/ 	.byte	0x3f
	.zero		1


	//   ....[49]....
        /*0b58*/ 	.word	0x0000ca40
        /*0b5c*/ 	.word	0x0000000a
        /*0b60*/ 	.word	0x00022850
        /*0b64*/ 	.short	0x0107
        /*0b66*/ 	.byte	0x3f
	.zero		1


	//   ....[50]....
        /*0b68*/ 	.word	0x0000cb00
        /*0b6c*/ 	.word	0x0000000a
        /*0b70*/ 	.word	0x00022850
        /*0b74*/ 	.short	0x0101
        /*0b76*/ 	.byte	0x3f
	.zero		1


	//   ....[51]....
        /*0b78*/ 	.word	0x0000d740
        /*0b7c*/ 	.word	0x00000007
        /*0b80*/ 	.word	0x00022820
        /*0b84*/ 	.short	0x010a
        /*0b86*/ 	.byte	0x3f
	.zero		1


	//   ....[52]....
        /*0b88*/ 	.word	0x0000d8c0
        /*0b8c*/ 	.word	0x00000005
        /*0b90*/ 	.word	0x00022840
        /*0b94*/ 	.short	0x010a
        /*0b96*/ 	.byte	0x3f
	.zero		1


	//   ....[53]....
        /*0b98*/ 	.word	0x0000d960
        /*0b9c*/ 	.word	0x00000003
        /*0ba0*/ 	.word	0x00022840
        /*0ba4*/ 	.short	0x010a
        /*0ba6*/ 	.byte	0x3f
	.zero		1


	//   ....[54]....
        /*0ba8*/ 	.word	0x0000d9a0
        /*0bac*/ 	.word	0x00000005
        /*0bb0*/ 	.word	0x00022860
        /*0bb4*/ 	.short	0x010a
        /*0bb6*/ 	.byte	0x3f
	.zero		1


	//   ....[55]....
        /*0bb8*/ 	.word	0x0000d9e0
        /*0bbc*/ 	.word	0x00000003
        /*0bc0*/ 	.word	0x00022860
        /*0bc4*/ 	.short	0x010a
        /*0bc6*/ 	.byte	0x3f
	.zero		1


	//   ....[56]....
        /*0bc8*/ 	.word	0x0000da50
        /*0bcc*/ 	.word	0x00000003
        /*0bd0*/ 	.word	0x00022800
        /*0bd4*/ 	.short	0x010a
        /*0bd6*/ 	.byte	0x3f
	.zero		1


	//   ....[57]....
        /*0bd8*/ 	.word	0x0000dab0
        /*0bdc*/ 	.word	0x00000003
        /*0be0*/ 	.word	0x00022830
        /*0be4*/ 	.short	0x010a
        /*0be6*/ 	.byte	0x3f
	.zero		1


	//   ....[58]....
        /*0be8*/ 	.word	0x0000db10
        /*0bec*/ 	.word	0x00000009
        /*0bf0*/ 	.word	0x00022850
        /*0bf4*/ 	.short	0x010a
        /*0bf6*/ 	.byte	0x3f
	.zero		1


	//   ....[59]....
        /*0bf8*/ 	.word	0x0000db70
        /*0bfc*/ 	.word	0x00000003
        /*0c00*/ 	.word	0x00022830
        /*0c04*/ 	.short	0x010a
        /*0c06*/ 	.byte	0x3f
	.zero		1


	//   ....[60]....
        /*0c08*/ 	.word	0x0000dbd0
        /*0c0c*/ 	.word	0x00000009
        /*0c10*/ 	.word	0x00022850
        /*0c14*/ 	.short	0x010a
        /*0c16*/ 	.byte	0x3f
	.zero		1


	//   ....[61]....
        /*0c18*/ 	.word	0x0000dce0
        /*0c1c*/ 	.word	0x00000021
        /*0c20*/ 	.word	0x00022840
        /*0c24*/ 	.short	0x010a
        /*0c26*/ 	.byte	0x3f
	.zero		1


	//   ....[62]....
        /*0c28*/ 	.word	0x0000efc0
        /*0c2c*/ 	.word	0x00000016
        /*0c30*/ 	.word	0x00022820
        /*0c34*/ 	.short	0x010a
        /*0c36*/ 	.byte	0x3f
	.zero		1


	//   ....[63]....
        /*0c38*/ 	.word	0x0000f010
        /*0c3c*/ 	.word	0x00000021
        /*0c40*/ 	.word	0x00022860
        /*0c44*/ 	.short	0x010a
        /*0c46*/ 	.byte	0x3f
	.zero		1


	//   ....[64]....
        /*0c48*/ 	.word	0x0000f980
        /*0c4c*/ 	.word	0x0000000a
        /*0c50*/ 	.word	0x00022840
        /*0c54*/ 	.short	0x010a
        /*0c56*/ 	.byte	0x3f
	.zero		1


	//   ....[65]....
        /*0c58*/ 	.word	0x00010050
        /*0c5c*/ 	.word	0x0000000a
        /*0c60*/ 	.word	0x00022860
        /*0c64*/ 	.short	0x010a
        /*0c66*/ 	.byte	0x3f
	.zero		1


	//   ....[66]....
        /*0c68*/ 	.word	0x00011100
        /*0c6c*/ 	.word	0x00000007
        /*0c70*/ 	.word	0x00022820
        /*0c74*/ 	.short	0x010a
        /*0c76*/ 	.byte	0x3f
	.zero		1


	//   ....[67]....
        /*0c78*/ 	.word	0x000112a0
        /*0c7c*/ 	.word	0x00000005
        /*0c80*/ 	.word	0x00022840
        /*0c84*/ 	.short	0x010a
        /*0c86*/ 	.byte	0x3f
	.zero		1


	//   ....[68]....
        /*0c88*/ 	.word	0x000112f0
        /*0c8c*/ 	.word	0x00000003
        /*0c90*/ 	.word	0x00022840
        /*0c94*/ 	.short	0x010a
        /*0c96*/ 	.byte	0x3f
	.zero		1


	//   ....[69]....
        /*0c98*/ 	.word	0x00011340
        /*0c9c*/ 	.word	0x00000005
        /*0ca0*/ 	.word	0x00022860
        /*0ca4*/ 	.short	0x010a
        /*0ca6*/ 	.byte	0x3f
	.zero		1


	//----- nvinfo : EIATTR_NUM_MBARRIERS
	.align		4
.L_209:
        /*0ca8*/ 	.byte	0x03, 0x38
        /*0caa*/ 	.short	0x0016


	//----- nvinfo : EIATTR_EXIT_INSTR_OFFSETS
	.align		4
        /*0cac*/ 	.byte	0x04, 0x1c
        /*0cae*/ 	.short	(.L_211 - .L_210)


	//   ....[0]....
.L_210:
        /*0cb0*/ 	.word	0x000009b0


	//   ....[1]....
        /*0cb4*/ 	.word	0x000087e0


	//   ....[2]....
        /*0cb8*/ 	.word	0x0000da30


	//----- nvinfo : EIATTR_MAX_THREADS
	.align		4
.L_211:
        /*0cbc*/ 	.byte	0x04, 0x05
        /*0cbe*/ 	.short	(.L_213 - .L_212)
.L_212:
        /*0cc0*/ 	.word	0x00000180
        /*0cc4*/ 	.word	0x00000001
        /*0cc8*/ 	.word	0x00000001


	//----- nvinfo : EIATTR_CRS_STACK_SIZE
	.align		4
.L_213:
        /*0ccc*/ 	.byte	0x04, 0x1e
        /*0cce*/ 	.short	(.L_215 - .L_214)
.L_214:
        /*0cd0*/ 	.word	0x00000000


	//----- nvinfo : EIATTR_CBANK_PARAM_SIZE
	.align		4
.L_215:
        /*0cd4*/ 	.byte	0x03, 0x19
        /*0cd6*/ 	.short	0x0af0


	//----- nvinfo : EIATTR_PARAM_CBANK
	.align		4
        /*0cd8*/ 	.byte	0x04, 0x0a
        /*0cda*/ 	.short	(.L_217 - .L_216)
	.align		4
.L_216:
        /*0cdc*/ 	.word	index@(.nv.constant0._ZN7cutlass13device_kernelIN5flash11enable_sm90INS1_16FlashAttnFwdSm90INS1_25CollectiveMainloopFwdSm90ILi2EN4cute5tupleIJNS5_1CILi1EEES8_S8_EEENS6_IJNS7_ILi128EEENS7_ILi96EEENS7_ILi64EEEEEELi256ENS_10bfloat16_tEfNS_4arch4Sm90ELb0ELb0ELb0ELb1ELb1ELb0ELb0ELb1ELb0ELb1ELb0ELb0EEENS1_21CollectiveEpilogueFwdINS6_IJSA_NS7_ILi256EEESB_EEES9_SE_SG_Li256ELb1ELb1ELb0ELb0EEENS1_36VarlenDynamicPersistentTileSchedulerILi128ELi96ELi256ELi128ELb0ELb1ELb1ELb0ELb1ELb1EEEEEEEEEvNT_6ParamsE)
        /*0ce0*/ 	.short	0x0210
        /*0ce2*/ 	.short	0x0af0


	//----- nvinfo : EIATTR_SW_WAR
	.align		4
.L_217:
        /*0ce4*/ 	.byte	0x04, 0x36
        /*0ce6*/ 	.short	(.L_219 - .L_218)
.L_218:
        /*0ce8*/ 	.word	0x00000008
.L_219:


//--------------------- .nv.info._ZN7cutlass13device_kernelIN5flash11enable_sm90INS1_16FlashAttnFwdSm90INS1_25CollectiveMainloopFwdSm90ILi2EN4cute5tupleIJNS5_1CILi1EEES8_S8_EEENS6_IJNS7_ILi128EEENS7_ILi96EEENS7_ILi64EEEEEELi256ENS_10bfloat16_tEfNS_4arch4Sm90ELb0ELb0ELb0ELb1ELb1ELb1ELb0ELb1ELb0ELb1ELb0ELb0EEENS1_21CollectiveEpilogueFwdINS6_IJSA_NS7_ILi256EEESB_EEES9_SE_SG_Li256ELb1ELb1ELb0ELb0EEENS1_36VarlenDynamicPersistentTileSchedulerILi128ELi96ELi256ELi128ELb0ELb1ELb1ELb0ELb1ELb1EEEEEEEEEvNT_6ParamsE --------------------------
	.section	.nv.info._ZN7cutlass13device_kernelIN5flash11enable_sm90INS1_16FlashAttnFwdSm90INS1_25CollectiveMainloopFwdSm90ILi2EN4cute5tupleIJNS5_1CILi1EEES8_S8_EEENS6_IJNS7_ILi128EEENS7_ILi96EEENS7_ILi64EEEEEELi256ENS_10bfloat16_tEfNS_4arch4Sm90ELb0ELb0ELb0ELb1ELb1ELb1ELb0ELb1ELb0ELb1ELb0ELb0EEENS1_21CollectiveEpilogueFwdINS6_IJSA_NS7_ILi256EEESB_EEES9_SE_SG_Li256ELb1ELb1ELb0ELb0EEENS1_36VarlenDynamicPersistentTileSchedulerILi128ELi96ELi256ELi128ELb0ELb1ELb1ELb0ELb1ELb1EEEEEEEEEvNT_6ParamsE,"",@"SHT_CUDA_INFO"
	.sectionflags	@""
	.align	4


	//----- nvinfo : EIATTR_CUDA_API_VERSION
	.align		4
        /*0000*/ 	.byte	0x04, 0x37
        /*0002*/ 	.short	(.L_221 - .L_220)
.L_220:
        /*0004*/ 	.word	0x00000082


	//----- nvinfo : EIATTR_KPARAM_INFO
	.align		4
.L_221:
        /*0008*/ 	.byte	0x04, 0x17
        /*000a*/ 	.short	(.L_223 - .L_222)
.L_222:
        /*000c*/ 	.word	0x00000000
        /*0010*/ 	.short	0x0000
        /*0012*/ 	.short	0x0070
        /*0014*/ 	.byte	0x00, 0xf0, 0x01, 0x2a


	//----- nvinfo : EIATTR_SPARSE_MMA_MASK
	.align		4
.L_223:
        /*0018*/ 	.byte	0x03, 0x50
        /*001a*/ 	.short	0x0000


	//----- nvinfo : EIATTR_MAXREG_COUNT
	.align		4
        /*001c*/ 	.byte	0x03, 0x1b
        /*001e*/ 	.short	0x00a8


	//----- nvinfo : EIATTR_NUM_BARRIERS
	.align		4
        /*0020*/ 	.byte	0x02, 0x4c
        /*0022*/ 	.byte	0x10
	.zero		1


	//----- nvinfo : EIATTR_EXTERNS
	.align		4
        /*0024*/ 	.byte	0x04, 0x0f
        /*0026*/ 	.short	(.L_225 - .L_224)


	//   ....[0]....
	.align		4
.L_224:
        /*0028*/ 	.word	index@(__assertfail)


	//----- nvinfo : EIATTR_ANNOTATIONS
	.align		4
.L_225:
        /*002c*/ 	.byte	0x04, 0x55
        /*002e*/ 	.short	(.L_227 - .L_226)


	//   ....[0]....
.L_226:
        /* <DEDUP_REMOVED lines=49> */


	//----- nvinfo : EIATTR_MERCURY_ISA_VERSION
	.align		4
.L_227:
        /*0328*/ 	.byte	0x03, 0x5f
        /*032a*/ 	.short	0x0101


	//----- nvinfo : EIATTR_UNUSED_LOAD_BYTE_OFFSET
	.align		4
        /*032c*/ 	.byte	0x04, 0x44
        /*032e*/ 	.short	(.L_229 - .L_228)


	//   ....[0]....
.L_228:
        /*0330*/ 	.word	0x00000a40
        /*0334*/ 	.word	0x0000fff0


	//   ....[1]....
        /*0338*/ 	.word	0x0000cf40
        /*033c*/ 	.word	0x0000fff0


	//----- nvinfo : EIATTR_INT_WARP_WIDE_INSTR_OFFSETS
	.align		4
.L_229:
        /*0340*/ 	.byte	0x04, 0x31
        /*0342*/ 	.short	(.L_231 - .L_230)


	//   ....[0]....
.L_230:
        /*0344*/ 	.word	0x00000120


	//   ....[1]....
        /*0348*/ 	.word	0x000001c0


	//   ....[2]....
        /*034c*/ 	.word	0x00000230


	//   ....[3]....
        /*0350*/ 	.word	0x00012540


	//   ....[4]....
        /*0354*/ 	.word	0x000125d0


	//   ....[5]....
        /*0358*/ 	.word	0x000159d0


	//   ....[6]....
        /*035c*/ 	.word	0x00015a60


	//----- nvinfo : EIATTR_COOP_GROUP_MASK_REGIDS
	.align		4
.L_231:
        /*0360*/ 	.byte	0x04, 0x29
        /*0362*/ 	.short	(.L_233 - .L_232)


	//   ....[0]....
.L_232:
        /*0364*/ 	.word	0xffffffff


	//   ....[1]....
        /*0368*/ 	.word	0xffffffff


	//   ....[2]....
        /*036c*/ 	.word	0xffffffff


	//   ....[3]....
        /*0370*/ 	.word	0xffffffff


	//   ....[4]....
        /*0374*/ 	.word	0xffffffff


	//   ....[5]....
        /*0378*/ 	.word	0xffffffff


	//   ....[6]....
        /*037c*/ 	.word	0xffffffff


	//   ....[7]....
        /*0380*/ 	.word	0xffffffff


	//   ....[8]....
        /*0384*/ 	.word	0xffffffff


	//   ....[9]....
        /*0388*/ 	.word	0xffffffff


	//   ....[10]....
        /*038c*/ 	.word	0xffffffff


	//   ....[11]....
        /*0390*/ 	.word	0xffffffff


	//   ....[12]....
        /*0394*/ 	.word	0xffffffff


	//   ....[13]....
        /*0398*/ 	.word	0xffffffff


	//   ....[14]....
        /*039c*/ 	.word	0xffffffff


	//   ....[15]....
        /*03a0*/ 	.word	0xffffffff


	//   ....[16]....
        /*03a4*/ 	.word	0xffffffff


	//   ....[17]....
        /*03a8*/ 	.word	0xffffffff


	//   ....[18]....
        /*03ac*/ 	.word	0xffffffff


	//   ....[19]....
        /*03b0*/ 	.word	0xffffffff


	//   ....[20]....
        /*03b4*/ 	.word	0xffffffff


	//   ....[21]....
        /*03b8*/ 	.word	0xffffffff


	//   ....[22]....
        /*03bc*/ 	.word	0xffffffff


	//   ....[23]....
        /*03c0*/ 	.word	0xffffffff


	//   ....[24]....
        /*03c4*/ 	.word	0xffffffff


	//   ....[25]....
        /*03c8*/ 	.word	0xffffffff


	//   ....[26]....
        /*03cc*/ 	.word	0xffffffff


	//   ....[27]....
        /*03d0*/ 	.word	0xffffffff


	//   ....[28]....
        /*03d4*/ 	.word	0xffffffff


	//   ....[29]....
        /*03d8*/ 	.word	0xffffffff


	//   ....[30]....
        /*03dc*/ 	.word	0xffffffff


	//   ....[31]....
        /*03e0*/ 	.word	0xffffffff


	//   ....[32]....
        /*03e4*/ 	.word	0xffffffff


	//   ....[33]....
        /*03e8*/ 	.word	0xffffffff


	//   ....[34]....
        /*03ec*/ 	.word	0xffffffff


	//   ....[35]....
        /*03f0*/ 	.word	0xffffffff


	//   ....[36]....
        /*03f4*/ 	.word	0xffffffff


	//   ....[37]....
        /*03f8*/ 	.word	0xffffffff


	//   ....[38]....
        /*03fc*/ 	.word	0xffffffff


	//   ....[39]....
        /*0400*/ 	.word	0xffffffff


	//   ....[40]....
        /*0404*/ 	.word	0xffffffff


	//   ....[41]....
        /*0408*/ 	.word	0xffffffff


	//   ....[42]....
        /*040c*/ 	.word	0xffffffff


	//   ....[43]....
        /*0410*/ 	.word	0xffffffff


	//   ....[44]....
        /*0414*/ 	.word	0xffffffff


	//   ....[45]....
        /*0418*/ 	.word	0xffffffff


	//   ....[46]....
        /*041c*/ 	.word	0xffffffff


	//   ....[47]....
        /*0420*/ 	.word	0xffffffff


	//   ....[48]....
        /*0424*/ 	.word	0xffffffff


	//   ....[49]....
        /*0428*/ 	.word	0xffffffff


	//   ....[50]....
        /*042c*/ 	.word	0xffffffff


	//   ....[51]....
        /*0430*/ 	.word	0xffffffff


	//   ....[52]....
        /*0434*/ 	.word	0xffffffff


	//   ....[53]....
        /*0438*/ 	.word	0xffffffff


	//   ....[54]....
        /*043c*/ 	.word	0xffffffff


	//   ....[55]....
        /*0440*/ 	.word	0xffffffff


	//   ....[56]....
        /*0444*/ 	.word	0xffffffff


	//   ....[57]....
        /*0448*/ 	.word	0xffffffff


	//   ....[58]....
        /*044c*/ 	.word	0xffffffff


	//   ....[59]....
        /*0450*/ 	.word	0xffffffff


	//   ....[60]....
        /*0454*/ 	.word	0xffffffff


	//   ....[61]....
        /*0458*/ 	.word	0xffffffff


	//   ....[62]....
        /*045c*/ 	.word	0xffffffff


	//   ....[63]....
        /*0460*/ 	.word	0xffffffff


	//   ....[64]....
        /*0464*/ 	.word	0xffffffff


	//   ....[65]....
        /*0468*/ 	.word	0xffffffff


	//   ....[66]....
        /*046c*/ 	.word	0xffffffff


	//   ....[67]....
        /*0470*/ 	.word	0xffffffff


	//   ....[68]....
        /*0474*/ 	.word	0xffffffff


	//   ....[69]....
        /*0478*/ 	.word	0xffffffff


	//   ....[70]....
        /*047c*/ 	.word	0xffffffff


	//   ....[71]....
        /*0480*/ 	.word	0xffffffff


	//   ....[72]....
        /*0484*/ 	.word	0xffffffff


	//   ....[73]....
        /*0488*/ 	.word	0xffffffff


	//   ....[74]....
        /*048c*/ 	.word	0xffffffff


	//   ....[75]....
        /*0490*/ 	.word	0xffffffff


	//   ....[76]....
        /*0494*/ 	.word	0xffffffff


	//   ....[77]....
        /*0498*/ 	.word	0xffffffff


	//   ....[78]....
        /*049c*/ 	.word	0xffffffff


	//   ....[79]....
        /*04a0*/ 	.word	0xffffffff


	//   ....[80]....
        /*04a4*/ 	.word	0xffffffff


	//   ....[81]....
        /*04a8*/ 	.word	0xffffffff


	//   ....[82]....
        /*04ac*/ 	.word	0xffffffff


	//   ....[83]....
        /*04b0*/ 	.word	0xffffffff


	//   ....[84]....
        /*04b4*/ 	.word	0xffffffff


	//   ....[85]....
        /*04b8*/ 	.word	0xffffffff


	//   ....[86]....
        /*04bc*/ 	.word	0xffffffff


	//   ....[87]....
        /*04c0*/ 	.word	0xffffffff


	//   ....[88]....
        /*04c4*/ 	.word	0xffffffff


	//   ....[89]....
        /*04c8*/ 	.word	0xffffffff


	//   ....[90]....
        /*04cc*/ 	.word	0xffffffff


	//   ....[91]....
        /*04d0*/ 	.word	0xffffffff


	//   ....[92]....
        /*04d4*/ 	.word	0xffffffff


	//   ....[93]....
        /*04d8*/ 	.word	0xffffffff


	//   ....[94]....
        /*04dc*/ 	.word	0xffffffff


	//   ....[95]....
        /*04e0*/ 	.word	0xffffffff


	//   ....[96]....
        /*04e4*/ 	.word	0xffffffff


	//   ....[97]....
        /*04e8*/ 	.word	0xffffffff


	//   ....[98]....
        /*04ec*/ 	.word	0xffffffff


	//   ....[99]....
        /*04f0*/ 	.word	0xffffffff


	//   ....[100]....
        /*04f4*/ 	.word	0xffffffff


	//   ....[101]....
        /*04f8*/ 	.word	0xffffffff


	//   ....[102]....
        /*04fc*/ 	.word	0xffffffff


	//   ....[103]....
        /*0500*/ 	.word	0xffffffff


	//   ....[104]....
        /*0504*/ 	.word	0xffffffff


	//   ....[105]....
        /*0508*/ 	.word	0xffffffff


	//   ....[106]....
        /*050c*/ 	.word	0xffffffff


	//   ....[107]....
        /*0510*/ 	.word	0xffffffff


	//   ....[108]....
        /*0514*/ 	.word	0xffffffff


	//   ....[109]....
        /*0518*/ 	.word	0xffffffff


	//   ....[110]....
        /*051c*/ 	.word	0xffffffff


	//   ....[111]....
        /*0520*/ 	.word	0xffffffff


	//   ....[112]....
        /*0524*/ 	.word	0xffffffff


	//   ....[113]....
        /*0528*/ 	.word	0xffffffff


	//   ....[114]....
        /*052c*/ 	.word	0xffffffff


	//   ....[115]....
        /*0530*/ 	.word	0xffffffff


	//   ....[116]....
        /*0534*/ 	.word	0xffffffff


	//   ....[117]....
        /*0538*/ 	.word	0xffffffff


	//   ....[118]....
        /*053c*/ 	.word	0xffffffff


	//   ....[119]....
        /*0540*/ 	.word	0xffffffff


	//   ....[120]....
        /*0544*/ 	.word	0xffffffff


	//   ....[121]....
        /*0548*/ 	.word	0xffffffff


	//   ....[122]....
        /*054c*/ 	.word	0xffffffff


	//   ....[123]....
        /*0550*/ 	.word	0xffffffff


	//   ....[124]....
        /*0554*/ 	.word	0xffffffff


	//   ....[125]....
        /*0558*/ 	.word	0xffffffff


	//   ....[126]....
        /*055c*/ 	.word	0xffffffff


	//   ....[127]....
        /*0560*/ 	.word	0xffffffff


	//   ....[128]....
        /*0564*/ 	.word	0xffffffff


	//   ....[129]....
        /*0568*/ 	.word	0xffffffff


	//   ....[130]....
        /*056c*/ 	.word	0xffffffff


	//   ....[131]....
        /*0570*/ 	.word	0xffffffff


	//   ....[132]....
        /*0574*/ 	.word	0xffffffff


	//   ....[133]....
        /*0578*/ 	.word	0xffffffff


	//   ....[134]....
        /*057c*/ 	.word	0xffffffff


	//   ....[135]....
        /*0580*/ 	.word	0xffffffff


	//   ....[136]....
        /*0584*/ 	.word	0xffffffff


	//   ....[137]....
        /*0588*/ 	.word	0xffffffff


	//   ....[138]....
        /*058c*/ 	.word	0xffffffff


	//   ....[139]....
        /*0590*/ 	.word	0xffffffff


	//   ....[140]....
        /*0594*/ 	.word	0xffffffff


	//   ....[141]....
        /*0598*/ 	.word	0xffffffff


	//   ....[142]....
        /*059c*/ 	.word	0xffffffff


	//   ....[143]....
        /*05a0*/ 	.word	0xffffffff


	//   ....[144]....
        /*05a4*/ 	.word	0xffffffff


	//   ....[145]....
        /*05a8*/ 	.word	0xffffffff


	//   ....[146]....
        /*05ac*/ 	.word	0xffffffff


	//   ....[147]....
        /*05b0*/ 	.word	0xffffffff


	//   ....[148]....
        /*05b4*/ 	.word	0xffffffff


	//   ....[149]....
        /*05b8*/ 	.word	0xffffffff


	//   ....[150]....
        /*05bc*/ 	.word	0xffffffff


	//   ....[151]....
        /*05c0*/ 	.word	0xffffffff


	//   ....[152]....
        /*05c4*/ 	.word	0xffffffff


	//   ....[153]....
        /*05c8*/ 	.word	0xffffffff


	//   ....[154]....
        /*05cc*/ 	.word	0xffffffff


	//   ....[155]....
        /*05d0*/ 	.word	0xffffffff


	//   ....[156]....
        /*05d4*/ 	.word	0xffffffff


	//   ....[157]....
        /*05d8*/ 	.word	0xffffffff


	//   ....[158]....
        /*05dc*/ 	.word	0xffffffff


	//   ....[159]....
        /*05e0*/ 	.word	0xffffffff


	//   ....[160]....
        /*05e4*/ 	.word	0xffffffff


	//   ....[161]....
        /*05e8*/ 	.word	0xffffffff


	//   ....[162]....
        /*05ec*/ 	.word	0xffffffff


	//   ....[163]....
        /*05f0*/ 	.word	0x0500000f


	//   ....[164]....
        /*05f4*/ 	.word	0x0500000f


	//   ....[165]....
        /*05f8*/ 	.word	0x0500000f


	//   ....[166]....
        /*05fc*/ 	.word	0x0500000f


	//   ....[167]....
        /*0600*/ 	.word	0x0500000f


	//   ....[168]....
        /*0604*/ 	.word	0x0500000f


	//   ....[169]....
        /*0608*/ 	.word	0x0500000f


	//   ....[170]....
        /*060c*/ 	.word	0x0500000f


	//   ....[171]....
        /*0610*/ 	.word	0x0500000f


	//   ....[172]....
        /*0614*/ 	.word	0x0500000f


	//   ....[173]....
        /*0618*/ 	.word	0x0500000f


	//   ....[174]....
        /*061c*/ 	.word	0x0500000f


	//   ....[175]....
        /*0620*/ 	.word	0x0500000f


	//   ....[176]....
        /*0624*/ 	.word	0x0500000f


	//   ....[177]....
        /*0628*/ 	.word	0x0500000f


	//   ....[178]....
        /*062c*/ 	.word	0x0500000f


	//   ....[179]....
        /*0630*/ 	.word	0x0500000f


	//   ....[180]....
        /*0634*/ 	.word	0x0500000f


	//   ....[181]....
        /*0638*/ 	.word	0x0500000f


	//   ....[182]....
        /*063c*/ 	.word	0x0500000f


	//   ....[183]....
        /*0640*/ 	.word	0x0500000f


	//   ....[184]....
        /*0644*/ 	.word	0x0500000f


	//   ....[185]....
        /*0648*/ 	.word	0x0500000f


	//   ....[186]....
        /*064c*/ 	.word	0x0500000f


	//   ....[187]....
        /*0650*/ 	.word	0x0500000f


	//   ....[188]....
        /*0654*/ 	.word	0x0500000f


	//   ....[189]....
        /*0658*/ 	.word	0x0500000f


	//   ....[190]....
        /*065c*/ 	.word	0x0500000f


	//   ....[191]....
        /*0660*/ 	.word	0x0500000f


	//   ....[192]....
        /*0664*/ 	.word	0x0500000f


	//   ....[193]....
        /*0668*/ 	.word	0x0500000f


	//   ....[194]....
        /*066c*/ 	.word	0x0500000f


	//   ....[195]....
        /*0670*/ 	.word	0x0500000f


	//   ....[196]....
        /*0674*/ 	.word	0x0500000f


	//   ....[197]....
        /*0678*/ 	.word	0x0500000f


	//   ....[198]....
        /*067c*/ 	.word	0x0500000f


	//   ....[199]....
        /*0680*/ 	.word	0x0500000f


	//   ....[200]....
        /*0684*/ 	.word	0x0500000f


	//   ....[201]....
        /*0688*/ 	.word	0x0500000f


	//   ....[202]....
        /*068c*/ 	.word	0x0500000f


	//   ....[203]....
        /*0690*/ 	.word	0x0500000f


	//   ....[204]....
        /*0694*/ 	.word	0x0500000f


	//   ....[205]....
        /*0698*/ 	.word	0x0500000f


	//   ....[206]....
        /*069c*/ 	.word	0x0500000f


	//   ....[207]....
        /*06a0*/ 	.word	0x0500000f


	//   ....[208]....
        /*06a4*/ 	.word	0x0500000f


	//   ....[209]....
        /*06a8*/ 	.word	0x0500000f


	//   ....[210]....
        /*06ac*/ 	.word	0x0500000f


	//   ....[211]....
        /*06b0*/ 	.word	0x0500000f


	//   ....[212]....
        /*06b4*/ 	.word	0x0500000f


	//   ....[213]....
        /*06b8*/ 	.word	0x0500000f


	//   ....[214]....
        /*06bc*/ 	.word	0x0500000f


	//   ....[215]....
        /*06c0*/ 	.word	0x0500000f


	//   ....[216]....
        /*06c4*/ 	.word	0x0500000f


	//   ....[217]....
        /*06c8*/ 	.word	0x0500000f


	//   ....[218]....
        /*06cc*/ 	.word	0x0500000f


	//   ....[219]....
        /*06d0*/ 	.word	0x0500000f


	//   ....[220]....
        /*06d4*/ 	.word	0x0500000f


	//   ....[221]....
        /*06d8*/ 	.word	0x0500000f


	//   ....[222]....
        /*06dc*/ 	.word	0x0500000f


	//   ....[223]....
        /*06e0*/ 	.word	0x0500000f


	//   ....[224]....
        /*06e4*/ 	.word	0x0500000f


	//   ....[225]....
        /*06e8*/ 	.word	0x0500000f


	//   ....[226]....
        /*06ec*/ 	.word	0x0500000f


	//   ....[227]....
        /*06f0*/ 	.word	0x0500000f


	//   ....[228]....
        /*06f4*/ 	.word	0x0500000f


	//   ....[229]....
        /*06f8*/ 	.word	0x0500000f


	//   ....[230]....
        /*06fc*/ 	.word	0x0500000f


	//   ....[231]....
        /*0700*/ 	.word	0x0500000f


	//   ....[232]....
        /*0704*/ 	.word	0x0500000f


	//   ....[233]....
        /*0708*/ 	.word	0x0500000f


	//   ....[234]....
        /*070c*/ 	.word	0x0500000f


	//   ....[235]....
        /*0710*/ 	.word	0x0500000f


	//   ....[236]....
        /*0714*/ 	.word	0x0500000f


	//   ....[237]....
        /*0718*/ 	.word	0x0500000f


	//   ....[238]....
        /*071c*/ 	.word	0x0500000f


	//   ....[239]....
        /*0720*/ 	.word	0x0500000f


	//   ....[240]....
        /*0724*/ 	.word	0x0500000f


	//   ....[241]....
        /*0728*/ 	.word	0x0500000f


	//   ....[242]....
        /*072c*/ 	.word	0x0500000f


	//   ....[243]....
        /*0730*/ 	.word	0x0500000f


	//   ....[244]....
        /*0734*/ 	.word	0x0500000f


	//   ....[245]....
        /*0738*/ 	.word	0x0500000f


	//   ....[246]....
        /*073c*/ 	.word	0x0500000f


	//   ....[247]....
        /*0740*/ 	.word	0x0500000f


	//   ....[248]....
        /*0744*/ 	.word	0x0500000f


	//   ....[249]....
        /*0748*/ 	.word	0x0500000f


	//   ....[250]....
        /*074c*/ 	.word	0x0500000f


	//   ....[251]....
        /*0750*/ 	.word	0x0500000f


	//   ....[252]....
        /*0754*/ 	.word	0x0500000f


	//   ....[253]....
        /*0758*/ 	.word	0x0500000f


	//   ....[254]....
        /*075c*/ 	.word	0x0500000f


	//   ....[255]....
        /*0760*/ 	.word	0x0500000f


	//   ....[0]....
        /*0764*/ 	.word	0x0500000f


	//   ....[1]....
        /*0768*/ 	.word	0x0500000f


	//   ....[2]....
        /*076c*/ 	.word	0x0500000f


	//   ....[3]....
        /*0770*/ 	.word	0x0500000f


	//   ....[4]....
        /*0774*/ 	.word	0x0500000f


	//   ....[5]....
        /*0778*/ 	.word	0x0500000f


	//   ....[6]....
        /*077c*/ 	.word	0x0500000f


	//   ....[7]....
        /*0780*/ 	.word	0x0500000f


	//   ....[8]....
        /*0784*/ 	.word	0x0500000f


	//   ....[9]....
        /*0788*/ 	.word	0x0500000f


	//   ....[10]....
        /*078c*/ 	.word	0x0500000f


	//   ....[11]....
        /*0790*/ 	.word	0x0500000f


	//   ....[12]....
        /*0794*/ 	.word	0x0500000f


	//   ....[13]....
        /*0798*/ 	.word	0x0500000f


	//   ....[14]....
        /*079c*/ 	.word	0x0500000f


	//   ....[15]....
        /*07a0*/ 	.word	0x0500000f


	//   ....[16]....
        /*07a4*/ 	.word	0x0500000f


	//   ....[17]....
        /*07a8*/ 	.word	0x0500000f


	//   ....[18]....
        /*07ac*/ 	.word	0x0500000f


	//   ....[19]....
        /*07b0*/ 	.word	0x0500000f


	//----- nvinfo : EIATTR_COOP_GROUP_INSTR_OFFSETS
	.align		4
.L_233:
        /*07b4*/ 	.byte	0x04, 0x28
        /*07b6*/ 	.short	(.L_235 - .L_234)


	//   ....[0]....
.L_234:
        /*07b8*/ 	.word	0x00000060


	//   ....[1]....
        /*07bc*/ 	.word	0x00000130


	//   ....[2]....
        /*07c0*/ 	.word	0x000001e0


	//   ....[3]....
        /*07c4*/ 	.word	0x000003a0


	//   ....[4]....
        /*07c8*/ 	.word	0x00000500


	//   ....[5]....
        /*07cc*/ 	.word	0x00000620


	//   ....[6]....
        /*07d0*/ 	.word	0x00000780


	//   ....[7]....
        /*07d4*/ 	.word	0x00002cd0


	//   ....[8]....
        /*07d8*/ 	.word	0x00002ce0


	//   ....[9]....
        /*07dc*/ 	.word	0x00003450


	//   ....[10]....
        /*07e0*/ 	.word	0x00003460


	//   ....[11]....
        /*07e4*/ 	.word	0x000040d0


	//   ....[12]....
        /*07e8*/ 	.word	0x000040e0


	//   ....[13]....
        /*07ec*/ 	.word	0x00004870


	//   ....[14]....
        /*07f0*/ 	.word	0x00004880


	//   ....[15]....
        /*07f4*/ 	.word	0x00005270


	//   ....[16]....
        /*07f8*/ 	.word	0x00005280


	//   ....[17]....
        /*07fc*/ 	.word	0x00005390


	//   ....[18]....
        /*0800*/ 	.word	0x000053a0


	//   ....[19]....
        /*0804*/ 	.word	0x00005760


	//   ....[20]....
        /*0808*/ 	.word	0x00005790


	//   ....[21]....
        /*080c*/ 	.word	0x00005a60


	//   ....[22]....
        /*0810*/ 	.word	0x00005a80


	//   ....[23]....
        /*0814*/ 	.word	0x000063c0


	//   ....[24]....
        /*0818*/ 	.word	0x00006970


	//   ....[25]....
        /*081c*/ 	.word	0x00006980


	//   ....[26]....
        /*0820*/ 	.word	0x00006990


	//   ....[27]....
        /*0824*/ 	.word	0x000069a0


	//   ....[28]....
        /*0828*/ 	.word	0x00007980


	//   ....[29]....
        /*082c*/ 	.word	0x00007990


	//   ....[30]....
        /*0830*/ 	.word	0x000079a0


	//   ....[31]....
        /*0834*/ 	.word	0x000079b0


	//   ....[32]....
        /*0838*/ 	.word	0x000093e0


	//   ....[33]....
        /*083c*/ 	.word	0x00009400


	//   ....[34]....
        /*0840*/ 	.word	0x00009820


	//   ....[35]....
        /*0844*/ 	.word	0x00009890


	//   ....[36]....
        /*0848*/ 	.word	0x0000aaf0


	//   ....[37]....
        /*084c*/ 	.word	0x0000ab10


	//   ....[38]....
        /*0850*/ 	.word	0x0000b400


	//   ....[39]....
        /*0854*/ 	.word	0x0000b530


	//   ....[40]....
        /*0858*/ 	.word	0x0000c4c0


	//   ....[41]....
        /*085c*/ 	.word	0x0000c530


	//   ....[42]....
        /*0860*/ 	.word	0x0000c590


	//   ....[43]....
        /*0864*/ 	.word	0x0000c5b0


	//   ....[44]....
        /*0868*/ 	.word	0x0000e020


	//   ....[45]....
        /*086c*/ 	.word	0x0000e060


	//   ....[46]....
        /*0870*/ 	.word	0x0000e140


	//   ....[47]....
        /*0874*/ 	.word	0x0000e190


	//   ....[48]....
        /*0878*/ 	.word	0x0000ea60


	//   ....[49]....
        /*087c*/ 	.word	0x0000ea80


	//   ....[50]....
        /*0880*/ 	.word	0x0000ebe0


	//   ....[51]....
        /*0884*/ 	.word	0x0000ec00


	//   ....[52]....
        /*0888*/ 	.word	0x0000ed40


	//   ....[53]....
        /*088c*/ 	.word	0x0000ed60


	//   ....[54]....
        /*0890*/ 	.word	0x0000eeb0


	//   ....[55]....
        /*0894*/ 	.word	0x0000eed0


	//   ....[56]....
        /*0898*/ 	.word	0x0000f800


	//   ....[57]....
        /*089c*/ 	.word	0x0000f810


	//   ....[58]....
        /*08a0*/ 	.word	0x0000fa50


	//   ....[59]....
        /*08a4*/ 	.word	0x0000fa60


	//   ....[60]....
        /*08a8*/ 	.word	0x0000fc90


	//   ....[61]....
        /*08ac*/ 	.word	0x0000fca0


	//   ....[62]....
        /*08b0*/ 	.word	0x0000fed0


	//   ....[63]....
        /*08b4*/ 	.word	0x0000fee0


	//   ....[64]....
        /*08b8*/ 	.word	0x00010170


	//   ....[65]....
        /*08bc*/ 	.word	0x00010320


	//   ....[66]....
        /*08c0*/ 	.word	0x00010350


	//   ....[67]....
        /*08c4*/ 	.word	0x00010380


	//   ....[68]....
        /*08c8*/ 	.word	0x000103b0


	//   ....[69]....
        /*08cc*/ 	.word	0x000103e0


	//   ....[70]....
        /*08d0*/ 	.word	0x00010410


	//   ....[71]....
        /*08d4*/ 	.word	0x00010580


	//   ....[72]....
        /*08d8*/ 	.word	0x000105b0


	//   ....[73]....
        /*08dc*/ 	.word	0x000105e0


	//   ....[74]....
        /*08e0*/ 	.word	0x00010610


	//   ....[75]....
        /*08e4*/ 	.word	0x00010640


	//   ....[76]....
        /*08e8*/ 	.word	0x00010670


	//   ....[77]....
        /*08ec*/ 	.word	0x00010700


	//   ....[78]....
        /*08f0*/ 	.word	0x00010730


	//   ....[79]....
        /*08f4*/ 	.word	0x000107b0


	//   ....[80]....
        /*08f8*/ 	.word	0x000112e0


	//   ....[81]....
        /*08fc*/ 	.word	0x00013110


	//   ....[82]....
        /*0900*/ 	.word	0x00013130


	//   ....[83]....
        /*0904*/ 	.word	0x000131c0


	//   ....[84]....
        /*0908*/ 	.word	0x000131e0


	//   ....[85]....
        /*090c*/ 	.word	0x00013260


	//   ....[86]....
        /*0910*/ 	.word	0x00013280


	//   ....[87]....
        /*0914*/ 	.word	0x00013300


	//   ....[88]....
        /*0918*/ 	.word	0x00013320


	//   ....[89]....
        /*091c*/ 	.word	0x000133a0


	//   ....[90]....
        /*0920*/ 	.word	0x000133c0


	//   ....[91]....
        /*0924*/ 	.word	0x000133d0


	//   ....[92]....
        /*0928*/ 	.word	0x000133e0


	//   ....[93]....
        /*092c*/ 	.word	0x00013c60


	//   ....[94]....
        /*0930*/ 	.word	0x00013c90


	//   ....[95]....
        /*0934*/ 	.word	0x00013d50


	//   ....[96]....
        /*0938*/ 	.word	0x00013d60


	//   ....[97]....
        /*093c*/ 	.word	0x00013df0


	//   ....[98]....
        /*0940*/ 	.word	0x00013e00


	//   ....[99]....
        /*0944*/ 	.word	0x00013e90


	//   ....[100]....
        /*0948*/ 	.word	0x00013ea0


	//   ....[101]....
        /*094c*/ 	.word	0x00013f30


	//   ....[102]....
        /*0950*/ 	.word	0x00013f40


	//   ....[103]....
        /*0954*/ 	.word	0x00013fd0


	//   ....[104]....
        /*0958*/ 	.word	0x00013fe0


	//   ....[105]....
        /*095c*/ 	.word	0x00014060


	//   ....[106]....
        /*0960*/ 	.word	0x00014070


	//   ....[107]....
        /*0964*/ 	.word	0x00014080


	//   ....[108]....
        /*0968*/ 	.word	0x000140f0


	//   ....[109]....
        /*096c*/ 	.word	0x00014500


	//   ....[110]....
        /*0970*/ 	.word	0x00014520


	//   ....[111]....
        /*0974*/ 	.word	0x00014540


	//   ....[112]....
        /*0978*/ 	.word	0x00014650


	//   ....[113]....
        /*097c*/ 	.word	0x00014660


	//   ....[114]....
        /*0980*/ 	.word	0x00014690


	//   ....[115]....
        /*0984*/ 	.word	0x00014720


	//   ....[116]....
        /*0988*/ 	.word	0x000147d0


	//   ....[117]....
        /*098c*/ 	.word	0x000147e0


	//   ....[118]....
        /*0990*/ 	.word	0x00014810


	//   ....[119]....
        /*0994*/ 	.word	0x00014820


	//   ....[120]....
        /*0998*/ 	.word	0x000148b0


	//   ....[121]....
        /*099c*/ 	.word	0x00014ff0


	//   ....[122]....
        /*09a0*/ 	.word	0x00015010


	//   ....[123]....
        /*09a4*/ 	.word	0x00015060


	//   ....[124]....
        /*09a8*/ 	.word	0x00015070


	//   ....[125]....
        /*09ac*/ 	.word	0x000150b0


	//   ....[126]....
        /*09b0*/ 	.word	0x000150c0


	//   ....[127]....
        /*09b4*/ 	.word	0x00015100


	//   ....[128]....
        /*09b8*/ 	.word	0x00015110


	//   ....[129]....
        /*09bc*/ 	.word	0x00015150


	//   ....[130]....
        /*09c0*/ 	.word	0x00015160


	//   ....[131]....
        /*09c4*/ 	.word	0x00015170


	//   ....[132]....
        /*09c8*/ 	.word	0x000151b0


	//   ....[133]....
        /*09cc*/ 	.word	0x000154f0


	//   ....[134]....
        /*09d0*/ 	.word	0x00015510


	//   ....[135]....
        /*09d4*/ 	.word	0x00015520


	//   ....[136]....
        /*09d8*/ 	.word	0x00015540


	//   ....[137]....
        /*09dc*/ 	.word	0x000155b0


	//   ....[138]....
        /*09e0*/ 	.word	0x000155d0


	//   ....[139]....
        /*09e4*/ 	.word	0x00015630


	//   ....[140]....
        /*09e8*/ 	.word	0x00015650


	//   ....[141]....
        /*09ec*/ 	.word	0x000156b0


	//   ....[142]....
        /*09f0*/ 	.word	0x000156d0


	//   ....[143]....
        /*09f4*/ 	.word	0x00015730


	//   ....[144]....
        /*09f8*/ 	.word	0x00015750


	//   ....[145]....
        /*09fc*/ 	.word	0x00015c40


	//   ....[146]....
        /*0a00*/ 	.word	0x00015c70


	//   ....[147]....
        /*0a04*/ 	.word	0x00015ca0


	//   ....[148]....
        /*0a08*/ 	.word	0x00015cd0


	//   ....[149]....
        /*0a0c*/ 	.word	0x00015d00


	//   ....[150]....
        /*0a10*/ 	.word	0x00015d30


	//   ....[151]....
        /*0a14*/ 	.word	0x00015d60


	//   ....[152]....
        /*0a18*/ 	.word	0x00015d90


	//   ....[153]....
        /*0a1c*/ 	.word	0x00015f10


	//   ....[154]....
        /*0a20*/ 	.word	0x00015f40


	//   ....[155]....
        /*0a24*/ 	.word	0x00015f70


	//   ....[156]....
        /*0a28*/ 	.word	0x00015fa0


	//   ....[157]....
        /*0a2c*/ 	.word	0x00015fd0


	//   ....[158]....
        /*0a30*/ 	.word	0x00016000


	//   ....[159]....
        /*0a34*/ 	.word	0x000160c0


	//   ....[160]....
        /*0a38*/ 	.word	0x000160e0


	//   ....[161]....
        /*0a3c*/ 	.word	0x00016150


	//   ....[162]....
        /*0a40*/ 	.word	0x000165c0


	//   ....[163]....
        /*0a44*/ 	.word	0x000168e0


	//   ....[164]....
        /*0a48*/ 	.word	0x00016970


	//   ....[165]....
        /*0a4c*/ 	.word	0x00016a10


	//   ....[166]....
        /*0a50*/ 	.word	0x00016aa0


	//   ....[167]....
        /*0a54*/ 	.word	0x00016b90


	//   ....[168]....
        /*0a58*/ 	.word	0x00016c20


	//   ....[169]....
        /*0a5c*/ 	.word	0x00016cc0


	//   ....[170]....
        /*0a60*/ 	.word	0x00016d50


	//   ....[171]....
        /*0a64*/ 	.word	0x00016e40


	//   ....[172]....
        /*0a68*/ 	.word	0x00016ed0


	//   ....[173]....
        /*0a6c*/ 	.word	0x00016f60


	//   ....[174]....
        /*0a70*/ 	.word	0x00016ff0


	//   ....[175]....
        /*0a74*/ 	.word	0x00017120


	//   ....[176]....
        /*0a78*/ 	.word	0x000171c0


	//   ....[177]....
        /*0a7c*/ 	.word	0x00017250


	//   ....[178]....
        /*0a80*/ 	.word	0x000172a0


	//   ....[179]....
        /*0a84*/ 	.word	0x000172f0


	//   ....[180]....
        /*0a88*/ 	.word	0x000173d0


	//   ....[181]....
        /*0a8c*/ 	.word	0x00017460


	//   ....[182]....
        /*0a90*/ 	.word	0x000174b0


	//   ....[183]....
        /*0a94*/ 	.word	0x00017500


	//   ....[184]....
        /*0a98*/ 	.word	0x00017710


	//   ....[185]....
        /*0a9c*/ 	.word	0x00017760


	//   ....[186]....
        /*0aa0*/ 	.word	0x000177f0


	//   ....[187]....
        /*0aa4*/ 	.word	0x00017880


	//   ....[188]....
        /*0aa8*/ 	.word	0x00017910


	//   ....[189]....
        /*0aac*/ 	.word	0x000179a0


	//   ....[190]....
        /*0ab0*/ 	.word	0x00017a30


	//   ....[191]....
        /*0ab4*/ 	.word	0x00017ac0


	//   ....[192]....
        /*0ab8*/ 	.word	0x00017b80


	//   ....[193]....
        /*0abc*/ 	.word	0x00017e60


	//   ....[194]....
        /*0ac0*/ 	.word	0x00017f50


	//   ....[195]....
        /*0ac4*/ 	.word	0x00017ff0


	//   ....[196]....
        /*0ac8*/ 	.word	0x00018050


	//   ....[197]....
        /*0acc*/ 	.word	0x00018140


	//   ....[198]....
        /*0ad0*/ 	.word	0x000181b0


	//   ....[199]....
        /*0ad4*/ 	.word	0x000182a0


	//   ....[200]....
        /*0ad8*/ 	.word	0x00018310


	//   ....[201]....
        /*0adc*/ 	.word	0x00018400


	//   ....[202]....
        /*0ae0*/ 	.word	0x00018470


	//   ....[203]....
        /*0ae4*/ 	.word	0x00018560


	//   ....[204]....
        /*0ae8*/ 	.word	0x000185d0


	//   ....[205]....
        /*0aec*/ 	.word	0x00018670


	//   ....[206]....
        /*0af0*/ 	.word	0x00018760


	//   ....[207]....
        /*0af4*/ 	.word	0x000187d0


	//   ....[208]....
        /*0af8*/ 	.word	0x00018830


	//   ....[209]....
        /*0afc*/ 	.word	0x00018920


	//   ....[210]....
        /*0b00*/ 	.word	0x00018980


	//   ....[211]....
        /*0b04*/ 	.word	0x00018a80


	//   ....[212]....
        /*0b08*/ 	.word	0x00018ae0


	//   ....[213]....
        /*0b0c*/ 	.word	0x00018be0


	//   ....[214]....
        /*0b10*/ 	.word	0x00018c40


	//   ....[215]....
        /*0b14*/ 	.word	0x00018d40


	//   ....[216]....
        /*0b18*/ 	.word	0x00018da0


	//   ....[217]....
        /*0b1c*/ 	.word	0x00018ea0


	//   ....[218]....
        /*0b20*/ 	.word	0x00018f00


	//   ....[219]....
        /*0b24*/ 	.word	0x00019000


	//   ....[220]....
        /*0b28*/ 	.word	0x00019060


	//   ....[221]....
        /*0b2c*/ 	.word	0x00019140


	//   ....[222]....
        /*0b30*/ 	.word	0x00019280


	//   ....[223]....
        /*0b34*/ 	.word	0x00019360


	//   ....[224]....
        /*0b38*/ 	.word	0x000193e0


	//   ....[225]....
        /*0b3c*/ 	.word	0x00019530


	//   ....[226]....
        /*0b40*/ 	.word	0x00019590


	//   ....[227]....
        /*0b44*/ 	.word	0x000196a0


	//   ....[228]....
        /*0b48*/ 	.word	0x00019700


	//   ....[229]....
        /*0b4c*/ 	.word	0x00019810


	//   ....[230]....
        /*0b50*/ 	.word	0x00019870


	//   ....[231]....
        /*0b54*/ 	.word	0x00019980


	//   ....[232]....
        /*0b58*/ 	.word	0x000199e0


	//   ....[233]....
        /*0b5c*/ 	.word	0x00019aa0


	//   ....[234]....
        /*0b60*/ 	.word	0x00019c00


	//   ....[235]....
        /*0b64*/ 	.word	0x00019ca0


	//   ....[236]....
        /*0b68*/ 	.word	0x00019d00


	//   ....[237]....
        /*0b6c*/ 	.word	0x00019db0


	//   ....[238]....
        /*0b70*/ 	.word	0x00019e10


	//   ....[239]....
        /*0b74*/ 	.word	0x00019ec0


	//   ....[240]....
        /*0b78*/ 	.word	0x00019f20


	//   ....[241]....
        /*0b7c*/ 	.word	0x00019fd0


	//   ....[242]....
        /*0b80*/ 	.word	0x0001a030


	//   ....[243]....
        /*0b84*/ 	.word	0x0001a0e0


	//   ....[244]....
        /*0b88*/ 	.word	0x0001a140


	//   ....[245]....
        /*0b8c*/ 	.word	0x0001a1f0


	//   ....[246]....
        /*0b90*/ 	.word	0x0001a2e0


	//   ....[247]....
        /*0b94*/ 	.word	0x0001a380


	//   ....[248]....
        /*0b98*/ 	.word	0x0001a3e0


	//   ....[249]....
        /*0b9c*/ 	.word	0x0001a4b0


	//   ....[250]....
        /*0ba0*/ 	.word	0x0001a510


	//   ....[251]....
        /*0ba4*/ 	.word	0x0001a5e0


	//   ....[252]....
        /*0ba8*/ 	.word	0x0001a640


	//   ....[253]....
        /*0bac*/ 	.word	0x0001a710


	//   ....[254]....
        /*0bb0*/ 	.word	0x0001a770


	//   ....[255]....
        /*0bb4*/ 	.word	0x0001a840


	//   ....[0]....
        /*0bb8*/ 	.word	0x0001a8a0


	//   ....[1]....
        /*0bbc*/ 	.word	0x0001a970


	//   ....[2]....
        /*0bc0*/ 	.word	0x0001aa00


	//   ....[3]....
        /*0bc4*/ 	.word	0x0001aaa0


	//   ....[4]....
        /*0bc8*/ 	.word	0x0001abc0


	//   ....[5]....
        /*0bcc*/ 	.word	0x0001ac30


	//   ....[6]....
        /*0bd0*/ 	.word	0x0001aca0


	//   ....[7]....
        /*0bd4*/ 	.word	0x0001ad10


	//   ....[8]....
        /*0bd8*/ 	.word	0x0001ad80


	//   ....[9]....
        /*0bdc*/ 	.word	0x0001ae00


	//   ....[10]....
        /*0be0*/ 	.word	0x0001ae90


	//   ....[11]....
        /*0be4*/ 	.word	0x0001af20


	//   ....[12]....
        /*0be8*/ 	.word	0x0001af90


	//   ....[13]....
        /*0bec*/ 	.word	0x0001b000


	//   ....[14]....
        /*0bf0*/ 	.word	0x0001b070


	//   ....[15]....
        /*0bf4*/ 	.word	0x0001b0f0


	//   ....[16]....
        /*0bf8*/ 	.word	0x0001b160


	//   ....[17]....
        /*0bfc*/ 	.word	0x0001b200


	//   ....[18]....
        /*0c00*/ 	.word	0x0001b290


	//   ....[19]....
        /*0c04*/ 	.word	0x0001b3b0


	//----- nvinfo : EIATTR_REG_RECONFIG
	.align		4
.L_235:
        /*0c08*/ 	.byte	0x01, 0x54
	.zero		2


	//----- nvinfo : EIATTR_SYSCALL_OFFSETS
	.align		4
        /*0c0c*/ 	.byte	0x04, 0x46
        /*0c0e*/ 	.short	(.L_237 - .L_236)


	//   ....[0]....
.L_236:
        /*0c10*/ 	.word	0x000018c0


	//   ....[1]....
        /*0c14*/ 	.word	0x00001a10


	//   ....[2]....
        /*0c18*/ 	.word	0x00006560


	//   ....[3]....
        /*0c1c*/ 	.word	0x000068e0


	//   ....[4]....
        /*0c20*/ 	.word	0x00012730


	//   ....[5]....
        /*0c24*/ 	.word	0x00012880


	//   ....[6]....
        /*0c28*/ 	.word	0x00012970


	//   ....[7]....
        /*0c2c*/ 	.word	0x00013890


	//----- nvinfo : EIATTR_MBARRIER_INSTR_OFFSETS
	.align		4
.L_237:
        /*0c30*/ 	.byte	0x04, 0x39
        /*0c32*/ 	.short	(.L_239 - .L_238)


	//   ....[0]....
.L_238:
        /*0c34*/ 	.word	0x00000250
        /*0c38*/ 	.word	0x000000ff
        /*0c3c*/ 	.word	0x00022800
        /*0c40*/ 	.short	0x0100
        /*0c42*/ 	.byte	0x08
	.zero		1


	//   ....[1]....
        /*0c44*/ 	.word	0x00000260
        /*0c48*/ 	.word	0x000000ff
        /*0c4c*/ 	.word	0x00022820
        /*0c50*/ 	.short	0x0100
        /*0c52*/ 	.byte	0x08
	.zero		1


	//   ....[2]....
        /*0c54*/ 	.word	0x00000350
        /*0c58*/ 	.word	0x000000ff
        /*0c5c*/ 	.word	0x00022830
        /*0c60*/ 	.short	0x0100
        /*0c62*/ 	.byte	0x08
	.zero		1


	//   ....[3]....
        /*0c64*/ 	.word	0x00000360
        /*0c68*/ 	.word	0x000000ff
        /*0c6c*/ 	.word	0x00022840
        /*0c70*/ 	.short	0x0100
        /*0c72*/ 	.byte	0x08
	.zero		1


	//   ....[4]....
        /*0c74*/ 	.word	0x00000370
        /*0c78*/ 	.word	0x000000ff
        /*0c7c*/ 	.word	0x00022838
        /*0c80*/ 	.short	0x0100
        /*0c82*/ 	.byte	0x08
	.zero		1


	//   ....[5]....
        /*0c84*/ 	.word	0x00000380
        /*0c88*/ 	.word	0x000000ff
        /*0c8c*/ 	.word	0x00022848
        /*0c90*/ 	.short	0x0100
        /*0c92*/ 	.byte	0x08
	.zero		1


	//   ....[6]....
        /*0c94*/ 	.word	0x000004b0
        /*0c98*/ 	.word	0x000000ff
        /*0c9c*/ 	.word	0x00022850
        /*0ca0*/ 	.short	0x0100
        /*0ca2*/ 	.byte	0x08
	.zero		1


	//   ....[7]....
        /*0ca4*/ 	.word	0x000004c0
        /*0ca8*/ 	.word	0x000000ff
        /*0cac*/ 	.word	0x00022860
        /*0cb0*/ 	.short	0x0100
        /*0cb2*/ 	.byte	0x08
	.zero		1


	//   ....[8]....
        /*0cb4*/ 	.word	0x000004d0
        /*0cb8*/ 	.word	0x000000ff
        /*0cbc*/ 	.word	0x00022858
        /*0cc0*/ 	.short	0x0100
        /*0cc2*/ 	.byte	0x08
	.zero		1


	//   ....[9]....
        /*0cc4*/ 	.word	0x000004e0
        /*0cc8*/ 	.word	0x000000ff
        /*0ccc*/ 	.word	0x00022868
        /*0cd0*/ 	.short	0x0100
        /*0cd2*/ 	.byte	0x08
	.zero		1


	//   ....[10]....
        /*0cd4*/ 	.word	0x000005d0
        /*0cd8*/ 	.word	0x000000ff
        /*0cdc*/ 	.word	0x00022870
        /*0ce0*/ 	.short	0x0100
        /*0ce2*/ 	.byte	0x06
	.zero		1


	//   ....[11]....
        /*0ce4*/ 	.word	0x000005e0
        /*0ce8*/ 	.word	0x000000ff
        /*0cec*/ 	.word	0x00022880
        /*0cf0*/ 	.short	0x0100
        /*0cf2*/ 	.byte	0x06
	.zero		1


	//   ....[12]....
        /*0cf4*/ 	.word	0x000005f0
        /*0cf8*/ 	.word	0x000000ff
        /*0cfc*/ 	.word	0x00022878
        /*0d00*/ 	.short	0x0100
        /*0d02*/ 	.byte	0x06
	.zero		1


	//   ....[13]....
        /*0d04*/ 	.word	0x00000600
        /*0d08*/ 	.word	0x000000ff
        /*0d0c*/ 	.word	0x00022888
        /*0d10*/ 	.short	0x0100
        /*0d12*/ 	.byte	0x06
	.zero		1


	//   ....[14]....
        /*0d14*/ 	.word	0x00000730
        /*0d18*/ 	.word	0x000000ff
        /*0d1c*/ 	.word	0x00022890
        /*0d20*/ 	.short	0x0100
        /*0d22*/ 	.byte	0x08
	.zero		1


	//   ....[15]....
        /*0d24*/ 	.word	0x00000740
        /*0d28*/ 	.word	0x000000ff
        /*0d2c*/ 	.word	0x000228a0
        /*0d30*/ 	.short	0x0100
        /*0d32*/ 	.byte	0x08
	.zero		1


	//   ....[16]....
        /*0d34*/ 	.word	0x00000750
        /*0d38*/ 	.word	0x000000ff
        /*0d3c*/ 	.word	0x00022898
        /*0d40*/ 	.short	0x0100
        /*0d42*/ 	.byte	0x08
	.zero		1


	//   ....[17]....
        /*0d44*/ 	.word	0x00000760
        /*0d48*/ 	.word	0x000000ff
        /*0d4c*/ 	.word	0x000228a8
        /*0d50*/ 	.short	0x0100
        /*0d52*/ 	.byte	0x08
	.zero		1


	//   ....[18]....
        /*0d54*/ 	.word	0x00000890
        /*0d58*/ 	.word	0x000000ff
        /*0d5c*/ 	.word	0x000228b0
        /*0d60*/ 	.short	0x0100
        /*0d62*/ 	.byte	0x08
	.zero		1


	//   ....[19]....
        /*0d64*/ 	.word	0x000008a0
        /*0d68*/ 	.word	0x000000ff
        /*0d6c*/ 	.word	0x000228c0
        /*0d70*/ 	.short	0x0100
        /*0d72*/ 	.byte	0x08
	.zero		1


	//   ....[20]....
        /*0d74*/ 	.word	0x000008b0
        /*0d78*/ 	.word	0x000000ff
        /*0d7c*/ 	.word	0x000228b8
        /*0d80*/ 	.short	0x0100
        /*0d82*/ 	.byte	0x08
	.zero		1


	//   ....[21]....
        /*0d84*/ 	.word	0x000008c0
        /*0d88*/ 	.word	0x000000ff
        /*0d8c*/ 	.word	0x000228c8
        /*0d90*/ 	.short	0x0100
        /*0d92*/ 	.byte	0x08
	.zero		1


	//   ....[22]....
        /*0d94*/ 	.word	0x00002c80
        /*0d98*/ 	.word	0x00000059
        /*0d9c*/ 	.word	0x00022890
        /*0da0*/ 	.short	0x010a
        /*0da2*/ 	.byte	0x3f
	.zero		1


	//   ....[23]....
        /*0da4*/ 	.word	0x00004070
        /*0da8*/ 	.word	0x00000059
        /*0dac*/ 	.word	0x00022890
        /*0db0*/ 	.short	0x010a
        /*0db2*/ 	.byte	0x3f
	.zero		1


	//   ....[24]....
        /*0db4*/ 	.word	0x000050b0
        /*0db8*/ 	.word	0x00000059
        /*0dbc*/ 	.word	0x00022890
        /*0dc0*/ 	.short	0x010a
        /*0dc2*/ 	.byte	0x3f
	.zero		1


	//   ....[25]....
        /*0dc4*/ 	.word	0x00005570
        /*0dc8*/ 	.word	0x0000000b
        /*0dcc*/ 	.word	0x00000000
        /*0dd0*/ 	.short	0x0101
        /*0dd2*/ 	.byte	0x3f
	.zero		1


	//   ....[26]....
        /*0dd4*/ 	.word	0x000055b0
        /*0dd8*/ 	.word	0x00000059
        /*0ddc*/ 	.word	0x000228b0
        /*0de0*/ 	.short	0x010a
        /*0de2*/ 	.byte	0x3f
	.zero		1


	//   ....[27]....
        /*0de4*/ 	.word	0x00005df0
        /*0de8*/ 	.word	0x00000059
        /*0dec*/ 	.word	0x00000000
        /*0df0*/ 	.short	0x0101
        /*0df2*/ 	.byte	0x3f
	.zero		1


	//   ....[28]....
        /*0df4*/ 	.word	0x00006600
        /*0df8*/ 	.word	0x00000013
        /*0dfc*/ 	.word	0x00022800
        /*0e00*/ 	.short	0x010a
        /*0e02*/ 	.byte	0x3f
	.zero		1


	//   ....[29]....
        /*0e04*/ 	.word	0x00006650
        /*0e08*/ 	.word	0x00000013
        /*0e0c*/ 	.word	0x00022800
        /*0e10*/ 	.short	0x010a
        /*0e12*/ 	.byte	0x3f
	.zero		1


	//   ....[30]....
        /*0e14*/ 	.word	0x00006c10
        /*0e18*/ 	.word	0x00000013
        /*0e1c*/ 	.word	0x00022800
        /*0e20*/ 	.short	0x010a
        /*0e22*/ 	.byte	0x3f
	.zero		1


	//   ....[31]....
        /*0e24*/ 	.word	0x00007b80
        /*0e28*/ 	.word	0x00000013
        /*0e2c*/ 	.word	0x00022800
        /*0e30*/ 	.short	0x010a
        /*0e32*/ 	.byte	0x3f
	.zero		1


	//   ....[32]....
        /*0e34*/ 	.word	0x000089e0
        /*0e38*/ 	.word	0x00000008
        /*0e3c*/ 	.word	0x00022830
        /*0e40*/ 	.short	0x010a
        /*0e42*/ 	.byte	0x3f
	.zero		1


	//   ....[33]....
        /*0e44*/ 	.word	0x00008a90
        /*0e48*/ 	.word	0x00000008
        /*0e4c*/ 	.word	0x00022830
        /*0e50*/ 	.short	0x010a
        /*0e52*/ 	.byte	0x3f
	.zero		1


	//   ....[34]....
        /*0e54*/ 	.word	0x00009cf0
        /*0e58*/ 	.word	0x00000006
        /*0e5c*/ 	.word	0x00000000
        /*0e60*/ 	.short	0x0101
        /*0e62*/ 	.byte	0x3f
	.zero		1


	//   ....[35]....
        /*0e64*/ 	.word	0x0000a130
        /*0e68*/ 	.word	0x00000008
        /*0e6c*/ 	.word	0x00022850
        /*0e70*/ 	.short	0x010a
        /*0e72*/ 	.byte	0x3f
	.zero		1


	//   ....[36]....
        /*0e74*/ 	.word	0x0000a180
        /*0e78*/ 	.word	0x00000008
        /*0e7c*/ 	.word	0x00022850
        /*0e80*/ 	.short	0x010a
        /*0e82*/ 	.byte	0x3f
	.zero		1


	//   ....[37]....
        /*0e84*/ 	.word	0x0000a540
        /*0e88*/ 	.word	0x00000008
        /*0e8c*/ 	.word	0x00000000
        /*0e90*/ 	.short	0x0101
        /*0e92*/ 	.byte	0x3f
	.zero		1


	//   ....[38]....
        /*0e94*/ 	.word	0x0000a650
        /*0e98*/ 	.word	0x00000009
        /*0e9c*/ 	.word	0x00022830
        /*0ea0*/ 	.short	0x010a
        /*0ea2*/ 	.byte	0x3f
	.zero		1


	//   ....[39]....
        /*0ea4*/ 	.word	0x0000a6c0
        /*0ea8*/ 	.word	0x00000009
        /*0eac*/ 	.word	0x00022830
        /*0eb0*/ 	.short	0x010a
        /*0eb2*/ 	.byte	0x3f
	.zero		1


	//   ....[40]....
        /*0eb4*/ 	.word	0x0000b870
        /*0eb8*/ 	.word	0x0000009d
        /*0ebc*/ 	.word	0x00000000
        /*0ec0*/ 	.short	0x0101
        /*0ec2*/ 	.byte	0x3f
	.zero		1


	//   ....[41]....
        /*0ec4*/ 	.word	0x0000c060
        /*0ec8*/ 	.word	0x00000009
        /*0ecc*/ 	.word	0x00022850
        /*0ed0*/ 	.short	0x010a
        /*0ed2*/ 	.byte	0x3f
	.zero		1


	//   ....[42]....
        /*0ed4*/ 	.word	0x0000c0b0
        /*0ed8*/ 	.word	0x00000009
        /*0edc*/ 	.word	0x00022850
        /*0ee0*/ 	.short	0x010a
        /*0ee2*/ 	.byte	0x3f
	.zero		1


	//   ....[43]....
        /*0ee4*/ 	.word	0x0000c480
        /*0ee8*/ 	.word	0x00000009
        /*0eec*/ 	.word	0x00000000
        /*0ef0*/ 	.short	0x0101
        /*0ef2*/ 	.byte	0x3f
	.zero		1


	//   ....[44]....
        /*0ef4*/ 	.word	0x0000ea50
        /*0ef8*/ 	.word	0x00000003
        /*0efc*/ 	.word	0x00000000
        /*0f00*/ 	.short	0x0101
        /*0f02*/ 	.byte	0x3f
	.zero		1


	//   ....[45]....
        /*0f04*/ 	.word	0x000113c0
        /*0f08*/ 	.word	0x00000016
        /*0f0c*/ 	.word	0x00022820
        /*0f10*/ 	.short	0x010a
        /*0f12*/ 	.byte	0x3f
	.zero		1


	//   ....[46]....
        /*0f14*/ 	.word	0x00011450
        /*0f18*/ 	.word	0x00000003
        /*0f1c*/ 	.word	0x000228a0
        /*0f20*/ 	.short	0x010a
        /*0f22*/ 	.byte	0x3f
	.zero		1


	//   ....[47]....
        /*0f24*/ 	.word	0x000116a0
        /*0f28*/ 	.word	0x00000003
        /*0f2c*/ 	.word	0x000228c0
        /*0f30*/ 	.short	0x010a
        /*0f32*/ 	.byte	0x3f
	.zero		1


	//   ....[48]....
        /*0f34*/ 	.word	0x00011cb0
        /*0f38*/ 	.word	0x00000006
        /*0f3c*/ 	.word	0x000228a0
        /*0f40*/ 	.short	0x010a
        /*0f42*/ 	.byte	0x3f
	.zero		1


	//   ....[49]....
        /*0f44*/ 	.word	0x00011ef0
        /*0f48*/ 	.word	0x00000006
        /*0f4c*/ 	.word	0x000228c0
        /*0f50*/ 	.short	0x010a
        /*0f52*/ 	.byte	0x3f
	.zero		1


	//   ....[50]....
        /*0f54*/ 	.word	0x00012e70
        /*0f58*/ 	.word	0x00000020
        /*0f5c*/ 	.word	0x00022840
        /*0f60*/ 	.short	0x010a
        /*0f62*/ 	.byte	0x3f
	.zero		1


	//   ....[51]....
        /*0f64*/ 	.word	0x000134e0
        /*0f68*/ 	.word	0x00000020
        /*0f6c*/ 	.word	0x00022830
        /*0f70*/ 	.short	0x0107
        /*0f72*/ 	.byte	0x3f
	.zero		1


	//   ....[52]....
        /*0f74*/ 	.word	0x000135c0
        /*0f78*/ 	.word	0x00000020
        /*0f7c*/ 	.word	0x00022830
        /*0f80*/ 	.short	0x0101
        /*0f82*/ 	.byte	0x3f
	.zero		1


	//   ....[53]....
        /*0f84*/ 	.word	0x00014190
        /*0f88*/ 	.word	0x00000016
        /*0f8c*/ 	.word	0x00022800
        /*0f90*/ 	.short	0x0107
        /*0f92*/ 	.byte	0x3f
	.zero		1


	//   ....[54]....
        /*0f94*/ 	.word	0x00014280
        /*0f98*/ 	.word	0x00000016
        /*0f9c*/ 	.word	0x00022800
        /*0fa0*/ 	.short	0x0101
        /*0fa2*/ 	.byte	0x3f
	.zero		1


	//   ....[55]....
        /*0fa4*/ 	.word	0x000142a0
        /*0fa8*/ 	.word	0x00000016
        /*0fac*/ 	.word	0x00022820
        /*0fb0*/ 	.short	0x010a
        /*0fb2*/ 	.byte	0x3f
	.zero		1


	//   ....[56]....
        /*0fb4*/ 	.word	0x00014330
        /*0fb8*/ 	.word	0x00000020
        /*0fbc*/ 	.word	0x00022860
        /*0fc0*/ 	.short	0x010a
        /*0fc2*/ 	.byte	0x3f
	.zero		1


	//   ....[57]....
        /*0fc4*/ 	.word	0x00014a30
        /*0fc8*/ 	.word	0x00000020
        /*0fcc*/ 	.word	0x00022850
        /*0fd0*/ 	.short	0x0107
        /*0fd2*/ 	.byte	0x3f
	.zero		1


	//   ....[58]....
        /*0fd4*/ 	.word	0x00014b00
        /*0fd8*/ 	.word	0x00000020
        /*0fdc*/ 	.word	0x00022850
        /*0fe0*/ 	.short	0x0101
        /*0fe2*/ 	.byte	0x3f
	.zero		1


	//   ....[59]....
        /*0fe4*/ 	.word	0x00014e50
        /*0fe8*/ 	.word	0x00000004
        /*0fec*/ 	.word	0x00022840
        /*0ff0*/ 	.short	0x010a
        /*0ff2*/ 	.byte	0x3f
	.zero		1


	//   ....[60]....
        /*0ff4*/ 	.word	0x00015230
        /*0ff8*/ 	.word	0x00000004
        /*0ffc*/ 	.word	0x00022830
        /*1000*/ 	.short	0x0107
        /*1002*/ 	.byte	0x3f
	.zero		1


	//   ....[61]....
        /*1004*/ 	.word	0x000152f0
        /*1008*/ 	.word	0x00000004
        /*100c*/ 	.word	0x00022830
        /*1010*/ 	.short	0x0101
        /*1012*/ 	.byte	0x3f
	.zero		1


	//   ....[62]....
        /*1014*/ 	.word	0x00015320
        /*1018*/ 	.word	0x00000004
        /*101c*/ 	.word	0x00022860
        /*1020*/ 	.short	0x010a
        /*1022*/ 	.byte	0x3f
	.zero		1


	//   ....[63]....
        /*1024*/ 	.word	0x00015840
        /*1028*/ 	.word	0x00000004
        /*102c*/ 	.word	0x00022850
        /*1030*/ 	.short	0x0107
        /*1032*/ 	.byte	0x3f
	.zero		1


	//   ....[64]....
        /*1034*/ 	.word	0x00015900
        /*1038*/ 	.word	0x00000004
        /*103c*/ 	.word	0x00022850
        /*1040*/ 	.short	0x0101
        /*1042*/ 	.byte	0x3f
	.zero		1


	//   ....[65]....
        /*1044*/ 	.word	0x00016540
        /*1048*/ 	.word	0x00000004
        /*104c*/ 	.word	0x00022820
        /*1050*/ 	.short	0x010a
        /*1052*/ 	.byte	0x3f
	.zero		1


	//   ....[66]....
        /*1054*/ 	.word	0x000166b0
        /*1058*/ 	.word	0x00000005
        /*105c*/ 	.word	0x00022840
        /*1060*/ 	.short	0x010a
        /*1062*/ 	.byte	0x3f
	.zero		1


	//   ....[67]....
        /*1064*/ 	.word	0x00016750
        /*1068*/ 	.word	0x00000019
        /*106c*/ 	.word	0x00022840
        /*1070*/ 	.short	0x010a
        /*1072*/ 	.byte	0x3f
	.zero		1


	//   ....[68]....
        /*1074*/ 	.word	0x00016790
        /*1078*/ 	.word	0x00000005
        /*107c*/ 	.word	0x00022860
        /*1080*/ 	.short	0x010a
        /*1082*/ 	.byte	0x3f
	.zero		1


	//   ....[69]....
        /*1084*/ 	.word	0x000167d0
        /*1088*/ 	.word	0x00000019
        /*108c*/ 	.word	0x00022860
        /*1090*/ 	.short	0x010a
        /*1092*/ 	.byte	0x3f
	.zero		1


	//   ....[70]....
        /*1094*/ 	.word	0x00016830
        /*1098*/ 	.word	0x00000059
        /*109c*/ 	.word	0x00022890
        /*10a0*/ 	.short	0x010a
        /*10a2*/ 	.byte	0x3f
	.zero		1


	//   ....[71]....
        /*10a4*/ 	.word	0x00016ae0
        /*10a8*/ 	.word	0x00000059
        /*10ac*/ 	.word	0x00022890
        /*10b0*/ 	.short	0x010a
        /*10b2*/ 	.byte	0x3f
	.zero		1


	//   ....[72]....
        /*10b4*/ 	.word	0x00016d90
        /*10b8*/ 	.word	0x00000059
        /*10bc*/ 	.word	0x00022890
        /*10c0*/ 	.short	0x010a
        /*10c2*/ 	.byte	0x3f
	.zero		1


	//   ....[73]....
        /*10c4*/ 	.word	0x00017020
        /*10c8*/ 	.word	0x00000059
        /*10cc*/ 	.word	0x000228b0
        /*10d0*/ 	.short	0x010a
        /*10d2*/ 	.byte	0x3f
	.zero		1


	//   ....[74]....
        /*10d4*/ 	.word	0x00017320
        /*10d8*/ 	.word	0x00000013
        /*10dc*/ 	.word	0x00022800
        /*10e0*/ 	.short	0x010a
        /*10e2*/ 	.byte	0x3f
	.zero		1


	//   ....[75]....
        /*10e4*/ 	.word	0x00017530
        /*10e8*/ 	.word	0x00000013
        /*10ec*/ 	.word	0x00022800
        /*10f0*/ 	.short	0x010a
        /*10f2*/ 	.byte	0x3f
	.zero		1


	//   ....[76]....
        /*10f4*/ 	.word	0x00017580
        /*10f8*/ 	.word	0x00000008
        /*10fc*/ 	.word	0x00022830
        /*1100*/ 	.short	0x010a
        /*1102*/ 	.byte	0x3f
	.zero		1


	//   ....[77]....
        /*1104*/ 	.word	0x000175d0
        /*1108*/ 	.word	0x00000008
        /*110c*/ 	.word	0x00022850
        /*1110*/ 	.short	0x010a
        /*1112*/ 	.byte	0x3f
	.zero		1


	//   ....[78]....
        /*1114*/ 	.word	0x00017620
        /*1118*/ 	.word	0x00000009
        /*111c*/ 	.word	0x00022830
        /*1120*/ 	.short	0x010a
        /*1122*/ 	.byte	0x3f
	.zero		1


	//   ....[79]....
        /*1124*/ 	.word	0x00017670
        /*1128*/ 	.word	0x00000009
        /*112c*/ 	.word	0x00022850
        /*1130*/ 	.short	0x010a
        /*1132*/ 	.byte	0x3f
	.zero		1


	//   ....[80]....
        /*1134*/ 	.word	0x00017c40
        /*1138*/ 	.word	0x00000016
        /*113c*/ 	.word	0x00022820
        /*1140*/ 	.short	0x010a
        /*1142*/ 	.byte	0x3f
	.zero		1


	//   ....[81]....
        /*1144*/ 	.word	0x00017c90
        /*1148*/ 	.word	0x00000003
        /*114c*/ 	.word	0x000228a0
        /*1150*/ 	.short	0x010a
        /*1152*/ 	.byte	0x3f
	.zero		1


	//   ....[82]....
        /*1154*/ 	.word	0x00017ce0
        /*1158*/ 	.word	0x00000003
        /*115c*/ 	.word	0x000228c0
        /*1160*/ 	.short	0x010a
        /*1162*/ 	.byte	0x3f
	.zero		1


	//   ....[83]....
        /*1164*/ 	.word	0x00017d30
        /*1168*/ 	.word	0x00000006
        /*116c*/ 	.word	0x000228a0
        /*1170*/ 	.short	0x010a
        /*1172*/ 	.byte	0x3f
	.zero		1


	//   ....[84]....
        /*1174*/ 	.word	0x00017d80
        /*1178*/ 	.word	0x00000006
        /*117c*/ 	.word	0x000228c0
        /*1180*/ 	.short	0x010a
        /*1182*/ 	.byte	0x3f
	.zero		1


	//   ....[85]....
        /*1184*/ 	.word	0x00017ea0
        /*1188*/ 	.word	0x00000020
        /*118c*/ 	.word	0x00022840
        /*1190*/ 	.short	0x010a
        /*1192*/ 	.byte	0x3f
	.zero		1


	//   ....[86]....
        /*1194*/ 	.word	0x00019180
        /*1198*/ 	.word	0x00000016
        /*119c*/ 	.word	0x00022820
        /*11a0*/ 	.short	0x010a
        /*11a2*/ 	.byte	0x3f
	.zero		1


	//   ....[87]....
        /*11a4*/ 	.word	0x000191d0
        /*11a8*/ 	.word	0x00000020
        /*11ac*/ 	.word	0x00022860
        /*11b0*/ 	.short	0x010a
        /*11b2*/ 	.byte	0x3f
	.zero		1


	//   ....[88]....
        /*11b4*/ 	.word	0x00019b50
        /*11b8*/ 	.word	0x00000004
        /*11bc*/ 	.word	0x00022840
        /*11c0*/ 	.short	0x010a
        /*11c2*/ 	.byte	0x3f
	.zero		1


	//   ....[89]....
        /*11c4*/ 	.word	0x0001a230
        /*11c8*/ 	.word	0x00000004
        /*11cc*/ 	.word	0x00022860
        /*11d0*/ 	.short	0x010a
        /*11d2*/ 	.byte	0x3f
	.zero		1


	//   ....[90]....
        /*11d4*/ 	.word	0x0001b2d0
        /*11d8*/ 	.word	0x00000004
        /*11dc*/ 	.word	0x00022820
        /*11e0*/ 	.short	0x010a
        /*11e2*/ 	.byte	0x3f
	.zero		1


	//   ....[91]....
        /*11e4*/ 	.word	0x0001b470
        /*11e8*/ 	.word	0x00000005
        /*11ec*/ 	.word	0x00022840
        /*11f0*/ 	.short	0x010a
        /*11f2*/ 	.byte	0x3f
	.zero		1


	//   ....[92]....
        /*11f4*/ 	.word	0x0001b4c0
        /*11f8*/ 	.word	0x00000019
        /*11fc*/ 	.word	0x00022840
        /*1200*/ 	.short	0x010a
        /*1202*/ 	.byte	0x3f
	.zero		1


	//   ....[93]....
        /*1204*/ 	.word	0x0001b510
        /*1208*/ 	.word	0x00000005
        /*120c*/ 	.word	0x00022860
        /*1210*/ 	.short	0x010a
        /*1212*/ 	.byte	0x3f
	.zero		1


	//----- nvinfo : EIATTR_NUM_MBARRIERS
	.align		4
.L_239:
        /*1214*/ 	.byte	0x03, 0x38
        /*1216*/ 	.short	0x0016


	//----- nvinfo : EIATTR_EXIT_INSTR_OFFSETS
	.align		4
        /*1218*/ 	.byte	0x04, 0x1c
        /*121a*/ 	.short	(.L_241 - .L_240)


	//   ....[0]....
.L_240:
        /*121c*/ 	.word	0x00016820


	//----- nvinfo : EIATTR_MAX_THREADS
	.align		4
.L_241:
        /*1220*/ 	.byte	0x04, 0x05
        /*1222*/ 	.short	(.L_243 - .L_242)
.L_242:
        /*1224*/ 	.word	0x00000180
        /*1228*/ 	.word	0x00000001
        /*122c*/ 	.word	0x00000001


	//----- nvinfo : EIATTR_CRS_STACK_SIZE
	.align		4
.L_243:
        /*1230*/ 	.byte	0x04, 0x1e
        /*1232*/ 	.short	(.L_245 - .L_244)
.L_244:
        /*1234*/ 	.word	0x00000000


	//----- nvinfo : EIATTR_CBANK_PARAM_SIZE
	.align		4
.L_245:
        /*1238*/ 	.byte	0x03, 0x19
        /*123a*/ 	.short	0x0af0


	//----- nvinfo : EIATTR_PARAM_CBANK
	.align		4
        /*123c*/ 	.byte	0x04, 0x0a
        /*123e*/ 	.short	(.L_247 - .L_246)
	.align		4
.L_246:
        /*1240*/ 	.word	index@(.nv.constant0._ZN7cutlass13device_kernelIN5flash11enable_sm90INS1_16FlashAttnFwdSm90INS1_25CollectiveMainloopFwdSm90ILi2EN4cute5tupleIJNS5_1CILi1EEES8_S8_EEENS6_IJNS7_ILi128EEENS7_ILi96EEENS7_ILi64EEEEEELi256ENS_10bfloat16_tEfNS_4arch4Sm90ELb0ELb0ELb0ELb1ELb1ELb1ELb0ELb1ELb0ELb1ELb0ELb0EEENS1_21CollectiveEpilogueFwdINS6_IJSA_NS7_ILi256EEESB_EEES9_SE_SG_Li256ELb1ELb1ELb0ELb0EEENS1_36VarlenDynamicPersistentTileSchedulerILi128ELi96ELi256ELi128ELb0ELb1ELb1ELb0ELb1ELb1EEEEEEEEEvNT_6ParamsE)
        /*1244*/ 	.short	0x0210
        /*1246*/ 	.short	0x0af0


	//----- nvinfo : EIATTR_SW_WAR
	.align		4
.L_247:
        /*1248*/ 	.byte	0x04, 0x36
        /*124a*/ 	.short	(.L_249 - .L_248)
.L_248:
        /*124c*/ 	.word	0x00000008
.L_249:


//--------------------- .nv.info._ZN7cutlass13device_kernelIN5flash11enable_sm90INS1_16FlashAttnFwdSm90INS1_25CollectiveMainloopFwdSm90ILi2EN4cute5tupleIJNS5_1CILi1EEES8_S8_EEENS6_IJNS7_ILi128EEENS7_ILi96EEENS7_ILi64EEEEEELi256ENS_10bfloat16_tEfNS_4arch4Sm90ELb0ELb0ELb0ELb1ELb1ELb0ELb1ELb1ELb0ELb1ELb0ELb0EEENS1_21CollectiveEpilogueFwdINS6_IJSA_NS7_ILi256EEESB_EEES9_SE_SG_Li256ELb1ELb1ELb0ELb0EEENS1_36VarlenDynamicPersistentTileSchedulerILi128ELi96ELi256ELi128ELb0ELb1ELb1ELb0ELb1ELb1EEEEEEEEEvNT_6ParamsE --------------------------
	.section	.nv.info._ZN7cutlass13device_kernelIN5flash11enable_sm90INS1_16FlashAttnFwdSm90INS1_25CollectiveMainloopFwdSm90ILi2EN4cute5tupleIJNS5_1CILi1EEES8_S8_EEENS6_IJNS7_ILi128EEENS7_ILi96EEENS7_ILi64EEEEEELi256ENS_10bfloat16_tEfNS_4arch4Sm90ELb0ELb0ELb0ELb1ELb1ELb0ELb1ELb1ELb0ELb1ELb0ELb0EEENS1_21CollectiveEpilogueFwdINS6_IJSA_NS7_ILi256EEESB_EEES9_SE_SG_Li256ELb1ELb1ELb0ELb0EEENS1_36VarlenDynamicPersistentTileSchedulerILi128ELi96ELi256ELi128ELb0ELb1ELb1ELb0ELb1ELb1EEEEEEEEEvNT_6ParamsE,"",@"SHT_CUDA_INFO"
	.sectionflags	@""
	.align	4


	//----- nvinfo : EIATTR_CUDA_API_VERSION
	.align		4
        /*0000*/ 	.byte	0x04, 0x37
        /*0002*/ 	.short	(.L_251 - .L_250)
.L_250:
        /*0004*/ 	.word	0x00000082


	//----- nvinfo : EIATTR_KPARAM_INFO
	.align		4
.L_251:
        /*0008*/ 	.byte	0x04, 0x17
        /*000a*/ 	.short	(.L_253 - .L_252)
.L_252:
        /*000c*/ 	.word	0x00000000
        /*0010*/ 	.short	0x0000
        /*0012*/ 	.short	0x0070
        /*0014*/ 	.byte	0x00, 0xf0, 0x01, 0x2e


	//----- nvinfo : EIATTR_SPARSE_MMA_MASK
	.align		4
.L_253:
        /*0018*/ 	.byte	0x03, 0x50
        /*001a*/ 	.short	0x0000


	//----- nvinfo : EIATTR_MAXREG_COUNT
	.align		4
        /*001c*/ 	.byte	0x03, 0x1b
        /*001e*/ 	.short	0x00a8


	//----- nvinfo : EIATTR_NUM_BARRIERS
	.align		4
        /*0020*/ 	.byte	0x02, 0x4c
        /*0022*/ 	.byte	0x10
	.zero		1


	//----- nvinfo : EIATTR_EXTERNS
	.align		4
        /*0024*/ 	.byte	0x04, 0x0f
        /*0026*/ 	.short	(.L_255 - .L_254)


	//   ....[0]....
	.align		4
.L_254:
        /*0028*/ 	.word	index@(__assertfail)


	//----- nvinfo : EIATTR_ANNOTATIONS
	.align		4
.L_255:
        /*002c*/ 	.byte	0x04, 0x55
        /*002e*/ 	.short	(.L_257 - .L_256)


	//   ....[0]....
.L_256:
        /* <DEDUP_REMOVED lines=18> */


	//----- nvinfo : EIATTR_MERCURY_ISA_VERSION
	.align		4
.L_257:
        /*0140*/ 	.byte	0x03, 0x5f
        /*0142*/ 	.short	0x0101


	//----- nvinfo : EIATTR_UNUSED_LOAD_BYTE_OFFSET
	.align		4
        /*0144*/ 	.byte	0x04, 0x44
        /*0146*/ 	.short	(.L_259 - .L_258)


	//   ....[0]....
.L_258:
        /*0148*/ 	.word	0x000009b0
        /*014c*/ 	.word	0x0000fff0


	//   ....[1]....
        /*0150*/ 	.word	0x000069a0
        /*0154*/ 	.word	0x0000fff0


	//----- nvinfo : EIATTR_INT_WARP_WIDE_INSTR_OFFSETS
	.align		4
.L_259:
        /*0158*/ 	.byte	0x04, 0x31
        /*015a*/ 	.short	(.L_261 - .L_260)


	//   ....[0]....
.L_260:
        /*015c*/ 	.word	0x000000c0


	//   ....[1]....
        /*0160*/ 	.word	0x000000d0


	//   ....[2]....
        /*0164*/ 	.word	0x000000e0


	//   ....[3]....
        /*0168*/ 	.word	0x00000180


	//   ....[4]....
        /*016c*/ 	.word	0x0000a870


	//   ....[5]....
        /*0170*/ 	.word	0x0000a900


	//   ....[6]....
        /*0174*/ 	.word	0x0000e7a0


	//   ....[7]....
        /*0178*/ 	.word	0x0000e830


	//----- nvinfo : EIATTR_COOP_GROUP_MASK_REGIDS
	.align		4
.L_261:
        /*017c*/ 	.byte	0x04, 0x29
        /*017e*/ 	.short	(.L_263 - .L_262)


	//   ....[0]....
.L_262:
        /*0180*/ 	.word	0xffffffff


	//   ....[1]....
        /*0184*/ 	.word	0xffffffff


	//   ....[2]....
        /*0188*/ 	.word	0xffffffff


	//   ....[3]....
        /*018c*/ 	.word	0xffffffff


	//   ....[4]....
        /*0190*/ 	.word	0xffffffff


	//   ....[5]....
        /*0194*/ 	.word	0xffffffff


	//   ....[6]....
        /*0198*/ 	.word	0xffffffff


	//   ....[7]....
        /*019c*/ 	.word	0xffffffff


	//   ....[8]....
        /*01a0*/ 	.word	0xffffffff


	//   ....[9]....
        /*01a4*/ 	.word	0xffffffff


	//   ....[10]....
        /*01a8*/ 	.word	0xffffffff


	//   ....[11]....
        /*01ac*/ 	.word	0xffffffff


	//   ....[12]....
        /*01b0*/ 	.word	0xffffffff


	//   ....[13]....
        /*01b4*/ 	.word	0xffffffff


	//   ....[14]....
        /*01b8*/ 	.word	0xffffffff


	//   ....[15]....
        /*01bc*/ 	.word	0xffffffff


	//   ....[16]....
        /*01c0*/ 	.word	0xffffffff


	//   ....[17]....
        /*01c4*/ 	.word	0xffffffff


	//   ....[18]....
        /*01c8*/ 	.word	0xffffffff


	//   ....[19]....
        /*01cc*/ 	.word	0xffffffff


	//   ....[20]....
        /*01d0*/ 	.word	0xffffffff


	//   ....[21]....
        /*01d4*/ 	.word	0xffffffff


	//   ....[22]....
        /*01d8*/ 	.word	0xffffffff


	//   ....[23]....
        /*01dc*/ 	.word	0xffffffff


	//   ....[24]....
        /*01e0*/ 	.word	0xffffffff


	//   ....[25]....
        /*01e4*/ 	.word	0xffffffff


	//   ....[26]....
        /*01e8*/ 	.word	0xffffffff


	//   ....[27]....
        /*01ec*/ 	.word	0xffffffff


	//   ....[28]....
        /*01f0*/ 	.word	0xffffffff


	//   ....[29]....
        /*01f4*/ 	.word	0xffffffff


	//   ....[30]....
        /*01f8*/ 	.word	0xffffffff


	//   ....[31]....
        /*01fc*/ 	.word	0xffffffff


	//   ....[32]....
        /*0200*/ 	.word	0xffffffff


	//   ....[33]....
        /*0204*/ 	.word	0xffffffff


	//   ....[34]....
        /*0208*/ 	.word	0xffffffff


	//   ....[35]....
        /*020c*/ 	.word	0xffffffff


	//   ....[36]....
        /*0210*/ 	.word	0xffffffff


	//   ....[37]....
        /*0214*/ 	.word	0xffffffff


	//   ....[38]....
        /*0218*/ 	.word	0xffffffff


	//   ....[39]....
        /*021c*/ 	.word	0xffffffff


	//   ....[40]....
        /*0220*/ 	.word	0xffffffff


	//   ....[41]....
        /*0224*/ 	.word	0xffffffff


	//   ....[42]....
        /*0228*/ 	.word	0xffffffff


	//   ....[43]....
        /*022c*/ 	.word	0xffffffff


	//   ....[44]....
        /*0230*/ 	.word	0xffffffff


	//   ....[45]....
        /*0234*/ 	.word	0xffffffff


	//   ....[46]....
        /*0238*/ 	.word	0xffffffff


	//   ....[47]....
        /*023c*/ 	.word	0xffffffff


	//   ....[48]....
        /*0240*/ 	.word	0xffffffff


	//   ....[49]....
        /*0244*/ 	.word	0xffffffff


	//   ....[50]....
        /*0248*/ 	.word	0xffffffff


	//   ....[51]....
        /*024c*/ 	.word	0xffffffff


	//   ....[52]....
        /*0250*/ 	.word	0xffffffff


	//   ....[53]....
        /*0254*/ 	.word	0xffffffff


	//   ....[54]....
        /*0258*/ 	.word	0xffffffff


	//   ....[55]....
        /*025c*/ 	.word	0xffffffff


	//   ....[56]....
        /*0260*/ 	.word	0xffffffff


	//   ....[57]....
        /*0264*/ 	.word	0xffffffff


	//   ....[58]....
        /*0268*/ 	.word	0xffffffff


	//   ....[59]....
        /*026c*/ 	.word	0xffffffff


	//   ....[60]....
        /*0270*/ 	.word	0xffffffff


	//   ....[61]....
        /*0274*/ 	.word	0xffffffff


	//   ....[62]....
        /*0278*/ 	.word	0xffffffff


	//   ....[63]....
        /*027c*/ 	.word	0xffffffff


	//   ....[64]....
        /*0280*/ 	.word	0xffffffff


	//   ....[65]....
        /*0284*/ 	.word	0xffffffff


	//   ....[66]....
        /*0288*/ 	.word	0xffffffff


	//   ....[67]....
        /*028c*/ 	.word	0xffffffff


	//   ....[68]....
        /*0290*/ 	.word	0xffffffff


	//   ....[69]....
        /*0294*/ 	.word	0xffffffff


	//   ....[70]....
        /*0298*/ 	.word	0xffffffff


	//   ....[71]....
        /*029c*/ 	.word	0xffffffff


	//   ....[72]....
        /*02a0*/ 	.word	0xffffffff


	//   ....[73]....
        /*02a4*/ 	.word	0xffffffff


	//   ....[74]....
        /*02a8*/ 	.word	0xffffffff


	//   ....[75]....
        /*02ac*/ 	.word	0xffffffff


	//   ....[76]....
        /*02b0*/ 	.word	0xffffffff


	//   ....[77]....
        /*02b4*/ 	.word	0xffffffff


	//   ....[78]....
        /*02b8*/ 	.word	0xffffffff


	//   ....[79]....
        /*02bc*/ 	.word	0xffffffff


	//   ....[80]....
        /*02c0*/ 	.word	0xffffffff


	//   ....[81]....
        /*02c4*/ 	.word	0xffffffff


	//   ....[82]....
        /*02c8*/ 	.word	0xffffffff


	//   ....[83]....
        /*02cc*/ 	.word	0xffffffff


	//   ....[84]....
        /*02d0*/ 	.word	0xffffffff


	//   ....[85]....
        /*02d4*/ 	.word	0xffffffff


	//   ....[86]....
        /*02d8*/ 	.word	0xffffffff


	//   ....[87]....
        /*02dc*/ 	.word	0xffffffff


	//   ....[88]....
        /*02e0*/ 	.word	0xffffffff


	//   ....[89]....
        /*02e4*/ 	.word	0xffffffff


	//   ....[90]....
        /*02e8*/ 	.word	0xffffffff


	//   ....[91]....
        /*02ec*/ 	.word	0xffffffff


	//   ....[92]....
        /*02f0*/ 	.word	0xffffffff


	//   ....[93]....
        /*02f4*/ 	.word	0xffffffff


	//   ....[94]....
        /*02f8*/ 	.word	0xffffffff


	//   ....[95]....
        /*02fc*/ 	.word	0xffffffff


	//   ....[96]....
        /*0300*/ 	.word	0xffffffff


	//   ....[97]....
        /*0304*/ 	.word	0xffffffff


	//   ....[98]....
        /*0308*/ 	.word	0xffffffff


	//   ....[99]....
        /*030c*/ 	.word	0xffffffff


	//   ....[100]....
        /*0310*/ 	.word	0xffffffff


	//   ....[101]....
        /*0314*/ 	.word	0xffffffff


	//   ....[102]....
        /*0318*/ 	.word	0xffffffff


	//   ....[103]....
        /*031c*/ 	.word	0xffffffff


	//   ....[104]....
        /*0320*/ 	.word	0xffffffff


	//   ....[105]....
        /*0324*/ 	.word	0xffffffff


	//   ....[106]....
        /*0328*/ 	.word	0xffffffff


	//   ....[107]....
        /*032c*/ 	.word	0xffffffff


	//   ....[108]....
        /*0330*/ 	.word	0xffffffff


	//   ....[109]....
        /*0334*/ 	.word	0xffffffff


	//   ....[110]....
        /*0338*/ 	.word	0xffffffff


	//   ....[111]....
        /*033c*/ 	.word	0xffffffff


	//   ....[112]....
        /*0340*/ 	.word	0xffffffff


	//   ....[113]....
        /*0344*/ 	.word	0xffffffff


	//   ....[114]....
        /*0348*/ 	.word	0xffffffff


	//   ....[115]....
        /*034c*/ 	.word	0xffffffff


	//   ....[116]....
        /*0350*/ 	.word	0xffffffff


	//   ....[117]....
        /*0354*/ 	.word	0xffffffff


	//   ....[118]....
        /*0358*/ 	.word	0xffffffff


	//   ....[119]....
        /*035c*/ 	.word	0xffffffff


	//   ....[120]....
        /*0360*/ 	.word	0xffffffff


	//   ....[121]....
        /*0364*/ 	.word	0xffffffff


	//   ....[122]....
        /*0368*/ 	.word	0xffffffff


	//   ....[123]....
        /*036c*/ 	.word	0xffffffff


	//   ....[124]....
        /*0370*/ 	.word	0xffffffff


	//   ....[125]....
        /*0374*/ 	.word	0xffffffff


	//   ....[126]....
        /*0378*/ 	.word	0xffffffff


	//   ....[127]....
        /*037c*/ 	.word	0xffffffff


	//   ....[128]....
        /*0380*/ 	.word	0xffffffff


	//   ....[129]....
        /*0384*/ 	.word	0xffffffff


	//   ....[130]....
        /*0388*/ 	.word	0xffffffff


	//   ....[131]....
        /*038c*/ 	.word	0xffffffff


	//   ....[132]....
        /*0390*/ 	.word	0xffffffff


	//   ....[133]....
        /*0394*/ 	.word	0xffffffff


	//   ....[134]....
        /*0398*/ 	.word	0xffffffff


	//   ....[135]....
        /*039c*/ 	.word	0xffffffff


	//   ....[136]....
        /*03a0*/ 	.word	0xffffffff


	//   ....[137]....
        /*03a4*/ 	.word	0xffffffff


	//   ....[138]....
        /*03a8*/ 	.word	0xffffffff


	//   ....[139]....
        /*03ac*/ 	.word	0xffffffff


	//   ....[140]....
        /*03b0*/ 	.word	0xffffffff


	//   ....[141]....
        /*03b4*/ 	.word	0xffffffff


	//   ....[142]....
        /*03b8*/ 	.word	0xffffffff


	//   ....[143]....
        /*03bc*/ 	.word	0xffffffff


	//   ....[144]....
        /*03c0*/ 	.word	0xffffffff


	//   ....[145]....
        /*03c4*/ 	.word	0xffffffff


	//   ....[146]....
        /*03c8*/ 	.word	0xffffffff


	//   ....[147]....
        /*03cc*/ 	.word	0xffffffff


	//   ....[148]....
        /*03d0*/ 	.word	0xffffffff


	//   ....[149]....
        /*03d4*/ 	.word	0xffffffff


	//   ....[150]....
        /*03d8*/ 	.word	0xffffffff


	//   ....[151]....
        /*03dc*/ 	.word	0xffffffff


	//   ....[152]....
        /*03e0*/ 	.word	0xffffffff


	//   ....[153]....
        /*03e4*/ 	.word	0x0500000f


	//   ....[154]....
        /*03e8*/ 	.word	0x0500000f


	//   ....[155]....
        /*03ec*/ 	.word	0x0500000f


	//   ....[156]....
        /*03f0*/ 	.word	0x0500000f


	//   ....[157]....
        /*03f4*/ 	.word	0x0500000f


	//   ....[158]....
        /*03f8*/ 	.word	0x0500000f


	//   ....[159]....
        /*03fc*/ 	.word	0x0500000f


	//   ....[160]....
        /*0400*/ 	.word	0x0500000f


	//   ....[161]....
        /*0404*/ 	.word	0x0500000f


	//   ....[162]....
        /*0408*/ 	.word	0x0500000f


	//   ....[163]....
        /*040c*/ 	.word	0x0500000f


	//   ....[164]....
        /*0410*/ 	.word	0x0500000f


	//   ....[165]....
        /*0414*/ 	.word	0x0500000f


	//   ....[166]....
        /*0418*/ 	.word	0x0500000f


	//   ....[167]....
        /*041c*/ 	.word	0x0500000f


	//   ....[168]....
        /*0420*/ 	.word	0x0500000f


	//   ....[169]....
        /*0424*/ 	.word	0x0500000f


	//   ....[170]....
        /*0428*/ 	.word	0x0500000f


	//   ....[171]....
        /*042c*/ 	.word	0x0500000f


	//   ....[172]....
        /*0430*/ 	.word	0x0500000f


	//   ....[173]....
        /*0434*/ 	.word	0x0500000f


	//   ....[174]....
        /*0438*/ 	.word	0x0500000f


	//   ....[175]....
        /*043c*/ 	.word	0x0500000f


	//   ....[176]....
        /*0440*/ 	.word	0x0500000f


	//   ....[177]....
        /*0444*/ 	.word	0x0500000f


	//   ....[178]....
        /*0448*/ 	.word	0x0500000f


	//   ....[179]....
        /*044c*/ 	.word	0x0500000f


	//   ....[180]....
        /*0450*/ 	.word	0x0500000f


	//   ....[181]....
        /*0454*/ 	.word	0x0500000f


	//   ....[182]....
        /*0458*/ 	.word	0x0500000f


	//   ....[183]....
        /*045c*/ 	.word	0x0500000f


	//   ....[184]....
        /*0460*/ 	.word	0x0500000f


	//   ....[185]....
        /*0464*/ 	.word	0x0500000f


	//   ....[186]....
        /*0468*/ 	.word	0x0500000f


	//   ....[187]....
        /*046c*/ 	.word	0x0500000f


	//   ....[188]....
        /*0470*/ 	.word	0x0500000f


	//   ....[189]....
        /*0474*/ 	.word	0x0500000f


	//   ....[190]....
        /*0478*/ 	.word	0x0500000f


	//   ....[191]....
        /*047c*/ 	.word	0x0500000f


	//   ....[192]....
        /*0480*/ 	.word	0x0500000f


	//   ....[193]....
        /*0484*/ 	.word	0x0500000f


	//   ....[194]....
        /*0488*/ 	.word	0x0500000f


	//   ....[195]....
        /*048c*/ 	.word	0x0500000f


	//   ....[196]....
        /*0490*/ 	.word	0x0500000f


	//   ....[197]....
        /*0494*/ 	.word	0x0500000f


	//   ....[198]....
        /*0498*/ 	.word	0x0500000f


	//   ....[199]....
        /*049c*/ 	.word	0x0500000f


	//   ....[200]....
        /*04a0*/ 	.word	0x0500000f


	//   ....[201]....
        /*04a4*/ 	.word	0x0500000f


	//   ....[202]....
        /*04a8*/ 	.word	0x0500000f


	//   ....[203]....
        /*04ac*/ 	.word	0x0500000f


	//   ....[204]....
        /*04b0*/ 	.word	0x0500000f


	//   ....[205]....
        /*04b4*/ 	.word	0x0500000f


	//   ....[206]....
        /*04b8*/ 	.word	0x0500000f


	//   ....[207]....
        /*04bc*/ 	.word	0x0500000f


	//   ....[208]....
        /*04c0*/ 	.word	0x0500000f


	//   ....[209]....
        /*04c4*/ 	.word	0x0500000f


	//   ....[210]....
        /*04c8*/ 	.word	0x0500000f


	//   ....[211]....
        /*04cc*/ 	.word	0x0500000f


	//   ....[212]....
        /*04d0*/ 	.word	0x0500000f


	//   ....[213]....
        /*04d4*/ 	.word	0x0500000f


	//   ....[214]....
        /*04d8*/ 	.word	0x0500000f


	//   ....[215]....
        /*04dc*/ 	.word	0x0500000f


	//   ....[216]....
        /*04e0*/ 	.word	0x0500000f


	//   ....[217]....
        /*04e4*/ 	.word	0x0500000f


	//   ....[218]....
        /*04e8*/ 	.word	0x0500000f


	//   ....[219]....
        /*04ec*/ 	.word	0x0500000f


	//   ....[220]....
        /*04f0*/ 	.word	0x0500000f


	//   ....[221]....
        /*04f4*/ 	.word	0x0500000f


	//   ....[222]....
        /*04f8*/ 	.word	0x0500000f


	//   ....[223]....
        /*04fc*/ 	.word	0x0500000f


	//   ....[224]....
        /*0500*/ 	.word	0x0500000f


	//   ....[225]....
        /*0504*/ 	.word	0x0500000f


	//   ....[226]....
        /*0508*/ 	.word	0x0500000f


	//   ....[227]....
        /*050c*/ 	.word	0x0500000f


	//   ....[228]....
        /*0510*/ 	.word	0x0500000f


	//   ....[229]....
        /*0514*/ 	.word	0x0500000f


	//   ....[230]....
        /*0518*/ 	.word	0x0500000f


	//   ....[231]....
        /*051c*/ 	.word	0x0500000f


	//   ....[232]....
        /*0520*/ 	.word	0x0500000f


	//   ....[233]....
        /*0524*/ 	.word	0x0500000f


	//   ....[234]....
        /*0528*/ 	.word	0x0500000f


	//   ....[235]....
        /*052c*/ 	.word	0x0500000f


	//   ....[236]....
        /*0530*/ 	.word	0x0500000f


	//   ....[237]....
        /*0534*/ 	.word	0x0500000f


	//   ....[238]....
        /*0538*/ 	.word	0x0500000f


	//   ....[239]....
        /*053c*/ 	.word	0x0500000f


	//   ....[240]....
        /*0540*/ 	.word	0x0500000f


	//   ....[241]....
        /*0544*/ 	.word	0x0500000f


	//   ....[242]....
        /*0548*/ 	.word	0x0500000f


	//   ....[243]....
        /*054c*/ 	.word	0x0500000f


	//   ....[244]....
        /*0550*/ 	.word	0x0500000f


	//   ....[245]....
        /*0554*/ 	.word	0x0500000f


	//   ....[246]....
        /*0558*/ 	.word	0x0500000f


	//   ....[247]....
        /*055c*/ 	.word	0x0500000f


	//   ....[248]....
        /*0560*/ 	.word	0x0500000f


	//   ....[249]....
        /*0564*/ 	.word	0x0500000f


	//   ....[250]....
        /*0568*/ 	.word	0x0500000f


	//   ....[251]....
        /*056c*/ 	.word	0x0500000f


	//----- nvinfo : EIATTR_COOP_GROUP_INSTR_OFFSETS
	.align		4
.L_263:
        /*0570*/ 	.byte	0x04, 0x28
        /*0572*/ 	.short	(.L_265 - .L_264)


	//   ....[0]....
.L_264:
        /*0574*/ 	.word	0x00000080


	//   ....[1]....
        /*0578*/ 	.word	0x00000090


	//   ....[2]....
        /*057c*/ 	.word	0x000002f0


	//   ....[3]....
        /*0580*/ 	.word	0x00000450


	//   ....[4]....
        /*0584*/ 	.word	0x00000570


	//   ....[5]....
        /*0588*/ 	.word	0x000006d0


	//   ....[6]....
        /*058c*/ 	.word	0x000015c0


	//   ....[7]....
        /*0590*/ 	.word	0x00002e00


	//   ....[8]....
        /*0594*/ 	.word	0x00002e20


	//   ....[9]....
        /*0598*/ 	.word	0x00002e40


	//   ....[10]....
        /*059c*/ 	.word	0x00002e80


	//   ....[11]....
        /*05a0*/ 	.word	0x000048c0


	//   ....[12]....
        /*05a4*/ 	.word	0x00004920


	//   ....[13]....
        /*05a8*/ 	.word	0x00004950


	//   ....[14]....
        /*05ac*/ 	.word	0x00004970


	//   ....[15]....
        /*05b0*/ 	.word	0x00005f20


	//   ....[16]....
        /*05b4*/ 	.word	0x00005f60


	//   ....[17]....
        /*05b8*/ 	.word	0x00006000


	//   ....[18]....
        /*05bc*/ 	.word	0x00006030


	//   ....[19]....
        /*05c0*/ 	.word	0x00007ae0


	//   ....[20]....
        /*05c4*/ 	.word	0x00007b10


	//   ....[21]....
        /*05c8*/ 	.word	0x00007be0


	//   ....[22]....
        /*05cc*/ 	.word	0x00007c20


	//   ....[23]....
        /*05d0*/ 	.word	0x00008410


	//   ....[24]....
        /*05d4*/ 	.word	0x00008450


	//   ....[25]....
        /*05d8*/ 	.word	0x000085a0


	//   ....[26]....
        /*05dc*/ 	.word	0x000085c0


	//   ....[27]....
        /*05e0*/ 	.word	0x00008700


	//   ....[28]....
        /*05e4*/ 	.word	0x00008720


	//   ....[29]....
        /*05e8*/ 	.word	0x00008870


	//   ....[30]....
        /*05ec*/ 	.word	0x00008890


	//   ....[31]....
        /*05f0*/ 	.word	0x000092a0


	//   ....[32]....
        /*05f4*/ 	.word	0x000092b0


	//   ....[33]....
        /*05f8*/ 	.word	0x000093f0


	//   ....[34]....
        /*05fc*/ 	.word	0x00009410


	//   ....[35]....
        /*0600*/ 	.word	0x00009550


	//   ....[36]....
        /*0604*/ 	.word	0x00009570


	//   ....[37]....
        /*0608*/ 	.word	0x000096c0


	//   ....[38]....
        /*060c*/ 	.word	0x000096e0


	//   ....[39]....
        /*0610*/ 	.word	0x000098a0


	//   ....[40]....
        /*0614*/ 	.word	0x00009a70


	//   ....[41]....
        /*0618*/ 	.word	0x00009aa0


	//   ....[42]....
        /*061c*/ 	.word	0x00009ad0


	//   ....[43]....
        /*0620*/ 	.word	0x00009b00


	//   ....[44]....
        /*0624*/ 	.word	0x00009b30


	//   ....[45]....
        /*0628*/ 	.word	0x00009b60


	//   ....[46]....
        /*062c*/ 	.word	0x00009cb0


	//   ....[47]....
        /*0630*/ 	.word	0x00009ce0


	//   ....[48]....
        /*0634*/ 	.word	0x00009d10


	//   ....[49]....
        /*0638*/ 	.word	0x00009d40


	//   ....[50]....
        /*063c*/ 	.word	0x00009d70


	//   ....[51]....
        /*0640*/ 	.word	0x00009da0


	//   ....[52]....
        /*0644*/ 	.word	0x00009e30


	//   ....[53]....
        /*0648*/ 	.word	0x00009e60


	//   ....[54]....
        /*064c*/ 	.word	0x00009ee0


	//   ....[55]....
        /*0650*/ 	.word	0x0000b440


	//   ....[56]....
        /*0654*/ 	.word	0x0000b460


	//   ....[57]....
        /*0658*/ 	.word	0x0000b4f0


	//   ....[58]....
        /*065c*/ 	.word	0x0000b510


	//   ....[59]....
        /*0660*/ 	.word	0x0000b590


	//   ....[60]....
        /*0664*/ 	.word	0x0000b5b0


	//   ....[61]....
        /*0668*/ 	.word	0x0000b630


	//   ....[62]....
        /*066c*/ 	.word	0x0000b650


	//   ....[63]....
        /*0670*/ 	.word	0x0000b6d0


	//   ....[64]....
        /*0674*/ 	.word	0x0000b6f0


	//   ....[65]....
        /*0678*/ 	.word	0x0000b700


	//   ....[66]....
        /*067c*/ 	.word	0x0000b710


	//   ....[67]....
        /*0680*/ 	.word	0x0000be90


	//   ....[68]....
        /*0684*/ 	.word	0x0000beb0


	//   ....[69]....
        /*0688*/ 	.word	0x0000bed0


	//   ....[70]....
        /*068c*/ 	.word	0x0000bee0


	//   ....[71]....
        /*0690*/ 	.word	0x0000bf10


	//   ....[72]....
        /*0694*/ 	.word	0x0000bf30


	//   ....[73]....
        /*0698*/ 	.word	0x0000bfa0


	//   ....[74]....
        /*069c*/ 	.word	0x0000c020


	//   ....[75]....
        /*06a0*/ 	.word	0x0000c040


	//   ....[76]....
        /*06a4*/ 	.word	0x0000c060


	//   ....[77]....
        /*06a8*/ 	.word	0x0000c120


	//   ....[78]....
        /*06ac*/ 	.word	0x0000c170


	//   ....[79]....
        /*06b0*/ 	.word	0x0000c1a0


	//   ....[80]....
        /*06b4*/ 	.word	0x0000c200


	//   ....[81]....
        /*06b8*/ 	.word	0x0000c2e0


	//   ....[82]....
        /*06bc*/ 	.word	0x0000c310


	//   ....[83]....
        /*06c0*/ 	.word	0x0000c9a0


	//   ....[84]....
        /*06c4*/ 	.word	0x0000c9d0


	//   ....[85]....
        /*06c8*/ 	.word	0x0000c9e0


	//   ....[86]....
        /*06cc*/ 	.word	0x0000c9f0


	//   ....[87]....
        /*06d0*/ 	.word	0x0000cab0


	//   ....[88]....
        /*06d4*/ 	.word	0x0000cb00


	//   ....[89]....
        /*06d8*/ 	.word	0x0000cb70


	//   ....[90]....
        /*06dc*/ 	.word	0x0000cbf0


	//   ....[91]....
        /*06e0*/ 	.word	0x0000cc50


	//   ....[92]....
        /*06e4*/ 	.word	0x0000cc80


	//   ....[93]....
        /*06e8*/ 	.word	0x0000cce0


	//   ....[94]....
        /*06ec*/ 	.word	0x0000cd10


	//   ....[95]....
        /*06f0*/ 	.word	0x0000cd70


	//   ....[96]....
        /*06f4*/ 	.word	0x0000cda0


	//   ....[97]....
        /*06f8*/ 	.word	0x0000cdf0


	//   ....[98]....
        /*06fc*/ 	.word	0x0000ce20


	//   ....[99]....
        /*0700*/ 	.word	0x0000d350


	//   ....[100]....
        /*0704*/ 	.word	0x0000d370


	//   ....[101]....
        /*0708*/ 	.word	0x0000d3c0


	//   ....[102]....
        /*070c*/ 	.word	0x0000d480


	//   ....[103]....
        /*0710*/ 	.word	0x0000d490


	//   ....[104]....
        /*0714*/ 	.word	0x0000d4c0


	//   ....[105]....
        /*0718*/ 	.word	0x0000d550


	//   ....[106]....
        /*071c*/ 	.word	0x0000d600


	//   ....[107]....
        /*0720*/ 	.word	0x0000d610


	//   ....[108]....
        /*0724*/ 	.word	0x0000d640


	//   ....[109]....
        /*0728*/ 	.word	0x0000d650


	//   ....[110]....
        /*072c*/ 	.word	0x0000d6e0


	//   ....[111]....
        /*0730*/ 	.word	0x0000de00


	//   ....[112]....
        /*0734*/ 	.word	0x0000de20


	//   ....[113]....
        /*0738*/ 	.word	0x0000de30


	//   ....[114]....
        /*073c*/ 	.word	0x0000de70


	//   ....[115]....
        /*0740*/ 	.word	0x0000de80


	//   ....[116]....
        /*0744*/ 	.word	0x0000dec0


	//   ....[117]....
        /*0748*/ 	.word	0x0000ded0


	//   ....[118]....
        /*074c*/ 	.word	0x0000df10


	//   ....[119]....
        /*0750*/ 	.word	0x0000df20


	//   ....[120]....
        /*0754*/ 	.word	0x0000df60


	//   ....[121]....
        /*0758*/ 	.word	0x0000df70


	//   ....[122]....
        /*075c*/ 	.word	0x0000df80


	//   ....[123]....
        /*0760*/ 	.word	0x0000e2e0


	//   ....[124]....
        /*0764*/ 	.word	0x0000e300


	//   ....[125]....
        /*0768*/ 	.word	0x0000e310


	//   ....[126]....
        /*076c*/ 	.word	0x0000e320


	//   ....[127]....
        /*0770*/ 	.word	0x0000e330


	//   ....[128]....
        /*0774*/ 	.word	0x0000e350


	//   ....[129]....
        /*0778*/ 	.word	0x0000e3c0


	//   ....[130]....
        /*077c*/ 	.word	0x0000e3f0


	//   ....[131]....
        /*0780*/ 	.word	0x0000e400


	//   ....[132]....
        /*0784*/ 	.word	0x0000e470


	//   ....[133]....
        /*0788*/ 	.word	0x0000e490


	//   ....[134]....
        /*078c*/ 	.word	0x0000e580


	//   ....[135]....
        /*0790*/ 	.word	0x0000ea20


	//   ....[136]....
        /*0794*/ 	.word	0x0000ea70


	//   ....[137]....
        /*0798*/ 	.word	0x0000eaa0


	//   ....[138]....
        /*079c*/ 	.word	0x0000eab0


	//   ....[139]....
        /*07a0*/ 	.word	0x0000eae0


	//   ....[140]....
        /*07a4*/ 	.word	0x0000eb10


	//   ....[141]....
        /*07a8*/ 	.word	0x0000eb40


	//   ....[142]....
        /*07ac*/ 	.word	0x0000eb70


	//   ....[143]....
        /*07b0*/ 	.word	0x0000ecf0


	//   ....[144]....
        /*07b4*/ 	.word	0x0000ed20


	//   ....[145]....
        /*07b8*/ 	.word	0x0000ed50


	//   ....[146]....
        /*07bc*/ 	.word	0x0000ed80


	//   ....[147]....
        /*07c0*/ 	.word	0x0000edb0


	//   ....[148]....
        /*07c4*/ 	.word	0x0000ede0


	//   ....[149]....
        /*07c8*/ 	.word	0x0000eea0


	//   ....[150]....
        /*07cc*/ 	.word	0x0000eec0


	//   ....[151]....
        /*07d0*/ 	.word	0x0000ef30


	//   ....[152]....
        /*07d4*/ 	.word	0x0000f3a0


	//   ....[153]....
        /*07d8*/ 	.word	0x0000f900


	//   ....[154]....
        /*07dc*/ 	.word	0x0000f9f0


	//   ....[155]....
        /*07e0*/ 	.word	0x0000fa90


	//   ....[156]....
        /*07e4*/ 	.word	0x0000faf0


	//   ....[157]....
        /*07e8*/ 	.word	0x0000fbe0


	//   ....[158]....
        /*07ec*/ 	.word	0x0000fc50


	//   ....[159]....
        /*07f0*/ 	.word	0x0000fd40


	//   ....[160]....
        /*07f4*/ 	.word	0x0000fdb0


	//   ....[161]....
        /*07f8*/ 	.word	0x0000fea0


	//   ....[162]....
        /*07fc*/ 	.word	0x0000ff10


	//   ....[163]....
        /*0800*/ 	.word	0x00010000


	//   ....[164]....
        /*0804*/ 	.word	0x00010070


	//   ....[165]....
        /*0808*/ 	.word	0x00010110


	//   ....[166]....
        /*080c*/ 	.word	0x00010210


	//   ....[167]....
        /*0810*/ 	.word	0x00010260


	//   ....[168]....
        /*0814*/ 	.word	0x000102c0


	//   ....[169]....
        /*0818*/ 	.word	0x000103e0


	//   ....[170]....
        /*081c*/ 	.word	0x00010460


	//   ....[171]....
        /*0820*/ 	.word	0x00010550


	//   ....[172]....
        /*0824*/ 	.word	0x00010620


	//   ....[173]....
        /*0828*/ 	.word	0x000106d0


	//   ....[174]....
        /*082c*/ 	.word	0x000107d0


	//   ....[175]....
        /*0830*/ 	.word	0x00010840


	//   ....[176]....
        /*0834*/ 	.word	0x00010950


	//   ....[177]....
        /*0838*/ 	.word	0x000109c0


	//   ....[178]....
        /*083c*/ 	.word	0x00010a40


	//   ....[179]....
        /*0840*/ 	.word	0x00010b10


	//   ....[180]....
        /*0844*/ 	.word	0x00010ba0


	//   ....[181]....
        /*0848*/ 	.word	0x00010c70


	//   ....[182]....
        /*084c*/ 	.word	0x00010d10


	//   ....[183]....
        /*0850*/ 	.word	0x00010db0


	//   ....[184]....
        /*0854*/ 	.word	0x00010e10


	//   ....[185]....
        /*0858*/ 	.word	0x00010eb0


	//   ....[186]....
        /*085c*/ 	.word	0x00011000


	//   ....[187]....
        /*0860*/ 	.word	0x00011050


	//   ....[188]....
        /*0864*/ 	.word	0x000110b0


	//   ....[189]....
        /*0868*/ 	.word	0x000111a0


	//   ....[190]....
        /*086c*/ 	.word	0x000112a0


	//   ....[191]....
        /*0870*/ 	.word	0x000112f0


	//   ....[192]....
        /*0874*/ 	.word	0x00011350


	//   ....[193]....
        /*0878*/ 	.word	0x00011440


	//   ....[194]....
        /*087c*/ 	.word	0x00011540


	//   ....[195]....
        /*0880*/ 	.word	0x00011590


	//   ....[196]....
        /*0884*/ 	.word	0x000115f0


	//   ....[197]....
        /*0888*/ 	.word	0x000116d0


	//   ....[198]....
        /*088c*/ 	.word	0x00011800


	//   ....[199]....
        /*0890*/ 	.word	0x000118e0


	//   ....[200]....
        /*0894*/ 	.word	0x00011970


	//   ....[201]....
        /*0898*/ 	.word	0x00011a80


	//   ....[202]....
        /*089c*/ 	.word	0x00011ae0


	//   ....[203]....
        /*08a0*/ 	.word	0x00011bf0


	//   ....[204]....
        /*08a4*/ 	.word	0x00011c50


	//   ....[205]....
        /*08a8*/ 	.word	0x00011d60


	//   ....[206]....
        /*08ac*/ 	.word	0x00011dc0


	//   ....[207]....
        /*08b0*/ 	.word	0x00011ed0


	//   ....[208]....
        /*08b4*/ 	.word	0x00011f30


	//   ....[209]....
        /*08b8*/ 	.word	0x00011ff0


	//   ....[210]....
        /*08bc*/ 	.word	0x00012150


	//   ....[211]....
        /*08c0*/ 	.word	0x000121f0


	//   ....[212]....
        /*08c4*/ 	.word	0x00012250


	//   ....[213]....
        /*08c8*/ 	.word	0x00012300


	//   ....[214]....
        /*08cc*/ 	.word	0x00012360


	//   ....[215]....
        /*08d0*/ 	.word	0x00012410


	//   ....[216]....
        /*08d4*/ 	.word	0x00012470


	//   ....[217]....
        /*08d8*/ 	.word	0x00012520


	//   ....[218]....
        /*08dc*/ 	.word	0x00012580


	//   ....[219]....
        /*08e0*/ 	.word	0x00012630


	//   ....[220]....
        /*08e4*/ 	.word	0x00012690


	//   ....[221]....
        /*08e8*/ 	.word	0x00012740


	//   ....[222]....
        /*08ec*/ 	.word	0x00012820


	//   ....[223]....
        /*08f0*/ 	.word	0x000128c0


	//   ....[224]....
        /*08f4*/ 	.word	0x00012920


	//   ....[225]....
        /*08f8*/ 	.word	0x000129f0


	//   ....[226]....
        /*08fc*/ 	.word	0x00012a50


	//   ....[227]....
        /*0900*/ 	.word	0x00012b20


	//   ....[228]....
        /*0904*/ 	.word	0x00012b80


	//   ....[229]....
        /*0908*/ 	.word	0x00012c60


	//   ....[230]....
        /*090c*/ 	.word	0x00012cc0


	//   ....[231]....
        /*0910*/ 	.word	0x00012d90


	//   ....[232]....
        /*0914*/ 	.word	0x00012df0


	//   ....[233]....
        /*0918*/ 	.word	0x00012ec0


	//   ....[234]....
        /*091c*/ 	.word	0x00012f50


	//   ....[235]....
        /*0920*/ 	.word	0x00012ff0


	//   ....[236]....
        /*0924*/ 	.word	0x00013110


	//   ....[237]....
        /*0928*/ 	.word	0x00013180


	//   ....[238]....
        /*092c*/ 	.word	0x000131f0


	//   ....[239]....
        /*0930*/ 	.word	0x00013260


	//   ....[240]....
        /*0934*/ 	.word	0x000132d0


	//   ....[241]....
        /*0938*/ 	.word	0x00013350


	//   ....[242]....
        /*093c*/ 	.word	0x000133e0


	//   ....[243]....
        /*0940*/ 	.word	0x00013470


	//   ....[244]....
        /*0944*/ 	.word	0x000134e0


	//   ....[245]....
        /*0948*/ 	.word	0x00013550


	//   ....[246]....
        /*094c*/ 	.word	0x000135c0


	//   ....[247]....
        /*0950*/ 	.word	0x00013640


	//   ....[248]....
        /*0954*/ 	.word	0x000136b0


	//   ....[249]....
        /*0958*/ 	.word	0x00013750


	//   ....[250]....
        /*095c*/ 	.word	0x000137e0


	//   ....[251]....
        /*0960*/ 	.word	0x00013900


	//----- nvinfo : EIATTR_REG_RECONFIG
	.align		4
.L_265:
        /*0964*/ 	.byte	0x01, 0x54
	.zero		2


	//----- nvinfo : EIATTR_SYSCALL_OFFSETS
	.align		4
        /*0968*/ 	.byte	0x04, 0x46
        /*096a*/ 	.short	(.L_267 - .L_266)


	//   ....[0]....
.L_266:
        /*096c*/ 	.word	0x00001760


	//   ....[1]....
        /*0970*/ 	.word	0x0000aa60


	//   ....[2]....
        /*0974*/ 	.word	0x0000abb0


	//   ....[3]....
        /*0978*/ 	.word	0x0000aca0


	//   ....[4]....
        /*097c*/ 	.word	0x0000ba90


	//   ....[5]....
        /*0980*/ 	.word	0x0000c5f0


	//----- nvinfo : EIATTR_MBARRIER_INSTR_OFFSETS
	.align		4
.L_267:
        /*0984*/ 	.byte	0x04, 0x39
        /*0986*/ 	.short	(.L_269 - .L_268)


	//   ....[0]....
.L_268:
        /*0988*/ 	.word	0x00000190
        /*098c*/ 	.word	0x000000ff
        /*0990*/ 	.word	0x00032400
        /*0994*/ 	.short	0x0100
        /*0996*/ 	.byte	0x08
	.zero		1


	//   ....[1]....
        /*0998*/ 	.word	0x000001a0
        /*099c*/ 	.word	0x000000ff
        /*09a0*/ 	.word	0x00032410
        /*09a4*/ 	.short	0x0100
        /*09a6*/ 	.byte	0x08
	.zero		1


	//   ....[2]....
        /*09a8*/ 	.word	0x000001b0
        /*09ac*/ 	.word	0x000000ff
        /*09b0*/ 	.word	0x00032420
        /*09b4*/ 	.short	0x0100
        /*09b6*/ 	.byte	0x08
	.zero		1


	//   ....[3]....
        /*09b8*/ 	.word	0x000002a0
        /*09bc*/ 	.word	0x000000ff
        /*09c0*/ 	.word	0x00032430
        /*09c4*/ 	.short	0x0100
        /*09c6*/ 	.byte	0x08
	.zero		1


	//   ....[4]....
        /*09c8*/ 	.word	0x000002b0
        /*09cc*/ 	.word	0x000000ff
        /*09d0*/ 	.word	0x00032440
        /*09d4*/ 	.short	0x0100
        /*09d6*/ 	.byte	0x08
	.zero		1


	//   ....[5]....
        /*09d8*/ 	.word	0x000002c0
        /*09dc*/ 	.word	0x000000ff
        /*09e0*/ 	.word	0x00032438
        /*09e4*/ 	.short	0x0100
        /*09e6*/ 	.byte	0x08
	.zero		1


	//   ....[6]....
        /*09e8*/ 	.word	0x000002d0
        /*09ec*/ 	.word	0x000000ff
        /*09f0*/ 	.word	0x00032448
        /*09f4*/ 	.short	0x0100
        /*09f6*/ 	.byte	0x08
	.zero		1


	//   ....[7]....
        /*09f8*/ 	.word	0x00000400
        /*09fc*/ 	.word	0x000000ff
        /*0a00*/ 	.word	0x00032450
        /*0a04*/ 	.short	0x0100
        /*0a06*/ 	.byte	0x08
	.zero		1


	//   ....[8]....
        /*0a08*/ 	.word	0x00000410
        /*0a0c*/ 	.word	0x000000ff
        /*0a10*/ 	.word	0x00032460
        /*0a14*/ 	.short	0x0100
        /*0a16*/ 	.byte	0x08
	.zero		1


	//   ....[9]....
        /*0a18*/ 	.word	0x00000420
        /*0a1c*/ 	.word	0x000000ff
        /*0a20*/ 	.word	0x00032458
        /*0a24*/ 	.short	0x0100
        /*0a26*/ 	.byte	0x08
	.zero		1


	//   ....[10]....
        /*0a28*/ 	.word	0x00000430
        /*0a2c*/ 	.word	0x000000ff
        /*0a30*/ 	.word	0x00032468
        /*0a34*/ 	.short	0x0100
        /*0a36*/ 	.byte	0x08
	.zero		1


	//   ....[11]....
        /*0a38*/ 	.word	0x00000520
        /*0a3c*/ 	.word	0x000000ff
        /*0a40*/ 	.word	0x00032470
        /*0a44*/ 	.short	0x0100
        /*0a46*/ 	.byte	0x06
	.zero		1


	//   ....[12]....
        /*0a48*/ 	.word	0x00000530
        /*0a4c*/ 	.word	0x000000ff
        /*0a50*/ 	.word	0x00032480
        /*0a54*/ 	.short	0x0100
        /*0a56*/ 	.byte	0x06
	.zero		1


	//   ....[13]....
        /*0a58*/ 	.word	0x00000540
        /*0a5c*/ 	.word	0x000000ff
        /*0a60*/ 	.word	0x00032478
        /*0a64*/ 	.short	0x0100
        /*0a66*/ 	.byte	0x06
	.zero		1


	//   ....[14]....
        /*0a68*/ 	.word	0x00000550
        /*0a6c*/ 	.word	0x000000ff
        /*0a70*/ 	.word	0x00032488
        /*0a74*/ 	.short	0x0100
        /*0a76*/ 	.byte	0x06
	.zero		1


	//   ....[15]....
        /*0a78*/ 	.word	0x00000680
        /*0a7c*/ 	.word	0x000000ff
        /*0a80*/ 	.word	0x00032490
        /*0a84*/ 	.short	0x0100
        /*0a86*/ 	.byte	0x08
	.zero		1


	//   ....[16]....
        /*0a88*/ 	.word	0x00000690
        /*0a8c*/ 	.word	0x000000ff
        /*0a90*/ 	.word	0x000324a0
        /*0a94*/ 	.short	0x0100
        /*0a96*/ 	.byte	0x08
	.zero		1


	//   ....[17]....
        /*0a98*/ 	.word	0x000006a0
        /*0a9c*/ 	.word	0x000000ff
        /*0aa0*/ 	.word	0x00032498
        /*0aa4*/ 	.short	0x0100
        /*0aa6*/ 	.byte	0x08
	.zero		1


	//   ....[18]....
        /*0aa8*/ 	.word	0x000006b0
        /*0aac*/ 	.word	0x000000ff
        /*0ab0*/ 	.word	0x000324a8
        /*0ab4*/ 	.short	0x0100
        /*0ab6*/ 	.byte	0x08
	.zero		1


	//   ....[19]....
        /*0ab8*/ 	.word	0x000007f0
        /*0abc*/ 	.word	0x000000ff
        /*0ac0*/ 	.word	0x000324b0
        /*0ac4*/ 	.short	0x0100
        /*0ac6*/ 	.byte	0x08
	.zero		1


	//   ....[20]....
        /*0ac8*/ 	.word	0x00000800
        /*0acc*/ 	.word	0x000000ff
        /*0ad0*/ 	.word	0x000324c0
        /*0ad4*/ 	.short	0x0100
        /*0ad6*/ 	.byte	0x08
	.zero		1


	//   ....[21]....
        /*0ad8*/ 	.word	0x00000810
        /*0adc*/ 	.word	0x000000ff
        /*0ae0*/ 	.word	0x000324b8
        /*0ae4*/ 	.short	0x0100
        /*0ae6*/ 	.byte	0x08
	.zero		1


	//   ....[22]....
        /*0ae8*/ 	.word	0x00000820
        /*0aec*/ 	.word	0x000000ff
        /*0af0*/ 	.word	0x000324c8
        /*0af4*/ 	.short	0x0100
        /*0af6*/ 	.byte	0x08
	.zero		1


	//   ....[23]....
        /*0af8*/ 	.word	0x000017f0
        /*0afc*/ 	.word	0x000000ff
        /*0b00*/ 	.word	0x00032400
        /*0b04*/ 	.short	0x010a
        /*0b06*/ 	.byte	0x28
	.zero		1


	//   ....[24]....
        /*0b08*/ 	.word	0x000018c0
        /*0b0c*/ 	.word	0x000000ff
        /*0b10*/ 	.word	0x00032430
        /*0b14*/ 	.short	0x010a
        /*0b16*/ 	.byte	0x34
	.zero		1


	//   ....[25]....
        /*0b18*/ 	.word	0x00001900
        /*0b1c*/ 	.word	0x000000ff
        /*0b20*/ 	.word	0x00032430
        /*0b24*/ 	.short	0x010a
        /*0b26*/ 	.byte	0x34
	.zero		1


	//   ....[26]....
        /*0b28*/ 	.word	0x00001c60
        /*0b2c*/ 	.word	0x000000ff
        /*0b30*/ 	.word	0x00032410
        /*0b34*/ 	.short	0x010a
        /*0b36*/ 	.byte	0x28
	.zero		1


	//   ....[27]....
        /*0b38*/ 	.word	0x00001ca0
        /*0b3c*/ 	.word	0x000000ff
        /*0b40*/ 	.word	0x00032450
        /*0b44*/ 	.short	0x010a
        /*0b46*/ 	.byte	0x34
	.zero		1


	//   ....[28]....
        /*0b48*/ 	.word	0x00001ce0
        /*0b4c*/ 	.word	0x000000ff
        /*0b50*/ 	.word	0x00032450
        /*0b54*/ 	.short	0x010a
        /*0b56*/ 	.byte	0x34
	.zero		1


	//   ....[29]....
        /*0b58*/ 	.word	0x000026b0
        /*0b5c*/ 	.word	0x000000ff
        /*0b60*/ 	.word	0x00000000
        /*0b64*/ 	.short	0x0101
        /*0b66*/ 	.byte	0x05
	.zero		1


	//   ....[30]....
        /*0b68*/ 	.word	0x00003b90
        /*0b6c*/ 	.word	0x000000ff
        /*0b70*/ 	.word	0x00000000
        /*0b74*/ 	.short	0x0101
        /*0b76*/ 	.byte	0x34
	.zero		1


	//   ....[31]....
        /*0b78*/ 	.word	0x00003cd0
        /*0b7c*/ 	.word	0x000000ff
        /*0b80*/ 	.word	0x00032430
        /*0b84*/ 	.short	0x010a
        /*0b86*/ 	.byte	0x04
	.zero		1


	//   ....[32]....
        /*0b88*/ 	.word	0x00003d10
        /*0b8c*/ 	.word	0x000000ff
        /*0b90*/ 	.word	0x00032430
        /*0b94*/ 	.short	0x010a
        /*0b96*/ 	.byte	0x04
	.zero		1


	//   ....[33]....
        /*0b98*/ 	.word	0x00003f20
        /*0b9c*/ 	.word	0x000000ff
        /*0ba0*/ 	.word	0x00032450
        /*0ba4*/ 	.short	0x010a
        /*0ba6*/ 	.byte	0x04
	.zero		1


	//   ....[34]....
        /*0ba8*/ 	.word	0x00003f60
        /*0bac*/ 	.word	0x000000ff
        /*0bb0*/ 	.word	0x00032450
        /*0bb4*/ 	.short	0x010a
        /*0bb6*/ 	.byte	0x04
	.zero		1


	//   ....[35]....
        /*0bb8*/ 	.word	0x00004620
        /*0bbc*/ 	.word	0x000000ff
        /*0bc0*/ 	.word	0x00000000
        /*0bc4*/ 	.short	0x0101
        /*0bc6*/ 	.byte	0x05
	.zero		1


	//   ....[36]....
        /*0bc8*/ 	.word	0x00005f00
        /*0bcc*/ 	.word	0x000000ff
        /*0bd0*/ 	.word	0x00000000
        /*0bd4*/ 	.short	0x0101
        /*0bd6*/ 	.byte	0x04
	.zero		1


	//   ....[37]....
        /*0bd8*/ 	.word	0x00008440
        /*0bdc*/ 	.word	0x0000009c
        /*0be0*/ 	.word	0x00000000
        /*0be4*/ 	.short	0x0101
        /*0be6*/ 	.byte	0x3f
	.zero		1


	//   ....[38]....
        /*0be8*/ 	.word	0x0000b1a0
        /*0bec*/ 	.word	0x00000019
        /*0bf0*/ 	.word	0x00032440
        /*0bf4*/ 	.short	0x010a
        /*0bf6*/ 	.byte	0x3f
	.zero		1


	//   ....[39]....
        /*0bf8*/ 	.word	0x0000b810
        /*0bfc*/ 	.word	0x00000019
        /*0c00*/ 	.word	0x00032430
        /*0c04*/ 	.short	0x0107
        /*0c06*/ 	.byte	0x3f
	.zero		1


	//   ....[40]....
        /*0c08*/ 	.word	0x0000b8e0
        /*0c0c*/ 	.word	0x00000019
        /*0c10*/ 	.word	0x00032430
        /*0c14*/ 	.short	0x0101
        /*0c16*/ 	.byte	0x3f
	.zero		1


	//   ....[41]....
        /*0c18*/ 	.word	0x0000c430
        /*0c1c*/ 	.word	0x00000016
        /*0c20*/ 	.word	0x00032400
        /*0c24*/ 	.short	0x0107
        /*0c26*/ 	.byte	0x3f
	.zero		1


	//   ....[42]....
        /*0c28*/ 	.word	0x0000c4c0
        /*0c2c*/ 	.word	0x00000016
        /*0c30*/ 	.word	0x00032400
        /*0c34*/ 	.short	0x0101
        /*0c36*/ 	.byte	0x3f
	.zero		1


	//   ....[43]....
        /*0c38*/ 	.word	0x0000cf40
        /*0c3c*/ 	.word	0x00000016
        /*0c40*/ 	.word	0x00032410
        /*0c44*/ 	.short	0x0107
        /*0c46*/ 	.byte	0x3f
	.zero		1


	//   ....[44]....
        /*0c48*/ 	.word	0x0000d040
        /*0c4c*/ 	.word	0x00000016
        /*0c50*/ 	.word	0x00032410
        /*0c54*/ 	.short	0x0101
        /*0c56*/ 	.byte	0x3f
	.zero		1


	//   ....[45]....
        /*0c58*/ 	.word	0x0000d060
        /*0c5c*/ 	.word	0x00000016
        /*0c60*/ 	.word	0x00032420
        /*0c64*/ 	.short	0x010a
        /*0c66*/ 	.byte	0x3f
	.zero		1


	//   ....[46]....
        /*0c68*/ 	.word	0x0000d0e0
        /*0c6c*/ 	.word	0x00000019
        /*0c70*/ 	.word	0x00032460
        /*0c74*/ 	.short	0x010a
        /*0c76*/ 	.byte	0x3f
	.zero		1


	//   ....[47]....
        /*0c78*/ 	.word	0x0000d860
        /*0c7c*/ 	.word	0x00000019
        /*0c80*/ 	.word	0x00032450
        /*0c84*/ 	.short	0x0107
        /*0c86*/ 	.byte	0x3f
	.zero		1


	//   ....[48]....
        /*0c88*/ 	.word	0x0000d920
        /*0c8c*/ 	.word	0x00000019
        /*0c90*/ 	.word	0x00032450
        /*0c94*/ 	.short	0x0101
        /*0c96*/ 	.byte	0x3f
	.zero		1


	//   ....[49]....
        /*0c98*/ 	.word	0x0000dc60
        /*0c9c*/ 	.word	0x0000000a
        /*0ca0*/ 	.word	0x00032440
        /*0ca4*/ 	.short	0x010a
        /*0ca6*/ 	.byte	0x3f
	.zero		1


	//   ....[50]....
        /*0ca8*/ 	.word	0x0000e030
        /*0cac*/ 	.word	0x0000000a
        /*0cb0*/ 	.word	0x00032430
        /*0cb4*/ 	.short	0x0107
        /*0cb6*/ 	.byte	0x3f
	.zero		1


	//   ....[51]....
        /*0cb8*/ 	.word	0x0000e0e0
        /*0cbc*/ 	.word	0x0000000a
        /*0cc0*/ 	.word	0x00032430
        /*0cc4*/ 	.short	0x0101
        /*0cc6*/ 	.byte	0x3f
	.zero		1


	//   ....[52]....
        /*0cc8*/ 	.word	0x0000e110
        /*0ccc*/ 	.word	0x0000000a
        /*0cd0*/ 	.word	0x00032460
        /*0cd4*/ 	.short	0x010a
        /*0cd6*/ 	.byte	0x3f
	.zero		1


	//   ....[53]....
        /*0cd8*/ 	.word	0x0000e630
        /*0cdc*/ 	.word	0x0000000a
        /*0ce0*/ 	.word	0x00032450
        /*0ce4*/ 	.short	0x0107
        /*0ce6*/ 	.byte	0x3f
	.zero		1


	//   ....[54]....
        /*0ce8*/ 	.word	0x0000e6e0
        /*0cec*/ 	.word	0x0000000a
        /*0cf0*/ 	.word	0x00032450
        /*0cf4*/ 	.short	0x0101
        /*0cf6*/ 	.byte	0x3f
	.zero		1


	//   ....[55]....
        /*0cf8*/ 	.word	0x0000f320
        /*0cfc*/ 	.word	0x00000005
        /*0d00*/ 	.word	0x00032420
        /*0d04*/ 	.short	0x010a
        /*0d06*/ 	.byte	0x3f
	.zero		1


	//   ....[56]....
        /*0d08*/ 	.word	0x0000f4c0
        /*0d0c*/ 	.word	0x00000003
        /*0d10*/ 	.word	0x00032440
        /*0d14*/ 	.short	0x010a
        /*0d16*/ 	.byte	0x3f
	.zero		1


	//   ....[57]....
        /*0d18*/ 	.word	0x0000f560
        /*0d1c*/ 	.word	0x00000005
        /*0d20*/ 	.word	0x00032440
        /*0d24*/ 	.short	0x010a
        /*0d26*/ 	.byte	0x3f
	.zero		1


	//   ....[58]....
        /*0d28*/ 	.word	0x0000f5a0
        /*0d2c*/ 	.word	0x00000003
        /*0d30*/ 	.word	0x00032460
        /*0d34*/ 	.short	0x010a
        /*0d36*/ 	.byte	0x3f
	.zero		1


	//   ....[59]....
        /*0d38*/ 	.word	0x0000f5e0
        /*0d3c*/ 	.word	0x00000005
        /*0d40*/ 	.word	0x00032460
        /*0d44*/ 	.short	0x010a
        /*0d46*/ 	.byte	0x3f
	.zero		1


	//   ....[60]....
        /*0d48*/ 	.word	0x0000f650
        /*0d4c*/ 	.word	0x00000003
        /*0d50*/ 	.word	0x00032400
        /*0d54*/ 	.short	0x010a
        /*0d56*/ 	.byte	0x3f
	.zero		1


	//   ....[61]....
        /*0d58*/ 	.word	0x0000f6b0
        /*0d5c*/ 	.word	0x00000004
        /*0d60*/ 	.word	0x00032430
        /*0d64*/ 	.short	0x010a
        /*0d66*/ 	.byte	0x3f
	.zero		1


	//   ....[62]....
        /*0d68*/ 	.word	0x0000f710
        /*0d6c*/ 	.word	0x00000005
        /*0d70*/ 	.word	0x00032410
        /*0d74*/ 	.short	0x010a
        /*0d76*/ 	.byte	0x3f
	.zero		1


	//   ....[63]....
        /*0d78*/ 	.word	0x0000f770
        /*0d7c*/ 	.word	0x00000000
        /*0d80*/ 	.word	0x00032450
        /*0d84*/ 	.short	0x010a
        /*0d86*/ 	.byte	0x3f
	.zero		1


	//   ....[64]....
        /*0d88*/ 	.word	0x0000f7d0
        /*0d8c*/ 	.word	0x00000003
        /*0d90*/ 	.word	0x00032430
        /*0d94*/ 	.short	0x010a
        /*0d96*/ 	.byte	0x3f
	.zero		1


	//   ....[65]....
        /*0d98*/ 	.word	0x0000f830
        /*0d9c*/ 	.word	0x00000003
        /*0da0*/ 	.word	0x00032450
        /*0da4*/ 	.short	0x010a
        /*0da6*/ 	.byte	0x3f
	.zero		1


	//   ....[66]....
        /*0da8*/ 	.word	0x0000f940
        /*0dac*/ 	.word	0x00000019
        /*0db0*/ 	.word	0x00032440
        /*0db4*/ 	.short	0x010a
        /*0db6*/ 	.byte	0x3f
	.zero		1


	//   ....[67]....
        /*0db8*/ 	.word	0x00011700
        /*0dbc*/ 	.word	0x00000016
        /*0dc0*/ 	.word	0x00032420
        /*0dc4*/ 	.short	0x010a
        /*0dc6*/ 	.byte	0x3f
	.zero		1


	//   ....[68]....
        /*0dc8*/ 	.word	0x00011750
        /*0dcc*/ 	.word	0x00000019
        /*0dd0*/ 	.word	0x00032460
        /*0dd4*/ 	.short	0x010a
        /*0dd6*/ 	.byte	0x3f
	.zero		1


	//   ....[69]....
        /*0dd8*/ 	.word	0x000120a0
        /*0ddc*/ 	.word	0x0000000a
        /*0de0*/ 	.word	0x00032440
        /*0de4*/ 	.short	0x010a
        /*0de6*/ 	.byte	0x3f
	.zero		1


	//   ....[70]....
        /*0de8*/ 	.word	0x00012770
        /*0dec*/ 	.word	0x0000000a
        /*0df0*/ 	.word	0x00032460
        /*0df4*/ 	.short	0x010a
        /*0df6*/ 	.byte	0x3f
	.zero		1


	//   ....[71]....
        /*0df8*/ 	.word	0x00013820
        /*0dfc*/ 	.word	0x00000005
        /*0e00*/ 	.word	0x00032420
        /*0e04*/ 	.short	0x010a
        /*0e06*/ 	.byte	0x3f
	.zero		1


	//   ....[72]....
        /*0e08*/ 	.word	0x000139c0
        /*0e0c*/ 	.word	0x00000003
        /*0e10*/ 	.word	0x00032440
        /*0e14*/ 	.short	0x010a
        /*0e16*/ 	.byte	0x3f
	.zero		1


	//   ....[73]....
        /*0e18*/ 	.word	0x00013a10
        /*0e1c*/ 	.word	0x00000005
        /*0e20*/ 	.word	0x00032440
        /*0e24*/ 	.short	0x010a
        /*0e26*/ 	.byte	0x3f
	.zero		1


	//   ....[74]....
        /*0e28*/ 	.word	0x00013a60
        /*0e2c*/ 	.word	0x00000003
        /*0e30*/ 	.word	0x00032460
        /*0e34*/ 	.short	0x010a
        /*0e36*/ 	.byte	0x3f
	.zero		1


	//----- nvinfo : EIATTR_NUM_MBARRIERS
	.align		4
.L_269:
        /*0e38*/ 	.byte	0x03, 0x38
        /*0e3a*/ 	.short	0x0017


	//----- nvinfo : EIATTR_EXIT_INSTR_OFFSETS
	.align		4
        /*0e3c*/ 	.byte	0x04, 0x1c
        /*0e3e*/ 	.short	(.L_271 - .L_270)


	//   ....[0]....
.L_270:
        /*0e40*/ 	.word	0x000009f0


	//   ....[1]....
        /*0e44*/ 	.word	0x00009850


	//   ....[2]....
        /*0e48*/ 	.word	0x0000f630


	//----- nvinfo : EIATTR_MAX_THREADS
	.align		4
.L_271:
        /*0e4c*/ 	.byte	0x04, 0x05
        /*0e4e*/ 	.short	(.L_273 - .L_272)
.L_272:
        /*0e50*/ 	.word	0x00000180
        /*0e54*/ 	.word	0x00000001
        /*0e58*/ 	.word	0x00000001


	//----- nvinfo : EIATTR_CRS_STACK_SIZE
	.align		4
.L_273:
        /*0e5c*/ 	.byte	0x04, 0x1e
        /*0e5e*/ 	.short	(.L_275 - .L_274)
.L_274:
        /*0e60*/ 	.word	0x00000000


	//----- nvinfo : EIATTR_CBANK_PARAM_SIZE
	.align		4
.L_275:
        /*0e64*/ 	.byte	0x03, 0x19
        /*0e66*/ 	.short	0x0bf0


	//----- nvinfo : EIATTR_PARAM_CBANK
	.align		4
        /*0e68*/ 	.byte	0x04, 0x0a
        /*0e6a*/ 	.short	(.L_277 - .L_276)
	.align		4
.L_276:
        /*0e6c*/ 	.word	index@(.nv.constant0._ZN7cutlass13device_kernelIN5flash11enable_sm90INS1_16FlashAttnFwdSm90INS1_25CollectiveMainloopFwdSm90ILi2EN4cute5tupleIJNS5_1CILi1EEES8_S8_EEENS6_IJNS7_ILi128EEENS7_ILi96EEENS7_ILi64EEEEEELi256ENS_10bfloat16_tEfNS_4arch4Sm90ELb0ELb0ELb0ELb1ELb1ELb0ELb1ELb1ELb0ELb1ELb0ELb0EEENS1_21CollectiveEpilogueFwdINS6_IJSA_NS7_ILi256EEESB_EEES9_SE_SG_Li256ELb1ELb1ELb0ELb0EEENS1_36VarlenDynamicPersistentTileSchedulerILi128ELi96ELi256ELi128ELb0ELb1ELb1ELb0ELb1ELb1EEEEEEEEEvNT_6ParamsE)
        /*0e70*/ 	.short	0x0210
        /*0e72*/ 	.short	0x0bf0


	//----- nvinfo : EIATTR_SW_WAR
	.align		4
.L_277:
        /*0e74*/ 	.byte	0x04, 0x36
        /*0e76*/ 	.short	(.L_279 - .L_278)
.L_278:
        /*0e78*/ 	.word	0x00000008
.L_279:


//--------------------- .nv.info._ZN7cutlass13device_kernelIN5flash11enable_sm90INS1_16FlashAttnFwdSm90INS1_25CollectiveMainloopFwdSm90ILi2EN4cute5tupleIJNS5_1CILi1EEES8_S8_EEENS6_IJNS7_ILi128EEENS7_ILi96EEENS7_ILi64EEEEEELi256ENS_10bfloat16_tEfNS_4arch4Sm90ELb0ELb0ELb0ELb1ELb1ELb1ELb1ELb1ELb0ELb1ELb0ELb0EEENS1_21CollectiveEpilogueFwdINS6_IJSA_NS7_ILi256EEESB_EEES9_SE_SG_Li256ELb1ELb1ELb0ELb0EEENS1_36VarlenDynamicPersistentTileSchedulerILi128ELi96ELi256ELi128ELb0ELb1ELb1ELb0ELb1ELb1EEEEEEEEEvNT_6ParamsE --------------------------
	.section	.nv.info._ZN7cutlass13device_kernelIN5flash11enable_sm90INS1_16FlashAttnFwdSm90INS1_25CollectiveMainloopFwdSm90ILi2EN4cute5tupleIJNS5_1CILi1EEES8_S8_EEENS6_IJNS7_ILi128EEENS7_ILi96EEENS7_ILi64EEEEEELi256ENS_10bfloat16_tEfNS_4arch4Sm90ELb0ELb0ELb0ELb1ELb1ELb1ELb1ELb1ELb0ELb1ELb0ELb0EEENS1_21CollectiveEpilogueFwdINS6_IJSA_NS7_ILi256EEESB_EEES9_SE_SG_Li256ELb1ELb1ELb0ELb0EEENS1_36VarlenDynamicPersistentTileSchedulerILi128ELi96ELi256ELi128ELb0ELb1ELb1ELb0ELb1ELb1EEEEEEEEEvNT_6ParamsE,"",@"SHT_CUDA_INFO"
	.sectionflags	@""
	.align	4


	//----- nvinfo : EIATTR_CUDA_API_VERSION
	.align		4
        /*0000*/ 	.byte	0x04, 0x37
        /*0002*/ 	.short	(.L_281 - .L_280)
.L_280:
        /*0004*/ 	.word	0x00000082


	//----- nvinfo : EIATTR_KPARAM_INFO
	.align		4
.L_281:
        /*0008*/ 	.byte	0x04, 0x17
        /*000a*/ 	.short	(.L_283 - .L_282)
.L_282:
        /*000c*/ 	.word	0x00000000
        /*0010*/ 	.short	0x0000
        /*0012*/ 	.short	0x0070
        /*0014*/ 	.byte	0x00, 0xf0, 0x01, 0x2e


	//----- nvinfo : EIATTR_SPARSE_MMA_MASK
	.align		4
.L_283:
        /*0018*/ 	.byte	0x03, 0x50
        /*001a*/ 	.short	0x0000


	//----- nvinfo : EIATTR_MAXREG_COUNT
	.align		4
        /*001c*/ 	.byte	0x03, 0x1b
        /*001e*/ 	.short	0x00a8


	//----- nvinfo : EIATTR_NUM_BARRIERS
	.align		4
        /*0020*/ 	.byte	0x02, 0x4c
        /*0022*/ 	.byte	0x10
	.zero		1


	//----- nvinfo : EIATTR_EXTERNS
	.align		4
        /*0024*/ 	.byte	0x04, 0x0f
        /*0026*/ 	.short	(.L_285 - .L_284)


	//   ....[0]....
	.align		4
.L_284:
        /*0028*/ 	.word	index@(__assertfail)


	//----- nvinfo : EIATTR_ANNOTATIONS
	.align		4
.L_285:
        /*002c*/ 	.byte	0x04, 0x55
        /*002e*/ 	.short	(.L_287 - .L_286)


	//   ....[0]....
.L_286:
        /* <DEDUP_REMOVED lines=69> */


	//----- nvinfo : EIATTR_MERCURY_ISA_VERSION
	.align		4
.L_287:
        /*0470*/ 	.byte	0x03, 0x5f
        /*0472*/ 	.short	0x0101


	//----- nvinfo : EIATTR_UNUSED_LOAD_BYTE_OFFSET
	.align		4
        /*0474*/ 	.byte	0x04, 0x44
        /*0476*/ 	.short	(.L_289 - .L_288)


	//   ....[0]....
.L_288:
        /*0478*/ 	.word	0x00000a70
        /*047c*/ 	.word	0x0000fff0


	//   ....[1]....
        /*0480*/ 	.word	0x0000e570
        /*0484*/ 	.word	0x0000fff0


	//----- nvinfo : EIATTR_INT_WARP_WIDE_INSTR_OFFSETS
	.align		4
.L_289:
        /*0488*/ 	.byte	0x04, 0x31
        /*048a*/ 	.short	(.L_291 - .L_290)


	//   ....[0]....
.L_290:
        /*048c*/ 	.word	0x00000120


	//   ....[1]....
        /*0490*/ 	.word	0x00000160


	//   ....[2]....
        /*0494*/ 	.word	0x000001d0


	//   ....[3]....
        /*0498*/ 	.word	0x00000240


	//   ....[4]....
        /*049c*/ 	.word	0x00013920


	//   ....[5]....
        /*04a0*/ 	.word	0x000139b0


	//   ....[6]....
        /*04a4*/ 	.word	0x00017960


	//   ....[7]....
        /*04a8*/ 	.word	0x000179f0


	//----- nvinfo : EIATTR_COOP_GROUP_MASK_REGIDS
	.align		4
.L_291:
        /*04ac*/ 	.byte	0x04, 0x29
        /*04ae*/ 	.short	(.L_293 - .L_292)


	//   ....[0]....
.L_292:
        /*04b0*/ 	.word	0xffffffff


	//   ....[1]....
        /*04b4*/ 	.word	0xffffffff


	//   ....[2]....
        /*04b8*/ 	.word	0xffffffff


	//   ....[3]....
        /*04bc*/ 	.word	0xffffffff


	//   ....[4]....
        /*04c0*/ 	.word	0xffffffff


	//   ....[5]....
        /*04c4*/ 	.word	0xffffffff


	//   ....[6]....
        /*04c8*/ 	.word	0xffffffff


	//   ....[7]....
        /*04cc*/ 	.word	0xffffffff


	//   ....[8]....
        /*04d0*/ 	.word	0xffffffff


	//   ....[9]....
        /*04d4*/ 	.word	0xffffffff


	//   ....[10]....
        /*04d8*/ 	.word	0xffffffff


	//   ....[11]....
        /*04dc*/ 	.word	0xffffffff


	//   ....[12]....
        /*04e0*/ 	.word	0xffffffff


	//   ....[13]....
        /*04e4*/ 	.word	0xffffffff


	//   ....[14]....
        /*04e8*/ 	.word	0xffffffff


	//   ....[15]....
        /*04ec*/ 	.word	0xffffffff


	//   ....[16]....
        /*04f0*/ 	.word	0xffffffff


	//   ....[17]....
        /*04f4*/ 	.word	0xffffffff


	//   ....[18]....
        /*04f8*/ 	.word	0xffffffff


	//   ....[19]....
        /*04fc*/ 	.word	0xffffffff


	//   ....[20]....
        /*0500*/ 	.word	0xffffffff


	//   ....[21]....
        /*0504*/ 	.word	0xffffffff


	//   ....[22]....
        /*0508*/ 	.word	0xffffffff


	//   ....[23]....
        /*050c*/ 	.word	0xffffffff


	//   ....[24]....
        /*0510*/ 	.word	0xffffffff


	//   ....[25]....
        /*0514*/ 	.word	0xffffffff


	//   ....[26]....
        /*0518*/ 	.word	0xffffffff


	//   ....[27]....
        /*051c*/ 	.word	0xffffffff


	//   ....[28]....
        /*0520*/ 	.word	0xffffffff


	//   ....[29]....
        /*0524*/ 	.word	0xffffffff


	//   ....[30]....
        /*0528*/ 	.word	0xffffffff


	//   ....[31]....
        /*052c*/ 	.word	0xffffffff


	//   ....[32]....
        /*0530*/ 	.word	0xffffffff


	//   ....[33]....
        /*0534*/ 	.word	0xffffffff


	//   ....[34]....
        /*0538*/ 	.word	0xffffffff


	//   ....[35]....
        /*053c*/ 	.word	0xffffffff


	//   ....[36]....
        /*0540*/ 	.word	0xffffffff


	//   ....[37]....
        /*0544*/ 	.word	0xffffffff


	//   ....[38]....
        /*0548*/ 	.word	0xffffffff


	//   ....[39]....
        /*054c*/ 	.word	0xffffffff


	//   ....[40]....
        /*0550*/ 	.word	0xffffffff


	//   ....[41]....
        /*0554*/ 	.word	0xffffffff


	//   ....[42]....
        /*0558*/ 	.word	0xffffffff


	//   ....[43]....
        /*055c*/ 	.word	0xffffffff


	//   ....[44]....
        /*0560*/ 	.word	0xffffffff


	//   ....[45]....
        /*0564*/ 	.word	0xffffffff


	//   ....[46]....
        /*0568*/ 	.word	0xffffffff


	//   ....[47]....
        /*056c*/ 	.word	0xffffffff


	//   ....[48]....
        /*0570*/ 	.word	0xffffffff


	//   ....[49]....
        /*0574*/ 	.word	0xffffffff


	//   ....[50]....
        /*0578*/ 	.word	0xffffffff


	//   ....[51]....
        /*057c*/ 	.word	0xffffffff


	//   ....[52]....
        /*0580*/ 	.word	0xffffffff


	//   ....[53]....
        /*0584*/ 	.word	0xffffffff


	//   ....[54]....
        /*0588*/ 	.word	0xffffffff


	//   ....[55]....
        /*058c*/ 	.word	0xffffffff


	//   ....[56]....
        /*0590*/ 	.word	0xffffffff


	//   ....[57]....
        /*0594*/ 	.word	0xffffffff


	//   ....[58]....
        /*0598*/ 	.word	0xffffffff


	//   ....[59]....
        /*059c*/ 	.word	0xffffffff


	//   ....[60]....
        /*05a0*/ 	.word	0xffffffff


	//   ....[61]....
        /*05a4*/ 	.word	0xffffffff


	//   ....[62]....
        /*05a8*/ 	.word	0xffffffff


	//   ....[63]....
        /*05ac*/ 	.word	0xffffffff


	//   ....[64]....
        /*05b0*/ 	.word	0xffffffff


	//   ....[65]....
        /*05b4*/ 	.word	0xffffffff


	//   ....[66]....
        /*05b8*/ 	.word	0xffffffff


	//   ....[67]....
        /*05bc*/ 	.word	0xffffffff


	//   ....[68]....
        /*05c0*/ 	.word	0xffffffff


	//   ....[69]....
        /*05c4*/ 	.word	0xffffffff


	//   ....[70]....
        /*05c8*/ 	.word	0xffffffff


	//   ....[71]....
        /*05cc*/ 	.word	0xffffffff


	//   ....[72]....
        /*05d0*/ 	.word	0xffffffff


	//   ....[73]....
        /*05d4*/ 	.word	0xffffffff


	//   ....[74]....
        /*05d8*/ 	.word	0xffffffff


	//   ....[75]....
        /*05dc*/ 	.word	0xffffffff


	//   ....[76]....
        /*05e0*/ 	.word	0xffffffff


	//   ....[77]....
        /*05e4*/ 	.word	0xffffffff


	//   ....[78]....
        /*05e8*/ 	.word	0xffffffff


	//   ....[79]....
        /*05ec*/ 	.word	0xffffffff


	//   ....[80]....
        /*05f0*/ 	.word	0xffffffff


	//   ....[81]....
        /*05f4*/ 	.word	0xffffffff


	//   ....[82]....
        /*05f8*/ 	.word	0xffffffff


	//   ....[83]....
        /*05fc*/ 	.word	0xffffffff


	//   ....[84]....
        /*0600*/ 	.word	0xffffffff


	//   ....[85]....
        /*0604*/ 	.word	0xffffffff


	//   ....[86]....
        /*0608*/ 	.word	0xffffffff


	//   ....[87]....
        /*060c*/ 	.word	0xffffffff


	//   ....[88]....
        /*0610*/ 	.word	0xffffffff


	//   ....[89]....
        /*0614*/ 	.word	0xffffffff


	//   ....[90]....
        /*0618*/ 	.word	0xffffffff


	//   ....[91]....
        /*061c*/ 	.word	0xffffffff


	//   ....[92]....
        /*0620*/ 	.word	0xffffffff


	//   ....[93]....
        /*0624*/ 	.word	0xffffffff


	//   ....[94]....
        /*0628*/ 	.word	0xffffffff


	//   ....[95]....
        /*062c*/ 	.word	0xffffffff


	//   ....[96]....
        /*0630*/ 	.word	0xffffffff


	//   ....[97]....
        /*0634*/ 	.word	0xffffffff


	//   ....[98]....
        /*0638*/ 	.word	0xffffffff


	//   ....[99]....
        /*063c*/ 	.word	0xffffffff


	//   ....[100]....
        /*0640*/ 	.word	0xffffffff


	//   ....[101]....
        /*0644*/ 	.word	0xffffffff


	//   ....[102]....
        /*0648*/ 	.word	0xffffffff


	//   ....[103]....
        /*064c*/ 	.word	0xffffffff


	//   ....[104]....
        /*0650*/ 	.word	0xffffffff


	//   ....[105]....
        /*0654*/ 	.word	0xffffffff


	//   ....[106]....
        /*0658*/ 	.word	0xffffffff


	//   ....[107]....
        /*065c*/ 	.word	0xffffffff


	//   ....[108]....
        /*0660*/ 	.word	0xffffffff


	//   ....[109]....
        /*0664*/ 	.word	0xffffffff


	//   ....[110]....
        /*0668*/ 	.word	0xffffffff


	//   ....[111]....
        /*066c*/ 	.word	0xffffffff


	//   ....[112]....
        /*0670*/ 	.word	0xffffffff


	//   ....[113]....
        /*0674*/ 	.word	0xffffffff


	//   ....[114]....
        /*0678*/ 	.word	0xffffffff


	//   ....[115]....
        /*067c*/ 	.word	0xffffffff


	//   ....[116]....
        /*0680*/ 	.word	0xffffffff


	//   ....[117]....
        /*0684*/ 	.word	0xffffffff


	//   ....[118]....
        /*0688*/ 	.word	0xffffffff


	//   ....[119]....
        /*068c*/ 	.word	0xffffffff


	//   ....[120]....
        /*0690*/ 	.word	0xffffffff


	//   ....[121]....
        /*0694*/ 	.word	0xffffffff


	//   ....[122]....
        /*0698*/ 	.word	0xffffffff


	//   ....[123]....
        /*069c*/ 	.word	0xffffffff


	//   ....[124]....
        /*06a0*/ 	.word	0xffffffff


	//   ....[125]....
        /*06a4*/ 	.word	0xffffffff


	//   ....[126]....
        /*06a8*/ 	.word	0xffffffff


	//   ....[127]....
        /*06ac*/ 	.word	0xffffffff


	//   ....[128]....
        /*06b0*/ 	.word	0xffffffff


	//   ....[129]....
        /*06b4*/ 	.word	0xffffffff


	//   ....[130]....
        /*06b8*/ 	.word	0xffffffff


	//   ....[131]....
        /*06bc*/ 	.word	0xffffffff


	//   ....[132]....
        /*06c0*/ 	.word	0xffffffff


	//   ....[133]....
        /*06c4*/ 	.word	0xffffffff


	//   ....[134]....
        /*06c8*/ 	.word	0xffffffff


	//   ....[135]....
        /*06cc*/ 	.word	0xffffffff


	//   ....[136]....
        /*06d0*/ 	.word	0xffffffff


	//   ....[137]....
        /*06d4*/ 	.word	0xffffffff


	//   ....[138]....
        /*06d8*/ 	.word	0xffffffff


	//   ....[139]....
        /*06dc*/ 	.word	0xffffffff


	//   ....[140]....
        /*06e0*/ 	.word	0xffffffff


	//   ....[141]....
        /*06e4*/ 	.word	0xffffffff


	//   ....[142]....
        /*06e8*/ 	.word	0xffffffff


	//   ....[143]....
        /*06ec*/ 	.word	0xffffffff


	//   ....[144]....
        /*06f0*/ 	.word	0xffffffff


	//   ....[145]....
        /*06f4*/ 	.word	0xffffffff


	//   ....[146]....
        /*06f8*/ 	.word	0xffffffff


	//   ....[147]....
        /*06fc*/ 	.word	0xffffffff


	//   ....[148]....
        /*0700*/ 	.word	0xffffffff


	//   ....[149]....
        /*0704*/ 	.word	0xffffffff


	//   ....[150]....
        /*0708*/ 	.word	0xffffffff


	//   ....[151]....
        /*070c*/ 	.word	0xffffffff


	//   ....[152]....
        /*0710*/ 	.word	0xffffffff


	//   ....[153]....
        /*0714*/ 	.word	0xffffffff


	//   ....[154]....
        /*0718*/ 	.word	0xffffffff


	//   ....[155]....
        /*071c*/ 	.word	0xffffffff


	//   ....[156]....
        /*0720*/ 	.word	0xffffffff


	//   ....[157]....
        /*0724*/ 	.word	0xffffffff


	//   ....[158]....
        /*0728*/ 	.word	0xffffffff


	//   ....[159]....
        /*072c*/ 	.word	0xffffffff


	//   ....[160]....
        /*0730*/ 	.word	0xffffffff


	//   ....[161]....
        /*0734*/ 	.word	0xffffffff


	//   ....[162]....
        /*0738*/ 	.word	0xffffffff


	//   ....[163]....
        /*073c*/ 	.word	0xffffffff


	//   ....[164]....
        /*0740*/ 	.word	0xffffffff


	//   ....[165]....
        /*0744*/ 	.word	0xffffffff


	//   ....[166]....
        /*0748*/ 	.word	0xffffffff


	//   ....[167]....
        /*074c*/ 	.word	0xffffffff


	//   ....[168]....
        /*0750*/ 	.word	0xffffffff


	//   ....[169]....
        /*0754*/ 	.word	0xffffffff


	//   ....[170]....
        /*0758*/ 	.word	0xffffffff


	//   ....[171]....
        /*075c*/ 	.word	0xffffffff


	//   ....[172]....
        /*0760*/ 	.word	0xffffffff


	//   ....[173]....
        /*0764*/ 	.word	0xffffffff


	//   ....[174]....
        /*0768*/ 	.word	0xffffffff


	//   ....[175]....
        /*076c*/ 	.word	0xffffffff


	//   ....[176]....
        /*0770*/ 	.word	0xffffffff


	//   ....[177]....
        /*0774*/ 	.word	0xffffffff


	//   ....[178]....
        /*0778*/ 	.word	0xffffffff


	//   ....[179]....
        /*077c*/ 	.word	0x0500000f


	//   ....[180]....
        /*0780*/ 	.word	0x0500000f


	//   ....[181]....
        /*0784*/ 	.word	0x0500000f


	//   ....[182]....
        /*0788*/ 	.word	0x0500000f


	//   ....[183]....
        /*078c*/ 	.word	0x0500000f


	//   ....[184]....
        /*0790*/ 	.word	0x0500000f


	//   ....[185]....
        /*0794*/ 	.word	0x0500000f


	//   ....[186]....
        /*0798*/ 	.word	0x0500000f


	//   ....[187]....
        /*079c*/ 	.word	0x0500000f


	//   ....[188]....
        /*07a0*/ 	.word	0x0500000f


	//   ....[189]....
        /*07a4*/ 	.word	0x0500000f


	//   ....[190]....
        /*07a8*/ 	.word	0x0500000f


	//   ....[191]....
        /*07ac*/ 	.word	0x0500000f


	//   ....[192]....
        /*07b0*/ 	.word	0x0500000f


	//   ....[193]....
        /*07b4*/ 	.word	0x0500000f


	//   ....[194]....
        /*07b8*/ 	.word	0x0500000f


	//   ....[195]....
        /*07bc*/ 	.word	0x0500000f


	//   ....[196]....
        /*07c0*/ 	.word	0x0500000f


	//   ....[197]....
        /*07c4*/ 	.word	0x0500000f


	//   ....[198]....
        /*07c8*/ 	.word	0x0500000f


	//   ....[199]....
        /*07cc*/ 	.word	0x0500000f


	//   ....[200]....
        /*07d0*/ 	.word	0x0500000f


	//   ....[201]....
        /*07d4*/ 	.word	0x0500000f


	//   ....[202]....
        /*07d8*/ 	.word	0x0500000f


	//   ....[203]....
        /*07dc*/ 	.word	0x0500000f


	//   ....[204]....
        /*07e0*/ 	.word	0x0500000f


	//   ....[205]....
        /*07e4*/ 	.word	0x0500000f


	//   ....[206]....
        /*07e8*/ 	.word	0x0500000f


	//   ....[207]....
        /*07ec*/ 	.word	0x0500000f


	//   ....[208]....
        /*07f0*/ 	.word	0x0500000f


	//   ....[209]....
        /*07f4*/ 	.word	0x0500000f


	//   ....[210]....
        /*07f8*/ 	.word	0x0500000f


	//   ....[211]....
        /*07fc*/ 	.word	0x0500000f


	//   ....[212]....
        /*0800*/ 	.word	0x0500000f


	//   ....[213]....
        /*0804*/ 	.word	0x0500000f


	//   ....[214]....
        /*0808*/ 	.word	0x0500000f


	//   ....[215]....
        /*080c*/ 	.word	0x0500000f


	//   ....[216]....
        /*0810*/ 	.word	0x0500000f


	//   ....[217]....
        /*0814*/ 	.word	0x0500000f


	//   ....[218]....
        /*0818*/ 	.word	0x0500000f


	//   ....[219]....
        /*081c*/ 	.word	0x0500000f


	//   ....[220]....
        /*0820*/ 	.word	0x0500000f


	//   ....[221]....
        /*0824*/ 	.word	0x0500000f


	//   ....[222]....
        /*0828*/ 	.word	0x0500000f


	//   ....[223]....
        /*082c*/ 	.word	0x0500000f


	//   ....[224]....
        /*0830*/ 	.word	0x0500000f


	//   ....[225]....
        /*0834*/ 	.word	0x0500000f


	//   ....[226]....
        /*0838*/ 	.word	0x0500000f


	//   ....[227]....
        /*083c*/ 	.word	0x0500000f


	//   ....[228]....
        /*0840*/ 	.word	0x0500000f


	//   ....[229]....
        /*0844*/ 	.word	0x0500000f


	//   ....[230]....
        /*0848*/ 	.word	0x0500000f


	//   ....[231]....
        /*084c*/ 	.word	0x0500000f


	//   ....[232]....
        /*0850*/ 	.word	0x0500000f


	//   ....[233]....
        /*0854*/ 	.word	0x0500000f


	//   ....[234]....
        /*0858*/ 	.word	0x0500000f


	//   ....[235]....
        /*085c*/ 	.word	0x0500000f


	//   ....[236]....
        /*0860*/ 	.word	0x0500000f


	//   ....[237]....
        /*0864*/ 	.word	0x0500000f


	//   ....[238]....
        /*0868*/ 	.word	0x0500000f


	//   ....[239]....
        /*086c*/ 	.word	0x0500000f


	//   ....[240]....
        /*0870*/ 	.word	0x0500000f


	//   ....[241]....
        /*0874*/ 	.word	0x0500000f


	//   ....[242]....
        /*0878*/ 	.word	0x0500000f


	//   ....[243]....
        /*087c*/ 	.word	0x0500000f


	//   ....[244]....
        /*0880*/ 	.word	0x0500000f


	//   ....[245]....
        /*0884*/ 	.word	0x0500000f


	//   ....[246]....
        /*0888*/ 	.word	0x0500000f


	//   ....[247]....
        /*088c*/ 	.word	0x0500000f


	//   ....[248]....
        /*0890*/ 	.word	0x0500000f


	//   ....[249]....
        /*0894*/ 	.word	0x0500000f


	//   ....[250]....
        /*0898*/ 	.word	0x0500000f


	//   ....[251]....
        /*089c*/ 	.word	0x0500000f


	//   ....[252]....
        /*08a0*/ 	.word	0x0500000f


	//   ....[253]....
        /*08a4*/ 	.word	0x0500000f


	//   ....[254]....
        /*08a8*/ 	.word	0x0500000f


	//   ....[255]....
        /*08ac*/ 	.word	0x0500000f


	//   ....[0]....
        /*08b0*/ 	.word	0x0500000f


	//   ....[1]....
        /*08b4*/ 	.word	0x0500000f


	//   ....[2]....
        /*08b8*/ 	.word	0x0500000f


	//   ....[3]....
        /*08bc*/ 	.word	0x0500000f


	//   ....[4]....
        /*08c0*/ 	.word	0x0500000f


	//   ....[5]....
        /*08c4*/ 	.word	0x0500000f


	//   ....[6]....
        /*08c8*/ 	.word	0x0500000f


	//   ....[7]....
        /*08cc*/ 	.word	0x0500000f


	//   ....[8]....
        /*08d0*/ 	.word	0x0500000f


	//   ....[9]....
        /*08d4*/ 	.word	0x0500000f


	//   ....[10]....
        /*08d8*/ 	.word	0x0500000f


	//   ....[11]....
        /*08dc*/ 	.word	0x0500000f


	//   ....[12]....
        /*08e0*/ 	.word	0x0500000f


	//   ....[13]....
        /*08e4*/ 	.word	0x0500000f


	//   ....[14]....
        /*08e8*/ 	.word	0x0500000f


	//   ....[15]....
        /*08ec*/ 	.word	0x0500000f


	//   ....[16]....
        /*08f0*/ 	.word	0x0500000f


	//   ....[17]....
        /*08f4*/ 	.word	0x0500000f


	//   ....[18]....
        /*08f8*/ 	.word	0x0500000f


	//   ....[19]....
        /*08fc*/ 	.word	0x0500000f


	//   ....[20]....
        /*0900*/ 	.word	0x0500000f


	//   ....[21]....
        /*0904*/ 	.word	0x0500000f


	//   ....[22]....
        /*0908*/ 	.word	0x0500000f


	//   ....[23]....
        /*090c*/ 	.word	0x0500000f


	//   ....[24]....
        /*0910*/ 	.word	0x0500000f


	//   ....[25]....
        /*0914*/ 	.word	0x0500000f


	//   ....[26]....
        /*0918*/ 	.word	0x0500000f


	//   ....[27]....
        /*091c*/ 	.word	0x0500000f


	//   ....[28]....
        /*0920*/ 	.word	0x0500000f


	//   ....[29]....
        /*0924*/ 	.word	0x0500000f


	//   ....[30]....
        /*0928*/ 	.word	0x0500000f


	//   ....[31]....
        /*092c*/ 	.word	0x0500000f


	//   ....[32]....
        /*0930*/ 	.word	0x0500000f


	//   ....[33]....
        /*0934*/ 	.word	0x0500000f


	//   ....[34]....
        /*0938*/ 	.word	0x0500000f


	//   ....[35]....
        /*093c*/ 	.word	0x0500000f


	//   ....[36]....
        /*0940*/ 	.word	0x0500000f


	//   ....[37]....
        /*0944*/ 	.word	0x0500000f


	//   ....[38]....
        /*0948*/ 	.word	0x0500000f


	//   ....[39]....
        /*094c*/ 	.word	0x0500000f


	//   ....[40]....
        /*0950*/ 	.word	0x0500000f


	//   ....[41]....
        /*0954*/ 	.word	0x0500000f


	//   ....[42]....
        /*0958*/ 	.word	0x0500000f


	//   ....[43]....
        /*095c*/ 	.word	0x0500000f


	//   ....[44]....
        /*0960*/ 	.word	0x0500000f


	//   ....[45]....
        /*0964*/ 	.word	0x0500000f


	//   ....[46]....
        /*0968*/ 	.word	0x0500000f


	//   ....[47]....
        /*096c*/ 	.word	0x0500000f


	//   ....[48]....
        /*0970*/ 	.word	0x0500000f


	//   ....[49]....
        /*0974*/ 	.word	0x0500000f


	//   ....[50]....
        /*0978*/ 	.word	0x0500000f


	//   ....[51]....
        /*097c*/ 	.word	0x0500000f


	//----- nvinfo : EIATTR_COOP_GROUP_INSTR_OFFSETS
	.align		4
.L_293:
        /*0980*/ 	.byte	0x04, 0x28
        /*0982*/ 	.short	(.L_295 - .L_294)


	//   ....[0]....
.L_294:
        /*0984*/ 	.word	0x00000060


	//   ....[1]....
        /*0988*/ 	.word	0x00000130


	//   ....[2]....
        /*098c*/ 	.word	0x000001f0


	//   ....[3]....
        /*0990*/ 	.word	0x000003c0


	//   ....[4]....
        /*0994*/ 	.word	0x00000520


	//   ....[5]....
        /*0998*/ 	.word	0x00000640


	//   ....[6]....
        /*099c*/ 	.word	0x000007a0


	//   ....[7]....
        /*09a0*/ 	.word	0x00002c90


	//   ....[8]....
        /*09a4*/ 	.word	0x00002ca0


	//   ....[9]....
        /*09a8*/ 	.word	0x00003410


	//   ....[10]....
        /*09ac*/ 	.word	0x00003420


	//   ....[11]....
        /*09b0*/ 	.word	0x00004090


	//   ....[12]....
        /*09b4*/ 	.word	0x000040a0


	//   ....[13]....
        /*09b8*/ 	.word	0x00004890


	//   ....[14]....
        /*09bc*/ 	.word	0x000048a0


	//   ....[15]....
        /*09c0*/ 	.word	0x000052f0


	//   ....[16]....
        /*09c4*/ 	.word	0x00005300


	//   ....[17]....
        /*09c8*/ 	.word	0x00005410


	//   ....[18]....
        /*09cc*/ 	.word	0x00005420


	//   ....[19]....
        /*09d0*/ 	.word	0x000057d0


	//   ....[20]....
        /*09d4*/ 	.word	0x00005800


	//   ....[21]....
        /*09d8*/ 	.word	0x00005ad0


	//   ....[22]....
        /*09dc*/ 	.word	0x00005af0


	//   ....[23]....
        /*09e0*/ 	.word	0x00006490


	//   ....[24]....
        /*09e4*/ 	.word	0x00006a10


	//   ....[25]....
        /*09e8*/ 	.word	0x00006a20


	//   ....[26]....
        /*09ec*/ 	.word	0x00006a30


	//   ....[27]....
        /*09f0*/ 	.word	0x00006a40


	//   ....[28]....
        /*09f4*/ 	.word	0x00007a80


	//   ....[29]....
        /*09f8*/ 	.word	0x00007a90


	//   ....[30]....
        /*09fc*/ 	.word	0x00007aa0


	//   ....[31]....
        /*0a00*/ 	.word	0x00007ab0


	//   ....[32]....
        /*0a04*/ 	.word	0x0000a3f0


	//   ....[33]....
        /*0a08*/ 	.word	0x0000a4d0


	//   ....[34]....
        /*0a0c*/ 	.word	0x0000a4e0


	//   ....[35]....
        /*0a10*/ 	.word	0x0000a530


	//   ....[36]....
        /*0a14*/ 	.word	0x0000c3d0


	//   ....[37]....
        /*0a18*/ 	.word	0x0000c3e0


	//   ....[38]....
        /*0a1c*/ 	.word	0x0000c410


	//   ....[39]....
        /*0a20*/ 	.word	0x0000c420


	//   ....[40]....
        /*0a24*/ 	.word	0x0000daf0


	//   ....[41]....
        /*0a28*/ 	.word	0x0000db50


	//   ....[42]....
        /*0a2c*/ 	.word	0x0000dbb0


	//   ....[43]....
        /*0a30*/ 	.word	0x0000dbd0


	//   ....[44]....
        /*0a34*/ 	.word	0x0000f6a0


	//   ....[45]....
        /*0a38*/ 	.word	0x0000f7c0


	//   ....[46]....
        /*0a3c*/ 	.word	0x0000fac0


	//   ....[47]....
        /*0a40*/ 	.word	0x0000fb00


	//   ....[48]....
        /*0a44*/ 	.word	0x00010040


	//   ....[49]....
        /*0a48*/ 	.word	0x00010090


	//   ....[50]....
        /*0a4c*/ 	.word	0x000101d0


	//   ....[51]....
        /*0a50*/ 	.word	0x000101f0


	//   ....[52]....
        /*0a54*/ 	.word	0x00010330


	//   ....[53]....
        /*0a58*/ 	.word	0x00010350


	//   ....[54]....
        /*0a5c*/ 	.word	0x000104a0


	//   ....[55]....
        /*0a60*/ 	.word	0x000104c0


	//   ....[56]....
        /*0a64*/ 	.word	0x00010e60


	//   ....[57]....
        /*0a68*/ 	.word	0x00010e70


	//   ....[58]....
        /*0a6c*/ 	.word	0x00011010


	//   ....[59]....
        /*0a70*/ 	.word	0x00011020


	//   ....[60]....
        /*0a74*/ 	.word	0x000111b0


	//   ....[61]....
        /*0a78*/ 	.word	0x000111c0


	//   ....[62]....
        /*0a7c*/ 	.word	0x00011350


	//   ....[63]....
        /*0a80*/ 	.word	0x00011360


	//   ....[64]....
        /*0a84*/ 	.word	0x00011540


	//   ....[65]....
        /*0a88*/ 	.word	0x00011710


	//   ....[66]....
        /*0a8c*/ 	.word	0x00011740


	//   ....[67]....
        /*0a90*/ 	.word	0x00011770


	//   ....[68]....
        /*0a94*/ 	.word	0x000117a0


	//   ....[69]....
        /*0a98*/ 	.word	0x000117d0


	//   ....[70]....
        /*0a9c*/ 	.word	0x00011800


	//   ....[71]....
        /*0aa0*/ 	.word	0x00011970


	//   ....[72]....
        /*0aa4*/ 	.word	0x000119a0


	//   ....[73]....
        /*0aa8*/ 	.word	0x000119d0


	//   ....[74]....
        /*0aac*/ 	.word	0x00011a00


	//   ....[75]....
        /*0ab0*/ 	.word	0x00011a30


	//   ....[76]....
        /*0ab4*/ 	.word	0x00011a60


	//   ....[77]....
        /*0ab8*/ 	.word	0x00011af0


	//   ....[78]....
        /*0abc*/ 	.word	0x00011b20


	//   ....[79]....
        /*0ac0*/ 	.word	0x00011ba0


	//   ....[80]....
        /*0ac4*/ 	.word	0x000126c0


	//   ....[81]....
        /*0ac8*/ 	.word	0x00014520


	//   ....[82]....
        /*0acc*/ 	.word	0x00014540


	//   ....[83]....
        /*0ad0*/ 	.word	0x000145d0


	//   ....[84]....
        /*0ad4*/ 	.word	0x000145f0


	//   ....[85]....
        /*0ad8*/ 	.word	0x00014670


	//   ....[86]....
        /*0adc*/ 	.word	0x00014690


	//   ....[87]....
        /*0ae0*/ 	.word	0x00014710


	//   ....[88]....
        /*0ae4*/ 	.word	0x00014730


	//   ....[89]....
        /*0ae8*/ 	.word	0x000147b0


	//   ....[90]....
        /*0aec*/ 	.word	0x000147d0


	//   ....[91]....
        /*0af0*/ 	.word	0x000147e0


	//   ....[92]....
        /*0af4*/ 	.word	0x000147f0


	//   ....[93]....
        /*0af8*/ 	.word	0x00014fa0


	//   ....[94]....
        /*0afc*/ 	.word	0x00014fd0


	//   ....[95]....
        /*0b00*/ 	.word	0x000150d0


	//   ....[96]....
        /*0b04*/ 	.word	0x000150e0


	//   ....[97]....
        /*0b08*/ 	.word	0x00015160


	//   ....[98]....
        /*0b0c*/ 	.word	0x00015170


	//   ....[99]....
        /*0b10*/ 	.word	0x00015180


	//   ....[100]....
        /*0b14*/ 	.word	0x00015220


	//   ....[101]....
        /*0b18*/ 	.word	0x00015250


	//   ....[102]....
        /*0b1c*/ 	.word	0x000152d0


	//   ....[103]....
        /*0b20*/ 	.word	0x00015300


	//   ....[104]....
        /*0b24*/ 	.word	0x00015380


	//   ....[105]....
        /*0b28*/ 	.word	0x000153b0


	//   ....[106]....
        /*0b2c*/ 	.word	0x000153d0


	//   ....[107]....
        /*0b30*/ 	.word	0x00015420


	//   ....[108]....
        /*0b34*/ 	.word	0x00015430


	//   ....[109]....
        /*0b38*/ 	.word	0x00015b00


	//   ....[110]....
        /*0b3c*/ 	.word	0x00015b30


	//   ....[111]....
        /*0b40*/ 	.word	0x00015b50


	//   ....[112]....
        /*0b44*/ 	.word	0x00015c20


	//   ....[113]....
        /*0b48*/ 	.word	0x00015c50


	//   ....[114]....
        /*0b4c*/ 	.word	0x00015cc0


	//   ....[115]....
        /*0b50*/ 	.word	0x00015d30


	//   ....[116]....
        /*0b54*/ 	.word	0x00015d40


	//   ....[117]....
        /*0b58*/ 	.word	0x00015dc0


	//   ....[118]....
        /*0b5c*/ 	.word	0x00015dd0


	//   ....[119]....
        /*0b60*/ 	.word	0x00015e50


	//   ....[120]....
        /*0b64*/ 	.word	0x00015e60


	//   ....[121]....
        /*0b68*/ 	.word	0x00015ee0


	//   ....[122]....
        /*0b6c*/ 	.word	0x00015ef0


	//   ....[123]....
        /*0b70*/ 	.word	0x00015f70


	//   ....[124]....
        /*0b74*/ 	.word	0x00015f80


	//   ....[125]....
        /*0b78*/ 	.word	0x000164b0


	//   ....[126]....
        /*0b7c*/ 	.word	0x000164d0


	//   ....[127]....
        /*0b80*/ 	.word	0x00016500


	//   ....[128]....
        /*0b84*/ 	.word	0x000165e0


	//   ....[129]....
        /*0b88*/ 	.word	0x000165f0


	//   ....[130]....
        /*0b8c*/ 	.word	0x00016620


	//   ....[131]....
        /*0b90*/ 	.word	0x000166b0


	//   ....[132]....
        /*0b94*/ 	.word	0x00016760


	//   ....[133]....
        /*0b98*/ 	.word	0x00016770


	//   ....[134]....
        /*0b9c*/ 	.word	0x000167a0


	//   ....[135]....
        /*0ba0*/ 	.word	0x000167b0


	//   ....[136]....
        /*0ba4*/ 	.word	0x00016840


	//   ....[137]....
        /*0ba8*/ 	.word	0x00016f80


	//   ....[138]....
        /*0bac*/ 	.word	0x00016fa0


	//   ....[139]....
        /*0bb0*/ 	.word	0x00016ff0


	//   ....[140]....
        /*0bb4*/ 	.word	0x00017000


	//   ....[141]....
        /*0bb8*/ 	.word	0x00017040


	//   ....[142]....
        /*0bbc*/ 	.word	0x00017050


	//   ....[143]....
        /*0bc0*/ 	.word	0x00017090


	//   ....[144]....
        /*0bc4*/ 	.word	0x000170a0


	//   ....[145]....
        /*0bc8*/ 	.word	0x000170e0


	//   ....[146]....
        /*0bcc*/ 	.word	0x000170f0


	//   ....[147]....
        /*0bd0*/ 	.word	0x00017100


	//   ....[148]....
        /*0bd4*/ 	.word	0x00017140


	//   ....[149]....
        /*0bd8*/ 	.word	0x00017480


	//   ....[150]....
        /*0bdc*/ 	.word	0x000174a0


	//   ....[151]....
        /*0be0*/ 	.word	0x000174b0


	//   ....[152]....
        /*0be4*/ 	.word	0x000174d0


	//   ....[153]....
        /*0be8*/ 	.word	0x00017540


	//   ....[154]....
        /*0bec*/ 	.word	0x00017560


	//   ....[155]....
        /*0bf0*/ 	.word	0x000175c0


	//   ....[156]....
        /*0bf4*/ 	.word	0x000175e0


	//   ....[157]....
        /*0bf8*/ 	.word	0x00017640


	//   ....[158]....
        /*0bfc*/ 	.word	0x00017660


	//   ....[159]....
        /*0c00*/ 	.word	0x000176c0


	//   ....[160]....
        /*0c04*/ 	.word	0x000176e0


	//   ....[161]....
        /*0c08*/ 	.word	0x00017bd0


	//   ....[162]....
        /*0c0c*/ 	.word	0x00017c00


	//   ....[163]....
        /*0c10*/ 	.word	0x00017c30


	//   ....[164]....
        /*0c14*/ 	.word	0x00017c60


	//   ....[165]....
        /*0c18*/ 	.word	0x00017c90


	//   ....[166]....
        /*0c1c*/ 	.word	0x00017cc0


	//   ....[167]....
        /*0c20*/ 	.word	0x00017cf0


	//   ....[168]....
        /*0c24*/ 	.word	0x00017d20


	//   ....[169]....
        /*0c28*/ 	.word	0x00017ea0


	//   ....[170]....
        /*0c2c*/ 	.word	0x00017ed0


	//   ....[171]....
        /*0c30*/ 	.word	0x00017f00


	//   ....[172]....
        /*0c34*/ 	.word	0x00017f30


	//   ....[173]....
        /*0c38*/ 	.word	0x00017f60


	//   ....[174]....
        /*0c3c*/ 	.word	0x00017f90


	//   ....[175]....
        /*0c40*/ 	.word	0x00018050


	//   ....[176]....
        /*0c44*/ 	.word	0x00018070


	//   ....[177]....
        /*0c48*/ 	.word	0x000180e0


	//   ....[178]....
        /*0c4c*/ 	.word	0x00018550


	//   ....[179]....
        /*0c50*/ 	.word	0x00018870


	//   ....[180]....
        /*0c54*/ 	.word	0x00018900


	//   ....[181]....
        /*0c58*/ 	.word	0x000189a0


	//   ....[182]....
        /*0c5c*/ 	.word	0x00018a30


	//   ....[183]....
        /*0c60*/ 	.word	0x00018b20


	//   ....[184]....
        /*0c64*/ 	.word	0x00018bb0


	//   ....[185]....
        /*0c68*/ 	.word	0x00018c50


	//   ....[186]....
        /*0c6c*/ 	.word	0x00018ce0


	//   ....[187]....
        /*0c70*/ 	.word	0x00018dd0


	//   ....[188]....
        /*0c74*/ 	.word	0x00018e60


	//   ....[189]....
        /*0c78*/ 	.word	0x00018ef0


	//   ....[190]....
        /*0c7c*/ 	.word	0x00018f80


	//   ....[191]....
        /*0c80*/ 	.word	0x000190b0


	//   ....[192]....
        /*0c84*/ 	.word	0x00019150


	//   ....[193]....
        /*0c88*/ 	.word	0x000191e0


	//   ....[194]....
        /*0c8c*/ 	.word	0x00019230


	//   ....[195]....
        /*0c90*/ 	.word	0x00019280


	//   ....[196]....
        /*0c94*/ 	.word	0x00019360


	//   ....[197]....
        /*0c98*/ 	.word	0x000193f0


	//   ....[198]....
        /*0c9c*/ 	.word	0x00019440


	//   ....[199]....
        /*0ca0*/ 	.word	0x00019490


	//   ....[200]....
        /*0ca4*/ 	.word	0x00019700


	//   ....[201]....
        /*0ca8*/ 	.word	0x00019750


	//   ....[202]....
        /*0cac*/ 	.word	0x000197e0


	//   ....[203]....
        /*0cb0*/ 	.word	0x00019870


	//   ....[204]....
        /*0cb4*/ 	.word	0x00019900


	//   ....[205]....
        /*0cb8*/ 	.word	0x00019990


	//   ....[206]....
        /*0cbc*/ 	.word	0x00019a20


	//   ....[207]....
        /*0cc0*/ 	.word	0x00019ab0


	//   ....[208]....
        /*0cc4*/ 	.word	0x00019b70


	//   ....[209]....
        /*0cc8*/ 	.word	0x00019e50


	//   ....[210]....
        /*0ccc*/ 	.word	0x00019f40


	//   ....[211]....
        /*0cd0*/ 	.word	0x00019fe0


	//   ....[212]....
        /*0cd4*/ 	.word	0x0001a040


	//   ....[213]....
        /*0cd8*/ 	.word	0x0001a130


	//   ....[214]....
        /*0cdc*/ 	.word	0x0001a1a0


	//   ....[215]....
        /*0ce0*/ 	.word	0x0001a290


	//   ....[216]....
        /*0ce4*/ 	.word	0x0001a300


	//   ....[217]....
        /*0ce8*/ 	.word	0x0001a3f0


	//   ....[218]....
        /*0cec*/ 	.word	0x0001a460


	//   ....[219]....
        /*0cf0*/ 	.word	0x0001a550


	//   ....[220]....
        /*0cf4*/ 	.word	0x0001a5c0


	//   ....[221]....
        /*0cf8*/ 	.word	0x0001a660


	//   ....[222]....
        /*0cfc*/ 	.word	0x0001a750


	//   ....[223]....
        /*0d00*/ 	.word	0x0001a810


	//   ....[224]....
        /*0d04*/ 	.word	0x0001a870


	//   ....[225]....
        /*0d08*/ 	.word	0x0001a960


	//   ....[226]....
        /*0d0c*/ 	.word	0x0001a9c0


	//   ....[227]....
        /*0d10*/ 	.word	0x0001aab0


	//   ....[228]....
        /*0d14*/ 	.word	0x0001ab10


	//   ....[229]....
        /*0d18*/ 	.word	0x0001abb0


	//   ....[230]....
        /*0d1c*/ 	.word	0x0001ac80


	//   ....[231]....
        /*0d20*/ 	.word	0x0001ad20


	//   ....[232]....
        /*0d24*/ 	.word	0x0001adf0


	//   ....[233]....
        /*0d28*/ 	.word	0x0001ae90


	//   ....[234]....
        /*0d2c*/ 	.word	0x0001af60


	//   ....[235]....
        /*0d30*/ 	.word	0x0001b000


	//   ....[236]....
        /*0d34*/ 	.word	0x0001b0b0


	//   ....[237]....
        /*0d38*/ 	.word	0x0001b150


	//   ....[238]....
        /*0d3c*/ 	.word	0x0001b3c0


	//   ....[239]....
        /*0d40*/ 	.word	0x0001b480


	//   ....[240]....
        /*0d44*/ 	.word	0x0001b540


	//   ....[241]....
        /*0d48*/ 	.word	0x0001b630


	//   ....[242]....
        /*0d4c*/ 	.word	0x0001b6f0


	//   ....[243]....
        /*0d50*/ 	.word	0x0001b7b0


	//   ....[244]....
        /*0d54*/ 	.word	0x0001b870


	//   ....[245]....
        /*0d58*/ 	.word	0x0001b930


	//   ....[246]....
        /*0d5c*/ 	.word	0x0001b9f0


	//   ....[247]....
        /*0d60*/ 	.word	0x0001bab0


	//   ....[248]....
        /*0d64*/ 	.word	0x0001bb70


	//   ....[249]....
        /*0d68*/ 	.word	0x0001bc30


	//   ....[250]....
        /*0d6c*/ 	.word	0x0001bcf0


	//   ....[251]....
        /*0d70*/ 	.word	0x0001bda0


	//   ....[252]....
        /*0d74*/ 	.word	0x0001be00


	//   ....[253]....
        /*0d78*/ 	.word	0x0001bee0


	//   ....[254]....
        /*0d7c*/ 	.word	0x0001c020


	//   ....[255]....
        /*0d80*/ 	.word	0x0001c0f0


	//   ....[0]....
        /*0d84*/ 	.word	0x0001c170


	//   ....[1]....
        /*0d88*/ 	.word	0x0001c2b0


	//   ....[2]....
        /*0d8c*/ 	.word	0x0001c310


	//   ....[3]....
        /*0d90*/ 	.word	0x0001c420


	//   ....[4]....
        /*0d94*/ 	.word	0x0001c480


	//   ....[5]....
        /*0d98*/ 	.word	0x0001c590


	//   ....[6]....
        /*0d9c*/ 	.word	0x0001c5f0


	//   ....[7]....
        /*0da0*/ 	.word	0x0001c700


	//   ....[8]....
        /*0da4*/ 	.word	0x0001c760


	//   ....[9]....
        /*0da8*/ 	.word	0x0001c820


	//   ....[10]....
        /*0dac*/ 	.word	0x0001c980


	//   ....[11]....
        /*0db0*/ 	.word	0x0001ca20


	//   ....[12]....
        /*0db4*/ 	.word	0x0001ca80


	//   ....[13]....
        /*0db8*/ 	.word	0x0001cb30


	//   ....[14]....
        /*0dbc*/ 	.word	0x0001cb90


	//   ....[15]....
        /*0dc0*/ 	.word	0x0001cc40


	//   ....[16]....
        /*0dc4*/ 	.word	0x0001cca0


	//   ....[17]....
        /*0dc8*/ 	.word	0x0001cd50


	//   ....[18]....
        /*0dcc*/ 	.word	0x0001cdb0


	//   ....[19]....
        /*0dd0*/ 	.word	0x0001ce60


	//   ....[20]....
        /*0dd4*/ 	.word	0x0001cec0


	//   ....[21]....
        /*0dd8*/ 	.word	0x0001cf70


	//   ....[22]....
        /*0ddc*/ 	.word	0x0001d060


	//   ....[23]....
        /*0de0*/ 	.word	0x0001d100


	//   ....[24]....
        /*0de4*/ 	.word	0x0001d160


	//   ....[25]....
        /*0de8*/ 	.word	0x0001d230


	//   ....[26]....
        /*0dec*/ 	.word	0x0001d290


	//   ....[27]....
        /*0df0*/ 	.word	0x0001d360


	//   ....[28]....
        /*0df4*/ 	.word	0x0001d3c0


	//   ....[29]....
        /*0df8*/ 	.word	0x0001d490


	//   ....[30]....
        /*0dfc*/ 	.word	0x0001d4f0


	//   ....[31]....
        /*0e00*/ 	.word	0x0001d5c0


	//   ....[32]....
        /*0e04*/ 	.word	0x0001d620


	//   ....[33]....
        /*0e08*/ 	.word	0x0001d6f0


	//   ....[34]....
        /*0e0c*/ 	.word	0x0001d780


	//   ....[35]....
        /*0e10*/ 	.word	0x0001d820


	//   ....[36]....
        /*0e14*/ 	.word	0x0001d940


	//   ....[37]....
        /*0e18*/ 	.word	0x0001d9b0


	//   ....[38]....
        /*0e1c*/ 	.word	0x0001da20


	//   ....[39]....
        /*0e20*/ 	.word	0x0001da90


	//   ....[40]....
        /*0e24*/ 	.word	0x0001db00


	//   ....[41]....
        /*0e28*/ 	.word	0x0001db80


	//   ....[42]....
        /*0e2c*/ 	.word	0x0001dc10


	//   ....[43]....
        /*0e30*/ 	.word	0x0001dca0


	//   ....[44]....
        /*0e34*/ 	.word	0x0001dd10


	//   ....[45]....
        /*0e38*/ 	.word	0x0001dd80


	//   ....[46]....
        /*0e3c*/ 	.word	0x0001ddf0


	//   ....[47]....
        /*0e40*/ 	.word	0x0001de70


	//   ....[48]....
        /*0e44*/ 	.word	0x0001dee0


	//   ....[49]....
        /*0e48*/ 	.word	0x0001df80


	//   ....[50]....
        /*0e4c*/ 	.word	0x0001e010


	//   ....[51]....
        /*0e50*/ 	.word	0x0001e130


	//----- nvinfo : EIATTR_REG_RECONFIG
	.align		4
.L_295:
        /*0e54*/ 	.byte	0x01, 0x54
	.zero		2


	//----- nvinfo : EIATTR_SYSCALL_OFFSETS
	.align		4
        /*0e58*/ 	.byte	0x04, 0x46
        /*0e5a*/ 	.short	(.L_297 - .L_296)


	//   ....[0]....
.L_296:
        /*0e5c*/ 	.word	0x00001810


	//   ....[1]....
        /*0e60*/ 	.word	0x00001960


	//   ....[2]....
        /*0e64*/ 	.word	0x00006600


	//   ....[3]....
        /*0e68*/ 	.word	0x00006980


	//   ....[4]....
        /*0e6c*/ 	.word	0x00013b10


	//   ....[5]....
        /*0e70*/ 	.word	0x00013c60


	//   ....[6]....
        /*0e74*/ 	.word	0x00013d50


	//   ....[7]....
        /*0e78*/ 	.word	0x00014bb0


	//   ....[8]....
        /*0e7c*/ 	.word	0x00015700


	//----- nvinfo : EIATTR_MBARRIER_INSTR_OFFSETS
	.align		4
.L_297:
        /*0e80*/ 	.byte	0x04, 0x39
        /*0e82*/ 	.short	(.L_299 - .L_298)


	//   ....[0]....
.L_298:
        /*0e84*/ 	.word	0x00000260
        /*0e88*/ 	.word	0x000000ff
        /*0e8c*/ 	.word	0x00032400
        /*0e90*/ 	.short	0x0100
        /*0e92*/ 	.byte	0x08
	.zero		1


	//   ....[1]....
        /*0e94*/ 	.word	0x00000270
        /*0e98*/ 	.word	0x000000ff
        /*0e9c*/ 	.word	0x00032410
        /*0ea0*/ 	.short	0x0100
        /*0ea2*/ 	.byte	0x08
	.zero		1


	//   ....[2]....
        /*0ea4*/ 	.word	0x00000280
        /*0ea8*/ 	.word	0x000000ff
        /*0eac*/ 	.word	0x00032420
        /*0eb0*/ 	.short	0x0100
        /*0eb2*/ 	.byte	0x08
	.zero		1


	//   ....[3]....
        /*0eb4*/ 	.word	0x00000370
        /*0eb8*/ 	.word	0x000000ff
        /*0ebc*/ 	.word	0x00032430
        /*0ec0*/ 	.short	0x0100
        /*0ec2*/ 	.byte	0x08
	.zero		1


	//   ....[4]....
        /*0ec4*/ 	.word	0x00000380
        /*0ec8*/ 	.word	0x000000ff
        /*0ecc*/ 	.word	0x00032440
        /*0ed0*/ 	.short	0x0100
        /*0ed2*/ 	.byte	0x08
	.zero		1


	//   ....[5]....
        /*0ed4*/ 	.word	0x00000390
        /*0ed8*/ 	.word	0x000000ff
        /*0edc*/ 	.word	0x00032438
        /*0ee0*/ 	.short	0x0100
        /*0ee2*/ 	.byte	0x08
	.zero		1


	//   ....[6]....
        /*0ee4*/ 	.word	0x000003a0
        /*0ee8*/ 	.word	0x000000ff
        /*0eec*/ 	.word	0x00032448
        /*0ef0*/ 	.short	0x0100
        /*0ef2*/ 	.byte	0x08
	.zero		1


	//   ....[7]....
        /*0ef4*/ 	.word	0x000004d0
        /*0ef8*/ 	.word	0x000000ff
        /*0efc*/ 	.word	0x00032450
        /*0f00*/ 	.short	0x0100
        /*0f02*/ 	.byte	0x08
	.zero		1


	//   ....[8]....
        /*0f04*/ 	.word	0x000004e0
        /*0f08*/ 	.word	0x000000ff
        /*0f0c*/ 	.word	0x00032460
        /*0f10*/ 	.short	0x0100
        /*0f12*/ 	.byte	0x08
	.zero		1


	//   ....[9]....
        /*0f14*/ 	.word	0x000004f0
        /*0f18*/ 	.word	0x000000ff
        /*0f1c*/ 	.word	0x00032458
        /*0f20*/ 	.short	0x0100
        /*0f22*/ 	.byte	0x08
	.zero		1


	//   ....[10]....
        /*0f24*/ 	.word	0x00000500
        /*0f28*/ 	.word	0x000000ff
        /*0f2c*/ 	.word	0x00032468
        /*0f30*/ 	.short	0x0100
        /*0f32*/ 	.byte	0x08
	.zero		1


	//   ....[11]....
        /*0f34*/ 	.word	0x000005f0
        /*0f38*/ 	.word	0x000000ff
        /*0f3c*/ 	.word	0x00032470
        /*0f40*/ 	.short	0x0100
        /*0f42*/ 	.byte	0x06
	.zero		1


	//   ....[12]....
        /*0f44*/ 	.word	0x00000600
        /*0f48*/ 	.word	0x000000ff
        /*0f4c*/ 	.word	0x00032480
        /*0f50*/ 	.short	0x0100
        /*0f52*/ 	.byte	0x06
	.zero		1


	//   ....[13]....
        /*0f54*/ 	.word	0x00000610
        /*0f58*/ 	.word	0x000000ff
        /*0f5c*/ 	.word	0x00032478
        /*0f60*/ 	.short	0x0100
        /*0f62*/ 	.byte	0x06
	.zero		1


	//   ....[14]....
        /*0f64*/ 	.word	0x00000620
        /*0f68*/ 	.word	0x000000ff
        /*0f6c*/ 	.word	0x00032488
        /*0f70*/ 	.short	0x0100
        /*0f72*/ 	.byte	0x06
	.zero		1


	//   ....[15]....
        /*0f74*/ 	.word	0x00000750
        /*0f78*/ 	.word	0x000000ff
        /*0f7c*/ 	.word	0x00032490
        /*0f80*/ 	.short	0x0100
        /*0f82*/ 	.byte	0x08
	.zero		1


	//   ....[16]....
        /*0f84*/ 	.word	0x00000760
        /*0f88*/ 	.word	0x000000ff
        /*0f8c*/ 	.word	0x000324a0
        /*0f90*/ 	.short	0x0100
        /*0f92*/ 	.byte	0x08
	.zero		1


	//   ....[17]....
        /*0f94*/ 	.word	0x00000770
        /*0f98*/ 	.word	0x000000ff
        /*0f9c*/ 	.word	0x00032498
        /*0fa0*/ 	.short	0x0100
        /*0fa2*/ 	.byte	0x08
	.zero		1


	//   ....[18]....
        /*0fa4*/ 	.word	0x00000780
        /*0fa8*/ 	.word	0x000000ff
        /*0fac*/ 	.word	0x000324a8
        /*0fb0*/ 	.short	0x0100
        /*0fb2*/ 	.byte	0x08
	.zero		1


	//   ....[19]....
        /*0fb4*/ 	.word	0x000008b0
        /*0fb8*/ 	.word	0x000000ff
        /*0fbc*/ 	.word	0x000324b0
        /*0fc0*/ 	.short	0x0100
        /*0fc2*/ 	.byte	0x08
	.zero		1


	//   ....[20]....
        /*0fc4*/ 	.word	0x000008c0
        /*0fc8*/ 	.word	0x000000ff
        /*0fcc*/ 	.word	0x000324c0
        /*0fd0*/ 	.short	0x0100
        /*0fd2*/ 	.byte	0x08
	.zero		1


	//   ....[21]....
        /*0fd4*/ 	.word	0x000008d0
        /*0fd8*/ 	.word	0x000000ff
        /*0fdc*/ 	.word	0x000324b8
        /*0fe0*/ 	.short	0x0100
        /*0fe2*/ 	.byte	0x08
	.zero		1


	//   ....[22]....
        /*0fe4*/ 	.word	0x000008e0
        /*0fe8*/ 	.word	0x000000ff
        /*0fec*/ 	.word	0x000324c8
        /*0ff0*/ 	.short	0x0100
        /*0ff2*/ 	.byte	0x08
	.zero		1


	//   ....[23]....
        /*0ff4*/ 	.word	0x00002c40
        /*0ff8*/ 	.word	0x00000004
        /*0ffc*/ 	.word	0x00032490
        /*1000*/ 	.short	0x010a
        /*1002*/ 	.byte	0x3f
	.zero		1


	//   ....[24]....
        /*1004*/ 	.word	0x00004030
        /*1008*/ 	.word	0x00000004
        /*100c*/ 	.word	0x00032490
        /*1010*/ 	.short	0x010a
        /*1012*/ 	.byte	0x3f
	.zero		1


	//   ....[25]....
        /*1014*/ 	.word	0x00005130
        /*1018*/ 	.word	0x00000004
        /*101c*/ 	.word	0x00032490
        /*1020*/ 	.short	0x010a
        /*1022*/ 	.byte	0x3f
	.zero		1


	//   ....[26]....
        /*1024*/ 	.word	0x000055e0
        /*1028*/ 	.word	0x0000000b
        /*102c*/ 	.word	0x00000000
        /*1030*/ 	.short	0x0101
        /*1032*/ 	.byte	0x3f
	.zero		1


	//   ....[27]....
        /*1034*/ 	.word	0x00005620
        /*1038*/ 	.word	0x00000004
        /*103c*/ 	.word	0x000324b0
        /*1040*/ 	.short	0x010a
        /*1042*/ 	.byte	0x3f
	.zero		1


	//   ....[28]....
        /*1044*/ 	.word	0x00005e60
        /*1048*/ 	.word	0x00000004
        /*104c*/ 	.word	0x00000000
        /*1050*/ 	.short	0x0101
        /*1052*/ 	.byte	0x3f
	.zero		1


	//   ....[29]....
        /*1054*/ 	.word	0x000066a0
        /*1058*/ 	.word	0x00000013
        /*105c*/ 	.word	0x00032400
        /*1060*/ 	.short	0x010a
        /*1062*/ 	.byte	0x3f
	.zero		1


	//   ....[30]....
        /*1064*/ 	.word	0x000066f0
        /*1068*/ 	.word	0x00000013
        /*106c*/ 	.word	0x00032400
        /*1070*/ 	.short	0x010a
        /*1072*/ 	.byte	0x3f
	.zero		1


	//   ....[31]....
        /*1074*/ 	.word	0x00006cd0
        /*1078*/ 	.word	0x00000013
        /*107c*/ 	.word	0x00032400
        /*1080*/ 	.short	0x010a
        /*1082*/ 	.byte	0x3f
	.zero		1


	//   ....[32]....
        /*1084*/ 	.word	0x00007c80
        /*1088*/ 	.word	0x00000013
        /*108c*/ 	.word	0x00032400
        /*1090*/ 	.short	0x010a
        /*1092*/ 	.byte	0x3f
	.zero		1


	//   ....[33]....
        /*1094*/ 	.word	0x00008b90
        /*1098*/ 	.word	0x00000003
        /*109c*/ 	.word	0x00032430
        /*10a0*/ 	.short	0x010a
        /*10a2*/ 	.byte	0x3f
	.zero		1


	//   ....[34]....
        /*10a4*/ 	.word	0x00008c00
        /*10a8*/ 	.word	0x00000003
        /*10ac*/ 	.word	0x00032430
        /*10b0*/ 	.short	0x010a
        /*10b2*/ 	.byte	0x3f
	.zero		1


	//   ....[35]....
        /*10b4*/ 	.word	0x00008ff0
        /*10b8*/ 	.word	0x00000013
        /*10bc*/ 	.word	0x00032410
        /*10c0*/ 	.short	0x010a
        /*10c2*/ 	.byte	0x3f
	.zero		1


	//   ....[36]....
        /*10c4*/ 	.word	0x00009040
        /*10c8*/ 	.word	0x00000003
        /*10cc*/ 	.word	0x00032450
        /*10d0*/ 	.short	0x010a
        /*10d2*/ 	.byte	0x3f
	.zero		1


	//   ....[37]....
        /*10d4*/ 	.word	0x00009080
        /*10d8*/ 	.word	0x00000003
        /*10dc*/ 	.word	0x00032450
        /*10e0*/ 	.short	0x010a
        /*10e2*/ 	.byte	0x3f
	.zero		1


	//   ....[38]....
        /*10e4*/ 	.word	0x0000a780
        /*10e8*/ 	.word	0x00000009
        /*10ec*/ 	.word	0x00000000
        /*10f0*/ 	.short	0x0101
        /*10f2*/ 	.byte	0x3f
	.zero		1


	//   ....[39]....
        /*10f4*/ 	.word	0x0000b300
        /*10f8*/ 	.word	0x00000003
        /*10fc*/ 	.word	0x00000000
        /*1100*/ 	.short	0x0101
        /*1102*/ 	.byte	0x3f
	.zero		1


	//   ....[40]....
        /*1104*/ 	.word	0x0000b410
        /*1108*/ 	.word	0x00000003
        /*110c*/ 	.word	0x00032430
        /*1110*/ 	.short	0x010a
        /*1112*/ 	.byte	0x3f
	.zero		1


	//   ....[41]....
        /*1114*/ 	.word	0x0000b470
        /*1118*/ 	.word	0x00000003
        /*111c*/ 	.word	0x00032430
        /*1120*/ 	.short	0x010a
        /*1122*/ 	.byte	0x3f
	.zero		1


	//   ....[42]....
        /*1124*/ 	.word	0x0000b720
        /*1128*/ 	.word	0x00000003
        /*112c*/ 	.word	0x00032450
        /*1130*/ 	.short	0x010a
        /*1132*/ 	.byte	0x3f
	.zero		1


	//   ....[43]....
        /*1134*/ 	.word	0x0000b760
        /*1138*/ 	.word	0x00000003
        /*113c*/ 	.word	0x00032450
        /*1140*/ 	.short	0x010a
        /*1142*/ 	.byte	0x3f
	.zero		1


	//   ....[44]....
        /*1144*/ 	.word	0x0000c890
        /*1148*/ 	.word	0x00000009
        /*114c*/ 	.word	0x00000000
        /*1150*/ 	.short	0x0101
        /*1152*/ 	.byte	0x3f
	.zero		1


	//   ....[45]....
        /*1154*/ 	.word	0x0000dab0
        /*1158*/ 	.word	0x00000003
        /*115c*/ 	.word	0x00000000
        /*1160*/ 	.short	0x0101
        /*1162*/ 	.byte	0x3f
	.zero		1


	//   ....[46]....
        /*1164*/ 	.word	0x00010050
        /*1168*/ 	.word	0x00000000
        /*116c*/ 	.word	0x00000000
        /*1170*/ 	.short	0x0101
        /*1172*/ 	.byte	0x3f
	.zero		1


	//   ....[47]....
        /*1174*/ 	.word	0x000127a0
        /*1178*/ 	.word	0x00000017
        /*117c*/ 	.word	0x00032420
        /*1180*/ 	.short	0x010a
        /*1182*/ 	.byte	0x3f
	.zero		1


	//   ....[48]....
        /*1184*/ 	.word	0x00012850
        /*1188*/ 	.word	0x00000003
        /*118c*/ 	.word	0x000324a0
        /*1190*/ 	.short	0x010a
        /*1192*/ 	.byte	0x3f
	.zero		1


	//   ....[49]....
        /*1194*/ 	.word	0x00012a80
        /*1198*/ 	.word	0x00000003
        /*119c*/ 	.word	0x000324c0
        /*11a0*/ 	.short	0x010a
        /*11a2*/ 	.byte	0x3f
	.zero		1


	//   ....[50]....
        /*11a4*/ 	.word	0x000130b0
        /*11a8*/ 	.word	0x00000006
        /*11ac*/ 	.word	0x000324a0
        /*11b0*/ 	.short	0x010a
        /*11b2*/ 	.byte	0x3f
	.zero		1


	//   ....[51]....
        /*11b4*/ 	.word	0x000132d0
        /*11b8*/ 	.word	0x00000006
        /*11bc*/ 	.word	0x000324c0
        /*11c0*/ 	.short	0x010a
        /*11c2*/ 	.byte	0x3f
	.zero		1


	//   ....[52]....
        /*11c4*/ 	.word	0x00014260
        /*11c8*/ 	.word	0x0000001e
        /*11cc*/ 	.word	0x00032440
        /*11d0*/ 	.short	0x010a
        /*11d2*/ 	.byte	0x3f
	.zero		1


	//   ....[53]....
        /*11d4*/ 	.word	0x000148f0
        /*11d8*/ 	.word	0x0000001e
        /*11dc*/ 	.word	0x00032430
        /*11e0*/ 	.short	0x0107
        /*11e2*/ 	.byte	0x3f
	.zero		1


	//   ....[54]....
        /*11e4*/ 	.word	0x000149c0
        /*11e8*/ 	.word	0x0000001e
        /*11ec*/ 	.word	0x00032430
        /*11f0*/ 	.short	0x0101
        /*11f2*/ 	.byte	0x3f
	.zero		1


	//   ....[55]....
        /*11f4*/ 	.word	0x00015540
        /*11f8*/ 	.word	0x00000017
        /*11fc*/ 	.word	0x00032400
        /*1200*/ 	.short	0x0107
        /*1202*/ 	.byte	0x3f
	.zero		1


	//   ....[56]....
        /*1204*/ 	.word	0x000155d0
        /*1208*/ 	.word	0x00000017
        /*120c*/ 	.word	0x00032400
        /*1210*/ 	.short	0x0101
        /*1212*/ 	.byte	0x3f
	.zero		1


	//   ....[57]....
        /*1214*/ 	.word	0x00016070
        /*1218*/ 	.word	0x00000017
        /*121c*/ 	.word	0x00032410
        /*1220*/ 	.short	0x0107
        /*1222*/ 	.byte	0x3f
	.zero		1


	//   ....[58]....
        /*1224*/ 	.word	0x00016170
        /*1228*/ 	.word	0x00000017
        /*122c*/ 	.word	0x00032410
        /*1230*/ 	.short	0x0101
        /*1232*/ 	.byte	0x3f
	.zero		1


	//   ....[59]....
        /*1234*/ 	.word	0x00016190
        /*1238*/ 	.word	0x00000017
        /*123c*/ 	.word	0x00032420
        /*1240*/ 	.short	0x010a
        /*1242*/ 	.byte	0x3f
	.zero		1


	//   ....[60]....
        /*1244*/ 	.word	0x00016270
        /*1248*/ 	.word	0x0000001e
        /*124c*/ 	.word	0x00032460
        /*1250*/ 	.short	0x010a
        /*1252*/ 	.byte	0x3f
	.zero		1


	//   ....[61]....
        /*1254*/ 	.word	0x000169c0
        /*1258*/ 	.word	0x0000001e
        /*125c*/ 	.word	0x00032450
        /*1260*/ 	.short	0x0107
        /*1262*/ 	.byte	0x3f
	.zero		1


	//   ....[62]....
        /*1264*/ 	.word	0x00016a90
        /*1268*/ 	.word	0x0000001e
        /*126c*/ 	.word	0x00032450
        /*1270*/ 	.short	0x0101
        /*1272*/ 	.byte	0x3f
	.zero		1


	//   ....[63]....
        /*1274*/ 	.word	0x00016de0
        /*1278*/ 	.word	0x00000004
        /*127c*/ 	.word	0x00032440
        /*1280*/ 	.short	0x010a
        /*1282*/ 	.byte	0x3f
	.zero		1


	//   ....[64]....
        /*1284*/ 	.word	0x000171c0
        /*1288*/ 	.word	0x00000004
        /*128c*/ 	.word	0x00032430
        /*1290*/ 	.short	0x0107
        /*1292*/ 	.byte	0x3f
	.zero		1


	//   ....[65]....
        /*1294*/ 	.word	0x00017280
        /*1298*/ 	.word	0x00000004
        /*129c*/ 	.word	0x00032430
        /*12a0*/ 	.short	0x0101
        /*12a2*/ 	.byte	0x3f
	.zero		1


	//   ....[66]....
        /*12a4*/ 	.word	0x000172b0
        /*12a8*/ 	.word	0x00000004
        /*12ac*/ 	.word	0x00032460
        /*12b0*/ 	.short	0x010a
        /*12b2*/ 	.byte	0x3f
	.zero		1


	//   ....[67]....
        /*12b4*/ 	.word	0x000177d0
        /*12b8*/ 	.word	0x00000004
        /*12bc*/ 	.word	0x00032450
        /*12c0*/ 	.short	0x0107
        /*12c2*/ 	.byte	0x3f
	.zero		1


	//   ....[68]....
        /*12c4*/ 	.word	0x00017890
        /*12c8*/ 	.word	0x00000004
        /*12cc*/ 	.word	0x00032450
        /*12d0*/ 	.short	0x0101
        /*12d2*/ 	.byte	0x3f
	.zero		1


	//   ....[69]....
        /*12d4*/ 	.word	0x000184d0
        /*12d8*/ 	.word	0x00000005
        /*12dc*/ 	.word	0x00032420
        /*12e0*/ 	.short	0x010a
        /*12e2*/ 	.byte	0x3f
	.zero		1


	//   ....[70]....
        /*12e4*/ 	.word	0x00018640
        /*12e8*/ 	.word	0x00000003
        /*12ec*/ 	.word	0x00032440
        /*12f0*/ 	.short	0x010a
        /*12f2*/ 	.byte	0x3f
	.zero		1


	//   ....[71]....
        /*12f4*/ 	.word	0x000186e0
        /*12f8*/ 	.word	0x00000019
        /*12fc*/ 	.word	0x00032440
        /*1300*/ 	.short	0x010a
        /*1302*/ 	.byte	0x3f
	.zero		1


	//   ....[72]....
        /*1304*/ 	.word	0x00018720
        /*1308*/ 	.word	0x00000003
        /*130c*/ 	.word	0x00032460
        /*1310*/ 	.short	0x010a
        /*1312*/ 	.byte	0x3f
	.zero		1


	//   ....[73]....
        /*1314*/ 	.word	0x00018760
        /*1318*/ 	.word	0x00000019
        /*131c*/ 	.word	0x00032460
        /*1320*/ 	.short	0x010a
        /*1322*/ 	.byte	0x3f
	.zero		1


	//   ....[74]....
        /*1324*/ 	.word	0x000187c0
        /*1328*/ 	.word	0x00000004
        /*132c*/ 	.word	0x00032490
        /*1330*/ 	.short	0x010a
        /*1332*/ 	.byte	0x3f
	.zero		1


	//   ....[75]....
        /*1334*/ 	.word	0x00018a70
        /*1338*/ 	.word	0x00000004
        /*133c*/ 	.word	0x00032490
        /*1340*/ 	.short	0x010a
        /*1342*/ 	.byte	0x3f
	.zero		1


	//   ....[76]....
        /*1344*/ 	.word	0x00018d20
        /*1348*/ 	.word	0x00000004
        /*134c*/ 	.word	0x00032490
        /*1350*/ 	.short	0x010a
        /*1352*/ 	.byte	0x3f
	.zero		1


	//   ....[77]....
        /*1354*/ 	.word	0x00018fb0
        /*1358*/ 	.word	0x00000004
        /*135c*/ 	.word	0x000324b0
        /*1360*/ 	.short	0x010a
        /*1362*/ 	.byte	0x3f
	.zero		1


	//   ....[78]....
        /*1364*/ 	.word	0x000192b0
        /*1368*/ 	.word	0x00000013
        /*136c*/ 	.word	0x00032400
        /*1370*/ 	.short	0x010a
        /*1372*/ 	.byte	0x3f
	.zero		1


	//   ....[79]....
        /*1374*/ 	.word	0x000194d0
        /*1378*/ 	.word	0x00000013
        /*137c*/ 	.word	0x00032400
        /*1380*/ 	.short	0x010a
        /*1382*/ 	.byte	0x3f
	.zero		1


	//   ....[80]....
        /*1384*/ 	.word	0x00019520
        /*1388*/ 	.word	0x00000003
        /*138c*/ 	.word	0x00032430
        /*1390*/ 	.short	0x010a
        /*1392*/ 	.byte	0x3f
	.zero		1


	//   ....[81]....
        /*1394*/ 	.word	0x00019570
        /*1398*/ 	.word	0x00000013
        /*139c*/ 	.word	0x00032410
        /*13a0*/ 	.short	0x010a
        /*13a2*/ 	.byte	0x3f
	.zero		1


	//   ....[82]....
        /*13a4*/ 	.word	0x000195c0
        /*13a8*/ 	.word	0x00000003
        /*13ac*/ 	.word	0x00032450
        /*13b0*/ 	.short	0x010a
        /*13b2*/ 	.byte	0x3f
	.zero		1


	//   ....[83]....
        /*13b4*/ 	.word	0x00019610
        /*13b8*/ 	.word	0x00000003
        /*13bc*/ 	.word	0x00032430
        /*13c0*/ 	.short	0x010a
        /*13c2*/ 	.byte	0x3f
	.zero		1


	//   ....[84]....
        /*13c4*/ 	.word	0x00019660
        /*13c8*/ 	.word	0x00000003
        /*13cc*/ 	.word	0x00032450
        /*13d0*/ 	.short	0x010a
        /*13d2*/ 	.byte	0x3f
	.zero		1


	//   ....[85]....
        /*13d4*/ 	.word	0x00019c30
        /*13d8*/ 	.word	0x00000017
        /*13dc*/ 	.word	0x00032420
        /*13e0*/ 	.short	0x010a
        /*13e2*/ 	.byte	0x3f
	.zero		1


	//   ....[86]....
        /*13e4*/ 	.word	0x00019c80
        /*13e8*/ 	.word	0x00000003
        /*13ec*/ 	.word	0x000324a0
        /*13f0*/ 	.short	0x010a
        /*13f2*/ 	.byte	0x3f
	.zero		1


	//   ....[87]....
        /*13f4*/ 	.word	0x00019cd0
        /*13f8*/ 	.word	0x00000003
        /*13fc*/ 	.word	0x000324c0
        /*1400*/ 	.short	0x010a
        /*1402*/ 	.byte	0x3f
	.zero		1


	//   ....[88]....
        /*1404*/ 	.word	0x00019d20
        /*1408*/ 	.word	0x00000006
        /*140c*/ 	.word	0x000324a0
        /*1410*/ 	.short	0x010a
        /*1412*/ 	.byte	0x3f
	.zero		1


	//   ....[89]....
        /*1414*/ 	.word	0x00019d70
        /*1418*/ 	.word	0x00000006
        /*141c*/ 	.word	0x000324c0
        /*1420*/ 	.short	0x010a
        /*1422*/ 	.byte	0x3f
	.zero		1


	//   ....[90]....
        /*1424*/ 	.word	0x00019e90
        /*1428*/ 	.word	0x0000001e
        /*142c*/ 	.word	0x00032440
        /*1430*/ 	.short	0x010a
        /*1432*/ 	.byte	0x3f
	.zero		1


	//   ....[91]....
        /*1434*/ 	.word	0x0001bf20
        /*1438*/ 	.word	0x00000017
        /*143c*/ 	.word	0x00032420
        /*1440*/ 	.short	0x010a
        /*1442*/ 	.byte	0x3f
	.zero		1


	//   ....[92]....
        /*1444*/ 	.word	0x0001bf70
        /*1448*/ 	.word	0x0000001e
        /*144c*/ 	.word	0x00032460
        /*1450*/ 	.short	0x010a
        /*1452*/ 	.byte	0x3f
	.zero		1


	//   ....[93]....
        /*1454*/ 	.word	0x0001c8d0
        /*1458*/ 	.word	0x00000004
        /*145c*/ 	.word	0x00032440
        /*1460*/ 	.short	0x010a
        /*1462*/ 	.byte	0x3f
	.zero		1


	//   ....[94]....
        /*1464*/ 	.word	0x0001cfb0
        /*1468*/ 	.word	0x00000004
        /*146c*/ 	.word	0x00032460
        /*1470*/ 	.short	0x010a
        /*1472*/ 	.byte	0x3f
	.zero		1


	//   ....[95]....
        /*1474*/ 	.word	0x0001e050
        /*1478*/ 	.word	0x00000005
        /*147c*/ 	.word	0x00032420
        /*1480*/ 	.short	0x010a
        /*1482*/ 	.byte	0x3f
	.zero		1


	//   ....[96]....
        /*1484*/ 	.word	0x0001e1f0
        /*1488*/ 	.word	0x00000003
        /*148c*/ 	.word	0x00032440
        /*1490*/ 	.short	0x010a
        /*1492*/ 	.byte	0x3f
	.zero		1


	//   ....[97]....
        /*1494*/ 	.word	0x0001e240
        /*1498*/ 	.word	0x00000019
        /*149c*/ 	.word	0x00032440
        /*14a0*/ 	.short	0x010a
        /*14a2*/ 	.byte	0x3f
	.zero		1


	//   ....[98]....
        /*14a4*/ 	.word	0x0001e290
        /*14a8*/ 	.word	0x00000003
        /*14ac*/ 	.word	0x00032460
        /*14b0*/ 	.short	0x010a
        /*14b2*/ 	.byte	0x3f
	.zero		1


	//----- nvinfo : EIATTR_NUM_MBARRIERS
	.align		4
.L_299:
        /*14b4*/ 	.byte	0x03, 0x38
        /*14b6*/ 	.short	0x0017


	//----- nvinfo : EIATTR_EXIT_INSTR_OFFSETS
	.align		4
        /*14b8*/ 	.byte	0x04, 0x1c
        /*14ba*/ 	.short	(.L_301 - .L_300)


	//   ....[0]....
.L_300:
        /*14bc*/ 	.word	0x000187b0


	//----- nvinfo : EIATTR_MAX_THREADS
	.align		4
.L_301:
        /*14c0*/ 	.byte	0x04, 0x05
        /*14c2*/ 	.short	(.L_303 - .L_302)
.L_302:
        /*14c4*/ 	.word	0x00000180
        /*14c8*/ 	.word	0x00000001
        /*14cc*/ 	.word	0x00000001


	//----- nvinfo : EIATTR_CRS_STACK_SIZE
	.align		4
.L_303:
        /*14d0*/ 	.byte	0x04, 0x1e
        /*14d2*/ 	.short	(.L_305 - .L_304)
.L_304:
        /*14d4*/ 	.word	0x00000000


	//----- nvinfo : EIATTR_CBANK_PARAM_SIZE
	.align		4
.L_305:
        /*14d8*/ 	.byte	0x03, 0x19
        /*14da*/ 	.short	0x0bf0


	//----- nvinfo : EIATTR_PARAM_CBANK
	.align		4
        /*14dc*/ 	.byte	0x04, 0x0a
        /*14de*/ 	.short	(.L_307 - .L_306)
	.align		4
.L_306:
        /*14e0*/ 	.word	index@(.nv.constant0._ZN7cutlass13device_kernelIN5flash11enable_sm90INS1_16FlashAttnFwdSm90INS1_25CollectiveMainloopFwdSm90ILi2EN4cute5tupleIJNS5_1CILi1EEES8_S8_EEENS6_IJNS7_ILi128EEENS7_ILi96EEENS7_ILi64EEEEEELi256ENS_10bfloat16_tEfNS_4arch4Sm90ELb0ELb0ELb0ELb1ELb1ELb1ELb1ELb1ELb0ELb1ELb0ELb0EEENS1_21CollectiveEpilogueFwdINS6_IJSA_NS7_ILi256EEESB_EEES9_SE_SG_Li256ELb1ELb1ELb0ELb0EEENS1_36VarlenDynamicPersistentTileSchedulerILi128ELi96ELi256ELi128ELb0ELb1ELb1ELb0ELb1ELb1EEEEEEEEEvNT_6ParamsE)
        /*14e4*/ 	.short	0x0210
        /*14e6*/ 	.short	0x0bf0


	//----- nvinfo : EIATTR_SW_WAR
	.align		4
.L_307:
        /*14e8*/ 	.byte	0x04, 0x36
        /*14ea*/ 	.short	(.L_309 - .L_308)
.L_308:
        /*14ec*/ 	.word	0x00000008
.L_309:


//--------------------- .nv.info._ZN7cutlass13device_kernelIN5flash11enable_sm90INS1_16FlashAttnFwdSm90INS1_25CollectiveMainloopFwdSm90ILi2EN4cute5tupleIJNS5_1CILi1EEES8_S8_EEENS6_IJNS7_ILi128EEENS7_ILi96EEENS7_ILi64EEEEEELi256ENS_10bfloat16_tEfNS_4arch4Sm90ELb0ELb1ELb0ELb0ELb1ELb0ELb0ELb1ELb0ELb1ELb0ELb0EEENS1_21CollectiveEpilogueFwdINS6_IJSA_NS7_ILi256EEESB_EEES9_SE_SG_Li256ELb0ELb1ELb0ELb0EEENS1_30DynamicPersistentTileSchedulerILi256ELi128ELb0ELb1ELb1EEEEEEEEEvNT_6ParamsE --------------------------
	.section	.nv.info._ZN7cutlass13device_kernelIN5flash11enable_sm90INS1_16FlashAttnFwdSm90INS1_25CollectiveMainloopFwdSm90ILi2EN4cute5tupleIJNS5_1CILi1EEES8_S8_EEENS6_IJNS7_ILi128EEENS7_ILi96EEENS7_ILi64EEEEEELi256ENS_10bfloat16_tEfNS_4arch4Sm90ELb0ELb1ELb0ELb0ELb1ELb0ELb0ELb1ELb0ELb1ELb0ELb0EEENS1_21CollectiveEpilogueFwdINS6_IJSA_NS7_ILi256EEESB_EEES9_SE_SG_Li256ELb0ELb1ELb0ELb0EEENS1_30DynamicPersistentTileSchedulerILi256ELi128ELb0ELb1ELb1EEEEEEEEEvNT_6ParamsE,"",@"SHT_CUDA_INFO"
	.sectionflags	@""
	.align	4


	//----- nvinfo : EIATTR_CUDA_API_VERSION
	.align		4
        /*0000*/ 	.byte	0x04, 0x37
        /*0002*/ 	.short	(.L_311 - .L_310)
.L_310:
        /*0004*/ 	.word	0x00000082


	//----- nvinfo : EIATTR_KPARAM_INFO
	.align		4
.L_311:
        /*0008*/ 	.byte	0x04, 0x17
        /*000a*/ 	.short	(.L_313 - .L_312)
.L_312:
        /*000c*/ 	.word	0x00000000
        /*0010*/ 	.short	0x0000
        /*0012*/ 	.short	0x0070
        /*0014*/ 	.byte	0x00, 0xf0, 0x01, 0x2a


	//----- nvinfo : EIATTR_SPARSE_MMA_MASK
	.align		4
.L_313:
        /*0018*/ 	.byte	0x03, 0x50
        /*001a*/ 	.short	0x0000


	//----- nvinfo : EIATTR_MAXREG_COUNT
	.align		4
        /*001c*/ 	.byte	0x03, 0x1b
        /*001e*/ 	.short	0x00a8


	//----- nvinfo : EIATTR_NUM_BARRIERS
	.align		4
        /*0020*/ 	.byte	0x02, 0x4c
        /*0022*/ 	.byte	0x10
	.zero		1


	//----- nvinfo : EIATTR_EXTERNS
	.align		4
        /*0024*/ 	.byte	0x04, 0x0f
        /*0026*/ 	.short	(.L_315 - .L_314)


	//   ....[0]....
	.align		4
.L_314:
        /*0028*/ 	.word	index@(__assertfail)


	//----- nvinfo : EIATTR_ANNOTATIONS
	.align		4
.L_315:
        /*002c*/ 	.byte	0x04, 0x55
        /*002e*/ 	.short	(.L_317 - .L_316)


	//   ....[0]....
.L_316:
        /*0030*/ 	.word	0x00000001
        /*0034*/ 	.byte	0xd0, 0xf9, 0x00, 0x00, 0x01, 0x00, 0x00, 0x00, 0x40, 0xfd, 0x00, 0x00, 0x01, 0x00, 0x00, 0x00
        /*0044*/ 	.byte	0x80, 0xfd, 0x00, 0x00, 0x01, 0x00, 0x00, 0x00, 0xe0, 0x1d, 0x01, 0x00, 0x01, 0x00, 0x00, 0x00
        /*0054*/ 	.byte	0x00, 0x1e, 0x01, 0x00, 0x01, 0x00, 0x00, 0x00, 0xa0, 0x20, 0x01, 0x00, 0x01, 0x00, 0x00, 0x00
        /*0064*/ 	.byte	0xe0, 0x37, 0x01, 0x00, 0x01, 0x00, 0x00, 0x00, 0x80, 0x50, 0x01, 0x00


	//----- nvinfo : EIATTR_MERCURY_ISA_VERSION
	.align		4
.L_317:
        /*0070*/ 	.byte	0x03, 0x5f
        /*0072*/ 	.short	0x0101


	//----- nvinfo : EIATTR_INT_WARP_WIDE_INSTR_OFFSETS
	.align		4
        /*0074*/ 	.byte	0x04, 0x31
        /*0076*/ 	.short	(.L_319 - .L_318)


	//   ....[0]....
.L_318:
        /*0078*/ 	.word	0x000000c0


	//   ....[1]....
        /*007c*/ 	.word	0x000000d0


	//   ....[2]....
        /*0080*/ 	.word	0x00000170


	//   ....[3]....
        /*0084*/ 	.word	0x00010700


	//   ....[4]....
        /*0088*/ 	.word	0x00010790


	//   ....[5]....
        /*008c*/ 	.word	0x00013570


	//   ....[6]....
        /*0090*/ 	.word	0x00013600


	//----- nvinfo : EIATTR_COOP_GROUP_MASK_REGIDS
	.align		4
.L_319:
        /*0094*/ 	.byte	0x04, 0x29
        /*0096*/ 	.short	(.L_321 - .L_320)


	//   ....[0]....
.L_320:
        /*0098*/ 	.word	0xffffffff


	//   ....[1]....
        /*009c*/ 	.word	0xffffffff


	//   ....[2]....
        /*00a0*/ 	.word	0xffffffff


	//   ....[3]....
        /*00a4*/ 	.word	0xffffffff


	//   ....[4]....
        /*00a8*/ 	.word	0xffffffff


	//   ....[5]....
        /*00ac*/ 	.word	0xffffffff


	//   ....[6]....
        /*00b0*/ 	.word	0xffffffff


	//   ....[7]....
        /*00b4*/ 	.word	0xffffffff


	//   ....[8]....
        /*00b8*/ 	.word	0xffffffff


	//   ....[9]....
        /*00bc*/ 	.word	0xffffffff


	//   ....[10]....
        /*00c0*/ 	.word	0xffffffff


	//   ....[11]....
        /*00c4*/ 	.word	0xffffffff


	//   ....[12]....
        /*00c8*/ 	.word	0xffffffff


	//   ....[13]....
        /*00cc*/ 	.word	0xffffffff


	//   ....[14]....
        /*00d0*/ 	.word	0xffffffff


	//   ....[15]....
        /*00d4*/ 	.word	0xffffffff


	//   ....[16]....
        /*00d8*/ 	.word	0xffffffff


	//   ....[17]....
        /*00dc*/ 	.word	0xffffffff


	//   ....[18]....
        /*00e0*/ 	.word	0xffffffff


	//   ....[19]....
        /*00e4*/ 	.word	0xffffffff


	//   ....[20]....
        /*00e8*/ 	.word	0xffffffff


	//   ....[21]....
        /*00ec*/ 	.word	0xffffffff


	//   ....[22]....
        /*00f0*/ 	.word	0xffffffff


	//   ....[23]....
        /*00f4*/ 	.word	0xffffffff


	//   ....[24]....
        /*00f8*/ 	.word	0xffffffff


	//   ....[25]....
        /*00fc*/ 	.word	0xffffffff


	//   ....[26]....
        /*0100*/ 	.word	0xffffffff


	//   ....[27]....
        /*0104*/ 	.word	0xffffffff


	//   ....[28]....
        /*0108*/ 	.word	0xffffffff


	//   ....[29]....
        /*010c*/ 	.word	0xffffffff


	//   ....[30]....
        /*0110*/ 	.word	0xffffffff


	//   ....[31]....
        /*0114*/ 	.word	0xffffffff


	//   ....[32]....
        /*0118*/ 	.word	0xffffffff


	//   ....[33]....
        /*011c*/ 	.word	0xffffffff


	//   ....[34]....
        /*0120*/ 	.word	0xffffffff


	//   ....[35]....
        /*0124*/ 	.word	0xffffffff


	//   ....[36]....
        /*0128*/ 	.word	0xffffffff


	//   ....[37]....
        /*012c*/ 	.word	0xffffffff


	//   ....[38]....
        /*0130*/ 	.word	0xffffffff


	//   ....[39]....
        /*0134*/ 	.word	0xffffffff


	//   ....[40]....
        /*0138*/ 	.word	0xffffffff


	//   ....[41]....
        /*013c*/ 	.word	0xffffffff


	//   ....[42]....
        /*0140*/ 	.word	0xffffffff


	//   ....[43]....
        /*0144*/ 	.word	0xffffffff


	//   ....[44]....
        /*0148*/ 	.word	0xffffffff


	//   ....[45]....
        /*014c*/ 	.word	0xffffffff


	//   ....[46]....
        /*0150*/ 	.word	0xffffffff


	//   ....[47]....
        /*0154*/ 	.word	0xffffffff


	//   ....[48]....
        /*0158*/ 	.word	0xffffffff


	//   ....[49]....
        /*015c*/ 	.word	0xffffffff


	//   ....[50]....
        /*0160*/ 	.word	0xffffffff


	//   ....[51]....
        /*0164*/ 	.word	0xffffffff


	//   ....[52]....
        /*0168*/ 	.word	0xffffffff


	//   ....[53]....
        /*016c*/ 	.word	0xffffffff


	//   ....[54]....
        /*0170*/ 	.word	0xffffffff


	//   ....[55]....
        /*0174*/ 	.word	0xffffffff


	//   ....[56]....
        /*0178*/ 	.word	0xffffffff


	//   ....[57]....
        /*017c*/ 	.word	0xffffffff


	//   ....[58]....
        /*0180*/ 	.word	0xffffffff


	//   ....[59]....
        /*0184*/ 	.word	0xffffffff


	//   ....[60]....
        /*0188*/ 	.word	0xffffffff


	//   ....[61]....
        /*018c*/ 	.word	0xffffffff


	//   ....[62]....
        /*0190*/ 	.word	0xffffffff


	//   ....[63]....
        /*0194*/ 	.word	0xffffffff


	//   ....[64]....
        /*0198*/ 	.word	0xffffffff


	//   ....[65]....
        /*019c*/ 	.word	0xffffffff


	//   ....[66]....
        /*01a0*/ 	.word	0xffffffff


	//   ....[67]....
        /*01a4*/ 	.word	0xffffffff


	//   ....[68]....
        /*01a8*/ 	.word	0xffffffff


	//   ....[69]....
        /*01ac*/ 	.word	0xffffffff


	//   ....[70]....
        /*01b0*/ 	.word	0xffffffff


	//   ....[71]....
        /*01b4*/ 	.word	0xffffffff


	//   ....[72]....
        /*01b8*/ 	.word	0xffffffff


	//   ....[73]....
        /*01bc*/ 	.word	0xffffffff


	//   ....[74]....
        /*01c0*/ 	.word	0xffffffff


	//   ....[75]....
        /*01c4*/ 	.word	0xffffffff


	//   ....[76]....
        /*01c8*/ 	.word	0xffffffff


	//   ....[77]....
        /*01cc*/ 	.word	0xffffffff


	//   ....[78]....
        /*01d0*/ 	.word	0xffffffff


	//   ....[79]....
        /*01d4*/ 	.word	0xffffffff


	//   ....[80]....
        /*01d8*/ 	.word	0xffffffff


	//   ....[81]....
        /*01dc*/ 	.word	0xffffffff


	//   ....[82]....
        /*01e0*/ 	.word	0xffffffff


	//   ....[83]....
        /*01e4*/ 	.word	0xffffffff


	//   ....[84]....
        /*01e8*/ 	.word	0xffffffff


	//   ....[85]....
        /*01ec*/ 	.word	0xffffffff


	//   ....[86]....
        /*01f0*/ 	.word	0xffffffff


	//   ....[87]....
        /*01f4*/ 	.word	0xffffffff


	//   ....[88]....
        /*01f8*/ 	.word	0xffffffff


	//   ....[89]....
        /*01fc*/ 	.word	0xffffffff


	//   ....[90]....
        /*0200*/ 	.word	0xffffffff


	//   ....[91]....
        /*0204*/ 	.word	0xffffffff


	//   ....[92]....
        /*0208*/ 	.word	0xffffffff


	//   ....[93]....
        /*020c*/ 	.word	0xffffffff


	//   ....[94]....
        /*0210*/ 	.word	0xffffffff


	//   ....[95]....
        /*0214*/ 	.word	0xffffffff


	//   ....[96]....
        /*0218*/ 	.word	0xffffffff


	//   ....[97]....
        /*021c*/ 	.word	0xffffffff


	//   ....[98]....
        /*0220*/ 	.word	0xffffffff


	//   ....[99]....
        /*0224*/ 	.word	0xffffffff


	//   ....[100]....
        /*0228*/ 	.word	0xffffffff


	//   ....[101]....
        /*022c*/ 	.word	0xffffffff


	//   ....[102]....
        /*0230*/ 	.word	0xffffffff


	//   ....[103]....
        /*0234*/ 	.word	0xffffffff


	//   ....[104]....
        /*0238*/ 	.word	0xffffffff


	//   ....[105]....
        /*023c*/ 	.word	0xffffffff


	//   ....[106]....
        /*0240*/ 	.word	0xffffffff


	//   ....[107]....
        /*0244*/ 	.word	0xffffffff


	//   ....[108]....
        /*0248*/ 	.word	0xffffffff


	//   ....[109]....
        /*024c*/ 	.word	0xffffffff


	//   ....[110]....
        /*0250*/ 	.word	0xffffffff


	//   ....[111]....
        /*0254*/ 	.word	0xffffffff


	//   ....[112]....
        /*0258*/ 	.word	0xffffffff


	//   ....[113]....
        /*025c*/ 	.word	0xffffffff


	//   ....[114]....
        /*0260*/ 	.word	0xffffffff


	//   ....[115]....
        /*0264*/ 	.word	0xffffffff


	//   ....[116]....
        /*0268*/ 	.word	0xffffffff


	//   ....[117]....
        /*026c*/ 	.word	0xffffffff


	//   ....[118]....
        /*0270*/ 	.word	0xffffffff


	//   ....[119]....
        /*0274*/ 	.word	0xffffffff


	//   ....[120]....
        /*0278*/ 	.word	0x0500000f


	//   ....[121]....
        /*027c*/ 	.word	0x0500000f


	//   ....[122]....
        /*0280*/ 	.word	0x0500000f


	//   ....[123]....
        /*0284*/ 	.word	0x0500000f


	//   ....[124]....
        /*0288*/ 	.word	0x0500000f


	//   ....[125]....
        /*028c*/ 	.word	0x0500000f


	//   ....[126]....
        /*0290*/ 	.word	0x0500000f


	//   ....[127]....
        /*0294*/ 	.word	0x0500000f


	//   ....[128]....
        /*0298*/ 	.word	0x0500000f


	//   ....[129]....
        /*029c*/ 	.word	0x0500000f


	//   ....[130]....
        /*02a0*/ 	.word	0x0500000f


	//   ....[131]....
        /*02a4*/ 	.word	0x0500000f


	//   ....[132]....
        /*02a8*/ 	.word	0x0500000f


	//   ....[133]....
        /*02ac*/ 	.word	0x0500000f


	//   ....[134]....
        /*02b0*/ 	.word	0x0500000f


	//   ....[135]....
        /*02b4*/ 	.word	0x0500000f


	//   ....[136]....
        /*02b8*/ 	.word	0x0500000f


	//   ....[137]....
        /*02bc*/ 	.word	0x0500000f


	//   ....[138]....
        /*02c0*/ 	.word	0x0500000f


	//   ....[139]....
        /*02c4*/ 	.word	0x0500000f


	//   ....[140]....
        /*02c8*/ 	.word	0x0500000f


	//   ....[141]....
        /*02cc*/ 	.word	0x0500000f


	//   ....[142]....
        /*02d0*/ 	.word	0x0500000f


	//   ....[143]....
        /*02d4*/ 	.word	0x0500000f


	//   ....[144]....
        /*02d8*/ 	.word	0x0500000f


	//   ....[145]....
        /*02dc*/ 	.word	0x0500000f


	//   ....[146]....
        /*02e0*/ 	.word	0x0500000f


	//   ....[147]....
        /*02e4*/ 	.word	0x0500000f


	//   ....[148]....
        /*02e8*/ 	.word	0x0500000f


	//   ....[149]....
        /*02ec*/ 	.word	0x0500000f


	//   ....[150]....
        /*02f0*/ 	.word	0x0500000f


	//   ....[151]....
        /*02f4*/ 	.word	0x0500000f


	//   ....[152]....
        /*02f8*/ 	.word	0x0500000f


	//   ....[153]....
        /*02fc*/ 	.word	0x0500000f


	//   ....[154]....
        /*0300*/ 	.word	0x0500000f


	//   ....[155]....
        /*0304*/ 	.word	0x0500000f


	//   ....[156]....
        /*0308*/ 	.word	0x0500000f


	//   ....[157]....
        /*030c*/ 	.word	0x0500000f


	//   ....[158]....
        /*0310*/ 	.word	0x0500000f


	//   ....[159]....
        /*0314*/ 	.word	0x0500000f


	//   ....[160]....
        /*0318*/ 	.word	0x0500000f


	//   ....[161]....
        /*031c*/ 	.word	0x0500000f


	//   ....[162]....
        /*0320*/ 	.word	0x0500000f


	//   ....[163]....
        /*0324*/ 	.word	0x0500000f


	//   ....[164]....
        /*0328*/ 	.word	0x0500000f


	//   ....[165]....
        /*032c*/ 	.word	0x0500000f


	//   ....[166]....
        /*0330*/ 	.word	0x0500000f


	//   ....[167]....
        /*0334*/ 	.word	0x0500000f


	//   ....[168]....
        /*0338*/ 	.word	0x0500000f


	//   ....[169]....
        /*033c*/ 	.word	0x0500000f


	//   ....[170]....
        /*0340*/ 	.word	0x0500000f


	//   ....[171]....
        /*0344*/ 	.word	0x0500000f


	//   ....[172]....
        /*0348*/ 	.word	0x0500000f


	//   ....[173]....
        /*034c*/ 	.word	0x0500000f


	//   ....[174]....
        /*0350*/ 	.word	0x0500000f


	//   ....[175]....
        /*0354*/ 	.word	0x0500000f


	//   ....[176]....
        /*0358*/ 	.word	0x0500000f


	//   ....[177]....
        /*035c*/ 	.word	0x0500000f


	//   ....[178]....
        /*0360*/ 	.word	0x0500000f


	//   ....[179]....
        /*0364*/ 	.word	0x0500000f


	//   ....[180]....
        /*0368*/ 	.word	0x0500000f


	//   ....[181]....
        /*036c*/ 	.word	0x0500000f


	//   ....[182]....
        /*0370*/ 	.word	0x0500000f


	//   ....[183]....
        /*0374*/ 	.word	0x0500000f


	//   ....[184]....
        /*0378*/ 	.word	0x0500000f


	//   ....[185]....
        /*037c*/ 	.word	0x0500000f


	//   ....[186]....
        /*0380*/ 	.word	0x0500000f


	//----- nvinfo : EIATTR_COOP_GROUP_INSTR_OFFSETS
	.align		4
.L_321:
        /*0384*/ 	.byte	0x04, 0x28
        /*0386*/ 	.short	(.L_323 - .L_322)


	//   ....[0]....
.L_322:
        /*0388*/ 	.word	0x00000080


	//   ....[1]....
        /*038c*/ 	.word	0x00000090


	//   ....[2]....
        /*0390*/ 	.word	0x000002d0


	//   ....[3]....
        /*0394*/ 	.word	0x00000430


	//   ....[4]....
        /*0398*/ 	.word	0x00000550


	//   ....[5]....
        /*039c*/ 	.word	0x000006b0


	//   ....[6]....
        /*03a0*/ 	.word	0x00001960


	//   ....[7]....
        /*03a4*/ 	.word	0x000020e0


	//   ....[8]....
        /*03a8*/ 	.word	0x00002300


	//   ....[9]....
        /*03ac*/ 	.word	0x00003030


	//   ....[10]....
        /*03b0*/ 	.word	0x00003140


	//   ....[11]....
        /*03b4*/ 	.word	0x00003770


	//   ....[12]....
        /*03b8*/ 	.word	0x000037d0


	//   ....[13]....
        /*03bc*/ 	.word	0x000049d0


	//   ....[14]....
        /*03c0*/ 	.word	0x00005400


	//   ....[15]....
        /*03c4*/ 	.word	0x00005980


	//   ....[16]....
        /*03c8*/ 	.word	0x00005aa0


	//   ....[17]....
        /*03cc*/ 	.word	0x000060c0


	//   ....[18]....
        /*03d0*/ 	.word	0x00006170


	//   ....[19]....
        /*03d4*/ 	.word	0x00007d50


	//   ....[20]....
        /*03d8*/ 	.word	0x00007d80


	//   ....[21]....
        /*03dc*/ 	.word	0x000081e0


	//   ....[22]....
        /*03e0*/ 	.word	0x000083b0


	//   ....[23]....
        /*03e4*/ 	.word	0x000099e0


	//   ....[24]....
        /*03e8*/ 	.word	0x00009bd0


	//   ....[25]....
        /*03ec*/ 	.word	0x0000a990


	//   ....[26]....
        /*03f0*/ 	.word	0x0000aab0


	//   ....[27]....
        /*03f4*/ 	.word	0x0000b120


	//   ....[28]....
        /*03f8*/ 	.word	0x0000b240


	//   ....[29]....
        /*03fc*/ 	.word	0x0000c5e0


	//   ....[30]....
        /*0400*/ 	.word	0x0000c660


	//   ....[31]....
        /*0404*/ 	.word	0x0000c6d0


	//   ....[32]....
        /*0408*/ 	.word	0x0000c720


	//   ....[33]....
        /*040c*/ 	.word	0x0000e250


	//   ....[34]....
        /*0410*/ 	.word	0x0000e280


	//   ....[35]....
        /*0414*/ 	.word	0x0000e2b0


	//   ....[36]....
        /*0418*/ 	.word	0x0000e310


	//   ....[37]....
        /*041c*/ 	.word	0x0000e820


	//   ....[38]....
        /*0420*/ 	.word	0x0000e850


	//   ....[39]....
        /*0424*/ 	.word	0x0000e990


	//   ....[40]....
        /*0428*/ 	.word	0x0000e9b0


	//   ....[41]....
        /*042c*/ 	.word	0x0000eaf0


	//   ....[42]....
        /*0430*/ 	.word	0x0000eb10


	//   ....[43]....
        /*0434*/ 	.word	0x0000ec60


	//   ....[44]....
        /*0438*/ 	.word	0x0000ec80


	//   ....[45]....
        /*043c*/ 	.word	0x0000f3a0


	//   ....[46]....
        /*0440*/ 	.word	0x0000f3c0


	//   ....[47]....
        /*0444*/ 	.word	0x0000f500


	//   ....[48]....
        /*0448*/ 	.word	0x0000f520


	//   ....[49]....
        /*044c*/ 	.word	0x0000f660


	//   ....[50]....
        /*0450*/ 	.word	0x0000f680


	//   ....[51]....
        /*0454*/ 	.word	0x0000f7d0


	//   ....[52]....
        /*0458*/ 	.word	0x0000f7f0


	//   ....[53]....
        /*045c*/ 	.word	0x0000fa00


	//   ....[54]....
        /*0460*/ 	.word	0x00011150


	//   ....[55]....
        /*0464*/ 	.word	0x00011170


	//   ....[56]....
        /*0468*/ 	.word	0x00011180


	//   ....[57]....
        /*046c*/ 	.word	0x000111c0


	//   ....[58]....
        /*0470*/ 	.word	0x00011210


	//   ....[59]....
        /*0474*/ 	.word	0x00011230


	//   ....[60]....
        /*0478*/ 	.word	0x00011280


	//   ....[61]....
        /*047c*/ 	.word	0x000112a0


	//   ....[62]....
        /*0480*/ 	.word	0x000112f0


	//   ....[63]....
        /*0484*/ 	.word	0x00011310


	//   ....[64]....
        /*0488*/ 	.word	0x00011340


	//   ....[65]....
        /*048c*/ 	.word	0x00011370


	//   ....[66]....
        /*0490*/ 	.word	0x000119a0


	//   ....[67]....
        /*0494*/ 	.word	0x000119c0


	//   ....[68]....
        /*0498*/ 	.word	0x000119f0


	//   ....[69]....
        /*049c*/ 	.word	0x00011a30


	//   ....[70]....
        /*04a0*/ 	.word	0x00011a80


	//   ....[71]....
        /*04a4*/ 	.word	0x00011aa0


	//   ....[72]....
        /*04a8*/ 	.word	0x00011af0


	//   ....[73]....
        /*04ac*/ 	.word	0x00011b10


	//   ....[74]....
        /*04b0*/ 	.word	0x00011b60


	//   ....[75]....
        /*04b4*/ 	.word	0x00011b80


	//   ....[76]....
        /*04b8*/ 	.word	0x00011bd0


	//   ....[77]....
        /*04bc*/ 	.word	0x00011bf0


	//   ....[78]....
        /*04c0*/ 	.word	0x00011c40


	//   ....[79]....
        /*04c4*/ 	.word	0x00011c60


	//   ....[80]....
        /*04c8*/ 	.word	0x00011c90


	//   ....[81]....
        /*04cc*/ 	.word	0x00011cb0


	//   ....[82]....
        /*04d0*/ 	.word	0x000120e0


	//   ....[83]....
        /*04d4*/ 	.word	0x00012130


	//   ....[84]....
        /*04d8*/ 	.word	0x00012150


	//   ....[85]....
        /*04dc*/ 	.word	0x00012220


	//   ....[86]....
        /*04e0*/ 	.word	0x00012230


	//   ....[87]....
        /*04e4*/ 	.word	0x00012260


	//   ....[88]....
        /*04e8*/ 	.word	0x000122f0


	//   ....[89]....
        /*04ec*/ 	.word	0x00012390


	//   ....[90]....
        /*04f0*/ 	.word	0x000123b0


	//   ....[91]....
        /*04f4*/ 	.word	0x00012450


	//   ....[92]....
        /*04f8*/ 	.word	0x00012470


	//   ....[93]....
        /*04fc*/ 	.word	0x00012480


	//   ....[94]....
        /*0500*/ 	.word	0x00012ba0


	//   ....[95]....
        /*0504*/ 	.word	0x00012bc0


	//   ....[96]....
        /*0508*/ 	.word	0x00012bd0


	//   ....[97]....
        /*050c*/ 	.word	0x00012be0


	//   ....[98]....
        /*0510*/ 	.word	0x00012c00


	//   ....[99]....
        /*0514*/ 	.word	0x00012c60


	//   ....[100]....
        /*0518*/ 	.word	0x00012c80


	//   ....[101]....
        /*051c*/ 	.word	0x00012c90


	//   ....[102]....
        /*0520*/ 	.word	0x00012cd0


	//   ....[103]....
        /*0524*/ 	.word	0x00012d00


	//   ....[104]....
        /*0528*/ 	.word	0x00012d10


	//   ....[105]....
        /*052c*/ 	.word	0x00012d30


	//   ....[106]....
        /*0530*/ 	.word	0x00013090


	//   ....[107]....
        /*0534*/ 	.word	0x000130b0


	//   ....[108]....
        /*0538*/ 	.word	0x000130c0


	//   ....[109]....
        /*053c*/ 	.word	0x000130d0


	//   ....[110]....
        /*0540*/ 	.word	0x000130e0


	//   ....[111]....
        /*0544*/ 	.word	0x00013100


	//   ....[112]....
        /*0548*/ 	.word	0x00013170


	//   ....[113]....
        /*054c*/ 	.word	0x00013190


	//   ....[114]....
        /*0550*/ 	.word	0x000131f0


	//   ....[115]....
        /*0554*/ 	.word	0x00013200


	//   ....[116]....
        /*0558*/ 	.word	0x00013270


	//   ....[117]....
        /*055c*/ 	.word	0x000132e0


	//   ....[118]....
        /*0560*/ 	.word	0x00013720


	//   ....[119]....
        /*0564*/ 	.word	0x00013900


	//   ....[120]....
        /*0568*/ 	.word	0x00013f50


	//   ....[121]....
        /*056c*/ 	.word	0x00014030


	//   ....[122]....
        /*0570*/ 	.word	0x000140d0


	//   ....[123]....
        /*0574*/ 	.word	0x00014150


	//   ....[124]....
        /*0578*/ 	.word	0x00014200


	//   ....[125]....
        /*057c*/ 	.word	0x00014260


	//   ....[126]....
        /*0580*/ 	.word	0x00014320


	//   ....[127]....
        /*0584*/ 	.word	0x00014380


	//   ....[128]....
        /*0588*/ 	.word	0x00014440


	//   ....[129]....
        /*058c*/ 	.word	0x000144a0


	//   ....[130]....
        /*0590*/ 	.word	0x00014560


	//   ....[131]....
        /*0594*/ 	.word	0x000145c0


	//   ....[132]....
        /*0598*/ 	.word	0x00014660


	//   ....[133]....
        /*059c*/ 	.word	0x000146f0


	//   ....[134]....
        /*05a0*/ 	.word	0x00014760


	//   ....[135]....
        /*05a4*/ 	.word	0x000147e0


	//   ....[136]....
        /*05a8*/ 	.word	0x00014880


	//   ....[137]....
        /*05ac*/ 	.word	0x000148e0


	//   ....[138]....
        /*05b0*/ 	.word	0x000149a0


	//   ....[139]....
        /*05b4*/ 	.word	0x00014a00


	//   ....[140]....
        /*05b8*/ 	.word	0x00014ac0


	//   ....[141]....
        /*05bc*/ 	.word	0x00014b20


	//   ....[142]....
        /*05c0*/ 	.word	0x00014be0


	//   ....[143]....
        /*05c4*/ 	.word	0x00014c40


	//   ....[144]....
        /*05c8*/ 	.word	0x00014d00


	//   ....[145]....
        /*05cc*/ 	.word	0x00014d60


	//   ....[146]....
        /*05d0*/ 	.word	0x00014e20


	//   ....[147]....
        /*05d4*/ 	.word	0x00014e80


	//   ....[148]....
        /*05d8*/ 	.word	0x00014f20


	//   ....[149]....
        /*05dc*/ 	.word	0x00015050


	//   ....[150]....
        /*05e0*/ 	.word	0x00015120


	//   ....[151]....
        /*05e4*/ 	.word	0x000151b0


	//   ....[152]....
        /*05e8*/ 	.word	0x000152e0


	//   ....[153]....
        /*05ec*/ 	.word	0x00015340


	//   ....[154]....
        /*05f0*/ 	.word	0x00015450


	//   ....[155]....
        /*05f4*/ 	.word	0x000154b0


	//   ....[156]....
        /*05f8*/ 	.word	0x000155c0


	//   ....[157]....
        /*05fc*/ 	.word	0x00015620


	//   ....[158]....
        /*0600*/ 	.word	0x00015730


	//   ....[159]....
        /*0604*/ 	.word	0x00015790


	//   ....[160]....
        /*0608*/ 	.word	0x00015850


	//   ....[161]....
        /*060c*/ 	.word	0x000159b0


	//   ....[162]....
        /*0610*/ 	.word	0x00015a50


	//   ....[163]....
        /*0614*/ 	.word	0x00015ab0


	//   ....[164]....
        /*0618*/ 	.word	0x00015b50


	//   ....[165]....
        /*061c*/ 	.word	0x00015bb0


	//   ....[166]....
        /*0620*/ 	.word	0x00015c60


	//   ....[167]....
        /*0624*/ 	.word	0x00015cc0


	//   ....[168]....
        /*0628*/ 	.word	0x00015d60


	//   ....[169]....
        /*062c*/ 	.word	0x00015dc0


	//   ....[170]....
        /*0630*/ 	.word	0x00015e60


	//   ....[171]....
        /*0634*/ 	.word	0x00015ec0


	//   ....[172]....
        /*0638*/ 	.word	0x00015f60


	//   ....[173]....
        /*063c*/ 	.word	0x00016040


	//   ....[174]....
        /*0640*/ 	.word	0x000160e0


	//   ....[175]....
        /*0644*/ 	.word	0x00016140


	//   ....[176]....
        /*0648*/ 	.word	0x00016210


	//   ....[177]....
        /*064c*/ 	.word	0x00016270


	//   ....[178]....
        /*0650*/ 	.word	0x00016340


	//   ....[179]....
        /*0654*/ 	.word	0x000163a0


	//   ....[180]....
        /*0658*/ 	.word	0x00016470


	//   ....[181]....
        /*065c*/ 	.word	0x000164d0


	//   ....[182]....
        /*0660*/ 	.word	0x000165a0


	//   ....[183]....
        /*0664*/ 	.word	0x00016600


	//   ....[184]....
        /*0668*/ 	.word	0x000166d0


	//   ....[185]....
        /*066c*/ 	.word	0x00016760


	//   ....[186]....
        /*0670*/ 	.word	0x00016880


	//----- nvinfo : EIATTR_REG_RECONFIG
	.align		4
.L_323:
        /*0674*/ 	.byte	0x01, 0x54
	.zero		2


	//----- nvinfo : EIATTR_SYSCALL_OFFSETS
	.align		4
        /*0678*/ 	.byte	0x04, 0x46
        /*067a*/ 	.short	(.L_325 - .L_324)


	//   ....[0]....
.L_324:
        /*067c*/ 	.word	0x00001b40


	//   ....[1]....
        /*0680*/ 	.word	0x000108f0


	//   ....[2]....
        /*0684*/ 	.word	0x00010a40


	//   ....[3]....
        /*0688*/ 	.word	0x00010b30


	//   ....[4]....
        /*068c*/ 	.word	0x00011650


	//----- nvinfo : EIATTR_MBARRIER_INSTR_OFFSETS
	.align		4
.L_325:
        /*0690*/ 	.byte	0x04, 0x39
        /*0692*/ 	.short	(.L_327 - .L_326)


	//   ....[0]....
.L_326:
        /*0694*/ 	.word	0x00000180
        /*0698*/ 	.word	0x000000ff
        /*069c*/ 	.word	0x00022800
        /*06a0*/ 	.short	0x0100
        /*06a2*/ 	.byte	0x08
	.zero		1


	//   ....[1]....
        /*06a4*/ 	.word	0x00000190
        /*06a8*/ 	.word	0x000000ff
        /*06ac*/ 	.word	0x00022820
        /*06b0*/ 	.short	0x0100
        /*06b2*/ 	.byte	0x08
	.zero		1


	//   ....[2]....
        /*06b4*/ 	.word	0x00000280
        /*06b8*/ 	.word	0x000000ff
        /*06bc*/ 	.word	0x00022830
        /*06c0*/ 	.short	0x0100
        /*06c2*/ 	.byte	0x08
	.zero		1


	//   ....[3]....
        /*06c4*/ 	.word	0x00000290
        /*06c8*/ 	.word	0x000000ff
        /*06cc*/ 	.word	0x00022840
        /*06d0*/ 	.short	0x0100
        /*06d2*/ 	.byte	0x08
	.zero		1


	//   ....[4]....
        /*06d4*/ 	.word	0x000002a0
        /*06d8*/ 	.word	0x000000ff
        /*06dc*/ 	.word	0x00022838
        /*06e0*/ 	.short	0x0100
        /*06e2*/ 	.byte	0x08
	.zero		1


	//   ....[5]....
        /*06e4*/ 	.word	0x000002b0
        /*06e8*/ 	.word	0x000000ff
        /*06ec*/ 	.word	0x00022848
        /*06f0*/ 	.short	0x0100
        /*06f2*/ 	.byte	0x08
	.zero		1


	//   ....[6]....
        /*06f4*/ 	.word	0x000003e0
        /*06f8*/ 	.word	0x000000ff
        /*06fc*/ 	.word	0x00022850
        /*0700*/ 	.short	0x0100
        /*0702*/ 	.byte	0x08
	.zero		1


	//   ....[7]....
        /*0704*/ 	.word	0x000003f0
        /*0708*/ 	.word	0x000000ff
        /*070c*/ 	.word	0x00022860
        /*0710*/ 	.short	0x0100
        /*0712*/ 	.byte	0x08
	.zero		1


	//   ....[8]....
        /*0714*/ 	.word	0x00000400
        /*0718*/ 	.word	0x000000ff
        /*071c*/ 	.word	0x00022858
        /*0720*/ 	.short	0x0100
        /*0722*/ 	.byte	0x08
	.zero		1


	//   ....[9]....
        /*0724*/ 	.word	0x00000410
        /*0728*/ 	.word	0x000000ff
        /*072c*/ 	.word	0x00022868
        /*0730*/ 	.short	0x0100
        /*0732*/ 	.byte	0x08
	.zero		1


	//   ....[10]....
        /*0734*/ 	.word	0x00000500
        /*0738*/ 	.word	0x000000ff
        /*073c*/ 	.word	0x00022870
        /*0740*/ 	.short	0x0100
        /*0742*/ 	.byte	0x06
	.zero		1


	//   ....[11]....
        /*0744*/ 	.word	0x00000510
        /*0748*/ 	.word	0x000000ff
        /*074c*/ 	.word	0x00022880
        /*0750*/ 	.short	0x0100
        /*0752*/ 	.byte	0x06
	.zero		1


	//   ....[12]....
        /*0754*/ 	.word	0x00000520
        /*0758*/ 	.word	0x000000ff
        /*075c*/ 	.word	0x00022878
        /*0760*/ 	.short	0x0100
        /*0762*/ 	.byte	0x06
	.zero		1


	//   ....[13]....
        /*0764*/ 	.word	0x00000530
        /*0768*/ 	.word	0x000000ff
        /*076c*/ 	.word	0x00022888
        /*0770*/ 	.short	0x0100
        /*0772*/ 	.byte	0x06
	.zero		1


	//   ....[14]....
        /*0774*/ 	.word	0x00000660
        /*0778*/ 	.word	0x000000ff
        /*077c*/ 	.word	0x00022890
        /*0780*/ 	.short	0x0100
        /*0782*/ 	.byte	0x08
	.zero		1


	//   ....[15]....
        /*0784*/ 	.word	0x00000670
        /*0788*/ 	.word	0x000000ff
        /*078c*/ 	.word	0x000228a0
        /*0790*/ 	.short	0x0100
        /*0792*/ 	.byte	0x08
	.zero		1


	//   ....[16]....
        /*0794*/ 	.word	0x00000680
        /*0798*/ 	.word	0x000000ff
        /*079c*/ 	.word	0x00022898
        /*07a0*/ 	.short	0x0100
        /*07a2*/ 	.byte	0x08
	.zero		1


	//   ....[17]....
        /*07a4*/ 	.word	0x00000690
        /*07a8*/ 	.word	0x000000ff
        /*07ac*/ 	.word	0x000228a8
        /*07b0*/ 	.short	0x0100
        /*07b2*/ 	.byte	0x08
	.zero		1


	//   ....[18]....
        /*07b4*/ 	.word	0x000007d0
        /*07b8*/ 	.word	0x000000ff
        /*07bc*/ 	.word	0x000228b0
        /*07c0*/ 	.short	0x0100
        /*07c2*/ 	.byte	0x08
	.zero		1


	//   ....[19]....
        /*07c4*/ 	.word	0x000007e0
        /*07c8*/ 	.word	0x000000ff
        /*07cc*/ 	.word	0x000228c0
        /*07d0*/ 	.short	0x0100
        /*07d2*/ 	.byte	0x08
	.zero		1


	//   ....[20]....
        /*07d4*/ 	.word	0x000007f0
        /*07d8*/ 	.word	0x000000ff
        /*07dc*/ 	.word	0x000228b8
        /*07e0*/ 	.short	0x0100
        /*07e2*/ 	.byte	0x08
	.zero		1


	//   ....[21]....
        /*07e4*/ 	.word	0x00000800
        /*07e8*/ 	.word	0x000000ff
        /*07ec*/ 	.word	0x000228c8
        /*07f0*/ 	.short	0x0100
        /*07f2*/ 	.byte	0x08
	.zero		1


	//   ....[22]....
        /*07f4*/ 	.word	0x00001bf0
        /*07f8*/ 	.word	0x00000007
        /*07fc*/ 	.word	0x00022800
        /*0800*/ 	.short	0x010a
        /*0802*/ 	.byte	0x3f
	.zero		1


	//   ....[23]....
        /*0804*/ 	.word	0x00001cc0
        /*0808*/ 	.word	0x000000ff
        /*080c*/ 	.word	0x00022830
        /*0810*/ 	.short	0x010a
        /*0812*/ 	.byte	0x18
	.zero		1


	//   ....[24]....
        /*0814*/ 	.word	0x00001d00
        /*0818*/ 	.word	0x000000ff
        /*081c*/ 	.word	0x00022830
        /*0820*/ 	.short	0x010a
        /*0822*/ 	.byte	0x18
	.zero		1


	//   ....[25]....
        /*0824*/ 	.word	0x00002080
        /*0828*/ 	.word	0x000000ff
        /*082c*/ 	.word	0x00000000
        /*0830*/ 	.short	0x0101
        /*0832*/ 	.byte	0x05
	.zero		1


	//   ....[26]....
        /*0834*/ 	.word	0x00003fe0
        /*0838*/ 	.word	0x000000ff
        /*083c*/ 	.word	0x00022850
        /*0840*/ 	.short	0x010a
        /*0842*/ 	.byte	0x18
	.zero		1


	//   ....[27]....
        /*0844*/ 	.word	0x00004020
        /*0848*/ 	.word	0x000000ff
        /*084c*/ 	.word	0x00022850
        /*0850*/ 	.short	0x010a
        /*0852*/ 	.byte	0x18
	.zero		1


	//   ....[28]....
        /*0854*/ 	.word	0x00004370
        /*0858*/ 	.word	0x000000ff
        /*085c*/ 	.word	0x00000000
        /*0860*/ 	.short	0x0101
        /*0862*/ 	.byte	0x18
	.zero		1


	//   ....[29]....
        /*0864*/ 	.word	0x000046f0
        /*0868*/ 	.word	0x000000ff
        /*086c*/ 	.word	0x00022830
        /*0870*/ 	.short	0x010a
        /*0872*/ 	.byte	0x19
	.zero		1


	//   ....[30]....
        /*0874*/ 	.word	0x00004730
        /*0878*/ 	.word	0x000000ff
        /*087c*/ 	.word	0x00022830
        /*0880*/ 	.short	0x010a
        /*0882*/ 	.byte	0x19
	.zero		1


	//   ....[31]....
        /*0884*/ 	.word	0x00004980
        /*0888*/ 	.word	0x000000ff
        /*088c*/ 	.word	0x00000000
        /*0890*/ 	.short	0x0101
        /*0892*/ 	.byte	0x0a
	.zero		1


	//   ....[32]....
        /*0894*/ 	.word	0x00007270
        /*0898*/ 	.word	0x000000ff
        /*089c*/ 	.word	0x00022850
        /*08a0*/ 	.short	0x010a
        /*08a2*/ 	.byte	0x19
	.zero		1


	//   ....[33]....
        /*08a4*/ 	.word	0x000072c0
        /*08a8*/ 	.word	0x000000ff
        /*08ac*/ 	.word	0x00022850
        /*08b0*/ 	.short	0x010a
        /*08b2*/ 	.byte	0x19
	.zero		1


	//   ....[34]....
        /*08b4*/ 	.word	0x000075b0
        /*08b8*/ 	.word	0x000000ff
        /*08bc*/ 	.word	0x00000000
        /*08c0*/ 	.short	0x0101
        /*08c2*/ 	.byte	0x19
	.zero		1


	//   ....[35]....
        /*08c4*/ 	.word	0x00007990
        /*08c8*/ 	.word	0x000000ff
        /*08cc*/ 	.word	0x00022830
        /*08d0*/ 	.short	0x010a
        /*08d2*/ 	.byte	0x19
	.zero		1


	//   ....[36]....
        /*08d4*/ 	.word	0x000079d0
        /*08d8*/ 	.word	0x000000ff
        /*08dc*/ 	.word	0x00022830
        /*08e0*/ 	.short	0x010a
        /*08e2*/ 	.byte	0x19
	.zero		1


	//   ....[37]....
        /*08e4*/ 	.word	0x00007c00
        /*08e8*/ 	.word	0x000000ff
        /*08ec*/ 	.word	0x00000000
        /*08f0*/ 	.short	0x0101
        /*08f2*/ 	.byte	0x0a
	.zero		1


	//   ....[38]....
        /*08f4*/ 	.word	0x00009260
        /*08f8*/ 	.word	0x000000ff
        /*08fc*/ 	.word	0x00022850
        /*0900*/ 	.short	0x010a
        /*0902*/ 	.byte	0x19
	.zero		1


	//   ....[39]....
        /*0904*/ 	.word	0x000092b0
        /*0908*/ 	.word	0x000000ff
        /*090c*/ 	.word	0x00022850
        /*0910*/ 	.short	0x010a
        /*0912*/ 	.byte	0x19
	.zero		1


	//   ....[40]....
        /*0914*/ 	.word	0x00009580
        /*0918*/ 	.word	0x000000ff
        /*091c*/ 	.word	0x00000000
        /*0920*/ 	.short	0x0101
        /*0922*/ 	.byte	0x19
	.zero		1


	//   ....[41]....
        /*0924*/ 	.word	0x00009710
        /*0928*/ 	.word	0x000000ff
        /*092c*/ 	.word	0x00022830
        /*0930*/ 	.short	0x010a
        /*0932*/ 	.byte	0x18
	.zero		1


	//   ....[42]....
        /*0934*/ 	.word	0x00009750
        /*0938*/ 	.word	0x000000ff
        /*093c*/ 	.word	0x00022830
        /*0940*/ 	.short	0x010a
        /*0942*/ 	.byte	0x18
	.zero		1


	//   ....[43]....
        /*0944*/ 	.word	0x00009990
        /*0948*/ 	.word	0x000000ff
        /*094c*/ 	.word	0x00000000
        /*0950*/ 	.short	0x0101
        /*0952*/ 	.byte	0x0a
	.zero		1


	//   ....[44]....
        /*0954*/ 	.word	0x0000c280
        /*0958*/ 	.word	0x000000ff
        /*095c*/ 	.word	0x00022850
        /*0960*/ 	.short	0x010a
        /*0962*/ 	.byte	0x18
	.zero		1


	//   ....[45]....
        /*0964*/ 	.word	0x0000c2d0
        /*0968*/ 	.word	0x000000ff
        /*096c*/ 	.word	0x00022850
        /*0970*/ 	.short	0x010a
        /*0972*/ 	.byte	0x18
	.zero		1


	//   ....[46]....
        /*0974*/ 	.word	0x0000c5c0
        /*0978*/ 	.word	0x000000ff
        /*097c*/ 	.word	0x00000000
        /*0980*/ 	.short	0x0101
        /*0982*/ 	.byte	0x18
	.zero		1


	//   ....[47]....
        /*0984*/ 	.word	0x0000e840
        /*0988*/ 	.word	0x000000b0
        /*098c*/ 	.word	0x00000000
        /*0990*/ 	.short	0x0101
        /*0992*/ 	.byte	0x3f
	.zero		1


	//   ....[48]....
        /*0994*/ 	.word	0x00010f30
        /*0998*/ 	.word	0x00000016
        /*099c*/ 	.word	0x00022840
        /*09a0*/ 	.short	0x010a
        /*09a2*/ 	.byte	0x3f
	.zero		1


	//   ....[49]....
        /*09a4*/ 	.word	0x00011430
        /*09a8*/ 	.word	0x00000016
        /*09ac*/ 	.word	0x00022830
        /*09b0*/ 	.short	0x0107
        /*09b2*/ 	.byte	0x3f
	.zero		1


	//   ....[50]....
        /*09b4*/ 	.word	0x00011500
        /*09b8*/ 	.word	0x00000016
        /*09bc*/ 	.word	0x00022830
        /*09c0*/ 	.short	0x0101
        /*09c2*/ 	.byte	0x3f
	.zero		1


	//   ....[51]....
        /*09c4*/ 	.word	0x00011d70
        /*09c8*/ 	.word	0x00000011
        /*09cc*/ 	.word	0x00022800
        /*09d0*/ 	.short	0x0107
        /*09d2*/ 	.byte	0x3f
	.zero		1


	//   ....[52]....
        /*09d4*/ 	.word	0x00011e60
        /*09d8*/ 	.word	0x00000011
        /*09dc*/ 	.word	0x00022800
        /*09e0*/ 	.short	0x0101
        /*09e2*/ 	.byte	0x3f
	.zero		1


	//   ....[53]....
        /*09e4*/ 	.word	0x00011e80
        /*09e8*/ 	.word	0x00000011
        /*09ec*/ 	.word	0x00022820
        /*09f0*/ 	.short	0x010a
        /*09f2*/ 	.byte	0x3f
	.zero		1


	//   ....[54]....
        /*09f4*/ 	.word	0x00011f10
        /*09f8*/ 	.word	0x00000016
        /*09fc*/ 	.word	0x00022860
        /*0a00*/ 	.short	0x010a
        /*0a02*/ 	.byte	0x3f
	.zero		1


	//   ....[55]....
        /*0a04*/ 	.word	0x00012600
        /*0a08*/ 	.word	0x00000016
        /*0a0c*/ 	.word	0x00022850
        /*0a10*/ 	.short	0x0107
        /*0a12*/ 	.byte	0x3f
	.zero		1


	//   ....[56]....
        /*0a14*/ 	.word	0x000126d0
        /*0a18*/ 	.word	0x00000016
        /*0a1c*/ 	.word	0x00022850
        /*0a20*/ 	.short	0x0101
        /*0a22*/ 	.byte	0x3f
	.zero		1


	//   ....[57]....
        /*0a24*/ 	.word	0x00012a00
        /*0a28*/ 	.word	0x0000000a
        /*0a2c*/ 	.word	0x00022840
        /*0a30*/ 	.short	0x010a
        /*0a32*/ 	.byte	0x3f
	.zero		1


	//   ....[58]....
        /*0a34*/ 	.word	0x00012dd0
        /*0a38*/ 	.word	0x0000000a
        /*0a3c*/ 	.word	0x00022830
        /*0a40*/ 	.short	0x0107
        /*0a42*/ 	.byte	0x3f
	.zero		1


	//   ....[59]....
        /*0a44*/ 	.word	0x00012e90
        /*0a48*/ 	.word	0x0000000a
        /*0a4c*/ 	.word	0x00022830
        /*0a50*/ 	.short	0x0101
        /*0a52*/ 	.byte	0x3f
	.zero		1


	//   ....[60]....
        /*0a54*/ 	.word	0x00012ec0
        /*0a58*/ 	.word	0x0000000a
        /*0a5c*/ 	.word	0x00022860
        /*0a60*/ 	.short	0x010a
        /*0a62*/ 	.byte	0x3f
	.zero		1


	//   ....[61]....
        /*0a64*/ 	.word	0x000133e0
        /*0a68*/ 	.word	0x0000000a
        /*0a6c*/ 	.word	0x00022850
        /*0a70*/ 	.short	0x0107
        /*0a72*/ 	.byte	0x3f
	.zero		1


	//   ....[62]....
        /*0a74*/ 	.word	0x000134a0
        /*0a78*/ 	.word	0x0000000a
        /*0a7c*/ 	.word	0x00022850
        /*0a80*/ 	.short	0x0101
        /*0a82*/ 	.byte	0x3f
	.zero		1


	//   ....[63]....
        /*0a84*/ 	.word	0x00013880
        /*0a88*/ 	.word	0x00000005
        /*0a8c*/ 	.word	0x00022820
        /*0a90*/ 	.short	0x010a
        /*0a92*/ 	.byte	0x3f
	.zero		1


	//   ....[64]....
        /*0a94*/ 	.word	0x00013a00
        /*0a98*/ 	.word	0x00000003
        /*0a9c*/ 	.word	0x00022840
        /*0aa0*/ 	.short	0x010a
        /*0aa2*/ 	.byte	0x3f
	.zero		1


	//   ....[65]....
        /*0aa4*/ 	.word	0x00013aa0
        /*0aa8*/ 	.word	0x00000005
        /*0aac*/ 	.word	0x00022840
        /*0ab0*/ 	.short	0x010a
        /*0ab2*/ 	.byte	0x3f
	.zero		1


	//   ....[66]....
        /*0ab4*/ 	.word	0x00013ae0
        /*0ab8*/ 	.word	0x00000003
        /*0abc*/ 	.word	0x00022860
        /*0ac0*/ 	.short	0x010a
        /*0ac2*/ 	.byte	0x3f
	.zero		1


	//   ....[67]....
        /*0ac4*/ 	.word	0x00013b20
        /*0ac8*/ 	.word	0x00000005
        /*0acc*/ 	.word	0x00022860
        /*0ad0*/ 	.short	0x010a
        /*0ad2*/ 	.byte	0x3f
	.zero		1


	//   ....[68]....
        /*0ad4*/ 	.word	0x00013b80
        /*0ad8*/ 	.word	0x00000007
        /*0adc*/ 	.word	0x00022800
        /*0ae0*/ 	.short	0x010a
        /*0ae2*/ 	.byte	0x3f
	.zero		1


	//   ....[69]....
        /*0ae4*/ 	.word	0x00013be0
        /*0ae8*/ 	.word	0x00000000
        /*0aec*/ 	.word	0x00022830
        /*0af0*/ 	.short	0x010a
        /*0af2*/ 	.byte	0x3f
	.zero		1


	//   ....[70]....
        /*0af4*/ 	.word	0x00013c40
        /*0af8*/ 	.word	0x0000000a
        /*0afc*/ 	.word	0x00022850
        /*0b00*/ 	.short	0x010a
        /*0b02*/ 	.byte	0x3f
	.zero		1


	//   ....[71]....
        /*0b04*/ 	.word	0x00013ca0
        /*0b08*/ 	.word	0x00000003
        /*0b0c*/ 	.word	0x00022830
        /*0b10*/ 	.short	0x010a
        /*0b12*/ 	.byte	0x3f
	.zero		1


	//   ....[72]....
        /*0b14*/ 	.word	0x00013d00
        /*0b18*/ 	.word	0x0000000b
        /*0b1c*/ 	.word	0x00022850
        /*0b20*/ 	.short	0x010a
        /*0b22*/ 	.byte	0x3f
	.zero		1


	//   ....[73]....
        /*0b24*/ 	.word	0x00013d60
        /*0b28*/ 	.word	0x00000003
        /*0b2c*/ 	.word	0x00022830
        /*0b30*/ 	.short	0x010a
        /*0b32*/ 	.byte	0x3f
	.zero		1


	//   ....[74]....
        /*0b34*/ 	.word	0x00013dc0
        /*0b38*/ 	.word	0x00000009
        /*0b3c*/ 	.word	0x00022850
        /*0b40*/ 	.short	0x010a
        /*0b42*/ 	.byte	0x3f
	.zero		1


	//   ....[75]....
        /*0b44*/ 	.word	0x00013e20
        /*0b48*/ 	.word	0x00000003
        /*0b4c*/ 	.word	0x00022830
        /*0b50*/ 	.short	0x010a
        /*0b52*/ 	.byte	0x3f
	.zero		1


	//   ....[76]....
        /*0b54*/ 	.word	0x00013e80
        /*0b58*/ 	.word	0x00000009
        /*0b5c*/ 	.word	0x00022850
        /*0b60*/ 	.short	0x010a
        /*0b62*/ 	.byte	0x3f
	.zero		1


	//   ....[77]....
        /*0b64*/ 	.word	0x00013f80
        /*0b68*/ 	.word	0x00000016
        /*0b6c*/ 	.word	0x00022840
        /*0b70*/ 	.short	0x010a
        /*0b72*/ 	.byte	0x3f
	.zero		1


	//   ....[78]....
        /*0b74*/ 	.word	0x00014f50
        /*0b78*/ 	.word	0x00000011
        /*0b7c*/ 	.word	0x00022820
        /*0b80*/ 	.short	0x010a
        /*0b82*/ 	.byte	0x3f
	.zero		1


	//   ....[79]....
        /*0b84*/ 	.word	0x00014fa0
        /*0b88*/ 	.word	0x00000016
        /*0b8c*/ 	.word	0x00022860
        /*0b90*/ 	.short	0x010a
        /*0b92*/ 	.byte	0x3f
	.zero		1


	//   ....[80]....
        /*0b94*/ 	.word	0x00015900
        /*0b98*/ 	.word	0x0000000a
        /*0b9c*/ 	.word	0x00022840
        /*0ba0*/ 	.short	0x010a
        /*0ba2*/ 	.byte	0x3f
	.zero		1


	//   ....[81]....
        /*0ba4*/ 	.word	0x00015f90
        /*0ba8*/ 	.word	0x0000000a
        /*0bac*/ 	.word	0x00022860
        /*0bb0*/ 	.short	0x010a
        /*0bb2*/ 	.byte	0x3f
	.zero		1


	//   ....[82]....
        /*0bb4*/ 	.word	0x000167a0
        /*0bb8*/ 	.word	0x00000005
        /*0bbc*/ 	.word	0x00022820
        /*0bc0*/ 	.short	0x010a
        /*0bc2*/ 	.byte	0x3f
	.zero		1


	//   ....[83]....
        /*0bc4*/ 	.word	0x00016940
        /*0bc8*/ 	.word	0x00000003
        /*0bcc*/ 	.word	0x00022840
        /*0bd0*/ 	.short	0x010a
        /*0bd2*/ 	.byte	0x3f
	.zero		1


	//   ....[84]....
        /*0bd4*/ 	.word	0x00016990
        /*0bd8*/ 	.word	0x00000005
        /*0bdc*/ 	.word	0x00022840
        /*0be0*/ 	.short	0x010a
        /*0be2*/ 	.byte	0x3f
	.zero		1


	//   ....[85]....
        /*0be4*/ 	.word	0x000169e0
        /*0be8*/ 	.word	0x00000003
        /*0bec*/ 	.word	0x00022860
        /*0bf0*/ 	.short	0x010a
        /*0bf2*/ 	.byte	0x3f
	.zero		1


	//----- nvinfo : EIATTR_NUM_MBARRIERS
	.align		4
.L_327:
        /*0bf4*/ 	.byte	0x03, 0x38
        /*0bf6*/ 	.short	0x0016


	//----- nvinfo : EIATTR_EXIT_INSTR_OFFSETS
	.align		4
        /*0bf8*/ 	.byte	0x04, 0x1c
        /*0bfa*/ 	.short	(.L_329 - .L_328)


	//   ....[0]....
.L_328:
        /*0bfc*/ 	.word	0x00000960


	//   ....[1]....
        /*0c00*/ 	.word	0x0000f970


	//   ....[2]....
        /*0c04*/ 	.word	0x00013b70


	//----- nvinfo : EIATTR_MAX_THREADS
	.align		4
.L_329:
        /*0c08*/ 	.byte	0x04, 0x05
        /*0c0a*/ 	.short	(.L_331 - .L_330)
.L_330:
        /*0c0c*/ 	.word	0x00000180
        /*0c10*/ 	.word	0x00000001
        /*0c14*/ 	.word	0x00000001


	//----- nvinfo : EIATTR_CRS_STACK_SIZE
	.align		4
.L_331:
        /*0c18*/ 	.byte	0x04, 0x1e
        /*0c1a*/ 	.short	(.L_333 - .L_332)
.L_332:
        /*0c1c*/ 	.word	0x00000000


	//----- nvinfo : EIATTR_CBANK_PARAM_SIZE
	.align		4
.L_333:
        /*0c20*/ 	.byte	0x03, 0x19
        /*0c22*/ 	.short	0x0af0


	//----- nvinfo : EIATTR_PARAM_CBANK
	.align		4
        /*0c24*/ 	.byte	0x04, 0x0a
        /*0c26*/ 	.short	(.L_335 - .L_334)
	.align		4
.L_334:
        /*0c28*/ 	.word	index@(.nv.constant0._ZN7cutlass13device_kernelIN5flash11enable_sm90INS1_16FlashAttnFwdSm90INS1_25CollectiveMainloopFwdSm90ILi2EN4cute5tupleIJNS5_1CILi1EEES8_S8_EEENS6_IJNS7_ILi128EEENS7_ILi96EEENS7_ILi64EEEEEELi256ENS_10bfloat16_tEfNS_4arch4Sm90ELb0ELb1ELb0ELb0ELb1ELb0ELb0ELb1ELb0ELb1ELb0ELb0EEENS1_21CollectiveEpilogueFwdINS6_IJSA_NS7_ILi256EEESB_EEES9_SE_SG_Li256ELb0ELb1ELb0ELb0EEENS1_30DynamicPersistentTileSchedulerILi256ELi128ELb0ELb1ELb1EEEEEEEEEvNT_6ParamsE)
        /*0c2c*/ 	.short	0x0210
        /*0c2e*/ 	.short	0x0af0


	//----- nvinfo : EIATTR_SW_WAR
	.align		4
.L_335:
        /*0c30*/ 	.byte	0x04, 0x36
        /*0c32*/ 	.short	(.L_337 - .L_336)
.L_336:
        /*0c34*/ 	.word	0x00000008
.L_337:


//--------------------- .nv.info._ZN7cutlass13device_kernelIN5flash11enable_sm90INS1_16FlashAttnFwdSm90INS1_25CollectiveMainloopFwdSm90ILi2EN4cute5tupleIJNS5_1CILi1EEES8_S8_EEENS6_IJNS7_ILi128EEENS7_ILi96EEENS7_ILi64EEEEEELi256ENS_10bfloat16_tEfNS_4arch4Sm90ELb0ELb1ELb0ELb0ELb1ELb0ELb1ELb1ELb0ELb1ELb0ELb0EEENS1_21CollectiveEpilogueFwdINS6_IJSA_NS7_ILi256EEESB_EEES9_SE_SG_Li256ELb0ELb1ELb0ELb0EEENS1_30DynamicPersistentTileSchedulerILi256ELi128ELb0ELb1ELb1EEEEEEEEEvNT_6ParamsE --------------------------
	.section	.nv.info._ZN7cutlass13device_kernelIN5flash11enable_sm90INS1_16FlashAttnFwdSm90INS1_25CollectiveMainloopFwdSm90ILi2EN4cute5tupleIJNS5_1CILi1EEES8_S8_EEENS6_IJNS7_ILi128EEENS7_ILi96EEENS7_ILi64EEEEEELi256ENS_10bfloat16_tEfNS_4arch4Sm90ELb0ELb1ELb0ELb0ELb1ELb0ELb1ELb1ELb0ELb1ELb0ELb0EEENS1_21CollectiveEpilogueFwdINS6_IJSA_NS7_ILi256EEESB_EEES9_SE_SG_Li256ELb0ELb1ELb0ELb0EEENS1_30DynamicPersistentTileSchedulerILi256ELi128ELb0ELb1ELb1EEEEEEEEEvNT_6ParamsE,"",@"SHT_CUDA_INFO"
	.sectionflags	@""
	.align	4


	//----- nvinfo : EIATTR_CUDA_API_VERSION
	.align		4
        /*0000*/ 	.byte	0x04, 0x37
        /*0002*/ 	.short	(.L_339 - .L_338)
.L_338:
        /*0004*/ 	.word	0x00000082


	//----- nvinfo : EIATTR_KPARAM_INFO
	.align		4
.L_339:
        /*0008*/ 	.byte	0x04, 0x17
        /*000a*/ 	.short	(.L_341 - .L_340)
.L_340:
        /*000c*/ 	.word	0x00000000
        /*0010*/ 	.short	0x0000
        /*0012*/ 	.short	0x0070
        /*0014*/ 	.byte	0x00, 0xf0, 0x01, 0x2e


	//----- nvinfo : EIATTR_SPARSE_MMA_MASK
	.align		4
.L_341:
        /*0018*/ 	.byte	0x03, 0x50
        /*001a*/ 	.short	0x0000


	//----- nvinfo : EIATTR_MAXREG_COUNT
	.align		4
        /*001c*/ 	.byte	0x03, 0x1b
        /*001e*/ 	.short	0x00a8


	//----- nvinfo : EIATTR_NUM_BARRIERS
	.align		4
        /*0020*/ 	.byte	0x02, 0x4c
        /*0022*/ 	.byte	0x10
	.zero		1


	//----- nvinfo : EIATTR_EXTERNS
	.align		4
        /*0024*/ 	.byte	0x04, 0x0f
        /*0026*/ 	.short	(.L_343 - .L_342)


	//   ....[0]....
	.align		4
.L_342:
        /*0028*/ 	.word	index@(__assertfail)


	//----- nvinfo : EIATTR_ANNOTATIONS
	.align		4
.L_343:
        /*002c*/ 	.byte	0x04, 0x55
        /*002e*/ 	.short	(.L_345 - .L_344)


	//   ....[0]....
.L_344:
        /* <DEDUP_REMOVED lines=14> */


	//----- nvinfo : EIATTR_MERCURY_ISA_VERSION
	.align		4
.L_345:
        /*0100*/ 	.byte	0x03, 0x5f
        /*0102*/ 	.short	0x0101


	//----- nvinfo : EIATTR_INT_WARP_WIDE_INSTR_OFFSETS
	.align		4
        /*0104*/ 	.byte	0x04, 0x31
        /*0106*/ 	.short	(.L_347 - .L_346)


	//   ....[0]....
.L_346:
        /*0108*/ 	.word	0x000000c0


	//   ....[1]....
        /*010c*/ 	.word	0x000000d0


	//   ....[2]....
        /*0110*/ 	.word	0x000000e0


	//   ....[3]....
        /*0114*/ 	.word	0x00000180


	//   ....[4]....
        /*0118*/ 	.word	0x00022720


	//   ....[5]....
        /*011c*/ 	.word	0x000227b0


	//   ....[6]....
        /*0120*/ 	.word	0x000262d0


	//   ....[7]....
        /*0124*/ 	.word	0x00026360


	//----- nvinfo : EIATTR_COOP_GROUP_MASK_REGIDS
	.align		4
.L_347:
        /*0128*/ 	.byte	0x04, 0x29
        /*012a*/ 	.short	(.L_349 - .L_348)


	//   ....[0]....
.L_348:
        /*012c*/ 	.word	0xffffffff


	//   ....[1]....
        /*0130*/ 	.word	0xffffffff


	//   ....[2]....
        /*0134*/ 	.word	0xffffffff


	//   ....[3]....
        /*0138*/ 	.word	0xffffffff


	//   ....[4]....
        /*013c*/ 	.word	0xffffffff


	//   ....[5]....
        /*0140*/ 	.word	0xffffffff


	//   ....[6]....
        /*0144*/ 	.word	0xffffffff


	//   ....[7]....
        /*0148*/ 	.word	0xffffffff


	//   ....[8]....
        /*014c*/ 	.word	0xffffffff


	//   ....[9]....
        /*0150*/ 	.word	0xffffffff


	//   ....[10]....
        /*0154*/ 	.word	0xffffffff


	//   ....[11]....
        /*0158*/ 	.word	0xffffffff


	//   ....[12]....
        /*015c*/ 	.word	0xffffffff


	//   ....[13]....
        /*0160*/ 	.word	0xffffffff


	//   ....[14]....
        /*0164*/ 	.word	0xffffffff


	//   ....[15]....
        /*0168*/ 	.word	0xffffffff


	//   ....[16]....
        /*016c*/ 	.word	0xffffffff


	//   ....[17]....
        /*0170*/ 	.word	0xffffffff


	//   ....[18]....
        /*0174*/ 	.word	0xffffffff


	//   ....[19]....
        /*0178*/ 	.word	0xffffffff


	//   ....[20]....
        /*017c*/ 	.word	0xffffffff


	//   ....[21]....
        /*0180*/ 	.word	0xffffffff


	//   ....[22]....
        /*0184*/ 	.word	0xffffffff


	//   ....[23]....
        /*0188*/ 	.word	0xffffffff


	//   ....[24]....
        /*018c*/ 	.word	0xffffffff


	//   ....[25]....
        /*0190*/ 	.word	0xffffffff


	//   ....[26]....
        /*0194*/ 	.word	0xffffffff


	//   ....[27]....
        /*0198*/ 	.word	0xffffffff


	//   ....[28]....
        /*019c*/ 	.word	0xffffffff


	//   ....[29]....
        /*01a0*/ 	.word	0xffffffff


	//   ....[30]....
        /*01a4*/ 	.word	0xffffffff


	//   ....[31]....
        /*01a8*/ 	.word	0xffffffff


	//   ....[32]....
        /*01ac*/ 	.word	0xffffffff


	//   ....[33]....
        /*01b0*/ 	.word	0xffffffff


	//   ....[34]....
        /*01b4*/ 	.word	0xffffffff


	//   ....[35]....
        /*01b8*/ 	.word	0xffffffff


	//   ....[36]....
        /*01bc*/ 	.word	0xffffffff


	//   ....[37]....
        /*01c0*/ 	.word	0xffffffff


	//   ....[38]....
        /*01c4*/ 	.word	0xffffffff


	//   ....[39]....
        /*01c8*/ 	.word	0xffffffff


	//   ....[40]....
        /*01cc*/ 	.word	0xffffffff


	//   ....[41]....
        /*01d0*/ 	.word	0xffffffff


	//   ....[42]....
        /*01d4*/ 	.word	0xffffffff


	//   ....[43]....
        /*01d8*/ 	.word	0xffffffff


	//   ....[44]....
        /*01dc*/ 	.word	0xffffffff


	//   ....[45]....
        /*01e0*/ 	.word	0xffffffff


	//   ....[46]....
        /*01e4*/ 	.word	0xffffffff


	//   ....[47]....
        /*01e8*/ 	.word	0xffffffff


	//   ....[48]....
        /*01ec*/ 	.word	0xffffffff


	//   ....[49]....
        /*01f0*/ 	.word	0xffffffff


	//   ....[50]....
        /*01f4*/ 	.word	0xffffffff


	//   ....[51]....
        /*01f8*/ 	.word	0xffffffff


	//   ....[52]....
        /*01fc*/ 	.word	0xffffffff


	//   ....[53]....
        /*0200*/ 	.word	0xffffffff


	//   ....[54]....
        /*0204*/ 	.word	0xffffffff


	//   ....[55]....
        /*0208*/ 	.word	0xffffffff


	//   ....[56]....
        /*020c*/ 	.word	0xffffffff


	//   ....[57]....
        /*0210*/ 	.word	0xffffffff


	//   ....[58]....
        /*0214*/ 	.word	0xffffffff


	//   ....[59]....
        /*0218*/ 	.word	0xffffffff


	//   ....[60]....
        /*021c*/ 	.word	0xffffffff


	//   ....[61]....
        /*0220*/ 	.word	0xffffffff


	//   ....[62]....
        /*0224*/ 	.word	0xffffffff


	//   ....[63]....
        /*0228*/ 	.word	0xffffffff


	//   ....[64]....
        /*022c*/ 	.word	0xffffffff


	//   ....[65]....
        /*0230*/ 	.word	0xffffffff


	//   ....[66]....
        /*0234*/ 	.word	0xffffffff


	//   ....[67]....
        /*0238*/ 	.word	0xffffffff


	//   ....[68]....
        /*023c*/ 	.word	0xffffffff


	//   ....[69]....
        /*0240*/ 	.word	0xffffffff


	//   ....[70]....
        /*0244*/ 	.word	0xffffffff


	//   ....[71]....
        /*0248*/ 	.word	0xffffffff


	//   ....[72]....
        /*024c*/ 	.word	0xffffffff


	//   ....[73]....
        /*0250*/ 	.word	0xffffffff


	//   ....[74]....
        /*0254*/ 	.word	0xffffffff


	//   ....[75]....
        /*0258*/ 	.word	0xffffffff


	//   ....[76]....
        /*025c*/ 	.word	0xffffffff


	//   ....[77]....
        /*0260*/ 	.word	0xffffffff


	//   ....[78]....
        /*0264*/ 	.word	0xffffffff


	//   ....[79]....
        /*0268*/ 	.word	0xffffffff


	//   ....[80]....
        /*026c*/ 	.word	0xffffffff


	//   ....[81]....
        /*0270*/ 	.word	0xffffffff


	//   ....[82]....
        /*0274*/ 	.word	0xffffffff


	//   ....[83]....
        /*0278*/ 	.word	0xffffffff


	//   ....[84]....
        /*027c*/ 	.word	0xffffffff


	//   ....[85]....
        /*0280*/ 	.word	0xffffffff


	//   ....[86]....
        /*0284*/ 	.word	0xffffffff


	//   ....[87]....
        /*0288*/ 	.word	0xffffffff


	//   ....[88]....
        /*028c*/ 	.word	0xffffffff


	//   ....[89]....
        /*0290*/ 	.word	0xffffffff


	//   ....[90]....
        /*0294*/ 	.word	0xffffffff


	//   ....[91]....
        /*0298*/ 	.word	0xffffffff


	//   ....[92]....
        /*029c*/ 	.word	0xffffffff


	//   ....[93]....
        /*02a0*/ 	.word	0xffffffff


	//   ....[94]....
        /*02a4*/ 	.word	0xffffffff


	//   ....[95]....
        /*02a8*/ 	.word	0xffffffff


	//   ....[96]....
        /*02ac*/ 	.word	0xffffffff


	//   ....[97]....
        /*02b0*/ 	.word	0xffffffff


	//   ....[98]....
        /*02b4*/ 	.word	0xffffffff


	//   ....[99]....
        /*02b8*/ 	.word	0xffffffff


	//   ....[100]....
        /*02bc*/ 	.word	0xffffffff


	//   ....[101]....
        /*02c0*/ 	.word	0xffffffff


	//   ....[102]....
        /*02c4*/ 	.word	0xffffffff


	//   ....[103]....
        /*02c8*/ 	.word	0xffffffff


	//   ....[104]....
        /*02cc*/ 	.word	0xffffffff


	//   ....[105]....
        /*02d0*/ 	.word	0xffffffff


	//   ....[106]....
        /*02d4*/ 	.word	0xffffffff


	//   ....[107]....
        /*02d8*/ 	.word	0xffffffff


	//   ....[108]....
        /*02dc*/ 	.word	0xffffffff


	//   ....[109]....
        /*02e0*/ 	.word	0xffffffff


	//   ....[110]....
        /*02e4*/ 	.word	0xffffffff


	//   ....[111]....
        /*02e8*/ 	.word	0xffffffff


	//   ....[112]....
        /*02ec*/ 	.word	0xffffffff


	//   ....[113]....
        /*02f0*/ 	.word	0xffffffff


	//   ....[114]....
        /*02f4*/ 	.word	0xffffffff


	//   ....[115]....
        /*02f8*/ 	.word	0xffffffff


	//   ....[116]....
        /*02fc*/ 	.word	0xffffffff


	//   ....[117]....
        /*0300*/ 	.word	0xffffffff


	//   ....[118]....
        /*0304*/ 	.word	0xffffffff


	//   ....[119]....
        /*0308*/ 	.word	0xffffffff


	//   ....[120]....
        /*030c*/ 	.word	0xffffffff


	//   ....[121]....
        /*0310*/ 	.word	0xffffffff


	//   ....[122]....
        /*0314*/ 	.word	0xffffffff


	//   ....[123]....
        /*0318*/ 	.word	0xffffffff


	//   ....[124]....
        /*031c*/ 	.word	0xffffffff


	//   ....[125]....
        /*0320*/ 	.word	0xffffffff


	//   ....[126]....
        /*0324*/ 	.word	0xffffffff


	//   ....[127]....
        /*0328*/ 	.word	0xffffffff


	//   ....[128]....
        /*032c*/ 	.word	0xffffffff


	//   ....[129]....
        /*0330*/ 	.word	0xffffffff


	//   ....[130]....
        /*0334*/ 	.word	0x0500000f


	//   ....[131]....
        /*0338*/ 	.word	0x0500000f


	//   ....[132]....
        /*033c*/ 	.word	0x0500000f


	//   ....[133]....
        /*0340*/ 	.word	0x0500000f


	//   ....[134]....
        /*0344*/ 	.word	0x0500000f


	//   ....[135]....
        /*0348*/ 	.word	0x0500000f


	//   ....[136]....
        /*034c*/ 	.word	0x0500000f


	//   ....[137]....
        /*0350*/ 	.word	0x0500000f


	//   ....[138]....
        /*0354*/ 	.word	0x0500000f


	//   ....[139]....
        /*0358*/ 	.word	0x0500000f


	//   ....[140]....
        /*035c*/ 	.word	0x0500000f


	//   ....[141]....
        /*0360*/ 	.word	0x0500000f


	//   ....[142]....
        /*0364*/ 	.word	0x0500000f


	//   ....[143]....
        /*0368*/ 	.word	0x0500000f


	//   ....[144]....
        /*036c*/ 	.word	0x0500000f


	//   ....[145]....
        /*0370*/ 	.word	0x0500000f


	//   ....[146]....
        /*0374*/ 	.word	0x0500000f


	//   ....[147]....
        /*0378*/ 	.word	0x0500000f


	//   ....[148]....
        /*037c*/ 	.word	0x0500000f


	//   ....[149]....
        /*0380*/ 	.word	0x0500000f


	//   ....[150]....
        /*0384*/ 	.word	0x0500000f


	//   ....[151]....
        /*0388*/ 	.word	0x0500000f


	//   ....[152]....
        /*038c*/ 	.word	0x0500000f


	//   ....[153]....
        /*0390*/ 	.word	0x0500000f


	//   ....[154]....
        /*0394*/ 	.word	0x0500000f


	//   ....[155]....
        /*0398*/ 	.word	0x0500000f


	//   ....[156]....
        /*039c*/ 	.word	0x0500000f


	//   ....[157]....
        /*03a0*/ 	.word	0x0500000f


	//   ....[158]....
        /*03a4*/ 	.word	0x0500000f


	//   ....[159]....
        /*03a8*/ 	.word	0x0500000f


	//   ....[160]....
        /*03ac*/ 	.word	0x0500000f


	//   ....[161]....
        /*03b0*/ 	.word	0x0500000f


	//   ....[162]....
        /*03b4*/ 	.word	0x0500000f


	//   ....[163]....
        /*03b8*/ 	.word	0x0500000f


	//   ....[164]....
        /*03bc*/ 	.word	0x0500000f


	//   ....[165]....
        /*03c0*/ 	.word	0x0500000f


	//   ....[166]....
        /*03c4*/ 	.word	0x0500000f


	//   ....[167]....
        /*03c8*/ 	.word	0x0500000f


	//   ....[168]....
        /*03cc*/ 	.word	0x0500000f


	//   ....[169]....
        /*03d0*/ 	.word	0x0500000f


	//   ....[170]....
        /*03d4*/ 	.word	0x0500000f


	//   ....[171]....
        /*03d8*/ 	.word	0x0500000f


	//   ....[172]....
        /*03dc*/ 	.word	0x0500000f


	//   ....[173]....
        /*03e0*/ 	.word	0x0500000f


	//   ....[174]....
        /*03e4*/ 	.word	0x0500000f


	//   ....[175]....
        /*03e8*/ 	.word	0x0500000f


	//   ....[176]....
        /*03ec*/ 	.word	0x0500000f


	//   ....[177]....
        /*03f0*/ 	.word	0x0500000f


	//   ....[178]....
        /*03f4*/ 	.word	0x0500000f


	//   ....[179]....
        /*03f8*/ 	.word	0x0500000f


	//   ....[180]....
        /*03fc*/ 	.word	0x0500000f


	//   ....[181]....
        /*0400*/ 	.word	0x0500000f


	//   ....[182]....
        /*0404*/ 	.word	0x0500000f


	//   ....[183]....
        /*0408*/ 	.word	0x0500000f


	//   ....[184]....
        /*040c*/ 	.word	0x0500000f


	//   ....[185]....
        /*0410*/ 	.word	0x0500000f


	//   ....[186]....
        /*0414*/ 	.word	0x0500000f


	//   ....[187]....
        /*0418*/ 	.word	0x0500000f


	//   ....[188]....
        /*041c*/ 	.word	0x0500000f


	//   ....[189]....
        /*0420*/ 	.word	0x0500000f


	//   ....[190]....
        /*0424*/ 	.word	0x0500000f


	//   ....[191]....
        /*0428*/ 	.word	0x0500000f


	//   ....[192]....
        /*042c*/ 	.word	0x0500000f


	//   ....[193]....
        /*0430*/ 	.word	0x0500000f


	//   ....[194]....
        /*0434*/ 	.word	0x0500000f


	//   ....[195]....
        /*0438*/ 	.word	0x0500000f


	//   ....[196]....
        /*043c*/ 	.word	0x0500000f


	//   ....[197]....
        /*0440*/ 	.word	0x0500000f


	//   ....[198]....
        /*0444*/ 	.word	0x0500000f


	//   ....[199]....
        /*0448*/ 	.word	0x0500000f


	//   ....[200]....
        /*044c*/ 	.word	0x0500000f


	//   ....[201]....
        /*0450*/ 	.word	0x0500000f


	//   ....[202]....
        /*0454*/ 	.word	0x0500000f


	//   ....[203]....
        /*0458*/ 	.word	0x0500000f


	//   ....[204]....
        /*045c*/ 	.word	0x0500000f


	//   ....[205]....
        /*0460*/ 	.word	0x0500000f


	//   ....[206]....
        /*0464*/ 	.word	0x0500000f


	//   ....[207]....
        /*0468*/ 	.word	0x0500000f


	//   ....[208]....
        /*046c*/ 	.word	0x0500000f


	//   ....[209]....
        /*0470*/ 	.word	0x0500000f


	//   ....[210]....
        /*0474*/ 	.word	0x0500000f


	//   ....[211]....
        /*0478*/ 	.word	0x0500000f


	//   ....[212]....
        /*047c*/ 	.word	0x0500000f


	//   ....[213]....
        /*0480*/ 	.word	0xffffffff


	//   ....[214]....
        /*0484*/ 	.word	0xffffffff


	//   ....[215]....
        /*0488*/ 	.word	0xffffffff


	//   ....[216]....
        /*048c*/ 	.word	0xffffffff


	//   ....[217]....
        /*0490*/ 	.word	0xffffffff


	//   ....[218]....
        /*0494*/ 	.word	0xffffffff


	//----- nvinfo : EIATTR_COOP_GROUP_INSTR_OFFSETS
	.align		4
.L_349:
        /*0498*/ 	.byte	0x04, 0x28
        /*049a*/ 	.short	(.L_351 - .L_350)


	//   ....[0]....
.L_350:
        /*049c*/ 	.word	0x00000080


	//   ....[1]....
        /*04a0*/ 	.word	0x00000090


	//   ....[2]....
        /*04a4*/ 	.word	0x000002f0


	//   ....[3]....
        /*04a8*/ 	.word	0x00000450


	//   ....[4]....
        /*04ac*/ 	.word	0x00000570


	//   ....[5]....
        /*04b0*/ 	.word	0x000006d0


	//   ....[6]....
        /*04b4*/ 	.word	0x00002010


	//   ....[7]....
        /*04b8*/ 	.word	0x00004270


	//   ....[8]....
        /*04bc*/ 	.word	0x000044d0


	//   ....[9]....
        /*04c0*/ 	.word	0x00005b10


	//   ....[10]....
        /*04c4*/ 	.word	0x00005ba0


	//   ....[11]....
        /*04c8*/ 	.word	0x00005ed0


	//   ....[12]....
        /*04cc*/ 	.word	0x00005f00


	//   ....[13]....
        /*04d0*/ 	.word	0x0000aea0


	//   ....[14]....
        /*04d4*/ 	.word	0x0000af40


	//   ....[15]....
        /*04d8*/ 	.word	0x0000b020


	//   ....[16]....
        /*04dc*/ 	.word	0x0000b040


	//   ....[17]....
        /*04e0*/ 	.word	0x00014840


	//   ....[18]....
        /*04e4*/ 	.word	0x00014a30


	//   ....[19]....
        /*04e8*/ 	.word	0x00015b70


	//   ....[20]....
        /*04ec*/ 	.word	0x00015c10


	//   ....[21]....
        /*04f0*/ 	.word	0x00015ca0


	//   ....[22]....
        /*04f4*/ 	.word	0x00015d00


	//   ....[23]....
        /*04f8*/ 	.word	0x0001e0e0


	//   ....[24]....
        /*04fc*/ 	.word	0x0001e100


	//   ....[25]....
        /*0500*/ 	.word	0x0001e160


	//   ....[26]....
        /*0504*/ 	.word	0x0001e1a0


	//   ....[27]....
        /*0508*/ 	.word	0x0001fd50


	//   ....[28]....
        /*050c*/ 	.word	0x0001fd60


	//   ....[29]....
        /*0510*/ 	.word	0x0001fe70


	//   ....[30]....
        /*0514*/ 	.word	0x0001fea0


	//   ....[31]....
        /*0518*/ 	.word	0x00020730


	//   ....[32]....
        /*051c*/ 	.word	0x00020740


	//   ....[33]....
        /*0520*/ 	.word	0x00020890


	//   ....[34]....
        /*0524*/ 	.word	0x000208b0


	//   ....[35]....
        /*0528*/ 	.word	0x000209f0


	//   ....[36]....
        /*052c*/ 	.word	0x00020a10


	//   ....[37]....
        /*0530*/ 	.word	0x00020b60


	//   ....[38]....
        /*0534*/ 	.word	0x00020b80


	//   ....[39]....
        /*0538*/ 	.word	0x000212c0


	//   ....[40]....
        /*053c*/ 	.word	0x000212e0


	//   ....[41]....
        /*0540*/ 	.word	0x00021420


	//   ....[42]....
        /*0544*/ 	.word	0x00021440


	//   ....[43]....
        /*0548*/ 	.word	0x00021580


	//   ....[44]....
        /*054c*/ 	.word	0x000215a0


	//   ....[45]....
        /*0550*/ 	.word	0x000216f0


	//   ....[46]....
        /*0554*/ 	.word	0x00021710


	//   ....[47]....
        /*0558*/ 	.word	0x00021920


	//   ....[48]....
        /*055c*/ 	.word	0x00023180


	//   ....[49]....
        /*0560*/ 	.word	0x000231a0


	//   ....[50]....
        /*0564*/ 	.word	0x000231b0


	//   ....[51]....
        /*0568*/ 	.word	0x000231f0


	//   ....[52]....
        /*056c*/ 	.word	0x00023240


	//   ....[53]....
        /*0570*/ 	.word	0x00023260


	//   ....[54]....
        /*0574*/ 	.word	0x000232b0


	//   ....[55]....
        /*0578*/ 	.word	0x000232d0


	//   ....[56]....
        /*057c*/ 	.word	0x00023320


	//   ....[57]....
        /*0580*/ 	.word	0x00023340


	//   ....[58]....
        /*0584*/ 	.word	0x00023370


	//   ....[59]....
        /*0588*/ 	.word	0x000233a0


	//   ....[60]....
        /*058c*/ 	.word	0x000239f0


	//   ....[61]....
        /*0590*/ 	.word	0x00023a30


	//   ....[62]....
        /*0594*/ 	.word	0x00023a40


	//   ....[63]....
        /*0598*/ 	.word	0x00023a60


	//   ....[64]....
        /*059c*/ 	.word	0x00023a80


	//   ....[65]....
        /*05a0*/ 	.word	0x00023aa0


	//   ....[66]....
        /*05a4*/ 	.word	0x00023ab0


	//   ....[67]....
        /*05a8*/ 	.word	0x00023ad0


	//   ....[68]....
        /*05ac*/ 	.word	0x00023b00


	//   ....[69]....
        /*05b0*/ 	.word	0x00023b30


	//   ....[70]....
        /*05b4*/ 	.word	0x00023b70


	//   ....[71]....
        /*05b8*/ 	.word	0x00023bd0


	//   ....[72]....
        /*05bc*/ 	.word	0x00023cf0


	//   ....[73]....
        /*05c0*/ 	.word	0x00023d80


	//   ....[74]....
        /*05c4*/ 	.word	0x00023d90


	//   ....[75]....
        /*05c8*/ 	.word	0x00023ea0


	//   ....[76]....
        /*05cc*/ 	.word	0x00024520


	//   ....[77]....
        /*05d0*/ 	.word	0x00024550


	//   ....[78]....
        /*05d4*/ 	.word	0x00024560


	//   ....[79]....
        /*05d8*/ 	.word	0x000245a0


	//   ....[80]....
        /*05dc*/ 	.word	0x00024660


	//   ....[81]....
        /*05e0*/ 	.word	0x000246c0


	//   ....[82]....
        /*05e4*/ 	.word	0x00024740


	//   ....[83]....
        /*05e8*/ 	.word	0x00024760


	//   ....[84]....
        /*05ec*/ 	.word	0x000247f0


	//   ....[85]....
        /*05f0*/ 	.word	0x00024810


	//   ....[86]....
        /*05f4*/ 	.word	0x000248a0


	//   ....[87]....
        /*05f8*/ 	.word	0x000248c0


	//   ....[88]....
        /*05fc*/ 	.word	0x00024950


	//   ....[89]....
        /*0600*/ 	.word	0x00024970


	//   ....[90]....
        /*0604*/ 	.word	0x00024a00


	//   ....[91]....
        /*0608*/ 	.word	0x00024a50


	//   ....[92]....
        /*060c*/ 	.word	0x00024e80


	//   ....[93]....
        /*0610*/ 	.word	0x00024ed0


	//   ....[94]....
        /*0614*/ 	.word	0x00024ef0


	//   ....[95]....
        /*0618*/ 	.word	0x00024fb0


	//   ....[96]....
        /*061c*/ 	.word	0x00024fd0


	//   ....[97]....
        /*0620*/ 	.word	0x00025080


	//   ....[98]....
        /*0624*/ 	.word	0x00025090


	//   ....[99]....
        /*0628*/ 	.word	0x000250c0


	//   ....[100]....
        /*062c*/ 	.word	0x00025150


	//   ....[101]....
        /*0630*/ 	.word	0x000251f0


	//   ....[102]....
        /*0634*/ 	.word	0x00025210


	//   ....[103]....
        /*0638*/ 	.word	0x00025220


	//   ....[104]....
        /*063c*/ 	.word	0x00025920


	//   ....[105]....
        /*0640*/ 	.word	0x00025940


	//   ....[106]....
        /*0644*/ 	.word	0x00025950


	//   ....[107]....
        /*0648*/ 	.word	0x00025960


	//   ....[108]....
        /*064c*/ 	.word	0x00025980


	//   ....[109]....
        /*0650*/ 	.word	0x000259e0


	//   ....[110]....
        /*0654*/ 	.word	0x00025a00


	//   ....[111]....
        /*0658*/ 	.word	0x00025a10


	//   ....[112]....
        /*065c*/ 	.word	0x00025a50


	//   ....[113]....
        /*0660*/ 	.word	0x00025a80


	//   ....[114]....
        /*0664*/ 	.word	0x00025a90


	//   ....[115]....
        /*0668*/ 	.word	0x00025ab0


	//   ....[116]....
        /*066c*/ 	.word	0x00025e00


	//   ....[117]....
        /*0670*/ 	.word	0x00025e20


	//   ....[118]....
        /*0674*/ 	.word	0x00025e30


	//   ....[119]....
        /*0678*/ 	.word	0x00025e40


	//   ....[120]....
        /*067c*/ 	.word	0x00025e50


	//   ....[121]....
        /*0680*/ 	.word	0x00025e70


	//   ....[122]....
        /*0684*/ 	.word	0x00025ee0


	//   ....[123]....
        /*0688*/ 	.word	0x00025f00


	//   ....[124]....
        /*068c*/ 	.word	0x00025f60


	//   ....[125]....
        /*0690*/ 	.word	0x00025f70


	//   ....[126]....
        /*0694*/ 	.word	0x00025fe0


	//   ....[127]....
        /*0698*/ 	.word	0x00026050


	//   ....[128]....
        /*069c*/ 	.word	0x00026480


	//   ....[129]....
        /*06a0*/ 	.word	0x00026660


	//   ....[130]....
        /*06a4*/ 	.word	0x00026c20


	//   ....[131]....
        /*06a8*/ 	.word	0x00026d00


	//   ....[132]....
        /*06ac*/ 	.word	0x00026da0


	//   ....[133]....
        /*06b0*/ 	.word	0x00026e20


	//   ....[134]....
        /*06b4*/ 	.word	0x00026ed0


	//   ....[135]....
        /*06b8*/ 	.word	0x00026f30


	//   ....[136]....
        /*06bc*/ 	.word	0x00026ff0


	//   ....[137]....
        /*06c0*/ 	.word	0x00027050


	//   ....[138]....
        /*06c4*/ 	.word	0x00027110


	//   ....[139]....
        /*06c8*/ 	.word	0x00027170


	//   ....[140]....
        /*06cc*/ 	.word	0x00027230


	//   ....[141]....
        /*06d0*/ 	.word	0x00027290


	//   ....[142]....
        /*06d4*/ 	.word	0x00027330


	//   ....[143]....
        /*06d8*/ 	.word	0x000273e0


	//   ....[144]....
        /*06dc*/ 	.word	0x00027480


	//   ....[145]....
        /*06e0*/ 	.word	0x00027510


	//   ....[146]....
        /*06e4*/ 	.word	0x000275e0


	//   ....[147]....
        /*06e8*/ 	.word	0x000276f0


	//   ....[148]....
        /*06ec*/ 	.word	0x00027770


	//   ....[149]....
        /*06f0*/ 	.word	0x000277d0


	//   ....[150]....
        /*06f4*/ 	.word	0x000278b0


	//   ....[151]....
        /*06f8*/ 	.word	0x00027930


	//   ....[152]....
        /*06fc*/ 	.word	0x00027a30


	//   ....[153]....
        /*0700*/ 	.word	0x00027b30


	//   ....[154]....
        /*0704*/ 	.word	0x00027ba0


	//   ....[155]....
        /*0708*/ 	.word	0x00027c00


	//   ....[156]....
        /*070c*/ 	.word	0x00027cd0


	//   ....[157]....
        /*0710*/ 	.word	0x00027df0


	//   ....[158]....
        /*0714*/ 	.word	0x00027e40


	//   ....[159]....
        /*0718*/ 	.word	0x00027ed0


	//   ....[160]....
        /*071c*/ 	.word	0x00027f70


	//   ....[161]....
        /*0720*/ 	.word	0x00027ff0


	//   ....[162]....
        /*0724*/ 	.word	0x000280c0


	//   ....[163]....
        /*0728*/ 	.word	0x000281d0


	//   ....[164]....
        /*072c*/ 	.word	0x00028220


	//   ....[165]....
        /*0730*/ 	.word	0x00028290


	//   ....[166]....
        /*0734*/ 	.word	0x00028380


	//   ....[167]....
        /*0738*/ 	.word	0x00028490


	//   ....[168]....
        /*073c*/ 	.word	0x000284e0


	//   ....[169]....
        /*0740*/ 	.word	0x00028550


	//   ....[170]....
        /*0744*/ 	.word	0x00028640


	//   ....[171]....
        /*0748*/ 	.word	0x00028750


	//   ....[172]....
        /*074c*/ 	.word	0x000287a0


	//   ....[173]....
        /*0750*/ 	.word	0x00028810


	//   ....[174]....
        /*0754*/ 	.word	0x000288f0


	//   ....[175]....
        /*0758*/ 	.word	0x00028a20


	//   ....[176]....
        /*075c*/ 	.word	0x00028af0


	//   ....[177]....
        /*0760*/ 	.word	0x00028b80


	//   ....[178]....
        /*0764*/ 	.word	0x00028cb0


	//   ....[179]....
        /*0768*/ 	.word	0x00028d10


	//   ....[180]....
        /*076c*/ 	.word	0x00028e20


	//   ....[181]....
        /*0770*/ 	.word	0x00028e80


	//   ....[182]....
        /*0774*/ 	.word	0x00028f90


	//   ....[183]....
        /*0778*/ 	.word	0x00028ff0


	//   ....[184]....
        /*077c*/ 	.word	0x00029100


	//   ....[185]....
        /*0780*/ 	.word	0x00029160


	//   ....[186]....
        /*0784*/ 	.word	0x00029220


	//   ....[187]....
        /*0788*/ 	.word	0x00029380


	//   ....[188]....
        /*078c*/ 	.word	0x00029420


	//   ....[189]....
        /*0790*/ 	.word	0x00029480


	//   ....[190]....
        /*0794*/ 	.word	0x00029520


	//   ....[191]....
        /*0798*/ 	.word	0x00029580


	//   ....[192]....
        /*079c*/ 	.word	0x00029630


	//   ....[193]....
        /*07a0*/ 	.word	0x00029690


	//   ....[194]....
        /*07a4*/ 	.word	0x00029730


	//   ....[195]....
        /*07a8*/ 	.word	0x00029790


	//   ....[196]....
        /*07ac*/ 	.word	0x00029830


	//   ....[197]....
        /*07b0*/ 	.word	0x00029890


	//   ....[198]....
        /*07b4*/ 	.word	0x00029930


	//   ....[199]....
        /*07b8*/ 	.word	0x00029a10


	//   ....[200]....
        /*07bc*/ 	.word	0x00029ab0


	//   ....[201]....
        /*07c0*/ 	.word	0x00029b10


	//   ....[202]....
        /*07c4*/ 	.word	0x00029be0


	//   ....[203]....
        /*07c8*/ 	.word	0x00029c40


	//   ....[204]....
        /*07cc*/ 	.word	0x00029d10


	//   ....[205]....
        /*07d0*/ 	.word	0x00029d70


	//   ....[206]....
        /*07d4*/ 	.word	0x00029e40


	//   ....[207]....
        /*07d8*/ 	.word	0x00029ea0


	//   ....[208]....
        /*07dc*/ 	.word	0x00029f70


	//   ....[209]....
        /*07e0*/ 	.word	0x00029fd0


	//   ....[210]....
        /*07e4*/ 	.word	0x0002a0a0


	//   ....[211]....
        /*07e8*/ 	.word	0x0002a130


	//   ....[212]....
        /*07ec*/ 	.word	0x0002a250


	//   ....[213]....
        /*07f0*/ 	.word	0x0002c730


	//   ....[214]....
        /*07f4*/ 	.word	0x0002d110


	//   ....[215]....
        /*07f8*/ 	.word	0x0002dcb0


	//   ....[216]....
        /*07fc*/ 	.word	0x0002dd10


	//   ....[217]....
        /*0800*/ 	.word	0x0002dd70


	//   ....[218]....
        /*0804*/ 	.word	0x0002dd90


	//----- nvinfo : EIATTR_REG_RECONFIG
	.align		4
.L_351:
        /*0808*/ 	.byte	0x01, 0x54
	.zero		2


	//----- nvinfo : EIATTR_SYSCALL_OFFSETS
	.align		4
        /*080c*/ 	.byte	0x04, 0x46
        /*080e*/ 	.short	(.L_353 - .L_352)


	//   ....[0]....
.L_352:
        /*0810*/ 	.word	0x00002580


	//   ....[1]....
        /*0814*/ 	.word	0x00022910


	//   ....[2]....
        /*0818*/ 	.word	0x00022a60


	//   ....[3]....
        /*081c*/ 	.word	0x00022b50


	//   ....[4]....
        /*0820*/ 	.word	0x00023680


	//   ....[5]....
        /*0824*/ 	.word	0x000241f0


	//----- nvinfo : EIATTR_MBARRIER_INSTR_OFFSETS
	.align		4
.L_353:
        /*0828*/ 	.byte	0x04, 0x39
        /*082a*/ 	.short	(.L_355 - .L_354)


	//   ....[0]....
.L_354:
        /*082c*/ 	.word	0x00000190
        /*0830*/ 	.word	0x000000ff
        /*0834*/ 	.word	0x00032400
        /*0838*/ 	.short	0x0100
        /*083a*/ 	.byte	0x08
	.zero		1


	//   ....[1]....
        /*083c*/ 	.word	0x000001a0
        /*0840*/ 	.word	0x000000ff
        /*0844*/ 	.word	0x00032410
        /*0848*/ 	.short	0x0100
        /*084a*/ 	.byte	0x08
	.zero		1


	//   ....[2]....
        /*084c*/ 	.word	0x000001b0
        /*0850*/ 	.word	0x000000ff
        /*0854*/ 	.word	0x00032420
        /*0858*/ 	.short	0x0100
        /*085a*/ 	.byte	0x08
	.zero		1


	//   ....[3]....
        /*085c*/ 	.word	0x000002a0
        /*0860*/ 	.word	0x000000ff
        /*0864*/ 	.word	0x00032430
        /*0868*/ 	.short	0x0100
        /*086a*/ 	.byte	0x08
	.zero		1


	//   ....[4]....
        /*086c*/ 	.word	0x000002b0
        /*0870*/ 	.word	0x000000ff
        /*0874*/ 	.word	0x00032440
        /*0878*/ 	.short	0x0100
        /*087a*/ 	.byte	0x08
	.zero		1


	//   ....[5]....
        /*087c*/ 	.word	0x000002c0
        /*0880*/ 	.word	0x000000ff
        /*0884*/ 	.word	0x00032438
        /*0888*/ 	.short	0x0100
        /*088a*/ 	.byte	0x08
	.zero		1


	//   ....[6]....
        /*088c*/ 	.word	0x000002d0
        /*0890*/ 	.word	0x000000ff
        /*0894*/ 	.word	0x00032448
        /*0898*/ 	.short	0x0100
        /*089a*/ 	.byte	0x08
	.zero		1


	//   ....[7]....
        /*089c*/ 	.word	0x00000400
        /*08a0*/ 	.word	0x000000ff
        /*08a4*/ 	.word	0x00032450
        /*08a8*/ 	.short	0x0100
        /*08aa*/ 	.byte	0x08
	.zero		1


	//   ....[8]....
        /*08ac*/ 	.word	0x00000410
        /*08b0*/ 	.word	0x000000ff
        /*08b4*/ 	.word	0x00032460
        /*08b8*/ 	.short	0x0100
        /*08ba*/ 	.byte	0x08
	.zero		1


	//   ....[9]....
        /*08bc*/ 	.word	0x00000420
        /*08c0*/ 	.word	0x000000ff
        /*08c4*/ 	.word	0x00032458
        /*08c8*/ 	.short	0x0100
        /*08ca*/ 	.byte	0x08
	.zero		1


	//   ....[10]....
        /*08cc*/ 	.word	0x00000430
        /*08d0*/ 	.word	0x000000ff
        /*08d4*/ 	.word	0x00032468
        /*08d8*/ 	.short	0x0100
        /*08da*/ 	.byte	0x08
	.zero		1


	//   ....[11]....
        /*08dc*/ 	.word	0x00000520
        /*08e0*/ 	.word	0x000000ff
        /*08e4*/ 	.word	0x00032470
        /*08e8*/ 	.short	0x0100
        /*08ea*/ 	.byte	0x06
	.zero		1


	//   ....[12]....
        /*08ec*/ 	.word	0x00000530
        /*08f0*/ 	.word	0x000000ff
        /*08f4*/ 	.word	0x00032480
        /*08f8*/ 	.short	0x0100
        /*08fa*/ 	.byte	0x06
	.zero		1


	//   ....[13]....
        /*08fc*/ 	.word	0x00000540
        /*0900*/ 	.word	0x000000ff
        /*0904*/ 	.word	0x00032478
        /*0908*/ 	.short	0x0100
        /*090a*/ 	.byte	0x06
	.zero		1


	//   ....[14]....
        /*090c*/ 	.word	0x00000550
        /*0910*/ 	.word	0x000000ff
        /*0914*/ 	.word	0x00032488
        /*0918*/ 	.short	0x0100
        /*091a*/ 	.byte	0x06
	.zero		1


	//   ....[15]....
        /*091c*/ 	.word	0x00000680
        /*0920*/ 	.word	0x000000ff
        /*0924*/ 	.word	0x00032490
        /*0928*/ 	.short	0x0100
        /*092a*/ 	.byte	0x08
	.zero		1


	//   ....[16]....
        /*092c*/ 	.word	0x00000690
        /*0930*/ 	.word	0x000000ff
        /*0934*/ 	.word	0x000324a0
        /*0938*/ 	.short	0x0100
        /*093a*/ 	.byte	0x08
	.zero		1


	//   ....[17]....
        /*093c*/ 	.word	0x000006a0
        /*0940*/ 	.word	0x000000ff
        /*0944*/ 	.word	0x00032498
        /*0948*/ 	.short	0x0100
        /*094a*/ 	.byte	0x08
	.zero		1


	//   ....[18]....
        /*094c*/ 	.word	0x000006b0
        /*0950*/ 	.word	0x000000ff
        /*0954*/ 	.word	0x000324a8
        /*0958*/ 	.short	0x0100
        /*095a*/ 	.byte	0x08
	.zero		1


	//   ....[19]....
        /*095c*/ 	.word	0x000007f0
        /*0960*/ 	.word	0x000000ff
        /*0964*/ 	.word	0x000324b0
        /*0968*/ 	.short	0x0100
        /*096a*/ 	.byte	0x08
	.zero		1


	//   ....[20]....
        /*096c*/ 	.word	0x00000800
        /*0970*/ 	.word	0x000000ff
        /*0974*/ 	.word	0x000324c0
        /*0978*/ 	.short	0x0100
        /*097a*/ 	.byte	0x08
	.zero		1


	//   ....[21]....
        /*097c*/ 	.word	0x00000810
        /*0980*/ 	.word	0x000000ff
        /*0984*/ 	.word	0x000324b8
        /*0988*/ 	.short	0x0100
        /*098a*/ 	.byte	0x08
	.zero		1


	//   ....[22]....
        /*098c*/ 	.word	0x00000820
        /*0990*/ 	.word	0x000000ff
        /*0994*/ 	.word	0x000324c8
        /*0998*/ 	.short	0x0100
        /*099a*/ 	.byte	0x08
	.zero		1


	//   ....[23]....
        /*099c*/ 	.word	0x000027d0
        /*09a0*/ 	.word	0x000000ff
        /*09a4*/ 	.word	0x00032400
        /*09a8*/ 	.short	0x010a
        /*09aa*/ 	.byte	0x2a
	.zero		1


	//   ....[24]....
        /*09ac*/ 	.word	0x00002c60
        /*09b0*/ 	.word	0x00000018
        /*09b4*/ 	.word	0x00000000
        /*09b8*/ 	.short	0x010a
        /*09ba*/ 	.byte	0x3f
	.zero		1


	//   ....[25]....
        /*09bc*/ 	.word	0x00002cc0
        /*09c0*/ 	.word	0x00000018
        /*09c4*/ 	.word	0x00000000
        /*09c8*/ 	.short	0x010a
        /*09ca*/ 	.byte	0x3f
	.zero		1


	//   ....[26]....
        /*09cc*/ 	.word	0x00003070
        /*09d0*/ 	.word	0x000000ff
        /*09d4*/ 	.word	0x00032410
        /*09d8*/ 	.short	0x010a
        /*09da*/ 	.byte	0x2a
	.zero		1


	//   ....[27]....
        /*09dc*/ 	.word	0x00003170
        /*09e0*/ 	.word	0x00000008
        /*09e4*/ 	.word	0x00000000
        /*09e8*/ 	.short	0x010a
        /*09ea*/ 	.byte	0x3f
	.zero		1


	//   ....[28]....
        /*09ec*/ 	.word	0x000031d0
        /*09f0*/ 	.word	0x00000008
        /*09f4*/ 	.word	0x00000000
        /*09f8*/ 	.short	0x010a
        /*09fa*/ 	.byte	0x3f
	.zero		1


	//   ....[29]....
        /*09fc*/ 	.word	0x00003f10
        /*0a00*/ 	.word	0x0000000c
        /*0a04*/ 	.word	0x00000000
        /*0a08*/ 	.short	0x0101
        /*0a0a*/ 	.byte	0x3f
	.zero		1


	//   ....[30]....
        /*0a0c*/ 	.word	0x00009240
        /*0a10*/ 	.word	0x00000006
        /*0a14*/ 	.word	0x00000000
        /*0a18*/ 	.short	0x0101
        /*0a1a*/ 	.byte	0x3f
	.zero		1


	//   ....[31]....
        /*0a1c*/ 	.word	0x00009990
        /*0a20*/ 	.word	0x00000002
        /*0a24*/ 	.word	0x00000000
        /*0a28*/ 	.short	0x010a
        /*0a2a*/ 	.byte	0x3f
	.zero		1


	//   ....[32]....
        /*0a2c*/ 	.word	0x00009a30
        /*0a30*/ 	.word	0x00000006
        /*0a34*/ 	.word	0x00000000
        /*0a38*/ 	.short	0x010a
        /*0a3a*/ 	.byte	0x3f
	.zero		1


	//   ....[33]....
        /*0a3c*/ 	.word	0x00009e40
        /*0a40*/ 	.word	0x00000002
        /*0a44*/ 	.word	0x00000000
        /*0a48*/ 	.short	0x010a
        /*0a4a*/ 	.byte	0x3f
	.zero		1


	//   ....[34]....
        /*0a4c*/ 	.word	0x00009f10
        /*0a50*/ 	.word	0x00000014
        /*0a54*/ 	.word	0x00000000
        /*0a58*/ 	.short	0x010a
        /*0a5a*/ 	.byte	0x3f
	.zero		1


	//   ....[35]....
        /*0a5c*/ 	.word	0x0000ac50
        /*0a60*/ 	.word	0x00000005
        /*0a64*/ 	.word	0x00000000
        /*0a68*/ 	.short	0x0101
        /*0a6a*/ 	.byte	0x3f
	.zero		1


	//   ....[36]....
        /*0a6c*/ 	.word	0x00013000
        /*0a70*/ 	.word	0x00000000
        /*0a74*/ 	.word	0x00000000
        /*0a78*/ 	.short	0x0101
        /*0a7a*/ 	.byte	0x3f
	.zero		1


	//   ....[37]....
        /*0a7c*/ 	.word	0x000131f0
        /*0a80*/ 	.word	0x00000002
        /*0a84*/ 	.word	0x00000000
        /*0a88*/ 	.short	0x010a
        /*0a8a*/ 	.byte	0x3f
	.zero		1


	//   ....[38]....
        /*0a8c*/ 	.word	0x00013290
        /*0a90*/ 	.word	0x00000006
        /*0a94*/ 	.word	0x00000000
        /*0a98*/ 	.short	0x010a
        /*0a9a*/ 	.byte	0x3f
	.zero		1


	//   ....[39]....
        /*0a9c*/ 	.word	0x000136a0
        /*0aa0*/ 	.word	0x00000002
        /*0aa4*/ 	.word	0x00000000
        /*0aa8*/ 	.short	0x010a
        /*0aaa*/ 	.byte	0x3f
	.zero		1


	//   ....[40]....
        /*0aac*/ 	.word	0x00013770
        /*0ab0*/ 	.word	0x0000000e
        /*0ab4*/ 	.word	0x00000000
        /*0ab8*/ 	.short	0x010a
        /*0aba*/ 	.byte	0x3f
	.zero		1


	//   ....[41]....
        /*0abc*/ 	.word	0x000144b0
        /*0ac0*/ 	.word	0x00000006
        /*0ac4*/ 	.word	0x00000000
        /*0ac8*/ 	.short	0x0101
        /*0aca*/ 	.byte	0x3f
	.zero		1


	//   ....[42]....
        /*0acc*/ 	.word	0x0001dca0
        /*0ad0*/ 	.word	0x00000003
        /*0ad4*/ 	.word	0x00000000
        /*0ad8*/ 	.short	0x0101
        /*0ada*/ 	.byte	0x3f
	.zero		1


	//   ....[43]....
        /*0adc*/ 	.word	0x00020750
        /*0ae0*/ 	.word	0x000000ff
        /*0ae4*/ 	.word	0x00000000
        /*0ae8*/ 	.short	0x0101
        /*0aea*/ 	.byte	0x05
	.zero		1


	//   ....[44]....
        /*0aec*/ 	.word	0x00022f50
        /*0af0*/ 	.word	0x00000018
        /*0af4*/ 	.word	0x00032440
        /*0af8*/ 	.short	0x010a
        /*0afa*/ 	.byte	0x3f
	.zero		1


	//   ....[45]....
        /*0afc*/ 	.word	0x00023460
        /*0b00*/ 	.word	0x00000018
        /*0b04*/ 	.word	0x00032430
        /*0b08*/ 	.short	0x0107
        /*0b0a*/ 	.byte	0x3f
	.zero		1


	//   ....[46]....
        /*0b0c*/ 	.word	0x00023510
        /*0b10*/ 	.word	0x00000018
        /*0b14*/ 	.word	0x00032430
        /*0b18*/ 	.short	0x0101
        /*0b1a*/ 	.byte	0x3f
	.zero		1


	//   ....[47]....
        /*0b1c*/ 	.word	0x00024030
        /*0b20*/ 	.word	0x00000011
        /*0b24*/ 	.word	0x00032400
        /*0b28*/ 	.short	0x0107
        /*0b2a*/ 	.byte	0x3f
	.zero		1


	//   ....[48]....
        /*0b2c*/ 	.word	0x000240c0
        /*0b30*/ 	.word	0x00000011
        /*0b34*/ 	.word	0x00032400
        /*0b38*/ 	.short	0x0101
        /*0b3a*/ 	.byte	0x3f
	.zero		1


	//   ....[49]....
        /*0b3c*/ 	.word	0x00024b10
        /*0b40*/ 	.word	0x00000011
        /*0b44*/ 	.word	0x00032410
        /*0b48*/ 	.short	0x0107
        /*0b4a*/ 	.byte	0x3f
	.zero		1


	//   ....[50]....
        /*0b4c*/ 	.word	0x00024c00
        /*0b50*/ 	.word	0x00000011
        /*0b54*/ 	.word	0x00032410
        /*0b58*/ 	.short	0x0101
        /*0b5a*/ 	.byte	0x3f
	.zero		1


	//   ....[51]....
        /*0b5c*/ 	.word	0x00024c20
        /*0b60*/ 	.word	0x00000011
        /*0b64*/ 	.word	0x00032420
        /*0b68*/ 	.short	0x010a
        /*0b6a*/ 	.byte	0x3f
	.zero		1


	//   ....[52]....
        /*0b6c*/ 	.word	0x00024ca0
        /*0b70*/ 	.word	0x00000018
        /*0b74*/ 	.word	0x00032460
        /*0b78*/ 	.short	0x010a
        /*0b7a*/ 	.byte	0x3f
	.zero		1


	//   ....[53]....
        /*0b7c*/ 	.word	0x000253a0
        /*0b80*/ 	.word	0x00000018
        /*0b84*/ 	.word	0x00032450
        /*0b88*/ 	.short	0x0107
        /*0b8a*/ 	.byte	0x3f
	.zero		1


	//   ....[54]....
        /*0b8c*/ 	.word	0x00025460
        /*0b90*/ 	.word	0x00000018
        /*0b94*/ 	.word	0x00032450
        /*0b98*/ 	.short	0x0101
        /*0b9a*/ 	.byte	0x3f
	.zero		1


	//   ....[55]....
        /*0b9c*/ 	.word	0x00025780
        /*0ba0*/ 	.word	0x0000000a
        /*0ba4*/ 	.word	0x00032440
        /*0ba8*/ 	.short	0x010a
        /*0baa*/ 	.byte	0x3f
	.zero		1


	//   ....[56]....
        /*0bac*/ 	.word	0x00025b50
        /*0bb0*/ 	.word	0x0000000a
        /*0bb4*/ 	.word	0x00032430
        /*0bb8*/ 	.short	0x0107
        /*0bba*/ 	.byte	0x3f
	.zero		1


	//   ....[57]....
        /*0bbc*/ 	.word	0x00025c00
        /*0bc0*/ 	.word	0x0000000a
        /*0bc4*/ 	.word	0x00032430
        /*0bc8*/ 	.short	0x0101
        /*0bca*/ 	.byte	0x3f
	.zero		1


	//   ....[58]....
        /*0bcc*/ 	.word	0x00025c30
        /*0bd0*/ 	.word	0x0000000a
        /*0bd4*/ 	.word	0x00032460
        /*0bd8*/ 	.short	0x010a
        /*0bda*/ 	.byte	0x3f
	.zero		1


	//   ....[59]....
        /*0bdc*/ 	.word	0x00026150
        /*0be0*/ 	.word	0x0000000a
        /*0be4*/ 	.word	0x00032450
        /*0be8*/ 	.short	0x0107
        /*0bea*/ 	.byte	0x3f
	.zero		1


	//   ....[60]....
        /*0bec*/ 	.word	0x00026200
        /*0bf0*/ 	.word	0x0000000a
        /*0bf4*/ 	.word	0x00032450
        /*0bf8*/ 	.short	0x0101
        /*0bfa*/ 	.byte	0x3f
	.zero		1


	//   ....[61]....
        /*0bfc*/ 	.word	0x000265e0
        /*0c00*/ 	.word	0x00000007
        /*0c04*/ 	.word	0x00032420
        /*0c08*/ 	.short	0x010a
        /*0c0a*/ 	.byte	0x3f
	.zero		1


	//   ....[62]....
        /*0c0c*/ 	.word	0x00026780
        /*0c10*/ 	.word	0x00000005
        /*0c14*/ 	.word	0x00032440
        /*0c18*/ 	.short	0x010a
        /*0c1a*/ 	.byte	0x3f
	.zero		1


	//   ....[63]....
        /*0c1c*/ 	.word	0x00026820
        /*0c20*/ 	.word	0x00000003
        /*0c24*/ 	.word	0x00032440
        /*0c28*/ 	.short	0x010a
        /*0c2a*/ 	.byte	0x3f
	.zero		1


	//   ....[64]....
        /*0c2c*/ 	.word	0x00026860
        /*0c30*/ 	.word	0x00000005
        /*0c34*/ 	.word	0x00032460
        /*0c38*/ 	.short	0x010a
        /*0c3a*/ 	.byte	0x3f
	.zero		1


	//   ....[65]....
        /*0c3c*/ 	.word	0x000268a0
        /*0c40*/ 	.word	0x00000003
        /*0c44*/ 	.word	0x00032460
        /*0c48*/ 	.short	0x010a
        /*0c4a*/ 	.byte	0x3f
	.zero		1


	//   ....[66]....
        /*0c4c*/ 	.word	0x00026910
        /*0c50*/ 	.word	0x00000009
        /*0c54*/ 	.word	0x00032400
        /*0c58*/ 	.short	0x010a
        /*0c5a*/ 	.byte	0x3f
	.zero		1


	//   ....[67]....
        /*0c5c*/ 	.word	0x00026960
        /*0c60*/ 	.word	0x00000018
        /*0c64*/ 	.word	0x00000000
        /*0c68*/ 	.short	0x010a
        /*0c6a*/ 	.byte	0x3f
	.zero		1


	//   ....[68]....
        /*0c6c*/ 	.word	0x000269c0
        /*0c70*/ 	.word	0x00000009
        /*0c74*/ 	.word	0x00032410
        /*0c78*/ 	.short	0x010a
        /*0c7a*/ 	.byte	0x3f
	.zero		1


	//   ....[69]....
        /*0c7c*/ 	.word	0x00026a10
        /*0c80*/ 	.word	0x00000008
        /*0c84*/ 	.word	0x00000000
        /*0c88*/ 	.short	0x010a
        /*0c8a*/ 	.byte	0x3f
	.zero		1


	//   ....[70]....
        /*0c8c*/ 	.word	0x00026a60
        /*0c90*/ 	.word	0x00000006
        /*0c94*/ 	.word	0x00000000
        /*0c98*/ 	.short	0x010a
        /*0c9a*/ 	.byte	0x3f
	.zero		1


	//   ....[71]....
        /*0c9c*/ 	.word	0x00026ab0
        /*0ca0*/ 	.word	0x00000014
        /*0ca4*/ 	.word	0x00000000
        /*0ca8*/ 	.short	0x010a
        /*0caa*/ 	.byte	0x3f
	.zero		1


	//   ....[72]....
        /*0cac*/ 	.word	0x00026b00
        /*0cb0*/ 	.word	0x00000006
        /*0cb4*/ 	.word	0x00000000
        /*0cb8*/ 	.short	0x010a
        /*0cba*/ 	.byte	0x3f
	.zero		1


	//   ....[73]....
        /*0cbc*/ 	.word	0x00026b50
        /*0cc0*/ 	.word	0x0000000e
        /*0cc4*/ 	.word	0x00000000
        /*0cc8*/ 	.short	0x010a
        /*0cca*/ 	.byte	0x3f
	.zero		1


	//   ....[74]....
        /*0ccc*/ 	.word	0x00026c50
        /*0cd0*/ 	.word	0x00000018
        /*0cd4*/ 	.word	0x00032440
        /*0cd8*/ 	.short	0x010a
        /*0cda*/ 	.byte	0x3f
	.zero		1


	//   ....[75]....
        /*0cdc*/ 	.word	0x00028920
        /*0ce0*/ 	.word	0x00000011
        /*0ce4*/ 	.word	0x00032420
        /*0ce8*/ 	.short	0x010a
        /*0cea*/ 	.byte	0x3f
	.zero		1


	//   ....[76]....
        /*0cec*/ 	.word	0x00028970
        /*0cf0*/ 	.word	0x00000018
        /*0cf4*/ 	.word	0x00032460
        /*0cf8*/ 	.short	0x010a
        /*0cfa*/ 	.byte	0x3f
	.zero		1


	//   ....[77]....
        /*0cfc*/ 	.word	0x000292d0
        /*0d00*/ 	.word	0x0000000a
        /*0d04*/ 	.word	0x00032440
        /*0d08*/ 	.short	0x010a
        /*0d0a*/ 	.byte	0x3f
	.zero		1


	//   ....[78]....
        /*0d0c*/ 	.word	0x00029960
        /*0d10*/ 	.word	0x0000000a
        /*0d14*/ 	.word	0x00032460
        /*0d18*/ 	.short	0x010a
        /*0d1a*/ 	.byte	0x3f
	.zero		1


	//   ....[79]....
        /*0d1c*/ 	.word	0x0002a170
        /*0d20*/ 	.word	0x00000007
        /*0d24*/ 	.word	0x00032420
        /*0d28*/ 	.short	0x010a
        /*0d2a*/ 	.byte	0x3f
	.zero		1


	//   ....[80]....
        /*0d2c*/ 	.word	0x0002a310
        /*0d30*/ 	.word	0x00000005
        /*0d34*/ 	.word	0x00032440
        /*0d38*/ 	.short	0x010a
        /*0d3a*/ 	.byte	0x3f
	.zero		1


	//   ....[81]....
        /*0d3c*/ 	.word	0x0002a360
        /*0d40*/ 	.word	0x00000003
        /*0d44*/ 	.word	0x00032440
        /*0d48*/ 	.short	0x010a
        /*0d4a*/ 	.byte	0x3f
	.zero		1


	//   ....[82]....
        /*0d4c*/ 	.word	0x0002a3b0
        /*0d50*/ 	.word	0x00000005
        /*0d54*/ 	.word	0x00032460
        /*0d58*/ 	.short	0x010a
        /*0d5a*/ 	.byte	0x3f
	.zero		1


	//   ....[83]....
        /*0d5c*/ 	.word	0x0002a760
        /*0d60*/ 	.word	0x0000000a
        /*0d64*/ 	.word	0x00000000
        /*0d68*/ 	.short	0x010a
        /*0d6a*/ 	.byte	0x3f
	.zero		1


	//   ....[84]....
        /*0d6c*/ 	.word	0x0002a8a0
        /*0d70*/ 	.word	0x00000002
        /*0d74*/ 	.word	0x00000000
        /*0d78*/ 	.short	0x010a
        /*0d7a*/ 	.byte	0x3f
	.zero		1


	//   ....[85]....
        /*0d7c*/ 	.word	0x0002af00
        /*0d80*/ 	.word	0x0000000a
        /*0d84*/ 	.word	0x00000000
        /*0d88*/ 	.short	0x010a
        /*0d8a*/ 	.byte	0x3f
	.zero		1


	//   ....[86]....
        /*0d8c*/ 	.word	0x0002b040
        /*0d90*/ 	.word	0x00000008
        /*0d94*/ 	.word	0x00000000
        /*0d98*/ 	.short	0x010a
        /*0d9a*/ 	.byte	0x3f
	.zero		1


	//   ....[87]....
        /*0d9c*/ 	.word	0x0002c310
        /*0da0*/ 	.word	0x00000006
        /*0da4*/ 	.word	0x00000000
        /*0da8*/ 	.short	0x0101
        /*0daa*/ 	.byte	0x3f
	.zero		1


	//   ....[88]....
        /*0dac*/ 	.word	0x00045a80
        /*0db0*/ 	.word	0x00000000
        /*0db4*/ 	.word	0x00000000
        /*0db8*/ 	.short	0x0101
        /*0dba*/ 	.byte	0x3f
	.zero		1


	//   ....[89]....
        /*0dbc*/ 	.word	0x00045aa0
        /*0dc0*/ 	.word	0x00000002
        /*0dc4*/ 	.word	0x00000000
        /*0dc8*/ 	.short	0x010a
        /*0dca*/ 	.byte	0x3f
	.zero		1


	//   ....[90]....
        /*0dcc*/ 	.word	0x00045af0
        /*0dd0*/ 	.word	0x00000008
        /*0dd4*/ 	.word	0x00000000
        /*0dd8*/ 	.short	0x010a
        /*0dda*/ 	.byte	0x3f
	.zero		1


	//----- nvinfo : EIATTR_NUM_MBARRIERS
	.align		4
.L_355:
        /*0ddc*/ 	.byte	0x03, 0x38
        /*0dde*/ 	.short	0x0017


	//----- nvinfo : EIATTR_EXIT_INSTR_OFFSETS
	.align		4
        /*0de0*/ 	.byte	0x04, 0x1c
        /*0de2*/ 	.short	(.L_357 - .L_356)


	//   ....[0]....
.L_356:
        /*0de4*/ 	.word	0x00000a60


	//   ....[1]....
        /*0de8*/ 	.word	0x00021890


	//   ....[2]....
        /*0dec*/ 	.word	0x000268f0


	//----- nvinfo : EIATTR_MAX_THREADS
	.align		4
.L_357:
        /*0df0*/ 	.byte	0x04, 0x05
        /*0df2*/ 	.short	(.L_359 - .L_358)
.L_358:
        /*0df4*/ 	.word	0x00000180
        /*0df8*/ 	.word	0x00000001
        /*0dfc*/ 	.word	0x00000001


	//----- nvinfo : EIATTR_CRS_STACK_SIZE
	.align		4
.L_359:
        /*0e00*/ 	.byte	0x04, 0x1e
        /*0e02*/ 	.short	(.L_361 - .L_360)
.L_360:
        /*0e04*/ 	.word	0x00000000


	//----- nvinfo : EIATTR_CBANK_PARAM_SIZE
	.align		4
.L_361:
        /*0e08*/ 	.byte	0x03, 0x19
        /*0e0a*/ 	.short	0x0bf0


	//----- nvinfo : EIATTR_PARAM_CBANK
	.align		4
        /*0e0c*/ 	.byte	0x04, 0x0a
        /*0e0e*/ 	.short	(.L_363 - .L_362)
	.align		4
.L_362:
        /*0e10*/ 	.word	index@(.nv.constant0._ZN7cutlass13device_kernelIN5flash11enable_sm90INS1_16FlashAttnFwdSm90INS1_25CollectiveMainloopFwdSm90ILi2EN4cute5tupleIJNS5_1CILi1EEES8_S8_EEENS6_IJNS7_ILi128EEENS7_ILi96EEENS7_ILi64EEEEEELi256ENS_10bfloat16_tEfNS_4arch4Sm90ELb0ELb1ELb0ELb0ELb1ELb0ELb1ELb1ELb0ELb1ELb0ELb0EEENS1_21CollectiveEpilogueFwdINS6_IJSA_NS7_ILi256EEESB_EEES9_SE_SG_Li256ELb0ELb1ELb0ELb0EEENS1_30DynamicPersistentTileSchedulerILi256ELi128ELb0ELb1ELb1EEEEEEEEEvNT_6ParamsE)
        /*0e14*/ 	.short	0x0210
        /*0e16*/ 	.short	0x0bf0


	//----- nvinfo : EIATTR_SW_WAR
	.align		4
.L_363:
        /*0e18*/ 	.byte	0x04, 0x36
        /*0e1a*/ 	.short	(.L_365 - .L_364)
.L_364:
        /*0e1c*/ 	.word	0x00000008
.L_365:


//--------------------- .nv.info._ZN7cutlass13device_kernelIN5flash11enable_sm90INS1_16FlashAttnFwdSm90INS1_25CollectiveMainloopFwdSm90ILi2EN4cute5tupleIJNS5_1CILi1EEES8_S8_EEENS6_IJNS7_ILi128EEENS7_ILi96EEENS7_ILi64EEEEEELi256ENS_10bfloat16_tEfNS_4arch4Sm90ELb0ELb1ELb0ELb1ELb1ELb0ELb0ELb1ELb0ELb1ELb0ELb0EEENS1_21CollectiveEpilogueFwdINS6_IJSA_NS7_ILi256EEESB_EEES9_SE_SG_Li256ELb1ELb1ELb0ELb0EEENS1_36VarlenDynamicPersistentTileSchedulerILi128ELi96ELi256ELi128ELb0ELb1ELb1ELb1ELb0ELb1EEEEEEEEEvNT_6ParamsE --------------------------
	.section	.nv.info._ZN7cutlass13device_kernelIN5flash11enable_sm90INS1_16FlashAttnFwdSm90INS1_25CollectiveMainloopFwdSm90ILi2EN4cute5tupleIJNS5_1CILi1EEES8_S8_EEENS6_IJNS7_ILi128EEENS7_ILi96EEENS7_ILi64EEEEEELi256ENS_10bfloat16_tEfNS_4arch4Sm90ELb0ELb1ELb0ELb1ELb1ELb0ELb0ELb1ELb0ELb1ELb0ELb0EEENS1_21CollectiveEpilogueFwdINS6_IJSA_NS7_ILi256EEESB_EEES9_SE_SG_Li256ELb1ELb1ELb0ELb0EEENS1_36VarlenDynamicPersistentTileSchedulerILi128ELi96ELi256ELi128ELb0ELb1ELb1ELb1ELb0ELb1EEEEEEEEEvNT_6ParamsE,"",@"SHT_CUDA_INFO"
	.sectionflags	@""
	.align	4


	//----- nvinfo : EIATTR_CUDA_API_VERSION
	.align		4
        /*0000*/ 	.byte	0x04, 0x37
        /*0002*/ 	.short	(.L_367 - .L_366)
.L_366:
        /*0004*/ 	.word	0x00000082


	//----- nvinfo : EIATTR_KPARAM_INFO
	.align		4
.L_367:
        /*0008*/ 	.byte	0x04, 0x17
        /*000a*/ 	.short	(.L_369 - .L_368)
.L_368:
        /*000c*/ 	.word	0x00000000
        /*0010*/ 	.short	0x0000
        /*0012*/ 	.short	0x0070
        /*0014*/ 	.byte	0x00, 0xf0, 0x01, 0x2a


	//----- nvinfo : EIATTR_SPARSE_MMA_MASK
	.align		4
.L_369:
        /*0018*/ 	.byte	0x03, 0x50
        /*001a*/ 	.short	0x0000


	//----- nvinfo : EIATTR_MAXREG_COUNT
	.align		4
        /*001c*/ 	.byte	0x03, 0x1b
        /*001e*/ 	.short	0x00a8


	//----- nvinfo : EIATTR_NUM_BARRIERS
	.align		4
        /*0020*/ 	.byte	0x02, 0x4c
        /*0022*/ 	.byte	0x10
	.zero		1


	//----- nvinfo : EIATTR_EXTERNS
	.align		4
        /*0024*/ 	.byte	0x04, 0x0f
        /*0026*/ 	.short	(.L_371 - .L_370)


	//   ....[0]....
	.align		4
.L_370:
        /*0028*/ 	.word	index@(__assertfail)


	//----- nvinfo : EIATTR_ANNOTATIONS
	.align		4
.L_371:
        /*002c*/ 	.byte	0x04, 0x55
        /*002e*/ 	.short	(.L_373 - .L_372)


	//   ....[0]....
.L_372:
        /* <DEDUP_REMOVED lines=9> */


	//----- nvinfo : EIATTR_MERCURY_ISA_VERSION
	.align		4
.L_373:
        /*00a8*/ 	.byte	0x03, 0x5f
        /*00aa*/ 	.short	0x0101


	//----- nvinfo : EIATTR_UNUSED_LOAD_BYTE_OFFSET
	.align		4
        /*00ac*/ 	.byte	0x04, 0x44
        /*00ae*/ 	.short	(.L_375 - .L_374)


	//   ....[0]....
.L_374:
        /*00b0*/ 	.word	0x00000960
        /*00b4*/ 	.word	0x0000fff0


	//   ....[1]....
        /*00b8*/ 	.word	0x0000d150
        /*00bc*/ 	.word	0x0000fff0


	//----- nvinfo : EIATTR_INT_WARP_WIDE_INSTR_OFFSETS
	.align		4
.L_375:
        /*00c0*/ 	.byte	0x04, 0x31
        /*00c2*/ 	.short	(.L_377 - .L_376)


	//   ....[0]....
.L_376:
        /*00c4*/ 	.word	0x000000c0


	//   ....[1]....
        /*00c8*/ 	.word	0x000000d0


	//   ....[2]....
        /*00cc*/ 	.word	0x00000170


	//   ....[3]....
        /*00d0*/ 	.word	0x00011470


	//   ....[4]....
        /*00d4*/ 	.word	0x00011500


	//   ....[5]....
        /*00d8*/ 	.word	0x00014800


	//   ....[6]....
        /*00dc*/ 	.word	0x00014890


	//----- nvinfo : EIATTR_COOP_GROUP_MASK_REGIDS
	.align		4
.L_377:
        /*00e0*/ 	.byte	0x04, 0x29
        /*00e2*/ 	.short	(.L_379 - .L_378)


	//   ....[0]....
.L_378:
        /*00e4*/ 	.word	0xffffffff


	//   ....[1]....
        /*00e8*/ 	.word	0xffffffff


	//   ....[2]....
        /*00ec*/ 	.word	0xffffffff


	//   ....[3]....
        /*00f0*/ 	.word	0xffffffff


	//   ....[4]....
        /*00f4*/ 	.word	0xffffffff


	//   ....[5]....
        /*00f8*/ 	.word	0xffffffff


	//   ....[6]....
        /*00fc*/ 	.word	0xffffffff


	//   ....[7]....
        /*0100*/ 	.word	0xffffffff


	//   ....[8]....
        /*0104*/ 	.word	0xffffffff


	//   ....[9]....
        /*0108*/ 	.word	0xffffffff


	//   ....[10]....
        /*010c*/ 	.word	0xffffffff


	//   ....[11]....
        /*0110*/ 	.word	0xffffffff


	//   ....[12]....
        /*0114*/ 	.word	0xffffffff


	//   ....[13]....
        /*0118*/ 	.word	0xffffffff


	//   ....[14]....
        /*011c*/ 	.word	0xffffffff


	//   ....[15]....
        /*0120*/ 	.word	0xffffffff


	//   ....[16]....
        /*0124*/ 	.word	0xffffffff


	//   ....[17]....
        /*0128*/ 	.word	0xffffffff


	//   ....[18]....
        /*012c*/ 	.word	0xffffffff


	//   ....[19]....
        /*0130*/ 	.word	0xffffffff


	//   ....[20]....
        /*0134*/ 	.word	0xffffffff


	//   ....[21]....
        /*0138*/ 	.word	0xffffffff


	//   ....[22]....
        /*013c*/ 	.word	0xffffffff


	//   ....[23]....
        /*0140*/ 	.word	0xffffffff


	//   ....[24]....
        /*0144*/ 	.word	0xffffffff


	//   ....[25]....
        /*0148*/ 	.word	0xffffffff


	//   ....[26]....
        /*014c*/ 	.word	0xffffffff


	//   ....[27]....
        /*0150*/ 	.word	0xffffffff


	//   ....[28]....
        /*0154*/ 	.word	0xffffffff


	//   ....[29]....
        /*0158*/ 	.word	0xffffffff


	//   ....[30]....
        /*015c*/ 	.word	0xffffffff


	//   ....[31]....
        /*0160*/ 	.word	0xffffffff


	//   ....[32]....
        /*0164*/ 	.word	0xffffffff


	//   ....[33]....
        /*0168*/ 	.word	0xffffffff


	//   ....[34]....
        /*016c*/ 	.word	0xffffffff


	//   ....[35]....
        /*0170*/ 	.word	0xffffffff


	//   ....[36]....
        /*0174*/ 	.word	0xffffffff


	//   ....[37]....
        /*0178*/ 	.word	0xffffffff


	//   ....[38]....
        /*017c*/ 	.word	0xffffffff


	//   ....[39]....
        /*0180*/ 	.word	0xffffffff


	//   ....[40]....
        /*0184*/ 	.word	0xffffffff


	//   ....[41]....
        /*0188*/ 	.word	0xffffffff


	//   ....[42]....
        /*018c*/ 	.word	0xffffffff


	//   ....[43]....
        /*0190*/ 	.word	0xffffffff


	//   ....[44]....
        /*0194*/ 	.word	0xffffffff


	//   ....[45]....
        /*0198*/ 	.word	0xffffffff


	//   ....[46]....
        /*019c*/ 	.word	0xffffffff


	//   ....[47]....
        /*01a0*/ 	.word	0xffffffff


	//   ....[48]....
        /*01a4*/ 	.word	0xffffffff


	//   ....[49]....
        /*01a8*/ 	.word	0xffffffff


	//   ....[50]....
        /*01ac*/ 	.word	0xffffffff


	//   ....[51]....
        /*01b0*/ 	.word	0xffffffff


	//   ....[52]....
        /*01b4*/ 	.word	0xffffffff


	//   ....[53]....
        /*01b8*/ 	.word	0xffffffff


	//   ....[54]....
        /*01bc*/ 	.word	0xffffffff


	//   ....[55]....
        /*01c0*/ 	.word	0xffffffff


	//   ....[56]....
        /*01c4*/ 	.word	0xffffffff


	//   ....[57]....
        /*01c8*/ 	.word	0xffffffff


	//   ....[58]....
        /*01cc*/ 	.word	0xffffffff


	//   ....[59]....
        /*01d0*/ 	.word	0xffffffff


	//   ....[60]....
        /*01d4*/ 	.word	0xffffffff


	//   ....[61]....
        /*01d8*/ 	.word	0xffffffff


	//   ....[62]....
        /*01dc*/ 	.word	0xffffffff


	//   ....[63]....
        /*01e0*/ 	.word	0xffffffff


	//   ....[64]....
        /*01e4*/ 	.word	0xffffffff


	//   ....[65]....
        /*01e8*/ 	.word	0xffffffff


	//   ....[66]....
        /*01ec*/ 	.word	0xffffffff


	//   ....[67]....
        /*01f0*/ 	.word	0xffffffff


	//   ....[68]....
        /*01f4*/ 	.word	0xffffffff


	//   ....[69]....
        /*01f8*/ 	.word	0xffffffff


	//   ....[70]....
        /*01fc*/ 	.word	0xffffffff


	//   ....[71]....
        /*0200*/ 	.word	0xffffffff


	//   ....[72]....
        /*0204*/ 	.word	0xffffffff


	//   ....[73]....
        /*0208*/ 	.word	0xffffffff


	//   ....[74]....
        /*020c*/ 	.word	0xffffffff


	//   ....[75]....
        /*0210*/ 	.word	0xffffffff


	//   ....[76]....
        /*0214*/ 	.word	0xffffffff


	//   ....[77]....
        /*0218*/ 	.word	0xffffffff


	//   ....[78]....
        /*021c*/ 	.word	0xffffffff


	//   ....[79]....
        /*0220*/ 	.word	0xffffffff


	//   ....[80]....
        /*0224*/ 	.word	0xffffffff


	//   ....[81]....
        /*0228*/ 	.word	0xffffffff


	//   ....[82]....
        /*022c*/ 	.word	0xffffffff


	//   ....[83]....
        /*0230*/ 	.word	0xffffffff


	//   ....[84]....
        /*0234*/ 	.word	0xffffffff


	//   ....[85]....
        /*0238*/ 	.word	0xffffffff


	//   ....[86]....
        /*023c*/ 	.word	0xffffffff


	//   ....[87]....
        /*0240*/ 	.word	0xffffffff


	//   ....[88]....
        /*0244*/ 	.word	0xffffffff


	//   ....[89]....
        /*0248*/ 	.word	0xffffffff


	//   ....[90]....
        /*024c*/ 	.word	0xffffffff


	//   ....[91]....
        /*0250*/ 	.word	0xffffffff


	//   ....[92]....
        /*0254*/ 	.word	0xffffffff


	//   ....[93]....
        /*0258*/ 	.word	0xffffffff


	//   ....[94]....
        /*025c*/ 	.word	0xffffffff


	//   ....[95]....
        /*0260*/ 	.word	0xffffffff


	//   ....[96]....
        /*0264*/ 	.word	0xffffffff


	//   ....[97]....
        /*0268*/ 	.word	0xffffffff


	//   ....[98]....
        /*026c*/ 	.word	0xffffffff


	//   ....[99]....
        /*0270*/ 	.word	0xffffffff


	//   ....[100]....
        /*0274*/ 	.word	0xffffffff


	//   ....[101]....
        /*0278*/ 	.word	0xffffffff


	//   ....[102]....
        /*027c*/ 	.word	0xffffffff


	//   ....[103]....
        /*0280*/ 	.word	0xffffffff


	//   ....[104]....
        /*0284*/ 	.word	0xffffffff


	//   ....[105]....
        /*0288*/ 	.word	0xffffffff


	//   ....[106]....
        /*028c*/ 	.word	0xffffffff


	//   ....[107]....
        /*0290*/ 	.word	0xffffffff


	//   ....[108]....
        /*0294*/ 	.word	0xffffffff


	//   ....[109]....
        /*0298*/ 	.word	0xffffffff


	//   ....[110]....
        /*029c*/ 	.word	0xffffffff


	//   ....[111]....
        /*02a0*/ 	.word	0xffffffff


	//   ....[112]....
        /*02a4*/ 	.word	0xffffffff


	//   ....[113]....
        /*02a8*/ 	.word	0xffffffff


	//   ....[114]....
        /*02ac*/ 	.word	0xffffffff


	//   ....[115]....
        /*02b0*/ 	.word	0xffffffff


	//   ....[116]....
        /*02b4*/ 	.word	0xffffffff


	//   ....[117]....
        /*02b8*/ 	.word	0xffffffff


	//   ....[118]....
        /*02bc*/ 	.word	0xffffffff


	//   ....[119]....
        /*02c0*/ 	.word	0xffffffff


	//   ....[120]....
        /*02c4*/ 	.word	0xffffffff


	//   ....[121]....
        /*02c8*/ 	.word	0xffffffff


	//   ....[122]....
        /*02cc*/ 	.word	0xffffffff


	//   ....[123]....
        /*02d0*/ 	.word	0xffffffff


	//   ....[124]....
        /*02d4*/ 	.word	0xffffffff


	//   ....[125]....
        /*02d8*/ 	.word	0xffffffff


	//   ....[126]....
        /*02dc*/ 	.word	0xffffffff


	//   ....[127]....
        /*02e0*/ 	.word	0xffffffff


	//   ....[128]....
        /*02e4*/ 	.word	0xffffffff


	//   ....[129]....
        /*02e8*/ 	.word	0xffffffff


	//   ....[130]....
        /*02ec*/ 	.word	0xffffffff


	//   ....[131]....
        /*02f0*/ 	.word	0xffffffff


	//   ....[132]....
        /*02f4*/ 	.word	0xffffffff


	//   ....[133]....
        /*02f8*/ 	.word	0xffffffff


	//   ....[134]....
        /*02fc*/ 	.word	0xffffffff


	//   ....[135]....
        /*0300*/ 	.word	0xffffffff


	//   ....[136]....
        /*0304*/ 	.word	0xffffffff


	//   ....[137]....
        /*0308*/ 	.word	0xffffffff


	//   ....[138]....
        /*030c*/ 	.word	0xffffffff


	//   ....[139]....
        /*0310*/ 	.word	0xffffffff


	//   ....[140]....
        /*0314*/ 	.word	0xffffffff


	//   ....[141]....
        /*0318*/ 	.word	0xffffffff


	//   ....[142]....
        /*031c*/ 	.word	0xffffffff


	//   ....[143]....
        /*0320*/ 	.word	0xffffffff


	//   ....[144]....
        /*0324*/ 	.word	0xffffffff


	//   ....[145]....
        /*0328*/ 	.word	0xffffffff


	//   ....[146]....
        /*032c*/ 	.word	0xffffffff


	//   ....[147]....
        /*0330*/ 	.word	0xffffffff


	//   ....[148]....
        /*0334*/ 	.word	0xffffffff


	//   ....[149]....
        /*0338*/ 	.word	0xffffffff


	//   ....[150]....
        /*033c*/ 	.word	0xffffffff


	//   ....[151]....
        /*0340*/ 	.word	0x0500000f


	//   ....[152]....
        /*0344*/ 	.word	0x0500000f


	//   ....[153]....
        /*0348*/ 	.word	0x0500000f


	//   ....[154]....
        /*034c*/ 	.word	0x0500000f


	//   ....[155]....
        /*0350*/ 	.word	0x0500000f


	//   ....[156]....
        /*0354*/ 	.word	0x0500000f


	//   ....[157]....
        /*0358*/ 	.word	0x0500000f


	//   ....[158]....
        /*035c*/ 	.word	0x0500000f


	//   ....[159]....
        /*0360*/ 	.word	0x0500000f


	//   ....[160]....
        /*0364*/ 	.word	0x0500000f


	//   ....[161]....
        /*0368*/ 	.word	0x0500000f


	//   ....[162]....
        /*036c*/ 	.word	0x0500000f


	//   ....[163]....
        /*0370*/ 	.word	0x0500000f


	//   ....[164]....
        /*0374*/ 	.word	0x0500000f


	//   ....[165]....
        /*0378*/ 	.word	0x0500000f


	//   ....[166]....
        /*037c*/ 	.word	0x0500000f


	//   ....[167]....
        /*0380*/ 	.word	0x0500000f


	//   ....[168]....
        /*0384*/ 	.word	0x0500000f


	//   ....[169]....
        /*0388*/ 	.word	0x0500000f


	//   ....[170]....
        /*038c*/ 	.word	0x0500000f


	//   ....[171]....
        /*0390*/ 	.word	0x0500000f


	//   ....[172]....
        /*0394*/ 	.word	0x0500000f


	//   ....[173]....
        /*0398*/ 	.word	0x0500000f


	//   ....[174]....
        /*039c*/ 	.word	0x0500000f


	//   ....[175]....
        /*03a0*/ 	.word	0x0500000f


	//   ....[176]....
        /*03a4*/ 	.word	0x0500000f


	//   ....[177]....
        /*03a8*/ 	.word	0x0500000f


	//   ....[178]....
        /*03ac*/ 	.word	0x0500000f


	//   ....[179]....
        /*03b0*/ 	.word	0x0500000f


	//   ....[180]....
        /*03b4*/ 	.word	0x0500000f


	//   ....[181]....
        /*03b8*/ 	.word	0x0500000f


	//   ....[182]....
        /*03bc*/ 	.word	0x0500000f


	//   ....[183]....
        /*03c0*/ 	.word	0x0500000f


	//   ....[184]....
        /*03c4*/ 	.word	0x0500000f


	//   ....[185]....
        /*03c8*/ 	.word	0x0500000f


	//   ....[186]....
        /*03cc*/ 	.word	0x0500000f


	//   ....[187]....
        /*03d0*/ 	.word	0x0500000f


	//   ....[188]....
        /*03d4*/ 	.word	0x0500000f


	//   ....[189]....
        /*03d8*/ 	.word	0x0500000f


	//   ....[190]....
        /*03dc*/ 	.word	0x0500000f


	//   ....[191]....
        /*03e0*/ 	.word	0x0500000f


	//   ....[192]....
        /*03e4*/ 	.word	0x0500000f


	//   ....[193]....
        /*03e8*/ 	.word	0x0500000f


	//   ....[194]....
        /*03ec*/ 	.word	0x0500000f


	//   ....[195]....
        /*03f0*/ 	.word	0x0500000f


	//   ....[196]....
        /*03f4*/ 	.word	0x0500000f


	//   ....[197]....
        /*03f8*/ 	.word	0x0500000f


	//   ....[198]....
        /*03fc*/ 	.word	0x0500000f


	//   ....[199]....
        /*0400*/ 	.word	0x0500000f


	//   ....[200]....
        /*0404*/ 	.word	0x0500000f


	//   ....[201]....
        /*0408*/ 	.word	0x0500000f


	//   ....[202]....
        /*040c*/ 	.word	0x0500000f


	//   ....[203]....
        /*0410*/ 	.word	0x0500000f


	//   ....[204]....
        /*0414*/ 	.word	0x0500000f


	//   ....[205]....
        /*0418*/ 	.word	0x0500000f


	//   ....[206]....
        /*041c*/ 	.word	0x0500000f


	//   ....[207]....
        /*0420*/ 	.word	0x0500000f


	//   ....[208]....
        /*0424*/ 	.word	0x0500000f


	//   ....[209]....
        /*0428*/ 	.word	0x0500000f


	//   ....[210]....
        /*042c*/ 	.word	0x0500000f


	//   ....[211]....
        /*0430*/ 	.word	0x0500000f


	//   ....[212]....
        /*0434*/ 	.word	0x0500000f


	//   ....[213]....
        /*0438*/ 	.word	0x0500000f


	//   ....[214]....
        /*043c*/ 	.word	0x0500000f


	//   ....[215]....
        /*0440*/ 	.word	0x0500000f


	//   ....[216]....
        /*0444*/ 	.word	0x0500000f


	//   ....[217]....
        /*0448*/ 	.word	0x0500000f


	//   ....[218]....
        /*044c*/ 	.word	0x0500000f


	//   ....[219]....
        /*0450*/ 	.word	0x0500000f


	//   ....[220]....
        /*0454*/ 	.word	0x0500000f


	//   ....[221]....
        /*0458*/ 	.word	0x0500000f


	//   ....[222]....
        /*045c*/ 	.word	0x0500000f


	//   ....[223]....
        /*0460*/ 	.word	0x0500000f


	//   ....[224]....
        /*0464*/ 	.word	0x0500000f


	//   ....[225]....
        /*0468*/ 	.word	0x0500000f


	//   ....[226]....
        /*046c*/ 	.word	0x0500000f


	//   ....[227]....
        /*0470*/ 	.word	0x0500000f


	//   ....[228]....
        /*0474*/ 	.word	0x0500000f


	//   ....[229]....
        /*0478*/ 	.word	0x0500000f


	//   ....[230]....
        /*047c*/ 	.word	0x0500000f


	//   ....[231]....
        /*0480*/ 	.word	0x0500000f


	//   ....[232]....
        /*0484*/ 	.word	0x0500000f


	//   ....[233]....
        /*0488*/ 	.word	0x0500000f


	//----- nvinfo : EIATTR_COOP_GROUP_INSTR_OFFSETS
	.align		4
.L_379:
        /*048c*/ 	.byte	0x04, 0x28
        /*048e*/ 	.short	(.L_381 - .L_380)


	//   ....[0]....
.L_380:
        /*0490*/ 	.word	0x00000080


	//   ....[1]....
        /*0494*/ 	.word	0x00000090


	//   ....[2]....
        /*0498*/ 	.word	0x000002d0


	//   ....[3]....
        /*049c*/ 	.word	0x00000430


	//   ....[4]....
        /*04a0*/ 	.word	0x00000550


	//   ....[5]....
        /*04a4*/ 	.word	0x000006b0


	//   ....[6]....
        /*04a8*/ 	.word	0x00001a80


	//   ....[7]....
        /*04ac*/ 	.word	0x000021e0


	//   ....[8]....
        /*04b0*/ 	.word	0x00002410


	//   ....[9]....
        /*04b4*/ 	.word	0x00003140


	//   ....[10]....
        /*04b8*/ 	.word	0x00003250


	//   ....[11]....
        /*04bc*/ 	.word	0x00003880


	//   ....[12]....
        /*04c0*/ 	.word	0x000038e0


	//   ....[13]....
        /*04c4*/ 	.word	0x00004ad0


	//   ....[14]....
        /*04c8*/ 	.word	0x00005500


	//   ....[15]....
        /*04cc*/ 	.word	0x00005a80


	//   ....[16]....
        /*04d0*/ 	.word	0x00005ba0


	//   ....[17]....
        /*04d4*/ 	.word	0x00006210


	//   ....[18]....
        /*04d8*/ 	.word	0x00006330


	//   ....[19]....
        /*04dc*/ 	.word	0x00007e50


	//   ....[20]....
        /*04e0*/ 	.word	0x00007e80


	//   ....[21]....
        /*04e4*/ 	.word	0x000082c0


	//   ....[22]....
        /*04e8*/ 	.word	0x00008490


	//   ....[23]....
        /*04ec*/ 	.word	0x00009ad0


	//   ....[24]....
        /*04f0*/ 	.word	0x0000a500


	//   ....[25]....
        /*04f4*/ 	.word	0x0000aa80


	//   ....[26]....
        /*04f8*/ 	.word	0x0000aba0


	//   ....[27]....
        /*04fc*/ 	.word	0x0000b210


	//   ....[28]....
        /*0500*/ 	.word	0x0000b330


	//   ....[29]....
        /*0504*/ 	.word	0x0000c6d0


	//   ....[30]....
        /*0508*/ 	.word	0x0000c710


	//   ....[31]....
        /*050c*/ 	.word	0x0000c7c0


	//   ....[32]....
        /*0510*/ 	.word	0x0000c820


	//   ....[33]....
        /*0514*/ 	.word	0x0000e1f0


	//   ....[34]....
        /*0518*/ 	.word	0x0000e230


	//   ....[35]....
        /*051c*/ 	.word	0x0000e270


	//   ....[36]....
        /*0520*/ 	.word	0x0000e2a0


	//   ....[37]....
        /*0524*/ 	.word	0x0000eb40


	//   ....[38]....
        /*0528*/ 	.word	0x0000eb70


	//   ....[39]....
        /*052c*/ 	.word	0x0000ecb0


	//   ....[40]....
        /*0530*/ 	.word	0x0000ecd0


	//   ....[41]....
        /*0534*/ 	.word	0x0000ee10


	//   ....[42]....
        /*0538*/ 	.word	0x0000ee30


	//   ....[43]....
        /*053c*/ 	.word	0x0000ef80


	//   ....[44]....
        /*0540*/ 	.word	0x0000efa0


	//   ....[45]....
        /*0544*/ 	.word	0x0000f8d0


	//   ....[46]....
        /*0548*/ 	.word	0x0000f900


	//   ....[47]....
        /*054c*/ 	.word	0x0000fa50


	//   ....[48]....
        /*0550*/ 	.word	0x0000fa70


	//   ....[49]....
        /*0554*/ 	.word	0x0000fbb0


	//   ....[50]....
        /*0558*/ 	.word	0x0000fbd0


	//   ....[51]....
        /*055c*/ 	.word	0x0000fd20


	//   ....[52]....
        /*0560*/ 	.word	0x0000fd40


	//   ....[53]....
        /*0564*/ 	.word	0x0000ff20


	//   ....[54]....
        /*0568*/ 	.word	0x000100d0


	//   ....[55]....
        /*056c*/ 	.word	0x00010100


	//   ....[56]....
        /*0570*/ 	.word	0x00010130


	//   ....[57]....
        /*0574*/ 	.word	0x00010160


	//   ....[58]....
        /*0578*/ 	.word	0x00010190


	//   ....[59]....
        /*057c*/ 	.word	0x000101c0


	//   ....[60]....
        /*0580*/ 	.word	0x00010310


	//   ....[61]....
        /*0584*/ 	.word	0x00010340


	//   ....[62]....
        /*0588*/ 	.word	0x00010370


	//   ....[63]....
        /*058c*/ 	.word	0x000103a0


	//   ....[64]....
        /*0590*/ 	.word	0x000103d0


	//   ....[65]....
        /*0594*/ 	.word	0x00010400


	//   ....[66]....
        /*0598*/ 	.word	0x00010490


	//   ....[67]....
        /*059c*/ 	.word	0x000104f0


	//   ....[68]....
        /*05a0*/ 	.word	0x00010580


	//   ....[69]....
        /*05a4*/ 	.word	0x00012020


	//   ....[70]....
        /*05a8*/ 	.word	0x00012040


	//   ....[71]....
        /*05ac*/ 	.word	0x000120d0


	//   ....[72]....
        /*05b0*/ 	.word	0x000120f0


	//   ....[73]....
        /*05b4*/ 	.word	0x00012170


	//   ....[74]....
        /*05b8*/ 	.word	0x00012190


	//   ....[75]....
        /*05bc*/ 	.word	0x00012210


	//   ....[76]....
        /*05c0*/ 	.word	0x00012230


	//   ....[77]....
        /*05c4*/ 	.word	0x000122b0


	//   ....[78]....
        /*05c8*/ 	.word	0x000122d0


	//   ....[79]....
        /*05cc*/ 	.word	0x000122e0


	//   ....[80]....
        /*05d0*/ 	.word	0x000122f0


	//   ....[81]....
        /*05d4*/ 	.word	0x00012a20


	//   ....[82]....
        /*05d8*/ 	.word	0x00012a50


	//   ....[83]....
        /*05dc*/ 	.word	0x00012b10


	//   ....[84]....
        /*05e0*/ 	.word	0x00012b20


	//   ....[85]....
        /*05e4*/ 	.word	0x00012bb0


	//   ....[86]....
        /*05e8*/ 	.word	0x00012bc0


	//   ....[87]....
        /*05ec*/ 	.word	0x00012c50


	//   ....[88]....
        /*05f0*/ 	.word	0x00012c60


	//   ....[89]....
        /*05f4*/ 	.word	0x00012cf0


	//   ....[90]....
        /*05f8*/ 	.word	0x00012d00


	//   ....[91]....
        /*05fc*/ 	.word	0x00012d90


	//   ....[92]....
        /*0600*/ 	.word	0x00012da0


	//   ....[93]....
        /*0604*/ 	.word	0x00012e20


	//   ....[94]....
        /*0608*/ 	.word	0x00012e30


	//   ....[95]....
        /*060c*/ 	.word	0x00012e40


	//   ....[96]....
        /*0610*/ 	.word	0x00012e50


	//   ....[97]....
        /*0614*/ 	.word	0x00013360


	//   ....[98]....
        /*0618*/ 	.word	0x00013380


	//   ....[99]....
        /*061c*/ 	.word	0x000133d0


	//   ....[100]....
        /*0620*/ 	.word	0x00013490


	//   ....[101]....
        /*0624*/ 	.word	0x000134a0


	//   ....[102]....
        /*0628*/ 	.word	0x000134d0


	//   ....[103]....
        /*062c*/ 	.word	0x00013560


	//   ....[104]....
        /*0630*/ 	.word	0x00013610


	//   ....[105]....
        /*0634*/ 	.word	0x00013620


	//   ....[106]....
        /*0638*/ 	.word	0x00013650


	//   ....[107]....
        /*063c*/ 	.word	0x00013660


	//   ....[108]....
        /*0640*/ 	.word	0x000136f0


	//   ....[109]....
        /*0644*/ 	.word	0x00013e30


	//   ....[110]....
        /*0648*/ 	.word	0x00013e50


	//   ....[111]....
        /*064c*/ 	.word	0x00013ea0


	//   ....[112]....
        /*0650*/ 	.word	0x00013eb0


	//   ....[113]....
        /*0654*/ 	.word	0x00013ef0


	//   ....[114]....
        /*0658*/ 	.word	0x00013f00


	//   ....[115]....
        /*065c*/ 	.word	0x00013f40


	//   ....[116]....
        /*0660*/ 	.word	0x00013f50


	//   ....[117]....
        /*0664*/ 	.word	0x00013f90


	//   ....[118]....
        /*0668*/ 	.word	0x00013fa0


	//   ....[119]....
        /*066c*/ 	.word	0x00013fb0


	//   ....[120]....
        /*0670*/ 	.word	0x00013ff0


	//   ....[121]....
        /*0674*/ 	.word	0x00014330


	//   ....[122]....
        /*0678*/ 	.word	0x00014350


	//   ....[123]....
        /*067c*/ 	.word	0x00014360


	//   ....[124]....
        /*0680*/ 	.word	0x00014370


	//   ....[125]....
        /*0684*/ 	.word	0x00014390


	//   ....[126]....
        /*0688*/ 	.word	0x00014400


	//   ....[127]....
        /*068c*/ 	.word	0x00014470


	//   ....[128]....
        /*0690*/ 	.word	0x00014490


	//   ....[129]....
        /*0694*/ 	.word	0x000144a0


	//   ....[130]....
        /*0698*/ 	.word	0x00014500


	//   ....[131]....
        /*069c*/ 	.word	0x00014520


	//   ....[132]....
        /*06a0*/ 	.word	0x00014580


	//   ....[133]....
        /*06a4*/ 	.word	0x00014a80


	//   ....[134]....
        /*06a8*/ 	.word	0x00014ab0


	//   ....[135]....
        /*06ac*/ 	.word	0x00014ae0


	//   ....[136]....
        /*06b0*/ 	.word	0x00014b10


	//   ....[137]....
        /*06b4*/ 	.word	0x00014b40


	//   ....[138]....
        /*06b8*/ 	.word	0x00014b70


	//   ....[139]....
        /*06bc*/ 	.word	0x00014ba0


	//   ....[140]....
        /*06c0*/ 	.word	0x00014bd0


	//   ....[141]....
        /*06c4*/ 	.word	0x00014d50


	//   ....[142]....
        /*06c8*/ 	.word	0x00014d80


	//   ....[143]....
        /*06cc*/ 	.word	0x00014db0


	//   ....[144]....
        /*06d0*/ 	.word	0x00014de0


	//   ....[145]....
        /*06d4*/ 	.word	0x00014e10


	//   ....[146]....
        /*06d8*/ 	.word	0x00014e40


	//   ....[147]....
        /*06dc*/ 	.word	0x00014f00


	//   ....[148]....
        /*06e0*/ 	.word	0x00014f20


	//   ....[149]....
        /*06e4*/ 	.word	0x00014f90


	//   ....[150]....
        /*06e8*/ 	.word	0x00015630


	//   ....[151]....
        /*06ec*/ 	.word	0x00015c90


	//   ....[152]....
        /*06f0*/ 	.word	0x00015d80


	//   ....[153]....
        /*06f4*/ 	.word	0x00015e20


	//   ....[154]....
        /*06f8*/ 	.word	0x00015e80


	//   ....[155]....
        /*06fc*/ 	.word	0x00015f70


	//   ....[156]....
        /*0700*/ 	.word	0x00015fe0


	//   ....[157]....
        /*0704*/ 	.word	0x000160d0


	//   ....[158]....
        /*0708*/ 	.word	0x00016140


	//   ....[159]....
        /*070c*/ 	.word	0x00016230


	//   ....[160]....
        /*0710*/ 	.word	0x000162a0


	//   ....[161]....
        /*0714*/ 	.word	0x00016390


	//   ....[162]....
        /*0718*/ 	.word	0x00016400


	//   ....[163]....
        /*071c*/ 	.word	0x000164a0


	//   ....[164]....
        /*0720*/ 	.word	0x00016590


	//   ....[165]....
        /*0724*/ 	.word	0x00016600


	//   ....[166]....
        /*0728*/ 	.word	0x00016660


	//   ....[167]....
        /*072c*/ 	.word	0x00016750


	//   ....[168]....
        /*0730*/ 	.word	0x000167b0


	//   ....[169]....
        /*0734*/ 	.word	0x000168b0


	//   ....[170]....
        /*0738*/ 	.word	0x00016910


	//   ....[171]....
        /*073c*/ 	.word	0x00016a10


	//   ....[172]....
        /*0740*/ 	.word	0x00016a70


	//   ....[173]....
        /*0744*/ 	.word	0x00016b70


	//   ....[174]....
        /*0748*/ 	.word	0x00016bd0


	//   ....[175]....
        /*074c*/ 	.word	0x00016cd0


	//   ....[176]....
        /*0750*/ 	.word	0x00016d30


	//   ....[177]....
        /*0754*/ 	.word	0x00016e30


	//   ....[178]....
        /*0758*/ 	.word	0x00016e90


	//   ....[179]....
        /*075c*/ 	.word	0x00016f30


	//   ....[180]....
        /*0760*/ 	.word	0x000170b0


	//   ....[181]....
        /*0764*/ 	.word	0x00017190


	//   ....[182]....
        /*0768*/ 	.word	0x00017220


	//   ....[183]....
        /*076c*/ 	.word	0x00017330


	//   ....[184]....
        /*0770*/ 	.word	0x00017390


	//   ....[185]....
        /*0774*/ 	.word	0x000174a0


	//   ....[186]....
        /*0778*/ 	.word	0x00017500


	//   ....[187]....
        /*077c*/ 	.word	0x00017610


	//   ....[188]....
        /*0780*/ 	.word	0x00017670


	//   ....[189]....
        /*0784*/ 	.word	0x00017780


	//   ....[190]....
        /*0788*/ 	.word	0x000177e0


	//   ....[191]....
        /*078c*/ 	.word	0x000178a0


	//   ....[192]....
        /*0790*/ 	.word	0x00017a00


	//   ....[193]....
        /*0794*/ 	.word	0x00017aa0


	//   ....[194]....
        /*0798*/ 	.word	0x00017b00


	//   ....[195]....
        /*079c*/ 	.word	0x00017bb0


	//   ....[196]....
        /*07a0*/ 	.word	0x00017c10


	//   ....[197]....
        /*07a4*/ 	.word	0x00017cc0


	//   ....[198]....
        /*07a8*/ 	.word	0x00017d20


	//   ....[199]....
        /*07ac*/ 	.word	0x00017dd0


	//   ....[200]....
        /*07b0*/ 	.word	0x00017e30


	//   ....[201]....
        /*07b4*/ 	.word	0x00017ee0


	//   ....[202]....
        /*07b8*/ 	.word	0x00017f40


	//   ....[203]....
        /*07bc*/ 	.word	0x00017ff0


	//   ....[204]....
        /*07c0*/ 	.word	0x000180e0


	//   ....[205]....
        /*07c4*/ 	.word	0x00018180


	//   ....[206]....
        /*07c8*/ 	.word	0x000181e0


	//   ....[207]....
        /*07cc*/ 	.word	0x000182b0


	//   ....[208]....
        /*07d0*/ 	.word	0x00018310


	//   ....[209]....
        /*07d4*/ 	.word	0x000183e0


	//   ....[210]....
        /*07d8*/ 	.word	0x00018440


	//   ....[211]....
        /*07dc*/ 	.word	0x00018510


	//   ....[212]....
        /*07e0*/ 	.word	0x00018570


	//   ....[213]....
        /*07e4*/ 	.word	0x00018640


	//   ....[214]....
        /*07e8*/ 	.word	0x000186a0


	//   ....[215]....
        /*07ec*/ 	.word	0x00018770


	//   ....[216]....
        /*07f0*/ 	.word	0x00018800


	//   ....[217]....
        /*07f4*/ 	.word	0x000188a0


	//   ....[218]....
        /*07f8*/ 	.word	0x000189c0


	//   ....[219]....
        /*07fc*/ 	.word	0x00018a30


	//   ....[220]....
        /*0800*/ 	.word	0x00018aa0


	//   ....[221]....
        /*0804*/ 	.word	0x00018b10


	//   ....[222]....
        /*0808*/ 	.word	0x00018b80


	//   ....[223]....
        /*080c*/ 	.word	0x00018c00


	//   ....[224]....
        /*0810*/ 	.word	0x00018c90


	//   ....[225]....
        /*0814*/ 	.word	0x00018d20


	//   ....[226]....
        /*0818*/ 	.word	0x00018d90


	//   ....[227]....
        /*081c*/ 	.word	0x00018e00


	//   ....[228]....
        /*0820*/ 	.word	0x00018e70


	//   ....[229]....
        /*0824*/ 	.word	0x00018ef0


	//   ....[230]....
        /*0828*/ 	.word	0x00018f60


	//   ....[231]....
        /*082c*/ 	.word	0x00019000


	//   ....[232]....
        /*0830*/ 	.word	0x00019090


	//   ....[233]....
        /*0834*/ 	.word	0x000191b0


	//----- nvinfo : EIATTR_REG_RECONFIG
	.align		4
.L_381:
        /*0838*/ 	.byte	0x01, 0x54
	.zero		2


	//----- nvinfo : EIATTR_SYSCALL_OFFSETS
	.align		4
        /*083c*/ 	.byte	0x04, 0x46
        /*083e*/ 	.short	(.L_383 - .L_382)


	//   ....[0]....
.L_382:
        /*0840*/ 	.word	0x00001c60


	//   ....[1]....
        /*0844*/ 	.word	0x00011660


	//   ....[2]....
        /*0848*/ 	.word	0x000117b0


	//   ....[3]....
        /*084c*/ 	.word	0x000118a0


	//   ....[4]....
        /*0850*/ 	.word	0x00012610


	//----- nvinfo : EIATTR_MBARRIER_INSTR_OFFSETS
	.align		4
.L_383:
        /*0854*/ 	.byte	0x04, 0x39
        /*0856*/ 	.short	(.L_385 - .L_384)


	//   ....[0]....
.L_384:
        /*0858*/ 	.word	0x00000180
        /*085c*/ 	.word	0x000000ff
        /*0860*/ 	.word	0x00022800
        /*0864*/ 	.short	0x0100
        /*0866*/ 	.byte	0x08
	.zero		1


	//   ....[1]....
        /*0868*/ 	.word	0x00000190
        /*086c*/ 	.word	0x000000ff
        /*0870*/ 	.word	0x00022820
        /*0874*/ 	.short	0x0100
        /*0876*/ 	.byte	0x08
	.zero		1


	//   ....[2]....
        /*0878*/ 	.word	0x00000280
        /*087c*/ 	.word	0x000000ff
        /*0880*/ 	.word	0x00022830
        /*0884*/ 	.short	0x0100
        /*0886*/ 	.byte	0x08
	.zero		1


	//   ....[3]....
        /*0888*/ 	.word	0x00000290
        /*088c*/ 	.word	0x000000ff
        /*0890*/ 	.word	0x00022840
        /*0894*/ 	.short	0x0100
        /*0896*/ 	.byte	0x08
	.zero		1


	//   ....[4]....
        /*0898*/ 	.word	0x000002a0
        /*089c*/ 	.word	0x000000ff
        /*08a0*/ 	.word	0x00022838
        /*08a4*/ 	.short	0x0100
        /*08a6*/ 	.byte	0x08
	.zero		1


	//   ....[5]....
        /*08a8*/ 	.word	0x000002b0
        /*08ac*/ 	.word	0x000000ff
        /*08b0*/ 	.word	0x00022848
        /*08b4*/ 	.short	0x0100
        /*08b6*/ 	.byte	0x08
	.zero		1


	//   ....[6]....
        /*08b8*/ 	.word	0x000003e0
        /*08bc*/ 	.word	0x000000ff
        /*08c0*/ 	.word	0x00022850
        /*08c4*/ 	.short	0x0100
        /*08c6*/ 	.byte	0x08
	.zero		1


	//   ....[7]....
        /*08c8*/ 	.word	0x000003f0
        /*08cc*/ 	.word	0x000000ff
        /*08d0*/ 	.word	0x00022860
        /*08d4*/ 	.short	0x0100
        /*08d6*/ 	.byte	0x08
	.zero		1


	//   ....[8]....
        /*08d8*/ 	.word	0x00000400
        /*08dc*/ 	.word	0x000000ff
        /*08e0*/ 	.word	0x00022858
        /*08e4*/ 	.short	0x0100
        /*08e6*/ 	.byte	0x08
	.zero		1


	//   ....[9]....
        /*08e8*/ 	.word	0x00000410
        /*08ec*/ 	.word	0x000000ff
        /*08f0*/ 	.word	0x00022868
        /*08f4*/ 	.short	0x0100
        /*08f6*/ 	.byte	0x08
	.zero		1


	//   ....[10]....
        /*08f8*/ 	.word	0x00000500
        /*08fc*/ 	.word	0x000000ff
        /*0900*/ 	.word	0x00022870
        /*0904*/ 	.short	0x0100
        /*0906*/ 	.byte	0x06
	.zero		1


	//   ....[11]....
        /*0908*/ 	.word	0x00000510
        /*090c*/ 	.word	0x000000ff
        /*0910*/ 	.word	0x00022880
        /*0914*/ 	.short	0x0100
        /*0916*/ 	.byte	0x06
	.zero		1


	//   ....[12]....
        /*0918*/ 	.word	0x00000520
        /*091c*/ 	.word	0x000000ff
        /*0920*/ 	.word	0x00022878
        /*0924*/ 	.short	0x0100
        /*0926*/ 	.byte	0x06
	.zero		1


	//   ....[13]....
        /*0928*/ 	.word	0x00000530
        /*092c*/ 	.word	0x000000ff
        /*0930*/ 	.word	0x00022888
        /*0934*/ 	.short	0x0100
        /*0936*/ 	.byte	0x06
	.zero		1


	//   ....[14]....
        /*0938*/ 	.word	0x00000660
        /*093c*/ 	.word	0x000000ff
        /*0940*/ 	.word	0x00022890
        /*0944*/ 	.short	0x0100
        /*0946*/ 	.byte	0x08
	.zero		1


	//   ....[15]....
        /*0948*/ 	.word	0x00000670
        /*094c*/ 	.word	0x000000ff
        /*0950*/ 	.word	0x000228a0
        /*0954*/ 	.short	0x0100
        /*0956*/ 	.byte	0x08
	.zero		1


	//   ....[16]....
        /*0958*/ 	.word	0x00000680
        /*095c*/ 	.word	0x000000ff
        /*0960*/ 	.word	0x00022898
        /*0964*/ 	.short	0x0100
        /*0966*/ 	.byte	0x08
	.zero		1


	//   ....[17]....
        /*0968*/ 	.word	0x00000690
        /*096c*/ 	.word	0x000000ff
        /*0970*/ 	.word	0x000228a8
        /*0974*/ 	.short	0x0100
        /*0976*/ 	.byte	0x08
	.zero		1


	//   ....[18]....
        /*0978*/ 	.word	0x000007d0
        /*097c*/ 	.word	0x000000ff
        /*0980*/ 	.word	0x000228b0
        /*0984*/ 	.short	0x0100
        /*0986*/ 	.byte	0x08
	.zero		1


	//   ....[19]....
        /*0988*/ 	.word	0x000007e0
        /*098c*/ 	.word	0x000000ff
        /*0990*/ 	.word	0x000228c0
        /*0994*/ 	.short	0x0100
        /*0996*/ 	.byte	0x08
	.zero		1


	//   ....[20]....
        /*0998*/ 	.word	0x000007f0
        /*099c*/ 	.word	0x000000ff
        /*09a0*/ 	.word	0x000228b8
        /*09a4*/ 	.short	0x0100
        /*09a6*/ 	.byte	0x08
	.zero		1


	//   ....[21]....
        /*09a8*/ 	.word	0x00000800
        /*09ac*/ 	.word	0x000000ff
        /*09b0*/ 	.word	0x000228c8
        /*09b4*/ 	.short	0x0100
        /*09b6*/ 	.byte	0x08
	.zero		1


	//   ....[22]....
        /*09b8*/ 	.word	0x00001d10
        /*09bc*/ 	.word	0x00000006
        /*09c0*/ 	.word	0x00022800
        /*09c4*/ 	.short	0x010a
        /*09c6*/ 	.byte	0x3f
	.zero		1


	//   ....[23]....
        /*09c8*/ 	.word	0x00001de0
        /*09cc*/ 	.word	0x000000ff
        /*09d0*/ 	.word	0x00022830
        /*09d4*/ 	.short	0x010a
        /*09d6*/ 	.byte	0x18
	.zero		1


	//   ....[24]....
        /*09d8*/ 	.word	0x00001e20
        /*09dc*/ 	.word	0x000000ff
        /*09e0*/ 	.word	0x00022830
        /*09e4*/ 	.short	0x010a
        /*09e6*/ 	.byte	0x18
	.zero		1


	//   ....[25]....
        /*09e8*/ 	.word	0x00002160
        /*09ec*/ 	.word	0x000000ff
        /*09f0*/ 	.word	0x00000000
        /*09f4*/ 	.short	0x0101
        /*09f6*/ 	.byte	0x05
	.zero		1


	//   ....[26]....
        /*09f8*/ 	.word	0x000040f0
        /*09fc*/ 	.word	0x000000ff
        /*0a00*/ 	.word	0x00022850
        /*0a04*/ 	.short	0x010a
        /*0a06*/ 	.byte	0x18
	.zero		1


	//   ....[27]....
        /*0a08*/ 	.word	0x00004130
        /*0a0c*/ 	.word	0x000000ff
        /*0a10*/ 	.word	0x00022850
        /*0a14*/ 	.short	0x010a
        /*0a16*/ 	.byte	0x18
	.zero		1


	//   ....[28]....
        /*0a18*/ 	.word	0x00004480
        /*0a1c*/ 	.word	0x000000ff
        /*0a20*/ 	.word	0x00000000
        /*0a24*/ 	.short	0x0101
        /*0a26*/ 	.byte	0x18
	.zero		1


	//   ....[29]....
        /*0a28*/ 	.word	0x00004800
        /*0a2c*/ 	.word	0x000000ff
        /*0a30*/ 	.word	0x00022830
        /*0a34*/ 	.short	0x010a
        /*0a36*/ 	.byte	0x19
	.zero		1


	//   ....[30]....
        /*0a38*/ 	.word	0x00004840
        /*0a3c*/ 	.word	0x000000ff
        /*0a40*/ 	.word	0x00022830
        /*0a44*/ 	.short	0x010a
        /*0a46*/ 	.byte	0x19
	.zero		1


	//   ....[31]....
        /*0a48*/ 	.word	0x00004a80
        /*0a4c*/ 	.word	0x000000ff
        /*0a50*/ 	.word	0x00000000
        /*0a54*/ 	.short	0x0101
        /*0a56*/ 	.byte	0x0a
	.zero		1


	//   ....[32]....
        /*0a58*/ 	.word	0x00007370
        /*0a5c*/ 	.word	0x000000ff
        /*0a60*/ 	.word	0x00022850
        /*0a64*/ 	.short	0x010a
        /*0a66*/ 	.byte	0x19
	.zero		1


	//   ....[33]....
        /*0a68*/ 	.word	0x000073c0
        /*0a6c*/ 	.word	0x000000ff
        /*0a70*/ 	.word	0x00022850
        /*0a74*/ 	.short	0x010a
        /*0a76*/ 	.byte	0x19
	.zero		1


	//   ....[34]....
        /*0a78*/ 	.word	0x000076b0
        /*0a7c*/ 	.word	0x000000ff
        /*0a80*/ 	.word	0x00000000
        /*0a84*/ 	.short	0x0101
        /*0a86*/ 	.byte	0x19
	.zero		1


	//   ....[35]....
        /*0a88*/ 	.word	0x00007a90
        /*0a8c*/ 	.word	0x000000ff
        /*0a90*/ 	.word	0x00022830
        /*0a94*/ 	.short	0x010a
        /*0a96*/ 	.byte	0x19
	.zero		1


	//   ....[36]....
        /*0a98*/ 	.word	0x00007ad0
        /*0a9c*/ 	.word	0x000000ff
        /*0aa0*/ 	.word	0x00022830
        /*0aa4*/ 	.short	0x010a
        /*0aa6*/ 	.byte	0x19
	.zero		1


	//   ....[37]....
        /*0aa8*/ 	.word	0x00007d00
        /*0aac*/ 	.word	0x000000ff
        /*0ab0*/ 	.word	0x00000000
        /*0ab4*/ 	.short	0x0101
        /*0ab6*/ 	.byte	0x0a
	.zero		1


	//   ....[38]....
        /*0ab8*/ 	.word	0x00009360
        /*0abc*/ 	.word	0x000000ff
        /*0ac0*/ 	.word	0x00022850
        /*0ac4*/ 	.short	0x010a
        /*0ac6*/ 	.byte	0x19
	.zero		1


	//   ....[39]....
        /*0ac8*/ 	.word	0x000093b0
        /*0acc*/ 	.word	0x000000ff
        /*0ad0*/ 	.word	0x00022850
        /*0ad4*/ 	.short	0x010a
        /*0ad6*/ 	.byte	0x19
	.zero		1


	//   ....[40]....
        /*0ad8*/ 	.word	0x00009680
        /*0adc*/ 	.word	0x000000ff
        /*0ae0*/ 	.word	0x00000000
        /*0ae4*/ 	.short	0x0101
        /*0ae6*/ 	.byte	0x19
	.zero		1


	//   ....[41]....
        /*0ae8*/ 	.word	0x00009800
        /*0aec*/ 	.word	0x000000ff
        /*0af0*/ 	.word	0x00022830
        /*0af4*/ 	.short	0x010a
        /*0af6*/ 	.byte	0x18
	.zero		1


	//   ....[42]....
        /*0af8*/ 	.word	0x00009840
        /*0afc*/ 	.word	0x000000ff
        /*0b00*/ 	.word	0x00022830
        /*0b04*/ 	.short	0x010a
        /*0b06*/ 	.byte	0x18
	.zero		1


	//   ....[43]....
        /*0b08*/ 	.word	0x00009a80
        /*0b0c*/ 	.word	0x000000ff
        /*0b10*/ 	.word	0x00000000
        /*0b14*/ 	.short	0x0101
        /*0b16*/ 	.byte	0x0a
	.zero		1


	//   ....[44]....
        /*0b18*/ 	.word	0x0000c370
        /*0b1c*/ 	.word	0x000000ff
        /*0b20*/ 	.word	0x00022850
        /*0b24*/ 	.short	0x010a
        /*0b26*/ 	.byte	0x18
	.zero		1


	//   ....[45]....
        /*0b28*/ 	.word	0x0000c3c0
        /*0b2c*/ 	.word	0x000000ff
        /*0b30*/ 	.word	0x00022850
        /*0b34*/ 	.short	0x010a
        /*0b36*/ 	.byte	0x18
	.zero		1


	//   ....[46]....
        /*0b38*/ 	.word	0x0000c6b0
        /*0b3c*/ 	.word	0x000000ff
        /*0b40*/ 	.word	0x00000000
        /*0b44*/ 	.short	0x0101
        /*0b46*/ 	.byte	0x18
	.zero		1


	//   ....[47]....
        /*0b48*/ 	.word	0x0000eb30
        /*0b4c*/ 	.word	0x00000011
        /*0b50*/ 	.word	0x00000000
        /*0b54*/ 	.short	0x0101
        /*0b56*/ 	.byte	0x3f
	.zero		1


	//   ....[48]....
        /*0b58*/ 	.word	0x00011da0
        /*0b5c*/ 	.word	0x00000013
        /*0b60*/ 	.word	0x00022840
        /*0b64*/ 	.short	0x010a
        /*0b66*/ 	.byte	0x3f
	.zero		1


	//   ....[49]....
        /*0b68*/ 	.word	0x000123f0
        /*0b6c*/ 	.word	0x00000013
        /*0b70*/ 	.word	0x00022830
        /*0b74*/ 	.short	0x0107
        /*0b76*/ 	.byte	0x3f
	.zero		1


	//   ....[50]....
        /*0b78*/ 	.word	0x000124c0
        /*0b7c*/ 	.word	0x00000013
        /*0b80*/ 	.word	0x00022830
        /*0b84*/ 	.short	0x0101
        /*0b86*/ 	.byte	0x3f
	.zero		1


	//   ....[51]....
        /*0b88*/ 	.word	0x00012f50
        /*0b8c*/ 	.word	0x00000011
        /*0b90*/ 	.word	0x00022800
        /*0b94*/ 	.short	0x0107
        /*0b96*/ 	.byte	0x3f
	.zero		1


	//   ....[52]....
        /*0b98*/ 	.word	0x00013040
        /*0b9c*/ 	.word	0x00000011
        /*0ba0*/ 	.word	0x00022800
        /*0ba4*/ 	.short	0x0101
        /*0ba6*/ 	.byte	0x3f
	.zero		1


	//   ....[53]....
        /*0ba8*/ 	.word	0x00013060
        /*0bac*/ 	.word	0x00000011
        /*0bb0*/ 	.word	0x00022820
        /*0bb4*/ 	.short	0x010a
        /*0bb6*/ 	.byte	0x3f
	.zero		1


	//   ....[54]....
        /*0bb8*/ 	.word	0x000130f0
        /*0bbc*/ 	.word	0x00000013
        /*0bc0*/ 	.word	0x00022860
        /*0bc4*/ 	.short	0x010a
        /*0bc6*/ 	.byte	0x3f
	.zero		1


	//   ....[55]....
        /*0bc8*/ 	.word	0x00013870
        /*0bcc*/ 	.word	0x00000013
        /*0bd0*/ 	.word	0x00022850
        /*0bd4*/ 	.short	0x0107
        /*0bd6*/ 	.byte	0x3f
	.zero		1


	//   ....[56]....
        /*0bd8*/ 	.word	0x00013940
        /*0bdc*/ 	.word	0x00000013
        /*0be0*/ 	.word	0x00022850
        /*0be4*/ 	.short	0x0101
        /*0be6*/ 	.byte	0x3f
	.zero		1


	//   ....[57]....
        /*0be8*/ 	.word	0x00013c90
        /*0bec*/ 	.word	0x00000006
        /*0bf0*/ 	.word	0x00022840
        /*0bf4*/ 	.short	0x010a
        /*0bf6*/ 	.byte	0x3f
	.zero		1


	//   ....[58]....
        /*0bf8*/ 	.word	0x00014070
        /*0bfc*/ 	.word	0x00000006
        /*0c00*/ 	.word	0x00022830
        /*0c04*/ 	.short	0x0107
        /*0c06*/ 	.byte	0x3f
	.zero		1


	//   ....[59]....
        /*0c08*/ 	.word	0x00014130
        /*0c0c*/ 	.word	0x00000006
        /*0c10*/ 	.word	0x00022830
        /*0c14*/ 	.short	0x0101
        /*0c16*/ 	.byte	0x3f
	.zero		1


	//   ....[60]....
        /*0c18*/ 	.word	0x00014160
        /*0c1c*/ 	.word	0x00000006
        /*0c20*/ 	.word	0x00022860
        /*0c24*/ 	.short	0x010a
        /*0c26*/ 	.byte	0x3f
	.zero		1


	//   ....[61]....
        /*0c28*/ 	.word	0x00014680
        /*0c2c*/ 	.word	0x00000006
        /*0c30*/ 	.word	0x00022850
        /*0c34*/ 	.short	0x0107
        /*0c36*/ 	.byte	0x3f
	.zero		1


	//   ....[62]....
        /*0c38*/ 	.word	0x00014740
        /*0c3c*/ 	.word	0x00000006
        /*0c40*/ 	.word	0x00022850
        /*0c44*/ 	.short	0x0101
        /*0c46*/ 	.byte	0x3f
	.zero		1


	//   ....[63]....
        /*0c48*/ 	.word	0x000155b0
        /*0c4c*/ 	.word	0x00000007
        /*0c50*/ 	.word	0x00022820
        /*0c54*/ 	.short	0x010a
        /*0c56*/ 	.byte	0x3f
	.zero		1


	//   ....[64]....
        /*0c58*/ 	.word	0x00015730
        /*0c5c*/ 	.word	0x00000005
        /*0c60*/ 	.word	0x00022840
        /*0c64*/ 	.short	0x010a
        /*0c66*/ 	.byte	0x3f
	.zero		1


	//   ....[65]....
        /*0c68*/ 	.word	0x000157d0
        /*0c6c*/ 	.word	0x00000003
        /*0c70*/ 	.word	0x00022840
        /*0c74*/ 	.short	0x010a
        /*0c76*/ 	.byte	0x3f
	.zero		1


	//   ....[66]....
        /*0c78*/ 	.word	0x00015810
        /*0c7c*/ 	.word	0x00000005
        /*0c80*/ 	.word	0x00022860
        /*0c84*/ 	.short	0x010a
        /*0c86*/ 	.byte	0x3f
	.zero		1


	//   ....[67]....
        /*0c88*/ 	.word	0x00015850
        /*0c8c*/ 	.word	0x00000003
        /*0c90*/ 	.word	0x00022860
        /*0c94*/ 	.short	0x010a
        /*0c96*/ 	.byte	0x3f
	.zero		1


	//   ....[68]....
        /*0c98*/ 	.word	0x000158b0
        /*0c9c*/ 	.word	0x00000006
        /*0ca0*/ 	.word	0x00022800
        /*0ca4*/ 	.short	0x010a
        /*0ca6*/ 	.byte	0x3f
	.zero		1


	//   ....[69]....
        /*0ca8*/ 	.word	0x00015910
        /*0cac*/ 	.word	0x00000003
        /*0cb0*/ 	.word	0x00022830
        /*0cb4*/ 	.short	0x010a
        /*0cb6*/ 	.byte	0x3f
	.zero		1


	//   ....[70]....
        /*0cb8*/ 	.word	0x00015970
        /*0cbc*/ 	.word	0x00000009
        /*0cc0*/ 	.word	0x00022850
        /*0cc4*/ 	.short	0x010a
        /*0cc6*/ 	.byte	0x3f
	.zero		1


	//   ....[71]....
        /*0cc8*/ 	.word	0x000159d0
        /*0ccc*/ 	.word	0x00000004
        /*0cd0*/ 	.word	0x00022830
        /*0cd4*/ 	.short	0x010a
        /*0cd6*/ 	.byte	0x3f
	.zero		1


	//   ....[72]....
        /*0cd8*/ 	.word	0x00015a30
        /*0cdc*/ 	.word	0x0000000a
        /*0ce0*/ 	.word	0x00022850
        /*0ce4*/ 	.short	0x010a
        /*0ce6*/ 	.byte	0x3f
	.zero		1


	//   ....[73]....
        /*0ce8*/ 	.word	0x00015a90
        /*0cec*/ 	.word	0x00000003
        /*0cf0*/ 	.word	0x00022830
        /*0cf4*/ 	.short	0x010a
        /*0cf6*/ 	.byte	0x3f
	.zero		1


	//   ....[74]....
        /*0cf8*/ 	.word	0x00015af0
        /*0cfc*/ 	.word	0x00000009
        /*0d00*/ 	.word	0x00022850
        /*0d04*/ 	.short	0x010a
        /*0d06*/ 	.byte	0x3f
	.zero		1


	//   ....[75]....
        /*0d08*/ 	.word	0x00015b50
        /*0d0c*/ 	.word	0x00000004
        /*0d10*/ 	.word	0x00022830
        /*0d14*/ 	.short	0x010a
        /*0d16*/ 	.byte	0x3f
	.zero		1


	//   ....[76]....
        /*0d18*/ 	.word	0x00015bb0
        /*0d1c*/ 	.word	0x0000000a
        /*0d20*/ 	.word	0x00022850
        /*0d24*/ 	.short	0x010a
        /*0d26*/ 	.byte	0x3f
	.zero		1


	//   ....[77]....
        /*0d28*/ 	.word	0x00015cd0
        /*0d2c*/ 	.word	0x00000013
        /*0d30*/ 	.word	0x00022840
        /*0d34*/ 	.short	0x010a
        /*0d36*/ 	.byte	0x3f
	.zero		1


	//   ....[78]....
        /*0d38*/ 	.word	0x00016fb0
        /*0d3c*/ 	.word	0x00000011
        /*0d40*/ 	.word	0x00022820
        /*0d44*/ 	.short	0x010a
        /*0d46*/ 	.byte	0x3f
	.zero		1


	//   ....[79]....
        /*0d48*/ 	.word	0x00017000
        /*0d4c*/ 	.word	0x00000013
        /*0d50*/ 	.word	0x00022860
        /*0d54*/ 	.short	0x010a
        /*0d56*/ 	.byte	0x3f
	.zero		1


	//   ....[80]....
        /*0d58*/ 	.word	0x00017950
        /*0d5c*/ 	.word	0x00000006
        /*0d60*/ 	.word	0x00022840
        /*0d64*/ 	.short	0x010a
        /*0d66*/ 	.byte	0x3f
	.zero		1


	//   ....[81]....
        /*0d68*/ 	.word	0x00018030
        /*0d6c*/ 	.word	0x00000006
        /*0d70*/ 	.word	0x00022860
        /*0d74*/ 	.short	0x010a
        /*0d76*/ 	.byte	0x3f
	.zero		1


	//   ....[82]....
        /*0d78*/ 	.word	0x000190d0
        /*0d7c*/ 	.word	0x00000007
        /*0d80*/ 	.word	0x00022820
        /*0d84*/ 	.short	0x010a
        /*0d86*/ 	.byte	0x3f
	.zero		1


	//   ....[83]....
        /*0d88*/ 	.word	0x00019270
        /*0d8c*/ 	.word	0x00000005
        /*0d90*/ 	.word	0x00022840
        /*0d94*/ 	.short	0x010a
        /*0d96*/ 	.byte	0x3f
	.zero		1


	//   ....[84]....
        /*0d98*/ 	.word	0x000192c0
        /*0d9c*/ 	.word	0x00000003
        /*0da0*/ 	.word	0x00022840
        /*0da4*/ 	.short	0x010a
        /*0da6*/ 	.byte	0x3f
	.zero		1


	//   ....[85]....
        /*0da8*/ 	.word	0x00019310
        /*0dac*/ 	.word	0x00000005
        /*0db0*/ 	.word	0x00022860
        /*0db4*/ 	.short	0x010a
        /*0db6*/ 	.byte	0x3f
	.zero		1


	//----- nvinfo : EIATTR_NUM_MBARRIERS
	.align		4
.L_385:
        /*0db8*/ 	.byte	0x03, 0x38
        /*0dba*/ 	.short	0x0016


	//----- nvinfo : EIATTR_EXIT_INSTR_OFFSETS
	.align		4
        /*0dbc*/ 	.byte	0x04, 0x1c
        /*0dbe*/ 	.short	(.L_387 - .L_386)


	//   ....[0]....
.L_386:
        /*0dc0*/ 	.word	0x000009a0


	//   ....[1]....
        /*0dc4*/ 	.word	0x0000fec0


	//   ....[2]....
        /*0dc8*/ 	.word	0x000158a0


	//----- nvinfo : EIATTR_MAX_THREADS
	.align		4
.L_387:
        /*0dcc*/ 	.byte	0x04, 0x05
        /*0dce*/ 	.short	(.L_389 - .L_388)
.L_388:
        /*0dd0*/ 	.word	0x00000180
        /*0dd4*/ 	.word	0x00000001
        /*0dd8*/ 	.word	0x00000001


	//----- nvinfo : EIATTR_CRS_STACK_SIZE
	.align		4
.L_389:
        /*0ddc*/ 	.byte	0x04, 0x1e
        /*0dde*/ 	.short	(.L_391 - .L_390)
.L_390:
        /*0de0*/ 	.word	0x00000000


	//----- nvinfo : EIATTR_CBANK_PARAM_SIZE
	.align		4
.L_391:
        /*0de4*/ 	.byte	0x03, 0x19
        /*0de6*/ 	.short	0x0af0


	//----- nvinfo : EIATTR_PARAM_CBANK
	.align		4
        /*0de8*/ 	.byte	0x04, 0x0a
        /*0dea*/ 	.short	(.L_393 - .L_392)
	.align		4
.L_392:
        /*0dec*/ 	.word	index@(.nv.constant0._ZN7cutlass13device_kernelIN5flash11enable_sm90INS1_16FlashAttnFwdSm90INS1_25CollectiveMainloopFwdSm90ILi2EN4cute5tupleIJNS5_1CILi1EEES8_S8_EEENS6_IJNS7_ILi128EEENS7_ILi96EEENS7_ILi64EEEEEELi256ENS_10bfloat16_tEfNS_4arch4Sm90ELb0ELb1ELb0ELb1ELb1ELb0ELb0ELb1ELb0ELb1ELb0ELb0EEENS1_21CollectiveEpilogueFwdINS6_IJSA_NS7_ILi256EEESB_EEES9_SE_SG_Li256ELb1ELb1ELb0ELb0EEENS1_36VarlenDynamicPersistentTileSchedulerILi128ELi96ELi256ELi128ELb0ELb1ELb1ELb1ELb0ELb1EEEEEEEEEvNT_6ParamsE)
        /*0df0*/ 	.short	0x0210
        /*0df2*/ 	.short	0x0af0


	//----- nvinfo : EIATTR_SW_WAR
	.align		4
.L_393:
        /*0df4*/ 	.byte	0x04, 0x36
        /*0df6*/ 	.short	(.L_395 - .L_394)
.L_394:
        /*0df8*/ 	.word	0x00000008
.L_395:


//--------------------- .nv.info._ZN7cutlass13device_kernelIN5flash11enable_sm90INS1_16FlashAttnFwdSm90INS1_25CollectiveMainloopFwdSm90ILi2EN4cute5tupleIJNS5_1CILi1EEES8_S8_EEENS6_IJNS7_ILi128EEENS7_ILi96EEENS7_ILi64EEEEEELi256ENS_10bfloat16_tEfNS_4arch4Sm90ELb0ELb1ELb0ELb1ELb1ELb1ELb0ELb1ELb0ELb1ELb0ELb0EEENS1_21CollectiveEpilogueFwdINS6_IJSA_NS7_ILi256EEESB_EEES9_SE_SG_Li256ELb1ELb1ELb0ELb0EEENS1_36VarlenDynamicPersistentTileSchedulerILi128ELi96ELi256ELi128ELb0ELb1ELb1ELb1ELb0ELb1EEEEEEEEEvNT_6ParamsE --------------------------
	.section	.nv.info._ZN7cutlass13device_kernelIN5flash11enable_sm90INS1_16FlashAttnFwdSm90INS1_25CollectiveMainloopFwdSm90ILi2EN4cute5tupleIJNS5_1CILi1EEES8_S8_EEENS6_IJNS7_ILi128EEENS7_ILi96EEENS7_ILi64EEEEEELi256ENS_10bfloat16_tEfNS_4arch4Sm90ELb0ELb1ELb0ELb1ELb1ELb1ELb0ELb1ELb0ELb1ELb0ELb0EEENS1_21CollectiveEpilogueFwdINS6_IJSA_NS7_ILi256EEESB_EEES9_SE_SG_Li256ELb1ELb1ELb0ELb0EEENS1_36VarlenDynamicPersistentTileSchedulerILi128ELi96ELi256ELi128ELb0ELb1ELb1ELb1ELb0ELb1EEEEEEEEEvNT_6ParamsE,"",@"SHT_CUDA_INFO"
	.sectionflags	@""
	.align	4


	//----- nvinfo : EIATTR_CUDA_API_VERSION
	.align		4
        /*0000*/ 	.byte	0x04, 0x37
        /*0002*/ 	.short	(.L_397 - .L_396)
.L_396:
        /*0004*/ 	.word	0x00000082


	//----- nvinfo : EIATTR_KPARAM_INFO
	.align		4
.L_397:
        /*0008*/ 	.byte	0x04, 0x17
        /*000a*/ 	.short	(.L_399 - .L_398)
.L_398:
        /*000c*/ 	.word	0x00000000
        /*0010*/ 	.short	0x0000
        /*0012*/ 	.short	0x0070
        /*0014*/ 	.byte	0x00, 0xf0, 0x01, 0x2a


	//----- nvinfo : EIATTR_SPARSE_MMA_MASK
	.align		4
.L_399:
        /*0018*/ 	.byte	0x03, 0x50
        /*001a*/ 	.short	0x0000


	//----- nvinfo : EIATTR_MAXREG_COUNT
	.align		4
        /*001c*/ 	.byte	0x03, 0x1b
        /*001e*/ 	.short	0x00a8


	//----- nvinfo : EIATTR_NUM_BARRIERS
	.align		4
        /*0020*/ 	.byte	0x02, 0x4c
        /*0022*/ 	.byte	0x10
	.zero		1


	//----- nvinfo : EIATTR_EXTERNS
	.align		4
        /*0024*/ 	.byte	0x04, 0x0f
        /*0026*/ 	.short	(.L_401 - .L_400)


	//   ....[0]....
	.align		4
.L_400:
        /*0028*/ 	.word	index@(__assertfail)


	//----- nvinfo : EIATTR_ANNOTATIONS
	.align		4
.L_401:
        /*002c*/ 	.byte	0x04, 0x55
        /*002e*/ 	.short	(.L_403 - .L_402)


	//   ....[0]....
.L_402:
        /* <DEDUP_REMOVED lines=28> */


	//----- nvinfo : EIATTR_MERCURY_ISA_VERSION
	.align		4
.L_403:
        /*01e0*/ 	.byte	0x03, 0x5f
        /*01e2*/ 	.short	0x0101


	//----- nvinfo : EIATTR_UNUSED_LOAD_BYTE_OFFSET
	.align		4
        /*01e4*/ 	.byte	0x04, 0x44
        /*01e6*/ 	.short	(.L_405 - .L_404)


	//   ....[0]....
.L_404:
        /*01e8*/ 	.word	0x00000a80
        /*01ec*/ 	.word	0x0000fff0


	//   ....[1]....
        /*01f0*/ 	.word	0x00015d50
        /*01f4*/ 	.word	0x0000fff0


	//----- nvinfo : EIATTR_INT_WARP_WIDE_INSTR_OFFSETS
	.align		4
.L_405:
        /*01f8*/ 	.byte	0x04, 0x31
        /*01fa*/ 	.short	(.L_407 - .L_406)


	//   ....[0]....
.L_406:
        /*01fc*/ 	.word	0x00000130


	//   ....[1]....
        /*0200*/ 	.word	0x00000170


	//   ....[2]....
        /*0204*/ 	.word	0x000001e0


	//   ....[3]....
        /*0208*/ 	.word	0x0001bae0


	//   ....[4]....
        /*020c*/ 	.word	0x0001bb70


	//   ....[5]....
        /*0210*/ 	.word	0x0001ef30


	//   ....[6]....
        /*0214*/ 	.word	0x0001efc0


	//----- nvinfo : EIATTR_COOP_GROUP_MASK_REGIDS
	.align		4
.L_407:
        /*0218*/ 	.byte	0x04, 0x29
        /*021a*/ 	.short	(.L_409 - .L_408)


	//   ....[0]....
.L_408:
        /*021c*/ 	.word	0xffffffff


	//   ....[1]....
        /*0220*/ 	.word	0xffffffff


	//   ....[2]....
        /*0224*/ 	.word	0xffffffff


	//   ....[3]....
        /*0228*/ 	.word	0xffffffff


	//   ....[4]....
        /*022c*/ 	.word	0xffffffff


	//   ....[5]....
        /*0230*/ 	.word	0xffffffff


	//   ....[6]....
        /*0234*/ 	.word	0xffffffff


	//   ....[7]....
        /*0238*/ 	.word	0xffffffff


	//   ....[8]....
        /*023c*/ 	.word	0xffffffff


	//   ....[9]....
        /*0240*/ 	.word	0xffffffff


	//   ....[10]....
        /*0244*/ 	.word	0xffffffff


	//   ....[11]....
        /*0248*/ 	.word	0xffffffff


	//   ....[12]....
        /*024c*/ 	.word	0xffffffff


	//   ....[13]....
        /*0250*/ 	.word	0xffffffff


	//   ....[14]....
        /*0254*/ 	.word	0xffffffff


	//   ....[15]....
        /*0258*/ 	.word	0xffffffff


	//   ....[16]....
        /*025c*/ 	.word	0xffffffff


	//   ....[17]....
        /*0260*/ 	.word	0xffffffff


	//   ....[18]....
        /*0264*/ 	.word	0xffffffff


	//   ....[19]....
        /*0268*/ 	.word	0xffffffff


	//   ....[20]....
        /*026c*/ 	.word	0xffffffff


	//   ....[21]....
        /*0270*/ 	.word	0xffffffff


	//   ....[22]....
        /*0274*/ 	.word	0xffffffff


	//   ....[23]....
        /*0278*/ 	.word	0xffffffff


	//   ....[24]....
        /*027c*/ 	.word	0xffffffff


	//   ....[25]....
        /*0280*/ 	.word	0xffffffff


	//   ....[26]....
        /*0284*/ 	.word	0xffffffff


	//   ....[27]....
        /*0288*/ 	.word	0xffffffff


	//   ....[28]....
        /*028c*/ 	.word	0xffffffff


	//   ....[29]....
        /*0290*/ 	.word	0xffffffff


	//   ....[30]....
        /*0294*/ 	.word	0xffffffff


	//   ....[31]....
        /*0298*/ 	.word	0xffffffff


	//   ....[32]....
        /*029c*/ 	.word	0xffffffff


	//   ....[33]....
        /*02a0*/ 	.word	0xffffffff


	//   ....[34]....
        /*02a4*/ 	.word	0xffffffff


	//   ....[35]....
        /*02a8*/ 	.word	0xffffffff


	//   ....[36]....
        /*02ac*/ 	.word	0xffffffff


	//   ....[37]....
        /*02b0*/ 	.word	0xffffffff


	//   ....[38]....
        /*02b4*/ 	.word	0xffffffff


	//   ....[39]....
        /*02b8*/ 	.word	0xffffffff


	//   ....[40]....
        /*02bc*/ 	.word	0xffffffff


	//   ....[41]....
        /*02c0*/ 	.word	0xffffffff


	//   ....[42]....
        /*02c4*/ 	.word	0xffffffff


	//   ....[43]....
        /*02c8*/ 	.word	0xffffffff


	//   ....[44]....
        /*02cc*/ 	.word	0xffffffff


	//   ....[45]....
        /*02d0*/ 	.word	0xffffffff


	//   ....[46]....
        /*02d4*/ 	.word	0xffffffff


	//   ....[47]....
        /*02d8*/ 	.word	0xffffffff


	//   ....[48]....
        /*02dc*/ 	.word	0xffffffff


	//   ....[49]....
        /*02e0*/ 	.word	0xffffffff


	//   ....[50]....
        /*02e4*/ 	.word	0xffffffff


	//   ....[51]....
        /*02e8*/ 	.word	0xffffffff


	//   ....[52]....
        /*02ec*/ 	.word	0xffffffff


	//   ....[53]....
        /*02f0*/ 	.word	0xffffffff


	//   ....[54]....
        /*02f4*/ 	.word	0xffffffff


	//   ....[55]....
        /*02f8*/ 	.word	0xffffffff


	//   ....[56]....
        /*02fc*/ 	.word	0xffffffff


	//   ....[57]....
        /*0300*/ 	.word	0xffffffff


	//   ....[58]....
        /*0304*/ 	.word	0xffffffff


	//   ....[59]....
        /*0308*/ 	.word	0xffffffff


	//   ....[60]....
        /*030c*/ 	.word	0xffffffff


	//   ....[61]....
        /*0310*/ 	.word	0xffffffff


	//   ....[62]....
        /*0314*/ 	.word	0xffffffff


	//   ....[63]....
        /*0318*/ 	.word	0xffffffff


	//   ....[64]....
        /*031c*/ 	.word	0xffffffff


	//   ....[65]....
        /*0320*/ 	.word	0xffffffff


	//   ....[66]....
        /*0324*/ 	.word	0xffffffff


	//   ....[67]....
        /*0328*/ 	.word	0xffffffff


	//   ....[68]....
        /*032c*/ 	.word	0xffffffff


	//   ....[69]....
        /*0330*/ 	.word	0xffffffff


	//   ....[70]....
        /*0334*/ 	.word	0xffffffff


	//   ....[71]....
        /*0338*/ 	.word	0xffffffff


	//   ....[72]....
        /*033c*/ 	.word	0xffffffff


	//   ....[73]....
        /*0340*/ 	.word	0xffffffff


	//   ....[74]....
        /*0344*/ 	.word	0xffffffff


	//   ....[75]....
        /*0348*/ 	.word	0xffffffff


	//   ....[76]....
        /*034c*/ 	.word	0xffffffff


	//   ....[77]....
        /*0350*/ 	.word	0xffffffff


	//   ....[78]....
        /*0354*/ 	.word	0xffffffff


	//   ....[79]....
        /*0358*/ 	.word	0xffffffff


	//   ....[80]....
        /*035c*/ 	.word	0xffffffff


	//   ....[81]....
        /*0360*/ 	.word	0xffffffff


	//   ....[82]....
        /*0364*/ 	.word	0xffffffff


	//   ....[83]....
        /*0368*/ 	.word	0xffffffff


	//   ....[84]....
        /*036c*/ 	.word	0xffffffff


	//   ....[85]....
        /*0370*/ 	.word	0xffffffff


	//   ....[86]....
        /*0374*/ 	.word	0xffffffff


	//   ....[87]....
        /*0378*/ 	.word	0xffffffff


	//   ....[88]....
        /*037c*/ 	.word	0xffffffff


	//   ....[89]....
        /*0380*/ 	.word	0xffffffff


	//   ....[90]....
        /*0384*/ 	.word	0xffffffff


	//   ....[91]....
        /*0388*/ 	.word	0xffffffff


	//   ....[92]....
        /*038c*/ 	.word	0xffffffff


	//   ....[93]....
        /*0390*/ 	.word	0xffffffff


	//   ....[94]....
        /*0394*/ 	.word	0xffffffff


	//   ....[95]....
        /*0398*/ 	.word	0xffffffff


	//   ....[96]....
        /*039c*/ 	.word	0xffffffff


	//   ....[97]....
        /*03a0*/ 	.word	0xffffffff


	//   ....[98]....
        /*03a4*/ 	.word	0xffffffff


	//   ....[99]....
        /*03a8*/ 	.word	0xffffffff


	//   ....[100]....
        /*03ac*/ 	.word	0xffffffff


	//   ....[101]....
        /*03b0*/ 	.word	0xffffffff


	//   ....[102]....
        /*03b4*/ 	.word	0xffffffff


	//   ....[103]....
        /*03b8*/ 	.word	0xffffffff


	//   ....[104]....
        /*03bc*/ 	.word	0xffffffff


	//   ....[105]....
        /*03c0*/ 	.word	0xffffffff


	//   ....[106]....
        /*03c4*/ 	.word	0xffffffff


	//   ....[107]....
        /*03c8*/ 	.word	0xffffffff


	//   ....[108]....
        /*03cc*/ 	.word	0xffffffff


	//   ....[109]....
        /*03d0*/ 	.word	0xffffffff


	//   ....[110]....
        /*03d4*/ 	.word	0xffffffff


	//   ....[111]....
        /*03d8*/ 	.word	0xffffffff


	//   ....[112]....
        /*03dc*/ 	.word	0xffffffff


	//   ....[113]....
        /*03e0*/ 	.word	0xffffffff


	//   ....[114]....
        /*03e4*/ 	.word	0xffffffff


	//   ....[115]....
        /*03e8*/ 	.word	0xffffffff


	//   ....[116]....
        /*03ec*/ 	.word	0xffffffff


	//   ....[117]....
        /*03f0*/ 	.word	0xffffffff


	//   ....[118]....
        /*03f4*/ 	.word	0xffffffff


	//   ....[119]....
        /*03f8*/ 	.word	0xffffffff


	//   ....[120]....
        /*03fc*/ 	.word	0xffffffff


	//   ....[121]....
        /*0400*/ 	.word	0xffffffff


	//   ....[122]....
        /*0404*/ 	.word	0xffffffff


	//   ....[123]....
        /*0408*/ 	.word	0xffffffff


	//   ....[124]....
        /*040c*/ 	.word	0xffffffff


	//   ....[125]....
        /*0410*/ 	.word	0xffffffff


	//   ....[126]....
        /*0414*/ 	.word	0xffffffff


	//   ....[127]....
        /*0418*/ 	.word	0xffffffff


	//   ....[128]....
        /*041c*/ 	.word	0xffffffff


	//   ....[129]....
        /*0420*/ 	.word	0xffffffff


	//   ....[130]....
        /*0424*/ 	.word	0xffffffff


	//   ....[131]....
        /*0428*/ 	.word	0xffffffff


	//   ....[132]....
        /*042c*/ 	.word	0xffffffff


	//   ....[133]....
        /*0430*/ 	.word	0xffffffff


	//   ....[134]....
        /*0434*/ 	.word	0xffffffff


	//   ....[135]....
        /*0438*/ 	.word	0xffffffff


	//   ....[136]....
        /*043c*/ 	.word	0xffffffff


	//   ....[137]....
        /*0440*/ 	.word	0xffffffff


	//   ....[138]....
        /*0444*/ 	.word	0xffffffff


	//   ....[139]....
        /*0448*/ 	.word	0xffffffff


	//   ....[140]....
        /*044c*/ 	.word	0xffffffff


	//   ....[141]....
        /*0450*/ 	.word	0xffffffff


	//   ....[142]....
        /*0454*/ 	.word	0xffffffff


	//   ....[143]....
        /*0458*/ 	.word	0xffffffff


	//   ....[144]....
        /*045c*/ 	.word	0xffffffff


	//   ....[145]....
        /*0460*/ 	.word	0xffffffff


	//   ....[146]....
        /*0464*/ 	.word	0xffffffff


	//   ....[147]....
        /*0468*/ 	.word	0xffffffff


	//   ....[148]....
        /*046c*/ 	.word	0xffffffff


	//   ....[149]....
        /*0470*/ 	.word	0xffffffff


	//   ....[150]....
        /*0474*/ 	.word	0xffffffff


	//   ....[151]....
        /*0478*/ 	.word	0xffffffff


	//   ....[152]....
        /*047c*/ 	.word	0xffffffff


	//   ....[153]....
        /*0480*/ 	.word	0xffffffff


	//   ....[154]....
        /*0484*/ 	.word	0xffffffff


	//   ....[155]....
        /*0488*/ 	.word	0xffffffff


	//   ....[156]....
        /*048c*/ 	.word	0xffffffff


	//   ....[157]....
        /*0490*/ 	.word	0xffffffff


	//   ....[158]....
        /*0494*/ 	.word	0xffffffff


	//   ....[159]....
        /*0498*/ 	.word	0xffffffff


	//   ....[160]....
        /*049c*/ 	.word	0xffffffff


	//   ....[161]....
        /*04a0*/ 	.word	0xffffffff


	//   ....[162]....
        /*04a4*/ 	.word	0xffffffff


	//   ....[163]....
        /*04a8*/ 	.word	0xffffffff


	//   ....[164]....
        /*04ac*/ 	.word	0xffffffff


	//   ....[165]....
        /*04b0*/ 	.word	0xffffffff


	//   ....[166]....
        /*04b4*/ 	.word	0xffffffff


	//   ....[167]....
        /*04b8*/ 	.word	0xffffffff


	//   ....[168]....
        /*04bc*/ 	.word	0xffffffff


	//   ....[169]....
        /*04c0*/ 	.word	0xffffffff


	//   ....[170]....
        /*04c4*/ 	.word	0xffffffff


	//   ....[171]....
        /*04c8*/ 	.word	0xffffffff


	//   ....[172]....
        /*04cc*/ 	.word	0xffffffff


	//   ....[173]....
        /*04d0*/ 	.word	0xffffffff


	//   ....[174]....
        /*04d4*/ 	.word	0xffffffff


	//   ....[175]....
        /*04d8*/ 	.word	0xffffffff


	//   ....[176]....
        /*04dc*/ 	.word	0xffffffff


	//   ....[177]....
        /*04e0*/ 	.word	0xffffffff


	//   ....[178]....
        /*04e4*/ 	.word	0xffffffff


	//   ....[179]....
        /*04e8*/ 	.word	0xffffffff


	//   ....[180]....
        /*04ec*/ 	.word	0xffffffff


	//   ....[181]....
        /*04f0*/ 	.word	0xffffffff


	//   ....[182]....
        /*04f4*/ 	.word	0xffffffff


	//   ....[183]....
        /*04f8*/ 	.word	0xffffffff


	//   ....[184]....
        /*04fc*/ 	.word	0xffffffff


	//   ....[185]....
        /*0500*/ 	.word	0x0500000f


	//   ....[186]....
        /*0504*/ 	.word	0x0500000f


	//   ....[187]....
        /*0508*/ 	.word	0x0500000f


	//   ....[188]....
        /*050c*/ 	.word	0x0500000f


	//   ....[189]....
        /*0510*/ 	.word	0x0500000f


	//   ....[190]....
        /*0514*/ 	.word	0x0500000f


	//   ....[191]....
        /*0518*/ 	.word	0x0500000f


	//   ....[192]....
        /*051c*/ 	.word	0x0500000f


	//   ....[193]....
        /*0520*/ 	.word	0x0500000f


	//   ....[194]....
        /*0524*/ 	.word	0x0500000f


	//   ....[195]....
        /*0528*/ 	.word	0x0500000f


	//   ....[196]....
        /*052c*/ 	.word	0x0500000f


	//   ....[197]....
        /*0530*/ 	.word	0x0500000f


	//   ....[198]....
        /*0534*/ 	.word	0x0500000f


	//   ....[199]....
        /*0538*/ 	.word	0x0500000f


	//   ....[200]....
        /*053c*/ 	.word	0x0500000f


	//   ....[201]....
        /*0540*/ 	.word	0x0500000f


	//   ....[202]....
        /*0544*/ 	.word	0x0500000f


	//   ....[203]....
        /*0548*/ 	.word	0x0500000f


	//   ....[204]....
        /*054c*/ 	.word	0x0500000f


	//   ....[205]....
        /*0550*/ 	.word	0x0500000f


	//   ....[206]....
        /*0554*/ 	.word	0x0500000f


	//   ....[207]....
        /*0558*/ 	.word	0x0500000f


	//   ....[208]....
        /*055c*/ 	.word	0x0500000f


	//   ....[209]....
        /*0560*/ 	.word	0x0500000f


	//   ....[210]....
        /*0564*/ 	.word	0x0500000f


	//   ....[211]....
        /*0568*/ 	.word	0x0500000f


	//   ....[212]....
        /*056c*/ 	.word	0x0500000f


	//   ....[213]....
        /*0570*/ 	.word	0x0500000f


	//   ....[214]....
        /*0574*/ 	.word	0x0500000f


	//   ....[215]....
        /*0578*/ 	.word	0x0500000f


	//   ....[216]....
        /*057c*/ 	.word	0x0500000f


	//   ....[217]....
        /*0580*/ 	.word	0x0500000f


	//   ....[218]....
        /*0584*/ 	.word	0x0500000f


	//   ....[219]....
        /*0588*/ 	.word	0x0500000f


	//   ....[220]....
        /*058c*/ 	.word	0x0500000f


	//   ....[221]....
        /*0590*/ 	.word	0x0500000f


	//   ....[222]....
        /*0594*/ 	.word	0x0500000f


	//   ....[223]....
        /*0598*/ 	.word	0x0500000f


	//   ....[224]....
        /*059c*/ 	.word	0x0500000f


	//   ....[225]....
        /*05a0*/ 	.word	0x0500000f


	//   ....[226]....
        /*05a4*/ 	.word	0x0500000f


	//   ....[227]....
        /*05a8*/ 	.word	0x0500000f


	//   ....[228]....
        /*05ac*/ 	.word	0x0500000f


	//   ....[229]....
        /*05b0*/ 	.word	0x0500000f


	//   ....[230]....
        /*05b4*/ 	.word	0x0500000f


	//   ....[231]....
        /*05b8*/ 	.word	0x0500000f


	//   ....[232]....
        /*05bc*/ 	.word	0x0500000f


	//   ....[233]....
        /*05c0*/ 	.word	0x0500000f


	//   ....[234]....
        /*05c4*/ 	.word	0x0500000f


	//   ....[235]....
        /*05c8*/ 	.word	0x0500000f


	//   ....[236]....
        /*05cc*/ 	.word	0x0500000f


	//   ....[237]....
        /*05d0*/ 	.word	0x0500000f


	//   ....[238]....
        /*05d4*/ 	.word	0x0500000f


	//   ....[239]....
        /*05d8*/ 	.word	0x0500000f


	//   ....[240]....
        /*05dc*/ 	.word	0x0500000f


	//   ....[241]....
        /*05e0*/ 	.word	0x0500000f


	//   ....[242]....
        /*05e4*/ 	.word	0x0500000f


	//   ....[243]....
        /*05e8*/ 	.word	0x0500000f


	//   ....[244]....
        /*05ec*/ 	.word	0x0500000f


	//   ....[245]....
        /*05f0*/ 	.word	0x0500000f


	//   ....[246]....
        /*05f4*/ 	.word	0x0500000f


	//   ....[247]....
        /*05f8*/ 	.word	0x0500000f


	//   ....[248]....
        /*05fc*/ 	.word	0x0500000f


	//   ....[249]....
        /*0600*/ 	.word	0x0500000f


	//   ....[250]....
        /*0604*/ 	.word	0x0500000f


	//   ....[251]....
        /*0608*/ 	.word	0x0500000f


	//   ....[252]....
        /*060c*/ 	.word	0x0500000f


	//   ....[253]....
        /*0610*/ 	.word	0x0500000f


	//   ....[254]....
        /*0614*/ 	.word	0x0500000f


	//   ....[255]....
        /*0618*/ 	.word	0x0500000f


	//   ....[0]....
        /*061c*/ 	.word	0x0500000f


	//   ....[1]....
        /*0620*/ 	.word	0x0500000f


	//   ....[2]....
        /*0624*/ 	.word	0x0500000f


	//   ....[3]....
        /*0628*/ 	.word	0x0500000f


	//   ....[4]....
        /*062c*/ 	.word	0x0500000f


	//   ....[5]....
        /*0630*/ 	.word	0x0500000f


	//   ....[6]....
        /*0634*/ 	.word	0x0500000f


	//   ....[7]....
        /*0638*/ 	.word	0x0500000f


	//   ....[8]....
        /*063c*/ 	.word	0x0500000f


	//   ....[9]....
        /*0640*/ 	.word	0x0500000f


	//   ....[10]....
        /*0644*/ 	.word	0x0500000f


	//   ....[11]....
        /*0648*/ 	.word	0x0500000f


	//   ....[12]....
        /*064c*/ 	.word	0x0500000f


	//   ....[13]....
        /*0650*/ 	.word	0x0500000f


	//   ....[14]....
        /*0654*/ 	.word	0x0500000f


	//   ....[15]....
        /*0658*/ 	.word	0x0500000f


	//   ....[16]....
        /*065c*/ 	.word	0x0500000f


	//   ....[17]....
        /*0660*/ 	.word	0x0500000f


	//   ....[18]....
        /*0664*/ 	.word	0x0500000f


	//   ....[19]....
        /*0668*/ 	.word	0x0500000f


	//   ....[20]....
        /*066c*/ 	.word	0x0500000f


	//   ....[21]....
        /*0670*/ 	.word	0x0500000f


	//   ....[22]....
        /*0674*/ 	.word	0x0500000f


	//   ....[23]....
        /*0678*/ 	.word	0x0500000f


	//   ....[24]....
        /*067c*/ 	.word	0x0500000f


	//   ....[25]....
        /*0680*/ 	.word	0x0500000f


	//   ....[26]....
        /*0684*/ 	.word	0x0500000f


	//   ....[27]....
        /*0688*/ 	.word	0x0500000f


	//   ....[28]....
        /*068c*/ 	.word	0x0500000f


	//   ....[29]....
        /*0690*/ 	.word	0x0500000f


	//   ....[30]....
        /*0694*/ 	.word	0x0500000f


	//   ....[31]....
        /*0698*/ 	.word	0x0500000f


	//   ....[32]....
        /*069c*/ 	.word	0x0500000f


	//   ....[33]....
        /*06a0*/ 	.word	0x0500000f


	//   ....[34]....
        /*06a4*/ 	.word	0x0500000f


	//   ....[35]....
        /*06a8*/ 	.word	0x0500000f


	//   ....[36]....
        /*06ac*/ 	.word	0x0500000f


	//   ....[37]....
        /*06b0*/ 	.word	0x0500000f


	//   ....[38]....
        /*06b4*/ 	.word	0x0500000f


	//   ....[39]....
        /*06b8*/ 	.word	0x0500000f


	//   ....[40]....
        /*06bc*/ 	.word	0x0500000f


	//   ....[41]....
        /*06c0*/ 	.word	0x0500000f


	//   ....[42]....
        /*06c4*/ 	.word	0x0500000f


	//   ....[43]....
        /*06c8*/ 	.word	0x0500000f


	//   ....[44]....
        /*06cc*/ 	.word	0x0500000f


	//   ....[45]....
        /*06d0*/ 	.word	0x0500000f


	//   ....[46]....
        /*06d4*/ 	.word	0x0500000f


	//   ....[47]....
        /*06d8*/ 	.word	0x0500000f


	//   ....[48]....
        /*06dc*/ 	.word	0x0500000f


	//   ....[49]....
        /*06e0*/ 	.word	0x0500000f


	//----- nvinfo : EIATTR_COOP_GROUP_INSTR_OFFSETS
	.align		4
.L_409:
        /*06e4*/ 	.byte	0x04, 0x28
        /*06e6*/ 	.short	(.L_411 - .L_410)


	//   ....[0]....
.L_410:
        /*06e8*/ 	.word	0x00000070


	//   ....[1]....
        /*06ec*/ 	.word	0x00000140


	//   ....[2]....
        /*06f0*/ 	.word	0x00000190


	//   ....[3]....
        /*06f4*/ 	.word	0x000003c0


	//   ....[4]....
        /*06f8*/ 	.word	0x00000520


	//   ....[5]....
        /*06fc*/ 	.word	0x00000640


	//   ....[6]....
        /*0700*/ 	.word	0x000007a0


	//   ....[7]....
        /*0704*/ 	.word	0x00002fa0


	//   ....[8]....
        /*0708*/ 	.word	0x00002fb0


	//   ....[9]....
        /*070c*/ 	.word	0x00003710


	//   ....[10]....
        /*0710*/ 	.word	0x00003720


	//   ....[11]....
        /*0714*/ 	.word	0x00004390


	//   ....[12]....
        /*0718*/ 	.word	0x000043a0


	//   ....[13]....
        /*071c*/ 	.word	0x00004ba0


	//   ....[14]....
        /*0720*/ 	.word	0x00004bb0


	//   ....[15]....
        /*0724*/ 	.word	0x000055b0


	//   ....[16]....
        /*0728*/ 	.word	0x000055c0


	//   ....[17]....
        /*072c*/ 	.word	0x000056d0


	//   ....[18]....
        /*0730*/ 	.word	0x000056e0


	//   ....[19]....
        /*0734*/ 	.word	0x00005b00


	//   ....[20]....
        /*0738*/ 	.word	0x00005b30


	//   ....[21]....
        /*073c*/ 	.word	0x00005e00


	//   ....[22]....
        /*0740*/ 	.word	0x00005e20


	//   ....[23]....
        /*0744*/ 	.word	0x00006c00


	//   ....[24]....
        /*0748*/ 	.word	0x00007380


	//   ....[25]....
        /*074c*/ 	.word	0x00007390


	//   ....[26]....
        /*0750*/ 	.word	0x000073a0


	//   ....[27]....
        /*0754*/ 	.word	0x000073b0


	//   ....[28]....
        /*0758*/ 	.word	0x000076e0


	//   ....[29]....
        /*075c*/ 	.word	0x000076f0


	//   ....[30]....
        /*0760*/ 	.word	0x00007700


	//   ....[31]....
        /*0764*/ 	.word	0x00007710


	//   ....[32]....
        /*0768*/ 	.word	0x00008ae0


	//   ....[33]....
        /*076c*/ 	.word	0x00008b00


	//   ....[34]....
        /*0770*/ 	.word	0x00008b10


	//   ....[35]....
        /*0774*/ 	.word	0x00008b20


	//   ....[36]....
        /*0778*/ 	.word	0x00008c00


	//   ....[37]....
        /*077c*/ 	.word	0x00008c10


	//   ....[38]....
        /*0780*/ 	.word	0x00008ca0


	//   ....[39]....
        /*0784*/ 	.word	0x00008cf0


	//   ....[40]....
        /*0788*/ 	.word	0x0000a4d0


	//   ....[41]....
        /*078c*/ 	.word	0x0000ae20


	//   ....[42]....
        /*0790*/ 	.word	0x0000b440


	//   ....[43]....
        /*0794*/ 	.word	0x0000b550


	//   ....[44]....
        /*0798*/ 	.word	0x0000bb50


	//   ....[45]....
        /*079c*/ 	.word	0x0000bba0


	//   ....[46]....
        /*07a0*/ 	.word	0x0000d030


	//   ....[47]....
        /*07a4*/ 	.word	0x0000da70


	//   ....[48]....
        /*07a8*/ 	.word	0x0000e170


	//   ....[49]....
        /*07ac*/ 	.word	0x0000e290


	//   ....[50]....
        /*07b0*/ 	.word	0x0000ecb0


	//   ....[51]....
        /*07b4*/ 	.word	0x0000edc0


	//   ....[52]....
        /*07b8*/ 	.word	0x00010640


	//   ....[53]....
        /*07bc*/ 	.word	0x00010660


	//   ....[54]....
        /*07c0*/ 	.word	0x00010f50


	//   ....[55]....
        /*07c4*/ 	.word	0x00010fa0


	//   ....[56]....
        /*07c8*/ 	.word	0x00012510


	//   ....[57]....
        /*07cc*/ 	.word	0x00012f50


	//   ....[58]....
        /*07d0*/ 	.word	0x00013500


	//   ....[59]....
        /*07d4*/ 	.word	0x00013620


	//   ....[60]....
        /*07d8*/ 	.word	0x00013fc0


	//   ....[61]....
        /*07dc*/ 	.word	0x00014190


	//   ....[62]....
        /*07e0*/ 	.word	0x000152a0


	//   ....[63]....
        /*07e4*/ 	.word	0x00015300


	//   ....[64]....
        /*07e8*/ 	.word	0x00015360


	//   ....[65]....
        /*07ec*/ 	.word	0x00015390


	//   ....[66]....
        /*07f0*/ 	.word	0x00016e50


	//   ....[67]....
        /*07f4*/ 	.word	0x00016fd0


	//   ....[68]....
        /*07f8*/ 	.word	0x00017070


	//   ....[69]....
        /*07fc*/ 	.word	0x000170d0


	//   ....[70]....
        /*0800*/ 	.word	0x00017850


	//   ....[71]....
        /*0804*/ 	.word	0x00017870


	//   ....[72]....
        /*0808*/ 	.word	0x00017a10


	//   ....[73]....
        /*080c*/ 	.word	0x00017a30


	//   ....[74]....
        /*0810*/ 	.word	0x00017b70


	//   ....[75]....
        /*0814*/ 	.word	0x00017b90


	//   ....[76]....
        /*0818*/ 	.word	0x00017ce0


	//   ....[77]....
        /*081c*/ 	.word	0x00017d00


	//   ....[78]....
        /*0820*/ 	.word	0x00018650


	//   ....[79]....
        /*0824*/ 	.word	0x00018660


	//   ....[80]....
        /*0828*/ 	.word	0x00018800


	//   ....[81]....
        /*082c*/ 	.word	0x00018810


	//   ....[82]....
        /*0830*/ 	.word	0x000189a0


	//   ....[83]....
        /*0834*/ 	.word	0x000189b0


	//   ....[84]....
        /*0838*/ 	.word	0x00018b40


	//   ....[85]....
        /*083c*/ 	.word	0x00018b50


	//   ....[86]....
        /*0840*/ 	.word	0x00018d40


	//   ....[87]....
        /*0844*/ 	.word	0x00018ef0


	//   ....[88]....
        /*0848*/ 	.word	0x00018f20


	//   ....[89]....
        /*084c*/ 	.word	0x00018f50


	//   ....[90]....
        /*0850*/ 	.word	0x00018f80


	//   ....[91]....
        /*0854*/ 	.word	0x00018fb0


	//   ....[92]....
        /*0858*/ 	.word	0x00018fe0


	//   ....[93]....
        /*085c*/ 	.word	0x00019150


	//   ....[94]....
        /*0860*/ 	.word	0x00019180


	//   ....[95]....
        /*0864*/ 	.word	0x000191b0


	//   ....[96]....
        /*0868*/ 	.word	0x000191e0


	//   ....[97]....
        /*086c*/ 	.word	0x00019210


	//   ....[98]....
        /*0870*/ 	.word	0x00019240


	//   ....[99]....
        /*0874*/ 	.word	0x000192d0


	//   ....[100]....
        /*0878*/ 	.word	0x00019330


	//   ....[101]....
        /*087c*/ 	.word	0x000193c0


	//   ....[102]....
        /*0880*/ 	.word	0x0001a470


	//   ....[103]....
        /*0884*/ 	.word	0x0001c690


	//   ....[104]....
        /*0888*/ 	.word	0x0001c6b0


	//   ....[105]....
        /*088c*/ 	.word	0x0001c740


	//   ....[106]....
        /*0890*/ 	.word	0x0001c760


	//   ....[107]....
        /*0894*/ 	.word	0x0001c7e0


	//   ....[108]....
        /*0898*/ 	.word	0x0001c800


	//   ....[109]....
        /*089c*/ 	.word	0x0001c880


	//   ....[110]....
        /*08a0*/ 	.word	0x0001c8a0


	//   ....[111]....
        /*08a4*/ 	.word	0x0001c920


	//   ....[112]....
        /*08a8*/ 	.word	0x0001c940


	//   ....[113]....
        /*08ac*/ 	.word	0x0001c950


	//   ....[114]....
        /*08b0*/ 	.word	0x0001c960


	//   ....[115]....
        /*08b4*/ 	.word	0x0001d1d0


	//   ....[116]....
        /*08b8*/ 	.word	0x0001d200


	//   ....[117]....
        /*08bc*/ 	.word	0x0001d2c0


	//   ....[118]....
        /*08c0*/ 	.word	0x0001d2d0


	//   ....[119]....
        /*08c4*/ 	.word	0x0001d360


	//   ....[120]....
        /*08c8*/ 	.word	0x0001d370


	//   ....[121]....
        /*08cc*/ 	.word	0x0001d400


	//   ....[122]....
        /*08d0*/ 	.word	0x0001d410


	//   ....[123]....
        /*08d4*/ 	.word	0x0001d4a0


	//   ....[124]....
        /*08d8*/ 	.word	0x0001d4b0


	//   ....[125]....
        /*08dc*/ 	.word	0x0001d540


	//   ....[126]....
        /*08e0*/ 	.word	0x0001d550


	//   ....[127]....
        /*08e4*/ 	.word	0x0001d5d0


	//   ....[128]....
        /*08e8*/ 	.word	0x0001d5e0


	//   ....[129]....
        /*08ec*/ 	.word	0x0001d5f0


	//   ....[130]....
        /*08f0*/ 	.word	0x0001d600


	//   ....[131]....
        /*08f4*/ 	.word	0x0001da90


	//   ....[132]....
        /*08f8*/ 	.word	0x0001dac0


	//   ....[133]....
        /*08fc*/ 	.word	0x0001db20


	//   ....[134]....
        /*0900*/ 	.word	0x0001dbd0


	//   ....[135]....
        /*0904*/ 	.word	0x0001dbe0


	//   ....[136]....
        /*0908*/ 	.word	0x0001dc10


	//   ....[137]....
        /*090c*/ 	.word	0x0001dca0


	//   ....[138]....
        /*0910*/ 	.word	0x0001dd50


	//   ....[139]....
        /*0914*/ 	.word	0x0001dd60


	//   ....[140]....
        /*0918*/ 	.word	0x0001dd90


	//   ....[141]....
        /*091c*/ 	.word	0x0001dda0


	//   ....[142]....
        /*0920*/ 	.word	0x0001de30


	//   ....[143]....
        /*0924*/ 	.word	0x0001e560


	//   ....[144]....
        /*0928*/ 	.word	0x0001e580


	//   ....[145]....
        /*092c*/ 	.word	0x0001e5d0


	//   ....[146]....
        /*0930*/ 	.word	0x0001e5e0


	//   ....[147]....
        /*0934*/ 	.word	0x0001e620


	//   ....[148]....
        /*0938*/ 	.word	0x0001e630


	//   ....[149]....
        /*093c*/ 	.word	0x0001e670


	//   ....[150]....
        /*0940*/ 	.word	0x0001e680


	//   ....[151]....
        /*0944*/ 	.word	0x0001e6c0


	//   ....[152]....
        /*0948*/ 	.word	0x0001e6d0


	//   ....[153]....
        /*094c*/ 	.word	0x0001e6e0


	//   ....[154]....
        /*0950*/ 	.word	0x0001e720


	//   ....[155]....
        /*0954*/ 	.word	0x0001ea60


	//   ....[156]....
        /*0958*/ 	.word	0x0001ea80


	//   ....[157]....
        /*095c*/ 	.word	0x0001ea90


	//   ....[158]....
        /*0960*/ 	.word	0x0001eab0


	//   ....[159]....
        /*0964*/ 	.word	0x0001eb20


	//   ....[160]....
        /*0968*/ 	.word	0x0001eb40


	//   ....[161]....
        /*096c*/ 	.word	0x0001eba0


	//   ....[162]....
        /*0970*/ 	.word	0x0001ebc0


	//   ....[163]....
        /*0974*/ 	.word	0x0001ec20


	//   ....[164]....
        /*0978*/ 	.word	0x0001ec40


	//   ....[165]....
        /*097c*/ 	.word	0x0001eca0


	//   ....[166]....
        /*0980*/ 	.word	0x0001ecc0


	//   ....[167]....
        /*0984*/ 	.word	0x0001f1b0


	//   ....[168]....
        /*0988*/ 	.word	0x0001f1e0


	//   ....[169]....
        /*098c*/ 	.word	0x0001f210


	//   ....[170]....
        /*0990*/ 	.word	0x0001f240


	//   ....[171]....
        /*0994*/ 	.word	0x0001f270


	//   ....[172]....
        /*0998*/ 	.word	0x0001f2a0


	//   ....[173]....
        /*099c*/ 	.word	0x0001f2d0


	//   ....[174]....
        /*09a0*/ 	.word	0x0001f300


	//   ....[175]....
        /*09a4*/ 	.word	0x0001f480


	//   ....[176]....
        /*09a8*/ 	.word	0x0001f4b0


	//   ....[177]....
        /*09ac*/ 	.word	0x0001f4e0


	//   ....[178]....
        /*09b0*/ 	.word	0x0001f510


	//   ....[179]....
        /*09b4*/ 	.word	0x0001f540


	//   ....[180]....
        /*09b8*/ 	.word	0x0001f570


	//   ....[181]....
        /*09bc*/ 	.word	0x0001f630


	//   ....[182]....
        /*09c0*/ 	.word	0x0001f650


	//   ....[183]....
        /*09c4*/ 	.word	0x0001f6c0


	//   ....[184]....
        /*09c8*/ 	.word	0x0001fd60


	//   ....[185]....
        /*09cc*/ 	.word	0x00020080


	//   ....[186]....
        /*09d0*/ 	.word	0x00020110


	//   ....[187]....
        /*09d4*/ 	.word	0x000201b0


	//   ....[188]....
        /*09d8*/ 	.word	0x00020240


	//   ....[189]....
        /*09dc*/ 	.word	0x00020330


	//   ....[190]....
        /*09e0*/ 	.word	0x000203c0


	//   ....[191]....
        /*09e4*/ 	.word	0x00020450


	//   ....[192]....
        /*09e8*/ 	.word	0x000204e0


	//   ....[193]....
        /*09ec*/ 	.word	0x000205d0


	//   ....[194]....
        /*09f0*/ 	.word	0x00020660


	//   ....[195]....
        /*09f4*/ 	.word	0x000206f0


	//   ....[196]....
        /*09f8*/ 	.word	0x00020780


	//   ....[197]....
        /*09fc*/ 	.word	0x00020850


	//   ....[198]....
        /*0a00*/ 	.word	0x000208f0


	//   ....[199]....
        /*0a04*/ 	.word	0x00020980


	//   ....[200]....
        /*0a08*/ 	.word	0x000209d0


	//   ....[201]....
        /*0a0c*/ 	.word	0x00020a20


	//   ....[202]....
        /*0a10*/ 	.word	0x00020ab0


	//   ....[203]....
        /*0a14*/ 	.word	0x00020b40


	//   ....[204]....
        /*0a18*/ 	.word	0x00020b90


	//   ....[205]....
        /*0a1c*/ 	.word	0x00020be0


	//   ....[206]....
        /*0a20*/ 	.word	0x00020cd0


	//   ....[207]....
        /*0a24*/ 	.word	0x00020d80


	//   ....[208]....
        /*0a28*/ 	.word	0x00020e00


	//   ....[209]....
        /*0a2c*/ 	.word	0x00020e80


	//   ....[210]....
        /*0a30*/ 	.word	0x00020f20


	//   ....[211]....
        /*0a34*/ 	.word	0x00020fc0


	//   ....[212]....
        /*0a38*/ 	.word	0x00021040


	//   ....[213]....
        /*0a3c*/ 	.word	0x00021150


	//   ....[214]....
        /*0a40*/ 	.word	0x00021520


	//   ....[215]....
        /*0a44*/ 	.word	0x00021570


	//   ....[216]....
        /*0a48*/ 	.word	0x00021600


	//   ....[217]....
        /*0a4c*/ 	.word	0x00021690


	//   ....[218]....
        /*0a50*/ 	.word	0x00021720


	//   ....[219]....
        /*0a54*/ 	.word	0x000217b0


	//   ....[220]....
        /*0a58*/ 	.word	0x00021840


	//   ....[221]....
        /*0a5c*/ 	.word	0x000218d0


	//   ....[222]....
        /*0a60*/ 	.word	0x00021990


	//   ....[223]....
        /*0a64*/ 	.word	0x00021c70


	//   ....[224]....
        /*0a68*/ 	.word	0x00021d60


	//   ....[225]....
        /*0a6c*/ 	.word	0x00021e00


	//   ....[226]....
        /*0a70*/ 	.word	0x00021e60


	//   ....[227]....
        /*0a74*/ 	.word	0x00021f50


	//   ....[228]....
        /*0a78*/ 	.word	0x00021fc0


	//   ....[229]....
        /*0a7c*/ 	.word	0x000220b0


	//   ....[230]....
        /*0a80*/ 	.word	0x00022120


	//   ....[231]....
        /*0a84*/ 	.word	0x00022210


	//   ....[232]....
        /*0a88*/ 	.word	0x00022280


	//   ....[233]....
        /*0a8c*/ 	.word	0x00022370


	//   ....[234]....
        /*0a90*/ 	.word	0x000223e0


	//   ....[235]....
        /*0a94*/ 	.word	0x00022480


	//   ....[236]....
        /*0a98*/ 	.word	0x00022570


	//   ....[237]....
        /*0a9c*/ 	.word	0x000225e0


	//   ....[238]....
        /*0aa0*/ 	.word	0x00022640


	//   ....[239]....
        /*0aa4*/ 	.word	0x00022730


	//   ....[240]....
        /*0aa8*/ 	.word	0x00022790


	//   ....[241]....
        /*0aac*/ 	.word	0x00022890


	//   ....[242]....
        /*0ab0*/ 	.word	0x000228f0


	//   ....[243]....
        /*0ab4*/ 	.word	0x000229f0


	//   ....[244]....
        /*0ab8*/ 	.word	0x00022a50


	//   ....[245]....
        /*0abc*/ 	.word	0x00022b50


	//   ....[246]....
        /*0ac0*/ 	.word	0x00022bb0


	//   ....[247]....
        /*0ac4*/ 	.word	0x00022cb0


	//   ....[248]....
        /*0ac8*/ 	.word	0x00022d10


	//   ....[249]....
        /*0acc*/ 	.word	0x00022e10


	//   ....[250]....
        /*0ad0*/ 	.word	0x00022e70


	//   ....[251]....
        /*0ad4*/ 	.word	0x00022f10


	//   ....[252]....
        /*0ad8*/ 	.word	0x00023090


	//   ....[253]....
        /*0adc*/ 	.word	0x00023170


	//   ....[254]....
        /*0ae0*/ 	.word	0x00023220


	//   ....[255]....
        /*0ae4*/ 	.word	0x00023330


	//   ....[0]....
        /*0ae8*/ 	.word	0x00023390


	//   ....[1]....
        /*0aec*/ 	.word	0x000234a0


	//   ....[2]....
        /*0af0*/ 	.word	0x00023500


	//   ....[3]....
        /*0af4*/ 	.word	0x00023610


	//   ....[4]....
        /*0af8*/ 	.word	0x00023670


	//   ....[5]....
        /*0afc*/ 	.word	0x00023780


	//   ....[6]....
        /*0b00*/ 	.word	0x000237e0


	//   ....[7]....
        /*0b04*/ 	.word	0x000238a0


	//   ....[8]....
        /*0b08*/ 	.word	0x00023a00


	//   ....[9]....
        /*0b0c*/ 	.word	0x00023aa0


	//   ....[10]....
        /*0b10*/ 	.word	0x00023b00


	//   ....[11]....
        /*0b14*/ 	.word	0x00023bb0


	//   ....[12]....
        /*0b18*/ 	.word	0x00023c10


	//   ....[13]....
        /*0b1c*/ 	.word	0x00023cc0


	//   ....[14]....
        /*0b20*/ 	.word	0x00023d20


	//   ....[15]....
        /*0b24*/ 	.word	0x00023dd0


	//   ....[16]....
        /*0b28*/ 	.word	0x00023e30


	//   ....[17]....
        /*0b2c*/ 	.word	0x00023ee0


	//   ....[18]....
        /*0b30*/ 	.word	0x00023f40


	//   ....[19]....
        /*0b34*/ 	.word	0x00023ff0


	//   ....[20]....
        /*0b38*/ 	.word	0x000240e0


	//   ....[21]....
        /*0b3c*/ 	.word	0x00024180


	//   ....[22]....
        /*0b40*/ 	.word	0x000241e0


	//   ....[23]....
        /*0b44*/ 	.word	0x000242b0


	//   ....[24]....
        /*0b48*/ 	.word	0x00024310


	//   ....[25]....
        /*0b4c*/ 	.word	0x000243e0


	//   ....[26]....
        /*0b50*/ 	.word	0x00024440


	//   ....[27]....
        /*0b54*/ 	.word	0x00024510


	//   ....[28]....
        /*0b58*/ 	.word	0x00024570


	//   ....[29]....
        /*0b5c*/ 	.word	0x00024640


	//   ....[30]....
        /*0b60*/ 	.word	0x000246a0


	//   ....[31]....
        /*0b64*/ 	.word	0x00024770


	//   ....[32]....
        /*0b68*/ 	.word	0x00024800


	//   ....[33]....
        /*0b6c*/ 	.word	0x000248a0


	//   ....[34]....
        /*0b70*/ 	.word	0x000249c0


	//   ....[35]....
        /*0b74*/ 	.word	0x00024a30


	//   ....[36]....
        /*0b78*/ 	.word	0x00024aa0


	//   ....[37]....
        /*0b7c*/ 	.word	0x00024b10


	//   ....[38]....
        /*0b80*/ 	.word	0x00024b80


	//   ....[39]....
        /*0b84*/ 	.word	0x00024c00


	//   ....[40]....
        /*0b88*/ 	.word	0x00024c90


	//   ....[41]....
        /*0b8c*/ 	.word	0x00024d20


	//   ....[42]....
        /*0b90*/ 	.word	0x00024d90


	//   ....[43]....
        /*0b94*/ 	.word	0x00024e00


	//   ....[44]....
        /*0b98*/ 	.word	0x00024e70


	//   ....[45]....
        /*0b9c*/ 	.word	0x00024ef0


	//   ....[46]....
        /*0ba0*/ 	.word	0x00024f60


	//   ....[47]....
        /*0ba4*/ 	.word	0x00025000


	//   ....[48]....
        /*0ba8*/ 	.word	0x00025090


	//   ....[49]....
        /*0bac*/ 	.word	0x000251b0


	//----- nvinfo : EIATTR_REG_RECONFIG
	.align		4
.L_411:
        /*0bb0*/ 	.byte	0x01, 0x54
	.zero		2


	//----- nvinfo : EIATTR_SYSCALL_OFFSETS
	.align		4
        /*0bb4*/ 	.byte	0x04, 0x46
        /*0bb6*/ 	.short	(.L_413 - .L_412)


	//   ....[0]....
.L_412:
        /*0bb8*/ 	.word	0x00001ae0


	//   ....[1]....
        /*0bbc*/ 	.word	0x00001c30


	//   ....[2]....
        /*0bc0*/ 	.word	0x00006da0


	//   ....[3]....
        /*0bc4*/ 	.word	0x000070c0


	//   ....[4]....
        /*0bc8*/ 	.word	0x0001bcd0


	//   ....[5]....
        /*0bcc*/ 	.word	0x0001be20


	//   ....[6]....
        /*0bd0*/ 	.word	0x0001bf10


	//   ....[7]....
        /*0bd4*/ 	.word	0x0001ce10


	//----- nvinfo : EIATTR_MBARRIER_INSTR_OFFSETS
	.align		4
.L_413:
        /*0bd8*/ 	.byte	0x04, 0x39
        /*0bda*/ 	.short	(.L_415 - .L_414)


	//   ....[0]....
.L_414:
        /*0bdc*/ 	.word	0x00000270
        /*0be0*/ 	.word	0x000000ff
        /*0be4*/ 	.word	0x00022800
        /*0be8*/ 	.short	0x0100
        /*0bea*/ 	.byte	0x08
	.zero		1


	//   ....[1]....
        /*0bec*/ 	.word	0x00000280
        /*0bf0*/ 	.word	0x000000ff
        /*0bf4*/ 	.word	0x00022820
        /*0bf8*/ 	.short	0x0100
        /*0bfa*/ 	.byte	0x08
	.zero		1


	//   ....[2]....
        /*0bfc*/ 	.word	0x00000370
        /*0c00*/ 	.word	0x000000ff
        /*0c04*/ 	.word	0x00022830
        /*0c08*/ 	.short	0x0100
        /*0c0a*/ 	.byte	0x08
	.zero		1


	//   ....[3]....
        /*0c0c*/ 	.word	0x00000380
        /*0c10*/ 	.word	0x000000ff
        /*0c14*/ 	.word	0x00022840
        /*0c18*/ 	.short	0x0100
        /*0c1a*/ 	.byte	0x08
	.zero		1


	//   ....[4]....
        /*0c1c*/ 	.word	0x00000390
        /*0c20*/ 	.word	0x000000ff
        /*0c24*/ 	.word	0x00022838
        /*0c28*/ 	.short	0x0100
        /*0c2a*/ 	.byte	0x08
	.zero		1


	//   ....[5]....
        /*0c2c*/ 	.word	0x000003a0
        /*0c30*/ 	.word	0x000000ff
        /*0c34*/ 	.word	0x00022848
        /*0c38*/ 	.short	0x0100
        /*0c3a*/ 	.byte	0x08
	.zero		1


	//   ....[6]....
        /*0c3c*/ 	.word	0x000004d0
        /*0c40*/ 	.word	0x000000ff
        /*0c44*/ 	.word	0x00022850
        /*0c48*/ 	.short	0x0100
        /*0c4a*/ 	.byte	0x08
	.zero		1


	//   ....[7]....
        /*0c4c*/ 	.word	0x000004e0
        /*0c50*/ 	.word	0x000000ff
        /*0c54*/ 	.word	0x00022860
        /*0c58*/ 	.short	0x0100
        /*0c5a*/ 	.byte	0x08
	.zero		1


	//   ....[8]....
        /*0c5c*/ 	.word	0x000004f0
        /*0c60*/ 	.word	0x000000ff
        /*0c64*/ 	.word	0x00022858
        /*0c68*/ 	.short	0x0100
        /*0c6a*/ 	.byte	0x08
	.zero		1


	//   ....[9]....
        /*0c6c*/ 	.word	0x00000500
        /*0c70*/ 	.word	0x000000ff
        /*0c74*/ 	.word	0x00022868
        /*0c78*/ 	.short	0x0100
        /*0c7a*/ 	.byte	0x08
	.zero		1


	//   ....[10]....
        /*0c7c*/ 	.word	0x000005f0
        /*0c80*/ 	.word	0x000000ff
        /*0c84*/ 	.word	0x00022870
        /*0c88*/ 	.short	0x0100
        /*0c8a*/ 	.byte	0x06
	.zero		1


	//   ....[11]....
        /*0c8c*/ 	.word	0x00000600
        /*0c90*/ 	.word	0x000000ff
        /*0c94*/ 	.word	0x00022880
        /*0c98*/ 	.short	0x0100
        /*0c9a*/ 	.byte	0x06
	.zero		1


	//   ....[12]....
        /*0c9c*/ 	.word	0x00000610
        /*0ca0*/ 	.word	0x000000ff
        /*0ca4*/ 	.word	0x00022878
        /*0ca8*/ 	.short	0x0100
        /*0caa*/ 	.byte	0x06
	.zero		1


	//   ....[13]....
        /*0cac*/ 	.word	0x00000620
        /*0cb0*/ 	.word	0x000000ff
        /*0cb4*/ 	.word	0x00022888
        /*0cb8*/ 	.short	0x0100
        /*0cba*/ 	.byte	0x06
	.zero		1


	//   ....[14]....
        /*0cbc*/ 	.word	0x00000750
        /*0cc0*/ 	.word	0x000000ff
        /*0cc4*/ 	.word	0x00022890
        /*0cc8*/ 	.short	0x0100
        /*0cca*/ 	.byte	0x08
	.zero		1


	//   ....[15]....
        /*0ccc*/ 	.word	0x00000760
        /*0cd0*/ 	.word	0x000000ff
        /*0cd4*/ 	.word	0x000228a0
        /*0cd8*/ 	.short	0x0100
        /*0cda*/ 	.byte	0x08
	.zero		1


	//   ....[16]....
        /*0cdc*/ 	.word	0x00000770
        /*0ce0*/ 	.word	0x000000ff
        /*0ce4*/ 	.word	0x00022898
        /*0ce8*/ 	.short	0x0100
        /*0cea*/ 	.byte	0x08
	.zero		1


	//   ....[17]....
        /*0cec*/ 	.word	0x00000780
        /*0cf0*/ 	.word	0x000000ff
        /*0cf4*/ 	.word	0x000228a8
        /*0cf8*/ 	.short	0x0100
        /*0cfa*/ 	.byte	0x08
	.zero		1


	//   ....[18]....
        /*0cfc*/ 	.word	0x000008b0
        /*0d00*/ 	.word	0x000000ff
        /*0d04*/ 	.word	0x000228b0
        /*0d08*/ 	.short	0x0100
        /*0d0a*/ 	.byte	0x08
	.zero		1


	//   ....[19]....
        /*0d0c*/ 	.word	0x000008c0
        /*0d10*/ 	.word	0x000000ff
        /*0d14*/ 	.word	0x000228c0
        /*0d18*/ 	.short	0x0100
        /*0d1a*/ 	.byte	0x08
	.zero		1


	//   ....[20]....
        /*0d1c*/ 	.word	0x000008d0
        /*0d20*/ 	.word	0x000000ff
        /*0d24*/ 	.word	0x000228b8
        /*0d28*/ 	.short	0x0100
        /*0d2a*/ 	.byte	0x08
	.zero		1


	//   ....[21]....
        /*0d2c*/ 	.word	0x000008e0
        /*0d30*/ 	.word	0x000000ff
        /*0d34*/ 	.word	0x000228c8
        /*0d38*/ 	.short	0x0100
        /*0d3a*/ 	.byte	0x08
	.zero		1


	//   ....[22]....
        /*0d3c*/ 	.word	0x00002f50
        /*0d40*/ 	.word	0x00000059
        /*0d44*/ 	.word	0x00022890
        /*0d48*/ 	.short	0x010a
        /*0d4a*/ 	.byte	0x3f
	.zero		1


	//   ....[23]....
        /*0d4c*/ 	.word	0x00004330
        /*0d50*/ 	.word	0x00000059
        /*0d54*/ 	.word	0x00022890
        /*0d58*/ 	.short	0x010a
        /*0d5a*/ 	.byte	0x3f
	.zero		1


	//   ....[24]....
        /*0d5c*/ 	.word	0x000053f0
        /*0d60*/ 	.word	0x00000059
        /*0d64*/ 	.word	0x00022890
        /*0d68*/ 	.short	0x010a
        /*0d6a*/ 	.byte	0x3f
	.zero		1


	//   ....[25]....
        /*0d6c*/ 	.word	0x000058b0
        /*0d70*/ 	.word	0x0000000b
        /*0d74*/ 	.word	0x00000000
        /*0d78*/ 	.short	0x0101
        /*0d7a*/ 	.byte	0x3f
	.zero		1


	//   ....[26]....
        /*0d7c*/ 	.word	0x000058f0
        /*0d80*/ 	.word	0x00000059
        /*0d84*/ 	.word	0x000228b0
        /*0d88*/ 	.short	0x010a
        /*0d8a*/ 	.byte	0x3f
	.zero		1


	//   ....[27]....
        /*0d8c*/ 	.word	0x00006200
        /*0d90*/ 	.word	0x00000059
        /*0d94*/ 	.word	0x00000000
        /*0d98*/ 	.short	0x0101
        /*0d9a*/ 	.byte	0x3f
	.zero		1


	//   ....[28]....
        /*0d9c*/ 	.word	0x00006e40
        /*0da0*/ 	.word	0x00000017
        /*0da4*/ 	.word	0x00022800
        /*0da8*/ 	.short	0x010a
        /*0daa*/ 	.byte	0x3f
	.zero		1


	//   ....[29]....
        /*0dac*/ 	.word	0x00006e90
        /*0db0*/ 	.word	0x00000017
        /*0db4*/ 	.word	0x00022800
        /*0db8*/ 	.short	0x010a
        /*0dba*/ 	.byte	0x3f
	.zero		1


	//   ....[30]....
        /*0dbc*/ 	.word	0x00007980
        /*0dc0*/ 	.word	0x00000017
        /*0dc4*/ 	.word	0x00022800
        /*0dc8*/ 	.short	0x010a
        /*0dca*/ 	.byte	0x3f
	.zero		1


	//   ....[31]....
        /*0dcc*/ 	.word	0x00008f60
        /*0dd0*/ 	.word	0x00000017
        /*0dd4*/ 	.word	0x00022800
        /*0dd8*/ 	.short	0x010a
        /*0dda*/ 	.byte	0x3f
	.zero		1


	//   ....[32]....
        /*0ddc*/ 	.word	0x00009f90
        /*0de0*/ 	.word	0x00000003
        /*0de4*/ 	.word	0x00022830
        /*0de8*/ 	.short	0x010a
        /*0dea*/ 	.byte	0x3f
	.zero		1


	//   ....[33]....
        /*0dec*/ 	.word	0x0000a030
        /*0df0*/ 	.word	0x00000003
        /*0df4*/ 	.word	0x00022830
        /*0df8*/ 	.short	0x010a
        /*0dfa*/ 	.byte	0x3f
	.zero		1


	//   ....[34]....
        /*0dfc*/ 	.word	0x0000a4f0
        /*0e00*/ 	.word	0x00000000
        /*0e04*/ 	.word	0x00000000
        /*0e08*/ 	.short	0x0101
        /*0e0a*/ 	.byte	0x3f
	.zero		1


	//   ....[35]....
        /*0e0c*/ 	.word	0x0000c3f0
        /*0e10*/ 	.word	0x00000003
        /*0e14*/ 	.word	0x00022850
        /*0e18*/ 	.short	0x010a
        /*0e1a*/ 	.byte	0x3f
	.zero		1


	//   ....[36]....
        /*0e1c*/ 	.word	0x0000c440
        /*0e20*/ 	.word	0x00000003
        /*0e24*/ 	.word	0x00022850
        /*0e28*/ 	.short	0x010a
        /*0e2a*/ 	.byte	0x3f
	.zero		1


	//   ....[37]....
        /*0e2c*/ 	.word	0x0000c860
        /*0e30*/ 	.word	0x00000003
        /*0e34*/ 	.word	0x00000000
        /*0e38*/ 	.short	0x0101
        /*0e3a*/ 	.byte	0x3f
	.zero		1


	//   ....[38]....
        /*0e3c*/ 	.word	0x0000cc20
        /*0e40*/ 	.word	0x00000014
        /*0e44*/ 	.word	0x00022830
        /*0e48*/ 	.short	0x010a
        /*0e4a*/ 	.byte	0x3f
	.zero		1


	//   ....[39]....
        /*0e4c*/ 	.word	0x0000cc80
        /*0e50*/ 	.word	0x00000014
        /*0e54*/ 	.word	0x00022830
        /*0e58*/ 	.short	0x010a
        /*0e5a*/ 	.byte	0x3f
	.zero		1


	//   ....[40]....
        /*0e5c*/ 	.word	0x0000d050
        /*0e60*/ 	.word	0x000000c8
        /*0e64*/ 	.word	0x00000000
        /*0e68*/ 	.short	0x0101
        /*0e6a*/ 	.byte	0x3f
	.zero		1


	//   ....[41]....
        /*0e6c*/ 	.word	0x0000f910
        /*0e70*/ 	.word	0x00000014
        /*0e74*/ 	.word	0x00022850
        /*0e78*/ 	.short	0x010a
        /*0e7a*/ 	.byte	0x3f
	.zero		1


	//   ....[42]....
        /*0e7c*/ 	.word	0x0000f980
        /*0e80*/ 	.word	0x00000014
        /*0e84*/ 	.word	0x00022850
        /*0e88*/ 	.short	0x010a
        /*0e8a*/ 	.byte	0x3f
	.zero		1


	//   ....[43]....
        /*0e8c*/ 	.word	0x0000fd80
        /*0e90*/ 	.word	0x00000014
        /*0e94*/ 	.word	0x00000000
        /*0e98*/ 	.short	0x0101
        /*0e9a*/ 	.byte	0x3f
	.zero		1


	//   ....[44]....
        /*0e9c*/ 	.word	0x00010180
        /*0ea0*/ 	.word	0x00000003
        /*0ea4*/ 	.word	0x00022830
        /*0ea8*/ 	.short	0x010a
        /*0eaa*/ 	.byte	0x3f
	.zero		1


	//   ....[45]....
        /*0eac*/ 	.word	0x000101e0
        /*0eb0*/ 	.word	0x00000003
        /*0eb4*/ 	.word	0x00022830
        /*0eb8*/ 	.short	0x010a
        /*0eba*/ 	.byte	0x3f
	.zero		1


	//   ....[46]....
        /*0ebc*/ 	.word	0x00011530
        /*0ec0*/ 	.word	0x0000009a
        /*0ec4*/ 	.word	0x00000000
        /*0ec8*/ 	.short	0x0101
        /*0eca*/ 	.byte	0x3f
	.zero		1


	//   ....[47]....
        /*0ecc*/ 	.word	0x00011ba0
        /*0ed0*/ 	.word	0x00000003
        /*0ed4*/ 	.word	0x00022850
        /*0ed8*/ 	.short	0x010a
        /*0eda*/ 	.byte	0x3f
	.zero		1


	//   ....[48]....
        /*0edc*/ 	.word	0x00011c10
        /*0ee0*/ 	.word	0x00000003
        /*0ee4*/ 	.word	0x00022850
        /*0ee8*/ 	.short	0x010a
        /*0eea*/ 	.byte	0x3f
	.zero		1


	//   ....[49]....
        /*0eec*/ 	.word	0x00012000
        /*0ef0*/ 	.word	0x00000003
        /*0ef4*/ 	.word	0x00000000
        /*0ef8*/ 	.short	0x0101
        /*0efa*/ 	.byte	0x3f
	.zero		1


	//   ....[50]....
        /*0efc*/ 	.word	0x00012130
        /*0f00*/ 	.word	0x00000014
        /*0f04*/ 	.word	0x00022830
        /*0f08*/ 	.short	0x010a
        /*0f0a*/ 	.byte	0x3f
	.zero		1


	//   ....[51]....
        /*0f0c*/ 	.word	0x00012190
        /*0f10*/ 	.word	0x00000014
        /*0f14*/ 	.word	0x00022830
        /*0f18*/ 	.short	0x010a
        /*0f1a*/ 	.byte	0x3f
	.zero		1


	//   ....[52]....
        /*0f1c*/ 	.word	0x00012530
        /*0f20*/ 	.word	0x00000000
        /*0f24*/ 	.word	0x00000000
        /*0f28*/ 	.short	0x0101
        /*0f2a*/ 	.byte	0x3f
	.zero		1


	//   ....[53]....
        /*0f2c*/ 	.word	0x00014df0
        /*0f30*/ 	.word	0x00000014
        /*0f34*/ 	.word	0x00022850
        /*0f38*/ 	.short	0x010a
        /*0f3a*/ 	.byte	0x3f
	.zero		1


	//   ....[54]....
        /*0f3c*/ 	.word	0x00014e60
        /*0f40*/ 	.word	0x00000014
        /*0f44*/ 	.word	0x00022850
        /*0f48*/ 	.short	0x010a
        /*0f4a*/ 	.byte	0x3f
	.zero		1


	//   ....[55]....
        /*0f4c*/ 	.word	0x00015260
        /*0f50*/ 	.word	0x00000014
        /*0f54*/ 	.word	0x00000000
        /*0f58*/ 	.short	0x0101
        /*0f5a*/ 	.byte	0x3f
	.zero		1


	//   ....[56]....
        /*0f5c*/ 	.word	0x00017810
        /*0f60*/ 	.word	0x00000003
        /*0f64*/ 	.word	0x00000000
        /*0f68*/ 	.short	0x0101
        /*0f6a*/ 	.byte	0x3f
	.zero		1


	//   ....[57]....
        /*0f6c*/ 	.word	0x0001a550
        /*0f70*/ 	.word	0x00000017
        /*0f74*/ 	.word	0x00022820
        /*0f78*/ 	.short	0x010a
        /*0f7a*/ 	.byte	0x3f
	.zero		1


	//   ....[58]....
        /*0f7c*/ 	.word	0x0001a5e0
        /*0f80*/ 	.word	0x0000000c
        /*0f84*/ 	.word	0x000228a0
        /*0f88*/ 	.short	0x010a
        /*0f8a*/ 	.byte	0x3f
	.zero		1


	//   ....[59]....
        /*0f8c*/ 	.word	0x0001a830
        /*0f90*/ 	.word	0x0000000c
        /*0f94*/ 	.word	0x000228c0
        /*0f98*/ 	.short	0x010a
        /*0f9a*/ 	.byte	0x3f
	.zero		1


	//   ....[60]....
        /*0f9c*/ 	.word	0x0001ae40
        /*0fa0*/ 	.word	0x0000000a
        /*0fa4*/ 	.word	0x000228a0
        /*0fa8*/ 	.short	0x010a
        /*0faa*/ 	.byte	0x3f
	.zero		1


	//   ....[61]....
        /*0fac*/ 	.word	0x0001b080
        /*0fb0*/ 	.word	0x0000000a
        /*0fb4*/ 	.word	0x000228c0
        /*0fb8*/ 	.short	0x010a
        /*0fba*/ 	.byte	0x3f
	.zero		1


	//   ....[62]....
        /*0fbc*/ 	.word	0x0001c400
        /*0fc0*/ 	.word	0x00000011
        /*0fc4*/ 	.word	0x00022840
        /*0fc8*/ 	.short	0x010a
        /*0fca*/ 	.byte	0x3f
	.zero		1


	//   ....[63]....
        /*0fcc*/ 	.word	0x0001ca60
        /*0fd0*/ 	.word	0x00000011
        /*0fd4*/ 	.word	0x00022830
        /*0fd8*/ 	.short	0x0107
        /*0fda*/ 	.byte	0x3f
	.zero		1


	//   ....[64]....
        /*0fdc*/ 	.word	0x0001cb40
        /*0fe0*/ 	.word	0x00000011
        /*0fe4*/ 	.word	0x00022830
        /*0fe8*/ 	.short	0x0101
        /*0fea*/ 	.byte	0x3f
	.zero		1


	//   ....[65]....
        /*0fec*/ 	.word	0x0001d700
        /*0ff0*/ 	.word	0x00000017
        /*0ff4*/ 	.word	0x00022800
        /*0ff8*/ 	.short	0x0107
        /*0ffa*/ 	.byte	0x3f
	.zero		1


	//   ....[66]....
        /*0ffc*/ 	.word	0x0001d7f0
        /*1000*/ 	.word	0x00000017
        /*1004*/ 	.word	0x00022800
        /*1008*/ 	.short	0x0101
        /*100a*/ 	.byte	0x3f
	.zero		1


	//   ....[67]....
        /*100c*/ 	.word	0x0001d810
        /*1010*/ 	.word	0x00000017
        /*1014*/ 	.word	0x00022820
        /*1018*/ 	.short	0x010a
        /*101a*/ 	.byte	0x3f
	.zero		1


	//   ....[68]....
        /*101c*/ 	.word	0x0001d8a0
        /*1020*/ 	.word	0x00000011
        /*1024*/ 	.word	0x00022860
        /*1028*/ 	.short	0x010a
        /*102a*/ 	.byte	0x3f
	.zero		1


	//   ....[69]....
        /*102c*/ 	.word	0x0001dfb0
        /*1030*/ 	.word	0x00000011
        /*1034*/ 	.word	0x00022850
        /*1038*/ 	.short	0x0107
        /*103a*/ 	.byte	0x3f
	.zero		1


	//   ....[70]....
        /*103c*/ 	.word	0x0001e080
        /*1040*/ 	.word	0x00000011
        /*1044*/ 	.word	0x00022850
        /*1048*/ 	.short	0x0101
        /*104a*/ 	.byte	0x3f
	.zero		1


	//   ....[71]....
        /*104c*/ 	.word	0x0001e3c0
        /*1050*/ 	.word	0x00000004
        /*1054*/ 	.word	0x00022840
        /*1058*/ 	.short	0x010a
        /*105a*/ 	.byte	0x3f
	.zero		1


	//   ....[72]....
        /*105c*/ 	.word	0x0001e7a0
        /*1060*/ 	.word	0x00000004
        /*1064*/ 	.word	0x00022830
        /*1068*/ 	.short	0x0107
        /*106a*/ 	.byte	0x3f
	.zero		1


	//   ....[73]....
        /*106c*/ 	.word	0x0001e860
        /*1070*/ 	.word	0x00000004
        /*1074*/ 	.word	0x00022830
        /*1078*/ 	.short	0x0101
        /*107a*/ 	.byte	0x3f
	.zero		1


	//   ....[74]....
        /*107c*/ 	.word	0x0001e890
        /*1080*/ 	.word	0x00000004
        /*1084*/ 	.word	0x00022860
        /*1088*/ 	.short	0x010a
        /*108a*/ 	.byte	0x3f
	.zero		1


	//   ....[75]....
        /*108c*/ 	.word	0x0001edb0
        /*1090*/ 	.word	0x00000004
        /*1094*/ 	.word	0x00022850
        /*1098*/ 	.short	0x0107
        /*109a*/ 	.byte	0x3f
	.zero		1


	//   ....[76]....
        /*109c*/ 	.word	0x0001ee70
        /*10a0*/ 	.word	0x00000004
        /*10a4*/ 	.word	0x00022850
        /*10a8*/ 	.short	0x0101
        /*10aa*/ 	.byte	0x3f
	.zero		1


	//   ....[77]....
        /*10ac*/ 	.word	0x0001fce0
        /*10b0*/ 	.word	0x00000004
        /*10b4*/ 	.word	0x00022820
        /*10b8*/ 	.short	0x010a
        /*10ba*/ 	.byte	0x3f
	.zero		1


	//   ....[78]....
        /*10bc*/ 	.word	0x0001fe50
        /*10c0*/ 	.word	0x00000005
        /*10c4*/ 	.word	0x00022840
        /*10c8*/ 	.short	0x010a
        /*10ca*/ 	.byte	0x3f
	.zero		1


	//   ....[79]....
        /*10cc*/ 	.word	0x0001fef0
        /*10d0*/ 	.word	0x00000019
        /*10d4*/ 	.word	0x00022840
        /*10d8*/ 	.short	0x010a
        /*10da*/ 	.byte	0x3f
	.zero		1


	//   ....[80]....
        /*10dc*/ 	.word	0x0001ff30
        /*10e0*/ 	.word	0x00000005
        /*10e4*/ 	.word	0x00022860
        /*10e8*/ 	.short	0x010a
        /*10ea*/ 	.byte	0x3f
	.zero		1


	//   ....[81]....
        /*10ec*/ 	.word	0x0001ff70
        /*10f0*/ 	.word	0x00000019
        /*10f4*/ 	.word	0x00022860
        /*10f8*/ 	.short	0x010a
        /*10fa*/ 	.byte	0x3f
	.zero		1


	//   ....[82]....
        /*10fc*/ 	.word	0x0001ffd0
        /*1100*/ 	.word	0x00000059
        /*1104*/ 	.word	0x00022890
        /*1108*/ 	.short	0x010a
        /*110a*/ 	.byte	0x3f
	.zero		1


	//   ....[83]....
        /*110c*/ 	.word	0x00020280
        /*1110*/ 	.word	0x00000059
        /*1114*/ 	.word	0x00022890
        /*1118*/ 	.short	0x010a
        /*111a*/ 	.byte	0x3f
	.zero		1


	//   ....[84]....
        /*111c*/ 	.word	0x00020520
        /*1120*/ 	.word	0x00000059
        /*1124*/ 	.word	0x00022890
        /*1128*/ 	.short	0x010a
        /*112a*/ 	.byte	0x3f
	.zero		1


	//   ....[85]....
        /*112c*/ 	.word	0x000207b0
        /*1130*/ 	.word	0x00000059
        /*1134*/ 	.word	0x000228b0
        /*1138*/ 	.short	0x010a
        /*113a*/ 	.byte	0x3f
	.zero		1


	//   ....[86]....
        /*113c*/ 	.word	0x00020c10
        /*1140*/ 	.word	0x00000017
        /*1144*/ 	.word	0x00022800
        /*1148*/ 	.short	0x010a
        /*114a*/ 	.byte	0x3f
	.zero		1


	//   ....[87]....
        /*114c*/ 	.word	0x00021200
        /*1150*/ 	.word	0x00000017
        /*1154*/ 	.word	0x00022800
        /*1158*/ 	.short	0x010a
        /*115a*/ 	.byte	0x3f
	.zero		1


	//   ....[88]....
        /*115c*/ 	.word	0x00021250
        /*1160*/ 	.word	0x00000003
        /*1164*/ 	.word	0x00022830
        /*1168*/ 	.short	0x010a
        /*116a*/ 	.byte	0x3f
	.zero		1


	//   ....[89]....
        /*116c*/ 	.word	0x000212a0
        /*1170*/ 	.word	0x00000003
        /*1174*/ 	.word	0x00022850
        /*1178*/ 	.short	0x010a
        /*117a*/ 	.byte	0x3f
	.zero		1


	//   ....[90]....
        /*117c*/ 	.word	0x000212f0
        /*1180*/ 	.word	0x00000014
        /*1184*/ 	.word	0x00022830
        /*1188*/ 	.short	0x010a
        /*118a*/ 	.byte	0x3f
	.zero		1


	//   ....[91]....
        /*118c*/ 	.word	0x00021340
        /*1190*/ 	.word	0x00000014
        /*1194*/ 	.word	0x00022850
        /*1198*/ 	.short	0x010a
        /*119a*/ 	.byte	0x3f
	.zero		1


	//   ....[92]....
        /*119c*/ 	.word	0x00021390
        /*11a0*/ 	.word	0x00000003
        /*11a4*/ 	.word	0x00022830
        /*11a8*/ 	.short	0x010a
        /*11aa*/ 	.byte	0x3f
	.zero		1


	//   ....[93]....
        /*11ac*/ 	.word	0x000213e0
        /*11b0*/ 	.word	0x00000003
        /*11b4*/ 	.word	0x00022850
        /*11b8*/ 	.short	0x010a
        /*11ba*/ 	.byte	0x3f
	.zero		1


	//   ....[94]....
        /*11bc*/ 	.word	0x00021430
        /*11c0*/ 	.word	0x00000014
        /*11c4*/ 	.word	0x00022830
        /*11c8*/ 	.short	0x010a
        /*11ca*/ 	.byte	0x3f
	.zero		1


	//   ....[95]....
        /*11cc*/ 	.word	0x00021480
        /*11d0*/ 	.word	0x00000014
        /*11d4*/ 	.word	0x00022850
        /*11d8*/ 	.short	0x010a
        /*11da*/ 	.byte	0x3f
	.zero		1


	//   ....[96]....
        /*11dc*/ 	.word	0x00021a50
        /*11e0*/ 	.word	0x00000017
        /*11e4*/ 	.word	0x00022820
        /*11e8*/ 	.short	0x010a
        /*11ea*/ 	.byte	0x3f
	.zero		1


	//   ....[97]....
        /*11ec*/ 	.word	0x00021aa0
        /*11f0*/ 	.word	0x0000000c
        /*11f4*/ 	.word	0x000228a0
        /*11f8*/ 	.short	0x010a
        /*11fa*/ 	.byte	0x3f
	.zero		1


	//   ....[98]....
        /*11fc*/ 	.word	0x00021af0
        /*1200*/ 	.word	0x0000000c
        /*1204*/ 	.word	0x000228c0
        /*1208*/ 	.short	0x010a
        /*120a*/ 	.byte	0x3f
	.zero		1


	//   ....[99]....
        /*120c*/ 	.word	0x00021b40
        /*1210*/ 	.word	0x0000000a
        /*1214*/ 	.word	0x000228a0
        /*1218*/ 	.short	0x010a
        /*121a*/ 	.byte	0x3f
	.zero		1


	//   ....[100]....
        /*121c*/ 	.word	0x00021b90
        /*1220*/ 	.word	0x0000000a
        /*1224*/ 	.word	0x000228c0
        /*1228*/ 	.short	0x010a
        /*122a*/ 	.byte	0x3f
	.zero		1


	//   ....[101]....
        /*122c*/ 	.word	0x00021cb0
        /*1230*/ 	.word	0x00000011
        /*1234*/ 	.word	0x00022840
        /*1238*/ 	.short	0x010a
        /*123a*/ 	.byte	0x3f
	.zero		1


	//   ....[102]....
        /*123c*/ 	.word	0x00022f90
        /*1240*/ 	.word	0x00000017
        /*1244*/ 	.word	0x00022820
        /*1248*/ 	.short	0x010a
        /*124a*/ 	.byte	0x3f
	.zero		1


	//   ....[103]....
        /*124c*/ 	.word	0x00022fe0
        /*1250*/ 	.word	0x00000011
        /*1254*/ 	.word	0x00022860
        /*1258*/ 	.short	0x010a
        /*125a*/ 	.byte	0x3f
	.zero		1


	//   ....[104]....
        /*125c*/ 	.word	0x00023950
        /*1260*/ 	.word	0x00000004
        /*1264*/ 	.word	0x00022840
        /*1268*/ 	.short	0x010a
        /*126a*/ 	.byte	0x3f
	.zero		1


	//   ....[105]....
        /*126c*/ 	.word	0x00024030
        /*1270*/ 	.word	0x00000004
        /*1274*/ 	.word	0x00022860
        /*1278*/ 	.short	0x010a
        /*127a*/ 	.byte	0x3f
	.zero		1


	//   ....[106]....
        /*127c*/ 	.word	0x000250d0
        /*1280*/ 	.word	0x00000004
        /*1284*/ 	.word	0x00022820
        /*1288*/ 	.short	0x010a
        /*128a*/ 	.byte	0x3f
	.zero		1


	//   ....[107]....
        /*128c*/ 	.word	0x00025270
        /*1290*/ 	.word	0x00000005
        /*1294*/ 	.word	0x00022840
        /*1298*/ 	.short	0x010a
        /*129a*/ 	.byte	0x3f
	.zero		1


	//   ....[108]....
        /*129c*/ 	.word	0x000252c0
        /*12a0*/ 	.word	0x00000019
        /*12a4*/ 	.word	0x00022840
        /*12a8*/ 	.short	0x010a
        /*12aa*/ 	.byte	0x3f
	.zero		1


	//   ....[109]....
        /*12ac*/ 	.word	0x00025310
        /*12b0*/ 	.word	0x00000005
        /*12b4*/ 	.word	0x00022860
        /*12b8*/ 	.short	0x010a
        /*12ba*/ 	.byte	0x3f
	.zero		1


	//----- nvinfo : EIATTR_NUM_MBARRIERS
	.align		4
.L_415:
        /*12bc*/ 	.byte	0x03, 0x38
        /*12be*/ 	.short	0x0016


	//----- nvinfo : EIATTR_EXIT_INSTR_OFFSETS
	.align		4
        /*12c0*/ 	.byte	0x04, 0x1c
        /*12c2*/ 	.short	(.L_417 - .L_416)


	//   ....[0]....
.L_416:
        /*12c4*/ 	.word	0x0001ffc0


	//----- nvinfo : EIATTR_MAX_THREADS
	.align		4
.L_417:
        /*12c8*/ 	.byte	0x04, 0x05
        /*12ca*/ 	.short	(.L_419 - .L_418)
.L_418:
        /*12cc*/ 	.word	0x00000180
        /*12d0*/ 	.word	0x00000001
        /*12d4*/ 	.word	0x00000001


	//----- nvinfo : EIATTR_CRS_STACK_SIZE
	.align		4
.L_419:
        /*12d8*/ 	.byte	0x04, 0x1e
        /*12da*/ 	.short	(.L_421 - .L_420)
.L_420:
        /*12dc*/ 	.word	0x00000000


	//----- nvinfo : EIATTR_CBANK_PARAM_SIZE
	.align		4
.L_421:
        /*12e0*/ 	.byte	0x03, 0x19
        /*12e2*/ 	.short	0x0af0


	//----- nvinfo : EIATTR_PARAM_CBANK
	.align		4
        /*12e4*/ 	.byte	0x04, 0x0a
        /*12e6*/ 	.short	(.L_423 - .L_422)
	.align		4
.L_422:
        /*12e8*/ 	.word	index@(.nv.constant0._ZN7cutlass13device_kernelIN5flash11enable_sm90INS1_16FlashAttnFwdSm90INS1_25CollectiveMainloopFwdSm90ILi2EN4cute5tupleIJNS5_1CILi1EEES8_S8_EEENS6_IJNS7_ILi128EEENS7_ILi96EEENS7_ILi64EEEEEELi256ENS_10bfloat16_tEfNS_4arch4Sm90ELb0ELb1ELb0ELb1ELb1ELb1ELb0ELb1ELb0ELb1ELb0ELb0EEENS1_21CollectiveEpilogueFwdINS6_IJSA_NS7_ILi256EEESB_EEES9_SE_SG_Li256ELb1ELb1ELb0ELb0EEENS1_36VarlenDynamicPersistentTileSchedulerILi128ELi96ELi256ELi128ELb0ELb1ELb1ELb1ELb0ELb1EEEEEEEEEvNT_6ParamsE)
        /*12ec*/ 	.short	0x0210
        /*12ee*/ 	.short	0x0af0


	//----- nvinfo : EIATTR_SW_WAR
	.align		4
.L_423:
        /*12f0*/ 	.byte	0x04, 0x36
        /*12f2*/ 	.short	(.L_425 - .L_424)
.L_424:
        /*12f4*/ 	.word	0x00000008
.L_425:


//--------------------- .nv.info._ZN7cutlass13device_kernelIN5flash11enable_sm90INS1_16FlashAttnFwdSm90INS1_25CollectiveMainloopFwdSm90ILi2EN4cute5tupleIJNS5_1CILi1EEES8_S8_EEENS6_IJNS7_ILi128EEENS7_ILi96EEENS7_ILi64EEEEEELi256ENS_10bfloat16_tEfNS_4arch4Sm90ELb0ELb1ELb0ELb1ELb1ELb0ELb1ELb1ELb0ELb1ELb0ELb0EEENS1_21CollectiveEpilogueFwdINS6_IJSA_NS7_ILi256EEESB_EEES9_SE_SG_Li256ELb1ELb1ELb0ELb0EEENS1_36VarlenDynamicPersistentTileSchedulerILi128ELi96ELi256ELi128ELb0ELb1ELb1ELb1ELb0ELb1EEEEEEEEEvNT_6ParamsE --------------------------
	.section	.nv.info._ZN7cutlass13device_kernelIN5flash11enable_sm90INS1_16FlashAttnFwdSm90INS1_25CollectiveMainloopFwdSm90ILi2EN4cute5tupleIJNS5_1CILi1EEES8_S8_EEENS6_IJNS7_ILi128EEENS7_ILi96EEENS7_ILi64EEEEEELi256ENS_10bfloat16_tEfNS_4arch4Sm90ELb0ELb1ELb0ELb1ELb1ELb0ELb1ELb1ELb0ELb1ELb0ELb0EEENS1_21CollectiveEpilogueFwdINS6_IJSA_NS7_ILi256EEESB_EEES9_SE_SG_Li256ELb1ELb1ELb0ELb0EEENS1_36VarlenDynamicPersistentTileSchedulerILi128ELi96ELi256ELi128ELb0ELb1ELb1ELb1ELb0ELb1EEEEEEEEEvNT_6ParamsE,"",@"SHT_CUDA_INFO"
	.sectionflags	@""
	.align	4


	//----- nvinfo : EIATTR_CUDA_API_VERSION
	.align		4
        /*0000*/ 	.byte	0x04, 0x37
        /*0002*/ 	.short	(.L_427 - .L_426)
.L_426:
        /*0004*/ 	.word	0x00000082


	//----- nvinfo : EIATTR_KPARAM_INFO
	.align		4
.L_427:
        /*0008*/ 	.byte	0x04, 0x17
        /*000a*/ 	.short	(.L_429 - .L_428)
.L_428:
        /*000c*/ 	.word	0x00000000
        /*0010*/ 	.short	0x0000
        /*0012*/ 	.short	0x0070
        /*0014*/ 	.byte	0x00, 0xf0, 0x01, 0x2e


	//----- nvinfo : EIATTR_SPARSE_MMA_MASK
	.align		4
.L_429:
        /*0018*/ 	.byte	0x03, 0x50
        /*001a*/ 	.short	0x0000


	//----- nvinfo : EIATTR_MAXREG_COUNT
	.align		4
        /*001c*/ 	.byte	0x03, 0x1b
        /*001e*/ 	.short	0x00a8


	//----- nvinfo : EIATTR_NUM_BARRIERS
	.align		4
        /*0020*/ 	.byte	0x02, 0x4c
        /*0022*/ 	.byte	0x10
	.zero		1


	//----- nvinfo : EIATTR_EXTERNS
	.align		4
        /*0024*/ 	.byte	0x04, 0x0f
        /*0026*/ 	.short	(.L_431 - .L_430)


	//   ....[0]....
	.align		4
.L_430:
        /*0028*/ 	.word	index@(__assertfail)


	//----- nvinfo : EIATTR_ANNOTATIONS
	.align		4
.L_431:
        /*002c*/ 	.byte	0x04, 0x55
        /*002e*/ 	.short	(.L_433 - .L_432)


	//   ....[0]....
.L_432:
        /* <DEDUP_REMOVED lines=25> */


	//----- nvinfo : EIATTR_MERCURY_ISA_VERSION
	.align		4
.L_433:
        /*01b0*/ 	.byte	0x03, 0x5f
        /*01b2*/ 	.short	0x0101


	//----- nvinfo : EIATTR_UNUSED_LOAD_BYTE_OFFSET
	.align		4
        /*01b4*/ 	.byte	0x04, 0x44
        /*01b6*/ 	.short	(.L_435 - .L_434)


	//   ....[0]....
.L_434:
        /*01b8*/ 	.word	0x00000a70
        /*01bc*/ 	.word	0x0000fff0


	//   ....[1]....
        /*01c0*/ 	.word	0x0001f2d0
        /*01c4*/ 	.word	0x0000fff0


	//----- nvinfo : EIATTR_INT_WARP_WIDE_INSTR_OFFSETS
	.align		4
.L_435:
        /*01c8*/ 	.byte	0x04, 0x31
        /*01ca*/ 	.short	(.L_437 - .L_436)


	//   ....[0]....
.L_436:
        /*01cc*/ 	.word	0x000000c0


	//   ....[1]....
        /*01d0*/ 	.word	0x000000d0


	//   ....[2]....
        /*01d4*/ 	.word	0x000000e0


	//   ....[3]....
        /*01d8*/ 	.word	0x00000180


	//   ....[4]....
        /*01dc*/ 	.word	0x00023470


	//   ....[5]....
        /*01e0*/ 	.word	0x00023500


	//   ....[6]....
        /*01e4*/ 	.word	0x000273d0


	//   ....[7]....
        /*01e8*/ 	.word	0x00027460


	//----- nvinfo : EIATTR_COOP_GROUP_MASK_REGIDS
	.align		4
.L_437:
        /*01ec*/ 	.byte	0x04, 0x29
        /*01ee*/ 	.short	(.L_439 - .L_438)


	//   ....[0]....
.L_438:
        /*01f0*/ 	.word	0xffffffff


	//   ....[1]....
        /*01f4*/ 	.word	0xffffffff


	//   ....[2]....
        /*01f8*/ 	.word	0xffffffff


	//   ....[3]....
        /*01fc*/ 	.word	0xffffffff


	//   ....[4]....
        /*0200*/ 	.word	0xffffffff


	//   ....[5]....
        /*0204*/ 	.word	0xffffffff


	//   ....[6]....
        /*0208*/ 	.word	0xffffffff


	//   ....[7]....
        /*020c*/ 	.word	0xffffffff


	//   ....[8]....
        /*0210*/ 	.word	0xffffffff


	//   ....[9]....
        /*0214*/ 	.word	0xffffffff


	//   ....[10]....
        /*0218*/ 	.word	0xffffffff


	//   ....[11]....
        /*021c*/ 	.word	0xffffffff


	//   ....[12]....
        /*0220*/ 	.word	0xffffffff


	//   ....[13]....
        /*0224*/ 	.word	0xffffffff


	//   ....[14]....
        /*0228*/ 	.word	0xffffffff


	//   ....[15]....
        /*022c*/ 	.word	0xffffffff


	//   ....[16]....
        /*0230*/ 	.word	0xffffffff


	//   ....[17]....
        /*0234*/ 	.word	0xffffffff


	//   ....[18]....
        /*0238*/ 	.word	0xffffffff


	//   ....[19]....
        /*023c*/ 	.word	0xffffffff


	//   ....[20]....
        /*0240*/ 	.word	0xffffffff


	//   ....[21]....
        /*0244*/ 	.word	0xffffffff


	//   ....[22]....
        /*0248*/ 	.word	0xffffffff


	//   ....[23]....
        /*024c*/ 	.word	0xffffffff


	//   ....[24]....
        /*0250*/ 	.word	0xffffffff


	//   ....[25]....
        /*0254*/ 	.word	0xffffffff


	//   ....[26]....
        /*0258*/ 	.word	0xffffffff


	//   ....[27]....
        /*025c*/ 	.word	0xffffffff


	//   ....[28]....
        /*0260*/ 	.word	0xffffffff


	//   ....[29]....
        /*0264*/ 	.word	0xffffffff


	//   ....[30]....
        /*0268*/ 	.word	0xffffffff


	//   ....[31]....
        /*026c*/ 	.word	0xffffffff


	//   ....[32]....
        /*0270*/ 	.word	0xffffffff


	//   ....[33]....
        /*0274*/ 	.word	0xffffffff


	//   ....[34]....
        /*0278*/ 	.word	0xffffffff


	//   ....[35]....
        /*027c*/ 	.word	0xffffffff


	//   ....[36]....
        /*0280*/ 	.word	0xffffffff


	//   ....[37]....
        /*0284*/ 	.word	0xffffffff


	//   ....[38]....
        /*0288*/ 	.word	0xffffffff


	//   ....[39]....
        /*028c*/ 	.word	0xffffffff


	//   ....[40]....
        /*0290*/ 	.word	0xffffffff


	//   ....[41]....
        /*0294*/ 	.word	0xffffffff


	//   ....[42]....
        /*0298*/ 	.word	0xffffffff


	//   ....[43]....
        /*029c*/ 	.word	0xffffffff


	//   ....[44]....
        /*02a0*/ 	.word	0xffffffff


	//   ....[45]....
        /*02a4*/ 	.word	0xffffffff


	//   ....[46]....
        /*02a8*/ 	.word	0xffffffff


	//   ....[47]....
        /*02ac*/ 	.word	0xffffffff


	//   ....[48]....
        /*02b0*/ 	.word	0xffffffff


	//   ....[49]....
        /*02b4*/ 	.word	0xffffffff


	//   ....[50]....
        /*02b8*/ 	.word	0xffffffff


	//   ....[51]....
        /*02bc*/ 	.word	0xffffffff


	//   ....[52]....
        /*02c0*/ 	.word	0xffffffff


	//   ....[53]....
        /*02c4*/ 	.word	0xffffffff


	//   ....[54]....
        /*02c8*/ 	.word	0xffffffff


	//   ....[55]....
        /*02cc*/ 	.word	0xffffffff


	//   ....[56]....
        /*02d0*/ 	.word	0xffffffff


	//   ....[57]....
        /*02d4*/ 	.word	0xffffffff


	//   ....[58]....
        /*02d8*/ 	.word	0xffffffff


	//   ....[59]....
        /*02dc*/ 	.word	0xffffffff


	//   ....[60]....
        /*02e0*/ 	.word	0xffffffff


	//   ....[61]....
        /*02e4*/ 	.word	0xffffffff


	//   ....[62]....
        /*02e8*/ 	.word	0xffffffff


	//   ....[63]....
        /*02ec*/ 	.word	0xffffffff


	//   ....[64]....
        /*02f0*/ 	.word	0xffffffff


	//   ....[65]....
        /*02f4*/ 	.word	0xffffffff


	//   ....[66]....
        /*02f8*/ 	.word	0xffffffff


	//   ....[67]....
        /*02fc*/ 	.word	0xffffffff


	//   ....[68]....
        /*0300*/ 	.word	0xffffffff


	//   ....[69]....
        /*0304*/ 	.word	0xffffffff


	//   ....[70]....
        /*0308*/ 	.word	0xffffffff


	//   ....[71]....
        /*030c*/ 	.word	0xffffffff


	//   ....[72]....
        /*0310*/ 	.word	0xffffffff


	//   ....[73]....
        /*0314*/ 	.word	0xffffffff


	//   ....[74]....
        /*0318*/ 	.word	0xffffffff


	//   ....[75]....
        /*031c*/ 	.word	0xffffffff


	//   ....[76]....
        /*0320*/ 	.word	0xffffffff


	//   ....[77]....
        /*0324*/ 	.word	0xffffffff


	//   ....[78]....
        /*0328*/ 	.word	0xffffffff


	//   ....[79]....
        /*032c*/ 	.word	0xffffffff


	//   ....[80]....
        /*0330*/ 	.word	0xffffffff


	//   ....[81]....
        /*0334*/ 	.word	0xffffffff


	//   ....[82]....
        /*0338*/ 	.word	0xffffffff


	//   ....[83]....
        /*033c*/ 	.word	0xffffffff


	//   ....[84]....
        /*0340*/ 	.word	0xffffffff


	//   ....[85]....
        /*0344*/ 	.word	0xffffffff


	//   ....[86]....
        /*0348*/ 	.word	0xffffffff


	//   ....[87]....
        /*034c*/ 	.word	0xffffffff


	//   ....[88]....
        /*0350*/ 	.word	0xffffffff


	//   ....[89]....
        /*0354*/ 	.word	0xffffffff


	//   ....[90]....
        /*0358*/ 	.word	0xffffffff


	//   ....[91]....
        /*035c*/ 	.word	0xffffffff


	//   ....[92]....
        /*0360*/ 	.word	0xffffffff


	//   ....[93]....
        /*0364*/ 	.word	0xffffffff


	//   ....[94]....
        /*0368*/ 	.word	0xffffffff


	//   ....[95]....
        /*036c*/ 	.word	0xffffffff


	//   ....[96]....
        /*0370*/ 	.word	0xffffffff


	//   ....[97]....
        /*0374*/ 	.word	0xffffffff


	//   ....[98]....
        /*0378*/ 	.word	0xffffffff


	//   ....[99]....
        /*037c*/ 	.word	0xffffffff


	//   ....[100]....
        /*0380*/ 	.word	0xffffffff


	//   ....[101]....
        /*0384*/ 	.word	0xffffffff


	//   ....[102]....
        /*0388*/ 	.word	0xffffffff


	//   ....[103]....
        /*038c*/ 	.word	0xffffffff


	//   ....[104]....
        /*0390*/ 	.word	0xffffffff


	//   ....[105]....
        /*0394*/ 	.word	0xffffffff


	//   ....[106]....
        /*0398*/ 	.word	0xffffffff


	//   ....[107]....
        /*039c*/ 	.word	0xffffffff


	//   ....[108]....
        /*03a0*/ 	.word	0xffffffff


	//   ....[109]....
        /*03a4*/ 	.word	0xffffffff


	//   ....[110]....
        /*03a8*/ 	.word	0xffffffff


	//   ....[111]....
        /*03ac*/ 	.word	0xffffffff


	//   ....[112]....
        /*03b0*/ 	.word	0xffffffff


	//   ....[113]....
        /*03b4*/ 	.word	0xffffffff


	//   ....[114]....
        /*03b8*/ 	.word	0xffffffff


	//   ....[115]....
        /*03bc*/ 	.word	0xffffffff


	//   ....[116]....
        /*03c0*/ 	.word	0xffffffff


	//   ....[117]....
        /*03c4*/ 	.word	0xffffffff


	//   ....[118]....
        /*03c8*/ 	.word	0xffffffff


	//   ....[119]....
        /*03cc*/ 	.word	0xffffffff


	//   ....[120]....
        /*03d0*/ 	.word	0xffffffff


	//   ....[121]....
        /*03d4*/ 	.word	0xffffffff


	//   ....[122]....
        /*03d8*/ 	.word	0xffffffff


	//   ....[123]....
        /*03dc*/ 	.word	0xffffffff


	//   ....[124]....
        /*03e0*/ 	.word	0xffffffff


	//   ....[125]....
        /*03e4*/ 	.word	0xffffffff


	//   ....[126]....
        /*03e8*/ 	.word	0xffffffff


	//   ....[127]....
        /*03ec*/ 	.word	0xffffffff


	//   ....[128]....
        /*03f0*/ 	.word	0xffffffff


	//   ....[129]....
        /*03f4*/ 	.word	0xffffffff


	//   ....[130]....
        /*03f8*/ 	.word	0xffffffff


	//   ....[131]....
        /*03fc*/ 	.word	0xffffffff


	//   ....[132]....
        /*0400*/ 	.word	0xffffffff


	//   ....[133]....
        /*0404*/ 	.word	0xffffffff


	//   ....[134]....
        /*0408*/ 	.word	0xffffffff


	//   ....[135]....
        /*040c*/ 	.word	0xffffffff


	//   ....[136]....
        /*0410*/ 	.word	0xffffffff


	//   ....[137]....
        /*0414*/ 	.word	0xffffffff


	//   ....[138]....
        /*0418*/ 	.word	0xffffffff


	//   ....[139]....
        /*041c*/ 	.word	0xffffffff


	//   ....[140]....
        /*0420*/ 	.word	0xffffffff


	//   ....[141]....
        /*0424*/ 	.word	0xffffffff


	//   ....[142]....
        /*0428*/ 	.word	0xffffffff


	//   ....[143]....
        /*042c*/ 	.word	0xffffffff


	//   ....[144]....
        /*0430*/ 	.word	0xffffffff


	//   ....[145]....
        /*0434*/ 	.word	0xffffffff


	//   ....[146]....
        /*0438*/ 	.word	0xffffffff


	//   ....[147]....
        /*043c*/ 	.word	0xffffffff


	//   ....[148]....
        /*0440*/ 	.word	0xffffffff


	//   ....[149]....
        /*0444*/ 	.word	0xffffffff


	//   ....[150]....
        /*0448*/ 	.word	0xffffffff


	//   ....[151]....
        /*044c*/ 	.word	0xffffffff


	//   ....[152]....
        /*0450*/ 	.word	0xffffffff


	//   ....[153]....
        /*0454*/ 	.word	0xffffffff


	//   ....[154]....
        /*0458*/ 	.word	0xffffffff


	//   ....[155]....
        /*045c*/ 	.word	0xffffffff


	//   ....[156]....
        /*0460*/ 	.word	0xffffffff


	//   ....[157]....
        /*0464*/ 	.word	0xffffffff


	//   ....[158]....
        /*0468*/ 	.word	0xffffffff


	//   ....[159]....
        /*046c*/ 	.word	0xffffffff


	//   ....[160]....
        /*0470*/ 	.word	0xffffffff


	//   ....[161]....
        /*0474*/ 	.word	0x0500000f


	//   ....[162]....
        /*0478*/ 	.word	0x0500000f


	//   ....[163]....
        /*047c*/ 	.word	0x0500000f


	//   ....[164]....
        /*0480*/ 	.word	0x0500000f


	//   ....[165]....
        /*0484*/ 	.word	0x0500000f


	//   ....[166]....
        /*0488*/ 	.word	0x0500000f


	//   ....[167]....
        /*048c*/ 	.word	0x0500000f


	//   ....[168]....
        /*0490*/ 	.word	0x0500000f


	//   ....[169]....
        /*0494*/ 	.word	0x0500000f


	//   ....[170]....
        /*0498*/ 	.word	0x0500000f


	//   ....[171]....
        /*049c*/ 	.word	0x0500000f


	//   ....[172]....
        /*04a0*/ 	.word	0x0500000f


	//   ....[173]....
        /*04a4*/ 	.word	0x0500000f


	//   ....[174]....
        /*04a8*/ 	.word	0x0500000f


	//   ....[175]....
        /*04ac*/ 	.word	0x0500000f


	//   ....[176]....
        /*04b0*/ 	.word	0x0500000f


	//   ....[177]....
        /*04b4*/ 	.word	0x0500000f


	//   ....[178]....
        /*04b8*/ 	.word	0x0500000f


	//   ....[179]....
        /*04bc*/ 	.word	0x0500000f


	//   ....[180]....
        /*04c0*/ 	.word	0x0500000f


	//   ....[181]....
        /*04c4*/ 	.word	0x0500000f


	//   ....[182]....
        /*04c8*/ 	.word	0x0500000f


	//   ....[183]....
        /*04cc*/ 	.word	0x0500000f


	//   ....[184]....
        /*04d0*/ 	.word	0x0500000f


	//   ....[185]....
        /*04d4*/ 	.word	0x0500000f


	//   ....[186]....
        /*04d8*/ 	.word	0x0500000f


	//   ....[187]....
        /*04dc*/ 	.word	0x0500000f


	//   ....[188]....
        /*04e0*/ 	.word	0x0500000f


	//   ....[189]....
        /*04e4*/ 	.word	0x0500000f


	//   ....[190]....
        /*04e8*/ 	.word	0x0500000f


	//   ....[191]....
        /*04ec*/ 	.word	0x0500000f


	//   ....[192]....
        /*04f0*/ 	.word	0x0500000f


	//   ....[193]....
        /*04f4*/ 	.word	0x0500000f


	//   ....[194]....
        /*04f8*/ 	.word	0x0500000f


	//   ....[195]....
        /*04fc*/ 	.word	0x0500000f


	//   ....[196]....
        /*0500*/ 	.word	0x0500000f


	//   ....[197]....
        /*0504*/ 	.word	0x0500000f


	//   ....[198]....
        /*0508*/ 	.word	0x0500000f


	//   ....[199]....
        /*050c*/ 	.word	0x0500000f


	//   ....[200]....
        /*0510*/ 	.word	0x0500000f


	//   ....[201]....
        /*0514*/ 	.word	0x0500000f


	//   ....[202]....
        /*0518*/ 	.word	0x0500000f


	//   ....[203]....
        /*051c*/ 	.word	0x0500000f


	//   ....[204]....
        /*0520*/ 	.word	0x0500000f


	//   ....[205]....
        /*0524*/ 	.word	0x0500000f


	//   ....[206]....
        /*0528*/ 	.word	0x0500000f


	//   ....[207]....
        /*052c*/ 	.word	0x0500000f


	//   ....[208]....
        /*0530*/ 	.word	0x0500000f


	//   ....[209]....
        /*0534*/ 	.word	0x0500000f


	//   ....[210]....
        /*0538*/ 	.word	0x0500000f


	//   ....[211]....
        /*053c*/ 	.word	0x0500000f


	//   ....[212]....
        /*0540*/ 	.word	0x0500000f


	//   ....[213]....
        /*0544*/ 	.word	0x0500000f


	//   ....[214]....
        /*0548*/ 	.word	0x0500000f


	//   ....[215]....
        /*054c*/ 	.word	0x0500000f


	//   ....[216]....
        /*0550*/ 	.word	0x0500000f


	//   ....[217]....
        /*0554*/ 	.word	0x0500000f


	//   ....[218]....
        /*0558*/ 	.word	0x0500000f


	//   ....[219]....
        /*055c*/ 	.word	0x0500000f


	//   ....[220]....
        /*0560*/ 	.word	0x0500000f


	//   ....[221]....
        /*0564*/ 	.word	0x0500000f


	//   ....[222]....
        /*0568*/ 	.word	0x0500000f


	//   ....[223]....
        /*056c*/ 	.word	0x0500000f


	//   ....[224]....
        /*0570*/ 	.word	0x0500000f


	//   ....[225]....
        /*0574*/ 	.word	0x0500000f


	//   ....[226]....
        /*0578*/ 	.word	0x0500000f


	//   ....[227]....
        /*057c*/ 	.word	0x0500000f


	//   ....[228]....
        /*0580*/ 	.word	0x0500000f


	//   ....[229]....
        /*0584*/ 	.word	0x0500000f


	//   ....[230]....
        /*0588*/ 	.word	0x0500000f


	//   ....[231]....
        /*058c*/ 	.word	0x0500000f


	//   ....[232]....
        /*0590*/ 	.word	0x0500000f


	//   ....[233]....
        /*0594*/ 	.word	0x0500000f


	//   ....[234]....
        /*0598*/ 	.word	0x0500000f


	//   ....[235]....
        /*059c*/ 	.word	0x0500000f


	//   ....[236]....
        /*05a0*/ 	.word	0x0500000f


	//   ....[237]....
        /*05a4*/ 	.word	0x0500000f


	//   ....[238]....
        /*05a8*/ 	.word	0x0500000f


	//   ....[239]....
        /*05ac*/ 	.word	0x0500000f


	//   ....[240]....
        /*05b0*/ 	.word	0x0500000f


	//   ....[241]....
        /*05b4*/ 	.word	0x0500000f


	//   ....[242]....
        /*05b8*/ 	.word	0x0500000f


	//   ....[243]....
        /*05bc*/ 	.word	0x0500000f


	//   ....[244]....
        /*05c0*/ 	.word	0x0500000f


	//   ....[245]....
        /*05c4*/ 	.word	0x0500000f


	//   ....[246]....
        /*05c8*/ 	.word	0x0500000f


	//   ....[247]....
        /*05cc*/ 	.word	0x0500000f


	//   ....[248]....
        /*05d0*/ 	.word	0x0500000f


	//   ....[249]....
        /*05d4*/ 	.word	0x0500000f


	//   ....[250]....
        /*05d8*/ 	.word	0x0500000f


	//   ....[251]....
        /*05dc*/ 	.word	0x0500000f


	//   ....[252]....
        /*05e0*/ 	.word	0x0500000f


	//   ....[253]....
        /*05e4*/ 	.word	0x0500000f


	//   ....[254]....
        /*05e8*/ 	.word	0x0500000f


	//   ....[255]....
        /*05ec*/ 	.word	0x0500000f


	//   ....[0]....
        /*05f0*/ 	.word	0x0500000f


	//   ....[1]....
        /*05f4*/ 	.word	0x0500000f


	//   ....[2]....
        /*05f8*/ 	.word	0x0500000f


	//   ....[3]....
        /*05fc*/ 	.word	0x0500000f


	//   ....[4]....
        /*0600*/ 	.word	0xffffffff


	//   ....[5]....
        /*0604*/ 	.word	0xffffffff


	//   ....[6]....
        /*0608*/ 	.word	0xffffffff


	//   ....[7]....
        /*060c*/ 	.word	0xffffffff


	//   ....[8]....
        /*0610*/ 	.word	0xffffffff


	//   ....[9]....
        /*0614*/ 	.word	0xffffffff


	//----- nvinfo : EIATTR_COOP_GROUP_INSTR_OFFSETS
	.align		4
.L_439:
        /*0618*/ 	.byte	0x04, 0x28
        /*061a*/ 	.short	(.L_441 - .L_440)


	//   ....[0]....
.L_440:
        /*061c*/ 	.word	0x00000080


	//   ....[1]....
        /*0620*/ 	.word	0x00000090


	//   ....[2]....
        /*0624*/ 	.word	0x000002f0


	//   ....[3]....
        /*0628*/ 	.word	0x00000450


	//   ....[4]....
        /*062c*/ 	.word	0x00000570


	//   ....[5]....
        /*0630*/ 	.word	0x000006d0


	//   ....[6]....
        /*0634*/ 	.word	0x00002280


	//   ....[7]....
        /*0638*/ 	.word	0x000044d0


	//   ....[8]....
        /*063c*/ 	.word	0x00004740


	//   ....[9]....
        /*0640*/ 	.word	0x000059f0


	//   ....[10]....
        /*0644*/ 	.word	0x00005d60


	//   ....[11]....
        /*0648*/ 	.word	0x000060d0


	//   ....[12]....
        /*064c*/ 	.word	0x00006120


	//   ....[13]....
        /*0650*/ 	.word	0x0000b110


	//   ....[14]....
        /*0654*/ 	.word	0x0000b1b0


	//   ....[15]....
        /*0658*/ 	.word	0x0000b290


	//   ....[16]....
        /*065c*/ 	.word	0x0000b2b0


	//   ....[17]....
        /*0660*/ 	.word	0x00014ab0


	//   ....[18]....
        /*0664*/ 	.word	0x00014ca0


	//   ....[19]....
        /*0668*/ 	.word	0x00015e40


	//   ....[20]....
        /*066c*/ 	.word	0x00015ed0


	//   ....[21]....
        /*0670*/ 	.word	0x00015f10


	//   ....[22]....
        /*0674*/ 	.word	0x00015f30


	//   ....[23]....
        /*0678*/ 	.word	0x0001e350


	//   ....[24]....
        /*067c*/ 	.word	0x0001e370


	//   ....[25]....
        /*0680*/ 	.word	0x0001e3d0


	//   ....[26]....
        /*0684*/ 	.word	0x0001e410


	//   ....[27]....
        /*0688*/ 	.word	0x000200e0


	//   ....[28]....
        /*068c*/ 	.word	0x00020100


	//   ....[29]....
        /*0690*/ 	.word	0x00020150


	//   ....[30]....
        /*0694*/ 	.word	0x00020170


	//   ....[31]....
        /*0698*/ 	.word	0x00020ac0


	//   ....[32]....
        /*069c*/ 	.word	0x00020ae0


	//   ....[33]....
        /*06a0*/ 	.word	0x00020c30


	//   ....[34]....
        /*06a4*/ 	.word	0x00020c50


	//   ....[35]....
        /*06a8*/ 	.word	0x00020d90


	//   ....[36]....
        /*06ac*/ 	.word	0x00020db0


	//   ....[37]....
        /*06b0*/ 	.word	0x00020f00


	//   ....[38]....
        /*06b4*/ 	.word	0x00020f20


	//   ....[39]....
        /*06b8*/ 	.word	0x00021880


	//   ....[40]....
        /*06bc*/ 	.word	0x000218a0


	//   ....[41]....
        /*06c0*/ 	.word	0x000219e0


	//   ....[42]....
        /*06c4*/ 	.word	0x00021a00


	//   ....[43]....
        /*06c8*/ 	.word	0x00021b40


	//   ....[44]....
        /*06cc*/ 	.word	0x00021b60


	//   ....[45]....
        /*06d0*/ 	.word	0x00021cb0


	//   ....[46]....
        /*06d4*/ 	.word	0x00021cd0


	//   ....[47]....
        /*06d8*/ 	.word	0x00021ea0


	//   ....[48]....
        /*06dc*/ 	.word	0x00022070


	//   ....[49]....
        /*06e0*/ 	.word	0x000220a0


	//   ....[50]....
        /*06e4*/ 	.word	0x000220d0


	//   ....[51]....
        /*06e8*/ 	.word	0x00022100


	//   ....[52]....
        /*06ec*/ 	.word	0x00022130


	//   ....[53]....
        /*06f0*/ 	.word	0x00022160


	//   ....[54]....
        /*06f4*/ 	.word	0x000222b0


	//   ....[55]....
        /*06f8*/ 	.word	0x000222e0


	//   ....[56]....
        /*06fc*/ 	.word	0x00022310


	//   ....[57]....
        /*0700*/ 	.word	0x00022340


	//   ....[58]....
        /*0704*/ 	.word	0x00022370


	//   ....[59]....
        /*0708*/ 	.word	0x000223a0


	//   ....[60]....
        /*070c*/ 	.word	0x00022430


	//   ....[61]....
        /*0710*/ 	.word	0x00022490


	//   ....[62]....
        /*0714*/ 	.word	0x00022520


	//   ....[63]....
        /*0718*/ 	.word	0x00024040


	//   ....[64]....
        /*071c*/ 	.word	0x00024060


	//   ....[65]....
        /*0720*/ 	.word	0x000240f0


	//   ....[66]....
        /*0724*/ 	.word	0x00024110


	//   ....[67]....
        /*0728*/ 	.word	0x00024190


	//   ....[68]....
        /*072c*/ 	.word	0x000241b0


	//   ....[69]....
        /*0730*/ 	.word	0x00024230


	//   ....[70]....
        /*0734*/ 	.word	0x00024250


	//   ....[71]....
        /*0738*/ 	.word	0x000242d0


	//   ....[72]....
        /*073c*/ 	.word	0x000242f0


	//   ....[73]....
        /*0740*/ 	.word	0x00024300


	//   ....[74]....
        /*0744*/ 	.word	0x00024310


	//   ....[75]....
        /*0748*/ 	.word	0x00024ab0


	//   ....[76]....
        /*074c*/ 	.word	0x00024ad0


	//   ....[77]....
        /*0750*/ 	.word	0x00024ae0


	//   ....[78]....
        /*0754*/ 	.word	0x00024af0


	//   ....[79]....
        /*0758*/ 	.word	0x00024b10


	//   ....[80]....
        /*075c*/ 	.word	0x00024bb0


	//   ....[81]....
        /*0760*/ 	.word	0x00024c20


	//   ....[82]....
        /*0764*/ 	.word	0x00024c80


	//   ....[83]....
        /*0768*/ 	.word	0x00024ca0


	//   ....[84]....
        /*076c*/ 	.word	0x00024d00


	//   ....[85]....
        /*0770*/ 	.word	0x00024d20


	//   ....[86]....
        /*0774*/ 	.word	0x00024d60


	//   ....[87]....
        /*0778*/ 	.word	0x00024da0


	//   ....[88]....
        /*077c*/ 	.word	0x00024dc0


	//   ....[89]....
        /*0780*/ 	.word	0x00024df0


	//   ....[90]....
        /*0784*/ 	.word	0x00024e10


	//   ....[91]....
        /*0788*/ 	.word	0x000255c0


	//   ....[92]....
        /*078c*/ 	.word	0x000255f0


	//   ....[93]....
        /*0790*/ 	.word	0x00025600


	//   ....[94]....
        /*0794*/ 	.word	0x00025610


	//   ....[95]....
        /*0798*/ 	.word	0x000256d0


	//   ....[96]....
        /*079c*/ 	.word	0x00025720


	//   ....[97]....
        /*07a0*/ 	.word	0x00025790


	//   ....[98]....
        /*07a4*/ 	.word	0x00025810


	//   ....[99]....
        /*07a8*/ 	.word	0x00025870


	//   ....[100]....
        /*07ac*/ 	.word	0x000258a0


	//   ....[101]....
        /*07b0*/ 	.word	0x00025900


	//   ....[102]....
        /*07b4*/ 	.word	0x00025930


	//   ....[103]....
        /*07b8*/ 	.word	0x00025990


	//   ....[104]....
        /*07bc*/ 	.word	0x000259c0


	//   ....[105]....
        /*07c0*/ 	.word	0x00025a10


	//   ....[106]....
        /*07c4*/ 	.word	0x00025a40


	//   ....[107]....
        /*07c8*/ 	.word	0x00025f80


	//   ....[108]....
        /*07cc*/ 	.word	0x00025fa0


	//   ....[109]....
        /*07d0*/ 	.word	0x00025ff0


	//   ....[110]....
        /*07d4*/ 	.word	0x000260b0


	//   ....[111]....
        /*07d8*/ 	.word	0x000260c0


	//   ....[112]....
        /*07dc*/ 	.word	0x000260f0


	//   ....[113]....
        /*07e0*/ 	.word	0x00026180


	//   ....[114]....
        /*07e4*/ 	.word	0x00026230


	//   ....[115]....
        /*07e8*/ 	.word	0x00026240


	//   ....[116]....
        /*07ec*/ 	.word	0x00026270


	//   ....[117]....
        /*07f0*/ 	.word	0x00026280


	//   ....[118]....
        /*07f4*/ 	.word	0x00026310


	//   ....[119]....
        /*07f8*/ 	.word	0x00026a20


	//   ....[120]....
        /*07fc*/ 	.word	0x00026a40


	//   ....[121]....
        /*0800*/ 	.word	0x00026a90


	//   ....[122]....
        /*0804*/ 	.word	0x00026aa0


	//   ....[123]....
        /*0808*/ 	.word	0x00026ae0


	//   ....[124]....
        /*080c*/ 	.word	0x00026af0


	//   ....[125]....
        /*0810*/ 	.word	0x00026b30


	//   ....[126]....
        /*0814*/ 	.word	0x00026b40


	//   ....[127]....
        /*0818*/ 	.word	0x00026b80


	//   ....[128]....
        /*081c*/ 	.word	0x00026b90


	//   ....[129]....
        /*0820*/ 	.word	0x00026ba0


	//   ....[130]....
        /*0824*/ 	.word	0x00026be0


	//   ....[131]....
        /*0828*/ 	.word	0x00026f10


	//   ....[132]....
        /*082c*/ 	.word	0x00026f30


	//   ....[133]....
        /*0830*/ 	.word	0x00026f40


	//   ....[134]....
        /*0834*/ 	.word	0x00026f50


	//   ....[135]....
        /*0838*/ 	.word	0x00026f70


	//   ....[136]....
        /*083c*/ 	.word	0x00026fe0


	//   ....[137]....
        /*0840*/ 	.word	0x00027050


	//   ....[138]....
        /*0844*/ 	.word	0x00027070


	//   ....[139]....
        /*0848*/ 	.word	0x00027080


	//   ....[140]....
        /*084c*/ 	.word	0x000270e0


	//   ....[141]....
        /*0850*/ 	.word	0x00027100


	//   ....[142]....
        /*0854*/ 	.word	0x00027160


	//   ....[143]....
        /*0858*/ 	.word	0x00027650


	//   ....[144]....
        /*085c*/ 	.word	0x00027680


	//   ....[145]....
        /*0860*/ 	.word	0x000276b0


	//   ....[146]....
        /*0864*/ 	.word	0x000276e0


	//   ....[147]....
        /*0868*/ 	.word	0x00027710


	//   ....[148]....
        /*086c*/ 	.word	0x00027740


	//   ....[149]....
        /*0870*/ 	.word	0x00027770


	//   ....[150]....
        /*0874*/ 	.word	0x000277a0


	//   ....[151]....
        /*0878*/ 	.word	0x00027920


	//   ....[152]....
        /*087c*/ 	.word	0x00027950


	//   ....[153]....
        /*0880*/ 	.word	0x00027980


	//   ....[154]....
        /*0884*/ 	.word	0x000279b0


	//   ....[155]....
        /*0888*/ 	.word	0x000279e0


	//   ....[156]....
        /*088c*/ 	.word	0x00027a10


	//   ....[157]....
        /*0890*/ 	.word	0x00027ad0


	//   ....[158]....
        /*0894*/ 	.word	0x00027af0


	//   ....[159]....
        /*0898*/ 	.word	0x00027b60


	//   ....[160]....
        /*089c*/ 	.word	0x00028200


	//   ....[161]....
        /*08a0*/ 	.word	0x000287d0


	//   ....[162]....
        /*08a4*/ 	.word	0x000288c0


	//   ....[163]....
        /*08a8*/ 	.word	0x00028960


	//   ....[164]....
        /*08ac*/ 	.word	0x000289c0


	//   ....[165]....
        /*08b0*/ 	.word	0x00028ab0


	//   ....[166]....
        /*08b4*/ 	.word	0x00028b20


	//   ....[167]....
        /*08b8*/ 	.word	0x00028c10


	//   ....[168]....
        /*08bc*/ 	.word	0x00028c80


	//   ....[169]....
        /*08c0*/ 	.word	0x00028d70


	//   ....[170]....
        /*08c4*/ 	.word	0x00028de0


	//   ....[171]....
        /*08c8*/ 	.word	0x00028ed0


	//   ....[172]....
        /*08cc*/ 	.word	0x00028f40


	//   ....[173]....
        /*08d0*/ 	.word	0x00028fe0


	//   ....[174]....
        /*08d4*/ 	.word	0x000290e0


	//   ....[175]....
        /*08d8*/ 	.word	0x00029130


	//   ....[176]....
        /*08dc*/ 	.word	0x00029190


	//   ....[177]....
        /*08e0*/ 	.word	0x000292c0


	//   ....[178]....
        /*08e4*/ 	.word	0x00029380


	//   ....[179]....
        /*08e8*/ 	.word	0x00029430


	//   ....[180]....
        /*08ec*/ 	.word	0x000294b0


	//   ....[181]....
        /*08f0*/ 	.word	0x000295a0


	//   ....[182]....
        /*08f4*/ 	.word	0x000296b0


	//   ....[183]....
        /*08f8*/ 	.word	0x00029720


	//   ....[184]....
        /*08fc*/ 	.word	0x000297f0


	//   ....[185]....
        /*0900*/ 	.word	0x000298a0


	//   ....[186]....
        /*0904*/ 	.word	0x00029920


	//   ....[187]....
        /*0908*/ 	.word	0x000299f0


	//   ....[188]....
        /*090c*/ 	.word	0x00029a80


	//   ....[189]....
        /*0910*/ 	.word	0x00029b50


	//   ....[190]....
        /*0914*/ 	.word	0x00029bf0


	//   ....[191]....
        /*0918*/ 	.word	0x00029c90


	//   ....[192]....
        /*091c*/ 	.word	0x00029cf0


	//   ....[193]....
        /*0920*/ 	.word	0x00029d90


	//   ....[194]....
        /*0924*/ 	.word	0x00029ee0


	//   ....[195]....
        /*0928*/ 	.word	0x00029f30


	//   ....[196]....
        /*092c*/ 	.word	0x00029f90


	//   ....[197]....
        /*0930*/ 	.word	0x0002a080


	//   ....[198]....
        /*0934*/ 	.word	0x0002a180


	//   ....[199]....
        /*0938*/ 	.word	0x0002a1d0


	//   ....[200]....
        /*093c*/ 	.word	0x0002a230


	//   ....[201]....
        /*0940*/ 	.word	0x0002a320


	//   ....[202]....
        /*0944*/ 	.word	0x0002a420


	//   ....[203]....
        /*0948*/ 	.word	0x0002a470


	//   ....[204]....
        /*094c*/ 	.word	0x0002a4d0


	//   ....[205]....
        /*0950*/ 	.word	0x0002a5b0


	//   ....[206]....
        /*0954*/ 	.word	0x0002a6e0


	//   ....[207]....
        /*0958*/ 	.word	0x0002a7c0


	//   ....[208]....
        /*095c*/ 	.word	0x0002a850


	//   ....[209]....
        /*0960*/ 	.word	0x0002a960


	//   ....[210]....
        /*0964*/ 	.word	0x0002a9c0


	//   ....[211]....
        /*0968*/ 	.word	0x0002aad0


	//   ....[212]....
        /*096c*/ 	.word	0x0002ab30


	//   ....[213]....
        /*0970*/ 	.word	0x0002ac40


	//   ....[214]....
        /*0974*/ 	.word	0x0002aca0


	//   ....[215]....
        /*0978*/ 	.word	0x0002adb0


	//   ....[216]....
        /*097c*/ 	.word	0x0002ae10


	//   ....[217]....
        /*0980*/ 	.word	0x0002aed0


	//   ....[218]....
        /*0984*/ 	.word	0x0002b030


	//   ....[219]....
        /*0988*/ 	.word	0x0002b0d0


	//   ....[220]....
        /*098c*/ 	.word	0x0002b130


	//   ....[221]....
        /*0990*/ 	.word	0x0002b1e0


	//   ....[222]....
        /*0994*/ 	.word	0x0002b240


	//   ....[223]....
        /*0998*/ 	.word	0x0002b2f0


	//   ....[224]....
        /*099c*/ 	.word	0x0002b350


	//   ....[225]....
        /*09a0*/ 	.word	0x0002b400


	//   ....[226]....
        /*09a4*/ 	.word	0x0002b460


	//   ....[227]....
        /*09a8*/ 	.word	0x0002b510


	//   ....[228]....
        /*09ac*/ 	.word	0x0002b570


	//   ....[229]....
        /*09b0*/ 	.word	0x0002b620


	//   ....[230]....
        /*09b4*/ 	.word	0x0002b710


	//   ....[231]....
        /*09b8*/ 	.word	0x0002b7b0


	//   ....[232]....
        /*09bc*/ 	.word	0x0002b810


	//   ....[233]....
        /*09c0*/ 	.word	0x0002b8e0


	//   ....[234]....
        /*09c4*/ 	.word	0x0002b940


	//   ....[235]....
        /*09c8*/ 	.word	0x0002ba10


	//   ....[236]....
        /*09cc*/ 	.word	0x0002ba70


	//   ....[237]....
        /*09d0*/ 	.word	0x0002bb40


	//   ....[238]....
        /*09d4*/ 	.word	0x0002bba0


	//   ....[239]....
        /*09d8*/ 	.word	0x0002bc70


	//   ....[240]....
        /*09dc*/ 	.word	0x0002bcd0


	//   ....[241]....
        /*09e0*/ 	.word	0x0002bda0


	//   ....[242]....
        /*09e4*/ 	.word	0x0002be30


	//   ....[243]....
        /*09e8*/ 	.word	0x0002bed0


	//   ....[244]....
        /*09ec*/ 	.word	0x0002bff0


	//   ....[245]....
        /*09f0*/ 	.word	0x0002c060


	//   ....[246]....
        /*09f4*/ 	.word	0x0002c0d0


	//   ....[247]....
        /*09f8*/ 	.word	0x0002c140


	//   ....[248]....
        /*09fc*/ 	.word	0x0002c1b0


	//   ....[249]....
        /*0a00*/ 	.word	0x0002c230


	//   ....[250]....
        /*0a04*/ 	.word	0x0002c2c0


	//   ....[251]....
        /*0a08*/ 	.word	0x0002c350


	//   ....[252]....
        /*0a0c*/ 	.word	0x0002c3c0


	//   ....[253]....
        /*0a10*/ 	.word	0x0002c430


	//   ....[254]....
        /*0a14*/ 	.word	0x0002c4a0


	//   ....[255]....
        /*0a18*/ 	.word	0x0002c520


	//   ....[0]....
        /*0a1c*/ 	.word	0x0002c590


	//   ....[1]....
        /*0a20*/ 	.word	0x0002c630


	//   ....[2]....
        /*0a24*/ 	.word	0x0002c6c0


	//   ....[3]....
        /*0a28*/ 	.word	0x0002c7e0


	//   ....[4]....
        /*0a2c*/ 	.word	0x0002ecc0


	//   ....[5]....
        /*0a30*/ 	.word	0x0002f6a0


	//   ....[6]....
        /*0a34*/ 	.word	0x00030240


	//   ....[7]....
        /*0a38*/ 	.word	0x000302a0


	//   ....[8]....
        /*0a3c*/ 	.word	0x00030300


	//   ....[9]....
        /*0a40*/ 	.word	0x00030320


	//----- nvinfo : EIATTR_REG_RECONFIG
	.align		4
.L_441:
        /*0a44*/ 	.byte	0x01, 0x54
	.zero		2


	//----- nvinfo : EIATTR_SYSCALL_OFFSETS
	.align		4
        /*0a48*/ 	.byte	0x04, 0x46
        /*0a4a*/ 	.short	(.L_443 - .L_442)


	//   ....[0]....
.L_442:
        /*0a4c*/ 	.word	0x000027f0


	//   ....[1]....
        /*0a50*/ 	.word	0x00023660


	//   ....[2]....
        /*0a54*/ 	.word	0x000237b0


	//   ....[3]....
        /*0a58*/ 	.word	0x000238a0


	//   ....[4]....
        /*0a5c*/ 	.word	0x000246a0


	//   ....[5]....
        /*0a60*/ 	.word	0x00025200


	//----- nvinfo : EIATTR_MBARRIER_INSTR_OFFSETS
	.align		4
.L_443:
        /*0a64*/ 	.byte	0x04, 0x39
        /*0a66*/ 	.short	(.L_445 - .L_444)


	//   ....[0]....
.L_444:
        /*0a68*/ 	.word	0x00000190
        /*0a6c*/ 	.word	0x000000ff
        /*0a70*/ 	.word	0x00032400
        /*0a74*/ 	.short	0x0100
        /*0a76*/ 	.byte	0x08
	.zero		1


	//   ....[1]....
        /*0a78*/ 	.word	0x000001a0
        /*0a7c*/ 	.word	0x000000ff
        /*0a80*/ 	.word	0x00032410
        /*0a84*/ 	.short	0x0100
        /*0a86*/ 	.byte	0x08
	.zero		1


	//   ....[2]....
        /*0a88*/ 	.word	0x000001b0
        /*0a8c*/ 	.word	0x000000ff
        /*0a90*/ 	.word	0x00032420
        /*0a94*/ 	.short	0x0100
        /*0a96*/ 	.byte	0x08
	.zero		1


	//   ....[3]....
        /*0a98*/ 	.word	0x000002a0
        /*0a9c*/ 	.word	0x000000ff
        /*0aa0*/ 	.word	0x00032430
        /*0aa4*/ 	.short	0x0100
        /*0aa6*/ 	.byte	0x08
	.zero		1


	//   ....[4]....
        /*0aa8*/ 	.word	0x000002b0
        /*0aac*/ 	.word	0x000000ff
        /*0ab0*/ 	.word	0x00032440
        /*0ab4*/ 	.short	0x0100
        /*0ab6*/ 	.byte	0x08
	.zero		1


	//   ....[5]....
        /*0ab8*/ 	.word	0x000002c0
        /*0abc*/ 	.word	0x000000ff
        /*0ac0*/ 	.word	0x00032438
        /*0ac4*/ 	.short	0x0100
        /*0ac6*/ 	.byte	0x08
	.zero		1


	//   ....[6]....
        /*0ac8*/ 	.word	0x000002d0
        /*0acc*/ 	.word	0x000000ff
        /*0ad0*/ 	.word	0x00032448
        /*0ad4*/ 	.short	0x0100
        /*0ad6*/ 	.byte	0x08
	.zero		1


	//   ....[7]....
        /*0ad8*/ 	.word	0x00000400
        /*0adc*/ 	.word	0x000000ff
        /*0ae0*/ 	.word	0x00032450
        /*0ae4*/ 	.short	0x0100
        /*0ae6*/ 	.byte	0x08
	.zero		1


	//   ....[8]....
        /*0ae8*/ 	.word	0x00000410
        /*0aec*/ 	.word	0x000000ff
        /*0af0*/ 	.word	0x00032460
        /*0af4*/ 	.short	0x0100
        /*0af6*/ 	.byte	0x08
	.zero		1


	//   ....[9]....
        /*0af8*/ 	.word	0x00000420
        /*0afc*/ 	.word	0x000000ff
        /*0b00*/ 	.word	0x00032458
        /*0b04*/ 	.short	0x0100
        /*0b06*/ 	.byte	0x08
	.zero		1


	//   ....[10]....
        /*0b08*/ 	.word	0x00000430
        /*0b0c*/ 	.word	0x000000ff
        /*0b10*/ 	.word	0x00032468
        /*0b14*/ 	.short	0x0100
        /*0b16*/ 	.byte	0x08
	.zero		1


	//   ....[11]....
        /*0b18*/ 	.word	0x00000520
        /*0b1c*/ 	.word	0x000000ff
        /*0b20*/ 	.word	0x00032470
        /*0b24*/ 	.short	0x0100
        /*0b26*/ 	.byte	0x06
	.zero		1


	//   ....[12]....
        /*0b28*/ 	.word	0x00000530
        /*0b2c*/ 	.word	0x000000ff
        /*0b30*/ 	.word	0x00032480
        /*0b34*/ 	.short	0x0100
        /*0b36*/ 	.byte	0x06
	.zero		1


	//   ....[13]....
        /*0b38*/ 	.word	0x00000540
        /*0b3c*/ 	.word	0x000000ff
        /*0b40*/ 	.word	0x00032478
        /*0b44*/ 	.short	0x0100
        /*0b46*/ 	.byte	0x06
	.zero		1


	//   ....[14]....
        /*0b48*/ 	.word	0x00000550
        /*0b4c*/ 	.word	0x000000ff
        /*0b50*/ 	.word	0x00032488
        /*0b54*/ 	.short	0x0100
        /*0b56*/ 	.byte	0x06
	.zero		1


	//   ....[15]....
        /*0b58*/ 	.word	0x00000680
        /*0b5c*/ 	.word	0x000000ff
        /*0b60*/ 	.word	0x00032490
        /*0b64*/ 	.short	0x0100
        /*0b66*/ 	.byte	0x08
	.zero		1


	//   ....[16]....
        /*0b68*/ 	.word	0x00000690
        /*0b6c*/ 	.word	0x000000ff
        /*0b70*/ 	.word	0x000324a0
        /*0b74*/ 	.short	0x0100
        /*0b76*/ 	.byte	0x08
	.zero		1


	//   ....[17]....
        /*0b78*/ 	.word	0x000006a0
        /*0b7c*/ 	.word	0x000000ff
        /*0b80*/ 	.word	0x00032498
        /*0b84*/ 	.short	0x0100
        /*0b86*/ 	.byte	0x08
	.zero		1


	//   ....[18]....
        /*0b88*/ 	.word	0x000006b0
        /*0b8c*/ 	.word	0x000000ff
        /*0b90*/ 	.word	0x000324a8
        /*0b94*/ 	.short	0x0100
        /*0b96*/ 	.byte	0x08
	.zero		1


	//   ....[19]....
        /*0b98*/ 	.word	0x000007f0
        /*0b9c*/ 	.word	0x000000ff
        /*0ba0*/ 	.word	0x000324b0
        /*0ba4*/ 	.short	0x0100
        /*0ba6*/ 	.byte	0x08
	.zero		1


	//   ....[20]....
        /*0ba8*/ 	.word	0x00000800
        /*0bac*/ 	.word	0x000000ff
        /*0bb0*/ 	.word	0x000324c0
        /*0bb4*/ 	.short	0x0100
        /*0bb6*/ 	.byte	0x08
	.zero		1


	//   ....[21]....
        /*0bb8*/ 	.word	0x00000810
        /*0bbc*/ 	.word	0x000000ff
        /*0bc0*/ 	.word	0x000324b8
        /*0bc4*/ 	.short	0x0100
        /*0bc6*/ 	.byte	0x08
	.zero		1


	//   ....[22]....
        /*0bc8*/ 	.word	0x00000820
        /*0bcc*/ 	.word	0x000000ff
        /*0bd0*/ 	.word	0x000324c8
        /*0bd4*/ 	.short	0x0100
        /*0bd6*/ 	.byte	0x08
	.zero		1


	//   ....[23]....
        /*0bd8*/ 	.word	0x00002a40
        /*0bdc*/ 	.word	0x000000ff
        /*0be0*/ 	.word	0x00032400
        /*0be4*/ 	.short	0x010a
        /*0be6*/ 	.byte	0x2a
	.zero		1


	//   ....[24]....
        /*0be8*/ 	.word	0x00002ed0
        /*0bec*/ 	.word	0x00000018
        /*0bf0*/ 	.word	0x00000000
        /*0bf4*/ 	.short	0x010a
        /*0bf6*/ 	.byte	0x3f
	.zero		1


	//   ....[25]....
        /*0bf8*/ 	.word	0x00002f30
        /*0bfc*/ 	.word	0x00000018
        /*0c00*/ 	.word	0x00000000
        /*0c04*/ 	.short	0x010a
        /*0c06*/ 	.byte	0x3f
	.zero		1


	//   ....[26]....
        /*0c08*/ 	.word	0x000032e0
        /*0c0c*/ 	.word	0x000000ff
        /*0c10*/ 	.word	0x00032410
        /*0c14*/ 	.short	0x010a
        /*0c16*/ 	.byte	0x2a
	.zero		1


	//   ....[27]....
        /*0c18*/ 	.word	0x000033e0
        /*0c1c*/ 	.word	0x00000008
        /*0c20*/ 	.word	0x00000000
        /*0c24*/ 	.short	0x010a
        /*0c26*/ 	.byte	0x3f
	.zero		1


	//   ....[28]....
        /*0c28*/ 	.word	0x00003440
        /*0c2c*/ 	.word	0x00000008
        /*0c30*/ 	.word	0x00000000
        /*0c34*/ 	.short	0x010a
        /*0c36*/ 	.byte	0x3f
	.zero		1


	//   ....[29]....
        /*0c38*/ 	.word	0x00004180
        /*0c3c*/ 	.word	0x0000000c
        /*0c40*/ 	.word	0x00000000
        /*0c44*/ 	.short	0x0101
        /*0c46*/ 	.byte	0x3f
	.zero		1


	//   ....[30]....
        /*0c48*/ 	.word	0x000094b0
        /*0c4c*/ 	.word	0x00000006
        /*0c50*/ 	.word	0x00000000
        /*0c54*/ 	.short	0x0101
        /*0c56*/ 	.byte	0x3f
	.zero		1


	//   ....[31]....
        /*0c58*/ 	.word	0x00009c00
        /*0c5c*/ 	.word	0x00000004
        /*0c60*/ 	.word	0x00000000
        /*0c64*/ 	.short	0x010a
        /*0c66*/ 	.byte	0x3f
	.zero		1


	//   ....[32]....
        /*0c68*/ 	.word	0x00009ca0
        /*0c6c*/ 	.word	0x00000006
        /*0c70*/ 	.word	0x00000000
        /*0c74*/ 	.short	0x010a
        /*0c76*/ 	.byte	0x3f
	.zero		1


	//   ....[33]....
        /*0c78*/ 	.word	0x0000a0b0
        /*0c7c*/ 	.word	0x00000003
        /*0c80*/ 	.word	0x00000000
        /*0c84*/ 	.short	0x010a
        /*0c86*/ 	.byte	0x3f
	.zero		1


	//   ....[34]....
        /*0c88*/ 	.word	0x0000a180
        /*0c8c*/ 	.word	0x00000014
        /*0c90*/ 	.word	0x00000000
        /*0c94*/ 	.short	0x010a
        /*0c96*/ 	.byte	0x3f
	.zero		1


	//   ....[35]....
        /*0c98*/ 	.word	0x0000aec0
        /*0c9c*/ 	.word	0x00000003
        /*0ca0*/ 	.word	0x00000000
        /*0ca4*/ 	.short	0x0101
        /*0ca6*/ 	.byte	0x3f
	.zero		1


	//   ....[36]....
        /*0ca8*/ 	.word	0x00013270
        /*0cac*/ 	.word	0x00000000
        /*0cb0*/ 	.word	0x00000000
        /*0cb4*/ 	.short	0x0101
        /*0cb6*/ 	.byte	0x3f
	.zero		1


	//   ....[37]....
        /*0cb8*/ 	.word	0x00013460
        /*0cbc*/ 	.word	0x00000002
        /*0cc0*/ 	.word	0x00000000
        /*0cc4*/ 	.short	0x010a
        /*0cc6*/ 	.byte	0x3f
	.zero		1


	//   ....[38]....
        /*0cc8*/ 	.word	0x00013500
        /*0ccc*/ 	.word	0x00000006
        /*0cd0*/ 	.word	0x00000000
        /*0cd4*/ 	.short	0x010a
        /*0cd6*/ 	.byte	0x3f
	.zero		1


	//   ....[39]....
        /*0cd8*/ 	.word	0x00013910
        /*0cdc*/ 	.word	0x00000002
        /*0ce0*/ 	.word	0x00000000
        /*0ce4*/ 	.short	0x010a
        /*0ce6*/ 	.byte	0x3f
	.zero		1


	//   ....[40]....
        /*0ce8*/ 	.word	0x000139e0
        /*0cec*/ 	.word	0x0000000e
        /*0cf0*/ 	.word	0x00000000
        /*0cf4*/ 	.short	0x010a
        /*0cf6*/ 	.byte	0x3f
	.zero		1


	//   ....[41]....
        /*0cf8*/ 	.word	0x00014720
        /*0cfc*/ 	.word	0x00000006
        /*0d00*/ 	.word	0x00000000
        /*0d04*/ 	.short	0x0101
        /*0d06*/ 	.byte	0x3f
	.zero		1


	//   ....[42]....
        /*0d08*/ 	.word	0x0001df10
        /*0d0c*/ 	.word	0x00000003
        /*0d10*/ 	.word	0x00000000
        /*0d14*/ 	.short	0x0101
        /*0d16*/ 	.byte	0x3f
	.zero		1


	//   ....[43]....
        /*0d18*/ 	.word	0x00020af0
        /*0d1c*/ 	.word	0x000000ff
        /*0d20*/ 	.word	0x00000000
        /*0d24*/ 	.short	0x0101
        /*0d26*/ 	.byte	0x04
	.zero		1


	//   ....[44]....
        /*0d28*/ 	.word	0x00023db0
        /*0d2c*/ 	.word	0x00000011
        /*0d30*/ 	.word	0x00032440
        /*0d34*/ 	.short	0x010a
        /*0d36*/ 	.byte	0x3f
	.zero		1


	//   ....[45]....
        /*0d38*/ 	.word	0x00024410
        /*0d3c*/ 	.word	0x00000011
        /*0d40*/ 	.word	0x00032430
        /*0d44*/ 	.short	0x0107
        /*0d46*/ 	.byte	0x3f
	.zero		1


	//   ....[46]....
        /*0d48*/ 	.word	0x000244e0
        /*0d4c*/ 	.word	0x00000011
        /*0d50*/ 	.word	0x00032430
        /*0d54*/ 	.short	0x0101
        /*0d56*/ 	.byte	0x3f
	.zero		1


	//   ....[47]....
        /*0d58*/ 	.word	0x00025040
        /*0d5c*/ 	.word	0x00000016
        /*0d60*/ 	.word	0x00032400
        /*0d64*/ 	.short	0x0107
        /*0d66*/ 	.byte	0x3f
	.zero		1


	//   ....[48]....
        /*0d68*/ 	.word	0x000250d0
        /*0d6c*/ 	.word	0x00000016
        /*0d70*/ 	.word	0x00032400
        /*0d74*/ 	.short	0x0101
        /*0d76*/ 	.byte	0x3f
	.zero		1


	//   ....[49]....
        /*0d78*/ 	.word	0x00025b60
        /*0d7c*/ 	.word	0x00000016
        /*0d80*/ 	.word	0x00032410
        /*0d84*/ 	.short	0x0107
        /*0d86*/ 	.byte	0x3f
	.zero		1


	//   ....[50]....
        /*0d88*/ 	.word	0x00025c60
        /*0d8c*/ 	.word	0x00000016
        /*0d90*/ 	.word	0x00032410
        /*0d94*/ 	.short	0x0101
        /*0d96*/ 	.byte	0x3f
	.zero		1


	//   ....[51]....
        /*0d98*/ 	.word	0x00025c80
        /*0d9c*/ 	.word	0x00000016
        /*0da0*/ 	.word	0x00032420
        /*0da4*/ 	.short	0x010a
        /*0da6*/ 	.byte	0x3f
	.zero		1


	//   ....[52]....
        /*0da8*/ 	.word	0x00025d00
        /*0dac*/ 	.word	0x00000011
        /*0db0*/ 	.word	0x00032460
        /*0db4*/ 	.short	0x010a
        /*0db6*/ 	.byte	0x3f
	.zero		1


	//   ....[53]....
        /*0db8*/ 	.word	0x00026490
        /*0dbc*/ 	.word	0x00000011
        /*0dc0*/ 	.word	0x00032450
        /*0dc4*/ 	.short	0x0107
        /*0dc6*/ 	.byte	0x3f
	.zero		1


	//   ....[54]....
        /*0dc8*/ 	.word	0x00026550
        /*0dcc*/ 	.word	0x00000011
        /*0dd0*/ 	.word	0x00032450
        /*0dd4*/ 	.short	0x0101
        /*0dd6*/ 	.byte	0x3f
	.zero		1


	//   ....[55]....
        /*0dd8*/ 	.word	0x00026880
        /*0ddc*/ 	.word	0x00000006
        /*0de0*/ 	.word	0x00032440
        /*0de4*/ 	.short	0x010a
        /*0de6*/ 	.byte	0x3f
	.zero		1


	//   ....[56]....
        /*0de8*/ 	.word	0x00026c60
        /*0dec*/ 	.word	0x00000006
        /*0df0*/ 	.word	0x00032430
        /*0df4*/ 	.short	0x0107
        /*0df6*/ 	.byte	0x3f
	.zero		1


	//   ....[57]....
        /*0df8*/ 	.word	0x00026d10
        /*0dfc*/ 	.word	0x00000006
        /*0e00*/ 	.word	0x00032430
        /*0e04*/ 	.short	0x0101
        /*0e06*/ 	.byte	0x3f
	.zero		1


	//   ....[58]....
        /*0e08*/ 	.word	0x00026d40
        /*0e0c*/ 	.word	0x00000006
        /*0e10*/ 	.word	0x00032460
        /*0e14*/ 	.short	0x010a
        /*0e16*/ 	.byte	0x3f
	.zero		1


	//   ....[59]....
        /*0e18*/ 	.word	0x00027260
        /*0e1c*/ 	.word	0x00000006
        /*0e20*/ 	.word	0x00032450
        /*0e24*/ 	.short	0x0107
        /*0e26*/ 	.byte	0x3f
	.zero		1


	//   ....[60]....
        /*0e28*/ 	.word	0x00027310
        /*0e2c*/ 	.word	0x00000006
        /*0e30*/ 	.word	0x00032450
        /*0e34*/ 	.short	0x0101
        /*0e36*/ 	.byte	0x3f
	.zero		1


	//   ....[61]....
        /*0e38*/ 	.word	0x00028180
        /*0e3c*/ 	.word	0x00000007
        /*0e40*/ 	.word	0x00032420
        /*0e44*/ 	.short	0x010a
        /*0e46*/ 	.byte	0x3f
	.zero		1


	//   ....[62]....
        /*0e48*/ 	.word	0x00028320
        /*0e4c*/ 	.word	0x00000005
        /*0e50*/ 	.word	0x00032440
        /*0e54*/ 	.short	0x010a
        /*0e56*/ 	.byte	0x3f
	.zero		1


	//   ....[63]....
        /*0e58*/ 	.word	0x000283c0
        /*0e5c*/ 	.word	0x00000003
        /*0e60*/ 	.word	0x00032440
        /*0e64*/ 	.short	0x010a
        /*0e66*/ 	.byte	0x3f
	.zero		1


	//   ....[64]....
        /*0e68*/ 	.word	0x00028400
        /*0e6c*/ 	.word	0x00000005
        /*0e70*/ 	.word	0x00032460
        /*0e74*/ 	.short	0x010a
        /*0e76*/ 	.byte	0x3f
	.zero		1


	//   ....[65]....
        /*0e78*/ 	.word	0x00028440
        /*0e7c*/ 	.word	0x00000003
        /*0e80*/ 	.word	0x00032460
        /*0e84*/ 	.short	0x010a
        /*0e86*/ 	.byte	0x3f
	.zero		1


	//   ....[66]....
        /*0e88*/ 	.word	0x000284b0
        /*0e8c*/ 	.word	0x00000009
        /*0e90*/ 	.word	0x00032400
        /*0e94*/ 	.short	0x010a
        /*0e96*/ 	.byte	0x3f
	.zero		1


	//   ....[67]....
        /*0e98*/ 	.word	0x00028500
        /*0e9c*/ 	.word	0x00000018
        /*0ea0*/ 	.word	0x00000000
        /*0ea4*/ 	.short	0x010a
        /*0ea6*/ 	.byte	0x3f
	.zero		1


	//   ....[68]....
        /*0ea8*/ 	.word	0x00028560
        /*0eac*/ 	.word	0x00000009
        /*0eb0*/ 	.word	0x00032410
        /*0eb4*/ 	.short	0x010a
        /*0eb6*/ 	.byte	0x3f
	.zero		1


	//   ....[69]....
        /*0eb8*/ 	.word	0x000285b0
        /*0ebc*/ 	.word	0x00000008
        /*0ec0*/ 	.word	0x00000000
        /*0ec4*/ 	.short	0x010a
        /*0ec6*/ 	.byte	0x3f
	.zero		1


	//   ....[70]....
        /*0ec8*/ 	.word	0x00028600
        /*0ecc*/ 	.word	0x00000006
        /*0ed0*/ 	.word	0x00000000
        /*0ed4*/ 	.short	0x010a
        /*0ed6*/ 	.byte	0x3f
	.zero		1


	//   ....[71]....
        /*0ed8*/ 	.word	0x00028650
        /*0edc*/ 	.word	0x00000014
        /*0ee0*/ 	.word	0x00000000
        /*0ee4*/ 	.short	0x010a
        /*0ee6*/ 	.byte	0x3f
	.zero		1


	//   ....[72]....
        /*0ee8*/ 	.word	0x000286a0
        /*0eec*/ 	.word	0x00000006
        /*0ef0*/ 	.word	0x00000000
        /*0ef4*/ 	.short	0x010a
        /*0ef6*/ 	.byte	0x3f
	.zero		1


	//   ....[73]....
        /*0ef8*/ 	.word	0x000286f0
        /*0efc*/ 	.word	0x0000000e
        /*0f00*/ 	.word	0x00000000
        /*0f04*/ 	.short	0x010a
        /*0f06*/ 	.byte	0x3f
	.zero		1


	//   ....[74]....
        /*0f08*/ 	.word	0x00028810
        /*0f0c*/ 	.word	0x00000011
        /*0f10*/ 	.word	0x00032440
        /*0f14*/ 	.short	0x010a
        /*0f16*/ 	.byte	0x3f
	.zero		1


	//   ....[75]....
        /*0f18*/ 	.word	0x0002a5e0
        /*0f1c*/ 	.word	0x00000016
        /*0f20*/ 	.word	0x00032420
        /*0f24*/ 	.short	0x010a
        /*0f26*/ 	.byte	0x3f
	.zero		1


	//   ....[76]....
        /*0f28*/ 	.word	0x0002a630
        /*0f2c*/ 	.word	0x00000011
        /*0f30*/ 	.word	0x00032460
        /*0f34*/ 	.short	0x010a
        /*0f36*/ 	.byte	0x3f
	.zero		1


	//   ....[77]....
        /*0f38*/ 	.word	0x0002af80
        /*0f3c*/ 	.word	0x00000006
        /*0f40*/ 	.word	0x00032440
        /*0f44*/ 	.short	0x010a
        /*0f46*/ 	.byte	0x3f
	.zero		1


	//   ....[78]....
        /*0f48*/ 	.word	0x0002b660
        /*0f4c*/ 	.word	0x00000006
        /*0f50*/ 	.word	0x00032460
        /*0f54*/ 	.short	0x010a
        /*0f56*/ 	.byte	0x3f
	.zero		1


	//   ....[79]....
        /*0f58*/ 	.word	0x0002c700
        /*0f5c*/ 	.word	0x00000007
        /*0f60*/ 	.word	0x00032420
        /*0f64*/ 	.short	0x010a
        /*0f66*/ 	.byte	0x3f
	.zero		1


	//   ....[80]....
        /*0f68*/ 	.word	0x0002c8a0
        /*0f6c*/ 	.word	0x00000005
        /*0f70*/ 	.word	0x00032440
        /*0f74*/ 	.short	0x010a
        /*0f76*/ 	.byte	0x3f
	.zero		1


	//   ....[81]....
        /*0f78*/ 	.word	0x0002c8f0
        /*0f7c*/ 	.word	0x00000003
        /*0f80*/ 	.word	0x00032440
        /*0f84*/ 	.short	0x010a
        /*0f86*/ 	.byte	0x3f
	.zero		1


	//   ....[82]....
        /*0f88*/ 	.word	0x0002c940
        /*0f8c*/ 	.word	0x00000005
        /*0f90*/ 	.word	0x00032460
        /*0f94*/ 	.short	0x010a
        /*0f96*/ 	.byte	0x3f
	.zero		1


	//   ....[83]....
        /*0f98*/ 	.word	0x0002ccf0
        /*0f9c*/ 	.word	0x0000000a
        /*0fa0*/ 	.word	0x00000000
        /*0fa4*/ 	.short	0x010a
        /*0fa6*/ 	.byte	0x3f
	.zero		1


	//   ....[84]....
        /*0fa8*/ 	.word	0x0002ce30
        /*0fac*/ 	.word	0x00000002
        /*0fb0*/ 	.word	0x00000000
        /*0fb4*/ 	.short	0x010a
        /*0fb6*/ 	.byte	0x3f
	.zero		1


	//   ....[85]....
        /*0fb8*/ 	.word	0x0002d490
        /*0fbc*/ 	.word	0x0000000a
        /*0fc0*/ 	.word	0x00000000
        /*0fc4*/ 	.short	0x010a
        /*0fc6*/ 	.byte	0x3f
	.zero		1


	//   ....[86]....
        /*0fc8*/ 	.word	0x0002d5d0
        /*0fcc*/ 	.word	0x00000008
        /*0fd0*/ 	.word	0x00000000
        /*0fd4*/ 	.short	0x010a
        /*0fd6*/ 	.byte	0x3f
	.zero		1


	//   ....[87]....
        /*0fd8*/ 	.word	0x0002e8a0
        /*0fdc*/ 	.word	0x00000006
        /*0fe0*/ 	.word	0x00000000
        /*0fe4*/ 	.short	0x0101
        /*0fe6*/ 	.byte	0x3f
	.zero		1


	//   ....[88]....
        /*0fe8*/ 	.word	0x00048020
        /*0fec*/ 	.word	0x00000000
        /*0ff0*/ 	.word	0x00000000
        /*0ff4*/ 	.short	0x0101
        /*0ff6*/ 	.byte	0x3f
	.zero		1


	//   ....[89]....
        /*0ff8*/ 	.word	0x00048040
        /*0ffc*/ 	.word	0x00000002
        /*1000*/ 	.word	0x00000000
        /*1004*/ 	.short	0x010a
        /*1006*/ 	.byte	0x3f
	.zero		1


	//   ....[90]....
        /*1008*/ 	.word	0x00048090
        /*100c*/ 	.word	0x00000008
        /*1010*/ 	.word	0x00000000
        /*1014*/ 	.short	0x010a
        /*1016*/ 	.byte	0x3f
	.zero		1


	//----- nvinfo : EIATTR_NUM_MBARRIERS
	.align		4
.L_445:
        /*1018*/ 	.byte	0x03, 0x38
        /*101a*/ 	.short	0x0017


	//----- nvinfo : EIATTR_EXIT_INSTR_OFFSETS
	.align		4
        /*101c*/ 	.byte	0x04, 0x1c
        /*101e*/ 	.short	(.L_447 - .L_446)


	//   ....[0]....
.L_446:
        /*1020*/ 	.word	0x00000aa0


	//   ....[1]....
        /*1024*/ 	.word	0x00021e50


	//   ....[2]....
        /*1028*/ 	.word	0x00028490


	//----- nvinfo : EIATTR_MAX_THREADS
	.align		4
.L_447:
        /*102c*/ 	.byte	0x04, 0x05
        /*102e*/ 	.short	(.L_449 - .L_448)
.L_448:
        /*1030*/ 	.word	0x00000180
        /*1034*/ 	.word	0x00000001
        /*1038*/ 	.word	0x00000001


	//----- nvinfo : EIATTR_CRS_STACK_SIZE
	.align		4
.L_449:
        /*103c*/ 	.byte	0x04, 0x1e
        /*103e*/ 	.short	(.L_451 - .L_450)
.L_450:
        /*1040*/ 	.word	0x00000000


	//----- nvinfo : EIATTR_CBANK_PARAM_SIZE
	.align		4
.L_451:
        /*1044*/ 	.byte	0x03, 0x19
        /*1046*/ 	.short	0x0bf0


	//----- nvinfo : EIATTR_PARAM_CBANK
	.align		4
        /*1048*/ 	.byte	0x04, 0x0a
        /*104a*/ 	.short	(.L_453 - .L_452)
	.align		4
.L_452:
        /*104c*/ 	.word	index@(.nv.constant0._ZN7cutlass13device_kernelIN5flash11enable_sm90INS1_16FlashAttnFwdSm90INS1_25CollectiveMainloopFwdSm90ILi2EN4cute5tupleIJNS5_1CILi1EEES8_S8_EEENS6_IJNS7_ILi128EEENS7_ILi96EEENS7_ILi64EEEEEELi256ENS_10bfloat16_tEfNS_4arch4Sm90ELb0ELb1ELb0ELb1ELb1ELb0ELb1ELb1ELb0ELb1ELb0ELb0EEENS1_21CollectiveEpilogueFwdINS6_IJSA_NS7_ILi256EEESB_EEES9_SE_SG_Li256ELb1ELb1ELb0ELb0EEENS1_36VarlenDynamicPersistentTileSchedulerILi128ELi96ELi256ELi128ELb0ELb1ELb1ELb1ELb0ELb1EEEEEEEEEvNT_6ParamsE)
        /*1050*/ 	.short	0x0210
        /*1052*/ 	.short	0x0bf0


	//----- nvinfo : EIATTR_SW_WAR
	.align		4
.L_453:
        /*1054*/ 	.byte	0x04, 0x36
        /*1056*/ 	.short	(.L_455 - .L_454)
.L_454:
        /*1058*/ 	.word	0x00000008
.L_455:


//--------------------- .nv.info._ZN7cutlass13device_kernelIN5flash11enable_sm90INS1_16FlashAttnFwdSm90INS1_25CollectiveMainloopFwdSm90ILi2EN4cute5tupleIJNS5_1CILi1EEES8_S8_EEENS6_IJNS7_ILi128EEENS7_ILi96EEENS7_ILi64EEEEEELi256ENS_10bfloat16_tEfNS_4arch4Sm90ELb0ELb1ELb0ELb1ELb1ELb1ELb1ELb1ELb0ELb1ELb0ELb0EEENS1_21CollectiveEpilogueFwdINS6_IJSA_NS7_ILi256EEESB_EEES9_SE_SG_Li256ELb1ELb1ELb0ELb0EEENS1_36VarlenDynamicPersistentTileSchedulerILi128ELi96ELi256ELi128ELb0ELb1ELb1ELb1ELb0ELb1EEEEEEEEEvNT_6ParamsE --------------------------
	.section	.nv.info._ZN7cutlass13device_kernelIN5flash11enable_sm90INS1_16FlashAttnFwdSm90INS1_25CollectiveMainloopFwdSm90ILi2EN4cute5tupleIJNS5_1CILi1EEES8_S8_EEENS6_IJNS7_ILi128EEENS7_ILi96EEENS7_ILi64EEEEEELi256ENS_10bfloat16_tEfNS_4arch4Sm90ELb0ELb1ELb0ELb1ELb1ELb1ELb1ELb1ELb0ELb1ELb0ELb0EEENS1_21CollectiveEpilogueFwdINS6_IJSA_NS7_ILi256EEESB_EEES9_SE_SG_Li256ELb1ELb1ELb0ELb0EEENS1_36VarlenDynamicPersistentTileSchedulerILi128ELi96ELi256ELi128ELb0ELb1ELb1ELb1ELb0ELb1EEEEEEEEEvNT_6ParamsE,"",@"SHT_CUDA_INFO"
	.sectionflags	@""
	.align	4


	//----- nvinfo : EIATTR_CUDA_API_VERSION
	.align		4
        /*0000*/ 	.byte	0x04, 0x37
        /*0002*/ 	.short	(.L_457 - .L_456)
.L_456:
        /*0004*/ 	.word	0x00000082


	//----- nvinfo : EIATTR_KPARAM_INFO
	.align		4
.L_457:
        /*0008*/ 	.byte	0x04, 0x17
        /*000a*/ 	.short	(.L_459 - .L_458)
.L_458:
        /*000c*/ 	.word	0x00000000
        /*0010*/ 	.short	0x0000
        /*0012*/ 	.short	0x0070
        /*0014*/ 	.byte	0x00, 0xf0, 0x01, 0x2e


	//----- nvinfo : EIATTR_SPARSE_MMA_MASK
	.align		4
.L_459:
        /*0018*/ 	.byte	0x03, 0x50
        /*001a*/ 	.short	0x0000


	//----- nvinfo : EIATTR_MAXREG_COUNT
	.align		4
        /*001c*/ 	.byte	0x03, 0x1b
        /*001e*/ 	.short	0x00a8


	//----- nvinfo : EIATTR_NUM_BARRIERS
	.align		4
        /*0020*/ 	.byte	0x02, 0x4c
        /*0022*/ 	.byte	0x10
	.zero		1


	//----- nvinfo : EIATTR_EXTERNS
	.align		4
        /*0024*/ 	.byte	0x04, 0x0f
        /*0026*/ 	.short	(.L_461 - .L_460)


	//   ....[0]....
	.align		4
.L_460:
        /*0028*/ 	.word	index@(__assertfail)


	//----- nvinfo : EIATTR_ANNOTATIONS
	.align		4
.L_461:
        /*002c*/ 	.byte	0x04, 0x55
        /*002e*/ 	.short	(.L_463 - .L_462)


	//   ....[0]....
.L_462:
        /* <DEDUP_REMOVED lines=45> */


	//----- nvinfo : EIATTR_MERCURY_ISA_VERSION
	.align		4
.L_463:
        /*02f0*/ 	.byte	0x03, 0x5f
        /*02f2*/ 	.short	0x0101


	//----- nvinfo : EIATTR_UNUSED_LOAD_BYTE_OFFSET
	.align		4
        /*02f4*/ 	.byte	0x04, 0x44
        /*02f6*/ 	.short	(.L_465 - .L_464)


	//   ....[0]....
.L_464:
        /*02f8*/ 	.word	0x00000b70
        /*02fc*/ 	.word	0x0000fff0


	//   ....[1]....
        /*0300*/ 	.word	0x0002b580
        /*0304*/ 	.word	0x0000fff0


	//----- nvinfo : EIATTR_INT_WARP_WIDE_INSTR_OFFSETS
	.align		4
.L_465:
        /*0308*/ 	.byte	0x04, 0x31
        /*030a*/ 	.short	(.L_467 - .L_466)


	//   ....[0]....
.L_466:
        /*030c*/ 	.word	0x00000180


	//   ....[1]....
        /*0310*/ 	.word	0x000001c0


	//   ....[2]....
        /*0314*/ 	.word	0x00000230


	//   ....[3]....
        /*0318*/ 	.word	0x00000240


	//   ....[4]....
        /*031c*/ 	.word	0x00031240


	//   ....[5]....
        /*0320*/ 	.word	0x000312d0


	//   ....[6]....
        /*0324*/ 	.word	0x00035270


	//   ....[7]....
        /*0328*/ 	.word	0x00035300


	//----- nvinfo : EIATTR_COOP_GROUP_MASK_REGIDS
	.align		4
.L_467:
        /*032c*/ 	.byte	0x04, 0x29
        /*032e*/ 	.short	(.L_469 - .L_468)


	//   ....[0]....
.L_468:
        /*0330*/ 	.word	0xffffffff


	//   ....[1]....
        /*0334*/ 	.word	0xffffffff


	//   ....[2]....
        /*0338*/ 	.word	0xffffffff


	//   ....[3]....
        /*033c*/ 	.word	0xffffffff


	//   ....[4]....
        /*0340*/ 	.word	0xffffffff


	//   ....[5]....
        /*0344*/ 	.word	0xffffffff


	//   ....[6]....
        /*0348*/ 	.word	0xffffffff


	//   ....[7]....
        /*034c*/ 	.word	0xffffffff


	//   ....[8]....
        /*0350*/ 	.word	0xffffffff


	//   ....[9]....
        /*0354*/ 	.word	0xffffffff


	//   ....[10]....
        /*0358*/ 	.word	0xffffffff


	//   ....[11]....
        /*035c*/ 	.word	0xffffffff


	//   ....[12]....
        /*0360*/ 	.word	0xffffffff


	//   ....[13]....
        /*0364*/ 	.word	0xffffffff


	//   ....[14]....
        /*0368*/ 	.word	0xffffffff


	//   ....[15]....
        /*036c*/ 	.word	0xffffffff


	//   ....[16]....
        /*0370*/ 	.word	0xffffffff


	//   ....[17]....
        /*0374*/ 	.word	0xffffffff


	//   ....[18]....
        /*0378*/ 	.word	0xffffffff


	//   ....[19]....
        /*037c*/ 	.word	0xffffffff


	//   ....[20]....
        /*0380*/ 	.word	0xffffffff


	//   ....[21]....
        /*0384*/ 	.word	0xffffffff


	//   ....[22]....
        /*0388*/ 	.word	0xffffffff


	//   ....[23]....
        /*038c*/ 	.word	0xffffffff


	//   ....[24]....
        /*0390*/ 	.word	0xffffffff


	//   ....[25]....
        /*0394*/ 	.word	0xffffffff


	//   ....[26]....
        /*0398*/ 	.word	0xffffffff


	//   ....[27]....
        /*039c*/ 	.word	0xffffffff


	//   ....[28]....
        /*03a0*/ 	.word	0xffffffff


	//   ....[29]....
        /*03a4*/ 	.word	0xffffffff


	//   ....[30]....
        /*03a8*/ 	.word	0xffffffff


	//   ....[31]....
        /*03ac*/ 	.word	0xffffffff


	//   ....[32]....
        /*03b0*/ 	.word	0xffffffff


	//   ....[33]....
        /*03b4*/ 	.word	0xffffffff


	//   ....[34]....
        /*03b8*/ 	.word	0xffffffff


	//   ....[35]....
        /*03bc*/ 	.word	0xffffffff


	//   ....[36]....
        /*03c0*/ 	.word	0xffffffff


	//   ....[37]....
        /*03c4*/ 	.word	0xffffffff


	//   ....[38]....
        /*03c8*/ 	.word	0xffffffff


	//   ....[39]....
        /*03cc*/ 	.word	0xffffffff


	//   ....[40]....
        /*03d0*/ 	.word	0xffffffff


	//   ....[41]....
        /*03d4*/ 	.word	0xffffffff


	//   ....[42]....
        /*03d8*/ 	.word	0xffffffff


	//   ....[43]....
        /*03dc*/ 	.word	0xffffffff


	//   ....[44]....
        /*03e0*/ 	.word	0xffffffff


	//   ....[45]....
        /*03e4*/ 	.word	0xffffffff


	//   ....[46]....
        /*03e8*/ 	.word	0xffffffff


	//   ....[47]....
        /*03ec*/ 	.word	0xffffffff


	//   ....[48]....
        /*03f0*/ 	.word	0xffffffff


	//   ....[49]....
        /*03f4*/ 	.word	0xffffffff


	//   ....[50]....
        /*03f8*/ 	.word	0xffffffff


	//   ....[51]....
        /*03fc*/ 	.word	0xffffffff


	//   ....[52]....
        /*0400*/ 	.word	0xffffffff


	//   ....[53]....
        /*0404*/ 	.word	0xffffffff


	//   ....[54]....
        /*0408*/ 	.word	0xffffffff


	//   ....[55]....
        /*040c*/ 	.word	0xffffffff


	//   ....[56]....
        /*0410*/ 	.word	0xffffffff


	//   ....[57]....
        /*0414*/ 	.word	0xffffffff


	//   ....[58]....
        /*0418*/ 	.word	0xffffffff


	//   ....[59]....
        /*041c*/ 	.word	0xffffffff


	//   ....[60]....
        /*0420*/ 	.word	0xffffffff


	//   ....[61]....
        /*0424*/ 	.word	0xffffffff


	//   ....[62]....
        /*0428*/ 	.word	0xffffffff


	//   ....[63]....
        /*042c*/ 	.word	0xffffffff


	//   ....[64]....
        /*0430*/ 	.word	0xffffffff


	//   ....[65]....
        /*0434*/ 	.word	0xffffffff


	//   ....[66]....
        /*0438*/ 	.word	0xffffffff


	//   ....[67]....
        /*043c*/ 	.word	0xffffffff


	//   ....[68]....
        /*0440*/ 	.word	0xffffffff


	//   ....[69]....
        /*0444*/ 	.word	0xffffffff


	//   ....[70]....
        /*0448*/ 	.word	0xffffffff


	//   ....[71]....
        /*044c*/ 	.word	0xffffffff


	//   ....[72]....
        /*0450*/ 	.word	0xffffffff


	//   ....[73]....
        /*0454*/ 	.word	0xffffffff


	//   ....[74]....
        /*0458*/ 	.word	0xffffffff


	//   ....[75]....
        /*045c*/ 	.word	0xffffffff


	//   ....[76]....
        /*0460*/ 	.word	0xffffffff


	//   ....[77]....
        /*0464*/ 	.word	0xffffffff


	//   ....[78]....
        /*0468*/ 	.word	0xffffffff


	//   ....[79]....
        /*046c*/ 	.word	0xffffffff


	//   ....[80]....
        /*0470*/ 	.word	0xffffffff


	//   ....[81]....
        /*0474*/ 	.word	0xffffffff


	//   ....[82]....
        /*0478*/ 	.word	0xffffffff


	//   ....[83]....
        /*047c*/ 	.word	0xffffffff


	//   ....[84]....
        /*0480*/ 	.word	0xffffffff


	//   ....[85]....
        /*0484*/ 	.word	0xffffffff


	//   ....[86]....
        /*0488*/ 	.word	0xffffffff


	//   ....[87]....
        /*048c*/ 	.word	0xffffffff


	//   ....[88]....
        /*0490*/ 	.word	0xffffffff


	//   ....[89]....
        /*0494*/ 	.word	0xffffffff


	//   ....[90]....
        /*0498*/ 	.word	0xffffffff


	//   ....[91]....
        /*049c*/ 	.word	0xffffffff


	//   ....[92]....
        /*04a0*/ 	.word	0xffffffff


	//   ....[93]....
        /*04a4*/ 	.word	0xffffffff


	//   ....[94]....
        /*04a8*/ 	.word	0xffffffff


	//   ....[95]....
        /*04ac*/ 	.word	0xffffffff


	//   ....[96]....
        /*04b0*/ 	.word	0xffffffff


	//   ....[97]....
        /*04b4*/ 	.word	0xffffffff


	//   ....[98]....
        /*04b8*/ 	.word	0xffffffff


	//   ....[99]....
        /*04bc*/ 	.word	0xffffffff


	//   ....[100]....
        /*04c0*/ 	.word	0xffffffff


	//   ....[101]....
        /*04c4*/ 	.word	0xffffffff


	//   ....[102]....
        /*04c8*/ 	.word	0xffffffff


	//   ....[103]....
        /*04cc*/ 	.word	0xffffffff


	//   ....[104]....
        /*04d0*/ 	.word	0xffffffff


	//   ....[105]....
        /*04d4*/ 	.word	0xffffffff


	//   ....[106]....
        /*04d8*/ 	.word	0xffffffff


	//   ....[107]....
        /*04dc*/ 	.word	0xffffffff


	//   ....[108]....
        /*04e0*/ 	.word	0xffffffff


	//   ....[109]....
        /*04e4*/ 	.word	0xffffffff


	//   ....[110]....
        /*04e8*/ 	.word	0xffffffff


	//   ....[111]....
        /*04ec*/ 	.word	0xffffffff


	//   ....[112]....
        /*04f0*/ 	.word	0xffffffff


	//   ....[113]....
        /*04f4*/ 	.word	0xffffffff


	//   ....[114]....
        /*04f8*/ 	.word	0xffffffff


	//   ....[115]....
        /*04fc*/ 	.word	0xffffffff


	//   ....[116]....
        /*0500*/ 	.word	0xffffffff


	//   ....[117]....
        /*0504*/ 	.word	0xffffffff


	//   ....[118]....
        /*0508*/ 	.word	0xffffffff


	//   ....[119]....
        /*050c*/ 	.word	0xffffffff


	//   ....[120]....
        /*0510*/ 	.word	0xffffffff


	//   ....[121]....
        /*0514*/ 	.word	0xffffffff


	//   ....[122]....
        /*0518*/ 	.word	0xffffffff


	//   ....[123]....
        /*051c*/ 	.word	0xffffffff


	//   ....[124]....
        /*0520*/ 	.word	0xffffffff


	//   ....[125]....
        /*0524*/ 	.word	0xffffffff


	//   ....[126]....
        /*0528*/ 	.word	0xffffffff


	//   ....[127]....
        /*052c*/ 	.word	0xffffffff


	//   ....[128]....
        /*0530*/ 	.word	0xffffffff


	//   ....[129]....
        /*0534*/ 	.word	0xffffffff


	//   ....[130]....
        /*0538*/ 	.word	0xffffffff


	//   ....[131]....
        /*053c*/ 	.word	0xffffffff


	//   ....[132]....
        /*0540*/ 	.word	0xffffffff


	//   ....[133]....
        /*0544*/ 	.word	0xffffffff


	//   ....[134]....
        /*0548*/ 	.word	0xffffffff


	//   ....[135]....
        /*054c*/ 	.word	0xffffffff


	//   ....[136]....
        /*0550*/ 	.word	0xffffffff


	//   ....[137]....
        /*0554*/ 	.word	0xffffffff


	//   ....[138]....
        /*0558*/ 	.word	0xffffffff


	//   ....[139]....
        /*055c*/ 	.word	0xffffffff


	//   ....[140]....
        /*0560*/ 	.word	0xffffffff


	//   ....[141]....
        /*0564*/ 	.word	0xffffffff


	//   ....[142]....
        /*0568*/ 	.word	0xffffffff


	//   ....[143]....
        /*056c*/ 	.word	0xffffffff


	//   ....[144]....
        /*0570*/ 	.word	0xffffffff


	//   ....[145]....
        /*0574*/ 	.word	0xffffffff


	//   ....[146]....
        /*0578*/ 	.word	0xffffffff


	//   ....[147]....
        /*057c*/ 	.word	0xffffffff


	//   ....[148]....
        /*0580*/ 	.word	0xffffffff


	//   ....[149]....
        /*0584*/ 	.word	0xffffffff


	//   ....[150]....
        /*0588*/ 	.word	0xffffffff


	//   ....[151]....
        /*058c*/ 	.word	0xffffffff


	//   ....[152]....
        /*0590*/ 	.word	0xffffffff


	//   ....[153]....
        /*0594*/ 	.word	0xffffffff


	//   ....[154]....
        /*0598*/ 	.word	0xffffffff


	//   ....[155]....
        /*059c*/ 	.word	0xffffffff


	//   ....[156]....
        /*05a0*/ 	.word	0xffffffff


	//   ....[157]....
        /*05a4*/ 	.word	0xffffffff


	//   ....[158]....
        /*05a8*/ 	.word	0xffffffff


	//   ....[159]....
        /*05ac*/ 	.word	0xffffffff


	//   ....[160]....
        /*05b0*/ 	.word	0xffffffff


	//   ....[161]....
        /*05b4*/ 	.word	0xffffffff


	//   ....[162]....
        /*05b8*/ 	.word	0xffffffff


	//   ....[163]....
        /*05bc*/ 	.word	0xffffffff


	//   ....[164]....
        /*05c0*/ 	.word	0xffffffff


	//   ....[165]....
        /*05c4*/ 	.word	0xffffffff


	//   ....[166]....
        /*05c8*/ 	.word	0xffffffff


	//   ....[167]....
        /*05cc*/ 	.word	0xffffffff


	//   ....[168]....
        /*05d0*/ 	.word	0xffffffff


	//   ....[169]....
        /*05d4*/ 	.word	0xffffffff


	//   ....[170]....
        /*05d8*/ 	.word	0xffffffff


	//   ....[171]....
        /*05dc*/ 	.word	0xffffffff


	//   ....[172]....
        /*05e0*/ 	.word	0xffffffff


	//   ....[173]....
        /*05e4*/ 	.word	0xffffffff


	//   ....[174]....
        /*05e8*/ 	.word	0xffffffff


	//   ....[175]....
        /*05ec*/ 	.word	0xffffffff


	//   ....[176]....
        /*05f0*/ 	.word	0xffffffff


	//   ....[177]....
        /*05f4*/ 	.word	0xffffffff


	//   ....[178]....
        /*05f8*/ 	.word	0xffffffff


	//   ....[179]....
        /*05fc*/ 	.word	0xffffffff


	//   ....[180]....
        /*0600*/ 	.word	0xffffffff


	//   ....[181]....
        /*0604*/ 	.word	0xffffffff


	//   ....[182]....
        /*0608*/ 	.word	0xffffffff


	//   ....[183]....
        /*060c*/ 	.word	0xffffffff


	//   ....[184]....
        /*0610*/ 	.word	0xffffffff


	//   ....[185]....
        /*0614*/ 	.word	0xffffffff


	//   ....[186]....
        /*0618*/ 	.word	0xffffffff


	//   ....[187]....
        /*061c*/ 	.word	0xffffffff


	//   ....[188]....
        /*0620*/ 	.word	0xffffffff


	//   ....[189]....
        /*0624*/ 	.word	0xffffffff


	//   ....[190]....
        /*0628*/ 	.word	0xffffffff


	//   ....[191]....
        /*062c*/ 	.word	0xffffffff


	//   ....[192]....
        /*0630*/ 	.word	0xffffffff


	//   ....[193]....
        /*0634*/ 	.word	0xffffffff


	//   ....[194]....
        /*0638*/ 	.word	0xffffffff


	//   ....[195]....
        /*063c*/ 	.word	0x0500000f


	//   ....[196]....
        /*0640*/ 	.word	0x0500000f


	//   ....[197]....
        /*0644*/ 	.word	0x0500000f


	//   ....[198]....
        /*0648*/ 	.word	0x0500000f


	//   ....[199]....
        /*064c*/ 	.word	0x0500000f


	//   ....[200]....
        /*0650*/ 	.word	0x0500000f


	//   ....[201]....
        /*0654*/ 	.word	0x0500000f


	//   ....[202]....
        /*0658*/ 	.word	0x0500000f


	//   ....[203]....
        /*065c*/ 	.word	0x0500000f


	//   ....[204]....
        /*0660*/ 	.word	0x0500000f


	//   ....[205]....
        /*0664*/ 	.word	0x0500000f


	//   ....[206]....
        /*0668*/ 	.word	0x0500000f


	//   ....[207]....
        /*066c*/ 	.word	0x0500000f


	//   ....[208]....
        /*0670*/ 	.word	0x0500000f


	//   ....[209]....
        /*0674*/ 	.word	0x0500000f


	//   ....[210]....
        /*0678*/ 	.word	0x0500000f


	//   ....[211]....
        /*067c*/ 	.word	0x0500000f


	//   ....[212]....
        /*0680*/ 	.word	0x0500000f


	//   ....[213]....
        /*0684*/ 	.word	0x0500000f


	//   ....[214]....
        /*0688*/ 	.word	0x0500000f


	//   ....[215]....
        /*068c*/ 	.word	0x0500000f


	//   ....[216]....
        /*0690*/ 	.word	0x0500000f


	//   ....[217]....
        /*0694*/ 	.word	0x0500000f


	//   ....[218]....
        /*0698*/ 	.word	0x0500000f


	//   ....[219]....
        /*069c*/ 	.word	0x0500000f


	//   ....[220]....
        /*06a0*/ 	.word	0x0500000f


	//   ....[221]....
        /*06a4*/ 	.word	0x0500000f


	//   ....[222]....
        /*06a8*/ 	.word	0x0500000f


	//   ....[223]....
        /*06ac*/ 	.word	0x0500000f


	//   ....[224]....
        /*06b0*/ 	.word	0x0500000f


	//   ....[225]....
        /*06b4*/ 	.word	0x0500000f


	//   ....[226]....
        /*06b8*/ 	.word	0x0500000f


	//   ....[227]....
        /*06bc*/ 	.word	0x0500000f


	//   ....[228]....
        /*06c0*/ 	.word	0x0500000f


	//   ....[229]....
        /*06c4*/ 	.word	0x0500000f


	//   ....[230]....
        /*06c8*/ 	.word	0x0500000f


	//   ....[231]....
        /*06cc*/ 	.word	0x0500000f


	//   ....[232]....
        /*06d0*/ 	.word	0x0500000f


	//   ....[233]....
        /*06d4*/ 	.word	0x0500000f


	//   ....[234]....
        /*06d8*/ 	.word	0x0500000f


	//   ....[235]....
        /*06dc*/ 	.word	0x0500000f


	//   ....[236]....
        /*06e0*/ 	.word	0x0500000f


	//   ....[237]....
        /*06e4*/ 	.word	0x0500000f


	//   ....[238]....
        /*06e8*/ 	.word	0x0500000f


	//   ....[239]....
        /*06ec*/ 	.word	0x0500000f


	//   ....[240]....
        /*06f0*/ 	.word	0x0500000f


	//   ....[241]....
        /*06f4*/ 	.word	0x0500000f


	//   ....[242]....
        /*06f8*/ 	.word	0x0500000f


	//   ....[243]....
        /*06fc*/ 	.word	0x0500000f


	//   ....[244]....
        /*0700*/ 	.word	0x0500000f


	//   ....[245]....
        /*0704*/ 	.word	0x0500000f


	//   ....[246]....
        /*0708*/ 	.word	0x0500000f


	//   ....[247]....
        /*070c*/ 	.word	0x0500000f


	//   ....[248]....
        /*0710*/ 	.word	0x0500000f


	//   ....[249]....
        /*0714*/ 	.word	0x0500000f


	//   ....[250]....
        /*0718*/ 	.word	0x0500000f


	//   ....[251]....
        /*071c*/ 	.word	0x0500000f


	//   ....[252]....
        /*0720*/ 	.word	0x0500000f


	//   ....[253]....
        /*0724*/ 	.word	0x0500000f


	//   ....[254]....
        /*0728*/ 	.word	0x0500000f


	//   ....[255]....
        /*072c*/ 	.word	0x0500000f


	//   ....[0]....
        /*0730*/ 	.word	0x0500000f


	//   ....[1]....
        /*0734*/ 	.word	0x0500000f


	//   ....[2]....
        /*0738*/ 	.word	0x0500000f


	//   ....[3]....
        /*073c*/ 	.word	0x0500000f


	//   ....[4]....
        /*0740*/ 	.word	0x0500000f


	//   ....[5]....
        /*0744*/ 	.word	0x0500000f


	//   ....[6]....
        /*0748*/ 	.word	0x0500000f


	//   ....[7]....
        /*074c*/ 	.word	0x0500000f


	//   ....[8]....
        /*0750*/ 	.word	0x0500000f


	//   ....[9]....
        /*0754*/ 	.word	0x0500000f


	//   ....[10]....
        /*0758*/ 	.word	0x0500000f


	//   ....[11]....
        /*075c*/ 	.word	0x0500000f


	//   ....[12]....
        /*0760*/ 	.word	0x0500000f


	//   ....[13]....
        /*0764*/ 	.word	0x0500000f


	//   ....[14]....
        /*0768*/ 	.word	0x0500000f


	//   ....[15]....
        /*076c*/ 	.word	0x0500000f


	//   ....[16]....
        /*0770*/ 	.word	0x0500000f


	//   ....[17]....
        /*0774*/ 	.word	0x0500000f


	//   ....[18]....
        /*0778*/ 	.word	0x0500000f


	//   ....[19]....
        /*077c*/ 	.word	0x0500000f


	//   ....[20]....
        /*0780*/ 	.word	0x0500000f


	//   ....[21]....
        /*0784*/ 	.word	0x0500000f


	//   ....[22]....
        /*0788*/ 	.word	0x0500000f


	//   ....[23]....
        /*078c*/ 	.word	0x0500000f


	//   ....[24]....
        /*0790*/ 	.word	0x0500000f


	//   ....[25]....
        /*0794*/ 	.word	0x0500000f


	//   ....[26]....
        /*0798*/ 	.word	0x0500000f


	//   ....[27]....
        /*079c*/ 	.word	0x0500000f


	//   ....[28]....
        /*07a0*/ 	.word	0x0500000f


	//   ....[29]....
        /*07a4*/ 	.word	0x0500000f


	//   ....[30]....
        /*07a8*/ 	.word	0x0500000f


	//   ....[31]....
        /*07ac*/ 	.word	0x0500000f


	//   ....[32]....
        /*07b0*/ 	.word	0x0500000f


	//   ....[33]....
        /*07b4*/ 	.word	0x0500000f


	//   ....[34]....
        /*07b8*/ 	.word	0x0500000f


	//   ....[35]....
        /*07bc*/ 	.word	0x0500000f


	//   ....[36]....
        /*07c0*/ 	.word	0x0500000f


	//   ....[37]....
        /*07c4*/ 	.word	0x0500000f


	//   ....[38]....
        /*07c8*/ 	.word	0x0500000f


	//   ....[39]....
        /*07cc*/ 	.word	0x0500000f


	//   ....[40]....
        /*07d0*/ 	.word	0x0500000f


	//   ....[41]....
        /*07d4*/ 	.word	0x0500000f


	//   ....[42]....
        /*07d8*/ 	.word	0x0500000f


	//   ....[43]....
        /*07dc*/ 	.word	0x0500000f


	//   ....[44]....
        /*07e0*/ 	.word	0x0500000f


	//   ....[45]....
        /*07e4*/ 	.word	0x0500000f


	//   ....[46]....
        /*07e8*/ 	.word	0x0500000f


	//   ....[47]....
        /*07ec*/ 	.word	0x0500000f


	//   ....[48]....
        /*07f0*/ 	.word	0x0500000f


	//   ....[49]....
        /*07f4*/ 	.word	0x0500000f


	//   ....[50]....
        /*07f8*/ 	.word	0x0500000f


	//   ....[51]....
        /*07fc*/ 	.word	0x0500000f


	//   ....[52]....
        /*0800*/ 	.word	0x0500000f


	//   ....[53]....
        /*0804*/ 	.word	0x0500000f


	//   ....[54]....
        /*0808*/ 	.word	0x0500000f


	//   ....[55]....
        /*080c*/ 	.word	0x0500000f


	//   ....[56]....
        /*0810*/ 	.word	0x0500000f


	//   ....[57]....
        /*0814*/ 	.word	0x0500000f


	//   ....[58]....
        /*0818*/ 	.word	0x0500000f


	//   ....[59]....
        /*081c*/ 	.word	0x0500000f


	//   ....[60]....
        /*0820*/ 	.word	0x0500000f


	//   ....[61]....
        /*0824*/ 	.word	0x0500000f


	//   ....[62]....
        /*0828*/ 	.word	0x0500000f


	//   ....[63]....
        /*082c*/ 	.word	0x0500000f


	//   ....[64]....
        /*0830*/ 	.word	0x0500000f


	//   ....[65]....
        /*0834*/ 	.word	0x0500000f


	//   ....[66]....
        /*0838*/ 	.word	0x0500000f


	//   ....[67]....
        /*083c*/ 	.word	0x0500000f


	//   ....[68]....
        /*0840*/ 	.word	0x0500000f


	//   ....[69]....
        /*0844*/ 	.word	0x0500000f


	//   ....[70]....
        /*0848*/ 	.word	0x0500000f


	//   ....[71]....
        /*084c*/ 	.word	0x0500000f


	//   ....[72]....
        /*0850*/ 	.word	0x0500000f


	//   ....[73]....
        /*0854*/ 	.word	0x0500000f


	//   ....[74]....
        /*0858*/ 	.word	0x0500000f


	//   ....[75]....
        /*085c*/ 	.word	0x0500000f


	//   ....[76]....
        /*0860*/ 	.word	0xffffffff


	//   ....[77]....
        /*0864*/ 	.word	0xffffffff


	//   ....[78]....
        /*0868*/ 	.word	0xffffffff


	//   ....[79]....
        /*086c*/ 	.word	0xffffffff


	//   ....[80]....
        /*0870*/ 	.word	0xffffffff


	//   ....[81]....
        /*0874*/ 	.word	0xffffffff


	//----- nvinfo : EIATTR_COOP_GROUP_INSTR_OFFSETS
	.align		4
.L_469:
        /*0878*/ 	.byte	0x04, 0x28
        /*087a*/ 	.short	(.L_471 - .L_470)


	//   ....[0]....
.L_470:
        /*087c*/ 	.word	0x000000c0


	//   ....[1]....
        /*0880*/ 	.word	0x00000190


	//   ....[2]....
        /*0884*/ 	.word	0x000001e0


	//   ....[3]....
        /*0888*/ 	.word	0x00000430


	//   ....[4]....
        /*088c*/ 	.word	0x00000590


	//   ....[5]....
        /*0890*/ 	.word	0x000006b0


	//   ....[6]....
        /*0894*/ 	.word	0x00000810


	//   ....[7]....
        /*0898*/ 	.word	0x00003100


	//   ....[8]....
        /*089c*/ 	.word	0x00003110


	//   ....[9]....
        /*08a0*/ 	.word	0x00003880


	//   ....[10]....
        /*08a4*/ 	.word	0x00003890


	//   ....[11]....
        /*08a8*/ 	.word	0x00004760


	//   ....[12]....
        /*08ac*/ 	.word	0x00004770


	//   ....[13]....
        /*08b0*/ 	.word	0x00004f10


	//   ....[14]....
        /*08b4*/ 	.word	0x00004f20


	//   ....[15]....
        /*08b8*/ 	.word	0x00005900


	//   ....[16]....
        /*08bc*/ 	.word	0x00005910


	//   ....[17]....
        /*08c0*/ 	.word	0x00005a20


	//   ....[18]....
        /*08c4*/ 	.word	0x00005a30


	//   ....[19]....
        /*08c8*/ 	.word	0x00005e00


	//   ....[20]....
        /*08cc*/ 	.word	0x00005e30


	//   ....[21]....
        /*08d0*/ 	.word	0x00006100


	//   ....[22]....
        /*08d4*/ 	.word	0x00006120


	//   ....[23]....
        /*08d8*/ 	.word	0x00006f20


	//   ....[24]....
        /*08dc*/ 	.word	0x00007c10


	//   ....[25]....
        /*08e0*/ 	.word	0x00007c20


	//   ....[26]....
        /*08e4*/ 	.word	0x00007c30


	//   ....[27]....
        /*08e8*/ 	.word	0x00007c40


	//   ....[28]....
        /*08ec*/ 	.word	0x00007f40


	//   ....[29]....
        /*08f0*/ 	.word	0x00007f50


	//   ....[30]....
        /*08f4*/ 	.word	0x00007f60


	//   ....[31]....
        /*08f8*/ 	.word	0x00007f70


	//   ....[32]....
        /*08fc*/ 	.word	0x00009240


	//   ....[33]....
        /*0900*/ 	.word	0x00009260


	//   ....[34]....
        /*0904*/ 	.word	0x00009270


	//   ....[35]....
        /*0908*/ 	.word	0x00009280


	//   ....[36]....
        /*090c*/ 	.word	0x00009370


	//   ....[37]....
        /*0910*/ 	.word	0x00009380


	//   ....[38]....
        /*0914*/ 	.word	0x00009390


	//   ....[39]....
        /*0918*/ 	.word	0x000093a0


	//   ....[40]....
        /*091c*/ 	.word	0x0000c3a0


	//   ....[41]....
        /*0920*/ 	.word	0x0000c5b0


	//   ....[42]....
        /*0924*/ 	.word	0x0000d560


	//   ....[43]....
        /*0928*/ 	.word	0x0000d610


	//   ....[44]....
        /*092c*/ 	.word	0x0000d790


	//   ....[45]....
        /*0930*/ 	.word	0x0000d800


	//   ....[46]....
        /*0934*/ 	.word	0x000172a0


	//   ....[47]....
        /*0938*/ 	.word	0x00017330


	//   ....[48]....
        /*093c*/ 	.word	0x00017400


	//   ....[49]....
        /*0940*/ 	.word	0x00017430


	//   ....[50]....
        /*0944*/ 	.word	0x00020ca0


	//   ....[51]....
        /*0948*/ 	.word	0x00020eb0


	//   ....[52]....
        /*094c*/ 	.word	0x00021f30


	//   ....[53]....
        /*0950*/ 	.word	0x00021fc0


	//   ....[54]....
        /*0954*/ 	.word	0x000220e0


	//   ....[55]....
        /*0958*/ 	.word	0x00022100


	//   ....[56]....
        /*095c*/ 	.word	0x0002a5b0


	//   ....[57]....
        /*0960*/ 	.word	0x0002a5d0


	//   ....[58]....
        /*0964*/ 	.word	0x0002a630


	//   ....[59]....
        /*0968*/ 	.word	0x0002a670


	//   ....[60]....
        /*096c*/ 	.word	0x0002c730


	//   ....[61]....
        /*0970*/ 	.word	0x0002c750


	//   ....[62]....
        /*0974*/ 	.word	0x0002ca30


	//   ....[63]....
        /*0978*/ 	.word	0x0002ca50


	//   ....[64]....
        /*097c*/ 	.word	0x0002d100


	//   ....[65]....
        /*0980*/ 	.word	0x0002d120


	//   ....[66]....
        /*0984*/ 	.word	0x0002d260


	//   ....[67]....
        /*0988*/ 	.word	0x0002d280


	//   ....[68]....
        /*098c*/ 	.word	0x0002d3c0


	//   ....[69]....
        /*0990*/ 	.word	0x0002d3e0


	//   ....[70]....
        /*0994*/ 	.word	0x0002d530


	//   ....[71]....
        /*0998*/ 	.word	0x0002d550


	//   ....[72]....
        /*099c*/ 	.word	0x0002dda0


	//   ....[73]....
        /*09a0*/ 	.word	0x0002ddb0


	//   ....[74]....
        /*09a4*/ 	.word	0x0002df50


	//   ....[75]....
        /*09a8*/ 	.word	0x0002df60


	//   ....[76]....
        /*09ac*/ 	.word	0x0002e0f0


	//   ....[77]....
        /*09b0*/ 	.word	0x0002e100


	//   ....[78]....
        /*09b4*/ 	.word	0x0002e290


	//   ....[79]....
        /*09b8*/ 	.word	0x0002e2a0


	//   ....[80]....
        /*09bc*/ 	.word	0x0002e480


	//   ....[81]....
        /*09c0*/ 	.word	0x0002e650


	//   ....[82]....
        /*09c4*/ 	.word	0x0002e680


	//   ....[83]....
        /*09c8*/ 	.word	0x0002e6b0


	//   ....[84]....
        /*09cc*/ 	.word	0x0002e6e0


	//   ....[85]....
        /*09d0*/ 	.word	0x0002e710


	//   ....[86]....
        /*09d4*/ 	.word	0x0002e740


	//   ....[87]....
        /*09d8*/ 	.word	0x0002e8b0


	//   ....[88]....
        /*09dc*/ 	.word	0x0002e8e0


	//   ....[89]....
        /*09e0*/ 	.word	0x0002e910


	//   ....[90]....
        /*09e4*/ 	.word	0x0002e940


	//   ....[91]....
        /*09e8*/ 	.word	0x0002e970


	//   ....[92]....
        /*09ec*/ 	.word	0x0002e9a0


	//   ....[93]....
        /*09f0*/ 	.word	0x0002ea30


	//   ....[94]....
        /*09f4*/ 	.word	0x0002ea90


	//   ....[95]....
        /*09f8*/ 	.word	0x0002eb20


	//   ....[96]....
        /*09fc*/ 	.word	0x0002fbd0


	//   ....[97]....
        /*0a00*/ 	.word	0x00031e10


	//   ....[98]....
        /*0a04*/ 	.word	0x00031e30


	//   ....[99]....
        /*0a08*/ 	.word	0x00031ec0


	//   ....[100]....
        /*0a0c*/ 	.word	0x00031ee0


	//   ....[101]....
        /*0a10*/ 	.word	0x00031f60


	//   ....[102]....
        /*0a14*/ 	.word	0x00031f80


	//   ....[103]....
        /*0a18*/ 	.word	0x00032000


	//   ....[104]....
        /*0a1c*/ 	.word	0x00032020


	//   ....[105]....
        /*0a20*/ 	.word	0x000320a0


	//   ....[106]....
        /*0a24*/ 	.word	0x000320c0


	//   ....[107]....
        /*0a28*/ 	.word	0x000320d0


	//   ....[108]....
        /*0a2c*/ 	.word	0x000320e0


	//   ....[109]....
        /*0a30*/ 	.word	0x000328c0


	//   ....[110]....
        /*0a34*/ 	.word	0x000328f0


	//   ....[111]....
        /*0a38*/ 	.word	0x000329f0


	//   ....[112]....
        /*0a3c*/ 	.word	0x00032a00


	//   ....[113]....
        /*0a40*/ 	.word	0x00032a80


	//   ....[114]....
        /*0a44*/ 	.word	0x00032a90


	//   ....[115]....
        /*0a48*/ 	.word	0x00032aa0


	//   ....[116]....
        /*0a4c*/ 	.word	0x00032b40


	//   ....[117]....
        /*0a50*/ 	.word	0x00032b70


	//   ....[118]....
        /*0a54*/ 	.word	0x00032bf0


	//   ....[119]....
        /*0a58*/ 	.word	0x00032c20


	//   ....[120]....
        /*0a5c*/ 	.word	0x00032ca0


	//   ....[121]....
        /*0a60*/ 	.word	0x00032cd0


	//   ....[122]....
        /*0a64*/ 	.word	0x00032cf0


	//   ....[123]....
        /*0a68*/ 	.word	0x00032d40


	//   ....[124]....
        /*0a6c*/ 	.word	0x00032d50


	//   ....[125]....
        /*0a70*/ 	.word	0x00033420


	//   ....[126]....
        /*0a74*/ 	.word	0x00033440


	//   ....[127]....
        /*0a78*/ 	.word	0x00033540


	//   ....[128]....
        /*0a7c*/ 	.word	0x00033550


	//   ....[129]....
        /*0a80*/ 	.word	0x000335e0


	//   ....[130]....
        /*0a84*/ 	.word	0x000335f0


	//   ....[131]....
        /*0a88*/ 	.word	0x00033660


	//   ....[132]....
        /*0a8c*/ 	.word	0x00033670


	//   ....[133]....
        /*0a90*/ 	.word	0x000336f0


	//   ....[134]....
        /*0a94*/ 	.word	0x00033700


	//   ....[135]....
        /*0a98*/ 	.word	0x00033780


	//   ....[136]....
        /*0a9c*/ 	.word	0x00033790


	//   ....[137]....
        /*0aa0*/ 	.word	0x00033810


	//   ....[138]....
        /*0aa4*/ 	.word	0x00033820


	//   ....[139]....
        /*0aa8*/ 	.word	0x000338a0


	//   ....[140]....
        /*0aac*/ 	.word	0x000338b0


	//   ....[141]....
        /*0ab0*/ 	.word	0x00033de0


	//   ....[142]....
        /*0ab4*/ 	.word	0x00033e00


	//   ....[143]....
        /*0ab8*/ 	.word	0x00033e60


	//   ....[144]....
        /*0abc*/ 	.word	0x00033f10


	//   ....[145]....
        /*0ac0*/ 	.word	0x00033f20


	//   ....[146]....
        /*0ac4*/ 	.word	0x00033f50


	//   ....[147]....
        /*0ac8*/ 	.word	0x00033fe0


	//   ....[148]....
        /*0acc*/ 	.word	0x00034090


	//   ....[149]....
        /*0ad0*/ 	.word	0x000340a0


	//   ....[150]....
        /*0ad4*/ 	.word	0x000340d0


	//   ....[151]....
        /*0ad8*/ 	.word	0x000340e0


	//   ....[152]....
        /*0adc*/ 	.word	0x00034170


	//   ....[153]....
        /*0ae0*/ 	.word	0x000348a0


	//   ....[154]....
        /*0ae4*/ 	.word	0x000348c0


	//   ....[155]....
        /*0ae8*/ 	.word	0x00034910


	//   ....[156]....
        /*0aec*/ 	.word	0x00034920


	//   ....[157]....
        /*0af0*/ 	.word	0x00034960


	//   ....[158]....
        /*0af4*/ 	.word	0x00034970


	//   ....[159]....
        /*0af8*/ 	.word	0x000349b0


	//   ....[160]....
        /*0afc*/ 	.word	0x000349c0


	//   ....[161]....
        /*0b00*/ 	.word	0x00034a00


	//   ....[162]....
        /*0b04*/ 	.word	0x00034a10


	//   ....[163]....
        /*0b08*/ 	.word	0x00034a20


	//   ....[164]....
        /*0b0c*/ 	.word	0x00034a60


	//   ....[165]....
        /*0b10*/ 	.word	0x00034da0


	//   ....[166]....
        /*0b14*/ 	.word	0x00034dc0


	//   ....[167]....
        /*0b18*/ 	.word	0x00034dd0


	//   ....[168]....
        /*0b1c*/ 	.word	0x00034df0


	//   ....[169]....
        /*0b20*/ 	.word	0x00034e60


	//   ....[170]....
        /*0b24*/ 	.word	0x00034e80


	//   ....[171]....
        /*0b28*/ 	.word	0x00034ee0


	//   ....[172]....
        /*0b2c*/ 	.word	0x00034f00


	//   ....[173]....
        /*0b30*/ 	.word	0x00034f60


	//   ....[174]....
        /*0b34*/ 	.word	0x00034f80


	//   ....[175]....
        /*0b38*/ 	.word	0x00034fe0


	//   ....[176]....
        /*0b3c*/ 	.word	0x00035000


	//   ....[177]....
        /*0b40*/ 	.word	0x000354f0


	//   ....[178]....
        /*0b44*/ 	.word	0x00035520


	//   ....[179]....
        /*0b48*/ 	.word	0x00035550


	//   ....[180]....
        /*0b4c*/ 	.word	0x00035580


	//   ....[181]....
        /*0b50*/ 	.word	0x000355b0


	//   ....[182]....
        /*0b54*/ 	.word	0x000355e0


	//   ....[183]....
        /*0b58*/ 	.word	0x00035610


	//   ....[184]....
        /*0b5c*/ 	.word	0x00035640


	//   ....[185]....
        /*0b60*/ 	.word	0x000357c0


	//   ....[186]....
        /*0b64*/ 	.word	0x000357f0


	//   ....[187]....
        /*0b68*/ 	.word	0x00035820


	//   ....[188]....
        /*0b6c*/ 	.word	0x00035850


	//   ....[189]....
        /*0b70*/ 	.word	0x00035880


	//   ....[190]....
        /*0b74*/ 	.word	0x000358b0


	//   ....[191]....
        /*0b78*/ 	.word	0x00035970


	//   ....[192]....
        /*0b7c*/ 	.word	0x00035990


	//   ....[193]....
        /*0b80*/ 	.word	0x00035a00


	//   ....[194]....
        /*0b84*/ 	.word	0x000360a0


	//   ....[195]....
        /*0b88*/ 	.word	0x000363c0


	//   ....[196]....
        /*0b8c*/ 	.word	0x00036450


	//   ....[197]....
        /*0b90*/ 	.word	0x000364e0


	//   ....[198]....
        /*0b94*/ 	.word	0x00036570


	//   ....[199]....
        /*0b98*/ 	.word	0x00036650


	//   ....[200]....
        /*0b9c*/ 	.word	0x000366e0


	//   ....[201]....
        /*0ba0*/ 	.word	0x00036780


	//   ....[202]....
        /*0ba4*/ 	.word	0x00036810


	//   ....[203]....
        /*0ba8*/ 	.word	0x000368f0


	//   ....[204]....
        /*0bac*/ 	.word	0x00036980


	//   ....[205]....
        /*0bb0*/ 	.word	0x00036a10


	//   ....[206]....
        /*0bb4*/ 	.word	0x00036aa0


	//   ....[207]....
        /*0bb8*/ 	.word	0x00036b80


	//   ....[208]....
        /*0bbc*/ 	.word	0x00036c20


	//   ....[209]....
        /*0bc0*/ 	.word	0x00036cb0


	//   ....[210]....
        /*0bc4*/ 	.word	0x00036d00


	//   ....[211]....
        /*0bc8*/ 	.word	0x00036d50


	//   ....[212]....
        /*0bcc*/ 	.word	0x00036de0


	//   ....[213]....
        /*0bd0*/ 	.word	0x00036e70


	//   ....[214]....
        /*0bd4*/ 	.word	0x00036ec0


	//   ....[215]....
        /*0bd8*/ 	.word	0x00036f10


	//   ....[216]....
        /*0bdc*/ 	.word	0x00037000


	//   ....[217]....
        /*0be0*/ 	.word	0x000370b0


	//   ....[218]....
        /*0be4*/ 	.word	0x00037130


	//   ....[219]....
        /*0be8*/ 	.word	0x000371a0


	//   ....[220]....
        /*0bec*/ 	.word	0x000372c0


	//   ....[221]....
        /*0bf0*/ 	.word	0x000373f0


	//   ....[222]....
        /*0bf4*/ 	.word	0x000374d0


	//   ....[223]....
        /*0bf8*/ 	.word	0x00037520


	//   ....[224]....
        /*0bfc*/ 	.word	0x000377d0


	//   ....[225]....
        /*0c00*/ 	.word	0x00037820


	//   ....[226]....
        /*0c04*/ 	.word	0x000378b0


	//   ....[227]....
        /*0c08*/ 	.word	0x00037940


	//   ....[228]....
        /*0c0c*/ 	.word	0x000379d0


	//   ....[229]....
        /*0c10*/ 	.word	0x00037a60


	//   ....[230]....
        /*0c14*/ 	.word	0x00037af0


	//   ....[231]....
        /*0c18*/ 	.word	0x00037b80


	//   ....[232]....
        /*0c1c*/ 	.word	0x00037c40


	//   ....[233]....
        /*0c20*/ 	.word	0x00037f20


	//   ....[234]....
        /*0c24*/ 	.word	0x00038010


	//   ....[235]....
        /*0c28*/ 	.word	0x000380b0


	//   ....[236]....
        /*0c2c*/ 	.word	0x00038110


	//   ....[237]....
        /*0c30*/ 	.word	0x00038200


	//   ....[238]....
        /*0c34*/ 	.word	0x00038270


	//   ....[239]....
        /*0c38*/ 	.word	0x00038360


	//   ....[240]....
        /*0c3c*/ 	.word	0x000383d0


	//   ....[241]....
        /*0c40*/ 	.word	0x000384c0


	//   ....[242]....
        /*0c44*/ 	.word	0x00038530


	//   ....[243]....
        /*0c48*/ 	.word	0x00038620


	//   ....[244]....
        /*0c4c*/ 	.word	0x00038690


	//   ....[245]....
        /*0c50*/ 	.word	0x00038730


	//   ....[246]....
        /*0c54*/ 	.word	0x00038820


	//   ....[247]....
        /*0c58*/ 	.word	0x000388e0


	//   ....[248]....
        /*0c5c*/ 	.word	0x00038940


	//   ....[249]....
        /*0c60*/ 	.word	0x00038a30


	//   ....[250]....
        /*0c64*/ 	.word	0x00038a90


	//   ....[251]....
        /*0c68*/ 	.word	0x00038b80


	//   ....[252]....
        /*0c6c*/ 	.word	0x00038be0


	//   ....[253]....
        /*0c70*/ 	.word	0x00038c80


	//   ....[254]....
        /*0c74*/ 	.word	0x00038d50


	//   ....[255]....
        /*0c78*/ 	.word	0x00038df0


	//   ....[0]....
        /*0c7c*/ 	.word	0x00038ec0


	//   ....[1]....
        /*0c80*/ 	.word	0x00038f60


	//   ....[2]....
        /*0c84*/ 	.word	0x00039030


	//   ....[3]....
        /*0c88*/ 	.word	0x000390d0


	//   ....[4]....
        /*0c8c*/ 	.word	0x00039180


	//   ....[5]....
        /*0c90*/ 	.word	0x00039220


	//   ....[6]....
        /*0c94*/ 	.word	0x00039490


	//   ....[7]....
        /*0c98*/ 	.word	0x00039550


	//   ....[8]....
        /*0c9c*/ 	.word	0x00039610


	//   ....[9]....
        /*0ca0*/ 	.word	0x00039700


	//   ....[10]....
        /*0ca4*/ 	.word	0x000397c0


	//   ....[11]....
        /*0ca8*/ 	.word	0x00039880


	//   ....[12]....
        /*0cac*/ 	.word	0x00039940


	//   ....[13]....
        /*0cb0*/ 	.word	0x00039a00


	//   ....[14]....
        /*0cb4*/ 	.word	0x00039ac0


	//   ....[15]....
        /*0cb8*/ 	.word	0x00039b80


	//   ....[16]....
        /*0cbc*/ 	.word	0x00039c40


	//   ....[17]....
        /*0cc0*/ 	.word	0x00039d00


	//   ....[18]....
        /*0cc4*/ 	.word	0x00039dc0


	//   ....[19]....
        /*0cc8*/ 	.word	0x00039e70


	//   ....[20]....
        /*0ccc*/ 	.word	0x00039ed0


	//   ....[21]....
        /*0cd0*/ 	.word	0x00039fb0


	//   ....[22]....
        /*0cd4*/ 	.word	0x0003a0f0


	//   ....[23]....
        /*0cd8*/ 	.word	0x0003a1d0


	//   ....[24]....
        /*0cdc*/ 	.word	0x0003a260


	//   ....[25]....
        /*0ce0*/ 	.word	0x0003a370


	//   ....[26]....
        /*0ce4*/ 	.word	0x0003a3d0


	//   ....[27]....
        /*0ce8*/ 	.word	0x0003a4e0


	//   ....[28]....
        /*0cec*/ 	.word	0x0003a540


	//   ....[29]....
        /*0cf0*/ 	.word	0x0003a650


	//   ....[30]....
        /*0cf4*/ 	.word	0x0003a6b0


	//   ....[31]....
        /*0cf8*/ 	.word	0x0003a7c0


	//   ....[32]....
        /*0cfc*/ 	.word	0x0003a820


	//   ....[33]....
        /*0d00*/ 	.word	0x0003a8e0


	//   ....[34]....
        /*0d04*/ 	.word	0x0003aa40


	//   ....[35]....
        /*0d08*/ 	.word	0x0003aae0


	//   ....[36]....
        /*0d0c*/ 	.word	0x0003ab40


	//   ....[37]....
        /*0d10*/ 	.word	0x0003abf0


	//   ....[38]....
        /*0d14*/ 	.word	0x0003ac50


	//   ....[39]....
        /*0d18*/ 	.word	0x0003ad00


	//   ....[40]....
        /*0d1c*/ 	.word	0x0003ad60


	//   ....[41]....
        /*0d20*/ 	.word	0x0003ae10


	//   ....[42]....
        /*0d24*/ 	.word	0x0003ae70


	//   ....[43]....
        /*0d28*/ 	.word	0x0003af20


	//   ....[44]....
        /*0d2c*/ 	.word	0x0003af80


	//   ....[45]....
        /*0d30*/ 	.word	0x0003b030


	//   ....[46]....
        /*0d34*/ 	.word	0x0003b120


	//   ....[47]....
        /*0d38*/ 	.word	0x0003b1c0


	//   ....[48]....
        /*0d3c*/ 	.word	0x0003b220


	//   ....[49]....
        /*0d40*/ 	.word	0x0003b2f0


	//   ....[50]....
        /*0d44*/ 	.word	0x0003b350


	//   ....[51]....
        /*0d48*/ 	.word	0x0003b420


	//   ....[52]....
        /*0d4c*/ 	.word	0x0003b480


	//   ....[53]....
        /*0d50*/ 	.word	0x0003b550


	//   ....[54]....
        /*0d54*/ 	.word	0x0003b5b0


	//   ....[55]....
        /*0d58*/ 	.word	0x0003b680


	//   ....[56]....
        /*0d5c*/ 	.word	0x0003b6e0


	//   ....[57]....
        /*0d60*/ 	.word	0x0003b7b0


	//   ....[58]....
        /*0d64*/ 	.word	0x0003b840


	//   ....[59]....
        /*0d68*/ 	.word	0x0003b8e0


	//   ....[60]....
        /*0d6c*/ 	.word	0x0003ba00


	//   ....[61]....
        /*0d70*/ 	.word	0x0003ba70


	//   ....[62]....
        /*0d74*/ 	.word	0x0003bae0


	//   ....[63]....
        /*0d78*/ 	.word	0x0003bb50


	//   ....[64]....
        /*0d7c*/ 	.word	0x0003bbc0


	//   ....[65]....
        /*0d80*/ 	.word	0x0003bc40


	//   ....[66]....
        /*0d84*/ 	.word	0x0003bcd0


	//   ....[67]....
        /*0d88*/ 	.word	0x0003bd60


	//   ....[68]....
        /*0d8c*/ 	.word	0x0003bdd0


	//   ....[69]....
        /*0d90*/ 	.word	0x0003be40


	//   ....[70]....
        /*0d94*/ 	.word	0x0003beb0


	//   ....[71]....
        /*0d98*/ 	.word	0x0003bf30


	//   ....[72]....
        /*0d9c*/ 	.word	0x0003bfa0


	//   ....[73]....
        /*0da0*/ 	.word	0x0003c040


	//   ....[74]....
        /*0da4*/ 	.word	0x0003c0d0


	//   ....[75]....
        /*0da8*/ 	.word	0x0003c1f0


	//   ....[76]....
        /*0dac*/ 	.word	0x0003dda0


	//   ....[77]....
        /*0db0*/ 	.word	0x0003e6b0


	//   ....[78]....
        /*0db4*/ 	.word	0x0003f170


	//   ....[79]....
        /*0db8*/ 	.word	0x0003f1a0


	//   ....[80]....
        /*0dbc*/ 	.word	0x0003f1c0


	//   ....[81]....
        /*0dc0*/ 	.word	0x0003f1d0


	//----- nvinfo : EIATTR_REG_RECONFIG
	.align		4
.L_471:
        /*0dc4*/ 	.byte	0x01, 0x54
	.zero		2


	//----- nvinfo : EIATTR_SYSCALL_OFFSETS
	.align		4
        /*0dc8*/ 	.byte	0x04, 0x46
        /*0dca*/ 	.short	(.L_473 - .L_472)


	//   ....[0]....
.L_472:
        /*0dcc*/ 	.word	0x00001dc0


	//   ....[1]....
        /*0dd0*/ 	.word	0x00001f10


	//   ....[2]....
        /*0dd4*/ 	.word	0x00007430


	//   ....[3]....
        /*0dd8*/ 	.word	0x000079b0


	//   ....[4]....
        /*0ddc*/ 	.word	0x00031430


	//   ....[5]....
        /*0de0*/ 	.word	0x00031580


	//   ....[6]....
        /*0de4*/ 	.word	0x00031670


	//   ....[7]....
        /*0de8*/ 	.word	0x000324b0


	//   ....[8]....
        /*0dec*/ 	.word	0x00033020


	//----- nvinfo : EIATTR_MBARRIER_INSTR_OFFSETS
	.align		4
.L_473:
        /*0df0*/ 	.byte	0x04, 0x39
        /*0df2*/ 	.short	(.L_475 - .L_474)


	//   ....[0]....
.L_474:
        /*0df4*/ 	.word	0x000002d0
        /*0df8*/ 	.word	0x000000ff
        /*0dfc*/ 	.word	0x00032400
        /*0e00*/ 	.short	0x0100
        /*0e02*/ 	.byte	0x08
	.zero		1


	//   ....[1]....
        /*0e04*/ 	.word	0x000002e0
        /*0e08*/ 	.word	0x000000ff
        /*0e0c*/ 	.word	0x00032410
        /*0e10*/ 	.short	0x0100
        /*0e12*/ 	.byte	0x08
	.zero		1


	//   ....[2]....
        /*0e14*/ 	.word	0x000002f0
        /*0e18*/ 	.word	0x000000ff
        /*0e1c*/ 	.word	0x00032420
        /*0e20*/ 	.short	0x0100
        /*0e22*/ 	.byte	0x08
	.zero		1


	//   ....[3]....
        /*0e24*/ 	.word	0x000003e0
        /*0e28*/ 	.word	0x000000ff
        /*0e2c*/ 	.word	0x00032430
        /*0e30*/ 	.short	0x0100
        /*0e32*/ 	.byte	0x08
	.zero		1


	//   ....[4]....
        /*0e34*/ 	.word	0x000003f0
        /*0e38*/ 	.word	0x000000ff
        /*0e3c*/ 	.word	0x00032440
        /*0e40*/ 	.short	0x0100
        /*0e42*/ 	.byte	0x08
	.zero		1


	//   ....[5]....
        /*0e44*/ 	.word	0x00000400
        /*0e48*/ 	.word	0x000000ff
        /*0e4c*/ 	.word	0x00032438
        /*0e50*/ 	.short	0x0100
        /*0e52*/ 	.byte	0x08
	.zero		1


	//   ....[6]....
        /*0e54*/ 	.word	0x00000410
        /*0e58*/ 	.word	0x000000ff
        /*0e5c*/ 	.word	0x00032448
        /*0e60*/ 	.short	0x0100
        /*0e62*/ 	.byte	0x08
	.zero		1


	//   ....[7]....
        /*0e64*/ 	.word	0x00000540
        /*0e68*/ 	.word	0x000000ff
        /*0e6c*/ 	.word	0x00032450
        /*0e70*/ 	.short	0x0100
        /*0e72*/ 	.byte	0x08
	.zero		1


	//   ....[8]....
        /*0e74*/ 	.word	0x00000550
        /*0e78*/ 	.word	0x000000ff
        /*0e7c*/ 	.word	0x00032460
        /*0e80*/ 	.short	0x0100
        /*0e82*/ 	.byte	0x08
	.zero		1


	//   ....[9]....
        /*0e84*/ 	.word	0x00000560
        /*0e88*/ 	.word	0x000000ff
        /*0e8c*/ 	.word	0x00032458
        /*0e90*/ 	.short	0x0100
        /*0e92*/ 	.byte	0x08
	.zero		1


	//   ....[10]....
        /*0e94*/ 	.word	0x00000570
        /*0e98*/ 	.word	0x000000ff
        /*0e9c*/ 	.word	0x00032468
        /*0ea0*/ 	.short	0x0100
        /*0ea2*/ 	.byte	0x08
	.zero		1


	//   ....[11]....
        /*0ea4*/ 	.word	0x00000660
        /*0ea8*/ 	.word	0x000000ff
        /*0eac*/ 	.word	0x00032470
        /*0eb0*/ 	.short	0x0100
        /*0eb2*/ 	.byte	0x06
	.zero		1


	//   ....[12]....
        /*0eb4*/ 	.word	0x00000670
        /*0eb8*/ 	.word	0x000000ff
        /*0ebc*/ 	.word	0x00032480
        /*0ec0*/ 	.short	0x0100
        /*0ec2*/ 	.byte	0x06
	.zero		1


	//   ....[13]....
        /*0ec4*/ 	.word	0x00000680
        /*0ec8*/ 	.word	0x000000ff
        /*0ecc*/ 	.word	0x00032478
        /*0ed0*/ 	.short	0x0100
        /*0ed2*/ 	.byte	0x06
	.zero		1


	//   ....[14]....
        /*0ed4*/ 	.word	0x00000690
        /*0ed8*/ 	.word	0x000000ff
        /*0edc*/ 	.word	0x00032488
        /*0ee0*/ 	.short	0x0100
        /*0ee2*/ 	.byte	0x06
	.zero		1


	//   ....[15]....
        /*0ee4*/ 	.word	0x000007c0
        /*0ee8*/ 	.word	0x000000ff
        /*0eec*/ 	.word	0x00032490
        /*0ef0*/ 	.short	0x0100
        /*0ef2*/ 	.byte	0x08
	.zero		1


	//   ....[16]....
        /*0ef4*/ 	.word	0x000007d0
        /*0ef8*/ 	.word	0x000000ff
        /*0efc*/ 	.word	0x000324a0
        /*0f00*/ 	.short	0x0100
        /*0f02*/ 	.byte	0x08
	.zero		1


	//   ....[17]....
        /*0f04*/ 	.word	0x000007e0
        /*0f08*/ 	.word	0x000000ff
        /*0f0c*/ 	.word	0x00032498
        /*0f10*/ 	.short	0x0100
        /*0f12*/ 	.byte	0x08
	.zero		1


	//   ....[18]....
        /*0f14*/ 	.word	0x000007f0
        /*0f18*/ 	.word	0x000000ff
        /*0f1c*/ 	.word	0x000324a8
        /*0f20*/ 	.short	0x0100
        /*0f22*/ 	.byte	0x08
	.zero		1


	//   ....[19]....
        /*0f24*/ 	.word	0x00000920
        /*0f28*/ 	.word	0x000000ff
        /*0f2c*/ 	.word	0x000324b0
        /*0f30*/ 	.short	0x0100
        /*0f32*/ 	.byte	0x08
	.zero		1


	//   ....[20]....
        /*0f34*/ 	.word	0x00000930
        /*0f38*/ 	.word	0x000000ff
        /*0f3c*/ 	.word	0x000324c0
        /*0f40*/ 	.short	0x0100
        /*0f42*/ 	.byte	0x08
	.zero		1


	//   ....[21]....
        /*0f44*/ 	.word	0x00000940
        /*0f48*/ 	.word	0x000000ff
        /*0f4c*/ 	.word	0x000324b8
        /*0f50*/ 	.short	0x0100
        /*0f52*/ 	.byte	0x08
	.zero		1


	//   ....[22]....
        /*0f54*/ 	.word	0x00000950
        /*0f58*/ 	.word	0x000000ff
        /*0f5c*/ 	.word	0x000324c8
        /*0f60*/ 	.short	0x0100
        /*0f62*/ 	.byte	0x08
	.zero		1


	//   ....[23]....
        /*0f64*/ 	.word	0x000030b0
        /*0f68*/ 	.word	0x00000047
        /*0f6c*/ 	.word	0x00032490
        /*0f70*/ 	.short	0x010a
        /*0f72*/ 	.byte	0x3f
	.zero		1


	//   ....[24]....
        /*0f74*/ 	.word	0x00004700
        /*0f78*/ 	.word	0x00000047
        /*0f7c*/ 	.word	0x00032490
        /*0f80*/ 	.short	0x010a
        /*0f82*/ 	.byte	0x3f
	.zero		1


	//   ....[25]....
        /*0f84*/ 	.word	0x00005740
        /*0f88*/ 	.word	0x00000047
        /*0f8c*/ 	.word	0x00032490
        /*0f90*/ 	.short	0x010a
        /*0f92*/ 	.byte	0x3f
	.zero		1


	//   ....[26]....
        /*0f94*/ 	.word	0x00005c10
        /*0f98*/ 	.word	0x00000004
        /*0f9c*/ 	.word	0x00000000
        /*0fa0*/ 	.short	0x0101
        /*0fa2*/ 	.byte	0x3f
	.zero		1


	//   ....[27]....
        /*0fa4*/ 	.word	0x00005c50
        /*0fa8*/ 	.word	0x00000047
        /*0fac*/ 	.word	0x000324b0
        /*0fb0*/ 	.short	0x010a
        /*0fb2*/ 	.byte	0x3f
	.zero		1


	//   ....[28]....
        /*0fb4*/ 	.word	0x00006490
        /*0fb8*/ 	.word	0x00000047
        /*0fbc*/ 	.word	0x00000000
        /*0fc0*/ 	.short	0x0101
        /*0fc2*/ 	.byte	0x3f
	.zero		1


	//   ....[29]....
        /*0fc4*/ 	.word	0x00007730
        /*0fc8*/ 	.word	0x00000094
        /*0fcc*/ 	.word	0x00032400
        /*0fd0*/ 	.short	0x010a
        /*0fd2*/ 	.byte	0x3f
	.zero		1


	//   ....[30]....
        /*0fd4*/ 	.word	0x00007780
        /*0fd8*/ 	.word	0x00000094
        /*0fdc*/ 	.word	0x00032400
        /*0fe0*/ 	.short	0x010a
        /*0fe2*/ 	.byte	0x3f
	.zero		1


	//   ....[31]....
        /*0fe4*/ 	.word	0x000081a0
        /*0fe8*/ 	.word	0x00000094
        /*0fec*/ 	.word	0x00032400
        /*0ff0*/ 	.short	0x010a
        /*0ff2*/ 	.byte	0x3f
	.zero		1


	//   ....[32]....
        /*0ff4*/ 	.word	0x000096e0
        /*0ff8*/ 	.word	0x00000094
        /*0ffc*/ 	.word	0x00032400
        /*1000*/ 	.short	0x010a
        /*1002*/ 	.byte	0x3f
	.zero		1


	//   ....[33]....
        /*1004*/ 	.word	0x0000ade0
        /*1008*/ 	.word	0x00000004
        /*100c*/ 	.word	0x00000000
        /*1010*/ 	.short	0x010a
        /*1012*/ 	.byte	0x3f
	.zero		1


	//   ....[34]....
        /*1014*/ 	.word	0x0000aed0
        /*1018*/ 	.word	0x00000002
        /*101c*/ 	.word	0x00000000
        /*1020*/ 	.short	0x010a
        /*1022*/ 	.byte	0x3f
	.zero		1


	//   ....[35]....
        /*1024*/ 	.word	0x0000b2e0
        /*1028*/ 	.word	0x00000004
        /*102c*/ 	.word	0x00000000
        /*1030*/ 	.short	0x010a
        /*1032*/ 	.byte	0x3f
	.zero		1


	//   ....[36]....
        /*1034*/ 	.word	0x0000b3b0
        /*1038*/ 	.word	0x0000000e
        /*103c*/ 	.word	0x00000000
        /*1040*/ 	.short	0x010a
        /*1042*/ 	.byte	0x3f
	.zero		1


	//   ....[37]....
        /*1044*/ 	.word	0x0000c120
        /*1048*/ 	.word	0x00000004
        /*104c*/ 	.word	0x00000000
        /*1050*/ 	.short	0x0101
        /*1052*/ 	.byte	0x3f
	.zero		1


	//   ....[38]....
        /*1054*/ 	.word	0x00015860
        /*1058*/ 	.word	0x00000002
        /*105c*/ 	.word	0x00000000
        /*1060*/ 	.short	0x0101
        /*1062*/ 	.byte	0x3f
	.zero		1


	//   ....[39]....
        /*1064*/ 	.word	0x00015ce0
        /*1068*/ 	.word	0x00000005
        /*106c*/ 	.word	0x00000000
        /*1070*/ 	.short	0x010a
        /*1072*/ 	.byte	0x3f
	.zero		1


	//   ....[40]....
        /*1074*/ 	.word	0x00015de0
        /*1078*/ 	.word	0x0000000a
        /*107c*/ 	.word	0x00000000
        /*1080*/ 	.short	0x010a
        /*1082*/ 	.byte	0x3f
	.zero		1


	//   ....[41]....
        /*1084*/ 	.word	0x00016220
        /*1088*/ 	.word	0x0000000b
        /*108c*/ 	.word	0x00000000
        /*1090*/ 	.short	0x010a
        /*1092*/ 	.byte	0x3f
	.zero		1


	//   ....[42]....
        /*1094*/ 	.word	0x00016320
        /*1098*/ 	.word	0x00000008
        /*109c*/ 	.word	0x00000000
        /*10a0*/ 	.short	0x010a
        /*10a2*/ 	.byte	0x3f
	.zero		1


	//   ....[43]....
        /*10a4*/ 	.word	0x00017040
        /*10a8*/ 	.word	0x00000006
        /*10ac*/ 	.word	0x00000000
        /*10b0*/ 	.short	0x0101
        /*10b2*/ 	.byte	0x3f
	.zero		1


	//   ....[44]....
        /*10b4*/ 	.word	0x0001f480
        /*10b8*/ 	.word	0x00000005
        /*10bc*/ 	.word	0x00000000
        /*10c0*/ 	.short	0x0101
        /*10c2*/ 	.byte	0x3f
	.zero		1


	//   ....[45]....
        /*10c4*/ 	.word	0x0001f670
        /*10c8*/ 	.word	0x00000005
        /*10cc*/ 	.word	0x00000000
        /*10d0*/ 	.short	0x010a
        /*10d2*/ 	.byte	0x3f
	.zero		1


	//   ....[46]....
        /*10d4*/ 	.word	0x0001f770
        /*10d8*/ 	.word	0x00000008
        /*10dc*/ 	.word	0x00000000
        /*10e0*/ 	.short	0x010a
        /*10e2*/ 	.byte	0x3f
	.zero		1


	//   ....[47]....
        /*10e4*/ 	.word	0x0001fbb0
        /*10e8*/ 	.word	0x00000005
        /*10ec*/ 	.word	0x00000000
        /*10f0*/ 	.short	0x010a
        /*10f2*/ 	.byte	0x3f
	.zero		1


	//   ....[48]....
        /*10f4*/ 	.word	0x0001fcb0
        /*10f8*/ 	.word	0x00000008
        /*10fc*/ 	.word	0x00000000
        /*1100*/ 	.short	0x010a
        /*1102*/ 	.byte	0x3f
	.zero		1


	//   ....[49]....
        /*1104*/ 	.word	0x00020a20
        /*1108*/ 	.word	0x00000005
        /*110c*/ 	.word	0x00000000
        /*1110*/ 	.short	0x0101
        /*1112*/ 	.byte	0x3f
	.zero		1


	//   ....[50]....
        /*1114*/ 	.word	0x0002a170
        /*1118*/ 	.word	0x00000004
        /*111c*/ 	.word	0x00000000
        /*1120*/ 	.short	0x0101
        /*1122*/ 	.byte	0x3f
	.zero		1


	//   ....[51]....
        /*1124*/ 	.word	0x0002d0f0
        /*1128*/ 	.word	0x00000000
        /*112c*/ 	.word	0x00000000
        /*1130*/ 	.short	0x0101
        /*1132*/ 	.byte	0x3f
	.zero		1


	//   ....[52]....
        /*1134*/ 	.word	0x0002fcb0
        /*1138*/ 	.word	0x00000017
        /*113c*/ 	.word	0x00032420
        /*1140*/ 	.short	0x010a
        /*1142*/ 	.byte	0x3f
	.zero		1


	//   ....[53]....
        /*1144*/ 	.word	0x0002fd60
        /*1148*/ 	.word	0x00000003
        /*114c*/ 	.word	0x000324a0
        /*1150*/ 	.short	0x010a
        /*1152*/ 	.byte	0x3f
	.zero		1


	//   ....[54]....
        /*1154*/ 	.word	0x0002ff90
        /*1158*/ 	.word	0x00000003
        /*115c*/ 	.word	0x000324c0
        /*1160*/ 	.short	0x010a
        /*1162*/ 	.byte	0x3f
	.zero		1


	//   ....[55]....
        /*1164*/ 	.word	0x000305c0
        /*1168*/ 	.word	0x0000000a
        /*116c*/ 	.word	0x000324a0
        /*1170*/ 	.short	0x010a
        /*1172*/ 	.byte	0x3f
	.zero		1


	//   ....[56]....
        /*1174*/ 	.word	0x000307e0
        /*1178*/ 	.word	0x0000000a
        /*117c*/ 	.word	0x000324c0
        /*1180*/ 	.short	0x010a
        /*1182*/ 	.byte	0x3f
	.zero		1


	//   ....[57]....
        /*1184*/ 	.word	0x00031b70
        /*1188*/ 	.word	0x00000011
        /*118c*/ 	.word	0x00032440
        /*1190*/ 	.short	0x010a
        /*1192*/ 	.byte	0x3f
	.zero		1


	//   ....[58]....
        /*1194*/ 	.word	0x000321e0
        /*1198*/ 	.word	0x00000011
        /*119c*/ 	.word	0x00032430
        /*11a0*/ 	.short	0x0107
        /*11a2*/ 	.byte	0x3f
	.zero		1


	//   ....[59]....
        /*11a4*/ 	.word	0x000322b0
        /*11a8*/ 	.word	0x00000011
        /*11ac*/ 	.word	0x00032430
        /*11b0*/ 	.short	0x0101
        /*11b2*/ 	.byte	0x3f
	.zero		1


	//   ....[60]....
        /*11b4*/ 	.word	0x00032e60
        /*11b8*/ 	.word	0x00000017
        /*11bc*/ 	.word	0x00032400
        /*11c0*/ 	.short	0x0107
        /*11c2*/ 	.byte	0x3f
	.zero		1


	//   ....[61]....
        /*11c4*/ 	.word	0x00032ef0
        /*11c8*/ 	.word	0x00000017
        /*11cc*/ 	.word	0x00032400
        /*11d0*/ 	.short	0x0101
        /*11d2*/ 	.byte	0x3f
	.zero		1


	//   ....[62]....
        /*11d4*/ 	.word	0x000339a0
        /*11d8*/ 	.word	0x00000017
        /*11dc*/ 	.word	0x00032410
        /*11e0*/ 	.short	0x0107
        /*11e2*/ 	.byte	0x3f
	.zero		1


	//   ....[63]....
        /*11e4*/ 	.word	0x00033aa0
        /*11e8*/ 	.word	0x00000017
        /*11ec*/ 	.word	0x00032410
        /*11f0*/ 	.short	0x0101
        /*11f2*/ 	.byte	0x3f
	.zero		1


	//   ....[64]....
        /*11f4*/ 	.word	0x00033ac0
        /*11f8*/ 	.word	0x00000017
        /*11fc*/ 	.word	0x00032420
        /*1200*/ 	.short	0x010a
        /*1202*/ 	.byte	0x3f
	.zero		1


	//   ....[65]....
        /*1204*/ 	.word	0x00033b50
        /*1208*/ 	.word	0x00000011
        /*120c*/ 	.word	0x00032460
        /*1210*/ 	.short	0x010a
        /*1212*/ 	.byte	0x3f
	.zero		1


	//   ....[66]....
        /*1214*/ 	.word	0x000342f0
        /*1218*/ 	.word	0x00000011
        /*121c*/ 	.word	0x00032450
        /*1220*/ 	.short	0x0107
        /*1222*/ 	.byte	0x3f
	.zero		1


	//   ....[67]....
        /*1224*/ 	.word	0x000343c0
        /*1228*/ 	.word	0x00000011
        /*122c*/ 	.word	0x00032450
        /*1230*/ 	.short	0x0101
        /*1232*/ 	.byte	0x3f
	.zero		1


	//   ....[68]....
        /*1234*/ 	.word	0x00034700
        /*1238*/ 	.word	0x00000004
        /*123c*/ 	.word	0x00032440
        /*1240*/ 	.short	0x010a
        /*1242*/ 	.byte	0x3f
	.zero		1


	//   ....[69]....
        /*1244*/ 	.word	0x00034ae0
        /*1248*/ 	.word	0x00000004
        /*124c*/ 	.word	0x00032430
        /*1250*/ 	.short	0x0107
        /*1252*/ 	.byte	0x3f
	.zero		1


	//   ....[70]....
        /*1254*/ 	.word	0x00034ba0
        /*1258*/ 	.word	0x00000004
        /*125c*/ 	.word	0x00032430
        /*1260*/ 	.short	0x0101
        /*1262*/ 	.byte	0x3f
	.zero		1


	//   ....[71]....
        /*1264*/ 	.word	0x00034bd0
        /*1268*/ 	.word	0x00000004
        /*126c*/ 	.word	0x00032460
        /*1270*/ 	.short	0x010a
        /*1272*/ 	.byte	0x3f
	.zero		1


	//   ....[72]....
        /*1274*/ 	.word	0x000350f0
        /*1278*/ 	.word	0x00000004
        /*127c*/ 	.word	0x00032450
        /*1280*/ 	.short	0x0107
        /*1282*/ 	.byte	0x3f
	.zero		1


	//   ....[73]....
        /*1284*/ 	.word	0x000351b0
        /*1288*/ 	.word	0x00000004
        /*128c*/ 	.word	0x00032450
        /*1290*/ 	.short	0x0101
        /*1292*/ 	.byte	0x3f
	.zero		1


	//   ....[74]....
        /*1294*/ 	.word	0x00036020
        /*1298*/ 	.word	0x00000005
        /*129c*/ 	.word	0x00032420
        /*12a0*/ 	.short	0x010a
        /*12a2*/ 	.byte	0x3f
	.zero		1


	//   ....[75]....
        /*12a4*/ 	.word	0x00036190
        /*12a8*/ 	.word	0x00000003
        /*12ac*/ 	.word	0x00032440
        /*12b0*/ 	.short	0x010a
        /*12b2*/ 	.byte	0x3f
	.zero		1


	//   ....[76]....
        /*12b4*/ 	.word	0x00036230
        /*12b8*/ 	.word	0x00000019
        /*12bc*/ 	.word	0x00032440
        /*12c0*/ 	.short	0x010a
        /*12c2*/ 	.byte	0x3f
	.zero		1


	//   ....[77]....
        /*12c4*/ 	.word	0x00036270
        /*12c8*/ 	.word	0x00000003
        /*12cc*/ 	.word	0x00032460
        /*12d0*/ 	.short	0x010a
        /*12d2*/ 	.byte	0x3f
	.zero		1


	//   ....[78]....
        /*12d4*/ 	.word	0x000362b0
        /*12d8*/ 	.word	0x00000019
        /*12dc*/ 	.word	0x00032460
        /*12e0*/ 	.short	0x010a
        /*12e2*/ 	.byte	0x3f
	.zero		1


	//   ....[79]....
        /*12e4*/ 	.word	0x00036310
        /*12e8*/ 	.word	0x00000047
        /*12ec*/ 	.word	0x00032490
        /*12f0*/ 	.short	0x010a
        /*12f2*/ 	.byte	0x3f
	.zero		1


	//   ....[80]....
        /*12f4*/ 	.word	0x000365a0
        /*12f8*/ 	.word	0x00000047
        /*12fc*/ 	.word	0x00032490
        /*1300*/ 	.short	0x010a
        /*1302*/ 	.byte	0x3f
	.zero		1


	//   ....[81]....
        /*1304*/ 	.word	0x00036840
        /*1308*/ 	.word	0x00000047
        /*130c*/ 	.word	0x00032490
        /*1310*/ 	.short	0x010a
        /*1312*/ 	.byte	0x3f
	.zero		1


	//   ....[82]....
        /*1314*/ 	.word	0x00036ad0
        /*1318*/ 	.word	0x00000047
        /*131c*/ 	.word	0x000324b0
        /*1320*/ 	.short	0x010a
        /*1322*/ 	.byte	0x3f
	.zero		1


	//   ....[83]....
        /*1324*/ 	.word	0x00036f40
        /*1328*/ 	.word	0x00000094
        /*132c*/ 	.word	0x00032400
        /*1330*/ 	.short	0x010a
        /*1332*/ 	.byte	0x3f
	.zero		1


	//   ....[84]....
        /*1334*/ 	.word	0x00037550
        /*1338*/ 	.word	0x00000094
        /*133c*/ 	.word	0x00032400
        /*1340*/ 	.short	0x010a
        /*1342*/ 	.byte	0x3f
	.zero		1


	//   ....[85]....
        /*1344*/ 	.word	0x000375a0
        /*1348*/ 	.word	0x00000002
        /*134c*/ 	.word	0x00000000
        /*1350*/ 	.short	0x010a
        /*1352*/ 	.byte	0x3f
	.zero		1


	//   ....[86]....
        /*1354*/ 	.word	0x000375f0
        /*1358*/ 	.word	0x0000000e
        /*135c*/ 	.word	0x00000000
        /*1360*/ 	.short	0x010a
        /*1362*/ 	.byte	0x3f
	.zero		1


	//   ....[87]....
        /*1364*/ 	.word	0x00037640
        /*1368*/ 	.word	0x0000000a
        /*136c*/ 	.word	0x00000000
        /*1370*/ 	.short	0x010a
        /*1372*/ 	.byte	0x3f
	.zero		1


	//   ....[88]....
        /*1374*/ 	.word	0x00037690
        /*1378*/ 	.word	0x00000008
        /*137c*/ 	.word	0x00000000
        /*1380*/ 	.short	0x010a
        /*1382*/ 	.byte	0x3f
	.zero		1


	//   ....[89]....
        /*1384*/ 	.word	0x000376e0
        /*1388*/ 	.word	0x00000008
        /*138c*/ 	.word	0x00000000
        /*1390*/ 	.short	0x010a
        /*1392*/ 	.byte	0x3f
	.zero		1


	//   ....[90]....
        /*1394*/ 	.word	0x00037730
        /*1398*/ 	.word	0x00000008
        /*139c*/ 	.word	0x00000000
        /*13a0*/ 	.short	0x010a
        /*13a2*/ 	.byte	0x3f
	.zero		1


	//   ....[91]....
        /*13a4*/ 	.word	0x00037d00
        /*13a8*/ 	.word	0x00000017
        /*13ac*/ 	.word	0x00032420
        /*13b0*/ 	.short	0x010a
        /*13b2*/ 	.byte	0x3f
	.zero		1


	//   ....[92]....
        /*13b4*/ 	.word	0x00037d50
        /*13b8*/ 	.word	0x00000003
        /*13bc*/ 	.word	0x000324a0
        /*13c0*/ 	.short	0x010a
        /*13c2*/ 	.byte	0x3f
	.zero		1


	//   ....[93]....
        /*13c4*/ 	.word	0x00037da0
        /*13c8*/ 	.word	0x00000003
        /*13cc*/ 	.word	0x000324c0
        /*13d0*/ 	.short	0x010a
        /*13d2*/ 	.byte	0x3f
	.zero		1


	//   ....[94]....
        /*13d4*/ 	.word	0x00037df0
        /*13d8*/ 	.word	0x0000000a
        /*13dc*/ 	.word	0x000324a0
        /*13e0*/ 	.short	0x010a
        /*13e2*/ 	.byte	0x3f
	.zero		1


	//   ....[95]....
        /*13e4*/ 	.word	0x00037e40
        /*13e8*/ 	.word	0x0000000a
        /*13ec*/ 	.word	0x000324c0
        /*13f0*/ 	.short	0x010a
        /*13f2*/ 	.byte	0x3f
	.zero		1


	//   ....[96]....
        /*13f4*/ 	.word	0x00037f60
        /*13f8*/ 	.word	0x00000011
        /*13fc*/ 	.word	0x00032440
        /*1400*/ 	.short	0x010a
        /*1402*/ 	.byte	0x3f
	.zero		1


	//   ....[97]....
        /*1404*/ 	.word	0x00039ff0
        /*1408*/ 	.word	0x00000017
        /*140c*/ 	.word	0x00032420
        /*1410*/ 	.short	0x010a
        /*1412*/ 	.byte	0x3f
	.zero		1


	//   ....[98]....
        /*1414*/ 	.word	0x0003a040
        /*1418*/ 	.word	0x00000011
        /*141c*/ 	.word	0x00032460
        /*1420*/ 	.short	0x010a
        /*1422*/ 	.byte	0x3f
	.zero		1


	//   ....[99]....
        /*1424*/ 	.word	0x0003a990
        /*1428*/ 	.word	0x00000004
        /*142c*/ 	.word	0x00032440
        /*1430*/ 	.short	0x010a
        /*1432*/ 	.byte	0x3f
	.zero		1


	//   ....[100]....
        /*1434*/ 	.word	0x0003b070
        /*1438*/ 	.word	0x00000004
        /*143c*/ 	.word	0x00032460
        /*1440*/ 	.short	0x010a
        /*1442*/ 	.byte	0x3f
	.zero		1


	//   ....[101]....
        /*1444*/ 	.word	0x0003c110
        /*1448*/ 	.word	0x00000005
        /*144c*/ 	.word	0x00032420
        /*1450*/ 	.short	0x010a
        /*1452*/ 	.byte	0x3f
	.zero		1


	//   ....[102]....
        /*1454*/ 	.word	0x0003c2b0
        /*1458*/ 	.word	0x00000003
        /*145c*/ 	.word	0x00032440
        /*1460*/ 	.short	0x010a
        /*1462*/ 	.byte	0x3f
	.zero		1


	//   ....[103]....
        /*1464*/ 	.word	0x0003c300
        /*1468*/ 	.word	0x00000019
        /*146c*/ 	.word	0x00032440
        /*1470*/ 	.short	0x010a
        /*1472*/ 	.byte	0x3f
	.zero		1


	//   ....[104]....
        /*1474*/ 	.word	0x0003c350
        /*1478*/ 	.word	0x00000003
        /*147c*/ 	.word	0x00032460
        /*1480*/ 	.short	0x010a
        /*1482*/ 	.byte	0x3f
	.zero		1


	//   ....[105]....
        /*1484*/ 	.word	0x0003c4e0
        /*1488*/ 	.word	0x0000000a
        /*148c*/ 	.word	0x00000000
        /*1490*/ 	.short	0x010a
        /*1492*/ 	.byte	0x3f
	.zero		1


	//   ....[106]....
        /*1494*/ 	.word	0x0003c5e0
        /*1498*/ 	.word	0x00000008
        /*149c*/ 	.word	0x00000000
        /*14a0*/ 	.short	0x010a
        /*14a2*/ 	.byte	0x3f
	.zero		1


	//   ....[107]....
        /*14a4*/ 	.word	0x0003ca00
        /*14a8*/ 	.word	0x00000004
        /*14ac*/ 	.word	0x00032410
        /*14b0*/ 	.short	0x010a
        /*14b2*/ 	.byte	0x3f
	.zero		1


	//   ....[108]....
        /*14b4*/ 	.word	0x0003cb20
        /*14b8*/ 	.word	0x0000000a
        /*14bc*/ 	.word	0x00000000
        /*14c0*/ 	.short	0x010a
        /*14c2*/ 	.byte	0x3f
	.zero		1


	//   ....[109]....
        /*14c4*/ 	.word	0x0003cc20
        /*14c8*/ 	.word	0x00000008
        /*14cc*/ 	.word	0x00000000
        /*14d0*/ 	.short	0x010a
        /*14d2*/ 	.byte	0x3f
	.zero		1


	//   ....[110]....
        /*14d4*/ 	.word	0x0003da20
        /*14d8*/ 	.word	0x00000005
        /*14dc*/ 	.word	0x00000000
        /*14e0*/ 	.short	0x0101
        /*14e2*/ 	.byte	0x3f
	.zero		1


	//   ....[111]....
        /*14e4*/ 	.word	0x00047a10
        /*14e8*/ 	.word	0x00000000
        /*14ec*/ 	.word	0x00000000
        /*14f0*/ 	.short	0x0101
        /*14f2*/ 	.byte	0x3f
	.zero		1


	//   ....[112]....
        /*14f4*/ 	.word	0x00047a30
        /*14f8*/ 	.word	0x00000008
        /*14fc*/ 	.word	0x00000000
        /*1500*/ 	.short	0x010a
        /*1502*/ 	.byte	0x3f
	.zero		1


	//   ....[113]....
        /*1504*/ 	.word	0x00047a80
        /*1508*/ 	.word	0x00000004
        /*150c*/ 	.word	0x00032410
        /*1510*/ 	.short	0x010a
        /*1512*/ 	.byte	0x3f
	.zero		1


	//   ....[114]....
        /*1514*/ 	.word	0x00047ad0
        /*1518*/ 	.word	0x00000008
        /*151c*/ 	.word	0x00000000
        /*1520*/ 	.short	0x010a
        /*1522*/ 	.byte	0x3f
	.zero		1


	//----- nvinfo : EIATTR_NUM_MBARRIERS
	.align		4
.L_475:
        /*1524*/ 	.byte	0x03, 0x38
        /*1526*/ 	.short	0x0017


	//----- nvinfo : EIATTR_EXIT_INSTR_OFFSETS
	.align		4
        /*1528*/ 	.byte	0x04, 0x1c
        /*152a*/ 	.short	(.L_477 - .L_476)


	//   ....[0]....
.L_476:
        /*152c*/ 	.word	0x00036300


	//----- nvinfo : EIATTR_MAX_THREADS
	.align		4
.L_477:
        /*1530*/ 	.byte	0x04, 0x05
        /*1532*/ 	.short	(.L_479 - .L_478)
.L_478:
        /*1534*/ 	.word	0x00000180
        /*1538*/ 	.word	0x00000001
        /*153c*/ 	.word	0x00000001


	//----- nvinfo : EIATTR_CRS_STACK_SIZE
	.align		4
.L_479:
        /*1540*/ 	.byte	0x04, 0x1e
        /*1542*/ 	.short	(.L_481 - .L_480)
.L_480:
        /*1544*/ 	.word	0x00000000


	//----- nvinfo : EIATTR_CBANK_PARAM_SIZE
	.align		4
.L_481:
        /*1548*/ 	.byte	0x03, 0x19
        /*154a*/ 	.short	0x0bf0


	//----- nvinfo : EIATTR_PARAM_CBANK
	.align		4
        /*154c*/ 	.byte	0x04, 0x0a
        /*154e*/ 	.short	(.L_483 - .L_482)
	.align		4
.L_482:
        /*1550*/ 	.word	index@(.nv.constant0._ZN7cutlass13device_kernelIN5flash11enable_sm90INS1_16FlashAttnFwdSm90INS1_25CollectiveMainloopFwdSm90ILi2EN4cute5tupleIJNS5_1CILi1EEES8_S8_EEENS6_IJNS7_ILi128EEENS7_ILi96EEENS7_ILi64EEEEEELi256ENS_10bfloat16_tEfNS_4arch4Sm90ELb0ELb1ELb0ELb1ELb1ELb1ELb1ELb1ELb0ELb1ELb0ELb0EEENS1_21CollectiveEpilogueFwdINS6_IJSA_NS7_ILi256EEESB_EEES9_SE_SG_Li256ELb1ELb1ELb0ELb0EEENS1_36VarlenDynamicPersistentTileSchedulerILi128ELi96ELi256ELi128ELb0ELb1ELb1ELb1ELb0ELb1EEEEEEEEEvNT_6ParamsE)
        /*1554*/ 	.short	0x0210
        /*1556*/ 	.short	0x0bf0


	//----- nvinfo : EIATTR_SW_WAR
	.align		4
.L_483:
        /*1558*/ 	.byte	0x04, 0x36
        /*155a*/ 	.short	(.L_485 - .L_484)
.L_484:
        /*155c*/ 	.word	0x00000008
.L_485:


//--------------------- .nv.info._ZN7cutlass13device_kernelIN5flash11enable_sm90INS1_16FlashAttnFwdSm90INS1_25CollectiveMainloopFwdSm90ILi2EN4cute5tupleIJNS5_1CILi1EEES8_S8_EEENS6_IJNS7_ILi128EEENS7_ILi96EEENS7_ILi64EEEEEELi256ENS_10bfloat16_tEfNS_4arch4Sm90ELb1ELb0ELb0ELb0ELb1ELb0ELb0ELb1ELb0ELb1ELb0ELb0EEENS1_21CollectiveEpilogueFwdINS6_IJSA_NS7_ILi256EEESB_EEES9_SE_SG_Li256ELb0ELb1ELb0ELb0EEENS1_30DynamicPersistentTileSchedulerILi256ELi128ELb0ELb1ELb1EEEEEEEEEvNT_6ParamsE --------------------------
	.section	.nv.info._ZN7cutlass13device_kernelIN5flash11enable_sm90INS1_16FlashAttnFwdSm90INS1_25CollectiveMainloopFwdSm90ILi2EN4cute5tupleIJNS5_1CILi1EEES8_S8_EEENS6_IJNS7_ILi128EEENS7_ILi96EEENS7_ILi64EEEEEELi256ENS_10bfloat16_tEfNS_4arch4Sm90ELb1ELb0ELb0ELb0ELb1ELb0ELb0ELb1ELb0ELb1ELb0ELb0EEENS1_21CollectiveEpilogueFwdINS6_IJSA_NS7_ILi256EEESB_EEES9_SE_SG_Li256ELb0ELb1ELb0ELb0EEENS1_30DynamicPersistentTileSchedulerILi256ELi128ELb0ELb1ELb1EEEEEEEEEvNT_6ParamsE,"",@"SHT_CUDA_INFO"
	.sectionflags	@""
	.align	4


	//----- nvinfo : EIATTR_CUDA_API_VERSION
	.align		4
        /*0000*/ 	.byte	0x04, 0x37
        /*0002*/ 	.short	(.L_487 - .L_486)
.L_486:
        /*0004*/ 	.word	0x00000082


	//----- nvinfo : EIATTR_KPARAM_INFO
	.align		4
.L_487:
        /*0008*/ 	.byte	0x04, 0x17
        /*000a*/ 	.short	(.L_489 - .L_488)
.L_488:
        /*000c*/ 	.word	0x00000000
        /*0010*/ 	.short	0x0000
        /*0012*/ 	.short	0x0070
        /*0014*/ 	.byte	0x00, 0xf0, 0x01, 0x2a


	//----- nvinfo : EIATTR_SPARSE_MMA_MASK
	.align		4
.L_489:
        /*0018*/ 	.byte	0x03, 0x50
        /*001a*/ 	.short	0x0000


	//----- nvinfo : EIATTR_MAXREG_COUNT
	.align		4
        /*001c*/ 	.byte	0x03, 0x1b
        /*001e*/ 	.short	0x00a8


	//----- nvinfo : EIATTR_NUM_BARRIERS
	.align		4
        /*0020*/ 	.byte	0x02, 0x4c
        /*0022*/ 	.byte	0x10
	.zero		1


	//----- nvinfo : EIATTR_EXTERNS
	.align		4
        /*0024*/ 	.byte	0x04, 0x0f
        /*0026*/ 	.short	(.L_491 - .L_490)


	//   ....[0]....
	.align		4
.L_490:
        /*0028*/ 	.word	index@(__assertfail)


	//----- nvinfo : EIATTR_ANNOTATIONS
	.align		4
.L_491:
        /*002c*/ 	.byte	0x04, 0x55
        /*002e*/ 	.short	(.L_493 - .L_492)


	//   ....[0]....
.L_492:
        /*0030*/ 	.word	0x00000001
        /*0034*/ 	.byte	0x60, 0xac, 0x00, 0x00, 0x01, 0x00, 0x00, 0x00, 0x50, 0xb0, 0x00, 0x00, 0x01, 0x00, 0x00, 0x00
        /*0044*/ 	.byte	0x90, 0xb0, 0x00, 0x00, 0x01, 0x00, 0x00, 0x00, 0xf0, 0xcc, 0x00, 0x00, 0x01, 0x00, 0x00, 0x00
        /*0054*/ 	.byte	0x10, 0xcd, 0x00, 0x00, 0x01, 0x00, 0x00, 0x00, 0xb0, 0xcf, 0x00, 0x00, 0x01, 0x00, 0x00, 0x00
        /*0064*/ 	.byte	0xf0, 0xe6, 0x00, 0x00, 0x01, 0x00, 0x00, 0x00, 0xf0, 0xfe, 0x00, 0x00


	//----- nvinfo : EIATTR_MERCURY_ISA_VERSION
	.align		4
.L_493:
        /*0070*/ 	.byte	0x03, 0x5f
        /*0072*/ 	.short	0x0101


	//----- nvinfo : EIATTR_INT_WARP_WIDE_INSTR_OFFSETS
	.align		4
        /*0074*/ 	.byte	0x04, 0x31
        /*0076*/ 	.short	(.L_495 - .L_494)


	//   ....[0]....
.L_494:
        /*0078*/ 	.word	0x000000c0


	//   ....[1]....
        /*007c*/ 	.word	0x000000d0


	//   ....[2]....
        /*0080*/ 	.word	0x00000170


	//   ....[3]....
        /*0084*/ 	.word	0x0000b5f0


	//   ....[4]....
        /*0088*/ 	.word	0x0000b680


	//   ....[5]....
        /*008c*/ 	.word	0x0000e480


	//   ....[6]....
        /*0090*/ 	.word	0x0000e510


	//----- nvinfo : EIATTR_COOP_GROUP_MASK_REGIDS
	.align		4
.L_495:
        /*0094*/ 	.byte	0x04, 0x29
        /*0096*/ 	.short	(.L_497 - .L_496)


	//   ....[0]....
.L_496:
        /*0098*/ 	.word	0xffffffff


	//   ....[1]....
        /*009c*/ 	.word	0xffffffff


	//   ....[2]....
        /*00a0*/ 	.word	0xffffffff


	//   ....[3]....
        /*00a4*/ 	.word	0xffffffff


	//   ....[4]....
        /*00a8*/ 	.word	0xffffffff


	//   ....[5]....
        /*00ac*/ 	.word	0xffffffff


	//   ....[6]....
        /*00b0*/ 	.word	0xffffffff


	//   ....[7]....
        /*00b4*/ 	.word	0xffffffff


	//   ....[8]....
        /*00b8*/ 	.word	0xffffffff


	//   ....[9]....
        /*00bc*/ 	.word	0xffffffff


	//   ....[10]....
        /*00c0*/ 	.word	0xffffffff


	//   ....[11]....
        /*00c4*/ 	.word	0xffffffff


	//   ....[12]....
        /*00c8*/ 	.word	0xffffffff


	//   ....[13]....
        /*00cc*/ 	.word	0xffffffff


	//   ....[14]....
        /*00d0*/ 	.word	0xffffffff


	//   ....[15]....
        /*00d4*/ 	.word	0xffffffff


	//   ....[16]....
        /*00d8*/ 	.word	0xffffffff


	//   ....[17]....
        /*00dc*/ 	.word	0xffffffff


	//   ....[18]....
        /*00e0*/ 	.word	0xffffffff


	//   ....[19]....
        /*00e4*/ 	.word	0xffffffff


	//   ....[20]....
        /*00e8*/ 	.word	0xffffffff


	//   ....[21]....
        /*00ec*/ 	.word	0xffffffff


	//   ....[22]....
        /*00f0*/ 	.word	0xffffffff


	//   ....[23]....
        /*00f4*/ 	.word	0xffffffff


	//   ....[24]....
        /*00f8*/ 	.word	0xffffffff


	//   ....[25]....
        /*00fc*/ 	.word	0xffffffff


	//   ....[26]....
        /*0100*/ 	.word	0xffffffff


	//   ....[27]....
        /*0104*/ 	.word	0xffffffff


	//   ....[28]....
        /*0108*/ 	.word	0xffffffff


	//   ....[29]....
        /*010c*/ 	.word	0xffffffff


	//   ....[30]....
        /*0110*/ 	.word	0xffffffff


	//   ....[31]....
        /*0114*/ 	.word	0xffffffff


	//   ....[32]....
        /*0118*/ 	.word	0xffffffff


	//   ....[33]....
        /*011c*/ 	.word	0xffffffff


	//   ....[34]....
        /*0120*/ 	.word	0xffffffff


	//   ....[35]....
        /*0124*/ 	.word	0xffffffff


	//   ....[36]....
        /*0128*/ 	.word	0xffffffff


	//   ....[37]....
        /*012c*/ 	.word	0xffffffff


	//   ....[38]....
        /*0130*/ 	.word	0xffffffff


	//   ....[39]....
        /*0134*/ 	.word	0xffffffff


	//   ....[40]....
        /*0138*/ 	.word	0xffffffff


	//   ....[41]....
        /*013c*/ 	.word	0xffffffff


	//   ....[42]....
        /*0140*/ 	.word	0xffffffff


	//   ....[43]....
        /*0144*/ 	.word	0xffffffff


	//   ....[44]....
        /*0148*/ 	.word	0xffffffff


	//   ....[45]....
        /*014c*/ 	.word	0xffffffff


	//   ....[46]....
        /*0150*/ 	.word	0xffffffff


	//   ....[47]....
        /*0154*/ 	.word	0xffffffff


	//   ....[48]....
        /*0158*/ 	.word	0xffffffff


	//   ....[49]....
        /*015c*/ 	.word	0xffffffff


	//   ....[50]....
        /*0160*/ 	.word	0xffffffff


	//   ....[51]....
        /*0164*/ 	.word	0xffffffff


	//   ....[52]....
        /*0168*/ 	.word	0xffffffff


	//   ....[53]....
        /*016c*/ 	.word	0xffffffff


	//   ....[54]....
        /*0170*/ 	.word	0xffffffff


	//   ....[55]....
        /*0174*/ 	.word	0xffffffff


	//   ....[56]....
        /*0178*/ 	.word	0xffffffff


	//   ....[57]....
        /*017c*/ 	.word	0xffffffff


	//   ....[58]....
        /*0180*/ 	.word	0xffffffff


	//   ....[59]....
        /*0184*/ 	.word	0xffffffff


	//   ....[60]....
        /*0188*/ 	.word	0xffffffff


	//   ....[61]....
        /*018c*/ 	.word	0xffffffff


	//   ....[62]....
        /*0190*/ 	.word	0xffffffff


	//   ....[63]....
        /*0194*/ 	.word	0xffffffff


	//   ....[64]....
        /*0198*/ 	.word	0xffffffff


	//   ....[65]....
        /*019c*/ 	.word	0xffffffff


	//   ....[66]....
        /*01a0*/ 	.word	0xffffffff


	//   ....[67]....
        /*01a4*/ 	.word	0xffffffff


	//   ....[68]....
        /*01a8*/ 	.word	0xffffffff


	//   ....[69]....
        /*01ac*/ 	.word	0xffffffff


	//   ....[70]....
        /*01b0*/ 	.word	0xffffffff


	//   ....[71]....
        /*01b4*/ 	.word	0xffffffff


	//   ....[72]....
        /*01b8*/ 	.word	0xffffffff


	//   ....[73]....
        /*01bc*/ 	.word	0xffffffff


	//   ....[74]....
        /*01c0*/ 	.word	0xffffffff


	//   ....[75]....
        /*01c4*/ 	.word	0xffffffff


	//   ....[76]....
        /*01c8*/ 	.word	0xffffffff


	//   ....[77]....
        /*01cc*/ 	.word	0xffffffff


	//   ....[78]....
        /*01d0*/ 	.word	0xffffffff


	//   ....[79]....
        /*01d4*/ 	.word	0xffffffff


	//   ....[80]....
        /*01d8*/ 	.word	0xffffffff


	//   ....[81]....
        /*01dc*/ 	.word	0xffffffff


	//   ....[82]....
        /*01e0*/ 	.word	0xffffffff


	//   ....[83]....
        /*01e4*/ 	.word	0xffffffff


	//   ....[84]....
        /*01e8*/ 	.word	0xffffffff


	//   ....[85]....
        /*01ec*/ 	.word	0xffffffff


	//   ....[86]....
        /*01f0*/ 	.word	0xffffffff


	//   ....[87]....
        /*01f4*/ 	.word	0xffffffff


	//   ....[88]....
        /*01f8*/ 	.word	0xffffffff


	//   ....[89]....
        /*01fc*/ 	.word	0xffffffff


	//   ....[90]....
        /*0200*/ 	.word	0xffffffff


	//   ....[91]....
        /*0204*/ 	.word	0xffffffff


	//   ....[92]....
        /*0208*/ 	.word	0xffffffff


	//   ....[93]....
        /*020c*/ 	.word	0xffffffff


	//   ....[94]....
        /*0210*/ 	.word	0xffffffff


	//   ....[95]....
        /*0214*/ 	.word	0xffffffff


	//   ....[96]....
        /*0218*/ 	.word	0xffffffff


	//   ....[97]....
        /*021c*/ 	.word	0xffffffff


	//   ....[98]....
        /*0220*/ 	.word	0xffffffff


	//   ....[99]....
        /*0224*/ 	.word	0xffffffff


	//   ....[100]....
        /*0228*/ 	.word	0xffffffff


	//   ....[101]....
        /*022c*/ 	.word	0xffffffff


	//   ....[102]....
        /*0230*/ 	.word	0xffffffff


	//   ....[103]....
        /*0234*/ 	.word	0xffffffff


	//   ....[104]....
        /*0238*/ 	.word	0xffffffff


	//   ....[105]....
        /*023c*/ 	.word	0xffffffff


	//   ....[106]....
        /*0240*/ 	.word	0xffffffff


	//   ....[107]....
        /*0244*/ 	.word	0xffffffff


	//   ....[108]....
        /*0248*/ 	.word	0xffffffff


	//   ....[109]....
        /*024c*/ 	.word	0xffffffff


	//   ....[110]....
        /*0250*/ 	.word	0xffffffff


	//   ....[111]....
        /*0254*/ 	.word	0xffffffff


	//   ....[112]....
        /*0258*/ 	.word	0xffffffff


	//   ....[113]....
        /*025c*/ 	.word	0xffffffff


	//   ....[114]....
        /*0260*/ 	.word	0x0500000f


	//   ....[115]....
        /*0264*/ 	.word	0x0500000f


	//   ....[116]....
        /*0268*/ 	.word	0x0500000f


	//   ....[117]....
        /*026c*/ 	.word	0x0500000f


	//   ....[118]....
        /*0270*/ 	.word	0x0500000f


	//   ....[119]....
        /*0274*/ 	.word	0x0500000f


	//   ....[120]....
        /*0278*/ 	.word	0x0500000f


	//   ....[121]....
        /*027c*/ 	.word	0x0500000f


	//   ....[122]....
        /*0280*/ 	.word	0x0500000f


	//   ....[123]....
        /*0284*/ 	.word	0x0500000f


	//   ....[124]....
        /*0288*/ 	.word	0x0500000f


	//   ....[125]....
        /*028c*/ 	.word	0x0500000f


	//   ....[126]....
        /*0290*/ 	.word	0x0500000f


	//   ....[127]....
        /*0294*/ 	.word	0x0500000f


	//   ....[128]....
        /*0298*/ 	.word	0x0500000f


	//   ....[129]....
        /*029c*/ 	.word	0x0500000f


	//   ....[130]....
        /*02a0*/ 	.word	0x0500000f


	//   ....[131]....
        /*02a4*/ 	.word	0x0500000f


	//   ....[132]....
        /*02a8*/ 	.word	0x0500000f


	//   ....[133]....
        /*02ac*/ 	.word	0x0500000f


	//   ....[134]....
        /*02b0*/ 	.word	0x0500000f


	//   ....[135]....
        /*02b4*/ 	.word	0x0500000f


	//   ....[136]....
        /*02b8*/ 	.word	0x0500000f


	//   ....[137]....
        /*02bc*/ 	.word	0x0500000f


	//   ....[138]....
        /*02c0*/ 	.word	0x0500000f


	//   ....[139]....
        /*02c4*/ 	.word	0x0500000f


	//   ....[140]....
        /*02c8*/ 	.word	0x0500000f


	//   ....[141]....
        /*02cc*/ 	.word	0x0500000f


	//   ....[142]....
        /*02d0*/ 	.word	0x0500000f


	//   ....[143]....
        /*02d4*/ 	.word	0x0500000f


	//   ....[144]....
        /*02d8*/ 	.word	0x0500000f


	//   ....[145]....
        /*02dc*/ 	.word	0x0500000f


	//   ....[146]....
        /*02e0*/ 	.word	0x0500000f


	//   ....[147]....
        /*02e4*/ 	.word	0x0500000f


	//   ....[148]....
        /*02e8*/ 	.word	0x0500000f


	//   ....[149]....
        /*02ec*/ 	.word	0x0500000f


	//   ....[150]....
        /*02f0*/ 	.word	0x0500000f


	//   ....[151]....
        /*02f4*/ 	.word	0x0500000f


	//   ....[152]....
        /*02f8*/ 	.word	0x0500000f


	//   ....[153]....
        /*02fc*/ 	.word	0x0500000f


	//   ....[154]....
        /*0300*/ 	.word	0x0500000f


	//   ....[155]....
        /*0304*/ 	.word	0x0500000f


	//   ....[156]....
        /*0308*/ 	.word	0x0500000f


	//   ....[157]....
        /*030c*/ 	.word	0x0500000f


	//   ....[158]....
        /*0310*/ 	.word	0x0500000f


	//   ....[159]....
        /*0314*/ 	.word	0x0500000f


	//   ....[160]....
        /*0318*/ 	.word	0x0500000f


	//   ....[161]....
        /*031c*/ 	.word	0x0500000f


	//   ....[162]....
        /*0320*/ 	.word	0x0500000f


	//   ....[163]....
        /*0324*/ 	.word	0x0500000f


	//   ....[164]....
        /*0328*/ 	.word	0x0500000f


	//   ....[165]....
        /*032c*/ 	.word	0x0500000f


	//   ....[166]....
        /*0330*/ 	.word	0x0500000f


	//   ....[167]....
        /*0334*/ 	.word	0x0500000f


	//   ....[168]....
        /*0338*/ 	.word	0x0500000f


	//   ....[169]....
        /*033c*/ 	.word	0x0500000f


	//   ....[170]....
        /*0340*/ 	.word	0x0500000f


	//   ....[171]....
        /*0344*/ 	.word	0x0500000f


	//   ....[172]....
        /*0348*/ 	.word	0x0500000f


	//   ....[173]....
        /*034c*/ 	.word	0x0500000f


	//   ....[174]....
        /*0350*/ 	.word	0x0500000f


	//   ....[175]....
        /*0354*/ 	.word	0x0500000f


	//   ....[176]....
        /*0358*/ 	.word	0x0500000f


	//   ....[177]....
        /*035c*/ 	.word	0x0500000f


	//   ....[178]....
        /*0360*/ 	.word	0x0500000f


	//   ....[179]....
        /*0364*/ 	.word	0x0500000f


	//   ....[180]....
        /*0368*/ 	.word	0x0500000f


	//----- nvinfo : EIATTR_COOP_GROUP_INSTR_OFFSETS
	.align		4
.L_497:
        /*036c*/ 	.byte	0x04, 0x28
        /*036e*/ 	.short	(.L_499 - .L_498)


	//   ....[0]....
.L_498:
        /*0370*/ 	.word	0x00000080


	//   ....[1]....
        /*0374*/ 	.word	0x00000090


	//   ....[2]....
        /*0378*/ 	.word	0x000002d0


	//   ....[3]....
        /*037c*/ 	.word	0x00000430


	//   ....[4]....
        /*0380*/ 	.word	0x00000550


	//   ....[5]....
        /*0384*/ 	.word	0x000006b0


	//   ....[6]....
        /*0388*/ 	.word	0x00001610


	//   ....[7]....
        /*038c*/ 	.word	0x00001cd0


	//   ....[8]....
        /*0390*/ 	.word	0x00001cf0


	//   ....[9]....
        /*0394*/ 	.word	0x00002210


	//   ....[10]....
        /*0398*/ 	.word	0x00002310


	//   ....[11]....
        /*039c*/ 	.word	0x00002940


	//   ....[12]....
        /*03a0*/ 	.word	0x000029b0


	//   ....[13]....
        /*03a4*/ 	.word	0x00003a00


	//   ....[14]....
        /*03a8*/ 	.word	0x00003ee0


	//   ....[15]....
        /*03ac*/ 	.word	0x00003f00


	//   ....[16]....
        /*03b0*/ 	.word	0x00003f80


	//   ....[17]....
        /*03b4*/ 	.word	0x00004560


	//   ....[18]....
        /*03b8*/ 	.word	0x00004620


	//   ....[19]....
        /*03bc*/ 	.word	0x00005ff0


	//   ....[20]....
        /*03c0*/ 	.word	0x00006020


	//   ....[21]....
        /*03c4*/ 	.word	0x00006480


	//   ....[22]....
        /*03c8*/ 	.word	0x00006650


	//   ....[23]....
        /*03cc*/ 	.word	0x00007860


	//   ....[24]....
        /*03d0*/ 	.word	0x000078e0


	//   ....[25]....
        /*03d4*/ 	.word	0x00007950


	//   ....[26]....
        /*03d8*/ 	.word	0x00007980


	//   ....[27]....
        /*03dc*/ 	.word	0x00009380


	//   ....[28]....
        /*03e0*/ 	.word	0x000093b0


	//   ....[29]....
        /*03e4*/ 	.word	0x00009420


	//   ....[30]....
        /*03e8*/ 	.word	0x00009450


	//   ....[31]....
        /*03ec*/ 	.word	0x00009aa0


	//   ....[32]....
        /*03f0*/ 	.word	0x00009ad0


	//   ....[33]....
        /*03f4*/ 	.word	0x00009c20


	//   ....[34]....
        /*03f8*/ 	.word	0x00009c40


	//   ....[35]....
        /*03fc*/ 	.word	0x00009d80


	//   ....[36]....
        /*0400*/ 	.word	0x00009da0


	//   ....[37]....
        /*0404*/ 	.word	0x00009ef0


	//   ....[38]....
        /*0408*/ 	.word	0x00009f10


	//   ....[39]....
        /*040c*/ 	.word	0x0000a610


	//   ....[40]....
        /*0410*/ 	.word	0x0000a640


	//   ....[41]....
        /*0414*/ 	.word	0x0000a790


	//   ....[42]....
        /*0418*/ 	.word	0x0000a7b0


	//   ....[43]....
        /*041c*/ 	.word	0x0000a8f0


	//   ....[44]....
        /*0420*/ 	.word	0x0000a910


	//   ....[45]....
        /*0424*/ 	.word	0x0000aa60


	//   ....[46]....
        /*0428*/ 	.word	0x0000aa80


	//   ....[47]....
        /*042c*/ 	.word	0x0000ac90


	//   ....[48]....
        /*0430*/ 	.word	0x0000c040


	//   ....[49]....
        /*0434*/ 	.word	0x0000c060


	//   ....[50]....
        /*0438*/ 	.word	0x0000c070


	//   ....[51]....
        /*043c*/ 	.word	0x0000c0b0


	//   ....[52]....
        /*0440*/ 	.word	0x0000c100


	//   ....[53]....
        /*0444*/ 	.word	0x0000c120


	//   ....[54]....
        /*0448*/ 	.word	0x0000c170


	//   ....[55]....
        /*044c*/ 	.word	0x0000c190


	//   ....[56]....
        /*0450*/ 	.word	0x0000c1e0


	//   ....[57]....
        /*0454*/ 	.word	0x0000c200


	//   ....[58]....
        /*0458*/ 	.word	0x0000c230


	//   ....[59]....
        /*045c*/ 	.word	0x0000c260


	//   ....[60]....
        /*0460*/ 	.word	0x0000c8a0


	//   ....[61]....
        /*0464*/ 	.word	0x0000c8c0


	//   ....[62]....
        /*0468*/ 	.word	0x0000c8e0


	//   ....[63]....
        /*046c*/ 	.word	0x0000c940


	//   ....[64]....
        /*0470*/ 	.word	0x0000c990


	//   ....[65]....
        /*0474*/ 	.word	0x0000c9b0


	//   ....[66]....
        /*0478*/ 	.word	0x0000ca00


	//   ....[67]....
        /*047c*/ 	.word	0x0000ca20


	//   ....[68]....
        /*0480*/ 	.word	0x0000ca70


	//   ....[69]....
        /*0484*/ 	.word	0x0000ca90


	//   ....[70]....
        /*0488*/ 	.word	0x0000cae0


	//   ....[71]....
        /*048c*/ 	.word	0x0000cb00


	//   ....[72]....
        /*0490*/ 	.word	0x0000cb50


	//   ....[73]....
        /*0494*/ 	.word	0x0000cb70


	//   ....[74]....
        /*0498*/ 	.word	0x0000cba0


	//   ....[75]....
        /*049c*/ 	.word	0x0000cbc0


	//   ....[76]....
        /*04a0*/ 	.word	0x0000cff0


	//   ....[77]....
        /*04a4*/ 	.word	0x0000d040


	//   ....[78]....
        /*04a8*/ 	.word	0x0000d060


	//   ....[79]....
        /*04ac*/ 	.word	0x0000d130


	//   ....[80]....
        /*04b0*/ 	.word	0x0000d140


	//   ....[81]....
        /*04b4*/ 	.word	0x0000d170


	//   ....[82]....
        /*04b8*/ 	.word	0x0000d200


	//   ....[83]....
        /*04bc*/ 	.word	0x0000d2a0


	//   ....[84]....
        /*04c0*/ 	.word	0x0000d2c0


	//   ....[85]....
        /*04c4*/ 	.word	0x0000d360


	//   ....[86]....
        /*04c8*/ 	.word	0x0000d380


	//   ....[87]....
        /*04cc*/ 	.word	0x0000d390


	//   ....[88]....
        /*04d0*/ 	.word	0x0000dab0


	//   ....[89]....
        /*04d4*/ 	.word	0x0000dad0


	//   ....[90]....
        /*04d8*/ 	.word	0x0000dae0


	//   ....[91]....
        /*04dc*/ 	.word	0x0000daf0


	//   ....[92]....
        /*04e0*/ 	.word	0x0000db10


	//   ....[93]....
        /*04e4*/ 	.word	0x0000db70


	//   ....[94]....
        /*04e8*/ 	.word	0x0000db90


	//   ....[95]....
        /*04ec*/ 	.word	0x0000dba0


	//   ....[96]....
        /*04f0*/ 	.word	0x0000dbe0


	//   ....[97]....
        /*04f4*/ 	.word	0x0000dc10


	//   ....[98]....
        /*04f8*/ 	.word	0x0000dc20


	//   ....[99]....
        /*04fc*/ 	.word	0x0000dc40


	//   ....[100]....
        /*0500*/ 	.word	0x0000dfa0


	//   ....[101]....
        /*0504*/ 	.word	0x0000dfc0


	//   ....[102]....
        /*0508*/ 	.word	0x0000dfd0


	//   ....[103]....
        /*050c*/ 	.word	0x0000dfe0


	//   ....[104]....
        /*0510*/ 	.word	0x0000dff0


	//   ....[105]....
        /*0514*/ 	.word	0x0000e010


	//   ....[106]....
        /*0518*/ 	.word	0x0000e080


	//   ....[107]....
        /*051c*/ 	.word	0x0000e0a0


	//   ....[108]....
        /*0520*/ 	.word	0x0000e100


	//   ....[109]....
        /*0524*/ 	.word	0x0000e110


	//   ....[110]....
        /*0528*/ 	.word	0x0000e180


	//   ....[111]....
        /*052c*/ 	.word	0x0000e1f0


	//   ....[112]....
        /*0530*/ 	.word	0x0000e630


	//   ....[113]....
        /*0534*/ 	.word	0x0000e810


	//   ....[114]....
        /*0538*/ 	.word	0x0000edb0


	//   ....[115]....
        /*053c*/ 	.word	0x0000ee90


	//   ....[116]....
        /*0540*/ 	.word	0x0000ef30


	//   ....[117]....
        /*0544*/ 	.word	0x0000efb0


	//   ....[118]....
        /*0548*/ 	.word	0x0000f060


	//   ....[119]....
        /*054c*/ 	.word	0x0000f0c0


	//   ....[120]....
        /*0550*/ 	.word	0x0000f180


	//   ....[121]....
        /*0554*/ 	.word	0x0000f1e0


	//   ....[122]....
        /*0558*/ 	.word	0x0000f2a0


	//   ....[123]....
        /*055c*/ 	.word	0x0000f300


	//   ....[124]....
        /*0560*/ 	.word	0x0000f3c0


	//   ....[125]....
        /*0564*/ 	.word	0x0000f420


	//   ....[126]....
        /*0568*/ 	.word	0x0000f4c0


	//   ....[127]....
        /*056c*/ 	.word	0x0000f550


	//   ....[128]....
        /*0570*/ 	.word	0x0000f5d0


	//   ....[129]....
        /*0574*/ 	.word	0x0000f650


	//   ....[130]....
        /*0578*/ 	.word	0x0000f6f0


	//   ....[131]....
        /*057c*/ 	.word	0x0000f750


	//   ....[132]....
        /*0580*/ 	.word	0x0000f810


	//   ....[133]....
        /*0584*/ 	.word	0x0000f870


	//   ....[134]....
        /*0588*/ 	.word	0x0000f930


	//   ....[135]....
        /*058c*/ 	.word	0x0000f990


	//   ....[136]....
        /*0590*/ 	.word	0x0000fa50


	//   ....[137]....
        /*0594*/ 	.word	0x0000fab0


	//   ....[138]....
        /*0598*/ 	.word	0x0000fb70


	//   ....[139]....
        /*059c*/ 	.word	0x0000fbd0


	//   ....[140]....
        /*05a0*/ 	.word	0x0000fc90


	//   ....[141]....
        /*05a4*/ 	.word	0x0000fcf0


	//   ....[142]....
        /*05a8*/ 	.word	0x0000fd90


	//   ....[143]....
        /*05ac*/ 	.word	0x0000fec0


	//   ....[144]....
        /*05b0*/ 	.word	0x0000ff90


	//   ....[145]....
        /*05b4*/ 	.word	0x00010020


	//   ....[146]....
        /*05b8*/ 	.word	0x00010150


	//   ....[147]....
        /*05bc*/ 	.word	0x000101b0


	//   ....[148]....
        /*05c0*/ 	.word	0x000102c0


	//   ....[149]....
        /*05c4*/ 	.word	0x00010320


	//   ....[150]....
        /*05c8*/ 	.word	0x00010430


	//   ....[151]....
        /*05cc*/ 	.word	0x00010490


	//   ....[152]....
        /*05d0*/ 	.word	0x000105a0


	//   ....[153]....
        /*05d4*/ 	.word	0x00010600


	//   ....[154]....
        /*05d8*/ 	.word	0x000106c0


	//   ....[155]....
        /*05dc*/ 	.word	0x00010820


	//   ....[156]....
        /*05e0*/ 	.word	0x000108c0


	//   ....[157]....
        /*05e4*/ 	.word	0x00010920


	//   ....[158]....
        /*05e8*/ 	.word	0x000109c0


	//   ....[159]....
        /*05ec*/ 	.word	0x00010a20


	//   ....[160]....
        /*05f0*/ 	.word	0x00010ad0


	//   ....[161]....
        /*05f4*/ 	.word	0x00010b30


	//   ....[162]....
        /*05f8*/ 	.word	0x00010bd0


	//   ....[163]....
        /*05fc*/ 	.word	0x00010c30


	//   ....[164]....
        /*0600*/ 	.word	0x00010cd0


	//   ....[165]....
        /*0604*/ 	.word	0x00010d30


	//   ....[166]....
        /*0608*/ 	.word	0x00010dd0


	//   ....[167]....
        /*060c*/ 	.word	0x00010eb0


	//   ....[168]....
        /*0610*/ 	.word	0x00010f50


	//   ....[169]....
        /*0614*/ 	.word	0x00010fb0


	//   ....[170]....
        /*0618*/ 	.word	0x00011080


	//   ....[171]....
        /*061c*/ 	.word	0x000110e0


	//   ....[172]....
        /*0620*/ 	.word	0x000111b0


	//   ....[173]....
        /*0624*/ 	.word	0x00011210


	//   ....[174]....
        /*0628*/ 	.word	0x000112e0


	//   ....[175]....
        /*062c*/ 	.word	0x00011340


	//   ....[176]....
        /*0630*/ 	.word	0x00011410


	//   ....[177]....
        /*0634*/ 	.word	0x00011470


	//   ....[178]....
        /*0638*/ 	.word	0x00011540


	//   ....[179]....
        /*063c*/ 	.word	0x000115d0


	//   ....[180]....
        /*0640*/ 	.word	0x000116f0


	//----- nvinfo : EIATTR_REG_RECONFIG
	.align		4
.L_499:
        /*0644*/ 	.byte	0x01, 0x54
	.zero		2


	//----- nvinfo : EIATTR_SYSCALL_OFFSETS
	.align		4
        /*0648*/ 	.byte	0x04, 0x46
        /*064a*/ 	.short	(.L_501 - .L_500)


	//   ....[0]....
.L_500:
        /*064c*/ 	.word	0x000017f0


	//   ....[1]....
        /*0650*/ 	.word	0x0000b7e0


	//   ....[2]....
        /*0654*/ 	.word	0x0000b930


	//   ....[3]....
        /*0658*/ 	.word	0x0000ba20


	//   ....[4]....
        /*065c*/ 	.word	0x0000c540


	//----- nvinfo : EIATTR_MBARRIER_INSTR_OFFSETS
	.align		4
.L_501:
        /*0660*/ 	.byte	0x04, 0x39
        /*0662*/ 	.short	(.L_503 - .L_502)


	//   ....[0]....
.L_502:
        /*0664*/ 	.word	0x00000180
        /*0668*/ 	.word	0x000000ff
        /*066c*/ 	.word	0x00022800
        /*0670*/ 	.short	0x0100
        /*0672*/ 	.byte	0x08
	.zero		1


	//   ....[1]....
        /*0674*/ 	.word	0x00000190
        /*0678*/ 	.word	0x000000ff
        /*067c*/ 	.word	0x00022820
        /*0680*/ 	.short	0x0100
        /*0682*/ 	.byte	0x08
	.zero		1


	//   ....[2]....
        /*0684*/ 	.word	0x00000280
        /*0688*/ 	.word	0x000000ff
        /*068c*/ 	.word	0x00022830
        /*0690*/ 	.short	0x0100
        /*0692*/ 	.byte	0x08
	.zero		1


	//   ....[3]....
        /*0694*/ 	.word	0x00000290
        /*0698*/ 	.word	0x000000ff
        /*069c*/ 	.word	0x00022840
        /*06a0*/ 	.short	0x0100
        /*06a2*/ 	.byte	0x08
	.zero		1


	//   ....[4]....
        /*06a4*/ 	.word	0x000002a0
        /*06a8*/ 	.word	0x000000ff
        /*06ac*/ 	.word	0x00022838
        /*06b0*/ 	.short	0x0100
        /*06b2*/ 	.byte	0x08
	.zero		1


	//   ....[5]....
        /*06b4*/ 	.word	0x000002b0
        /*06b8*/ 	.word	0x000000ff
        /*06bc*/ 	.word	0x00022848
        /*06c0*/ 	.short	0x0100
        /*06c2*/ 	.byte	0x08
	.zero		1


	//   ....[6]....
        /*06c4*/ 	.word	0x000003e0
        /*06c8*/ 	.word	0x000000ff
        /*06cc*/ 	.word	0x00022850
        /*06d0*/ 	.short	0x0100
        /*06d2*/ 	.byte	0x08
	.zero		1


	//   ....[7]....
        /*06d4*/ 	.word	0x000003f0
        /*06d8*/ 	.word	0x000000ff
        /*06dc*/ 	.word	0x00022860
        /*06e0*/ 	.short	0x0100
        /*06e2*/ 	.byte	0x08
	.zero		1


	//   ....[8]....
        /*06e4*/ 	.word	0x00000400
        /*06e8*/ 	.word	0x000000ff
        /*06ec*/ 	.word	0x00022858
        /*06f0*/ 	.short	0x0100
        /*06f2*/ 	.byte	0x08
	.zero		1


	//   ....[9]....
        /*06f4*/ 	.word	0x00000410
        /*06f8*/ 	.word	0x000000ff
        /*06fc*/ 	.word	0x00022868
        /*0700*/ 	.short	0x0100
        /*0702*/ 	.byte	0x08
	.zero		1


	//   ....[10]....
        /*0704*/ 	.word	0x00000500
        /*0708*/ 	.word	0x000000ff
        /*070c*/ 	.word	0x00022870
        /*0710*/ 	.short	0x0100
        /*0712*/ 	.byte	0x06
	.zero		1


	//   ....[11]....
        /*0714*/ 	.word	0x00000510
        /*0718*/ 	.word	0x000000ff
        /*071c*/ 	.word	0x00022880
        /*0720*/ 	.short	0x0100
        /*0722*/ 	.byte	0x06
	.zero		1


	//   ....[12]....
        /*0724*/ 	.word	0x00000520
        /*0728*/ 	.word	0x000000ff
        /*072c*/ 	.word	0x00022878
        /*0730*/ 	.short	0x0100
        /*0732*/ 	.byte	0x06
	.zero		1


	//   ....[13]....
        /*0734*/ 	.word	0x00000530
        /*0738*/ 	.word	0x000000ff
        /*073c*/ 	.word	0x00022888
        /*0740*/ 	.short	0x0100
        /*0742*/ 	.byte	0x06
	.zero		1


	//   ....[14]....
        /*0744*/ 	.word	0x00000660
        /*0748*/ 	.word	0x000000ff
        /*074c*/ 	.word	0x00022890
        /*0750*/ 	.short	0x0100
        /*0752*/ 	.byte	0x08
	.zero		1


	//   ....[15]....
        /*0754*/ 	.word	0x00000670
        /*0758*/ 	.word	0x000000ff
        /*075c*/ 	.word	0x000228a0
        /*0760*/ 	.short	0x0100
        /*0762*/ 	.byte	0x08
	.zero		1


	//   ....[16]....
        /*0764*/ 	.word	0x00000680
        /*0768*/ 	.word	0x000000ff
        /*076c*/ 	.word	0x00022898
        /*0770*/ 	.short	0x0100
        /*0772*/ 	.byte	0x08
	.zero		1


	//   ....[17]....
        /*0774*/ 	.word	0x00000690
        /*0778*/ 	.word	0x000000ff
        /*077c*/ 	.word	0x000228a8
        /*0780*/ 	.short	0x0100
        /*0782*/ 	.byte	0x08
	.zero		1


	//   ....[18]....
        /*0784*/ 	.word	0x000007d0
        /*0788*/ 	.word	0x000000ff
        /*078c*/ 	.word	0x000228b0
        /*0790*/ 	.short	0x0100
        /*0792*/ 	.byte	0x08
	.zero		1


	//   ....[19]....
        /*0794*/ 	.word	0x000007e0
        /*0798*/ 	.word	0x000000ff
        /*079c*/ 	.word	0x000228c0
        /*07a0*/ 	.short	0x0100
        /*07a2*/ 	.byte	0x08
	.zero		1


	//   ....[20]....
        /*07a4*/ 	.word	0x000007f0
        /*07a8*/ 	.word	0x000000ff
        /*07ac*/ 	.word	0x000228b8
        /*07b0*/ 	.short	0x0100
        /*07b2*/ 	.byte	0x08
	.zero		1


	//   ....[21]....
        /*07b4*/ 	.word	0x00000800
        /*07b8*/ 	.word	0x000000ff
        /*07bc*/ 	.word	0x000228c8
        /*07c0*/ 	.short	0x0100
        /*07c2*/ 	.byte	0x08
	.zero		1


	//   ....[22]....
        /*07c4*/ 	.word	0x00001860
        /*07c8*/ 	.word	0x000000ff
        /*07cc*/ 	.word	0x00022800
        /*07d0*/ 	.short	0x010a
        /*07d2*/ 	.byte	0x2f
	.zero		1


	//   ....[23]....
        /*07d4*/ 	.word	0x00001930
        /*07d8*/ 	.word	0x000000ff
        /*07dc*/ 	.word	0x00022830
        /*07e0*/ 	.short	0x010a
        /*07e2*/ 	.byte	0x16
	.zero		1


	//   ....[24]....
        /*07e4*/ 	.word	0x00001970
        /*07e8*/ 	.word	0x000000ff
        /*07ec*/ 	.word	0x00022830
        /*07f0*/ 	.short	0x010a
        /*07f2*/ 	.byte	0x16
	.zero		1


	//   ....[25]....
        /*07f4*/ 	.word	0x00001d50
        /*07f8*/ 	.word	0x000000ff
        /*07fc*/ 	.word	0x00000000
        /*0800*/ 	.short	0x0101
        /*0802*/ 	.byte	0x06
	.zero		1


	//   ....[26]....
        /*0804*/ 	.word	0x000031c0
        /*0808*/ 	.word	0x000000ff
        /*080c*/ 	.word	0x00022850
        /*0810*/ 	.short	0x010a
        /*0812*/ 	.byte	0x16
	.zero		1


	//   ....[27]....
        /*0814*/ 	.word	0x00003200
        /*0818*/ 	.word	0x000000ff
        /*081c*/ 	.word	0x00022850
        /*0820*/ 	.short	0x010a
        /*0822*/ 	.byte	0x16
	.zero		1


	//   ....[28]....
        /*0824*/ 	.word	0x000035c0
        /*0828*/ 	.word	0x000000ff
        /*082c*/ 	.word	0x00000000
        /*0830*/ 	.short	0x0101
        /*0832*/ 	.byte	0x16
	.zero		1


	//   ....[29]....
        /*0834*/ 	.word	0x00003730
        /*0838*/ 	.word	0x000000ff
        /*083c*/ 	.word	0x00022830
        /*0840*/ 	.short	0x010a
        /*0842*/ 	.byte	0x1a
	.zero		1


	//   ....[30]....
        /*0844*/ 	.word	0x00003770
        /*0848*/ 	.word	0x000000ff
        /*084c*/ 	.word	0x00022830
        /*0850*/ 	.short	0x010a
        /*0852*/ 	.byte	0x1a
	.zero		1


	//   ....[31]....
        /*0854*/ 	.word	0x00003a50
        /*0858*/ 	.word	0x000000ff
        /*085c*/ 	.word	0x00000000
        /*0860*/ 	.short	0x0101
        /*0862*/ 	.byte	0x06
	.zero		1


	//   ....[32]....
        /*0864*/ 	.word	0x00005790
        /*0868*/ 	.word	0x000000ff
        /*086c*/ 	.word	0x00022850
        /*0870*/ 	.short	0x010a
        /*0872*/ 	.byte	0x1a
	.zero		1


	//   ....[33]....
        /*0874*/ 	.word	0x000057e0
        /*0878*/ 	.word	0x000000ff
        /*087c*/ 	.word	0x00022850
        /*0880*/ 	.short	0x010a
        /*0882*/ 	.byte	0x1a
	.zero		1


	//   ....[34]....
        /*0884*/ 	.word	0x00005ae0
        /*0888*/ 	.word	0x000000ff
        /*088c*/ 	.word	0x00000000
        /*0890*/ 	.short	0x0101
        /*0892*/ 	.byte	0x1a
	.zero		1


	//   ....[35]....
        /*0894*/ 	.word	0x00005c20
        /*0898*/ 	.word	0x000000ff
        /*089c*/ 	.word	0x00022830
        /*08a0*/ 	.short	0x010a
        /*08a2*/ 	.byte	0x19
	.zero		1


	//   ....[36]....
        /*08a4*/ 	.word	0x00005c60
        /*08a8*/ 	.word	0x000000ff
        /*08ac*/ 	.word	0x00022830
        /*08b0*/ 	.short	0x010a
        /*08b2*/ 	.byte	0x19
	.zero		1


	//   ....[37]....
        /*08b4*/ 	.word	0x00005eb0
        /*08b8*/ 	.word	0x000000ff
        /*08bc*/ 	.word	0x00000000
        /*08c0*/ 	.short	0x0101
        /*08c2*/ 	.byte	0x06
	.zero		1


	//   ....[38]....
        /*08c4*/ 	.word	0x00007500
        /*08c8*/ 	.word	0x000000ff
        /*08cc*/ 	.word	0x00022850
        /*08d0*/ 	.short	0x010a
        /*08d2*/ 	.byte	0x19
	.zero		1


	//   ....[39]....
        /*08d4*/ 	.word	0x00007550
        /*08d8*/ 	.word	0x000000ff
        /*08dc*/ 	.word	0x00022850
        /*08e0*/ 	.short	0x010a
        /*08e2*/ 	.byte	0x19
	.zero		1


	//   ....[40]....
        /*08e4*/ 	.word	0x00007840
        /*08e8*/ 	.word	0x000000ff
        /*08ec*/ 	.word	0x00000000
        /*08f0*/ 	.short	0x0101
        /*08f2*/ 	.byte	0x19
	.zero		1


	//   ....[41]....
        /*08f4*/ 	.word	0x00009ae0
        /*08f8*/ 	.word	0x000000ff
        /*08fc*/ 	.word	0x00000000
        /*0900*/ 	.short	0x0101
        /*0902*/ 	.byte	0x05
	.zero		1


	//   ....[42]....
        /*0904*/ 	.word	0x0000be20
        /*0908*/ 	.word	0x00000016
        /*090c*/ 	.word	0x00022840
        /*0910*/ 	.short	0x010a
        /*0912*/ 	.byte	0x3f
	.zero		1


	//   ....[43]....
        /*0914*/ 	.word	0x0000c320
        /*0918*/ 	.word	0x00000016
        /*091c*/ 	.word	0x00022830
        /*0920*/ 	.short	0x0107
        /*0922*/ 	.byte	0x3f
	.zero		1


	//   ....[44]....
        /*0924*/ 	.word	0x0000c3f0
        /*0928*/ 	.word	0x00000016
        /*092c*/ 	.word	0x00022830
        /*0930*/ 	.short	0x0101
        /*0932*/ 	.byte	0x3f
	.zero		1


	//   ....[45]....
        /*0934*/ 	.word	0x0000cc80
        /*0938*/ 	.word	0x00000010
        /*093c*/ 	.word	0x00022800
        /*0940*/ 	.short	0x0107
        /*0942*/ 	.byte	0x3f
	.zero		1


	//   ....[46]....
        /*0944*/ 	.word	0x0000cd70
        /*0948*/ 	.word	0x00000010
        /*094c*/ 	.word	0x00022800
        /*0950*/ 	.short	0x0101
        /*0952*/ 	.byte	0x3f
	.zero		1


	//   ....[47]....
        /*0954*/ 	.word	0x0000cd90
        /*0958*/ 	.word	0x00000010
        /*095c*/ 	.word	0x00022820
        /*0960*/ 	.short	0x010a
        /*0962*/ 	.byte	0x3f
	.zero		1


	//   ....[48]....
        /*0964*/ 	.word	0x0000ce20
        /*0968*/ 	.word	0x00000016
        /*096c*/ 	.word	0x00022860
        /*0970*/ 	.short	0x010a
        /*0972*/ 	.byte	0x3f
	.zero		1


	//   ....[49]....
        /*0974*/ 	.word	0x0000d510
        /*0978*/ 	.word	0x00000016
        /*097c*/ 	.word	0x00022850
        /*0980*/ 	.short	0x0107
        /*0982*/ 	.byte	0x3f
	.zero		1


	//   ....[50]....
        /*0984*/ 	.word	0x0000d5e0
        /*0988*/ 	.word	0x00000016
        /*098c*/ 	.word	0x00022850
        /*0990*/ 	.short	0x0101
        /*0992*/ 	.byte	0x3f
	.zero		1


	//   ....[51]....
        /*0994*/ 	.word	0x0000d910
        /*0998*/ 	.word	0x0000000a
        /*099c*/ 	.word	0x00022840
        /*09a0*/ 	.short	0x010a
        /*09a2*/ 	.byte	0x3f
	.zero		1


	//   ....[52]....
        /*09a4*/ 	.word	0x0000dce0
        /*09a8*/ 	.word	0x0000000a
        /*09ac*/ 	.word	0x00022830
        /*09b0*/ 	.short	0x0107
        /*09b2*/ 	.byte	0x3f
	.zero		1


	//   ....[53]....
        /*09b4*/ 	.word	0x0000dda0
        /*09b8*/ 	.word	0x0000000a
        /*09bc*/ 	.word	0x00022830
        /*09c0*/ 	.short	0x0101
        /*09c2*/ 	.byte	0x3f
	.zero		1


	//   ....[54]....
        /*09c4*/ 	.word	0x0000ddd0
        /*09c8*/ 	.word	0x0000000a
        /*09cc*/ 	.word	0x00022860
        /*09d0*/ 	.short	0x010a
        /*09d2*/ 	.byte	0x3f
	.zero		1


	//   ....[55]....
        /*09d4*/ 	.word	0x0000e2f0
        /*09d8*/ 	.word	0x0000000a
        /*09dc*/ 	.word	0x00022850
        /*09e0*/ 	.short	0x0107
        /*09e2*/ 	.byte	0x3f
	.zero		1


	//   ....[56]....
        /*09e4*/ 	.word	0x0000e3b0
        /*09e8*/ 	.word	0x0000000a
        /*09ec*/ 	.word	0x00022850
        /*09f0*/ 	.short	0x0101
        /*09f2*/ 	.byte	0x3f
	.zero		1


	//   ....[57]....
        /*09f4*/ 	.word	0x0000e790
        /*09f8*/ 	.word	0x00000005
        /*09fc*/ 	.word	0x00022820
        /*0a00*/ 	.short	0x010a
        /*0a02*/ 	.byte	0x3f
	.zero		1


	//   ....[58]....
        /*0a04*/ 	.word	0x0000e910
        /*0a08*/ 	.word	0x00000003
        /*0a0c*/ 	.word	0x00022840
        /*0a10*/ 	.short	0x010a
        /*0a12*/ 	.byte	0x3f
	.zero		1


	//   ....[59]....
        /*0a14*/ 	.word	0x0000e9b0
        /*0a18*/ 	.word	0x00000005
        /*0a1c*/ 	.word	0x00022840
        /*0a20*/ 	.short	0x010a
        /*0a22*/ 	.byte	0x3f
	.zero		1


	//   ....[60]....
        /*0a24*/ 	.word	0x0000e9f0
        /*0a28*/ 	.word	0x00000003
        /*0a2c*/ 	.word	0x00022860
        /*0a30*/ 	.short	0x010a
        /*0a32*/ 	.byte	0x3f
	.zero		1


	//   ....[61]....
        /*0a34*/ 	.word	0x0000ea30
        /*0a38*/ 	.word	0x00000005
        /*0a3c*/ 	.word	0x00022860
        /*0a40*/ 	.short	0x010a
        /*0a42*/ 	.byte	0x3f
	.zero		1


	//   ....[62]....
        /*0a44*/ 	.word	0x0000eaa0
        /*0a48*/ 	.word	0x00000003
        /*0a4c*/ 	.word	0x00022800
        /*0a50*/ 	.short	0x010a
        /*0a52*/ 	.byte	0x3f
	.zero		1


	//   ....[63]....
        /*0a54*/ 	.word	0x0000eb00
        /*0a58*/ 	.word	0x00000003
        /*0a5c*/ 	.word	0x00022830
        /*0a60*/ 	.short	0x010a
        /*0a62*/ 	.byte	0x3f
	.zero		1


	//   ....[64]....
        /*0a64*/ 	.word	0x0000eb60
        /*0a68*/ 	.word	0x00000009
        /*0a6c*/ 	.word	0x00022850
        /*0a70*/ 	.short	0x010a
        /*0a72*/ 	.byte	0x3f
	.zero		1


	//   ....[65]....
        /*0a74*/ 	.word	0x0000ebc0
        /*0a78*/ 	.word	0x00000000
        /*0a7c*/ 	.word	0x00022830
        /*0a80*/ 	.short	0x010a
        /*0a82*/ 	.byte	0x3f
	.zero		1


	//   ....[66]....
        /*0a84*/ 	.word	0x0000ec20
        /*0a88*/ 	.word	0x0000000a
        /*0a8c*/ 	.word	0x00022850
        /*0a90*/ 	.short	0x010a
        /*0a92*/ 	.byte	0x3f
	.zero		1


	//   ....[67]....
        /*0a94*/ 	.word	0x0000ec80
        /*0a98*/ 	.word	0x00000000
        /*0a9c*/ 	.word	0x00022830
        /*0aa0*/ 	.short	0x010a
        /*0aa2*/ 	.byte	0x3f
	.zero		1


	//   ....[68]....
        /*0aa4*/ 	.word	0x0000ece0
        /*0aa8*/ 	.word	0x0000000a
        /*0aac*/ 	.word	0x00022850
        /*0ab0*/ 	.short	0x010a
        /*0ab2*/ 	.byte	0x3f
	.zero		1


	//   ....[69]....
        /*0ab4*/ 	.word	0x0000ede0
        /*0ab8*/ 	.word	0x00000016
        /*0abc*/ 	.word	0x00022840
        /*0ac0*/ 	.short	0x010a
        /*0ac2*/ 	.byte	0x3f
	.zero		1


	//   ....[70]....
        /*0ac4*/ 	.word	0x0000fdc0
        /*0ac8*/ 	.word	0x00000010
        /*0acc*/ 	.word	0x00022820
        /*0ad0*/ 	.short	0x010a
        /*0ad2*/ 	.byte	0x3f
	.zero		1


	//   ....[71]....
        /*0ad4*/ 	.word	0x0000fe10
        /*0ad8*/ 	.word	0x00000016
        /*0adc*/ 	.word	0x00022860
        /*0ae0*/ 	.short	0x010a
        /*0ae2*/ 	.byte	0x3f
	.zero		1


	//   ....[72]....
        /*0ae4*/ 	.word	0x00010770
        /*0ae8*/ 	.word	0x0000000a
        /*0aec*/ 	.word	0x00022840
        /*0af0*/ 	.short	0x010a
        /*0af2*/ 	.byte	0x3f
	.zero		1


	//   ....[73]....
        /*0af4*/ 	.word	0x00010e00
        /*0af8*/ 	.word	0x0000000a
        /*0afc*/ 	.word	0x00022860
        /*0b00*/ 	.short	0x010a
        /*0b02*/ 	.byte	0x3f
	.zero		1


	//   ....[74]....
        /*0b04*/ 	.word	0x00011610
        /*0b08*/ 	.word	0x00000005
        /*0b0c*/ 	.word	0x00022820
        /*0b10*/ 	.short	0x010a
        /*0b12*/ 	.byte	0x3f
	.zero		1


	//   ....[75]....
        /*0b14*/ 	.word	0x000117b0
        /*0b18*/ 	.word	0x00000003
        /*0b1c*/ 	.word	0x00022840
        /*0b20*/ 	.short	0x010a
        /*0b22*/ 	.byte	0x3f
	.zero		1


	//   ....[76]....
        /*0b24*/ 	.word	0x00011800
        /*0b28*/ 	.word	0x00000005
        /*0b2c*/ 	.word	0x00022840
        /*0b30*/ 	.short	0x010a
        /*0b32*/ 	.byte	0x3f
	.zero		1


	//   ....[77]....
        /*0b34*/ 	.word	0x00011850
        /*0b38*/ 	.word	0x00000003
        /*0b3c*/ 	.word	0x00022860
        /*0b40*/ 	.short	0x010a
        /*0b42*/ 	.byte	0x3f
	.zero		1


	//----- nvinfo : EIATTR_NUM_MBARRIERS
	.align		4
.L_503:
        /*0b44*/ 	.byte	0x03, 0x38
        /*0b46*/ 	.short	0x0016


	//----- nvinfo : EIATTR_EXIT_INSTR_OFFSETS
	.align		4
        /*0b48*/ 	.byte	0x04, 0x1c
        /*0b4a*/ 	.short	(.L_505 - .L_504)


	//   ....[0]....
.L_504:
        /*0b4c*/ 	.word	0x00000970


	//   ....[1]....
        /*0b50*/ 	.word	0x0000ac00


	//   ....[2]....
        /*0b54*/ 	.word	0x0000ea80


	//----- nvinfo : EIATTR_MAX_THREADS
	.align		4
.L_505:
        /*0b58*/ 	.byte	0x04, 0x05
        /*0b5a*/ 	.short	(.L_507 - .L_506)
.L_506:
        /*0b5c*/ 	.word	0x00000180
        /*0b60*/ 	.word	0x00000001
        /*0b64*/ 	.word	0x00000001


	//----- nvinfo : EIATTR_CRS_STACK_SIZE
	.align		4
.L_507:
        /*0b68*/ 	.byte	0x04, 0x1e
        /*0b6a*/ 	.short	(.L_509 - .L_508)
.L_508:
        /*0b6c*/ 	.word	0x00000000


	//----- nvinfo : EIATTR_CBANK_PARAM_SIZE
	.align		4
.L_509:
        /*0b70*/ 	.byte	0x03, 0x19
        /*0b72*/ 	.short	0x0af0


	//----- nvinfo : EIATTR_PARAM_CBANK
	.align		4
        /*0b74*/ 	.byte	0x04, 0x0a
        /*0b76*/ 	.short	(.L_511 - .L_510)
	.align		4
.L_510:
        /*0b78*/ 	.word	index@(.nv.constant0._ZN7cutlass13device_kernelIN5flash11enable_sm90INS1_16FlashAttnFwdSm90INS1_25CollectiveMainloopFwdSm90ILi2EN4cute5tupleIJNS5_1CILi1EEES8_S8_EEENS6_IJNS7_ILi128EEENS7_ILi96EEENS7_ILi64EEEEEELi256ENS_10bfloat16_tEfNS_4arch4Sm90ELb1ELb0ELb0ELb0ELb1ELb0ELb0ELb1ELb0ELb1ELb0ELb0EEENS1_21CollectiveEpilogueFwdINS6_IJSA_NS7_ILi256EEESB_EEES9_SE_SG_Li256ELb0ELb1ELb0ELb0EEENS1_30DynamicPersistentTileSchedulerILi256ELi128ELb0ELb1ELb1EEEEEEEEEvNT_6ParamsE)
        /*0b7c*/ 	.short	0x0210
        /*0b7e*/ 	.short	0x0af0


	//----- nvinfo : EIATTR_SW_WAR
	.align		4
.L_511:
        /*0b80*/ 	.byte	0x04, 0x36
        /*0b82*/ 	.short	(.L_513 - .L_512)
.L_512:
        /*0b84*/ 	.word	0x00000008
.L_513:


//--------------------- .nv.info._ZN7cutlass13device_kernelIN5flash11enable_sm90INS1_16FlashAttnFwdSm90INS1_25CollectiveMainloopFwdSm90ILi2EN4cute5tupleIJNS5_1CILi1EEES8_S8_EEENS6_IJNS7_ILi128EEENS7_ILi96EEENS7_ILi64EEEEEELi256ENS_10bfloat16_tEfNS_4arch4Sm90ELb1ELb0ELb0ELb0ELb1ELb0ELb1ELb1ELb0ELb1ELb0ELb0EEENS1_21CollectiveEpilogueFwdINS6_IJSA_NS7_ILi256EEESB_EEES9_SE_SG_Li256ELb0ELb1ELb0ELb0EEENS1_30DynamicPersistentTileSchedulerILi256ELi128ELb0ELb1ELb1EEEEEEEEEvNT_6ParamsE --------------------------
	.section	.nv.info._ZN7cutlass13device_kernelIN5flash11enable_sm90INS1_16FlashAttnFwdSm90INS1_25CollectiveMainloopFwdSm90ILi2EN4cute5tupleIJNS5_1CILi1EEES8_S8_EEENS6_IJNS7_ILi128EEENS7_ILi96EEENS7_ILi64EEEEEELi256ENS_10bfloat16_tEfNS_4arch4Sm90ELb1ELb0ELb0ELb0ELb1ELb0ELb1ELb1ELb0ELb1ELb0ELb0EEENS1_21CollectiveEpilogueFwdINS6_IJSA_NS7_ILi256EEESB_EEES9_SE_SG_Li256ELb0ELb1ELb0ELb0EEENS1_30DynamicPersistentTileSchedulerILi256ELi128ELb0ELb1ELb1EEEEEEEEEvNT_6ParamsE,"",@"SHT_CUDA_INFO"
	.sectionflags	@""
	.align	4


	//----- nvinfo : EIATTR_CUDA_API_VERSION
	.align		4
        /*0000*/ 	.byte	0x04, 0x37
        /*0002*/ 	.short	(.L_515 - .L_514)
.L_514:
        /*0004*/ 	.word	0x00000082


	//----- nvinfo : EIATTR_KPARAM_INFO
	.align		4
.L_515:
        /*0008*/ 	.byte	0x04, 0x17
        /*000a*/ 	.short	(.L_517 - .L_516)
.L_516:
        /*000c*/ 	.word	0x00000000
        /*0010*/ 	.short	0x0000
        /*0012*/ 	.short	0x0070
        /*0014*/ 	.byte	0x00, 0xf0, 0x01, 0x2e


	//----- nvinfo : EIATTR_SPARSE_MMA_MASK
	.align		4
.L_517:
        /*0018*/ 	.byte	0x03, 0x50
        /*001a*/ 	.short	0x0000


	//----- nvinfo : EIATTR_MAXREG_COUNT
	.align		4
        /*001c*/ 	.byte	0x03, 0x1b
        /*001e*/ 	.short	0x00a8


	//----- nvinfo : EIATTR_NUM_BARRIERS
	.align		4
        /*0020*/ 	.byte	0x02, 0x4c
        /*0022*/ 	.byte	0x10
	.zero		1


	//----- nvinfo : EIATTR_EXTERNS
	.align		4
        /*0024*/ 	.byte	0x04, 0x0f
        /*0026*/ 	.short	(.L_519 - .L_518)


	//   ....[0]....
	.align		4
.L_518:
        /*0028*/ 	.word	index@(__assertfail)


	//----- nvinfo : EIATTR_ANNOTATIONS
	.align		4
.L_519:
        /*002c*/ 	.byte	0x04, 0x55
        /*002e*/ 	.short	(.L_521 - .L_520)


	//   ....[0]....
.L_520:
        /*0030*/ 	.word	0x00000001
        /*0034*/ 	.byte	0xc0, 0x08, 0x00, 0x00, 0x01, 0x00, 0x00, 0x00, 0xc0, 0x09, 0x00, 0x00, 0x01, 0x00, 0x00, 0x00
        /*0044*/ 	.byte	0x20, 0xc3, 0x00, 0x00, 0x01, 0x00, 0x00, 0x00, 0xc0, 0xc3, 0x00, 0x00, 0x01, 0x00, 0x00, 0x00
        /*0054*/ 	.byte	0xb0, 0xc7, 0x00, 0x00, 0x01, 0x00, 0x00, 0x00, 0xe0, 0xc7, 0x00, 0x00, 0x01, 0x00, 0x00, 0x00
        /*0064*/ 	.byte	0x60, 0xd6, 0x00, 0x00, 0x01, 0x00, 0x00, 0x00, 0x20, 0xf2, 0x00, 0x00, 0x01, 0x00, 0x00, 0x00
        /*0074*/ 	.byte	0x40, 0xf2, 0x00, 0x00, 0x01, 0x00, 0x00, 0x00, 0x70, 0xf3, 0x00, 0x00, 0x01, 0x00, 0x00, 0x00
        /*0084*/ 	.byte	0xe0, 0xf4, 0x00, 0x00, 0x01, 0x00, 0x00, 0x00, 0xe0, 0x0b, 0x01, 0x00, 0x01, 0x00, 0x00, 0x00
        /*0094*/ 	.byte	0x80, 0x0d, 0x01, 0x00, 0x01, 0x00, 0x00, 0x00, 0x60, 0x31, 0x01, 0x00


	//----- nvinfo : EIATTR_MERCURY_ISA_VERSION
	.align		4
.L_521:
        /*00a0*/ 	.byte	0x03, 0x5f
        /*00a2*/ 	.short	0x0101


	//----- nvinfo : EIATTR_INT_WARP_WIDE_INSTR_OFFSETS
	.align		4
        /*00a4*/ 	.byte	0x04, 0x31
        /*00a6*/ 	.short	(.L_523 - .L_522)


	//   ....[0]....
.L_522:
        /*00a8*/ 	.word	0x000000c0


	//   ....[1]....
        /*00ac*/ 	.word	0x000000d0


	//   ....[2]....
        /*00b0*/ 	.word	0x000000e0


	//   ....[3]....
        /*00b4*/ 	.word	0x00000180


	//   ....[4]....
        /*00b8*/ 	.word	0x0000cda0


	//   ....[5]....
        /*00bc*/ 	.word	0x0000ce30


	//   ....[6]....
        /*00c0*/ 	.word	0x00010970


	//   ....[7]....
        /*00c4*/ 	.word	0x00010a00


	//----- nvinfo : EIATTR_COOP_GROUP_MASK_REGIDS
	.align		4
.L_523:
        /*00c8*/ 	.byte	0x04, 0x29
        /*00ca*/ 	.short	(.L_525 - .L_524)


	//   ....[0]....
.L_524:
        /*00cc*/ 	.word	0xffffffff


	//   ....[1]....
        /*00d0*/ 	.word	0xffffffff


	//   ....[2]....
        /*00d4*/ 	.word	0xffffffff


	//   ....[3]....
        /*00d8*/ 	.word	0xffffffff


	//   ....[4]....
        /*00dc*/ 	.word	0xffffffff


	//   ....[5]....
        /*00e0*/ 	.word	0xffffffff


	//   ....[6]....
        /*00e4*/ 	.word	0xffffffff


	//   ....[7]....
        /*00e8*/ 	.word	0xffffffff


	//   ....[8]....
        /*00ec*/ 	.word	0xffffffff


	//   ....[9]....
        /*00f0*/ 	.word	0xffffffff


	//   ....[10]....
        /*00f4*/ 	.word	0xffffffff


	//   ....[11]....
        /*00f8*/ 	.word	0xffffffff


	//   ....[12]....
        /*00fc*/ 	.word	0xffffffff


	//   ....[13]....
        /*0100*/ 	.word	0xffffffff


	//   ....[14]....
        /*0104*/ 	.word	0xffffffff


	//   ....[15]....
        /*0108*/ 	.word	0xffffffff


	//   ....[16]....
        /*010c*/ 	.word	0xffffffff


	//   ....[17]....
        /*0110*/ 	.word	0xffffffff


	//   ....[18]....
        /*0114*/ 	.word	0xffffffff


	//   ....[19]....
        /*0118*/ 	.word	0xffffffff


	//   ....[20]....
        /*011c*/ 	.word	0xffffffff


	//   ....[21]....
        /*0120*/ 	.word	0xffffffff


	//   ....[22]....
        /*0124*/ 	.word	0xffffffff


	//   ....[23]....
        /*0128*/ 	.word	0xffffffff


	//   ....[24]....
        /*012c*/ 	.word	0xffffffff


	//   ....[25]....
        /*0130*/ 	.word	0xffffffff


	//   ....[26]....
        /*0134*/ 	.word	0xffffffff


	//   ....[27]....
        /*0138*/ 	.word	0xffffffff


	//   ....[28]....
        /*013c*/ 	.word	0xffffffff


	//   ....[29]....
        /*0140*/ 	.word	0xffffffff


	//   ....[30]....
        /*0144*/ 	.word	0xffffffff


	//   ....[31]....
        /*0148*/ 	.word	0xffffffff


	//   ....[32]....
        /*014c*/ 	.word	0xffffffff


	//   ....[33]....
        /*0150*/ 	.word	0xffffffff


	//   ....[34]....
        /*0154*/ 	.word	0xffffffff


	//   ....[35]....
        /*0158*/ 	.word	0xffffffff


	//   ....[36]....
        /*015c*/ 	.word	0xffffffff


	//   ....[37]....
        /*0160*/ 	.word	0xffffffff


	//   ....[38]....
        /*0164*/ 	.word	0xffffffff


	//   ....[39]....
        /*0168*/ 	.word	0xffffffff


	//   ....[40]....
        /*016c*/ 	.word	0xffffffff


	//   ....[41]....
        /*0170*/ 	.word	0xffffffff


	//   ....[42]....
        /*0174*/ 	.word	0xffffffff


	//   ....[43]....
        /*0178*/ 	.word	0xffffffff


	//   ....[44]....
        /*017c*/ 	.word	0xffffffff


	//   ....[45]....
        /*0180*/ 	.word	0xffffffff


	//   ....[46]....
        /*0184*/ 	.word	0xffffffff


	//   ....[47]....
        /*0188*/ 	.word	0xffffffff


	//   ....[48]....
        /*018c*/ 	.word	0xffffffff


	//   ....[49]....
        /*0190*/ 	.word	0xffffffff


	//   ....[50]....
        /*0194*/ 	.word	0xffffffff


	//   ....[51]....
        /*0198*/ 	.word	0xffffffff


	//   ....[52]....
        /*019c*/ 	.word	0xffffffff


	//   ....[53]....
        /*01a0*/ 	.word	0xffffffff


	//   ....[54]....
        /*01a4*/ 	.word	0xffffffff


	//   ....[55]....
        /*01a8*/ 	.word	0xffffffff


	//   ....[56]....
        /*01ac*/ 	.word	0xffffffff


	//   ....[57]....
        /*01b0*/ 	.word	0xffffffff


	//   ....[58]....
        /*01b4*/ 	.word	0xffffffff


	//   ....[59]....
        /*01b8*/ 	.word	0xffffffff


	//   ....[60]....
        /*01bc*/ 	.word	0xffffffff


	//   ....[61]....
        /*01c0*/ 	.word	0xffffffff


	//   ....[62]....
        /*01c4*/ 	.word	0xffffffff


	//   ....[63]....
        /*01c8*/ 	.word	0xffffffff


	//   ....[64]....
        /*01cc*/ 	.word	0xffffffff


	//   ....[65]....
        /*01d0*/ 	.word	0xffffffff


	//   ....[66]....
        /*01d4*/ 	.word	0xffffffff


	//   ....[67]....
        /*01d8*/ 	.word	0xffffffff


	//   ....[68]....
        /*01dc*/ 	.word	0xffffffff


	//   ....[69]....
        /*01e0*/ 	.word	0xffffffff


	//   ....[70]....
        /*01e4*/ 	.word	0xffffffff


	//   ....[71]....
        /*01e8*/ 	.word	0xffffffff


	//   ....[72]....
        /*01ec*/ 	.word	0xffffffff


	//   ....[73]....
        /*01f0*/ 	.word	0xffffffff


	//   ....[74]....
        /*01f4*/ 	.word	0xffffffff


	//   ....[75]....
        /*01f8*/ 	.word	0xffffffff


	//   ....[76]....
        /*01fc*/ 	.word	0xffffffff


	//   ....[77]....
        /*0200*/ 	.word	0xffffffff


	//   ....[78]....
        /*0204*/ 	.word	0xffffffff


	//   ....[79]....
        /*0208*/ 	.word	0xffffffff


	//   ....[80]....
        /*020c*/ 	.word	0xffffffff


	//   ....[81]....
        /*0210*/ 	.word	0xffffffff


	//   ....[82]....
        /*0214*/ 	.word	0xffffffff


	//   ....[83]....
        /*0218*/ 	.word	0xffffffff


	//   ....[84]....
        /*021c*/ 	.word	0xffffffff


	//   ....[85]....
        /*0220*/ 	.word	0xffffffff


	//   ....[86]....
        /*0224*/ 	.word	0xffffffff


	//   ....[87]....
        /*0228*/ 	.word	0xffffffff


	//   ....[88]....
        /*022c*/ 	.word	0xffffffff


	//   ....[89]....
        /*0230*/ 	.word	0xffffffff


	//   ....[90]....
        /*0234*/ 	.word	0xffffffff


	//   ....[91]....
        /*0238*/ 	.word	0xffffffff


	//   ....[92]....
        /*023c*/ 	.word	0xffffffff


	//   ....[93]....
        /*0240*/ 	.word	0xffffffff


	//   ....[94]....
        /*0244*/ 	.word	0xffffffff


	//   ....[95]....
        /*0248*/ 	.word	0xffffffff


	//   ....[96]....
        /*024c*/ 	.word	0xffffffff


	//   ....[97]....
        /*0250*/ 	.word	0xffffffff


	//   ....[98]....
        /*0254*/ 	.word	0xffffffff


	//   ....[99]....
        /*0258*/ 	.word	0xffffffff


	//   ....[100]....
        /*025c*/ 	.word	0xffffffff


	//   ....[101]....
        /*0260*/ 	.word	0xffffffff


	//   ....[102]....
        /*0264*/ 	.word	0xffffffff


	//   ....[103]....
        /*0268*/ 	.word	0xffffffff


	//   ....[104]....
        /*026c*/ 	.word	0xffffffff


	//   ....[105]....
        /*0270*/ 	.word	0xffffffff


	//   ....[106]....
        /*0274*/ 	.word	0xffffffff


	//   ....[107]....
        /*0278*/ 	.word	0xffffffff


	//   ....[108]....
        /*027c*/ 	.word	0xffffffff


	//   ....[109]....
        /*0280*/ 	.word	0xffffffff


	//   ....[110]....
        /*0284*/ 	.word	0xffffffff


	//   ....[111]....
        /*0288*/ 	.word	0xffffffff


	//   ....[112]....
        /*028c*/ 	.word	0xffffffff


	//   ....[113]....
        /*0290*/ 	.word	0xffffffff


	//   ....[114]....
        /*0294*/ 	.word	0xffffffff


	//   ....[115]....
        /*0298*/ 	.word	0xffffffff


	//   ....[116]....
        /*029c*/ 	.word	0xffffffff


	//   ....[117]....
        /*02a0*/ 	.word	0xffffffff


	//   ....[118]....
        /*02a4*/ 	.word	0xffffffff


	//   ....[119]....
        /*02a8*/ 	.word	0xffffffff


	//   ....[120]....
        /*02ac*/ 	.word	0xffffffff


	//   ....[121]....
        /*02b0*/ 	.word	0xffffffff


	//   ....[122]....
        /*02b4*/ 	.word	0xffffffff


	//   ....[123]....
        /*02b8*/ 	.word	0xffffffff


	//   ....[124]....
        /*02bc*/ 	.word	0xffffffff


	//   ....[125]....
        /*02c0*/ 	.word	0xffffffff


	//   ....[126]....
        /*02c4*/ 	.word	0xffffffff


	//   ....[127]....
        /*02c8*/ 	.word	0xffffffff


	//   ....[128]....
        /*02cc*/ 	.word	0xffffffff


	//   ....[129]....
        /*02d0*/ 	.word	0xffffffff


	//   ....[130]....
        /*02d4*/ 	.word	0x0500000f


	//   ....[131]....
        /*02d8*/ 	.word	0x0500000f


	//   ....[132]....
        /*02dc*/ 	.word	0x0500000f


	//   ....[133]....
        /*02e0*/ 	.word	0x0500000f


	//   ....[134]....
        /*02e4*/ 	.word	0x0500000f


	//   ....[135]....
        /*02e8*/ 	.word	0x0500000f


	//   ....[136]....
        /*02ec*/ 	.word	0x0500000f


	//   ....[137]....
        /*02f0*/ 	.word	0x0500000f


	//   ....[138]....
        /*02f4*/ 	.word	0x0500000f


	//   ....[139]....
        /*02f8*/ 	.word	0x0500000f


	//   ....[140]....
        /*02fc*/ 	.word	0x0500000f


	//   ....[141]....
        /*0300*/ 	.word	0x0500000f


	//   ....[142]....
        /*0304*/ 	.word	0x0500000f


	//   ....[143]....
        /*0308*/ 	.word	0x0500000f


	//   ....[144]....
        /*030c*/ 	.word	0x0500000f


	//   ....[145]....
        /*0310*/ 	.word	0x0500000f


	//   ....[146]....
        /*0314*/ 	.word	0x0500000f


	//   ....[147]....
        /*0318*/ 	.word	0x0500000f


	//   ....[148]....
        /*031c*/ 	.word	0x0500000f


	//   ....[149]....
        /*0320*/ 	.word	0x0500000f


	//   ....[150]....
        /*0324*/ 	.word	0x0500000f


	//   ....[151]....
        /*0328*/ 	.word	0x0500000f


	//   ....[152]....
        /*032c*/ 	.word	0x0500000f


	//   ....[153]....
        /*0330*/ 	.word	0x0500000f


	//   ....[154]....
        /*0334*/ 	.word	0x0500000f


	//   ....[155]....
        /*0338*/ 	.word	0x0500000f


	//   ....[156]....
        /*033c*/ 	.word	0x0500000f


	//   ....[157]....
        /*0340*/ 	.word	0x0500000f


	//   ....[158]....
        /*0344*/ 	.word	0x0500000f


	//   ....[159]....
        /*0348*/ 	.word	0x0500000f


	//   ....[160]....
        /*034c*/ 	.word	0x0500000f


	//   ....[161]....
        /*0350*/ 	.word	0x0500000f


	//   ....[162]....
        /*0354*/ 	.word	0x0500000f


	//   ....[163]....
        /*0358*/ 	.word	0x0500000f


	//   ....[164]....
        /*035c*/ 	.word	0x0500000f


	//   ....[165]....
        /*0360*/ 	.word	0x0500000f


	//   ....[166]....
        /*0364*/ 	.word	0x0500000f


	//   ....[167]....
        /*0368*/ 	.word	0x0500000f


	//   ....[168]....
        /*036c*/ 	.word	0x0500000f


	//   ....[169]....
        /*0370*/ 	.word	0x0500000f


	//   ....[170]....
        /*0374*/ 	.word	0x0500000f


	//   ....[171]....
        /*0378*/ 	.word	0x0500000f


	//   ....[172]....
        /*037c*/ 	.word	0x0500000f


	//   ....[173]....
        /*0380*/ 	.word	0x0500000f


	//   ....[174]....
        /*0384*/ 	.word	0x0500000f


	//   ....[175]....
        /*0388*/ 	.word	0x0500000f


	//   ....[176]....
        /*038c*/ 	.word	0x0500000f


	//   ....[177]....
        /*0390*/ 	.word	0x0500000f


	//   ....[178]....
        /*0394*/ 	.word	0x0500000f


	//   ....[179]....
        /*0398*/ 	.word	0x0500000f


	//   ....[180]....
        /*039c*/ 	.word	0x0500000f


	//   ....[181]....
        /*03a0*/ 	.word	0x0500000f


	//   ....[182]....
        /*03a4*/ 	.word	0x0500000f


	//   ....[183]....
        /*03a8*/ 	.word	0x0500000f


	//   ....[184]....
        /*03ac*/ 	.word	0x0500000f


	//   ....[185]....
        /*03b0*/ 	.word	0x0500000f


	//   ....[186]....
        /*03b4*/ 	.word	0x0500000f


	//   ....[187]....
        /*03b8*/ 	.word	0x0500000f


	//   ....[188]....
        /*03bc*/ 	.word	0x0500000f


	//   ....[189]....
        /*03c0*/ 	.word	0x0500000f


	//   ....[190]....
        /*03c4*/ 	.word	0x0500000f


	//   ....[191]....
        /*03c8*/ 	.word	0x0500000f


	//   ....[192]....
        /*03cc*/ 	.word	0x0500000f


	//   ....[193]....
        /*03d0*/ 	.word	0x0500000f


	//   ....[194]....
        /*03d4*/ 	.word	0x0500000f


	//   ....[195]....
        /*03d8*/ 	.word	0x0500000f


	//   ....[196]....
        /*03dc*/ 	.word	0x0500000f


	//   ....[197]....
        /*03e0*/ 	.word	0x0500000f


	//   ....[198]....
        /*03e4*/ 	.word	0x0500000f


	//   ....[199]....
        /*03e8*/ 	.word	0x0500000f


	//   ....[200]....
        /*03ec*/ 	.word	0x0500000f


	//   ....[201]....
        /*03f0*/ 	.word	0x0500000f


	//   ....[202]....
        /*03f4*/ 	.word	0x0500000f


	//   ....[203]....
        /*03f8*/ 	.word	0x0500000f


	//   ....[204]....
        /*03fc*/ 	.word	0x0500000f


	//   ....[205]....
        /*0400*/ 	.word	0x0500000f


	//   ....[206]....
        /*0404*/ 	.word	0x0500000f


	//   ....[207]....
        /*0408*/ 	.word	0x0500000f


	//   ....[208]....
        /*040c*/ 	.word	0x0500000f


	//   ....[209]....
        /*0410*/ 	.word	0x0500000f


	//   ....[210]....
        /*0414*/ 	.word	0x0500000f


	//   ....[211]....
        /*0418*/ 	.word	0x0500000f


	//   ....[212]....
        /*041c*/ 	.word	0x0500000f


	//----- nvinfo : EIATTR_COOP_GROUP_INSTR_OFFSETS
	.align		4
.L_525:
        /*0420*/ 	.byte	0x04, 0x28
        /*0422*/ 	.short	(.L_527 - .L_526)


	//   ....[0]....
.L_526:
        /*0424*/ 	.word	0x00000080


	//   ....[1]....
        /*0428*/ 	.word	0x00000090


	//   ....[2]....
        /*042c*/ 	.word	0x000002f0


	//   ....[3]....
        /*0430*/ 	.word	0x00000450


	//   ....[4]....
        /*0434*/ 	.word	0x00000570


	//   ....[5]....
        /*0438*/ 	.word	0x000006d0


	//   ....[6]....
        /*043c*/ 	.word	0x00001670


	//   ....[7]....
        /*0440*/ 	.word	0x000027d0


	//   ....[8]....
        /*0444*/ 	.word	0x000027f0


	//   ....[9]....
        /*0448*/ 	.word	0x00003120


	//   ....[10]....
        /*044c*/ 	.word	0x00003170


	//   ....[11]....
        /*0450*/ 	.word	0x00003190


	//   ....[12]....
        /*0454*/ 	.word	0x000031b0


	//   ....[13]....
        /*0458*/ 	.word	0x00004aa0


	//   ....[14]....
        /*045c*/ 	.word	0x00004ac0


	//   ....[15]....
        /*0460*/ 	.word	0x00005390


	//   ....[16]....
        /*0464*/ 	.word	0x00005450


	//   ....[17]....
        /*0468*/ 	.word	0x00005460


	//   ....[18]....
        /*046c*/ 	.word	0x00005490


	//   ....[19]....
        /*0470*/ 	.word	0x00007800


	//   ....[20]....
        /*0474*/ 	.word	0x00007860


	//   ....[21]....
        /*0478*/ 	.word	0x00007880


	//   ....[22]....
        /*047c*/ 	.word	0x000078b0


	//   ....[23]....
        /*0480*/ 	.word	0x00008e30


	//   ....[24]....
        /*0484*/ 	.word	0x00008eb0


	//   ....[25]....
        /*0488*/ 	.word	0x00008f20


	//   ....[26]....
        /*048c*/ 	.word	0x00008f40


	//   ....[27]....
        /*0490*/ 	.word	0x0000aa60


	//   ....[28]....
        /*0494*/ 	.word	0x0000aa90


	//   ....[29]....
        /*0498*/ 	.word	0x0000aac0


	//   ....[30]....
        /*049c*/ 	.word	0x0000ab20


	//   ....[31]....
        /*04a0*/ 	.word	0x0000b0b0


	//   ....[32]....
        /*04a4*/ 	.word	0x0000b0e0


	//   ....[33]....
        /*04a8*/ 	.word	0x0000b230


	//   ....[34]....
        /*04ac*/ 	.word	0x0000b250


	//   ....[35]....
        /*04b0*/ 	.word	0x0000b390


	//   ....[36]....
        /*04b4*/ 	.word	0x0000b3b0


	//   ....[37]....
        /*04b8*/ 	.word	0x0000b500


	//   ....[38]....
        /*04bc*/ 	.word	0x0000b520


	//   ....[39]....
        /*04c0*/ 	.word	0x0000bcf0


	//   ....[40]....
        /*04c4*/ 	.word	0x0000bd10


	//   ....[41]....
        /*04c8*/ 	.word	0x0000be50


	//   ....[42]....
        /*04cc*/ 	.word	0x0000be70


	//   ....[43]....
        /*04d0*/ 	.word	0x0000bfb0


	//   ....[44]....
        /*04d4*/ 	.word	0x0000bfd0


	//   ....[45]....
        /*04d8*/ 	.word	0x0000c120


	//   ....[46]....
        /*04dc*/ 	.word	0x0000c140


	//   ....[47]....
        /*04e0*/ 	.word	0x0000c350


	//   ....[48]....
        /*04e4*/ 	.word	0x0000d800


	//   ....[49]....
        /*04e8*/ 	.word	0x0000d820


	//   ....[50]....
        /*04ec*/ 	.word	0x0000d830


	//   ....[51]....
        /*04f0*/ 	.word	0x0000d870


	//   ....[52]....
        /*04f4*/ 	.word	0x0000d8c0


	//   ....[53]....
        /*04f8*/ 	.word	0x0000d8e0


	//   ....[54]....
        /*04fc*/ 	.word	0x0000d930


	//   ....[55]....
        /*0500*/ 	.word	0x0000d950


	//   ....[56]....
        /*0504*/ 	.word	0x0000d9a0


	//   ....[57]....
        /*0508*/ 	.word	0x0000d9c0


	//   ....[58]....
        /*050c*/ 	.word	0x0000d9f0


	//   ....[59]....
        /*0510*/ 	.word	0x0000da20


	//   ....[60]....
        /*0514*/ 	.word	0x0000e080


	//   ....[61]....
        /*0518*/ 	.word	0x0000e0a0


	//   ....[62]....
        /*051c*/ 	.word	0x0000e0d0


	//   ....[63]....
        /*0520*/ 	.word	0x0000e0f0


	//   ....[64]....
        /*0524*/ 	.word	0x0000e110


	//   ....[65]....
        /*0528*/ 	.word	0x0000e130


	//   ....[66]....
        /*052c*/ 	.word	0x0000e150


	//   ....[67]....
        /*0530*/ 	.word	0x0000e170


	//   ....[68]....
        /*0534*/ 	.word	0x0000e1a0


	//   ....[69]....
        /*0538*/ 	.word	0x0000e1d0


	//   ....[70]....
        /*053c*/ 	.word	0x0000e210


	//   ....[71]....
        /*0540*/ 	.word	0x0000e270


	//   ....[72]....
        /*0544*/ 	.word	0x0000e390


	//   ....[73]....
        /*0548*/ 	.word	0x0000e420


	//   ....[74]....
        /*054c*/ 	.word	0x0000e430


	//   ....[75]....
        /*0550*/ 	.word	0x0000e540


	//   ....[76]....
        /*0554*/ 	.word	0x0000ebc0


	//   ....[77]....
        /*0558*/ 	.word	0x0000ebf0


	//   ....[78]....
        /*055c*/ 	.word	0x0000ec00


	//   ....[79]....
        /*0560*/ 	.word	0x0000ec40


	//   ....[80]....
        /*0564*/ 	.word	0x0000ecf0


	//   ....[81]....
        /*0568*/ 	.word	0x0000ed10


	//   ....[82]....
        /*056c*/ 	.word	0x0000ede0


	//   ....[83]....
        /*0570*/ 	.word	0x0000ee00


	//   ....[84]....
        /*0574*/ 	.word	0x0000ee90


	//   ....[85]....
        /*0578*/ 	.word	0x0000eeb0


	//   ....[86]....
        /*057c*/ 	.word	0x0000ef40


	//   ....[87]....
        /*0580*/ 	.word	0x0000ef60


	//   ....[88]....
        /*0584*/ 	.word	0x0000eff0


	//   ....[89]....
        /*0588*/ 	.word	0x0000f010


	//   ....[90]....
        /*058c*/ 	.word	0x0000f0a0


	//   ....[91]....
        /*0590*/ 	.word	0x0000f0f0


	//   ....[92]....
        /*0594*/ 	.word	0x0000f520


	//   ....[93]....
        /*0598*/ 	.word	0x0000f570


	//   ....[94]....
        /*059c*/ 	.word	0x0000f590


	//   ....[95]....
        /*05a0*/ 	.word	0x0000f650


	//   ....[96]....
        /*05a4*/ 	.word	0x0000f670


	//   ....[97]....
        /*05a8*/ 	.word	0x0000f720


	//   ....[98]....
        /*05ac*/ 	.word	0x0000f730


	//   ....[99]....
        /*05b0*/ 	.word	0x0000f760


	//   ....[100]....
        /*05b4*/ 	.word	0x0000f7f0


	//   ....[101]....
        /*05b8*/ 	.word	0x0000f890


	//   ....[102]....
        /*05bc*/ 	.word	0x0000f8b0


	//   ....[103]....
        /*05c0*/ 	.word	0x0000f8c0


	//   ....[104]....
        /*05c4*/ 	.word	0x0000ffc0


	//   ....[105]....
        /*05c8*/ 	.word	0x0000ffe0


	//   ....[106]....
        /*05cc*/ 	.word	0x0000fff0


	//   ....[107]....
        /*05d0*/ 	.word	0x00010000


	//   ....[108]....
        /*05d4*/ 	.word	0x00010020


	//   ....[109]....
        /*05d8*/ 	.word	0x00010080


	//   ....[110]....
        /*05dc*/ 	.word	0x000100a0


	//   ....[111]....
        /*05e0*/ 	.word	0x000100b0


	//   ....[112]....
        /*05e4*/ 	.word	0x000100f0


	//   ....[113]....
        /*05e8*/ 	.word	0x00010120


	//   ....[114]....
        /*05ec*/ 	.word	0x00010130


	//   ....[115]....
        /*05f0*/ 	.word	0x00010150


	//   ....[116]....
        /*05f4*/ 	.word	0x000104a0


	//   ....[117]....
        /*05f8*/ 	.word	0x000104c0


	//   ....[118]....
        /*05fc*/ 	.word	0x000104d0


	//   ....[119]....
        /*0600*/ 	.word	0x000104e0


	//   ....[120]....
        /*0604*/ 	.word	0x000104f0


	//   ....[121]....
        /*0608*/ 	.word	0x00010510


	//   ....[122]....
        /*060c*/ 	.word	0x00010580


	//   ....[123]....
        /*0610*/ 	.word	0x000105a0


	//   ....[124]....
        /*0614*/ 	.word	0x00010600


	//   ....[125]....
        /*0618*/ 	.word	0x00010610


	//   ....[126]....
        /*061c*/ 	.word	0x00010680


	//   ....[127]....
        /*0620*/ 	.word	0x000106f0


	//   ....[128]....
        /*0624*/ 	.word	0x00010b20


	//   ....[129]....
        /*0628*/ 	.word	0x00010d00


	//   ....[130]....
        /*062c*/ 	.word	0x00011320


	//   ....[131]....
        /*0630*/ 	.word	0x00011400


	//   ....[132]....
        /*0634*/ 	.word	0x000114a0


	//   ....[133]....
        /*0638*/ 	.word	0x00011520


	//   ....[134]....
        /*063c*/ 	.word	0x000115d0


	//   ....[135]....
        /*0640*/ 	.word	0x00011630


	//   ....[136]....
        /*0644*/ 	.word	0x000116f0


	//   ....[137]....
        /*0648*/ 	.word	0x00011750


	//   ....[138]....
        /*064c*/ 	.word	0x00011810


	//   ....[139]....
        /*0650*/ 	.word	0x00011870


	//   ....[140]....
        /*0654*/ 	.word	0x00011930


	//   ....[141]....
        /*0658*/ 	.word	0x00011990


	//   ....[142]....
        /*065c*/ 	.word	0x00011a30


	//   ....[143]....
        /*0660*/ 	.word	0x00011ae0


	//   ....[144]....
        /*0664*/ 	.word	0x00011b80


	//   ....[145]....
        /*0668*/ 	.word	0x00011c20


	//   ....[146]....
        /*066c*/ 	.word	0x00011cf0


	//   ....[147]....
        /*0670*/ 	.word	0x00011e10


	//   ....[148]....
        /*0674*/ 	.word	0x00011e80


	//   ....[149]....
        /*0678*/ 	.word	0x00011ee0


	//   ....[150]....
        /*067c*/ 	.word	0x00011fc0


	//   ....[151]....
        /*0680*/ 	.word	0x00012040


	//   ....[152]....
        /*0684*/ 	.word	0x00012140


	//   ....[153]....
        /*0688*/ 	.word	0x00012240


	//   ....[154]....
        /*068c*/ 	.word	0x000122b0


	//   ....[155]....
        /*0690*/ 	.word	0x00012310


	//   ....[156]....
        /*0694*/ 	.word	0x000123e0


	//   ....[157]....
        /*0698*/ 	.word	0x00012500


	//   ....[158]....
        /*069c*/ 	.word	0x00012550


	//   ....[159]....
        /*06a0*/ 	.word	0x000125e0


	//   ....[160]....
        /*06a4*/ 	.word	0x00012680


	//   ....[161]....
        /*06a8*/ 	.word	0x00012700


	//   ....[162]....
        /*06ac*/ 	.word	0x000127d0


	//   ....[163]....
        /*06b0*/ 	.word	0x000128e0


	//   ....[164]....
        /*06b4*/ 	.word	0x00012930


	//   ....[165]....
        /*06b8*/ 	.word	0x000129a0


	//   ....[166]....
        /*06bc*/ 	.word	0x00012a90


	//   ....[167]....
        /*06c0*/ 	.word	0x00012ba0


	//   ....[168]....
        /*06c4*/ 	.word	0x00012bf0


	//   ....[169]....
        /*06c8*/ 	.word	0x00012c60


	//   ....[170]....
        /*06cc*/ 	.word	0x00012d50


	//   ....[171]....
        /*06d0*/ 	.word	0x00012e60


	//   ....[172]....
        /*06d4*/ 	.word	0x00012eb0


	//   ....[173]....
        /*06d8*/ 	.word	0x00012f20


	//   ....[174]....
        /*06dc*/ 	.word	0x00013000


	//   ....[175]....
        /*06e0*/ 	.word	0x00013130


	//   ....[176]....
        /*06e4*/ 	.word	0x00013200


	//   ....[177]....
        /*06e8*/ 	.word	0x00013290


	//   ....[178]....
        /*06ec*/ 	.word	0x000133c0


	//   ....[179]....
        /*06f0*/ 	.word	0x00013420


	//   ....[180]....
        /*06f4*/ 	.word	0x00013530


	//   ....[181]....
        /*06f8*/ 	.word	0x00013590


	//   ....[182]....
        /*06fc*/ 	.word	0x000136a0


	//   ....[183]....
        /*0700*/ 	.word	0x00013700


	//   ....[184]....
        /*0704*/ 	.word	0x00013810


	//   ....[185]....
        /*0708*/ 	.word	0x00013870


	//   ....[186]....
        /*070c*/ 	.word	0x00013930


	//   ....[187]....
        /*0710*/ 	.word	0x00013a90


	//   ....[188]....
        /*0714*/ 	.word	0x00013b30


	//   ....[189]....
        /*0718*/ 	.word	0x00013b90


	//   ....[190]....
        /*071c*/ 	.word	0x00013c30


	//   ....[191]....
        /*0720*/ 	.word	0x00013c90


	//   ....[192]....
        /*0724*/ 	.word	0x00013d40


	//   ....[193]....
        /*0728*/ 	.word	0x00013da0


	//   ....[194]....
        /*072c*/ 	.word	0x00013e40


	//   ....[195]....
        /*0730*/ 	.word	0x00013ea0


	//   ....[196]....
        /*0734*/ 	.word	0x00013f40


	//   ....[197]....
        /*0738*/ 	.word	0x00013fa0


	//   ....[198]....
        /*073c*/ 	.word	0x00014040


	//   ....[199]....
        /*0740*/ 	.word	0x00014120


	//   ....[200]....
        /*0744*/ 	.word	0x000141c0


	//   ....[201]....
        /*0748*/ 	.word	0x00014220


	//   ....[202]....
        /*074c*/ 	.word	0x000142f0


	//   ....[203]....
        /*0750*/ 	.word	0x00014350


	//   ....[204]....
        /*0754*/ 	.word	0x00014420


	//   ....[205]....
        /*0758*/ 	.word	0x00014480


	//   ....[206]....
        /*075c*/ 	.word	0x00014550


	//   ....[207]....
        /*0760*/ 	.word	0x000145b0


	//   ....[208]....
        /*0764*/ 	.word	0x00014680


	//   ....[209]....
        /*0768*/ 	.word	0x000146e0


	//   ....[210]....
        /*076c*/ 	.word	0x000147b0


	//   ....[211]....
        /*0770*/ 	.word	0x00014840


	//   ....[212]....
        /*0774*/ 	.word	0x00014960


	//----- nvinfo : EIATTR_REG_RECONFIG
	.align		4
.L_527:
        /*0778*/ 	.byte	0x01, 0x54
	.zero		2


	//----- nvinfo : EIATTR_SYSCALL_OFFSETS
	.align		4
        /*077c*/ 	.byte	0x04, 0x46
        /*077e*/ 	.short	(.L_529 - .L_528)


	//   ....[0]....
.L_528:
        /*0780*/ 	.word	0x000018d0


	//   ....[1]....
        /*0784*/ 	.word	0x0000cf90


	//   ....[2]....
        /*0788*/ 	.word	0x0000d0e0


	//   ....[3]....
        /*078c*/ 	.word	0x0000d1d0


	//   ....[4]....
        /*0790*/ 	.word	0x0000dd00


	//   ....[5]....
        /*0794*/ 	.word	0x0000e890


	//----- nvinfo : EIATTR_MBARRIER_INSTR_OFFSETS
	.align		4
.L_529:
        /*0798*/ 	.byte	0x04, 0x39
        /*079a*/ 	.short	(.L_531 - .L_530)


	//   ....[0]....
.L_530:
        /*079c*/ 	.word	0x00000190
        /*07a0*/ 	.word	0x000000ff
        /*07a4*/ 	.word	0x00032400
        /*07a8*/ 	.short	0x0100
        /*07aa*/ 	.byte	0x08
	.zero		1


	//   ....[1]....
        /*07ac*/ 	.word	0x000001a0
        /*07b0*/ 	.word	0x000000ff
        /*07b4*/ 	.word	0x00032410
        /*07b8*/ 	.short	0x0100
        /*07ba*/ 	.byte	0x08
	.zero		1


	//   ....[2]....
        /*07bc*/ 	.word	0x000001b0
        /*07c0*/ 	.word	0x000000ff
        /*07c4*/ 	.word	0x00032420
        /*07c8*/ 	.short	0x0100
        /*07ca*/ 	.byte	0x08
	.zero		1


	//   ....[3]....
        /*07cc*/ 	.word	0x000002a0
        /*07d0*/ 	.word	0x000000ff
        /*07d4*/ 	.word	0x00032430
        /*07d8*/ 	.short	0x0100
        /*07da*/ 	.byte	0x08
	.zero		1


	//   ....[4]....
        /*07dc*/ 	.word	0x000002b0
        /*07e0*/ 	.word	0x000000ff
        /*07e4*/ 	.word	0x00032440
        /*07e8*/ 	.short	0x0100
        /*07ea*/ 	.byte	0x08
	.zero		1


	//   ....[5]....
        /*07ec*/ 	.word	0x000002c0
        /*07f0*/ 	.word	0x000000ff
        /*07f4*/ 	.word	0x00032438
        /*07f8*/ 	.short	0x0100
        /*07fa*/ 	.byte	0x08
	.zero		1


	//   ....[6]....
        /*07fc*/ 	.word	0x000002d0
        /*0800*/ 	.word	0x000000ff
        /*0804*/ 	.word	0x00032448
        /*0808*/ 	.short	0x0100
        /*080a*/ 	.byte	0x08
	.zero		1


	//   ....[7]....
        /*080c*/ 	.word	0x00000400
        /*0810*/ 	.word	0x000000ff
        /*0814*/ 	.word	0x00032450
        /*0818*/ 	.short	0x0100
        /*081a*/ 	.byte	0x08
	.zero		1


	//   ....[8]....
        /*081c*/ 	.word	0x00000410
        /*0820*/ 	.word	0x000000ff
        /*0824*/ 	.word	0x00032460
        /*0828*/ 	.short	0x0100
        /*082a*/ 	.byte	0x08
	.zero		1


	//   ....[9]....
        /*082c*/ 	.word	0x00000420
        /*0830*/ 	.word	0x000000ff
        /*0834*/ 	.word	0x00032458
        /*0838*/ 	.short	0x0100
        /*083a*/ 	.byte	0x08
	.zero		1


	//   ....[10]....
        /*083c*/ 	.word	0x00000430
        /*0840*/ 	.word	0x000000ff
        /*0844*/ 	.word	0x00032468
        /*0848*/ 	.short	0x0100
        /*084a*/ 	.byte	0x08
	.zero		1


	//   ....[11]....
        /*084c*/ 	.word	0x00000520
        /*0850*/ 	.word	0x000000ff
        /*0854*/ 	.word	0x00032470
        /*0858*/ 	.short	0x0100
        /*085a*/ 	.byte	0x06
	.zero		1


	//   ....[12]....
        /*085c*/ 	.word	0x00000530
        /*0860*/ 	.word	0x000000ff
        /*0864*/ 	.word	0x00032480
        /*0868*/ 	.short	0x0100
        /*086a*/ 	.byte	0x06
	.zero		1


	//   ....[13]....
        /*086c*/ 	.word	0x00000540
        /*0870*/ 	.word	0x000000ff
        /*0874*/ 	.word	0x00032478
        /*0878*/ 	.short	0x0100
        /*087a*/ 	.byte	0x06
	.zero		1


	//   ....[14]....
        /*087c*/ 	.word	0x00000550
        /*0880*/ 	.word	0x000000ff
        /*0884*/ 	.word	0x00032488
        /*0888*/ 	.short	0x0100
        /*088a*/ 	.byte	0x06
	.zero		1


	//   ....[15]....
        /*088c*/ 	.word	0x00000680
        /*0890*/ 	.word	0x000000ff
        /*0894*/ 	.word	0x00032490
        /*0898*/ 	.short	0x0100
        /*089a*/ 	.byte	0x08
	.zero		1


	//   ....[16]....
        /*089c*/ 	.word	0x00000690
        /*08a0*/ 	.word	0x000000ff
        /*08a4*/ 	.word	0x000324a0
        /*08a8*/ 	.short	0x0100
        /*08aa*/ 	.byte	0x08
	.zero		1


	//   ....[17]....
        /*08ac*/ 	.word	0x000006a0
        /*08b0*/ 	.word	0x000000ff
        /*08b4*/ 	.word	0x00032498
        /*08b8*/ 	.short	0x0100
        /*08ba*/ 	.byte	0x08
	.zero		1


	//   ....[18]....
        /*08bc*/ 	.word	0x000006b0
        /*08c0*/ 	.word	0x000000ff
        /*08c4*/ 	.word	0x000324a8
        /*08c8*/ 	.short	0x0100
        /*08ca*/ 	.byte	0x08
	.zero		1


	//   ....[19]....
        /*08cc*/ 	.word	0x000007f0
        /*08d0*/ 	.word	0x000000ff
        /*08d4*/ 	.word	0x000324b0
        /*08d8*/ 	.short	0x0100
        /*08da*/ 	.byte	0x08
	.zero		1


	//   ....[20]....
        /*08dc*/ 	.word	0x00000800
        /*08e0*/ 	.word	0x000000ff
        /*08e4*/ 	.word	0x000324c0
        /*08e8*/ 	.short	0x0100
        /*08ea*/ 	.byte	0x08
	.zero		1


	//   ....[21]....
        /*08ec*/ 	.word	0x00000810
        /*08f0*/ 	.word	0x000000ff
        /*08f4*/ 	.word	0x000324b8
        /*08f8*/ 	.short	0x0100
        /*08fa*/ 	.byte	0x08
	.zero		1


	//   ....[22]....
        /*08fc*/ 	.word	0x00000820
        /*0900*/ 	.word	0x000000ff
        /*0904*/ 	.word	0x000324c8
        /*0908*/ 	.short	0x0100
        /*090a*/ 	.byte	0x08
	.zero		1


	//   ....[23]....
        /*090c*/ 	.word	0x00001930
        /*0910*/ 	.word	0x000000ff
        /*0914*/ 	.word	0x00032400
        /*0918*/ 	.short	0x010a
        /*091a*/ 	.byte	0x28
	.zero		1


	//   ....[24]....
        /*091c*/ 	.word	0x00001a10
        /*0920*/ 	.word	0x000000ff
        /*0924*/ 	.word	0x00032430
        /*0928*/ 	.short	0x010a
        /*092a*/ 	.byte	0x06
	.zero		1


	//   ....[25]....
        /*092c*/ 	.word	0x00001a50
        /*0930*/ 	.word	0x000000ff
        /*0934*/ 	.word	0x00032430
        /*0938*/ 	.short	0x010a
        /*093a*/ 	.byte	0x06
	.zero		1


	//   ....[26]....
        /*093c*/ 	.word	0x00001d50
        /*0940*/ 	.word	0x000000ff
        /*0944*/ 	.word	0x00032410
        /*0948*/ 	.short	0x010a
        /*094a*/ 	.byte	0x28
	.zero		1


	//   ....[27]....
        /*094c*/ 	.word	0x00001d90
        /*0950*/ 	.word	0x000000ff
        /*0954*/ 	.word	0x00032450
        /*0958*/ 	.short	0x010a
        /*095a*/ 	.byte	0x06
	.zero		1


	//   ....[28]....
        /*095c*/ 	.word	0x00001dd0
        /*0960*/ 	.word	0x000000ff
        /*0964*/ 	.word	0x00032450
        /*0968*/ 	.short	0x010a
        /*096a*/ 	.byte	0x06
	.zero		1


	//   ....[29]....
        /*096c*/ 	.word	0x00002790
        /*0970*/ 	.word	0x000000ff
        /*0974*/ 	.word	0x00000000
        /*0978*/ 	.short	0x0101
        /*097a*/ 	.byte	0x0a
	.zero		1


	//   ....[30]....
        /*097c*/ 	.word	0x00003f00
        /*0980*/ 	.word	0x000000ff
        /*0984*/ 	.word	0x00000000
        /*0988*/ 	.short	0x0101
        /*098a*/ 	.byte	0x06
	.zero		1


	//   ....[31]....
        /*098c*/ 	.word	0x000040a0
        /*0990*/ 	.word	0x000000ff
        /*0994*/ 	.word	0x00032430
        /*0998*/ 	.short	0x010a
        /*099a*/ 	.byte	0x04
	.zero		1


	//   ....[32]....
        /*099c*/ 	.word	0x000040e0
        /*09a0*/ 	.word	0x000000ff
        /*09a4*/ 	.word	0x00032430
        /*09a8*/ 	.short	0x010a
        /*09aa*/ 	.byte	0x04
	.zero		1


	//   ....[33]....
        /*09ac*/ 	.word	0x00004300
        /*09b0*/ 	.word	0x000000ff
        /*09b4*/ 	.word	0x00032450
        /*09b8*/ 	.short	0x010a
        /*09ba*/ 	.byte	0x04
	.zero		1


	//   ....[34]....
        /*09bc*/ 	.word	0x00004340
        /*09c0*/ 	.word	0x000000ff
        /*09c4*/ 	.word	0x00032450
        /*09c8*/ 	.short	0x010a
        /*09ca*/ 	.byte	0x04
	.zero		1


	//   ....[35]....
        /*09cc*/ 	.word	0x00004a50
        /*09d0*/ 	.word	0x000000ff
        /*09d4*/ 	.word	0x00000000
        /*09d8*/ 	.short	0x0101
        /*09da*/ 	.byte	0x0a
	.zero		1


	//   ....[36]....
        /*09dc*/ 	.word	0x00006a90
        /*09e0*/ 	.word	0x000000ff
        /*09e4*/ 	.word	0x00000000
        /*09e8*/ 	.short	0x0101
        /*09ea*/ 	.byte	0x04
	.zero		1


	//   ....[37]....
        /*09ec*/ 	.word	0x00006bc0
        /*09f0*/ 	.word	0x000000ff
        /*09f4*/ 	.word	0x00032430
        /*09f8*/ 	.short	0x010a
        /*09fa*/ 	.byte	0x04
	.zero		1


	//   ....[38]....
        /*09fc*/ 	.word	0x00006c00
        /*0a00*/ 	.word	0x000000ff
        /*0a04*/ 	.word	0x00032430
        /*0a08*/ 	.short	0x010a
        /*0a0a*/ 	.byte	0x04
	.zero		1


	//   ....[39]....
        /*0a0c*/ 	.word	0x00006e20
        /*0a10*/ 	.word	0x000000ff
        /*0a14*/ 	.word	0x00032450
        /*0a18*/ 	.short	0x010a
        /*0a1a*/ 	.byte	0x04
	.zero		1


	//   ....[40]....
        /*0a1c*/ 	.word	0x00006e60
        /*0a20*/ 	.word	0x000000ff
        /*0a24*/ 	.word	0x00032450
        /*0a28*/ 	.short	0x010a
        /*0a2a*/ 	.byte	0x04
	.zero		1


	//   ....[41]....
        /*0a2c*/ 	.word	0x00007570
        /*0a30*/ 	.word	0x000000ff
        /*0a34*/ 	.word	0x00000000
        /*0a38*/ 	.short	0x0101
        /*0a3a*/ 	.byte	0x0b
	.zero		1


	//   ....[42]....
        /*0a3c*/ 	.word	0x00008e10
        /*0a40*/ 	.word	0x000000ff
        /*0a44*/ 	.word	0x00000000
        /*0a48*/ 	.short	0x0101
        /*0a4a*/ 	.byte	0x04
	.zero		1


	//   ....[43]....
        /*0a4c*/ 	.word	0x0000b0f0
        /*0a50*/ 	.word	0x000000c3
        /*0a54*/ 	.word	0x00000000
        /*0a58*/ 	.short	0x0101
        /*0a5a*/ 	.byte	0x3f
	.zero		1


	//   ....[44]....
        /*0a5c*/ 	.word	0x0000d5d0
        /*0a60*/ 	.word	0x00000018
        /*0a64*/ 	.word	0x00032440
        /*0a68*/ 	.short	0x010a
        /*0a6a*/ 	.byte	0x3f
	.zero		1


	//   ....[45]....
        /*0a6c*/ 	.word	0x0000dae0
        /*0a70*/ 	.word	0x00000018
        /*0a74*/ 	.word	0x00032430
        /*0a78*/ 	.short	0x0107
        /*0a7a*/ 	.byte	0x3f
	.zero		1


	//   ....[46]....
        /*0a7c*/ 	.word	0x0000db90
        /*0a80*/ 	.word	0x00000018
        /*0a84*/ 	.word	0x00032430
        /*0a88*/ 	.short	0x0101
        /*0a8a*/ 	.byte	0x3f
	.zero		1


	//   ....[47]....
        /*0a8c*/ 	.word	0x0000e6d0
        /*0a90*/ 	.word	0x00000011
        /*0a94*/ 	.word	0x00032400
        /*0a98*/ 	.short	0x0107
        /*0a9a*/ 	.byte	0x3f
	.zero		1


	//   ....[48]....
        /*0a9c*/ 	.word	0x0000e760
        /*0aa0*/ 	.word	0x00000011
        /*0aa4*/ 	.word	0x00032400
        /*0aa8*/ 	.short	0x0101
        /*0aaa*/ 	.byte	0x3f
	.zero		1


	//   ....[49]....
        /*0aac*/ 	.word	0x0000f1b0
        /*0ab0*/ 	.word	0x00000011
        /*0ab4*/ 	.word	0x00032410
        /*0ab8*/ 	.short	0x0107
        /*0aba*/ 	.byte	0x3f
	.zero		1


	//   ....[50]....
        /*0abc*/ 	.word	0x0000f2a0
        /*0ac0*/ 	.word	0x00000011
        /*0ac4*/ 	.word	0x00032410
        /*0ac8*/ 	.short	0x0101
        /*0aca*/ 	.byte	0x3f
	.zero		1


	//   ....[51]....
        /*0acc*/ 	.word	0x0000f2c0
        /*0ad0*/ 	.word	0x00000011
        /*0ad4*/ 	.word	0x00032420
        /*0ad8*/ 	.short	0x010a
        /*0ada*/ 	.byte	0x3f
	.zero		1


	//   ....[52]....
        /*0adc*/ 	.word	0x0000f340
        /*0ae0*/ 	.word	0x00000018
        /*0ae4*/ 	.word	0x00032460
        /*0ae8*/ 	.short	0x010a
        /*0aea*/ 	.byte	0x3f
	.zero		1


	//   ....[53]....
        /*0aec*/ 	.word	0x0000fa40
        /*0af0*/ 	.word	0x00000018
        /*0af4*/ 	.word	0x00032450
        /*0af8*/ 	.short	0x0107
        /*0afa*/ 	.byte	0x3f
	.zero		1


	//   ....[54]....
        /*0afc*/ 	.word	0x0000fb00
        /*0b00*/ 	.word	0x00000018
        /*0b04*/ 	.word	0x00032450
        /*0b08*/ 	.short	0x0101
        /*0b0a*/ 	.byte	0x3f
	.zero		1


	//   ....[55]....
        /*0b0c*/ 	.word	0x0000fe20
        /*0b10*/ 	.word	0x0000000a
        /*0b14*/ 	.word	0x00032440
        /*0b18*/ 	.short	0x010a
        /*0b1a*/ 	.byte	0x3f
	.zero		1


	//   ....[56]....
        /*0b1c*/ 	.word	0x000101f0
        /*0b20*/ 	.word	0x0000000a
        /*0b24*/ 	.word	0x00032430
        /*0b28*/ 	.short	0x0107
        /*0b2a*/ 	.byte	0x3f
	.zero		1


	//   ....[57]....
        /*0b2c*/ 	.word	0x000102a0
        /*0b30*/ 	.word	0x0000000a
        /*0b34*/ 	.word	0x00032430
        /*0b38*/ 	.short	0x0101
        /*0b3a*/ 	.byte	0x3f
	.zero		1


	//   ....[58]....
        /*0b3c*/ 	.word	0x000102d0
        /*0b40*/ 	.word	0x0000000a
        /*0b44*/ 	.word	0x00032460
        /*0b48*/ 	.short	0x010a
        /*0b4a*/ 	.byte	0x3f
	.zero		1


	//   ....[59]....
        /*0b4c*/ 	.word	0x000107f0
        /*0b50*/ 	.word	0x0000000a
        /*0b54*/ 	.word	0x00032450
        /*0b58*/ 	.short	0x0107
        /*0b5a*/ 	.byte	0x3f
	.zero		1


	//   ....[60]....
        /*0b5c*/ 	.word	0x000108a0
        /*0b60*/ 	.word	0x0000000a
        /*0b64*/ 	.word	0x00032450
        /*0b68*/ 	.short	0x0101
        /*0b6a*/ 	.byte	0x3f
	.zero		1


	//   ....[61]....
        /*0b6c*/ 	.word	0x00010c80
        /*0b70*/ 	.word	0x00000007
        /*0b74*/ 	.word	0x00032420
        /*0b78*/ 	.short	0x010a
        /*0b7a*/ 	.byte	0x3f
	.zero		1


	//   ....[62]....
        /*0b7c*/ 	.word	0x00010e20
        /*0b80*/ 	.word	0x00000005
        /*0b84*/ 	.word	0x00032440
        /*0b88*/ 	.short	0x010a
        /*0b8a*/ 	.byte	0x3f
	.zero		1


	//   ....[63]....
        /*0b8c*/ 	.word	0x00010ec0
        /*0b90*/ 	.word	0x00000003
        /*0b94*/ 	.word	0x00032440
        /*0b98*/ 	.short	0x010a
        /*0b9a*/ 	.byte	0x3f
	.zero		1


	//   ....[64]....
        /*0b9c*/ 	.word	0x00010f00
        /*0ba0*/ 	.word	0x00000005
        /*0ba4*/ 	.word	0x00032460
        /*0ba8*/ 	.short	0x010a
        /*0baa*/ 	.byte	0x3f
	.zero		1


	//   ....[65]....
        /*0bac*/ 	.word	0x00010f40
        /*0bb0*/ 	.word	0x00000003
        /*0bb4*/ 	.word	0x00032460
        /*0bb8*/ 	.short	0x010a
        /*0bba*/ 	.byte	0x3f
	.zero		1


	//   ....[66]....
        /*0bbc*/ 	.word	0x00010fb0
        /*0bc0*/ 	.word	0x00000003
        /*0bc4*/ 	.word	0x00032400
        /*0bc8*/ 	.short	0x010a
        /*0bca*/ 	.byte	0x3f
	.zero		1


	//   ....[67]....
        /*0bcc*/ 	.word	0x00011010
        /*0bd0*/ 	.word	0x00000003
        /*0bd4*/ 	.word	0x00032430
        /*0bd8*/ 	.short	0x010a
        /*0bda*/ 	.byte	0x3f
	.zero		1


	//   ....[68]....
        /*0bdc*/ 	.word	0x00011070
        /*0be0*/ 	.word	0x00000003
        /*0be4*/ 	.word	0x00032410
        /*0be8*/ 	.short	0x010a
        /*0bea*/ 	.byte	0x3f
	.zero		1


	//   ....[69]....
        /*0bec*/ 	.word	0x000110d0
        /*0bf0*/ 	.word	0x00000003
        /*0bf4*/ 	.word	0x00032450
        /*0bf8*/ 	.short	0x010a
        /*0bfa*/ 	.byte	0x3f
	.zero		1


	//   ....[70]....
        /*0bfc*/ 	.word	0x00011130
        /*0c00*/ 	.word	0x00000015
        /*0c04*/ 	.word	0x00032430
        /*0c08*/ 	.short	0x010a
        /*0c0a*/ 	.byte	0x3f
	.zero		1


	//   ....[71]....
        /*0c0c*/ 	.word	0x00011190
        /*0c10*/ 	.word	0x00000015
        /*0c14*/ 	.word	0x00032450
        /*0c18*/ 	.short	0x010a
        /*0c1a*/ 	.byte	0x3f
	.zero		1


	//   ....[72]....
        /*0c1c*/ 	.word	0x000111f0
        /*0c20*/ 	.word	0x00000015
        /*0c24*/ 	.word	0x00032430
        /*0c28*/ 	.short	0x010a
        /*0c2a*/ 	.byte	0x3f
	.zero		1


	//   ....[73]....
        /*0c2c*/ 	.word	0x00011250
        /*0c30*/ 	.word	0x00000015
        /*0c34*/ 	.word	0x00032450
        /*0c38*/ 	.short	0x010a
        /*0c3a*/ 	.byte	0x3f
	.zero		1


	//   ....[74]....
        /*0c3c*/ 	.word	0x00011350
        /*0c40*/ 	.word	0x00000018
        /*0c44*/ 	.word	0x00032440
        /*0c48*/ 	.short	0x010a
        /*0c4a*/ 	.byte	0x3f
	.zero		1


	//   ....[75]....
        /*0c4c*/ 	.word	0x00013030
        /*0c50*/ 	.word	0x00000011
        /*0c54*/ 	.word	0x00032420
        /*0c58*/ 	.short	0x010a
        /*0c5a*/ 	.byte	0x3f
	.zero		1


	//   ....[76]....
        /*0c5c*/ 	.word	0x00013080
        /*0c60*/ 	.word	0x00000018
        /*0c64*/ 	.word	0x00032460
        /*0c68*/ 	.short	0x010a
        /*0c6a*/ 	.byte	0x3f
	.zero		1


	//   ....[77]....
        /*0c6c*/ 	.word	0x000139e0
        /*0c70*/ 	.word	0x0000000a
        /*0c74*/ 	.word	0x00032440
        /*0c78*/ 	.short	0x010a
        /*0c7a*/ 	.byte	0x3f
	.zero		1


	//   ....[78]....
        /*0c7c*/ 	.word	0x00014070
        /*0c80*/ 	.word	0x0000000a
        /*0c84*/ 	.word	0x00032460
        /*0c88*/ 	.short	0x010a
        /*0c8a*/ 	.byte	0x3f
	.zero		1


	//   ....[79]....
        /*0c8c*/ 	.word	0x00014880
        /*0c90*/ 	.word	0x00000007
        /*0c94*/ 	.word	0x00032420
        /*0c98*/ 	.short	0x010a
        /*0c9a*/ 	.byte	0x3f
	.zero		1


	//   ....[80]....
        /*0c9c*/ 	.word	0x00014a20
        /*0ca0*/ 	.word	0x00000005
        /*0ca4*/ 	.word	0x00032440
        /*0ca8*/ 	.short	0x010a
        /*0caa*/ 	.byte	0x3f
	.zero		1


	//   ....[81]....
        /*0cac*/ 	.word	0x00014a70
        /*0cb0*/ 	.word	0x00000003
        /*0cb4*/ 	.word	0x00032440
        /*0cb8*/ 	.short	0x010a
        /*0cba*/ 	.byte	0x3f
	.zero		1


	//   ....[82]....
        /*0cbc*/ 	.word	0x00014ac0
        /*0cc0*/ 	.word	0x00000005
        /*0cc4*/ 	.word	0x00032460
        /*0cc8*/ 	.short	0x010a
        /*0cca*/ 	.byte	0x3f
	.zero		1


	//----- nvinfo : EIATTR_NUM_MBARRIERS
	.align		4
.L_531:
        /*0ccc*/ 	.byte	0x03, 0x38
        /*0cce*/ 	.short	0x0017


	//----- nvinfo : EIATTR_EXIT_INSTR_OFFSETS
	.align		4
        /*0cd0*/ 	.byte	0x04, 0x1c
        /*0cd2*/ 	.short	(.L_533 - .L_532)


	//   ....[0]....
.L_532:
        /*0cd4*/ 	.word	0x000009b0


	//   ....[1]....
        /*0cd8*/ 	.word	0x0000c2c0


	//   ....[2]....
        /*0cdc*/ 	.word	0x00010f90


	//----- nvinfo : EIATTR_MAX_THREADS
	.align		4
.L_533:
        /*0ce0*/ 	.byte	0x04, 0x05
        /*0ce2*/ 	.short	(.L_535 - .L_534)
.L_534:
        /*0ce4*/ 	.word	0x00000180
        /*0ce8*/ 	.word	0x00000001
        /*0cec*/ 	.word	0x00000001


	//----- nvinfo : EIATTR_CRS_STACK_SIZE
	.align		4
.L_535:
        /*0cf0*/ 	.byte	0x04, 0x1e
        /*0cf2*/ 	.short	(.L_537 - .L_536)
.L_536:
        /*0cf4*/ 	.word	0x00000000


	//----- nvinfo : EIATTR_CBANK_PARAM_SIZE
	.align		4
.L_537:
        /*0cf8*/ 	.byte	0x03, 0x19
        /*0cfa*/ 	.short	0x0bf0


	//----- nvinfo : EIATTR_PARAM_CBANK
	.align		4
        /*0cfc*/ 	.byte	0x04, 0x0a
        /*0cfe*/ 	.short	(.L_539 - .L_538)
	.align		4
.L_538:
        /*0d00*/ 	.word	index@(.nv.constant0._ZN7cutlass13device_kernelIN5flash11enable_sm90INS1_16FlashAttnFwdSm90INS1_25CollectiveMainloopFwdSm90ILi2EN4cute5tupleIJNS5_1CILi1EEES8_S8_EEENS6_IJNS7_ILi128EEENS7_ILi96EEENS7_ILi64EEEEEELi256ENS_10bfloat16_tEfNS_4arch4Sm90ELb1ELb0ELb0ELb0ELb1ELb0ELb1ELb1ELb0ELb1ELb0ELb0EEENS1_21CollectiveEpilogueFwdINS6_IJSA_NS7_ILi256EEESB_EEES9_SE_SG_Li256ELb0ELb1ELb0ELb0EEENS1_30DynamicPersistentTileSchedulerILi256ELi128ELb0ELb1ELb1EEEEEEEEEvNT_6ParamsE)
        /*0d04*/ 	.short	0x0210
        /*0d06*/ 	.short	0x0bf0


	//----- nvinfo : EIATTR_SW_WAR
	.align		4
.L_539:
        /*0d08*/ 	.byte	0x04, 0x36
        /*0d0a*/ 	.short	(.L_541 - .L_540)
.L_540:
        /*0d0c*/ 	.word	0x00000008
.L_541:


//--------------------- .nv.info._ZN7cutlass13device_kernelIN5flash11enable_sm90INS1_16FlashAttnFwdSm90INS1_25CollectiveMainloopFwdSm90ILi2EN4cute5tupleIJNS5_1CILi1EEES8_S8_EEENS6_IJNS7_ILi128EEENS7_ILi96EEENS7_ILi64EEEEEELi256ENS_10bfloat16_tEfNS_4arch4Sm90ELb1ELb0ELb0ELb1ELb1ELb0ELb0ELb1ELb0ELb1ELb0ELb0EEENS1_21CollectiveEpilogueFwdINS6_IJSA_NS7_ILi256EEESB_EEES9_SE_SG_Li256ELb1ELb1ELb0ELb0EEENS1_36VarlenDynamicPersistentTileSchedulerILi128ELi96ELi256ELi128ELb0ELb1ELb1ELb1ELb1ELb1EEEEEEEEEvNT_6ParamsE --------------------------
	.section	.nv.info._ZN7cutlass13device_kernelIN5flash11enable_sm90INS1_16FlashAttnFwdSm90INS1_25CollectiveMainloopFwdSm90ILi2EN4cute5tupleIJNS5_1CILi1EEES8_S8_EEENS6_IJNS7_ILi128EEENS7_ILi96EEENS7_ILi64EEEEEELi256ENS_10bfloat16_tEfNS_4arch4Sm90ELb1ELb0ELb0ELb1ELb1ELb0ELb0ELb1ELb0ELb1ELb0ELb0EEENS1_21CollectiveEpilogueFwdINS6_IJSA_NS7_ILi256EEESB_EEES9_SE_SG_Li256ELb1ELb1ELb0ELb0EEENS1_36VarlenDynamicPersistentTileSchedulerILi128ELi96ELi256ELi128ELb0ELb1ELb1ELb1ELb1ELb1EEEEEEEEEvNT_6ParamsE,"",@"SHT_CUDA_INFO"
	.sectionflags	@""
	.align	4


	//----- nvinfo : EIATTR_CUDA_API_VERSION
	.align		4
        /*0000*/ 	.byte	0x04, 0x37
        /*0002*/ 	.short	(.L_543 - .L_542)
.L_542:
        /*0004*/ 	.word	0x00000082


	//----- nvinfo : EIATTR_KPARAM_INFO
	.align		4
.L_543:
        /*0008*/ 	.byte	0x04, 0x17
        /*000a*/ 	.short	(.L_545 - .L_544)
.L_544:
        /*000c*/ 	.word	0x00000000
        /*0010*/ 	.short	0x0000
        /*0012*/ 	.short	0x0070
        /*0014*/ 	.byte	0x00, 0xf0, 0x01, 0x2a


	//----- nvinfo : EIATTR_SPARSE_MMA_MASK
	.align		4
.L_545:
        /*0018*/ 	.byte	0x03, 0x50
        /*001a*/ 	.short	0x0000


	//----- nvinfo : EIATTR_MAXREG_COUNT
	.align		4
        /*001c*/ 	.byte	0x03, 0x1b
        /*001e*/ 	.short	0x00a8


	//----- nvinfo : EIATTR_NUM_BARRIERS
	.align		4
        /*0020*/ 	.byte	0x02, 0x4c
        /*0022*/ 	.byte	0x10
	.zero		1


	//----- nvinfo : EIATTR_EXTERNS
	.align		4
        /*0024*/ 	.byte	0x04, 0x0f
        /*0026*/ 	.short	(.L_547 - .L_546)


	//   ....[0]....
	.align		4
.L_546:
        /*0028*/ 	.word	index@(__assertfail)


	//----- nvinfo : EIATTR_ANNOTATIONS
	.align		4
.L_547:
        /*002c*/ 	.byte	0x04, 0x55
        /*002e*/ 	.short	(.L_549 - .L_548)


	//   ....[0]....
.L_548:
        /* <DEDUP_REMOVED lines=13> */


	//----- nvinfo : EIATTR_MERCURY_ISA_VERSION
	.align		4
.L_549:
        /*00f0*/ 	.byte	0x03, 0x5f
        /*00f2*/ 	.short	0x0101


	//----- nvinfo : EIATTR_UNUSED_LOAD_BYTE_OFFSET
	.align		4
        /*00f4*/ 	.byte	0x04, 0x44
        /*00f6*/ 	.short	(.L_551 - .L_550)


	//   ....[0]....
.L_550:
        /*00f8*/ 	.word	0x00000970
        /*00fc*/ 	.word	0x0000fff0


	//   ....[1]....
        /*0100*/ 	.word	0x00008480
        /*0104*/ 	.word	0x0000fff0


	//----- nvinfo : EIATTR_INT_WARP_WIDE_INSTR_OFFSETS
	.align		4
.L_551:
        /*0108*/ 	.byte	0x04, 0x31
        /*010a*/ 	.short	(.L_553 - .L_552)


	//   ....[0]....
.L_552:
        /*010c*/ 	.word	0x000000c0


	//   ....[1]....
        /*0110*/ 	.word	0x000000d0


	//   ....[2]....
        /*0114*/ 	.word	0x00000170


	//   ....[3]....
        /*0118*/ 	.word	0x0000c540


	//   ....[4]....
        /*011c*/ 	.word	0x0000c5d0


	//   ....[5]....
        /*0120*/ 	.word	0x0000f900


	//   ....[6]....
        /*0124*/ 	.word	0x0000f990


	//----- nvinfo : EIATTR_COOP_GROUP_MASK_REGIDS
	.align		4
.L_553:
        /*0128*/ 	.byte	0x04, 0x29
        /*012a*/ 	.short	(.L_555 - .L_554)


	//   ....[0]....
.L_554:
        /*012c*/ 	.word	0xffffffff


	//   ....[1]....
        /*0130*/ 	.word	0xffffffff


	//   ....[2]....
        /*0134*/ 	.word	0xffffffff


	//   ....[3]....
        /*0138*/ 	.word	0xffffffff


	//   ....[4]....
        /*013c*/ 	.word	0xffffffff


	//   ....[5]....
        /*0140*/ 	.word	0xffffffff


	//   ....[6]....
        /*0144*/ 	.word	0xffffffff


	//   ....[7]....
        /*0148*/ 	.word	0xffffffff


	//   ....[8]....
        /*014c*/ 	.word	0xffffffff


	//   ....[9]....
        /*0150*/ 	.word	0xffffffff


	//   ....[10]....
        /*0154*/ 	.word	0xffffffff


	//   ....[11]....
        /*0158*/ 	.word	0xffffffff


	//   ....[12]....
        /*015c*/ 	.word	0xffffffff


	//   ....[13]....
        /*0160*/ 	.word	0xffffffff


	//   ....[14]....
        /*0164*/ 	.word	0xffffffff


	//   ....[15]....
        /*0168*/ 	.word	0xffffffff


	//   ....[16]....
        /*016c*/ 	.word	0xffffffff


	//   ....[17]....
        /*0170*/ 	.word	0xffffffff


	//   ....[18]....
        /*0174*/ 	.word	0xffffffff


	//   ....[19]....
        /*0178*/ 	.word	0xffffffff


	//   ....[20]....
        /*017c*/ 	.word	0xffffffff


	//   ....[21]....
        /*0180*/ 	.word	0xffffffff


	//   ....[22]....
        /*0184*/ 	.word	0xffffffff


	//   ....[23]....
        /*0188*/ 	.word	0xffffffff


	//   ....[24]....
        /*018c*/ 	.word	0xffffffff


	//   ....[25]....
        /*0190*/ 	.word	0xffffffff


	//   ....[26]....
        /*0194*/ 	.word	0xffffffff


	//   ....[27]....
        /*0198*/ 	.word	0xffffffff


	//   ....[28]....
        /*019c*/ 	.word	0xffffffff


	//   ....[29]....
        /*01a0*/ 	.word	0xffffffff


	//   ....[30]....
        /*01a4*/ 	.word	0xffffffff


	//   ....[31]....
        /*01a8*/ 	.word	0xffffffff


	//   ....[32]....
        /*01ac*/ 	.word	0xffffffff


	//   ....[33]....
        /*01b0*/ 	.word	0xffffffff


	//   ....[34]....
        /*01b4*/ 	.word	0xffffffff


	//   ....[35]....
        /*01b8*/ 	.word	0xffffffff


	//   ....[36]....
        /*01bc*/ 	.word	0xffffffff


	//   ....[37]....
        /*01c0*/ 	.word	0xffffffff


	//   ....[38]....
        /*01c4*/ 	.word	0xffffffff


	//   ....[39]....
        /*01c8*/ 	.word	0xffffffff


	//   ....[40]....
        /*01cc*/ 	.word	0xffffffff


	//   ....[41]....
        /*01d0*/ 	.word	0xffffffff


	//   ....[42]....
        /*01d4*/ 	.word	0xffffffff


	//   ....[43]....
        /*01d8*/ 	.word	0xffffffff


	//   ....[44]....
        /*01dc*/ 	.word	0xffffffff


	//   ....[45]....
        /*01e0*/ 	.word	0xffffffff


	//   ....[46]....
        /*01e4*/ 	.word	0xffffffff


	//   ....[47]....
        /*01e8*/ 	.word	0xffffffff


	//   ....[48]....
        /*01ec*/ 	.word	0xffffffff


	//   ....[49]....
        /*01f0*/ 	.word	0xffffffff


	//   ....[50]....
        /*01f4*/ 	.word	0xffffffff


	//   ....[51]....
        /*01f8*/ 	.word	0xffffffff


	//   ....[52]....
        /*01fc*/ 	.word	0xffffffff


	//   ....[53]....
        /*0200*/ 	.word	0xffffffff


	//   ....[54]....
        /*0204*/ 	.word	0xffffffff


	//   ....[55]....
        /*0208*/ 	.word	0xffffffff


	//   ....[56]....
        /*020c*/ 	.word	0xffffffff


	//   ....[57]....
        /*0210*/ 	.word	0xffffffff


	//   ....[58]....
        /*0214*/ 	.word	0xffffffff


	//   ....[59]....
        /*0218*/ 	.word	0xffffffff


	//   ....[60]....
        /*021c*/ 	.word	0xffffffff


	//   ....[61]....
        /*0220*/ 	.word	0xffffffff


	//   ....[62]....
        /*0224*/ 	.word	0xffffffff


	//   ....[63]....
        /*0228*/ 	.word	0xffffffff


	//   ....[64]....
        /*022c*/ 	.word	0xffffffff


	//   ....[65]....
        /*0230*/ 	.word	0xffffffff


	//   ....[66]....
        /*0234*/ 	.word	0xffffffff


	//   ....[67]....
        /*0238*/ 	.word	0xffffffff


	//   ....[68]....
        /*023c*/ 	.word	0xffffffff


	//   ....[69]....
        /*0240*/ 	.word	0xffffffff


	//   ....[70]....
        /*0244*/ 	.word	0xffffffff


	//   ....[71]....
        /*0248*/ 	.word	0xffffffff


	//   ....[72]....
        /*024c*/ 	.word	0xffffffff


	//   ....[73]....
        /*0250*/ 	.word	0xffffffff


	//   ....[74]....
        /*0254*/ 	.word	0xffffffff


	//   ....[75]....
        /*0258*/ 	.word	0xffffffff


	//   ....[76]....
        /*025c*/ 	.word	0xffffffff


	//   ....[77]....
        /*0260*/ 	.word	0xffffffff


	//   ....[78]....
        /*0264*/ 	.word	0xffffffff


	//   ....[79]....
        /*0268*/ 	.word	0xffffffff


	//   ....[80]....
        /*026c*/ 	.word	0xffffffff


	//   ....[81]....
        /*0270*/ 	.word	0xffffffff


	//   ....[82]....
        /*0274*/ 	.word	0xffffffff


	//   ....[83]....
        /*0278*/ 	.word	0xffffffff


	//   ....[84]....
        /*027c*/ 	.word	0xffffffff


	//   ....[85]....
        /*0280*/ 	.word	0xffffffff


	//   ....[86]....
        /*0284*/ 	.word	0xffffffff


	//   ....[87]....
        /*0288*/ 	.word	0xffffffff


	//   ....[88]....
        /*028c*/ 	.word	0xffffffff


	//   ....[89]....
        /*0290*/ 	.word	0xffffffff


	//   ....[90]....
        /*0294*/ 	.word	0xffffffff


	//   ....[91]....
        /*0298*/ 	.word	0xffffffff


	//   ....[92]....
        /*029c*/ 	.word	0xffffffff


	//   ....[93]....
        /*02a0*/ 	.word	0xffffffff


	//   ....[94]....
        /*02a4*/ 	.word	0xffffffff


	//   ....[95]....
        /*02a8*/ 	.word	0xffffffff


	//   ....[96]....
        /*02ac*/ 	.word	0xffffffff


	//   ....[97]....
        /*02b0*/ 	.word	0xffffffff


	//   ....[98]....
        /*02b4*/ 	.word	0xffffffff


	//   ....[99]....
        /*02b8*/ 	.word	0xffffffff


	//   ....[100]....
        /*02bc*/ 	.word	0xffffffff


	//   ....[101]....
        /*02c0*/ 	.word	0xffffffff


	//   ....[102]....
        /*02c4*/ 	.word	0xffffffff


	//   ....[103]....
        /*02c8*/ 	.word	0xffffffff


	//   ....[104]....
        /*02cc*/ 	.word	0xffffffff


	//   ....[105]....
        /*02d0*/ 	.word	0xffffffff


	//   ....[106]....
        /*02d4*/ 	.word	0xffffffff


	//   ....[107]....
        /*02d8*/ 	.word	0xffffffff


	//   ....[108]....
        /*02dc*/ 	.word	0xffffffff


	//   ....[109]....
        /*02e0*/ 	.word	0xffffffff


	//   ....[110]....
        /*02e4*/ 	.word	0xffffffff


	//   ....[111]....
        /*02e8*/ 	.word	0xffffffff


	//   ....[112]....
        /*02ec*/ 	.word	0xffffffff


	//   ....[113]....
        /*02f0*/ 	.word	0xffffffff


	//   ....[114]....
        /*02f4*/ 	.word	0xffffffff


	//   ....[115]....
        /*02f8*/ 	.word	0xffffffff


	//   ....[116]....
        /*02fc*/ 	.word	0xffffffff


	//   ....[117]....
        /*0300*/ 	.word	0xffffffff


	//   ....[118]....
        /*0304*/ 	.word	0xffffffff


	//   ....[119]....
        /*0308*/ 	.word	0xffffffff


	//   ....[120]....
        /*030c*/ 	.word	0xffffffff


	//   ....[121]....
        /*0310*/ 	.word	0xffffffff


	//   ....[122]....
        /*0314*/ 	.word	0xffffffff


	//   ....[123]....
        /*0318*/ 	.word	0xffffffff


	//   ....[124]....
        /*031c*/ 	.word	0xffffffff


	//   ....[125]....
        /*0320*/ 	.word	0xffffffff


	//   ....[126]....
        /*0324*/ 	.word	0xffffffff


	//   ....[127]....
        /*0328*/ 	.word	0xffffffff


	//   ....[128]....
        /*032c*/ 	.word	0xffffffff


	//   ....[129]....
        /*0330*/ 	.word	0xffffffff


	//   ....[130]....
        /*0334*/ 	.word	0xffffffff


	//   ....[131]....
        /*0338*/ 	.word	0xffffffff


	//   ....[132]....
        /*033c*/ 	.word	0xffffffff


	//   ....[133]....
        /*0340*/ 	.word	0xffffffff


	//   ....[134]....
        /*0344*/ 	.word	0xffffffff


	//   ....[135]....
        /*0348*/ 	.word	0xffffffff


	//   ....[136]....
        /*034c*/ 	.word	0xffffffff


	//   ....[137]....
        /*0350*/ 	.word	0xffffffff


	//   ....[138]....
        /*0354*/ 	.word	0xffffffff


	//   ....[139]....
        /*0358*/ 	.word	0xffffffff


	//   ....[140]....
        /*035c*/ 	.word	0xffffffff


	//   ....[141]....
        /*0360*/ 	.word	0xffffffff


	//   ....[142]....
        /*0364*/ 	.word	0xffffffff


	//   ....[143]....
        /*0368*/ 	.word	0xffffffff


	//   ....[144]....
        /*036c*/ 	.word	0xffffffff


	//   ....[145]....
        /*0370*/ 	.word	0x0500000f


	//   ....[146]....
        /*0374*/ 	.word	0x0500000f


	//   ....[147]....
        /*0378*/ 	.word	0x0500000f


	//   ....[148]....
        /*037c*/ 	.word	0x0500000f


	//   ....[149]....
        /*0380*/ 	.word	0x0500000f


	//   ....[150]....
        /*0384*/ 	.word	0x0500000f


	//   ....[151]....
        /*0388*/ 	.word	0x0500000f


	//   ....[152]....
        /*038c*/ 	.word	0x0500000f


	//   ....[153]....
        /*0390*/ 	.word	0x0500000f


	//   ....[154]....
        /*0394*/ 	.word	0x0500000f


	//   ....[155]....
        /*0398*/ 	.word	0x0500000f


	//   ....[156]....
        /*039c*/ 	.word	0x0500000f


	//   ....[157]....
        /*03a0*/ 	.word	0x0500000f


	//   ....[158]....
        /*03a4*/ 	.word	0x0500000f


	//   ....[159]....
        /*03a8*/ 	.word	0x0500000f


	//   ....[160]....
        /*03ac*/ 	.word	0x0500000f


	//   ....[161]....
        /*03b0*/ 	.word	0x0500000f


	//   ....[162]....
        /*03b4*/ 	.word	0x0500000f


	//   ....[163]....
        /*03b8*/ 	.word	0x0500000f


	//   ....[164]....
        /*03bc*/ 	.word	0x0500000f


	//   ....[165]....
        /*03c0*/ 	.word	0x0500000f


	//   ....[166]....
        /*03c4*/ 	.word	0x0500000f


	//   ....[167]....
        /*03c8*/ 	.word	0x0500000f


	//   ....[168]....
        /*03cc*/ 	.word	0x0500000f


	//   ....[169]....
        /*03d0*/ 	.word	0x0500000f


	//   ....[170]....
        /*03d4*/ 	.word	0x0500000f


	//   ....[171]....
        /*03d8*/ 	.word	0x0500000f


	//   ....[172]....
        /*03dc*/ 	.word	0x0500000f


	//   ....[173]....
        /*03e0*/ 	.word	0x0500000f


	//   ....[174]....
        /*03e4*/ 	.word	0x0500000f


	//   ....[175]....
        /*03e8*/ 	.word	0x0500000f


	//   ....[176]....
        /*03ec*/ 	.word	0x0500000f


	//   ....[177]....
        /*03f0*/ 	.word	0x0500000f


	//   ....[178]....
        /*03f4*/ 	.word	0x0500000f


	//   ....[179]....
        /*03f8*/ 	.word	0x0500000f


	//   ....[180]....
        /*03fc*/ 	.word	0x0500000f


	//   ....[181]....
        /*0400*/ 	.word	0x0500000f


	//   ....[182]....
        /*0404*/ 	.word	0x0500000f


	//   ....[183]....
        /*0408*/ 	.word	0x0500000f


	//   ....[184]....
        /*040c*/ 	.word	0x0500000f


	//   ....[185]....
        /*0410*/ 	.word	0x0500000f


	//   ....[186]....
        /*0414*/ 	.word	0x0500000f


	//   ....[187]....
        /*0418*/ 	.word	0x0500000f


	//   ....[188]....
        /*041c*/ 	.word	0x0500000f


	//   ....[189]....
        /*0420*/ 	.word	0x0500000f


	//   ....[190]....
        /*0424*/ 	.word	0x0500000f


	//   ....[191]....
        /*0428*/ 	.word	0x0500000f


	//   ....[192]....
        /*042c*/ 	.word	0x0500000f


	//   ....[193]....
        /*0430*/ 	.word	0x0500000f


	//   ....[194]....
        /*0434*/ 	.word	0x0500000f


	//   ....[195]....
        /*0438*/ 	.word	0x0500000f


	//   ....[196]....
        /*043c*/ 	.word	0x0500000f


	//   ....[197]....
        /*0440*/ 	.word	0x0500000f


	//   ....[198]....
        /*0444*/ 	.word	0x0500000f


	//   ....[199]....
        /*0448*/ 	.word	0x0500000f


	//   ....[200]....
        /*044c*/ 	.word	0x0500000f


	//   ....[201]....
        /*0450*/ 	.word	0x0500000f


	//   ....[202]....
        /*0454*/ 	.word	0x0500000f


	//   ....[203]....
        /*0458*/ 	.word	0x0500000f


	//   ....[204]....
        /*045c*/ 	.word	0x0500000f


	//   ....[205]....
        /*0460*/ 	.word	0x0500000f


	//   ....[206]....
        /*0464*/ 	.word	0x0500000f


	//   ....[207]....
        /*0468*/ 	.word	0x0500000f


	//   ....[208]....
        /*046c*/ 	.word	0x0500000f


	//   ....[209]....
        /*0470*/ 	.word	0x0500000f


	//   ....[210]....
        /*0474*/ 	.word	0x0500000f


	//   ....[211]....
        /*0478*/ 	.word	0x0500000f


	//   ....[212]....
        /*047c*/ 	.word	0x0500000f


	//   ....[213]....
        /*0480*/ 	.word	0x0500000f


	//   ....[214]....
        /*0484*/ 	.word	0x0500000f


	//   ....[215]....
        /*0488*/ 	.word	0x0500000f


	//   ....[216]....
        /*048c*/ 	.word	0x0500000f


	//   ....[217]....
        /*0490*/ 	.word	0x0500000f


	//   ....[218]....
        /*0494*/ 	.word	0x0500000f


	//   ....[219]....
        /*0498*/ 	.word	0x0500000f


	//   ....[220]....
        /*049c*/ 	.word	0x0500000f


	//   ....[221]....
        /*04a0*/ 	.word	0x0500000f


	//   ....[222]....
        /*04a4*/ 	.word	0x0500000f


	//   ....[223]....
        /*04a8*/ 	.word	0x0500000f


	//   ....[224]....
        /*04ac*/ 	.word	0x0500000f


	//   ....[225]....
        /*04b0*/ 	.word	0x0500000f


	//   ....[226]....
        /*04b4*/ 	.word	0x0500000f


	//   ....[227]....
        /*04b8*/ 	.word	0x0500000f


	//----- nvinfo : EIATTR_COOP_GROUP_INSTR_OFFSETS
	.align		4
.L_555:
        /*04bc*/ 	.byte	0x04, 0x28
        /*04be*/ 	.short	(.L_557 - .L_556)


	//   ....[0]....
.L_556:
        /*04c0*/ 	.word	0x00000080


	//   ....[1]....
        /*04c4*/ 	.word	0x00000090


	//   ....[2]....
        /*04c8*/ 	.word	0x000002d0


	//   ....[3]....
        /*04cc*/ 	.word	0x00000430


	//   ....[4]....
        /*04d0*/ 	.word	0x00000550


	//   ....[5]....
        /*04d4*/ 	.word	0x000006b0


	//   ....[6]....
        /*04d8*/ 	.word	0x00001800


	//   ....[7]....
        /*04dc*/ 	.word	0x00001e90


	//   ....[8]....
        /*04e0*/ 	.word	0x00001eb0


	//   ....[9]....
        /*04e4*/ 	.word	0x000023d0


	//   ....[10]....
        /*04e8*/ 	.word	0x000024d0


	//   ....[11]....
        /*04ec*/ 	.word	0x00002b00


	//   ....[12]....
        /*04f0*/ 	.word	0x00002b70


	//   ....[13]....
        /*04f4*/ 	.word	0x00003ba0


	//   ....[14]....
        /*04f8*/ 	.word	0x00004080


	//   ....[15]....
        /*04fc*/ 	.word	0x000040a0


	//   ....[16]....
        /*0500*/ 	.word	0x00004120


	//   ....[17]....
        /*0504*/ 	.word	0x00004700


	//   ....[18]....
        /*0508*/ 	.word	0x000047c0


	//   ....[19]....
        /*050c*/ 	.word	0x00006190


	//   ....[20]....
        /*0510*/ 	.word	0x000061c0


	//   ....[21]....
        /*0514*/ 	.word	0x00006620


	//   ....[22]....
        /*0518*/ 	.word	0x000067f0


	//   ....[23]....
        /*051c*/ 	.word	0x00007a00


	//   ....[24]....
        /*0520*/ 	.word	0x00007a80


	//   ....[25]....
        /*0524*/ 	.word	0x00007af0


	//   ....[26]....
        /*0528*/ 	.word	0x00007b10


	//   ....[27]....
        /*052c*/ 	.word	0x00009530


	//   ....[28]....
        /*0530*/ 	.word	0x00009570


	//   ....[29]....
        /*0534*/ 	.word	0x000095a0


	//   ....[30]....
        /*0538*/ 	.word	0x000095d0


	//   ....[31]....
        /*053c*/ 	.word	0x00009e90


	//   ....[32]....
        /*0540*/ 	.word	0x00009ec0


	//   ....[33]....
        /*0544*/ 	.word	0x0000a010


	//   ....[34]....
        /*0548*/ 	.word	0x0000a030


	//   ....[35]....
        /*054c*/ 	.word	0x0000a170


	//   ....[36]....
        /*0550*/ 	.word	0x0000a190


	//   ....[37]....
        /*0554*/ 	.word	0x0000a2e0


	//   ....[38]....
        /*0558*/ 	.word	0x0000a300


	//   ....[39]....
        /*055c*/ 	.word	0x0000ac20


	//   ....[40]....
        /*0560*/ 	.word	0x0000ac50


	//   ....[41]....
        /*0564*/ 	.word	0x0000ada0


	//   ....[42]....
        /*0568*/ 	.word	0x0000adc0


	//   ....[43]....
        /*056c*/ 	.word	0x0000af00


	//   ....[44]....
        /*0570*/ 	.word	0x0000af20


	//   ....[45]....
        /*0574*/ 	.word	0x0000b070


	//   ....[46]....
        /*0578*/ 	.word	0x0000b090


	//   ....[47]....
        /*057c*/ 	.word	0x0000b260


	//   ....[48]....
        /*0580*/ 	.word	0x0000b430


	//   ....[49]....
        /*0584*/ 	.word	0x0000b460


	//   ....[50]....
        /*0588*/ 	.word	0x0000b490


	//   ....[51]....
        /*058c*/ 	.word	0x0000b4c0


	//   ....[52]....
        /*0590*/ 	.word	0x0000b4f0


	//   ....[53]....
        /*0594*/ 	.word	0x0000b520


	//   ....[54]....
        /*0598*/ 	.word	0x0000b670


	//   ....[55]....
        /*059c*/ 	.word	0x0000b6a0


	//   ....[56]....
        /*05a0*/ 	.word	0x0000b6d0


	//   ....[57]....
        /*05a4*/ 	.word	0x0000b700


	//   ....[58]....
        /*05a8*/ 	.word	0x0000b730


	//   ....[59]....
        /*05ac*/ 	.word	0x0000b760


	//   ....[60]....
        /*05b0*/ 	.word	0x0000b7f0


	//   ....[61]....
        /*05b4*/ 	.word	0x0000b850


	//   ....[62]....
        /*05b8*/ 	.word	0x0000b8e0


	//   ....[63]....
        /*05bc*/ 	.word	0x0000d0e0


	//   ....[64]....
        /*05c0*/ 	.word	0x0000d100


	//   ....[65]....
        /*05c4*/ 	.word	0x0000d190


	//   ....[66]....
        /*05c8*/ 	.word	0x0000d1b0


	//   ....[67]....
        /*05cc*/ 	.word	0x0000d230


	//   ....[68]....
        /*05d0*/ 	.word	0x0000d250


	//   ....[69]....
        /*05d4*/ 	.word	0x0000d2d0


	//   ....[70]....
        /*05d8*/ 	.word	0x0000d2f0


	//   ....[71]....
        /*05dc*/ 	.word	0x0000d370


	//   ....[72]....
        /*05e0*/ 	.word	0x0000d390


	//   ....[73]....
        /*05e4*/ 	.word	0x0000d3a0


	//   ....[74]....
        /*05e8*/ 	.word	0x0000d3b0


	//   ....[75]....
        /*05ec*/ 	.word	0x0000dbd0


	//   ....[76]....
        /*05f0*/ 	.word	0x0000dc00


	//   ....[77]....
        /*05f4*/ 	.word	0x0000dc30


	//   ....[78]....
        /*05f8*/ 	.word	0x0000dcc0


	//   ....[79]....
        /*05fc*/ 	.word	0x0000dcd0


	//   ....[80]....
        /*0600*/ 	.word	0x0000dd60


	//   ....[81]....
        /*0604*/ 	.word	0x0000dd70


	//   ....[82]....
        /*0608*/ 	.word	0x0000de00


	//   ....[83]....
        /*060c*/ 	.word	0x0000de10


	//   ....[84]....
        /*0610*/ 	.word	0x0000dea0


	//   ....[85]....
        /*0614*/ 	.word	0x0000deb0


	//   ....[86]....
        /*0618*/ 	.word	0x0000df40


	//   ....[87]....
        /*061c*/ 	.word	0x0000df50


	//   ....[88]....
        /*0620*/ 	.word	0x0000dfd0


	//   ....[89]....
        /*0624*/ 	.word	0x0000dfe0


	//   ....[90]....
        /*0628*/ 	.word	0x0000dff0


	//   ....[91]....
        /*062c*/ 	.word	0x0000e470


	//   ....[92]....
        /*0630*/ 	.word	0x0000e4a0


	//   ....[93]....
        /*0634*/ 	.word	0x0000e4f0


	//   ....[94]....
        /*0638*/ 	.word	0x0000e5a0


	//   ....[95]....
        /*063c*/ 	.word	0x0000e5c0


	//   ....[96]....
        /*0640*/ 	.word	0x0000e670


	//   ....[97]....
        /*0644*/ 	.word	0x0000e680


	//   ....[98]....
        /*0648*/ 	.word	0x0000e6b0


	//   ....[99]....
        /*064c*/ 	.word	0x0000e740


	//   ....[100]....
        /*0650*/ 	.word	0x0000e7e0


	//   ....[101]....
        /*0654*/ 	.word	0x0000e800


	//   ....[102]....
        /*0658*/ 	.word	0x0000e810


	//   ....[103]....
        /*065c*/ 	.word	0x0000ef40


	//   ....[104]....
        /*0660*/ 	.word	0x0000ef60


	//   ....[105]....
        /*0664*/ 	.word	0x0000ef70


	//   ....[106]....
        /*0668*/ 	.word	0x0000efb0


	//   ....[107]....
        /*066c*/ 	.word	0x0000efc0


	//   ....[108]....
        /*0670*/ 	.word	0x0000f000


	//   ....[109]....
        /*0674*/ 	.word	0x0000f010


	//   ....[110]....
        /*0678*/ 	.word	0x0000f050


	//   ....[111]....
        /*067c*/ 	.word	0x0000f060


	//   ....[112]....
        /*0680*/ 	.word	0x0000f0a0


	//   ....[113]....
        /*0684*/ 	.word	0x0000f0b0


	//   ....[114]....
        /*0688*/ 	.word	0x0000f0c0


	//   ....[115]....
        /*068c*/ 	.word	0x0000f430


	//   ....[116]....
        /*0690*/ 	.word	0x0000f450


	//   ....[117]....
        /*0694*/ 	.word	0x0000f460


	//   ....[118]....
        /*0698*/ 	.word	0x0000f470


	//   ....[119]....
        /*069c*/ 	.word	0x0000f480


	//   ....[120]....
        /*06a0*/ 	.word	0x0000f4a0


	//   ....[121]....
        /*06a4*/ 	.word	0x0000f510


	//   ....[122]....
        /*06a8*/ 	.word	0x0000f540


	//   ....[123]....
        /*06ac*/ 	.word	0x0000f550


	//   ....[124]....
        /*06b0*/ 	.word	0x0000f5c0


	//   ....[125]....
        /*06b4*/ 	.word	0x0000f5d0


	//   ....[126]....
        /*06b8*/ 	.word	0x0000f6d0


	//   ....[127]....
        /*06bc*/ 	.word	0x0000fb80


	//   ....[128]....
        /*06c0*/ 	.word	0x0000fbb0


	//   ....[129]....
        /*06c4*/ 	.word	0x0000fbe0


	//   ....[130]....
        /*06c8*/ 	.word	0x0000fc10


	//   ....[131]....
        /*06cc*/ 	.word	0x0000fc40


	//   ....[132]....
        /*06d0*/ 	.word	0x0000fc70


	//   ....[133]....
        /*06d4*/ 	.word	0x0000fca0


	//   ....[134]....
        /*06d8*/ 	.word	0x0000fcd0


	//   ....[135]....
        /*06dc*/ 	.word	0x0000fe50


	//   ....[136]....
        /*06e0*/ 	.word	0x0000fe80


	//   ....[137]....
        /*06e4*/ 	.word	0x0000feb0


	//   ....[138]....
        /*06e8*/ 	.word	0x0000fee0


	//   ....[139]....
        /*06ec*/ 	.word	0x0000ff10


	//   ....[140]....
        /*06f0*/ 	.word	0x0000ff40


	//   ....[141]....
        /*06f4*/ 	.word	0x00010000


	//   ....[142]....
        /*06f8*/ 	.word	0x00010020


	//   ....[143]....
        /*06fc*/ 	.word	0x00010090


	//   ....[144]....
        /*0700*/ 	.word	0x00010730


	//   ....[145]....
        /*0704*/ 	.word	0x00010ce0


	//   ....[146]....
        /*0708*/ 	.word	0x00010dd0


	//   ....[147]....
        /*070c*/ 	.word	0x00010e70


	//   ....[148]....
        /*0710*/ 	.word	0x00010ed0


	//   ....[149]....
        /*0714*/ 	.word	0x00010fc0


	//   ....[150]....
        /*0718*/ 	.word	0x00011030


	//   ....[151]....
        /*071c*/ 	.word	0x00011120


	//   ....[152]....
        /*0720*/ 	.word	0x00011190


	//   ....[153]....
        /*0724*/ 	.word	0x00011280


	//   ....[154]....
        /*0728*/ 	.word	0x000112f0


	//   ....[155]....
        /*072c*/ 	.word	0x000113e0


	//   ....[156]....
        /*0730*/ 	.word	0x00011450


	//   ....[157]....
        /*0734*/ 	.word	0x00011530


	//   ....[158]....
        /*0738*/ 	.word	0x000115e0


	//   ....[159]....
        /*073c*/ 	.word	0x00011650


	//   ....[160]....
        /*0740*/ 	.word	0x000116b0


	//   ....[161]....
        /*0744*/ 	.word	0x000117a0


	//   ....[162]....
        /*0748*/ 	.word	0x00011800


	//   ....[163]....
        /*074c*/ 	.word	0x00011900


	//   ....[164]....
        /*0750*/ 	.word	0x00011960


	//   ....[165]....
        /*0754*/ 	.word	0x00011a60


	//   ....[166]....
        /*0758*/ 	.word	0x00011ac0


	//   ....[167]....
        /*075c*/ 	.word	0x00011bc0


	//   ....[168]....
        /*0760*/ 	.word	0x00011c20


	//   ....[169]....
        /*0764*/ 	.word	0x00011d20


	//   ....[170]....
        /*0768*/ 	.word	0x00011d80


	//   ....[171]....
        /*076c*/ 	.word	0x00011e80


	//   ....[172]....
        /*0770*/ 	.word	0x00011ee0


	//   ....[173]....
        /*0774*/ 	.word	0x00011fc0


	//   ....[174]....
        /*0778*/ 	.word	0x000120f0


	//   ....[175]....
        /*077c*/ 	.word	0x000121d0


	//   ....[176]....
        /*0780*/ 	.word	0x00012280


	//   ....[177]....
        /*0784*/ 	.word	0x00012390


	//   ....[178]....
        /*0788*/ 	.word	0x000123f0


	//   ....[179]....
        /*078c*/ 	.word	0x00012500


	//   ....[180]....
        /*0790*/ 	.word	0x00012560


	//   ....[181]....
        /*0794*/ 	.word	0x00012670


	//   ....[182]....
        /*0798*/ 	.word	0x000126d0


	//   ....[183]....
        /*079c*/ 	.word	0x000127e0


	//   ....[184]....
        /*07a0*/ 	.word	0x00012840


	//   ....[185]....
        /*07a4*/ 	.word	0x00012900


	//   ....[186]....
        /*07a8*/ 	.word	0x00012a60


	//   ....[187]....
        /*07ac*/ 	.word	0x00012b00


	//   ....[188]....
        /*07b0*/ 	.word	0x00012b60


	//   ....[189]....
        /*07b4*/ 	.word	0x00012c10


	//   ....[190]....
        /*07b8*/ 	.word	0x00012c70


	//   ....[191]....
        /*07bc*/ 	.word	0x00012d20


	//   ....[192]....
        /*07c0*/ 	.word	0x00012d80


	//   ....[193]....
        /*07c4*/ 	.word	0x00012e30


	//   ....[194]....
        /*07c8*/ 	.word	0x00012e90


	//   ....[195]....
        /*07cc*/ 	.word	0x00012f40


	//   ....[196]....
        /*07d0*/ 	.word	0x00012fa0


	//   ....[197]....
        /*07d4*/ 	.word	0x00013050


	//   ....[198]....
        /*07d8*/ 	.word	0x00013130


	//   ....[199]....
        /*07dc*/ 	.word	0x000131d0


	//   ....[200]....
        /*07e0*/ 	.word	0x00013230


	//   ....[201]....
        /*07e4*/ 	.word	0x00013300


	//   ....[202]....
        /*07e8*/ 	.word	0x00013360


	//   ....[203]....
        /*07ec*/ 	.word	0x00013430


	//   ....[204]....
        /*07f0*/ 	.word	0x00013490


	//   ....[205]....
        /*07f4*/ 	.word	0x00013570


	//   ....[206]....
        /*07f8*/ 	.word	0x000135d0


	//   ....[207]....
        /*07fc*/ 	.word	0x000136a0


	//   ....[208]....
        /*0800*/ 	.word	0x00013700


	//   ....[209]....
        /*0804*/ 	.word	0x000137d0


	//   ....[210]....
        /*0808*/ 	.word	0x00013860


	//   ....[211]....
        /*080c*/ 	.word	0x00013900


	//   ....[212]....
        /*0810*/ 	.word	0x00013a20


	//   ....[213]....
        /*0814*/ 	.word	0x00013a90


	//   ....[214]....
        /*0818*/ 	.word	0x00013b00


	//   ....[215]....
        /*081c*/ 	.word	0x00013b70


	//   ....[216]....
        /*0820*/ 	.word	0x00013be0


	//   ....[217]....
        /*0824*/ 	.word	0x00013c60


	//   ....[218]....
        /*0828*/ 	.word	0x00013cf0


	//   ....[219]....
        /*082c*/ 	.word	0x00013d80


	//   ....[220]....
        /*0830*/ 	.word	0x00013df0


	//   ....[221]....
        /*0834*/ 	.word	0x00013e60


	//   ....[222]....
        /*0838*/ 	.word	0x00013ed0


	//   ....[223]....
        /*083c*/ 	.word	0x00013f50


	//   ....[224]....
        /*0840*/ 	.word	0x00013fc0


	//   ....[225]....
        /*0844*/ 	.word	0x00014060


	//   ....[226]....
        /*0848*/ 	.word	0x000140f0


	//   ....[227]....
        /*084c*/ 	.word	0x00014210


	//----- nvinfo : EIATTR_REG_RECONFIG
	.align		4
.L_557:
        /*0850*/ 	.byte	0x01, 0x54
	.zero		2


	//----- nvinfo : EIATTR_SYSCALL_OFFSETS
	.align		4
        /*0854*/ 	.byte	0x04, 0x46
        /*0856*/ 	.short	(.L_559 - .L_558)


	//   ....[0]....
.L_558:
        /*0858*/ 	.word	0x000019e0


	//   ....[1]....
        /*085c*/ 	.word	0x0000c730


	//   ....[2]....
        /*0860*/ 	.word	0x0000c880


	//   ....[3]....
        /*0864*/ 	.word	0x0000c970


	//   ....[4]....
        /*0868*/ 	.word	0x0000d820


	//----- nvinfo : EIATTR_MBARRIER_INSTR_OFFSETS
	.align		4
.L_559:
        /*086c*/ 	.byte	0x04, 0x39
        /*086e*/ 	.short	(.L_561 - .L_560)


	//   ....[0]....
.L_560:
        /*0870*/ 	.word	0x00000180
        /*0874*/ 	.word	0x000000ff
        /*0878*/ 	.word	0x00022800
        /*087c*/ 	.short	0x0100
        /*087e*/ 	.byte	0x08
	.zero		1


	//   ....[1]....
        /*0880*/ 	.word	0x00000190
        /*0884*/ 	.word	0x000000ff
        /*0888*/ 	.word	0x00022820
        /*088c*/ 	.short	0x0100
        /*088e*/ 	.byte	0x08
	.zero		1


	//   ....[2]....
        /*0890*/ 	.word	0x00000280
        /*0894*/ 	.word	0x000000ff
        /*0898*/ 	.word	0x00022830
        /*089c*/ 	.short	0x0100
        /*089e*/ 	.byte	0x08
	.zero		1


	//   ....[3]....
        /*08a0*/ 	.word	0x00000290
        /*08a4*/ 	.word	0x000000ff
        /*08a8*/ 	.word	0x00022840
        /*08ac*/ 	.short	0x0100
        /*08ae*/ 	.byte	0x08
	.zero		1


	//   ....[4]....
        /*08b0*/ 	.word	0x000002a0
        /*08b4*/ 	.word	0x000000ff
        /*08b8*/ 	.word	0x00022838
        /*08bc*/ 	.short	0x0100
        /*08be*/ 	.byte	0x08
	.zero		1


	//   ....[5]....
        /*08c0*/ 	.word	0x000002b0
        /*08c4*/ 	.word	0x000000ff
        /*08c8*/ 	.word	0x00022848
        /*08cc*/ 	.short	0x0100
        /*08ce*/ 	.byte	0x08
	.zero		1


	//   ....[6]....
        /*08d0*/ 	.word	0x000003e0
        /*08d4*/ 	.word	0x000000ff
        /*08d8*/ 	.word	0x00022850
        /*08dc*/ 	.short	0x0100
        /*08de*/ 	.byte	0x08
	.zero		1


	//   ....[7]....
        /*08e0*/ 	.word	0x000003f0
        /*08e4*/ 	.word	0x000000ff
        /*08e8*/ 	.word	0x00022860
        /*08ec*/ 	.short	0x0100
        /*08ee*/ 	.byte	0x08
	.zero		1


	//   ....[8]....
        /*08f0*/ 	.word	0x00000400
        /*08f4*/ 	.word	0x000000ff
        /*08f8*/ 	.word	0x00022858
        /*08fc*/ 	.short	0x0100
        /*08fe*/ 	.byte	0x08
	.zero		1


	//   ....[9]....
        /*0900*/ 	.word	0x00000410
        /*0904*/ 	.word	0x000000ff
        /*0908*/ 	.word	0x00022868
        /*090c*/ 	.short	0x0100
        /*090e*/ 	.byte	0x08
	.zero		1


	//   ....[10]....
        /*0910*/ 	.word	0x00000500
        /*0914*/ 	.word	0x000000ff
        /*0918*/ 	.word	0x00022870
        /*091c*/ 	.short	0x0100
        /*091e*/ 	.byte	0x06
	.zero		1


	//   ....[11]....
        /*0920*/ 	.word	0x00000510
        /*0924*/ 	.word	0x000000ff
        /*0928*/ 	.word	0x00022880
        /*092c*/ 	.short	0x0100
        /*092e*/ 	.byte	0x06
	.zero		1


	//   ....[12]....
        /*0930*/ 	.word	0x00000520
        /*0934*/ 	.word	0x000000ff
        /*0938*/ 	.word	0x00022878
        /*093c*/ 	.short	0x0100
        /*093e*/ 	.byte	0x06
	.zero		1


	//   ....[13]....
        /*0940*/ 	.word	0x00000530
        /*0944*/ 	.word	0x000000ff
        /*0948*/ 	.word	0x00022888
        /*094c*/ 	.short	0x0100
        /*094e*/ 	.byte	0x06
	.zero		1


	//   ....[14]....
        /*0950*/ 	.word	0x00000660
        /*0954*/ 	.word	0x000000ff
        /*0958*/ 	.word	0x00022890
        /*095c*/ 	.short	0x0100
        /*095e*/ 	.byte	0x08
	.zero		1


	//   ....[15]....
        /*0960*/ 	.word	0x00000670
        /*0964*/ 	.word	0x000000ff
        /*0968*/ 	.word	0x000228a0
        /*096c*/ 	.short	0x0100
        /*096e*/ 	.byte	0x08
	.zero		1


	//   ....[16]....
        /*0970*/ 	.word	0x00000680
        /*0974*/ 	.word	0x000000ff
        /*0978*/ 	.word	0x00022898
        /*097c*/ 	.short	0x0100
        /*097e*/ 	.byte	0x08
	.zero		1


	//   ....[17]....
        /*0980*/ 	.word	0x00000690
        /*0984*/ 	.word	0x000000ff
        /*0988*/ 	.word	0x000228a8
        /*098c*/ 	.short	0x0100
        /*098e*/ 	.byte	0x08
	.zero		1


	//   ....[18]....
        /*0990*/ 	.word	0x000007d0
        /*0994*/ 	.word	0x000000ff
        /*0998*/ 	.word	0x000228b0
        /*099c*/ 	.short	0x0100
        /*099e*/ 	.byte	0x08
	.zero		1


	//   ....[19]....
        /*09a0*/ 	.word	0x000007e0
        /*09a4*/ 	.word	0x000000ff
        /*09a8*/ 	.word	0x000228c0
        /*09ac*/ 	.short	0x0100
        /*09ae*/ 	.byte	0x08
	.zero		1


	//   ....[20]....
        /*09b0*/ 	.word	0x000007f0
        /*09b4*/ 	.word	0x000000ff
        /*09b8*/ 	.word	0x000228b8
        /*09bc*/ 	.short	0x0100
        /*09be*/ 	.byte	0x08
	.zero		1


	//   ....[21]....
        /*09c0*/ 	.word	0x00000800
        /*09c4*/ 	.word	0x000000ff
        /*09c8*/ 	.word	0x000228c8
        /*09cc*/ 	.short	0x0100
        /*09ce*/ 	.byte	0x08
	.zero		1


	//   ....[22]....
        /*09d0*/ 	.word	0x00001a50
        /*09d4*/ 	.word	0x000000ff
        /*09d8*/ 	.word	0x00022800
        /*09dc*/ 	.short	0x010a
        /*09de*/ 	.byte	0x33
	.zero		1


	//   ....[23]....
        /*09e0*/ 	.word	0x00001b20
        /*09e4*/ 	.word	0x000000ff
        /*09e8*/ 	.word	0x00022830
        /*09ec*/ 	.short	0x010a
        /*09ee*/ 	.byte	0x16
	.zero		1


	//   ....[24]....
        /*09f0*/ 	.word	0x00001b60
        /*09f4*/ 	.word	0x000000ff
        /*09f8*/ 	.word	0x00022830
        /*09fc*/ 	.short	0x010a
        /*09fe*/ 	.byte	0x16
	.zero		1


	//   ....[25]....
        /*0a00*/ 	.word	0x00001f10
        /*0a04*/ 	.word	0x000000ff
        /*0a08*/ 	.word	0x00000000
        /*0a0c*/ 	.short	0x0101
        /*0a0e*/ 	.byte	0x06
	.zero		1


	//   ....[26]....
        /*0a10*/ 	.word	0x00003380
        /*0a14*/ 	.word	0x000000ff
        /*0a18*/ 	.word	0x00022850
        /*0a1c*/ 	.short	0x010a
        /*0a1e*/ 	.byte	0x16
	.zero		1


	//   ....[27]....
        /*0a20*/ 	.word	0x000033c0
        /*0a24*/ 	.word	0x000000ff
        /*0a28*/ 	.word	0x00022850
        /*0a2c*/ 	.short	0x010a
        /*0a2e*/ 	.byte	0x16
	.zero		1


	//   ....[28]....
        /*0a30*/ 	.word	0x00003770
        /*0a34*/ 	.word	0x000000ff
        /*0a38*/ 	.word	0x00000000
        /*0a3c*/ 	.short	0x0101
        /*0a3e*/ 	.byte	0x16
	.zero		1


	//   ....[29]....
        /*0a40*/ 	.word	0x000038d0
        /*0a44*/ 	.word	0x000000ff
        /*0a48*/ 	.word	0x00022830
        /*0a4c*/ 	.short	0x010a
        /*0a4e*/ 	.byte	0x19
	.zero		1


	//   ....[30]....
        /*0a50*/ 	.word	0x00003910
        /*0a54*/ 	.word	0x000000ff
        /*0a58*/ 	.word	0x00022830
        /*0a5c*/ 	.short	0x010a
        /*0a5e*/ 	.byte	0x19
	.zero		1


	//   ....[31]....
        /*0a60*/ 	.word	0x00003bf0
        /*0a64*/ 	.word	0x000000ff
        /*0a68*/ 	.word	0x00000000
        /*0a6c*/ 	.short	0x0101
        /*0a6e*/ 	.byte	0x06
	.zero		1


	//   ....[32]....
        /*0a70*/ 	.word	0x00005930
        /*0a74*/ 	.word	0x000000ff
        /*0a78*/ 	.word	0x00022850
        /*0a7c*/ 	.short	0x010a
        /*0a7e*/ 	.byte	0x19
	.zero		1


	//   ....[33]....
        /*0a80*/ 	.word	0x00005980
        /*0a84*/ 	.word	0x000000ff
        /*0a88*/ 	.word	0x00022850
        /*0a8c*/ 	.short	0x010a
        /*0a8e*/ 	.byte	0x19
	.zero		1


	//   ....[34]....
        /*0a90*/ 	.word	0x00005c80
        /*0a94*/ 	.word	0x000000ff
        /*0a98*/ 	.word	0x00000000
        /*0a9c*/ 	.short	0x0101
        /*0a9e*/ 	.byte	0x19
	.zero		1


	//   ....[35]....
        /*0aa0*/ 	.word	0x00005dc0
        /*0aa4*/ 	.word	0x000000ff
        /*0aa8*/ 	.word	0x00022830
        /*0aac*/ 	.short	0x010a
        /*0aae*/ 	.byte	0x18
	.zero		1


	//   ....[36]....
        /*0ab0*/ 	.word	0x00005e00
        /*0ab4*/ 	.word	0x000000ff
        /*0ab8*/ 	.word	0x00022830
        /*0abc*/ 	.short	0x010a
        /*0abe*/ 	.byte	0x18
	.zero		1


	//   ....[37]....
        /*0ac0*/ 	.word	0x00006050
        /*0ac4*/ 	.word	0x000000ff
        /*0ac8*/ 	.word	0x00000000
        /*0acc*/ 	.short	0x0101
        /*0ace*/ 	.byte	0x06
	.zero		1


	//   ....[38]....
        /*0ad0*/ 	.word	0x000076a0
        /*0ad4*/ 	.word	0x000000ff
        /*0ad8*/ 	.word	0x00022850
        /*0adc*/ 	.short	0x010a
        /*0ade*/ 	.byte	0x18
	.zero		1


	//   ....[39]....
        /*0ae0*/ 	.word	0x000076f0
        /*0ae4*/ 	.word	0x000000ff
        /*0ae8*/ 	.word	0x00022850
        /*0aec*/ 	.short	0x010a
        /*0aee*/ 	.byte	0x18
	.zero		1


	//   ....[40]....
        /*0af0*/ 	.word	0x000079e0
        /*0af4*/ 	.word	0x000000ff
        /*0af8*/ 	.word	0x00000000
        /*0afc*/ 	.short	0x0101
        /*0afe*/ 	.byte	0x18
	.zero		1


	//   ....[41]....
        /*0b00*/ 	.word	0x00009eb0
        /*0b04*/ 	.word	0x000000ff
        /*0b08*/ 	.word	0x00000000
        /*0b0c*/ 	.short	0x0101
        /*0b0e*/ 	.byte	0x0a
	.zero		1


	//   ....[42]....
        /*0b10*/ 	.word	0x0000ce60
        /*0b14*/ 	.word	0x00000021
        /*0b18*/ 	.word	0x00022840
        /*0b1c*/ 	.short	0x010a
        /*0b1e*/ 	.byte	0x3f
	.zero		1


	//   ....[43]....
        /*0b20*/ 	.word	0x0000d4b0
        /*0b24*/ 	.word	0x00000021
        /*0b28*/ 	.word	0x00022830
        /*0b2c*/ 	.short	0x0107
        /*0b2e*/ 	.byte	0x3f
	.zero		1


	//   ....[44]....
        /*0b30*/ 	.word	0x0000d590
        /*0b34*/ 	.word	0x00000021
        /*0b38*/ 	.word	0x00022830
        /*0b3c*/ 	.short	0x0101
        /*0b3e*/ 	.byte	0x3f
	.zero		1


	//   ....[45]....
        /*0b40*/ 	.word	0x0000e0f0
        /*0b44*/ 	.word	0x00000016
        /*0b48*/ 	.word	0x00022800
        /*0b4c*/ 	.short	0x0107
        /*0b4e*/ 	.byte	0x3f
	.zero		1


	//   ....[46]....
        /*0b50*/ 	.word	0x0000e1e0
        /*0b54*/ 	.word	0x00000016
        /*0b58*/ 	.word	0x00022800
        /*0b5c*/ 	.short	0x0101
        /*0b5e*/ 	.byte	0x3f
	.zero		1


	//   ....[47]....
        /*0b60*/ 	.word	0x0000e200
        /*0b64*/ 	.word	0x00000016
        /*0b68*/ 	.word	0x00022820
        /*0b6c*/ 	.short	0x010a
        /*0b6e*/ 	.byte	0x3f
	.zero		1


	//   ....[48]....
        /*0b70*/ 	.word	0x0000e290
        /*0b74*/ 	.word	0x00000021
        /*0b78*/ 	.word	0x00022860
        /*0b7c*/ 	.short	0x010a
        /*0b7e*/ 	.byte	0x3f
	.zero		1


	//   ....[49]....
        /*0b80*/ 	.word	0x0000e990
        /*0b84*/ 	.word	0x00000021
        /*0b88*/ 	.word	0x00022850
        /*0b8c*/ 	.short	0x0107
        /*0b8e*/ 	.byte	0x3f
	.zero		1


	//   ....[50]....
        /*0b90*/ 	.word	0x0000ea60
        /*0b94*/ 	.word	0x00000021
        /*0b98*/ 	.word	0x00022850
        /*0b9c*/ 	.short	0x0101
        /*0b9e*/ 	.byte	0x3f
	.zero		1


	//   ....[51]....
        /*0ba0*/ 	.word	0x0000eda0
        /*0ba4*/ 	.word	0x0000000a
        /*0ba8*/ 	.word	0x00022840
        /*0bac*/ 	.short	0x010a
        /*0bae*/ 	.byte	0x3f
	.zero		1


	//   ....[52]....
        /*0bb0*/ 	.word	0x0000f170
        /*0bb4*/ 	.word	0x0000000a
        /*0bb8*/ 	.word	0x00022830
        /*0bbc*/ 	.short	0x0107
        /*0bbe*/ 	.byte	0x3f
	.zero		1


	//   ....[53]....
        /*0bc0*/ 	.word	0x0000f230
        /*0bc4*/ 	.word	0x0000000a
        /*0bc8*/ 	.word	0x00022830
        /*0bcc*/ 	.short	0x0101
        /*0bce*/ 	.byte	0x3f
	.zero		1


	//   ....[54]....
        /*0bd0*/ 	.word	0x0000f260
        /*0bd4*/ 	.word	0x0000000a
        /*0bd8*/ 	.word	0x00022860
        /*0bdc*/ 	.short	0x010a
        /*0bde*/ 	.byte	0x3f
	.zero		1


	//   ....[55]....
        /*0be0*/ 	.word	0x0000f780
        /*0be4*/ 	.word	0x0000000a
        /*0be8*/ 	.word	0x00022850
        /*0bec*/ 	.short	0x0107
        /*0bee*/ 	.byte	0x3f
	.zero		1


	//   ....[56]....
        /*0bf0*/ 	.word	0x0000f840
        /*0bf4*/ 	.word	0x0000000a
        /*0bf8*/ 	.word	0x00022850
        /*0bfc*/ 	.short	0x0101
        /*0bfe*/ 	.byte	0x3f
	.zero		1


	//   ....[57]....
        /*0c00*/ 	.word	0x000106b0
        /*0c04*/ 	.word	0x00000007
        /*0c08*/ 	.word	0x00022820
        /*0c0c*/ 	.short	0x010a
        /*0c0e*/ 	.byte	0x3f
	.zero		1


	//   ....[58]....
        /*0c10*/ 	.word	0x00010830
        /*0c14*/ 	.word	0x00000005
        /*0c18*/ 	.word	0x00022840
        /*0c1c*/ 	.short	0x010a
        /*0c1e*/ 	.byte	0x3f
	.zero		1


	//   ....[59]....
        /*0c20*/ 	.word	0x000108d0
        /*0c24*/ 	.word	0x00000003
        /*0c28*/ 	.word	0x00022840
        /*0c2c*/ 	.short	0x010a
        /*0c2e*/ 	.byte	0x3f
	.zero		1


	//   ....[60]....
        /*0c30*/ 	.word	0x00010910
        /*0c34*/ 	.word	0x00000005
        /*0c38*/ 	.word	0x00022860
        /*0c3c*/ 	.short	0x010a
        /*0c3e*/ 	.byte	0x3f
	.zero		1


	//   ....[61]....
        /*0c40*/ 	.word	0x00010950
        /*0c44*/ 	.word	0x00000003
        /*0c48*/ 	.word	0x00022860
        /*0c4c*/ 	.short	0x010a
        /*0c4e*/ 	.byte	0x3f
	.zero		1


	//   ....[62]....
        /*0c50*/ 	.word	0x000109c0
        /*0c54*/ 	.word	0x00000003
        /*0c58*/ 	.word	0x00022800
        /*0c5c*/ 	.short	0x010a
        /*0c5e*/ 	.byte	0x3f
	.zero		1


	//   ....[63]....
        /*0c60*/ 	.word	0x00010a20
        /*0c64*/ 	.word	0x00000003
        /*0c68*/ 	.word	0x00022830
        /*0c6c*/ 	.short	0x010a
        /*0c6e*/ 	.byte	0x3f
	.zero		1


	//   ....[64]....
        /*0c70*/ 	.word	0x00010a80
        /*0c74*/ 	.word	0x00000009
        /*0c78*/ 	.word	0x00022850
        /*0c7c*/ 	.short	0x010a
        /*0c7e*/ 	.byte	0x3f
	.zero		1


	//   ....[65]....
        /*0c80*/ 	.word	0x00010ae0
        /*0c84*/ 	.word	0x00000000
        /*0c88*/ 	.word	0x00022830
        /*0c8c*/ 	.short	0x010a
        /*0c8e*/ 	.byte	0x3f
	.zero		1


	//   ....[66]....
        /*0c90*/ 	.word	0x00010b40
        /*0c94*/ 	.word	0x0000000a
        /*0c98*/ 	.word	0x00022850
        /*0c9c*/ 	.short	0x010a
        /*0c9e*/ 	.byte	0x3f
	.zero		1


	//   ....[67]....
        /*0ca0*/ 	.word	0x00010ba0
        /*0ca4*/ 	.word	0x00000000
        /*0ca8*/ 	.word	0x00022830
        /*0cac*/ 	.short	0x010a
        /*0cae*/ 	.byte	0x3f
	.zero		1


	//   ....[68]....
        /*0cb0*/ 	.word	0x00010c00
        /*0cb4*/ 	.word	0x0000000a
        /*0cb8*/ 	.word	0x00022850
        /*0cbc*/ 	.short	0x010a
        /*0cbe*/ 	.byte	0x3f
	.zero		1


	//   ....[69]....
        /*0cc0*/ 	.word	0x00010d20
        /*0cc4*/ 	.word	0x00000021
        /*0cc8*/ 	.word	0x00022840
        /*0ccc*/ 	.short	0x010a
        /*0cce*/ 	.byte	0x3f
	.zero		1


	//   ....[70]....
        /*0cd0*/ 	.word	0x00011ff0
        /*0cd4*/ 	.word	0x00000016
        /*0cd8*/ 	.word	0x00022820
        /*0cdc*/ 	.short	0x010a
        /*0cde*/ 	.byte	0x3f
	.zero		1


	//   ....[71]....
        /*0ce0*/ 	.word	0x00012040
        /*0ce4*/ 	.word	0x00000021
        /*0ce8*/ 	.word	0x00022860
        /*0cec*/ 	.short	0x010a
        /*0cee*/ 	.byte	0x3f
	.zero		1


	//   ....[72]....
        /*0cf0*/ 	.word	0x000129b0
        /*0cf4*/ 	.word	0x0000000a
        /*0cf8*/ 	.word	0x00022840
        /*0cfc*/ 	.short	0x010a
        /*0cfe*/ 	.byte	0x3f
	.zero		1


	//   ....[73]....
        /*0d00*/ 	.word	0x00013080
        /*0d04*/ 	.word	0x0000000a
        /*0d08*/ 	.word	0x00022860
        /*0d0c*/ 	.short	0x010a
        /*0d0e*/ 	.byte	0x3f
	.zero		1


	//   ....[74]....
        /*0d10*/ 	.word	0x00014130
        /*0d14*/ 	.word	0x00000007
        /*0d18*/ 	.word	0x00022820
        /*0d1c*/ 	.short	0x010a
        /*0d1e*/ 	.byte	0x3f
	.zero		1


	//   ....[75]....
        /*0d20*/ 	.word	0x000142d0
        /*0d24*/ 	.word	0x00000005
        /*0d28*/ 	.word	0x00022840
        /*0d2c*/ 	.short	0x010a
        /*0d2e*/ 	.byte	0x3f
	.zero		1


	//   ....[76]....
        /*0d30*/ 	.word	0x00014320
        /*0d34*/ 	.word	0x00000003
        /*0d38*/ 	.word	0x00022840
        /*0d3c*/ 	.short	0x010a
        /*0d3e*/ 	.byte	0x3f
	.zero		1


	//   ....[77]....
        /*0d40*/ 	.word	0x00014370
        /*0d44*/ 	.word	0x00000005
        /*0d48*/ 	.word	0x00022860
        /*0d4c*/ 	.short	0x010a
        /*0d4e*/ 	.byte	0x3f
	.zero		1


	//----- nvinfo : EIATTR_NUM_MBARRIERS
	.align		4
.L_561:
        /*0d50*/ 	.byte	0x03, 0x38
        /*0d52*/ 	.short	0x0016


	//----- nvinfo : EIATTR_EXIT_INSTR_OFFSETS
	.align		4
        /*0d54*/ 	.byte	0x04, 0x1c
        /*0d56*/ 	.short	(.L_563 - .L_562)


	//   ....[0]....
.L_562:
        /*0d58*/ 	.word	0x000009b0


	//   ....[1]....
        /*0d5c*/ 	.word	0x0000b210


	//   ....[2]....
        /*0d60*/ 	.word	0x000109a0


	//----- nvinfo : EIATTR_MAX_THREADS
	.align		4
.L_563:
        /*0d64*/ 	.byte	0x04, 0x05
        /*0d66*/ 	.short	(.L_565 - .L_564)
.L_564:
        /*0d68*/ 	.word	0x00000180
        /*0d6c*/ 	.word	0x00000001
        /*0d70*/ 	.word	0x00000001


	//----- nvinfo : EIATTR_CRS_STACK_SIZE
	.align		4
.L_565:
        /*0d74*/ 	.byte	0x04, 0x1e
        /*0d76*/ 	.short	(.L_567 - .L_566)
.L_566:
        /*0d78*/ 	.word	0x00000000


	//----- nvinfo : EIATTR_CBANK_PARAM_SIZE
	.align		4
.L_567:
        /*0d7c*/ 	.byte	0x03, 0x19
        /*0d7e*/ 	.short	0x0af0


	//----- nvinfo : EIATTR_PARAM_CBANK
	.align		4
        /*0d80*/ 	.byte	0x04, 0x0a
        /*0d82*/ 	.short	(.L_569 - .L_568)
	.align		4
.L_568:
        /*0d84*/ 	.word	index@(.nv.constant0._ZN7cutlass13device_kernelIN5flash11enable_sm90INS1_16FlashAttnFwdSm90INS1_25CollectiveMainloopFwdSm90ILi2EN4cute5tupleIJNS5_1CILi1EEES8_S8_EEENS6_IJNS7_ILi128EEENS7_ILi96EEENS7_ILi64EEEEEELi256ENS_10bfloat16_tEfNS_4arch4Sm90ELb1ELb0ELb0ELb1ELb1ELb0ELb0ELb1ELb0ELb1ELb0ELb0EEENS1_21CollectiveEpilogueFwdINS6_IJSA_NS7_ILi256EEESB_EEES9_SE_SG_Li256ELb1ELb1ELb0ELb0EEENS1_36VarlenDynamicPersistentTileSchedulerILi128ELi96ELi256ELi128ELb0ELb1ELb1ELb1ELb1ELb1EEEEEEEEEvNT_6ParamsE)
        /*0d88*/ 	.short	0x0210
        /*0d8a*/ 	.short	0x0af0


	//----- nvinfo : EIATTR_SW_WAR
	.align		4
.L_569:
        /*0d8c*/ 	.byte	0x04, 0x36
        /*0d8e*/ 	.short	(.L_571 - .L_570)
.L_570:
        /*0d90*/ 	.word	0x00000008
.L_571:


//--------------------- .nv.info._ZN7cutlass13device_kernelIN5flash11enable_sm90INS1_16FlashAttnFwdSm90INS1_25CollectiveMainloopFwdSm90ILi2EN4cute5tupleIJNS5_1CILi1EEES8_S8_EEENS6_IJNS7_ILi128EEENS7_ILi96EEENS7_ILi64EEEEEELi256ENS_10bfloat16_tEfNS_4arch4Sm90ELb1ELb0ELb0ELb1ELb1ELb1ELb0ELb1ELb0ELb1ELb0ELb0EEENS1_21CollectiveEpilogueFwdINS6_IJSA_NS7_ILi256EEESB_EEES9_SE_SG_Li256ELb1ELb1ELb0ELb0EEENS1_36VarlenDynamicPersistentTileSchedulerILi128ELi96ELi256ELi128ELb0ELb1ELb1ELb1ELb1ELb1EEEEEEEEEvNT_6ParamsE --------------------------
	.section	.nv.info._ZN7cutlass13device_kernelIN5flash11enable_sm90INS1_16FlashAttnFwdSm90INS1_25CollectiveMainloopFwdSm90ILi2EN4cute5tupleIJNS5_1CILi1EEES8_S8_EEENS6_IJNS7_ILi128EEENS7_ILi96EEENS7_ILi64EEEEEELi256ENS_10bfloat16_tEfNS_4arch4Sm90ELb1ELb0ELb0ELb1ELb1ELb1ELb0ELb1ELb0ELb1ELb0ELb0EEENS1_21CollectiveEpilogueFwdINS6_IJSA_NS7_ILi256EEESB_EEES9_SE_SG_Li256ELb1ELb1ELb0ELb0EEENS1_36VarlenDynamicPersistentTileSchedulerILi128ELi96ELi256ELi128ELb0ELb1ELb1ELb1ELb1ELb1EEEEEEEEEvNT_6ParamsE,"",@"SHT_CUDA_INFO"
	.sectionflags	@""
	.align	4


	//----- nvinfo : EIATTR_CUDA_API_VERSION
	.align		4
        /*0000*/ 	.byte	0x04, 0x37
        /*0002*/ 	.short	(.L_573 - .L_572)
.L_572:
        /*0004*/ 	.word	0x00000082


	//----- nvinfo : EIATTR_KPARAM_INFO
	.align		4
.L_573:
        /*0008*/ 	.byte	0x04, 0x17
        /*000a*/ 	.short	(.L_575 - .L_574)
.L_574:
        /*000c*/ 	.word	0x00000000
        /*0010*/ 	.short	0x0000
        /*0012*/ 	.short	0x0070
        /*0014*/ 	.byte	0x00, 0xf0, 0x01, 0x2a


	//----- nvinfo : EIATTR_SPARSE_MMA_MASK
	.align		4
.L_575:
        /*0018*/ 	.byte	0x03, 0x50
        /*001a*/ 	.short	0x0000


	//----- nvinfo : EIATTR_MAXREG_COUNT
	.align		4
        /*001c*/ 	.byte	0x03, 0x1b
        /*001e*/ 	.short	0x00a8


	//----- nvinfo : EIATTR_NUM_BARRIERS
	.align		4
        /*0020*/ 	.byte	0x02, 0x4c
        /*0022*/ 	.byte	0x10
	.zero		1


	//----- nvinfo : EIATTR_EXTERNS
	.align		4
        /*0024*/ 	.byte	0x04, 0x0f
        /*0026*/ 	.short	(.L_577 - .L_576)


	//   ....[0]....
	.align		4
.L_576:
        /*0028*/ 	.word	index@(__assertfail)


	//----- nvinfo : EIATTR_ANNOTATIONS
	.align		4
.L_577:
        /*002c*/ 	.byte	0x04, 0x55
        /*002e*/ 	.short	(.L_579 - .L_578)


	//   ....[0]....
.L_578:
        /* <DEDUP_REMOVED lines=48> */


	//----- nvinfo : EIATTR_MERCURY_ISA_VERSION
	.align		4
.L_579:
        /*0318*/ 	.byte	0x03, 0x5f
        /*031a*/ 	.short	0x0101


	//----- nvinfo : EIATTR_UNUSED_LOAD_BYTE_OFFSET
	.align		4
        /*031c*/ 	.byte	0x04, 0x44
        /*031e*/ 	.short	(.L_581 - .L_580)


	//   ....[0]....
.L_580:
        /*0320*/ 	.word	0x00000a60
        /*0324*/ 	.word	0x0000fff0


	//   ....[1]....
        /*0328*/ 	.word	0x00010a00
        /*032c*/ 	.word	0x0000fff0


	//----- nvinfo : EIATTR_INT_WARP_WIDE_INSTR_OFFSETS
	.align		4
.L_581:
        /*0330*/ 	.byte	0x04, 0x31
        /*0332*/ 	.short	(.L_583 - .L_582)


	//   ....[0]....
.L_582:
        /*0334*/ 	.word	0x00000120


	//   ....[1]....
        /*0338*/ 	.word	0x000001c0


	//   ....[2]....
        /*033c*/ 	.word	0x00000230


	//   ....[3]....
        /*0340*/ 	.word	0x00016390


	//   ....[4]....
        /*0344*/ 	.word	0x00016420


	//   ....[5]....
        /*0348*/ 	.word	0x000197f0


	//   ....[6]....
        /*034c*/ 	.word	0x00019880


	//----- nvinfo : EIATTR_COOP_GROUP_MASK_REGIDS
	.align		4
.L_583:
        /*0350*/ 	.byte	0x04, 0x29
        /*0352*/ 	.short	(.L_585 - .L_584)


	//   ....[0]....
.L_584:
        /*0354*/ 	.word	0xffffffff


	//   ....[1]....
        /*0358*/ 	.word	0xffffffff


	//   ....[2]....
        /*035c*/ 	.word	0xffffffff


	//   ....[3]....
        /*0360*/ 	.word	0xffffffff


	//   ....[4]....
        /*0364*/ 	.word	0xffffffff


	//   ....[5]....
        /*0368*/ 	.word	0xffffffff


	//   ....[6]....
        /*036c*/ 	.word	0xffffffff


	//   ....[7]....
        /*0370*/ 	.word	0xffffffff


	//   ....[8]....
        /*0374*/ 	.word	0xffffffff


	//   ....[9]....
        /*0378*/ 	.word	0xffffffff


	//   ....[10]....
        /*037c*/ 	.word	0xffffffff


	//   ....[11]....
        /*0380*/ 	.word	0xffffffff


	//   ....[12]....
        /*0384*/ 	.word	0xffffffff


	//   ....[13]....
        /*0388*/ 	.word	0xffffffff


	//   ....[14]....
        /*038c*/ 	.word	0xffffffff


	//   ....[15]....
        /*0390*/ 	.word	0xffffffff


	//   ....[16]....
        /*0394*/ 	.word	0xffffffff


	//   ....[17]....
        /*0398*/ 	.word	0xffffffff


	//   ....[18]....
        /*039c*/ 	.word	0xffffffff


	//   ....[19]....
        /*03a0*/ 	.word	0xffffffff


	//   ....[20]....
        /*03a4*/ 	.word	0xffffffff


	//   ....[21]....
        /*03a8*/ 	.word	0xffffffff


	//   ....[22]....
        /*03ac*/ 	.word	0xffffffff


	//   ....[23]....
        /*03b0*/ 	.word	0xffffffff


	//   ....[24]....
        /*03b4*/ 	.word	0xffffffff


	//   ....[25]....
        /*03b8*/ 	.word	0xffffffff


	//   ....[26]....
        /*03bc*/ 	.word	0xffffffff


	//   ....[27]....
        /*03c0*/ 	.word	0xffffffff


	//   ....[28]....
        /*03c4*/ 	.word	0xffffffff


	//   ....[29]....
        /*03c8*/ 	.word	0xffffffff


	//   ....[30]....
        /*03cc*/ 	.word	0xffffffff


	//   ....[31]....
        /*03d0*/ 	.word	0xffffffff


	//   ....[32]....
        /*03d4*/ 	.word	0xffffffff


	//   ....[33]....
        /*03d8*/ 	.word	0xffffffff


	//   ....[34]....
        /*03dc*/ 	.word	0xffffffff


	//   ....[35]....
        /*03e0*/ 	.word	0xffffffff


	//   ....[36]....
        /*03e4*/ 	.word	0xffffffff


	//   ....[37]....
        /*03e8*/ 	.word	0xffffffff


	//   ....[38]....
        /*03ec*/ 	.word	0xffffffff


	//   ....[39]....
        /*03f0*/ 	.word	0xffffffff


	//   ....[40]....
        /*03f4*/ 	.word	0xffffffff


	//   ....[41]....
        /*03f8*/ 	.word	0xffffffff


	//   ....[42]....
        /*03fc*/ 	.word	0xffffffff


	//   ....[43]....
        /*0400*/ 	.word	0xffffffff


	//   ....[44]....
        /*0404*/ 	.word	0xffffffff


	//   ....[45]....
        /*0408*/ 	.word	0xffffffff


	//   ....[46]....
        /*040c*/ 	.word	0xffffffff


	//   ....[47]....
        /*0410*/ 	.word	0xffffffff


	//   ....[48]....
        /*0414*/ 	.word	0xffffffff


	//   ....[49]....
        /*0418*/ 	.word	0xffffffff


	//   ....[50]....
        /*041c*/ 	.word	0xffffffff


	//   ....[51]....
        /*0420*/ 	.word	0xffffffff


	//   ....[52]....
        /*0424*/ 	.word	0xffffffff


	//   ....[53]....
        /*0428*/ 	.word	0xffffffff


	//   ....[54]....
        /*042c*/ 	.word	0xffffffff


	//   ....[55]....
        /*0430*/ 	.word	0xffffffff


	//   ....[56]....
        /*0434*/ 	.word	0xffffffff


	//   ....[57]....
        /*0438*/ 	.word	0xffffffff


	//   ....[58]....
        /*043c*/ 	.word	0xffffffff


	//   ....[59]....
        /*0440*/ 	.word	0xffffffff


	//   ....[60]....
        /*0444*/ 	.word	0xffffffff


	//   ....[61]....
        /*0448*/ 	.word	0xffffffff


	//   ....[62]....
        /*044c*/ 	.word	0xffffffff


	//   ....[63]....
        /*0450*/ 	.word	0xffffffff


	//   ....[64]....
        /*0454*/ 	.word	0xffffffff


	//   ....[65]....
        /*0458*/ 	.word	0xffffffff


	//   ....[66]....
        /*045c*/ 	.word	0xffffffff


	//   ....[67]....
        /*0460*/ 	.word	0xffffffff


	//   ....[68]....
        /*0464*/ 	.word	0xffffffff


	//   ....[69]....
        /*0468*/ 	.word	0xffffffff


	//   ....[70]....
        /*046c*/ 	.word	0xffffffff


	//   ....[71]....
        /*0470*/ 	.word	0xffffffff


	//   ....[72]....
        /*0474*/ 	.word	0xffffffff


	//   ....[73]....
        /*0478*/ 	.word	0xffffffff


	//   ....[74]....
        /*047c*/ 	.word	0xffffffff


	//   ....[75]....
        /*0480*/ 	.word	0xffffffff


	//   ....[76]....
        /*0484*/ 	.word	0xffffffff


	//   ....[77]....
        /*0488*/ 	.word	0xffffffff


	//   ....[78]....
        /*048c*/ 	.word	0xffffffff


	//   ....[79]....
        /*0490*/ 	.word	0xffffffff


	//   ....[80]....
        /*0494*/ 	.word	0xffffffff


	//   ....[81]....
        /*0498*/ 	.word	0xffffffff


	//   ....[82]....
        /*049c*/ 	.word	0xffffffff


	//   ....[83]....
        /*04a0*/ 	.word	0xffffffff


	//   ....[84]....
        /*04a4*/ 	.word	0xffffffff


	//   ....[85]....
        /*04a8*/ 	.word	0xffffffff


	//   ....[86]....
        /*04ac*/ 	.word	0xffffffff


	//   ....[87]....
        /*04b0*/ 	.word	0xffffffff


	//   ....[88]....
        /*04b4*/ 	.word	0xffffffff


	//   ....[89]....
        /*04b8*/ 	.word	0xffffffff


	//   ....[90]....
        /*04bc*/ 	.word	0xffffffff


	//   ....[91]....
        /*04c0*/ 	.word	0xffffffff


	//   ....[92]....
        /*04c4*/ 	.word	0xffffffff


	//   ....[93]....
        /*04c8*/ 	.word	0xffffffff


	//   ....[94]....
        /*04cc*/ 	.word	0xffffffff


	//   ....[95]....
        /*04d0*/ 	.word	0xffffffff


	//   ....[96]....
        /*04d4*/ 	.word	0xffffffff


	//   ....[97]....
        /*04d8*/ 	.word	0xffffffff


	//   ....[98]....
        /*04dc*/ 	.word	0xffffffff


	//   ....[99]....
        /*04e0*/ 	.word	0xffffffff


	//   ....[100]....
        /*04e4*/ 	.word	0xffffffff


	//   ....[101]....
        /*04e8*/ 	.word	0xffffffff


	//   ....[102]....
        /*04ec*/ 	.word	0xffffffff


	//   ....[103]....
        /*04f0*/ 	.word	0xffffffff


	//   ....[104]....
        /*04f4*/ 	.word	0xffffffff


	//   ....[105]....
        /*04f8*/ 	.word	0xffffffff


	//   ....[106]....
        /*04fc*/ 	.word	0xffffffff


	//   ....[107]....
        /*0500*/ 	.word	0xffffffff


	//   ....[108]....
        /*0504*/ 	.word	0xffffffff


	//   ....[109]....
        /*0508*/ 	.word	0xffffffff


	//   ....[110]....
        /*050c*/ 	.word	0xffffffff


	//   ....[111]....
        /*0510*/ 	.word	0xffffffff


	//   ....[112]....
        /*0514*/ 	.word	0xffffffff


	//   ....[113]....
        /*0518*/ 	.word	0xffffffff


	//   ....[114]....
        /*051c*/ 	.word	0xffffffff


	//   ....[115]....
        /*0520*/ 	.word	0xffffffff


	//   ....[116]....
        /*0524*/ 	.word	0xffffffff


	//   ....[117]....
        /*0528*/ 	.word	0xffffffff


	//   ....[118]....
        /*052c*/ 	.word	0xffffffff


	//   ....[119]....
        /*0530*/ 	.word	0xffffffff


	//   ....[120]....
        /*0534*/ 	.word	0xffffffff


	//   ....[121]....
        /*0538*/ 	.word	0xffffffff


	//   ....[122]....
        /*053c*/ 	.word	0xffffffff


	//   ....[123]....
        /*0540*/ 	.word	0xffffffff


	//   ....[124]....
        /*0544*/ 	.word	0xffffffff


	//   ....[125]....
        /*0548*/ 	.word	0xffffffff


	//   ....[126]....
        /*054c*/ 	.word	0xffffffff


	//   ....[127]....
        /*0550*/ 	.word	0xffffffff


	//   ....[128]....
        /*0554*/ 	.word	0xffffffff


	//   ....[129]....
        /*0558*/ 	.word	0xffffffff


	//   ....[130]....
        /*055c*/ 	.word	0xffffffff


	//   ....[131]....
        /*0560*/ 	.word	0xffffffff


	//   ....[132]....
        /*0564*/ 	.word	0xffffffff


	//   ....[133]....
        /*0568*/ 	.word	0xffffffff


	//   ....[134]....
        /*056c*/ 	.word	0xffffffff


	//   ....[135]....
        /*0570*/ 	.word	0xffffffff


	//   ....[136]....
        /*0574*/ 	.word	0xffffffff


	//   ....[137]....
        /*0578*/ 	.word	0xffffffff


	//   ....[138]....
        /*057c*/ 	.word	0xffffffff


	//   ....[139]....
        /*0580*/ 	.word	0xffffffff


	//   ....[140]....
        /*0584*/ 	.word	0xffffffff


	//   ....[141]....
        /*0588*/ 	.word	0xffffffff


	//   ....[142]....
        /*058c*/ 	.word	0xffffffff


	//   ....[143]....
        /*0590*/ 	.word	0xffffffff


	//   ....[144]....
        /*0594*/ 	.word	0xffffffff


	//   ....[145]....
        /*0598*/ 	.word	0xffffffff


	//   ....[146]....
        /*059c*/ 	.word	0xffffffff


	//   ....[147]....
        /*05a0*/ 	.word	0xffffffff


	//   ....[148]....
        /*05a4*/ 	.word	0xffffffff


	//   ....[149]....
        /*05a8*/ 	.word	0xffffffff


	//   ....[150]....
        /*05ac*/ 	.word	0xffffffff


	//   ....[151]....
        /*05b0*/ 	.word	0xffffffff


	//   ....[152]....
        /*05b4*/ 	.word	0xffffffff


	//   ....[153]....
        /*05b8*/ 	.word	0xffffffff


	//   ....[154]....
        /*05bc*/ 	.word	0xffffffff


	//   ....[155]....
        /*05c0*/ 	.word	0xffffffff


	//   ....[156]....
        /*05c4*/ 	.word	0xffffffff


	//   ....[157]....
        /*05c8*/ 	.word	0xffffffff


	//   ....[158]....
        /*05cc*/ 	.word	0xffffffff


	//   ....[159]....
        /*05d0*/ 	.word	0xffffffff


	//   ....[160]....
        /*05d4*/ 	.word	0xffffffff


	//   ....[161]....
        /*05d8*/ 	.word	0xffffffff


	//   ....[162]....
        /*05dc*/ 	.word	0xffffffff


	//   ....[163]....
        /*05e0*/ 	.word	0xffffffff


	//   ....[164]....
        /*05e4*/ 	.word	0xffffffff


	//   ....[165]....
        /*05e8*/ 	.word	0xffffffff


	//   ....[166]....
        /*05ec*/ 	.word	0xffffffff


	//   ....[167]....
        /*05f0*/ 	.word	0xffffffff


	//   ....[168]....
        /*05f4*/ 	.word	0xffffffff


	//   ....[169]....
        /*05f8*/ 	.word	0xffffffff


	//   ....[170]....
        /*05fc*/ 	.word	0xffffffff


	//   ....[171]....
        /*0600*/ 	.word	0xffffffff


	//   ....[172]....
        /*0604*/ 	.word	0xffffffff


	//   ....[173]....
        /*0608*/ 	.word	0xffffffff


	//   ....[174]....
        /*060c*/ 	.word	0xffffffff


	//   ....[175]....
        /*0610*/ 	.word	0xffffffff


	//   ....[176]....
        /*0614*/ 	.word	0xffffffff


	//   ....[177]....
        /*0618*/ 	.word	0xffffffff


	//   ....[178]....
        /*061c*/ 	.word	0xffffffff


	//   ....[179]....
        /*0620*/ 	.word	0x0500000f


	//   ....[180]....
        /*0624*/ 	.word	0x0500000f


	//   ....[181]....
        /*0628*/ 	.word	0x0500000f


	//   ....[182]....
        /*062c*/ 	.word	0x0500000f


	//   ....[183]....
        /*0630*/ 	.word	0x0500000f


	//   ....[184]....
        /*0634*/ 	.word	0x0500000f


	//   ....[185]....
        /*0638*/ 	.word	0x0500000f


	//   ....[186]....
        /*063c*/ 	.word	0x0500000f


	//   ....[187]....
        /*0640*/ 	.word	0x0500000f


	//   ....[188]....
        /*0644*/ 	.word	0x0500000f


	//   ....[189]....
        /*0648*/ 	.word	0x0500000f


	//   ....[190]....
        /*064c*/ 	.word	0x0500000f


	//   ....[191]....
        /*0650*/ 	.word	0x0500000f


	//   ....[192]....
        /*0654*/ 	.word	0x0500000f


	//   ....[193]....
        /*0658*/ 	.word	0x0500000f


	//   ....[194]....
        /*065c*/ 	.word	0x0500000f


	//   ....[195]....
        /*0660*/ 	.word	0x0500000f


	//   ....[196]....
        /*0664*/ 	.word	0x0500000f


	//   ....[197]....
        /*0668*/ 	.word	0x0500000f


	//   ....[198]....
        /*066c*/ 	.word	0x0500000f


	//   ....[199]....
        /*0670*/ 	.word	0x0500000f


	//   ....[200]....
        /*0674*/ 	.word	0x0500000f


	//   ....[201]....
        /*0678*/ 	.word	0x0500000f


	//   ....[202]....
        /*067c*/ 	.word	0x0500000f


	//   ....[203]....
        /*0680*/ 	.word	0x0500000f


	//   ....[204]....
        /*0684*/ 	.word	0x0500000f


	//   ....[205]....
        /*0688*/ 	.word	0x0500000f


	//   ....[206]....
        /*068c*/ 	.word	0x0500000f


	//   ....[207]....
        /*0690*/ 	.word	0x0500000f


	//   ....[208]....
        /*0694*/ 	.word	0x0500000f


	//   ....[209]....
        /*0698*/ 	.word	0x0500000f


	//   ....[210]....
        /*069c*/ 	.word	0x0500000f


	//   ....[211]....
        /*06a0*/ 	.word	0x0500000f


	//   ....[212]....
        /*06a4*/ 	.word	0x0500000f


	//   ....[213]....
        /*06a8*/ 	.word	0x0500000f


	//   ....[214]....
        /*06ac*/ 	.word	0x0500000f


	//   ....[215]....
        /*06b0*/ 	.word	0x0500000f


	//   ....[216]....
        /*06b4*/ 	.word	0x0500000f


	//   ....[217]....
        /*06b8*/ 	.word	0x0500000f


	//   ....[218]....
        /*06bc*/ 	.word	0x0500000f


	//   ....[219]....
        /*06c0*/ 	.word	0x0500000f


	//   ....[220]....
        /*06c4*/ 	.word	0x0500000f


	//   ....[221]....
        /*06c8*/ 	.word	0x0500000f


	//   ....[222]....
        /*06cc*/ 	.word	0x0500000f


	//   ....[223]....
        /*06d0*/ 	.word	0x0500000f


	//   ....[224]....
        /*06d4*/ 	.word	0x0500000f


	//   ....[225]....
        /*06d8*/ 	.word	0x0500000f


	//   ....[226]....
        /*06dc*/ 	.word	0x0500000f


	//   ....[227]....
        /*06e0*/ 	.word	0x0500000f


	//   ....[228]....
        /*06e4*/ 	.word	0x0500000f


	//   ....[229]....
        /*06e8*/ 	.word	0x0500000f


	//   ....[230]....
        /*06ec*/ 	.word	0x0500000f


	//   ....[231]....
        /*06f0*/ 	.word	0x0500000f


	//   ....[232]....
        /*06f4*/ 	.word	0x0500000f


	//   ....[233]....
        /*06f8*/ 	.word	0x0500000f


	//   ....[234]....
        /*06fc*/ 	.word	0x0500000f


	//   ....[235]....
        /*0700*/ 	.word	0x0500000f


	//   ....[236]....
        /*0704*/ 	.word	0x0500000f


	//   ....[237]....
        /*0708*/ 	.word	0x0500000f


	//   ....[238]....
        /*070c*/ 	.word	0x0500000f


	//   ....[239]....
        /*0710*/ 	.word	0x0500000f


	//   ....[240]....
        /*0714*/ 	.word	0x0500000f


	//   ....[241]....
        /*0718*/ 	.word	0x0500000f


	//   ....[242]....
        /*071c*/ 	.word	0x0500000f


	//   ....[243]....
        /*0720*/ 	.word	0x0500000f


	//   ....[244]....
        /*0724*/ 	.word	0x0500000f


	//   ....[245]....
        /*0728*/ 	.word	0x0500000f


	//   ....[246]....
        /*072c*/ 	.word	0x0500000f


	//   ....[247]....
        /*0730*/ 	.word	0x0500000f


	//   ....[248]....
        /*0734*/ 	.word	0x0500000f


	//   ....[249]....
        /*0738*/ 	.word	0x0500000f


	//   ....[250]....
        /*073c*/ 	.word	0x0500000f


	//   ....[251]....
        /*0740*/ 	.word	0x0500000f


	//   ....[252]....
        /*0744*/ 	.word	0x0500000f


	//   ....[253]....
        /*0748*/ 	.word	0x0500000f


	//   ....[254]....
        /*074c*/ 	.word	0x0500000f


	//   ....[255]....
        /*0750*/ 	.word	0x0500000f


	//   ....[0]....
        /*0754*/ 	.word	0x0500000f


	//   ....[1]....
        /*0758*/ 	.word	0x0500000f


	//   ....[2]....
        /*075c*/ 	.word	0x0500000f


	//   ....[3]....
        /*0760*/ 	.word	0x0500000f


	//   ....[4]....
        /*0764*/ 	.word	0x0500000f


	//   ....[5]....
        /*0768*/ 	.word	0x0500000f


	//   ....[6]....
        /*076c*/ 	.word	0x0500000f


	//   ....[7]....
        /*0770*/ 	.word	0x0500000f


	//   ....[8]....
        /*0774*/ 	.word	0x0500000f


	//   ....[9]....
        /*0778*/ 	.word	0x0500000f


	//   ....[10]....
        /*077c*/ 	.word	0x0500000f


	//   ....[11]....
        /*0780*/ 	.word	0x0500000f


	//   ....[12]....
        /*0784*/ 	.word	0x0500000f


	//   ....[13]....
        /*0788*/ 	.word	0x0500000f


	//   ....[14]....
        /*078c*/ 	.word	0x0500000f


	//   ....[15]....
        /*0790*/ 	.word	0x0500000f


	//   ....[16]....
        /*0794*/ 	.word	0x0500000f


	//   ....[17]....
        /*0798*/ 	.word	0x0500000f


	//   ....[18]....
        /*079c*/ 	.word	0x0500000f


	//   ....[19]....
        /*07a0*/ 	.word	0x0500000f


	//   ....[20]....
        /*07a4*/ 	.word	0x0500000f


	//   ....[21]....
        /*07a8*/ 	.word	0x0500000f


	//   ....[22]....
        /*07ac*/ 	.word	0x0500000f


	//   ....[23]....
        /*07b0*/ 	.word	0x0500000f


	//   ....[24]....
        /*07b4*/ 	.word	0x0500000f


	//   ....[25]....
        /*07b8*/ 	.word	0x0500000f


	//   ....[26]....
        /*07bc*/ 	.word	0x0500000f


	//   ....[27]....
        /*07c0*/ 	.word	0x0500000f


	//   ....[28]....
        /*07c4*/ 	.word	0x0500000f


	//   ....[29]....
        /*07c8*/ 	.word	0x0500000f


	//   ....[30]....
        /*07cc*/ 	.word	0x0500000f


	//   ....[31]....
        /*07d0*/ 	.word	0x0500000f


	//   ....[32]....
        /*07d4*/ 	.word	0x0500000f


	//   ....[33]....
        /*07d8*/ 	.word	0x0500000f


	//   ....[34]....
        /*07dc*/ 	.word	0x0500000f


	//   ....[35]....
        /*07e0*/ 	.word	0x0500000f


	//   ....[36]....
        /*07e4*/ 	.word	0x0500000f


	//   ....[37]....
        /*07e8*/ 	.word	0x0500000f


	//   ....[38]....
        /*07ec*/ 	.word	0x0500000f


	//   ....[39]....
        /*07f0*/ 	.word	0x0500000f


	//   ....[40]....
        /*07f4*/ 	.word	0x0500000f


	//   ....[41]....
        /*07f8*/ 	.word	0x0500000f


	//   ....[42]....
        /*07fc*/ 	.word	0x0500000f


	//   ....[43]....
        /*0800*/ 	.word	0x0500000f


	//----- nvinfo : EIATTR_COOP_GROUP_INSTR_OFFSETS
	.align		4
.L_585:
        /*0804*/ 	.byte	0x04, 0x28
        /*0806*/ 	.short	(.L_587 - .L_586)


	//   ....[0]....
.L_586:
        /*0808*/ 	.word	0x00000060


	//   ....[1]....
        /*080c*/ 	.word	0x00000130


	//   ....[2]....
        /*0810*/ 	.word	0x000001e0


	//   ....[3]....
        /*0814*/ 	.word	0x000003a0


	//   ....[4]....
        /*0818*/ 	.word	0x00000500


	//   ....[5]....
        /*081c*/ 	.word	0x00000620


	//   ....[6]....
        /*0820*/ 	.word	0x00000780


	//   ....[7]....
        /*0824*/ 	.word	0x00002e50


	//   ....[8]....
        /*0828*/ 	.word	0x00002e60


	//   ....[9]....
        /*082c*/ 	.word	0x000035d0


	//   ....[10]....
        /*0830*/ 	.word	0x000035e0


	//   ....[11]....
        /*0834*/ 	.word	0x00004250


	//   ....[12]....
        /*0838*/ 	.word	0x00004260


	//   ....[13]....
        /*083c*/ 	.word	0x00004a40


	//   ....[14]....
        /*0840*/ 	.word	0x00004a50


	//   ....[15]....
        /*0844*/ 	.word	0x000054a0


	//   ....[16]....
        /*0848*/ 	.word	0x000054b0


	//   ....[17]....
        /*084c*/ 	.word	0x000055c0


	//   ....[18]....
        /*0850*/ 	.word	0x000055d0


	//   ....[19]....
        /*0854*/ 	.word	0x000059a0


	//   ....[20]....
        /*0858*/ 	.word	0x000059c0


	//   ....[21]....
        /*085c*/ 	.word	0x00005c90


	//   ....[22]....
        /*0860*/ 	.word	0x00005cb0


	//   ....[23]....
        /*0864*/ 	.word	0x000066b0


	//   ....[24]....
        /*0868*/ 	.word	0x00006e20


	//   ....[25]....
        /*086c*/ 	.word	0x00006e30


	//   ....[26]....
        /*0870*/ 	.word	0x00006e40


	//   ....[27]....
        /*0874*/ 	.word	0x00006e50


	//   ....[28]....
        /*0878*/ 	.word	0x00007170


	//   ....[29]....
        /*087c*/ 	.word	0x00007180


	//   ....[30]....
        /*0880*/ 	.word	0x00007190


	//   ....[31]....
        /*0884*/ 	.word	0x000071a0


	//   ....[32]....
        /*0888*/ 	.word	0x00008570


	//   ....[33]....
        /*088c*/ 	.word	0x00008590


	//   ....[34]....
        /*0890*/ 	.word	0x000085a0


	//   ....[35]....
        /*0894*/ 	.word	0x000085b0


	//   ....[36]....
        /*0898*/ 	.word	0x000086a0


	//   ....[37]....
        /*089c*/ 	.word	0x000086c0


	//   ....[38]....
        /*08a0*/ 	.word	0x00008750


	//   ....[39]....
        /*08a4*/ 	.word	0x00008780


	//   ....[40]....
        /*08a8*/ 	.word	0x00009f00


	//   ....[41]....
        /*08ac*/ 	.word	0x00009f20


	//   ....[42]....
        /*08b0*/ 	.word	0x0000a490


	//   ....[43]....
        /*08b4*/ 	.word	0x0000a600


	//   ....[44]....
        /*08b8*/ 	.word	0x0000a9d0


	//   ....[45]....
        /*08bc*/ 	.word	0x0000aac0


	//   ....[46]....
        /*08c0*/ 	.word	0x0000bd80


	//   ....[47]....
        /*08c4*/ 	.word	0x0000bd90


	//   ....[48]....
        /*08c8*/ 	.word	0x0000c280


	//   ....[49]....
        /*08cc*/ 	.word	0x0000c2a0


	//   ....[50]....
        /*08d0*/ 	.word	0x0000c9e0


	//   ....[51]....
        /*08d4*/ 	.word	0x0000ca10


	//   ....[52]....
        /*08d8*/ 	.word	0x0000e590


	//   ....[53]....
        /*08dc*/ 	.word	0x0000e5c0


	//   ....[54]....
        /*08e0*/ 	.word	0x0000eff0


	//   ....[55]....
        /*08e4*/ 	.word	0x0000f070


	//   ....[56]....
        /*08e8*/ 	.word	0x0000ff80


	//   ....[57]....
        /*08ec*/ 	.word	0x0000ffe0


	//   ....[58]....
        /*08f0*/ 	.word	0x00010020


	//   ....[59]....
        /*08f4*/ 	.word	0x00010050


	//   ....[60]....
        /*08f8*/ 	.word	0x00011b20


	//   ....[61]....
        /*08fc*/ 	.word	0x00011d60


	//   ....[62]....
        /*0900*/ 	.word	0x00011d90


	//   ....[63]....
        /*0904*/ 	.word	0x00011dd0


	//   ....[64]....
        /*0908*/ 	.word	0x00012520


	//   ....[65]....
        /*090c*/ 	.word	0x00012540


	//   ....[66]....
        /*0910*/ 	.word	0x00012690


	//   ....[67]....
        /*0914*/ 	.word	0x000126b0


	//   ....[68]....
        /*0918*/ 	.word	0x000127f0


	//   ....[69]....
        /*091c*/ 	.word	0x00012810


	//   ....[70]....
        /*0920*/ 	.word	0x00012960


	//   ....[71]....
        /*0924*/ 	.word	0x00012980


	//   ....[72]....
        /*0928*/ 	.word	0x00013290


	//   ....[73]....
        /*092c*/ 	.word	0x000132a0


	//   ....[74]....
        /*0930*/ 	.word	0x000134e0


	//   ....[75]....
        /*0934*/ 	.word	0x000134f0


	//   ....[76]....
        /*0938*/ 	.word	0x00013720


	//   ....[77]....
        /*093c*/ 	.word	0x00013730


	//   ....[78]....
        /*0940*/ 	.word	0x00013960


	//   ....[79]....
        /*0944*/ 	.word	0x00013970


	//   ....[80]....
        /*0948*/ 	.word	0x00013c00


	//   ....[81]....
        /*094c*/ 	.word	0x00013db0


	//   ....[82]....
        /*0950*/ 	.word	0x00013de0


	//   ....[83]....
        /*0954*/ 	.word	0x00013e10


	//   ....[84]....
        /*0958*/ 	.word	0x00013e40


	//   ....[85]....
        /*095c*/ 	.word	0x00013e70


	//   ....[86]....
        /*0960*/ 	.word	0x00013ea0


	//   ....[87]....
        /*0964*/ 	.word	0x00014010


	//   ....[88]....
        /*0968*/ 	.word	0x00014040


	//   ....[89]....
        /*096c*/ 	.word	0x00014070


	//   ....[90]....
        /*0970*/ 	.word	0x000140a0


	//   ....[91]....
        /*0974*/ 	.word	0x000140d0


	//   ....[92]....
        /*0978*/ 	.word	0x00014100


	//   ....[93]....
        /*097c*/ 	.word	0x00014190


	//   ....[94]....
        /*0980*/ 	.word	0x000141f0


	//   ....[95]....
        /*0984*/ 	.word	0x00014280


	//   ....[96]....
        /*0988*/ 	.word	0x00015070


	//   ....[97]....
        /*098c*/ 	.word	0x00016f50


	//   ....[98]....
        /*0990*/ 	.word	0x00016f70


	//   ....[99]....
        /*0994*/ 	.word	0x00017000


	//   ....[100]....
        /*0998*/ 	.word	0x00017020


	//   ....[101]....
        /*099c*/ 	.word	0x000170a0


	//   ....[102]....
        /*09a0*/ 	.word	0x000170c0


	//   ....[103]....
        /*09a4*/ 	.word	0x00017140


	//   ....[104]....
        /*09a8*/ 	.word	0x00017160


	//   ....[105]....
        /*09ac*/ 	.word	0x000171e0


	//   ....[106]....
        /*09b0*/ 	.word	0x00017200


	//   ....[107]....
        /*09b4*/ 	.word	0x00017210


	//   ....[108]....
        /*09b8*/ 	.word	0x00017220


	//   ....[109]....
        /*09bc*/ 	.word	0x00017a90


	//   ....[110]....
        /*09c0*/ 	.word	0x00017ac0


	//   ....[111]....
        /*09c4*/ 	.word	0x00017b80


	//   ....[112]....
        /*09c8*/ 	.word	0x00017b90


	//   ....[113]....
        /*09cc*/ 	.word	0x00017c20


	//   ....[114]....
        /*09d0*/ 	.word	0x00017c30


	//   ....[115]....
        /*09d4*/ 	.word	0x00017cc0


	//   ....[116]....
        /*09d8*/ 	.word	0x00017cd0


	//   ....[117]....
        /*09dc*/ 	.word	0x00017d60


	//   ....[118]....
        /*09e0*/ 	.word	0x00017d70


	//   ....[119]....
        /*09e4*/ 	.word	0x00017e00


	//   ....[120]....
        /*09e8*/ 	.word	0x00017e10


	//   ....[121]....
        /*09ec*/ 	.word	0x00017e90


	//   ....[122]....
        /*09f0*/ 	.word	0x00017ea0


	//   ....[123]....
        /*09f4*/ 	.word	0x00017eb0


	//   ....[124]....
        /*09f8*/ 	.word	0x00017ec0


	//   ....[125]....
        /*09fc*/ 	.word	0x00018340


	//   ....[126]....
        /*0a00*/ 	.word	0x00018370


	//   ....[127]....
        /*0a04*/ 	.word	0x000183d0


	//   ....[128]....
        /*0a08*/ 	.word	0x00018480


	//   ....[129]....
        /*0a0c*/ 	.word	0x00018490


	//   ....[130]....
        /*0a10*/ 	.word	0x000184c0


	//   ....[131]....
        /*0a14*/ 	.word	0x00018550


	//   ....[132]....
        /*0a18*/ 	.word	0x00018600


	//   ....[133]....
        /*0a1c*/ 	.word	0x00018610


	//   ....[134]....
        /*0a20*/ 	.word	0x00018640


	//   ....[135]....
        /*0a24*/ 	.word	0x00018650


	//   ....[136]....
        /*0a28*/ 	.word	0x000186e0


	//   ....[137]....
        /*0a2c*/ 	.word	0x00018e10


	//   ....[138]....
        /*0a30*/ 	.word	0x00018e30


	//   ....[139]....
        /*0a34*/ 	.word	0x00018e80


	//   ....[140]....
        /*0a38*/ 	.word	0x00018e90


	//   ....[141]....
        /*0a3c*/ 	.word	0x00018ed0


	//   ....[142]....
        /*0a40*/ 	.word	0x00018ee0


	//   ....[143]....
        /*0a44*/ 	.word	0x00018f20


	//   ....[144]....
        /*0a48*/ 	.word	0x00018f30


	//   ....[145]....
        /*0a4c*/ 	.word	0x00018f70


	//   ....[146]....
        /*0a50*/ 	.word	0x00018f80


	//   ....[147]....
        /*0a54*/ 	.word	0x00018f90


	//   ....[148]....
        /*0a58*/ 	.word	0x00018fd0


	//   ....[149]....
        /*0a5c*/ 	.word	0x00019310


	//   ....[150]....
        /*0a60*/ 	.word	0x00019330


	//   ....[151]....
        /*0a64*/ 	.word	0x00019340


	//   ....[152]....
        /*0a68*/ 	.word	0x00019360


	//   ....[153]....
        /*0a6c*/ 	.word	0x000193d0


	//   ....[154]....
        /*0a70*/ 	.word	0x000193f0


	//   ....[155]....
        /*0a74*/ 	.word	0x00019450


	//   ....[156]....
        /*0a78*/ 	.word	0x00019470


	//   ....[157]....
        /*0a7c*/ 	.word	0x000194d0


	//   ....[158]....
        /*0a80*/ 	.word	0x000194f0


	//   ....[159]....
        /*0a84*/ 	.word	0x00019550


	//   ....[160]....
        /*0a88*/ 	.word	0x00019570


	//   ....[161]....
        /*0a8c*/ 	.word	0x00019a60


	//   ....[162]....
        /*0a90*/ 	.word	0x00019ab0


	//   ....[163]....
        /*0a94*/ 	.word	0x00019ae0


	//   ....[164]....
        /*0a98*/ 	.word	0x00019b10


	//   ....[165]....
        /*0a9c*/ 	.word	0x00019b20


	//   ....[166]....
        /*0aa0*/ 	.word	0x00019b50


	//   ....[167]....
        /*0aa4*/ 	.word	0x00019b80


	//   ....[168]....
        /*0aa8*/ 	.word	0x00019bb0


	//   ....[169]....
        /*0aac*/ 	.word	0x00019d30


	//   ....[170]....
        /*0ab0*/ 	.word	0x00019d60


	//   ....[171]....
        /*0ab4*/ 	.word	0x00019d90


	//   ....[172]....
        /*0ab8*/ 	.word	0x00019dc0


	//   ....[173]....
        /*0abc*/ 	.word	0x00019df0


	//   ....[174]....
        /*0ac0*/ 	.word	0x00019e20


	//   ....[175]....
        /*0ac4*/ 	.word	0x00019ee0


	//   ....[176]....
        /*0ac8*/ 	.word	0x00019f00


	//   ....[177]....
        /*0acc*/ 	.word	0x00019f70


	//   ....[178]....
        /*0ad0*/ 	.word	0x0001a610


	//   ....[179]....
        /*0ad4*/ 	.word	0x0001a930


	//   ....[180]....
        /*0ad8*/ 	.word	0x0001a9c0


	//   ....[181]....
        /*0adc*/ 	.word	0x0001aa50


	//   ....[182]....
        /*0ae0*/ 	.word	0x0001aae0


	//   ....[183]....
        /*0ae4*/ 	.word	0x0001abc0


	//   ....[184]....
        /*0ae8*/ 	.word	0x0001ac50


	//   ....[185]....
        /*0aec*/ 	.word	0x0001acf0


	//   ....[186]....
        /*0af0*/ 	.word	0x0001ad80


	//   ....[187]....
        /*0af4*/ 	.word	0x0001ae70


	//   ....[188]....
        /*0af8*/ 	.word	0x0001af00


	//   ....[189]....
        /*0afc*/ 	.word	0x0001afa0


	//   ....[190]....
        /*0b00*/ 	.word	0x0001b030


	//   ....[191]....
        /*0b04*/ 	.word	0x0001b170


	//   ....[192]....
        /*0b08*/ 	.word	0x0001b210


	//   ....[193]....
        /*0b0c*/ 	.word	0x0001b2a0


	//   ....[194]....
        /*0b10*/ 	.word	0x0001b2f0


	//   ....[195]....
        /*0b14*/ 	.word	0x0001b340


	//   ....[196]....
        /*0b18*/ 	.word	0x0001b3d0


	//   ....[197]....
        /*0b1c*/ 	.word	0x0001b460


	//   ....[198]....
        /*0b20*/ 	.word	0x0001b4b0


	//   ....[199]....
        /*0b24*/ 	.word	0x0001b500


	//   ....[200]....
        /*0b28*/ 	.word	0x0001b5f0


	//   ....[201]....
        /*0b2c*/ 	.word	0x0001b6a0


	//   ....[202]....
        /*0b30*/ 	.word	0x0001b720


	//   ....[203]....
        /*0b34*/ 	.word	0x0001b790


	//   ....[204]....
        /*0b38*/ 	.word	0x0001b8c0


	//   ....[205]....
        /*0b3c*/ 	.word	0x0001b9e0


	//   ....[206]....
        /*0b40*/ 	.word	0x0001bab0


	//   ....[207]....
        /*0b44*/ 	.word	0x0001bb00


	//   ....[208]....
        /*0b48*/ 	.word	0x0001bdb0


	//   ....[209]....
        /*0b4c*/ 	.word	0x0001be00


	//   ....[210]....
        /*0b50*/ 	.word	0x0001be90


	//   ....[211]....
        /*0b54*/ 	.word	0x0001bf20


	//   ....[212]....
        /*0b58*/ 	.word	0x0001bfb0


	//   ....[213]....
        /*0b5c*/ 	.word	0x0001c040


	//   ....[214]....
        /*0b60*/ 	.word	0x0001c0d0


	//   ....[215]....
        /*0b64*/ 	.word	0x0001c160


	//   ....[216]....
        /*0b68*/ 	.word	0x0001c220


	//   ....[217]....
        /*0b6c*/ 	.word	0x0001c500


	//   ....[218]....
        /*0b70*/ 	.word	0x0001c5f0


	//   ....[219]....
        /*0b74*/ 	.word	0x0001c690


	//   ....[220]....
        /*0b78*/ 	.word	0x0001c6f0


	//   ....[221]....
        /*0b7c*/ 	.word	0x0001c7e0


	//   ....[222]....
        /*0b80*/ 	.word	0x0001c850


	//   ....[223]....
        /*0b84*/ 	.word	0x0001c940


	//   ....[224]....
        /*0b88*/ 	.word	0x0001c9b0


	//   ....[225]....
        /*0b8c*/ 	.word	0x0001caa0


	//   ....[226]....
        /*0b90*/ 	.word	0x0001cb10


	//   ....[227]....
        /*0b94*/ 	.word	0x0001cc00


	//   ....[228]....
        /*0b98*/ 	.word	0x0001cc70


	//   ....[229]....
        /*0b9c*/ 	.word	0x0001cd10


	//   ....[230]....
        /*0ba0*/ 	.word	0x0001ce00


	//   ....[231]....
        /*0ba4*/ 	.word	0x0001ce70


	//   ....[232]....
        /*0ba8*/ 	.word	0x0001ced0


	//   ....[233]....
        /*0bac*/ 	.word	0x0001cfc0


	//   ....[234]....
        /*0bb0*/ 	.word	0x0001d020


	//   ....[235]....
        /*0bb4*/ 	.word	0x0001d120


	//   ....[236]....
        /*0bb8*/ 	.word	0x0001d180


	//   ....[237]....
        /*0bbc*/ 	.word	0x0001d280


	//   ....[238]....
        /*0bc0*/ 	.word	0x0001d2e0


	//   ....[239]....
        /*0bc4*/ 	.word	0x0001d3e0


	//   ....[240]....
        /*0bc8*/ 	.word	0x0001d440


	//   ....[241]....
        /*0bcc*/ 	.word	0x0001d540


	//   ....[242]....
        /*0bd0*/ 	.word	0x0001d5a0


	//   ....[243]....
        /*0bd4*/ 	.word	0x0001d6a0


	//   ....[244]....
        /*0bd8*/ 	.word	0x0001d700


	//   ....[245]....
        /*0bdc*/ 	.word	0x0001d7a0


	//   ....[246]....
        /*0be0*/ 	.word	0x0001d920


	//   ....[247]....
        /*0be4*/ 	.word	0x0001da00


	//   ....[248]....
        /*0be8*/ 	.word	0x0001dab0


	//   ....[249]....
        /*0bec*/ 	.word	0x0001dbc0


	//   ....[250]....
        /*0bf0*/ 	.word	0x0001dc20


	//   ....[251]....
        /*0bf4*/ 	.word	0x0001dd30


	//   ....[252]....
        /*0bf8*/ 	.word	0x0001dd90


	//   ....[253]....
        /*0bfc*/ 	.word	0x0001dea0


	//   ....[254]....
        /*0c00*/ 	.word	0x0001df00


	//   ....[255]....
        /*0c04*/ 	.word	0x0001e010


	//   ....[0]....
        /*0c08*/ 	.word	0x0001e070


	//   ....[1]....
        /*0c0c*/ 	.word	0x0001e130


	//   ....[2]....
        /*0c10*/ 	.word	0x0001e290


	//   ....[3]....
        /*0c14*/ 	.word	0x0001e330


	//   ....[4]....
        /*0c18*/ 	.word	0x0001e390


	//   ....[5]....
        /*0c1c*/ 	.word	0x0001e440


	//   ....[6]....
        /*0c20*/ 	.word	0x0001e4a0


	//   ....[7]....
        /*0c24*/ 	.word	0x0001e550


	//   ....[8]....
        /*0c28*/ 	.word	0x0001e5b0


	//   ....[9]....
        /*0c2c*/ 	.word	0x0001e660


	//   ....[10]....
        /*0c30*/ 	.word	0x0001e6c0


	//   ....[11]....
        /*0c34*/ 	.word	0x0001e770


	//   ....[12]....
        /*0c38*/ 	.word	0x0001e7d0


	//   ....[13]....
        /*0c3c*/ 	.word	0x0001e880


	//   ....[14]....
        /*0c40*/ 	.word	0x0001e970


	//   ....[15]....
        /*0c44*/ 	.word	0x0001ea10


	//   ....[16]....
        /*0c48*/ 	.word	0x0001ea70


	//   ....[17]....
        /*0c4c*/ 	.word	0x0001eb40


	//   ....[18]....
        /*0c50*/ 	.word	0x0001eba0


	//   ....[19]....
        /*0c54*/ 	.word	0x0001ec70


	//   ....[20]....
        /*0c58*/ 	.word	0x0001ecd0


	//   ....[21]....
        /*0c5c*/ 	.word	0x0001eda0


	//   ....[22]....
        /*0c60*/ 	.word	0x0001ee00


	//   ....[23]....
        /*0c64*/ 	.word	0x0001eed0


	//   ....[24]....
        /*0c68*/ 	.word	0x0001ef30


	//   ....[25]....
        /*0c6c*/ 	.word	0x0001f000


	//   ....[26]....
        /*0c70*/ 	.word	0x0001f090


	//   ....[27]....
        /*0c74*/ 	.word	0x0001f130


	//   ....[28]....
        /*0c78*/ 	.word	0x0001f250


	//   ....[29]....
        /*0c7c*/ 	.word	0x0001f2c0


	//   ....[30]....
        /*0c80*/ 	.word	0x0001f330


	//   ....[31]....
        /*0c84*/ 	.word	0x0001f3a0


	//   ....[32]....
        /*0c88*/ 	.word	0x0001f410


	//   ....[33]....
        /*0c8c*/ 	.word	0x0001f490


	//   ....[34]....
        /*0c90*/ 	.word	0x0001f520


	//   ....[35]....
        /*0c94*/ 	.word	0x0001f5b0


	//   ....[36]....
        /*0c98*/ 	.word	0x0001f620


	//   ....[37]....
        /*0c9c*/ 	.word	0x0001f690


	//   ....[38]....
        /*0ca0*/ 	.word	0x0001f700


	//   ....[39]....
        /*0ca4*/ 	.word	0x0001f780


	//   ....[40]....
        /*0ca8*/ 	.word	0x0001f7f0


	//   ....[41]....
        /*0cac*/ 	.word	0x0001f890


	//   ....[42]....
        /*0cb0*/ 	.word	0x0001f920


	//   ....[43]....
        /*0cb4*/ 	.word	0x0001fa40


	//----- nvinfo : EIATTR_REG_RECONFIG
	.align		4
.L_587:
        /*0cb8*/ 	.byte	0x01, 0x54
	.zero		2


	//----- nvinfo : EIATTR_SYSCALL_OFFSETS
	.align		4
        /*0cbc*/ 	.byte	0x04, 0x46
        /*0cbe*/ 	.short	(.L_589 - .L_588)


	//   ....[0]....
.L_588:
        /*0cc0*/ 	.word	0x000019a0


	//   ....[1]....
        /*0cc4*/ 	.word	0x00001af0


	//   ....[2]....
        /*0cc8*/ 	.word	0x00006850


	//   ....[3]....
        /*0ccc*/ 	.word	0x00006b70


	//   ....[4]....
        /*0cd0*/ 	.word	0x00016580


	//   ....[5]....
        /*0cd4*/ 	.word	0x000166d0


	//   ....[6]....
        /*0cd8*/ 	.word	0x000167c0


	//   ....[7]....
        /*0cdc*/ 	.word	0x000176d0


	//----- nvinfo : EIATTR_MBARRIER_INSTR_OFFSETS
	.align		4
.L_589:
        /*0ce0*/ 	.byte	0x04, 0x39
        /*0ce2*/ 	.short	(.L_591 - .L_590)


	//   ....[0]....
.L_590:
        /*0ce4*/ 	.word	0x00000250
        /*0ce8*/ 	.word	0x000000ff
        /*0cec*/ 	.word	0x00022800
        /*0cf0*/ 	.short	0x0100
        /*0cf2*/ 	.byte	0x08
	.zero		1


	//   ....[1]....
        /*0cf4*/ 	.word	0x00000260
        /*0cf8*/ 	.word	0x000000ff
        /*0cfc*/ 	.word	0x00022820
        /*0d00*/ 	.short	0x0100
        /*0d02*/ 	.byte	0x08
	.zero		1


	//   ....[2]....
        /*0d04*/ 	.word	0x00000350
        /*0d08*/ 	.word	0x000000ff
        /*0d0c*/ 	.word	0x00022830
        /*0d10*/ 	.short	0x0100
        /*0d12*/ 	.byte	0x08
	.zero		1


	//   ....[3]....
        /*0d14*/ 	.word	0x00000360
        /*0d18*/ 	.word	0x000000ff
        /*0d1c*/ 	.word	0x00022840
        /*0d20*/ 	.short	0x0100
        /*0d22*/ 	.byte	0x08
	.zero		1


	//   ....[4]....
        /*0d24*/ 	.word	0x00000370
        /*0d28*/ 	.word	0x000000ff
        /*0d2c*/ 	.word	0x00022838
        /*0d30*/ 	.short	0x0100
        /*0d32*/ 	.byte	0x08
	.zero		1


	//   ....[5]....
        /*0d34*/ 	.word	0x00000380
        /*0d38*/ 	.word	0x000000ff
        /*0d3c*/ 	.word	0x00022848
        /*0d40*/ 	.short	0x0100
        /*0d42*/ 	.byte	0x08
	.zero		1


	//   ....[6]....
        /*0d44*/ 	.word	0x000004b0
        /*0d48*/ 	.word	0x000000ff
        /*0d4c*/ 	.word	0x00022850
        /*0d50*/ 	.short	0x0100
        /*0d52*/ 	.byte	0x08
	.zero		1


	//   ....[7]....
        /*0d54*/ 	.word	0x000004c0
        /*0d58*/ 	.word	0x000000ff
        /*0d5c*/ 	.word	0x00022860
        /*0d60*/ 	.short	0x0100
        /*0d62*/ 	.byte	0x08
	.zero		1


	//   ....[8]....
        /*0d64*/ 	.word	0x000004d0
        /*0d68*/ 	.word	0x000000ff
        /*0d6c*/ 	.word	0x00022858
        /*0d70*/ 	.short	0x0100
        /*0d72*/ 	.byte	0x08
	.zero		1


	//   ....[9]....
        /*0d74*/ 	.word	0x000004e0
        /*0d78*/ 	.word	0x000000ff
        /*0d7c*/ 	.word	0x00022868
        /*0d80*/ 	.short	0x0100
        /*0d82*/ 	.byte	0x08
	.zero		1


	//   ....[10]....
        /*0d84*/ 	.word	0x000005d0
        /*0d88*/ 	.word	0x000000ff
        /*0d8c*/ 	.word	0x00022870
        /*0d90*/ 	.short	0x0100
        /*0d92*/ 	.byte	0x06
	.zero		1


	//   ....[11]....
        /*0d94*/ 	.word	0x000005e0
        /*0d98*/ 	.word	0x000000ff
        /*0d9c*/ 	.word	0x00022880
        /*0da0*/ 	.short	0x0100
        /*0da2*/ 	.byte	0x06
	.zero		1


	//   ....[12]....
        /*0da4*/ 	.word	0x000005f0
        /*0da8*/ 	.word	0x000000ff
        /*0dac*/ 	.word	0x00022878
        /*0db0*/ 	.short	0x0100
        /*0db2*/ 	.byte	0x06
	.zero		1


	//   ....[13]....
        /*0db4*/ 	.word	0x00000600
        /*0db8*/ 	.word	0x000000ff
        /*0dbc*/ 	.word	0x00022888
        /*0dc0*/ 	.short	0x0100
        /*0dc2*/ 	.byte	0x06
	.zero		1


	//   ....[14]....
        /*0dc4*/ 	.word	0x00000730
        /*0dc8*/ 	.word	0x000000ff
        /*0dcc*/ 	.word	0x00022890
        /*0dd0*/ 	.short	0x0100
        /*0dd2*/ 	.byte	0x08
	.zero		1


	//   ....[15]....
        /*0dd4*/ 	.word	0x00000740
        /*0dd8*/ 	.word	0x000000ff
        /*0ddc*/ 	.word	0x000228a0
        /*0de0*/ 	.short	0x0100
        /*0de2*/ 	.byte	0x08
	.zero		1


	//   ....[16]....
        /*0de4*/ 	.word	0x00000750
        /*0de8*/ 	.word	0x000000ff
        /*0dec*/ 	.word	0x00022898
        /*0df0*/ 	.short	0x0100
        /*0df2*/ 	.byte	0x08
	.zero		1


	//   ....[17]....
        /*0df4*/ 	.word	0x00000760
        /*0df8*/ 	.word	0x000000ff
        /*0dfc*/ 	.word	0x000228a8
        /*0e00*/ 	.short	0x0100
        /*0e02*/ 	.byte	0x08
	.zero		1


	//   ....[18]....
        /*0e04*/ 	.word	0x00000890
        /*0e08*/ 	.word	0x000000ff
        /*0e0c*/ 	.word	0x000228b0
        /*0e10*/ 	.short	0x0100
        /*0e12*/ 	.byte	0x08
	.zero		1


	//   ....[19]....
        /*0e14*/ 	.word	0x000008a0
        /*0e18*/ 	.word	0x000000ff
        /*0e1c*/ 	.word	0x000228c0
        /*0e20*/ 	.short	0x0100
        /*0e22*/ 	.byte	0x08
	.zero		1


	//   ....[20]....
        /*0e24*/ 	.word	0x000008b0
        /*0e28*/ 	.word	0x000000ff
        /*0e2c*/ 	.word	0x000228b8
        /*0e30*/ 	.short	0x0100
        /*0e32*/ 	.byte	0x08
	.zero		1


	//   ....[21]....
        /*0e34*/ 	.word	0x000008c0
        /*0e38*/ 	.word	0x000000ff
        /*0e3c*/ 	.word	0x000228c8
        /*0e40*/ 	.short	0x0100
        /*0e42*/ 	.byte	0x08
	.zero		1


	//   ....[22]....
        /*0e44*/ 	.word	0x00002e00
        /*0e48*/ 	.word	0x00000056
        /*0e4c*/ 	.word	0x00022890
        /*0e50*/ 	.short	0x010a
        /*0e52*/ 	.byte	0x3f
	.zero		1


	//   ....[23]....
        /*0e54*/ 	.word	0x000041f0
        /*0e58*/ 	.word	0x00000056
        /*0e5c*/ 	.word	0x00022890
        /*0e60*/ 	.short	0x010a
        /*0e62*/ 	.byte	0x3f
	.zero		1


	//   ....[24]....
        /*0e64*/ 	.word	0x000052e0
        /*0e68*/ 	.word	0x00000056
        /*0e6c*/ 	.word	0x00022890
        /*0e70*/ 	.short	0x010a
        /*0e72*/ 	.byte	0x3f
	.zero		1


	//   ....[25]....
        /*0e74*/ 	.word	0x000057a0
        /*0e78*/ 	.word	0x00000008
        /*0e7c*/ 	.word	0x00000000
        /*0e80*/ 	.short	0x0101
        /*0e82*/ 	.byte	0x3f
	.zero		1


	//   ....[26]....
        /*0e84*/ 	.word	0x000057e0
        /*0e88*/ 	.word	0x00000056
        /*0e8c*/ 	.word	0x000228b0
        /*0e90*/ 	.short	0x010a
        /*0e92*/ 	.byte	0x3f
	.zero		1


	//   ....[27]....
        /*0e94*/ 	.word	0x00006020
        /*0e98*/ 	.word	0x00000056
        /*0e9c*/ 	.word	0x00000000
        /*0ea0*/ 	.short	0x0101
        /*0ea2*/ 	.byte	0x3f
	.zero		1


	//   ....[28]....
        /*0ea4*/ 	.word	0x000068f0
        /*0ea8*/ 	.word	0x00000013
        /*0eac*/ 	.word	0x00022800
        /*0eb0*/ 	.short	0x010a
        /*0eb2*/ 	.byte	0x3f
	.zero		1


	//   ....[29]....
        /*0eb4*/ 	.word	0x00006940
        /*0eb8*/ 	.word	0x00000013
        /*0ebc*/ 	.word	0x00022800
        /*0ec0*/ 	.short	0x010a
        /*0ec2*/ 	.byte	0x3f
	.zero		1


	//   ....[30]....
        /*0ec4*/ 	.word	0x00007420
        /*0ec8*/ 	.word	0x00000013
        /*0ecc*/ 	.word	0x00022800
        /*0ed0*/ 	.short	0x010a
        /*0ed2*/ 	.byte	0x3f
	.zero		1


	//   ....[31]....
        /*0ed4*/ 	.word	0x00008a00
        /*0ed8*/ 	.word	0x00000013
        /*0edc*/ 	.word	0x00022800
        /*0ee0*/ 	.short	0x010a
        /*0ee2*/ 	.byte	0x3f
	.zero		1


	//   ....[32]....
        /*0ee4*/ 	.word	0x00009a40
        /*0ee8*/ 	.word	0x00000009
        /*0eec*/ 	.word	0x00022830
        /*0ef0*/ 	.short	0x010a
        /*0ef2*/ 	.byte	0x3f
	.zero		1


	//   ....[33]....
        /*0ef4*/ 	.word	0x00009ae0
        /*0ef8*/ 	.word	0x00000009
        /*0efc*/ 	.word	0x00022830
        /*0f00*/ 	.short	0x010a
        /*0f02*/ 	.byte	0x3f
	.zero		1


	//   ....[34]....
        /*0f04*/ 	.word	0x0000ae60
        /*0f08*/ 	.word	0x0000000f
        /*0f0c*/ 	.word	0x00000000
        /*0f10*/ 	.short	0x0101
        /*0f12*/ 	.byte	0x3f
	.zero		1


	//   ....[35]....
        /*0f14*/ 	.word	0x0000b3f0
        /*0f18*/ 	.word	0x00000009
        /*0f1c*/ 	.word	0x00022850
        /*0f20*/ 	.short	0x010a
        /*0f22*/ 	.byte	0x3f
	.zero		1


	//   ....[36]....
        /*0f24*/ 	.word	0x0000b440
        /*0f28*/ 	.word	0x00000009
        /*0f2c*/ 	.word	0x00022850
        /*0f30*/ 	.short	0x010a
        /*0f32*/ 	.byte	0x3f
	.zero		1


	//   ....[37]....
        /*0f34*/ 	.word	0x0000b870
        /*0f38*/ 	.word	0x00000009
        /*0f3c*/ 	.word	0x00000000
        /*0f40*/ 	.short	0x0101
        /*0f42*/ 	.byte	0x3f
	.zero		1


	//   ....[38]....
        /*0f44*/ 	.word	0x0000b9d0
        /*0f48*/ 	.word	0x0000000e
        /*0f4c*/ 	.word	0x00022830
        /*0f50*/ 	.short	0x010a
        /*0f52*/ 	.byte	0x3f
	.zero		1


	//   ....[39]....
        /*0f54*/ 	.word	0x0000ba30
        /*0f58*/ 	.word	0x0000000e
        /*0f5c*/ 	.word	0x00022830
        /*0f60*/ 	.short	0x010a
        /*0f62*/ 	.byte	0x3f
	.zero		1


	//   ....[40]....
        /*0f64*/ 	.word	0x0000cd40
        /*0f68*/ 	.word	0x0000009c
        /*0f6c*/ 	.word	0x00000000
        /*0f70*/ 	.short	0x0101
        /*0f72*/ 	.byte	0x3f
	.zero		1


	//   ....[41]....
        /*0f74*/ 	.word	0x0000dbb0
        /*0f78*/ 	.word	0x0000000e
        /*0f7c*/ 	.word	0x00022850
        /*0f80*/ 	.short	0x010a
        /*0f82*/ 	.byte	0x3f
	.zero		1


	//   ....[42]....
        /*0f84*/ 	.word	0x0000dc00
        /*0f88*/ 	.word	0x0000000e
        /*0f8c*/ 	.word	0x00022850
        /*0f90*/ 	.short	0x010a
        /*0f92*/ 	.byte	0x3f
	.zero		1


	//   ....[43]....
        /*0f94*/ 	.word	0x0000dfe0
        /*0f98*/ 	.word	0x0000000e
        /*0f9c*/ 	.word	0x00000000
        /*0fa0*/ 	.short	0x0101
        /*0fa2*/ 	.byte	0x3f
	.zero		1


	//   ....[44]....
        /*0fa4*/ 	.word	0x0000e100
        /*0fa8*/ 	.word	0x0000000e
        /*0fac*/ 	.word	0x00022830
        /*0fb0*/ 	.short	0x010a
        /*0fb2*/ 	.byte	0x3f
	.zero		1


	//   ....[45]....
        /*0fb4*/ 	.word	0x0000e160
        /*0fb8*/ 	.word	0x0000000e
        /*0fbc*/ 	.word	0x00022830
        /*0fc0*/ 	.short	0x010a
        /*0fc2*/ 	.byte	0x3f
	.zero		1


	//   ....[46]....
        /*0fc4*/ 	.word	0x0000f4e0
        /*0fc8*/ 	.word	0x000000a2
        /*0fcc*/ 	.word	0x00000000
        /*0fd0*/ 	.short	0x0101
        /*0fd2*/ 	.byte	0x3f
	.zero		1


	//   ....[47]....
        /*0fd4*/ 	.word	0x0000fb00
        /*0fd8*/ 	.word	0x0000000e
        /*0fdc*/ 	.word	0x00022850
        /*0fe0*/ 	.short	0x010a
        /*0fe2*/ 	.byte	0x3f
	.zero		1


	//   ....[48]....
        /*0fe4*/ 	.word	0x0000fb50
        /*0fe8*/ 	.word	0x0000000e
        /*0fec*/ 	.word	0x00022850
        /*0ff0*/ 	.short	0x010a
        /*0ff2*/ 	.byte	0x3f
	.zero		1


	//   ....[49]....
        /*0ff4*/ 	.word	0x0000ff40
        /*0ff8*/ 	.word	0x0000000e
        /*0ffc*/ 	.word	0x00000000
        /*1000*/ 	.short	0x0101
        /*1002*/ 	.byte	0x3f
	.zero		1


	//   ....[50]....
        /*1004*/ 	.word	0x00012510
        /*1008*/ 	.word	0x00000003
        /*100c*/ 	.word	0x00000000
        /*1010*/ 	.short	0x0101
        /*1012*/ 	.byte	0x3f
	.zero		1


	//   ....[51]....
        /*1014*/ 	.word	0x00015150
        /*1018*/ 	.word	0x00000016
        /*101c*/ 	.word	0x00022820
        /*1020*/ 	.short	0x010a
        /*1022*/ 	.byte	0x3f
	.zero		1


	//   ....[52]....
        /*1024*/ 	.word	0x000151e0
        /*1028*/ 	.word	0x00000003
        /*102c*/ 	.word	0x000228a0
        /*1030*/ 	.short	0x010a
        /*1032*/ 	.byte	0x3f
	.zero		1


	//   ....[53]....
        /*1034*/ 	.word	0x00015430
        /*1038*/ 	.word	0x00000003
        /*103c*/ 	.word	0x000228c0
        /*1040*/ 	.short	0x010a
        /*1042*/ 	.byte	0x3f
	.zero		1


	//   ....[54]....
        /*1044*/ 	.word	0x00015a40
        /*1048*/ 	.word	0x00000008
        /*104c*/ 	.word	0x000228a0
        /*1050*/ 	.short	0x010a
        /*1052*/ 	.byte	0x3f
	.zero		1


	//   ....[55]....
        /*1054*/ 	.word	0x00015c80
        /*1058*/ 	.word	0x00000008
        /*105c*/ 	.word	0x000228c0
        /*1060*/ 	.short	0x010a
        /*1062*/ 	.byte	0x3f
	.zero		1


	//   ....[56]....
        /*1064*/ 	.word	0x00016cd0
        /*1068*/ 	.word	0x00000020
        /*106c*/ 	.word	0x00022840
        /*1070*/ 	.short	0x010a
        /*1072*/ 	.byte	0x3f
	.zero		1


	//   ....[57]....
        /*1074*/ 	.word	0x00017320
        /*1078*/ 	.word	0x00000020
        /*107c*/ 	.word	0x00022830
        /*1080*/ 	.short	0x0107
        /*1082*/ 	.byte	0x3f
	.zero		1


	//   ....[58]....
        /*1084*/ 	.word	0x00017400
        /*1088*/ 	.word	0x00000020
        /*108c*/ 	.word	0x00022830
        /*1090*/ 	.short	0x0101
        /*1092*/ 	.byte	0x3f
	.zero		1


	//   ....[59]....
        /*1094*/ 	.word	0x00017fc0
        /*1098*/ 	.word	0x00000016
        /*109c*/ 	.word	0x00022800
        /*10a0*/ 	.short	0x0107
        /*10a2*/ 	.byte	0x3f
	.zero		1


	//   ....[60]....
        /*10a4*/ 	.word	0x000180b0
        /*10a8*/ 	.word	0x00000016
        /*10ac*/ 	.word	0x00022800
        /*10b0*/ 	.short	0x0101
        /*10b2*/ 	.byte	0x3f
	.zero		1


	//   ....[61]....
        /*10b4*/ 	.word	0x000180d0
        /*10b8*/ 	.word	0x00000016
        /*10bc*/ 	.word	0x00022820
        /*10c0*/ 	.short	0x010a
        /*10c2*/ 	.byte	0x3f
	.zero		1


	//   ....[62]....
        /*10c4*/ 	.word	0x00018160
        /*10c8*/ 	.word	0x00000020
        /*10cc*/ 	.word	0x00022860
        /*10d0*/ 	.short	0x010a
        /*10d2*/ 	.byte	0x3f
	.zero		1


	//   ....[63]....
        /*10d4*/ 	.word	0x00018860
        /*10d8*/ 	.word	0x00000020
        /*10dc*/ 	.word	0x00022850
        /*10e0*/ 	.short	0x0107
        /*10e2*/ 	.byte	0x3f
	.zero		1


	//   ....[64]....
        /*10e4*/ 	.word	0x00018930
        /*10e8*/ 	.word	0x00000020
        /*10ec*/ 	.word	0x00022850
        /*10f0*/ 	.short	0x0101
        /*10f2*/ 	.byte	0x3f
	.zero		1


	//   ....[65]....
        /*10f4*/ 	.word	0x00018c70
        /*10f8*/ 	.word	0x00000004
        /*10fc*/ 	.word	0x00022840
        /*1100*/ 	.short	0x010a
        /*1102*/ 	.byte	0x3f
	.zero		1


	//   ....[66]....
        /*1104*/ 	.word	0x00019050
        /*1108*/ 	.word	0x00000004
        /*110c*/ 	.word	0x00022830
        /*1110*/ 	.short	0x0107
        /*1112*/ 	.byte	0x3f
	.zero		1


	//   ....[67]....
        /*1114*/ 	.word	0x00019110
        /*1118*/ 	.word	0x00000004
        /*111c*/ 	.word	0x00022830
        /*1120*/ 	.short	0x0101
        /*1122*/ 	.byte	0x3f
	.zero		1


	//   ....[68]....
        /*1124*/ 	.word	0x00019140
        /*1128*/ 	.word	0x00000004
        /*112c*/ 	.word	0x00022860
        /*1130*/ 	.short	0x010a
        /*1132*/ 	.byte	0x3f
	.zero		1


	//   ....[69]....
        /*1134*/ 	.word	0x00019660
        /*1138*/ 	.word	0x00000004
        /*113c*/ 	.word	0x00022850
        /*1140*/ 	.short	0x0107
        /*1142*/ 	.byte	0x3f
	.zero		1


	//   ....[70]....
        /*1144*/ 	.word	0x00019720
        /*1148*/ 	.word	0x00000004
        /*114c*/ 	.word	0x00022850
        /*1150*/ 	.short	0x0101
        /*1152*/ 	.byte	0x3f
	.zero		1


	//   ....[71]....
        /*1154*/ 	.word	0x0001a590
        /*1158*/ 	.word	0x00000004
        /*115c*/ 	.word	0x00022820
        /*1160*/ 	.short	0x010a
        /*1162*/ 	.byte	0x3f
	.zero		1


	//   ....[72]....
        /*1164*/ 	.word	0x0001a700
        /*1168*/ 	.word	0x00000005
        /*116c*/ 	.word	0x00022840
        /*1170*/ 	.short	0x010a
        /*1172*/ 	.byte	0x3f
	.zero		1


	//   ....[73]....
        /*1174*/ 	.word	0x0001a7a0
        /*1178*/ 	.word	0x00000019
        /*117c*/ 	.word	0x00022840
        /*1180*/ 	.short	0x010a
        /*1182*/ 	.byte	0x3f
	.zero		1


	//   ....[74]....
        /*1184*/ 	.word	0x0001a7e0
        /*1188*/ 	.word	0x00000005
        /*118c*/ 	.word	0x00022860
        /*1190*/ 	.short	0x010a
        /*1192*/ 	.byte	0x3f
	.zero		1


	//   ....[75]....
        /*1194*/ 	.word	0x0001a820
        /*1198*/ 	.word	0x00000019
        /*119c*/ 	.word	0x00022860
        /*11a0*/ 	.short	0x010a
        /*11a2*/ 	.byte	0x3f
	.zero		1


	//   ....[76]....
        /*11a4*/ 	.word	0x0001a880
        /*11a8*/ 	.word	0x00000056
        /*11ac*/ 	.word	0x00022890
        /*11b0*/ 	.short	0x010a
        /*11b2*/ 	.byte	0x3f
	.zero		1


	//   ....[77]....
        /*11b4*/ 	.word	0x0001ab10
        /*11b8*/ 	.word	0x00000056
        /*11bc*/ 	.word	0x00022890
        /*11c0*/ 	.short	0x010a
        /*11c2*/ 	.byte	0x3f
	.zero		1


	//   ....[78]....
        /*11c4*/ 	.word	0x0001adc0
        /*11c8*/ 	.word	0x00000056
        /*11cc*/ 	.word	0x00022890
        /*11d0*/ 	.short	0x010a
        /*11d2*/ 	.byte	0x3f
	.zero		1


	//   ....[79]....
        /*11d4*/ 	.word	0x0001b070
        /*11d8*/ 	.word	0x00000056
        /*11dc*/ 	.word	0x000228b0
        /*11e0*/ 	.short	0x010a
        /*11e2*/ 	.byte	0x3f
	.zero		1


	//   ....[80]....
        /*11e4*/ 	.word	0x0001b530
        /*11e8*/ 	.word	0x00000013
        /*11ec*/ 	.word	0x00022800
        /*11f0*/ 	.short	0x010a
        /*11f2*/ 	.byte	0x3f
	.zero		1


	//   ....[81]....
        /*11f4*/ 	.word	0x0001bb30
        /*11f8*/ 	.word	0x00000013
        /*11fc*/ 	.word	0x00022800
        /*1200*/ 	.short	0x010a
        /*1202*/ 	.byte	0x3f
	.zero		1


	//   ....[82]....
        /*1204*/ 	.word	0x0001bb80
        /*1208*/ 	.word	0x00000009
        /*120c*/ 	.word	0x00022830
        /*1210*/ 	.short	0x010a
        /*1212*/ 	.byte	0x3f
	.zero		1


	//   ....[83]....
        /*1214*/ 	.word	0x0001bbd0
        /*1218*/ 	.word	0x00000009
        /*121c*/ 	.word	0x00022850
        /*1220*/ 	.short	0x010a
        /*1222*/ 	.byte	0x3f
	.zero		1


	//   ....[84]....
        /*1224*/ 	.word	0x0001bc20
        /*1228*/ 	.word	0x0000000e
        /*122c*/ 	.word	0x00022830
        /*1230*/ 	.short	0x010a
        /*1232*/ 	.byte	0x3f
	.zero		1


	//   ....[85]....
        /*1234*/ 	.word	0x0001bc70
        /*1238*/ 	.word	0x0000000e
        /*123c*/ 	.word	0x00022850
        /*1240*/ 	.short	0x010a
        /*1242*/ 	.byte	0x3f
	.zero		1


	//   ....[86]....
        /*1244*/ 	.word	0x0001bcc0
        /*1248*/ 	.word	0x0000000e
        /*124c*/ 	.word	0x00022830
        /*1250*/ 	.short	0x010a
        /*1252*/ 	.byte	0x3f
	.zero		1


	//   ....[87]....
        /*1254*/ 	.word	0x0001bd10
        /*1258*/ 	.word	0x0000000e
        /*125c*/ 	.word	0x00022850
        /*1260*/ 	.short	0x010a
        /*1262*/ 	.byte	0x3f
	.zero		1


	//   ....[88]....
        /*1264*/ 	.word	0x0001c2e0
        /*1268*/ 	.word	0x00000016
        /*126c*/ 	.word	0x00022820
        /*1270*/ 	.short	0x010a
        /*1272*/ 	.byte	0x3f
	.zero		1


	//   ....[89]....
        /*1274*/ 	.word	0x0001c330
        /*1278*/ 	.word	0x00000003
        /*127c*/ 	.word	0x000228a0
        /*1280*/ 	.short	0x010a
        /*1282*/ 	.byte	0x3f
	.zero		1


	//   ....[90]....
        /*1284*/ 	.word	0x0001c380
        /*1288*/ 	.word	0x00000003
        /*128c*/ 	.word	0x000228c0
        /*1290*/ 	.short	0x010a
        /*1292*/ 	.byte	0x3f
	.zero		1


	//   ....[91]....
        /*1294*/ 	.word	0x0001c3d0
        /*1298*/ 	.word	0x00000008
        /*129c*/ 	.word	0x000228a0
        /*12a0*/ 	.short	0x010a
        /*12a2*/ 	.byte	0x3f
	.zero		1


	//   ....[92]....
        /*12a4*/ 	.word	0x0001c420
        /*12a8*/ 	.word	0x00000008
        /*12ac*/ 	.word	0x000228c0
        /*12b0*/ 	.short	0x010a
        /*12b2*/ 	.byte	0x3f
	.zero		1


	//   ....[93]....
        /*12b4*/ 	.word	0x0001c540
        /*12b8*/ 	.word	0x00000020
        /*12bc*/ 	.word	0x00022840
        /*12c0*/ 	.short	0x010a
        /*12c2*/ 	.byte	0x3f
	.zero		1


	//   ....[94]....
        /*12c4*/ 	.word	0x0001d820
        /*12c8*/ 	.word	0x00000016
        /*12cc*/ 	.word	0x00022820
        /*12d0*/ 	.short	0x010a
        /*12d2*/ 	.byte	0x3f
	.zero		1


	//   ....[95]....
        /*12d4*/ 	.word	0x0001d870
        /*12d8*/ 	.word	0x00000020
        /*12dc*/ 	.word	0x00022860
        /*12e0*/ 	.short	0x010a
        /*12e2*/ 	.byte	0x3f
	.zero		1


	//   ....[96]....
        /*12e4*/ 	.word	0x0001e1e0
        /*12e8*/ 	.word	0x00000004
        /*12ec*/ 	.word	0x00022840
        /*12f0*/ 	.short	0x010a
        /*12f2*/ 	.byte	0x3f
	.zero		1


	//   ....[97]....
        /*12f4*/ 	.word	0x0001e8c0
        /*12f8*/ 	.word	0x00000004
        /*12fc*/ 	.word	0x00022860
        /*1300*/ 	.short	0x010a
        /*1302*/ 	.byte	0x3f
	.zero		1


	//   ....[98]....
        /*1304*/ 	.word	0x0001f960
        /*1308*/ 	.word	0x00000004
        /*130c*/ 	.word	0x00022820
        /*1310*/ 	.short	0x010a
        /*1312*/ 	.byte	0x3f
	.zero		1


	//   ....[99]....
        /*1314*/ 	.word	0x0001fb00
        /*1318*/ 	.word	0x00000005
        /*131c*/ 	.word	0x00022840
        /*1320*/ 	.short	0x010a
        /*1322*/ 	.byte	0x3f
	.zero		1


	//   ....[100]....
        /*1324*/ 	.word	0x0001fb50
        /*1328*/ 	.word	0x00000019
        /*132c*/ 	.word	0x00022840
        /*1330*/ 	.short	0x010a
        /*1332*/ 	.byte	0x3f
	.zero		1


	//   ....[101]....
        /*1334*/ 	.word	0x0001fba0
        /*1338*/ 	.word	0x00000005
        /*133c*/ 	.word	0x00022860
        /*1340*/ 	.short	0x010a
        /*1342*/ 	.byte	0x3f
	.zero		1


	//----- nvinfo : EIATTR_NUM_MBARRIERS
	.align		4
.L_591:
        /*1344*/ 	.byte	0x03, 0x38
        /*1346*/ 	.short	0x0016


	//----- nvinfo : EIATTR_EXIT_INSTR_OFFSETS
	.align		4
        /*1348*/ 	.byte	0x04, 0x1c
        /*134a*/ 	.short	(.L_593 - .L_592)


	//   ....[0]....
.L_592:
        /*134c*/ 	.word	0x0001a870


	//----- nvinfo : EIATTR_MAX_THREADS
	.align		4
.L_593:
        /*1350*/ 	.byte	0x04, 0x05
        /*1352*/ 	.short	(.L_595 - .L_594)
.L_594:
        /*1354*/ 	.word	0x00000180
        /*1358*/ 	.word	0x00000001
        /*135c*/ 	.word	0x00000001


	//----- nvinfo : EIATTR_CRS_STACK_SIZE
	.align		4
.L_595:
        /*1360*/ 	.byte	0x04, 0x1e
        /*1362*/ 	.short	(.L_597 - .L_596)
.L_596:
        /*1364*/ 	.word	0x00000000


	//----- nvinfo : EIATTR_CBANK_PARAM_SIZE
	.align		4
.L_597:
        /*1368*/ 	.byte	0x03, 0x19
        /*136a*/ 	.short	0x0af0


	//----- nvinfo : EIATTR_PARAM_CBANK
	.align		4
        /*136c*/ 	.byte	0x04, 0x0a
        /*136e*/ 	.short	(.L_599 - .L_598)
	.align		4
.L_598:
        /*1370*/ 	.word	index@(.nv.constant0._ZN7cutlass13device_kernelIN5flash11enable_sm90INS1_16FlashAttnFwdSm90INS1_25CollectiveMainloopFwdSm90ILi2EN4cute5tupleIJNS5_1CILi1EEES8_S8_EEENS6_IJNS7_ILi128EEENS7_ILi96EEENS7_ILi64EEEEEELi256ENS_10bfloat16_tEfNS_4arch4Sm90ELb1ELb0ELb0ELb1ELb1ELb1ELb0ELb1ELb0ELb1ELb0ELb0EEENS1_21CollectiveEpilogueFwdINS6_IJSA_NS7_ILi256EEESB_EEES9_SE_SG_Li256ELb1ELb1ELb0ELb0EEENS1_36VarlenDynamicPersistentTileSchedulerILi128ELi96ELi256ELi128ELb0ELb1ELb1ELb1ELb1ELb1EEEEEEEEEvNT_6ParamsE)
        /*1374*/ 	.short	0x0210
        /*1376*/ 	.short	0x0af0


	//----- nvinfo : EIATTR_SW_WAR
	.align		4
.L_599:
        /*1378*/ 	.byte	0x04, 0x36
        /*137a*/ 	.short	(.L_601 - .L_600)
.L_600:
        /*137c*/ 	.word	0x00000008
.L_601:


//--------------------- .nv.info._ZN7cutlass13device_kernelIN5flash11enable_sm90INS1_16FlashAttnFwdSm90INS1_25CollectiveMainloopFwdSm90ILi2EN4cute5tupleIJNS5_1CILi1EEES8_S8_EEENS6_IJNS7_ILi128EEENS7_ILi96EEENS7_ILi64EEEEEELi256ENS_10bfloat16_tEfNS_4arch4Sm90ELb1ELb0ELb0ELb1ELb1ELb0ELb1ELb1ELb0ELb1ELb0ELb0EEENS1_21CollectiveEpilogueFwdINS6_IJSA_NS7_ILi256EEESB_EEES9_SE_SG_Li256ELb1ELb1ELb0ELb0EEENS1_36VarlenDynamicPersistentTileSchedulerILi128ELi96ELi256ELi128ELb0ELb1ELb1ELb1ELb1ELb1EEEEEEEEEvNT_6ParamsE --------------------------
	.section	.nv.info._ZN7cutlass13device_kernelIN5flash11enable_sm90INS1_16FlashAttnFwdSm90INS1_25CollectiveMainloopFwdSm90ILi2EN4cute5tupleIJNS5_1CILi1EEES8_S8_EEENS6_IJNS7_ILi128EEENS7_ILi96EEENS7_ILi64EEEEEELi256ENS_10bfloat16_tEfNS_4arch4Sm90ELb1ELb0ELb0ELb1ELb1ELb0ELb1ELb1ELb0ELb1ELb0ELb0EEENS1_21CollectiveEpilogueFwdINS6_IJSA_NS7_ILi256EEESB_EEES9_SE_SG_Li256ELb1ELb1ELb0ELb0EEENS1_36VarlenDynamicPersistentTileSchedulerILi128ELi96ELi256ELi128ELb0ELb1ELb1ELb1ELb1ELb1EEEEEEEEEvNT_6ParamsE,"",@"SHT_CUDA_INFO"
	.sectionflags	@""
	.align	4


	//----- nvinfo : EIATTR_CUDA_API_VERSION
	.align		4
        /*0000*/ 	.byte	0x04, 0x37
        /*0002*/ 	.short	(.L_603 - .L_602)
.L_602:
        /*0004*/ 	.word	0x00000082


	//----- nvinfo : EIATTR_KPARAM_INFO
	.align		4
.L_603:
        /*0008*/ 	.byte	0x04, 0x17
        /*000a*/ 	.short	(.L_605 - .L_604)
.L_604:
        /*000c*/ 	.word	0x00000000
        /*0010*/ 	.short	0x0000
        /*0012*/ 	.short	0x0070
        /*0014*/ 	.byte	0x00, 0xf0, 0x01, 0x2e


	//----- nvinfo : EIATTR_SPARSE_MMA_MASK
	.align		4
.L_605:
        /*0018*/ 	.byte	0x03, 0x50
        /*001a*/ 	.short	0x0000


	//----- nvinfo : EIATTR_MAXREG_COUNT
	.align		4
        /*001c*/ 	.byte	0x03, 0x1b
        /*001e*/ 	.short	0x00a8


	//----- nvinfo : EIATTR_NUM_BARRIERS
	.align		4
        /*0020*/ 	.byte	0x02, 0x4c
        /*0022*/ 	.byte	0x10
	.zero		1


	//----- nvinfo : EIATTR_EXTERNS
	.align		4
        /*0024*/ 	.byte	0x04, 0x0f
        /*0026*/ 	.short	(.L_607 - .L_606)


	//   ....[0]....
	.align		4
.L_606:
        /*0028*/ 	.word	index@(__assertfail)


	//----- nvinfo : EIATTR_ANNOTATIONS
	.align		4
.L_607:
        /*002c*/ 	.byte	0x04, 0x55
        /*002e*/ 	.short	(.L_609 - .L_608)


	//   ....[0]....
.L_608:
        /* <DEDUP_REMOVED lines=18> */


	//----- nvinfo : EIATTR_MERCURY_ISA_VERSION
	.align		4
.L_609:
        /*0140*/ 	.byte	0x03, 0x5f
        /*0142*/ 	.short	0x0101


	//----- nvinfo : EIATTR_UNUSED_LOAD_BYTE_OFFSET
	.align		4
        /*0144*/ 	.byte	0x04, 0x44
        /*0146*/ 	.short	(.L_611 - .L_610)


	//   ....[0]....
.L_610:
        /*0148*/ 	.word	0x000009b0
        /*014c*/ 	.word	0x0000fff0


	//   ....[1]....
        /*0150*/ 	.word	0x00009a00
        /*0154*/ 	.word	0x0000fff0


	//----- nvinfo : EIATTR_INT_WARP_WIDE_INSTR_OFFSETS
	.align		4
.L_611:
        /*0158*/ 	.byte	0x04, 0x31
        /*015a*/ 	.short	(.L_613 - .L_612)


	//   ....[0]....
.L_612:
        /*015c*/ 	.word	0x000000c0


	//   ....[1]....
        /*0160*/ 	.word	0x000000d0


	//   ....[2]....
        /*0164*/ 	.word	0x000000e0


	//   ....[3]....
        /*0168*/ 	.word	0x00000180


	//   ....[4]....
        /*016c*/ 	.word	0x0000dc10


	//   ....[5]....
        /*0170*/ 	.word	0x0000dca0


	//   ....[6]....
        /*0174*/ 	.word	0x00011bc0


	//   ....[7]....
        /*0178*/ 	.word	0x00011c50


	//----- nvinfo : EIATTR_COOP_GROUP_MASK_REGIDS
	.align		4
.L_613:
        /*017c*/ 	.byte	0x04, 0x29
        /*017e*/ 	.short	(.L_615 - .L_614)


	//   ....[0]....
.L_614:
        /*0180*/ 	.word	0xffffffff


	//   ....[1]....
        /*0184*/ 	.word	0xffffffff


	//   ....[2]....
        /*0188*/ 	.word	0xffffffff


	//   ....[3]....
        /*018c*/ 	.word	0xffffffff


	//   ....[4]....
        /*0190*/ 	.word	0xffffffff


	//   ....[5]....
        /*0194*/ 	.word	0xffffffff


	//   ....[6]....
        /*0198*/ 	.word	0xffffffff


	//   ....[7]....
        /*019c*/ 	.word	0xffffffff


	//   ....[8]....
        /*01a0*/ 	.word	0xffffffff


	//   ....[9]....
        /*01a4*/ 	.word	0xffffffff


	//   ....[10]....
        /*01a8*/ 	.word	0xffffffff


	//   ....[11]....
        /*01ac*/ 	.word	0xffffffff


	//   ....[12]....
        /*01b0*/ 	.word	0xffffffff


	//   ....[13]....
        /*01b4*/ 	.word	0xffffffff


	//   ....[14]....
        /*01b8*/ 	.word	0xffffffff


	//   ....[15]....
        /*01bc*/ 	.word	0xffffffff


	//   ....[16]....
        /*01c0*/ 	.word	0xffffffff


	//   ....[17]....
        /*01c4*/ 	.word	0xffffffff


	//   ....[18]....
        /*01c8*/ 	.word	0xffffffff


	//   ....[19]....
        /*01cc*/ 	.word	0xffffffff


	//   ....[20]....
        /*01d0*/ 	.word	0xffffffff


	//   ....[21]....
        /*01d4*/ 	.word	0xffffffff


	//   ....[22]....
        /*01d8*/ 	.word	0xffffffff


	//   ....[23]....
        /*01dc*/ 	.word	0xffffffff


	//   ....[24]....
        /*01e0*/ 	.word	0xffffffff


	//   ....[25]....
        /*01e4*/ 	.word	0xffffffff


	//   ....[26]....
        /*01e8*/ 	.word	0xffffffff


	//   ....[27]....
        /*01ec*/ 	.word	0xffffffff


	//   ....[28]....
        /*01f0*/ 	.word	0xffffffff


	//   ....[29]....
        /*01f4*/ 	.word	0xffffffff


	//   ....[30]....
        /*01f8*/ 	.word	0xffffffff


	//   ....[31]....
        /*01fc*/ 	.word	0xffffffff


	//   ....[32]....
        /*0200*/ 	.word	0xffffffff


	//   ....[33]....
        /*0204*/ 	.word	0xffffffff


	//   ....[34]....
        /*0208*/ 	.word	0xffffffff


	//   ....[35]....
        /*020c*/ 	.word	0xffffffff


	//   ....[36]....
        /*0210*/ 	.word	0xffffffff


	//   ....[37]....
        /*0214*/ 	.word	0xffffffff


	//   ....[38]....
        /*0218*/ 	.word	0xffffffff


	//   ....[39]....
        /*021c*/ 	.word	0xffffffff


	//   ....[40]....
        /*0220*/ 	.word	0xffffffff


	//   ....[41]....
        /*0224*/ 	.word	0xffffffff


	//   ....[42]....
        /*0228*/ 	.word	0xffffffff


	//   ....[43]....
        /*022c*/ 	.word	0xffffffff


	//   ....[44]....
        /*0230*/ 	.word	0xffffffff


	//   ....[45]....
        /*0234*/ 	.word	0xffffffff


	//   ....[46]....
        /*0238*/ 	.word	0xffffffff


	//   ....[47]....
        /*023c*/ 	.word	0xffffffff


	//   ....[48]....
        /*0240*/ 	.word	0xffffffff


	//   ....[49]....
        /*0244*/ 	.word	0xffffffff


	//   ....[50]....
        /*0248*/ 	.word	0xffffffff


	//   ....[51]....
        /*024c*/ 	.word	0xffffffff


	//   ....[52]....
        /*0250*/ 	.word	0xffffffff


	//   ....[53]....
        /*0254*/ 	.word	0xffffffff


	//   ....[54]....
        /*0258*/ 	.word	0xffffffff


	//   ....[55]....
        /*025c*/ 	.word	0xffffffff


	//   ....[56]....
        /*0260*/ 	.word	0xffffffff


	//   ....[57]....
        /*0264*/ 	.word	0xffffffff


	//   ....[58]....
        /*0268*/ 	.word	0xffffffff


	//   ....[59]....
        /*026c*/ 	.word	0xffffffff


	//   ....[60]....
        /*0270*/ 	.word	0xffffffff


	//   ....[61]....
        /*0274*/ 	.word	0xffffffff


	//   ....[62]....
        /*0278*/ 	.word	0xffffffff


	//   ....[63]....
        /*027c*/ 	.word	0xffffffff


	//   ....[64]....
        /*0280*/ 	.word	0xffffffff


	//   ....[65]....
        /*0284*/ 	.word	0xffffffff


	//   ....[66]....
        /*0288*/ 	.word	0xffffffff


	//   ....[67]....
        /*028c*/ 	.word	0xffffffff


	//   ....[68]....
        /*0290*/ 	.word	0xffffffff


	//   ....[69]....
        /*0294*/ 	.word	0xffffffff


	//   ....[70]....
        /*0298*/ 	.word	0xffffffff


	//   ....[71]....
        /*029c*/ 	.word	0xffffffff


	//   ....[72]....
        /*02a0*/ 	.word	0xffffffff


	//   ....[73]....
        /*02a4*/ 	.word	0xffffffff


	//   ....[74]....
        /*02a8*/ 	.word	0xffffffff


	//   ....[75]....
        /*02ac*/ 	.word	0xffffffff


	//   ....[76]....
        /*02b0*/ 	.word	0xffffffff


	//   ....[77]....
        /*02b4*/ 	.word	0xffffffff


	//   ....[78]....
        /*02b8*/ 	.word	0xffffffff


	//   ....[79]....
        /*02bc*/ 	.word	0xffffffff


	//   ....[80]....
        /*02c0*/ 	.word	0xffffffff


	//   ....[81]....
        /*02c4*/ 	.word	0xffffffff


	//   ....[82]....
        /*02c8*/ 	.word	0xffffffff


	//   ....[83]....
        /*02cc*/ 	.word	0xffffffff


	//   ....[84]....
        /*02d0*/ 	.word	0xffffffff


	//   ....[85]....
        /*02d4*/ 	.word	0xffffffff


	//   ....[86]....
        /*02d8*/ 	.word	0xffffffff


	//   ....[87]....
        /*02dc*/ 	.word	0xffffffff


	//   ....[88]....
        /*02e0*/ 	.word	0xffffffff


	//   ....[89]....
        /*02e4*/ 	.word	0xffffffff


	//   ....[90]....
        /*02e8*/ 	.word	0xffffffff


	//   ....[91]....
        /*02ec*/ 	.word	0xffffffff


	//   ....[92]....
        /*02f0*/ 	.word	0xffffffff


	//   ....[93]....
        /*02f4*/ 	.word	0xffffffff


	//   ....[94]....
        /*02f8*/ 	.word	0xffffffff


	//   ....[95]....
        /*02fc*/ 	.word	0xffffffff


	//   ....[96]....
        /*0300*/ 	.word	0xffffffff


	//   ....[97]....
        /*0304*/ 	.word	0xffffffff


	//   ....[98]....
        /*0308*/ 	.word	0xffffffff


	//   ....[99]....
        /*030c*/ 	.word	0xffffffff


	//   ....[100]....
        /*0310*/ 	.word	0xffffffff


	//   ....[101]....
        /*0314*/ 	.word	0xffffffff


	//   ....[102]....
        /*0318*/ 	.word	0xffffffff


	//   ....[103]....
        /*031c*/ 	.word	0xffffffff


	//   ....[104]....
        /*0320*/ 	.word	0xffffffff


	//   ....[105]....
        /*0324*/ 	.word	0xffffffff


	//   ....[106]....
        /*0328*/ 	.word	0xffffffff


	//   ....[107]....
        /*032c*/ 	.word	0xffffffff


	//   ....[108]....
        /*0330*/ 	.word	0xffffffff


	//   ....[109]....
        /*0334*/ 	.word	0xffffffff


	//   ....[110]....
        /*0338*/ 	.word	0xffffffff


	//   ....[111]....
        /*033c*/ 	.word	0xffffffff


	//   ....[112]....
        /*0340*/ 	.word	0xffffffff


	//   ....[113]....
        /*0344*/ 	.word	0xffffffff


	//   ....[114]....
        /*0348*/ 	.word	0xffffffff


	//   ....[115]....
        /*034c*/ 	.word	0xffffffff


	//   ....[116]....
        /*0350*/ 	.word	0xffffffff


	//   ....[117]....
        /*0354*/ 	.word	0xffffffff


	//   ....[118]....
        /*0358*/ 	.word	0xffffffff


	//   ....[119]....
        /*035c*/ 	.word	0xffffffff


	//   ....[120]....
        /*0360*/ 	.word	0xffffffff


	//   ....[121]....
        /*0364*/ 	.word	0xffffffff


	//   ....[122]....
        /*0368*/ 	.word	0xffffffff


	//   ....[123]....
        /*036c*/ 	.word	0xffffffff


	//   ....[124]....
        /*0370*/ 	.word	0xffffffff


	//   ....[125]....
        /*0374*/ 	.word	0xffffffff


	//   ....[126]....
        /*0378*/ 	.word	0xffffffff


	//   ....[127]....
        /*037c*/ 	.word	0xffffffff


	//   ....[128]....
        /*0380*/ 	.word	0xffffffff


	//   ....[129]....
        /*0384*/ 	.word	0xffffffff


	//   ....[130]....
        /*0388*/ 	.word	0xffffffff


	//   ....[131]....
        /*038c*/ 	.word	0xffffffff


	//   ....[132]....
        /*0390*/ 	.word	0xffffffff


	//   ....[133]....
        /*0394*/ 	.word	0xffffffff


	//   ....[134]....
        /*0398*/ 	.word	0xffffffff


	//   ....[135]....
        /*039c*/ 	.word	0xffffffff


	//   ....[136]....
        /*03a0*/ 	.word	0xffffffff


	//   ....[137]....
        /*03a4*/ 	.word	0xffffffff


	//   ....[138]....
        /*03a8*/ 	.word	0xffffffff


	//   ....[139]....
        /*03ac*/ 	.word	0xffffffff


	//   ....[140]....
        /*03b0*/ 	.word	0xffffffff


	//   ....[141]....
        /*03b4*/ 	.word	0xffffffff


	//   ....[142]....
        /*03b8*/ 	.word	0xffffffff


	//   ....[143]....
        /*03bc*/ 	.word	0xffffffff


	//   ....[144]....
        /*03c0*/ 	.word	0xffffffff


	//   ....[145]....
        /*03c4*/ 	.word	0xffffffff


	//   ....[146]....
        /*03c8*/ 	.word	0xffffffff


	//   ....[147]....
        /*03cc*/ 	.word	0xffffffff


	//   ....[148]....
        /*03d0*/ 	.word	0xffffffff


	//   ....[149]....
        /*03d4*/ 	.word	0xffffffff


	//   ....[150]....
        /*03d8*/ 	.word	0xffffffff


	//   ....[151]....
        /*03dc*/ 	.word	0xffffffff


	//   ....[152]....
        /*03e0*/ 	.word	0xffffffff


	//   ....[153]....
        /*03e4*/ 	.word	0xffffffff


	//   ....[154]....
        /*03e8*/ 	.word	0xffffffff


	//   ....[155]....
        /*03ec*/ 	.word	0xffffffff


	//   ....[156]....
        /*03f0*/ 	.word	0xffffffff


	//   ....[157]....
        /*03f4*/ 	.word	0xffffffff


	//   ....[158]....
        /*03f8*/ 	.word	0xffffffff


	//   ....[159]....
        /*03fc*/ 	.word	0xffffffff


	//   ....[160]....
        /*0400*/ 	.word	0xffffffff


	//   ....[161]....
        /*0404*/ 	.word	0x0500000f


	//   ....[162]....
        /*0408*/ 	.word	0x0500000f


	//   ....[163]....
        /*040c*/ 	.word	0x0500000f


	//   ....[164]....
        /*0410*/ 	.word	0x0500000f


	//   ....[165]....
        /*0414*/ 	.word	0x0500000f


	//   ....[166]....
        /*0418*/ 	.word	0x0500000f


	//   ....[167]....
        /*041c*/ 	.word	0x0500000f


	//   ....[168]....
        /*0420*/ 	.word	0x0500000f


	//   ....[169]....
        /*0424*/ 	.word	0x0500000f


	//   ....[170]....
        /*0428*/ 	.word	0x0500000f


	//   ....[171]....
        /*042c*/ 	.word	0x0500000f


	//   ....[172]....
        /*0430*/ 	.word	0x0500000f


	//   ....[173]....
        /*0434*/ 	.word	0x0500000f


	//   ....[174]....
        /*0438*/ 	.word	0x0500000f


	//   ....[175]....
        /*043c*/ 	.word	0x0500000f


	//   ....[176]....
        /*0440*/ 	.word	0x0500000f


	//   ....[177]....
        /*0444*/ 	.word	0x0500000f


	//   ....[178]....
        /*0448*/ 	.word	0x0500000f


	//   ....[179]....
        /*044c*/ 	.word	0x0500000f


	//   ....[180]....
        /*0450*/ 	.word	0x0500000f


	//   ....[181]....
        /*0454*/ 	.word	0x0500000f


	//   ....[182]....
        /*0458*/ 	.word	0x0500000f


	//   ....[183]....
        /*045c*/ 	.word	0x0500000f


	//   ....[184]....
        /*0460*/ 	.word	0x0500000f


	//   ....[185]....
        /*0464*/ 	.word	0x0500000f


	//   ....[186]....
        /*0468*/ 	.word	0x0500000f


	//   ....[187]....
        /*046c*/ 	.word	0x0500000f


	//   ....[188]....
        /*0470*/ 	.word	0x0500000f


	//   ....[189]....
        /*0474*/ 	.word	0x0500000f


	//   ....[190]....
        /*0478*/ 	.word	0x0500000f


	//   ....[191]....
        /*047c*/ 	.word	0x0500000f


	//   ....[192]....
        /*0480*/ 	.word	0x0500000f


	//   ....[193]....
        /*0484*/ 	.word	0x0500000f


	//   ....[194]....
        /*0488*/ 	.word	0x0500000f


	//   ....[195]....
        /*048c*/ 	.word	0x0500000f


	//   ....[196]....
        /*0490*/ 	.word	0x0500000f


	//   ....[197]....
        /*0494*/ 	.word	0x0500000f


	//   ....[198]....
        /*0498*/ 	.word	0x0500000f


	//   ....[199]....
        /*049c*/ 	.word	0x0500000f


	//   ....[200]....
        /*04a0*/ 	.word	0x0500000f


	//   ....[201]....
        /*04a4*/ 	.word	0x0500000f


	//   ....[202]....
        /*04a8*/ 	.word	0x0500000f


	//   ....[203]....
        /*04ac*/ 	.word	0x0500000f


	//   ....[204]....
        /*04b0*/ 	.word	0x0500000f


	//   ....[205]....
        /*04b4*/ 	.word	0x0500000f


	//   ....[206]....
        /*04b8*/ 	.word	0x0500000f


	//   ....[207]....
        /*04bc*/ 	.word	0x0500000f


	//   ....[208]....
        /*04c0*/ 	.word	0x0500000f


	//   ....[209]....
        /*04c4*/ 	.word	0x0500000f


	//   ....[210]....
        /*04c8*/ 	.word	0x0500000f


	//   ....[211]....
        /*04cc*/ 	.word	0x0500000f


	//   ....[212]....
        /*04d0*/ 	.word	0x0500000f


	//   ....[213]....
        /*04d4*/ 	.word	0x0500000f


	//   ....[214]....
        /*04d8*/ 	.word	0x0500000f


	//   ....[215]....
        /*04dc*/ 	.word	0x0500000f


	//   ....[216]....
        /*04e0*/ 	.word	0x0500000f


	//   ....[217]....
        /*04e4*/ 	.word	0x0500000f


	//   ....[218]....
        /*04e8*/ 	.word	0x0500000f


	//   ....[219]....
        /*04ec*/ 	.word	0x0500000f


	//   ....[220]....
        /*04f0*/ 	.word	0x0500000f


	//   ....[221]....
        /*04f4*/ 	.word	0x0500000f


	//   ....[222]....
        /*04f8*/ 	.word	0x0500000f


	//   ....[223]....
        /*04fc*/ 	.word	0x0500000f


	//   ....[224]....
        /*0500*/ 	.word	0x0500000f


	//   ....[225]....
        /*0504*/ 	.word	0x0500000f


	//   ....[226]....
        /*0508*/ 	.word	0x0500000f


	//   ....[227]....
        /*050c*/ 	.word	0x0500000f


	//   ....[228]....
        /*0510*/ 	.word	0x0500000f


	//   ....[229]....
        /*0514*/ 	.word	0x0500000f


	//   ....[230]....
        /*0518*/ 	.word	0x0500000f


	//   ....[231]....
        /*051c*/ 	.word	0x0500000f


	//   ....[232]....
        /*0520*/ 	.word	0x0500000f


	//   ....[233]....
        /*0524*/ 	.word	0x0500000f


	//   ....[234]....
        /*0528*/ 	.word	0x0500000f


	//   ....[235]....
        /*052c*/ 	.word	0x0500000f


	//   ....[236]....
        /*0530*/ 	.word	0x0500000f


	//   ....[237]....
        /*0534*/ 	.word	0x0500000f


	//   ....[238]....
        /*0538*/ 	.word	0x0500000f


	//   ....[239]....
        /*053c*/ 	.word	0x0500000f


	//   ....[240]....
        /*0540*/ 	.word	0x0500000f


	//   ....[241]....
        /*0544*/ 	.word	0x0500000f


	//   ....[242]....
        /*0548*/ 	.word	0x0500000f


	//   ....[243]....
        /*054c*/ 	.word	0x0500000f


	//   ....[244]....
        /*0550*/ 	.word	0x0500000f


	//   ....[245]....
        /*0554*/ 	.word	0x0500000f


	//   ....[246]....
        /*0558*/ 	.word	0x0500000f


	//   ....[247]....
        /*055c*/ 	.word	0x0500000f


	//   ....[248]....
        /*0560*/ 	.word	0x0500000f


	//   ....[249]....
        /*0564*/ 	.word	0x0500000f


	//   ....[250]....
        /*0568*/ 	.word	0x0500000f


	//   ....[251]....
        /*056c*/ 	.word	0x0500000f


	//   ....[252]....
        /*0570*/ 	.word	0x0500000f


	//   ....[253]....
        /*0574*/ 	.word	0x0500000f


	//   ....[254]....
        /*0578*/ 	.word	0x0500000f


	//   ....[255]....
        /*057c*/ 	.word	0x0500000f


	//   ....[0]....
        /*0580*/ 	.word	0x0500000f


	//   ....[1]....
        /*0584*/ 	.word	0x0500000f


	//   ....[2]....
        /*0588*/ 	.word	0x0500000f


	//   ....[3]....
        /*058c*/ 	.word	0x0500000f


	//----- nvinfo : EIATTR_COOP_GROUP_INSTR_OFFSETS
	.align		4
.L_615:
        /*0590*/ 	.byte	0x04, 0x28
        /*0592*/ 	.short	(.L_617 - .L_616)


	//   ....[0]....
.L_616:
        /*0594*/ 	.word	0x00000080


	//   ....[1]....
        /*0598*/ 	.word	0x00000090


	//   ....[2]....
        /*059c*/ 	.word	0x000002f0


	//   ....[3]....
        /*05a0*/ 	.word	0x00000450


	//   ....[4]....
        /*05a4*/ 	.word	0x00000570


	//   ....[5]....
        /*05a8*/ 	.word	0x000006d0


	//   ....[6]....
        /*05ac*/ 	.word	0x00001830


	//   ....[7]....
        /*05b0*/ 	.word	0x000029a0


	//   ....[8]....
        /*05b4*/ 	.word	0x000029c0


	//   ....[9]....
        /*05b8*/ 	.word	0x000032b0


	//   ....[10]....
        /*05bc*/ 	.word	0x00003300


	//   ....[11]....
        /*05c0*/ 	.word	0x00003320


	//   ....[12]....
        /*05c4*/ 	.word	0x00003340


	//   ....[13]....
        /*05c8*/ 	.word	0x00004c10


	//   ....[14]....
        /*05cc*/ 	.word	0x00004c30


	//   ....[15]....
        /*05d0*/ 	.word	0x00005500


	//   ....[16]....
        /*05d4*/ 	.word	0x00005590


	//   ....[17]....
        /*05d8*/ 	.word	0x000055b0


	//   ....[18]....
        /*05dc*/ 	.word	0x000055d0


	//   ....[19]....
        /*05e0*/ 	.word	0x00007950


	//   ....[20]....
        /*05e4*/ 	.word	0x000079b0


	//   ....[21]....
        /*05e8*/ 	.word	0x000079d0


	//   ....[22]....
        /*05ec*/ 	.word	0x000079f0


	//   ....[23]....
        /*05f0*/ 	.word	0x00008f80


	//   ....[24]....
        /*05f4*/ 	.word	0x00009000


	//   ....[25]....
        /*05f8*/ 	.word	0x00009070


	//   ....[26]....
        /*05fc*/ 	.word	0x00009090


	//   ....[27]....
        /*0600*/ 	.word	0x0000ab20


	//   ....[28]....
        /*0604*/ 	.word	0x0000ab50


	//   ....[29]....
        /*0608*/ 	.word	0x0000ab80


	//   ....[30]....
        /*060c*/ 	.word	0x0000abf0


	//   ....[31]....
        /*0610*/ 	.word	0x0000b450


	//   ....[32]....
        /*0614*/ 	.word	0x0000b480


	//   ....[33]....
        /*0618*/ 	.word	0x0000b610


	//   ....[34]....
        /*061c*/ 	.word	0x0000b630


	//   ....[35]....
        /*0620*/ 	.word	0x0000b770


	//   ....[36]....
        /*0624*/ 	.word	0x0000b790


	//   ....[37]....
        /*0628*/ 	.word	0x0000b8e0


	//   ....[38]....
        /*062c*/ 	.word	0x0000b900


	//   ....[39]....
        /*0630*/ 	.word	0x0000c2e0


	//   ....[40]....
        /*0634*/ 	.word	0x0000c310


	//   ....[41]....
        /*0638*/ 	.word	0x0000c460


	//   ....[42]....
        /*063c*/ 	.word	0x0000c480


	//   ....[43]....
        /*0640*/ 	.word	0x0000c5c0


	//   ....[44]....
        /*0644*/ 	.word	0x0000c5e0


	//   ....[45]....
        /*0648*/ 	.word	0x0000c730


	//   ....[46]....
        /*064c*/ 	.word	0x0000c750


	//   ....[47]....
        /*0650*/ 	.word	0x0000c910


	//   ....[48]....
        /*0654*/ 	.word	0x0000cae0


	//   ....[49]....
        /*0658*/ 	.word	0x0000cb10


	//   ....[50]....
        /*065c*/ 	.word	0x0000cb40


	//   ....[51]....
        /*0660*/ 	.word	0x0000cb70


	//   ....[52]....
        /*0664*/ 	.word	0x0000cba0


	//   ....[53]....
        /*0668*/ 	.word	0x0000cbd0


	//   ....[54]....
        /*066c*/ 	.word	0x0000cd20


	//   ....[55]....
        /*0670*/ 	.word	0x0000cd50


	//   ....[56]....
        /*0674*/ 	.word	0x0000cd80


	//   ....[57]....
        /*0678*/ 	.word	0x0000cdb0


	//   ....[58]....
        /*067c*/ 	.word	0x0000cde0


	//   ....[59]....
        /*0680*/ 	.word	0x0000ce10


	//   ....[60]....
        /*0684*/ 	.word	0x0000cea0


	//   ....[61]....
        /*0688*/ 	.word	0x0000cf00


	//   ....[62]....
        /*068c*/ 	.word	0x0000cf90


	//   ....[63]....
        /*0690*/ 	.word	0x0000e7d0


	//   ....[64]....
        /*0694*/ 	.word	0x0000e7f0


	//   ....[65]....
        /*0698*/ 	.word	0x0000e880


	//   ....[66]....
        /*069c*/ 	.word	0x0000e8a0


	//   ....[67]....
        /*06a0*/ 	.word	0x0000e920


	//   ....[68]....
        /*06a4*/ 	.word	0x0000e940


	//   ....[69]....
        /*06a8*/ 	.word	0x0000e9c0


	//   ....[70]....
        /*06ac*/ 	.word	0x0000e9e0


	//   ....[71]....
        /*06b0*/ 	.word	0x0000ea60


	//   ....[72]....
        /*06b4*/ 	.word	0x0000ea80


	//   ....[73]....
        /*06b8*/ 	.word	0x0000ea90


	//   ....[74]....
        /*06bc*/ 	.word	0x0000eaa0


	//   ....[75]....
        /*06c0*/ 	.word	0x0000f230


	//   ....[76]....
        /*06c4*/ 	.word	0x0000f250


	//   ....[77]....
        /*06c8*/ 	.word	0x0000f260


	//   ....[78]....
        /*06cc*/ 	.word	0x0000f270


	//   ....[79]....
        /*06d0*/ 	.word	0x0000f280


	//   ....[80]....
        /*06d4*/ 	.word	0x0000f2a0


	//   ....[81]....
        /*06d8*/ 	.word	0x0000f360


	//   ....[82]....
        /*06dc*/ 	.word	0x0000f400


	//   ....[83]....
        /*06e0*/ 	.word	0x0000f420


	//   ....[84]....
        /*06e4*/ 	.word	0x0000f480


	//   ....[85]....
        /*06e8*/ 	.word	0x0000f4f0


	//   ....[86]....
        /*06ec*/ 	.word	0x0000f510


	//   ....[87]....
        /*06f0*/ 	.word	0x0000f520


	//   ....[88]....
        /*06f4*/ 	.word	0x0000f550


	//   ....[89]....
        /*06f8*/ 	.word	0x0000f5e0


	//   ....[90]....
        /*06fc*/ 	.word	0x0000f620


	//   ....[91]....
        /*0700*/ 	.word	0x0000fd30


	//   ....[92]....
        /*0704*/ 	.word	0x0000fd60


	//   ....[93]....
        /*0708*/ 	.word	0x0000fd80


	//   ....[94]....
        /*070c*/ 	.word	0x0000fdb0


	//   ....[95]....
        /*0710*/ 	.word	0x0000fe20


	//   ....[96]....
        /*0714*/ 	.word	0x0000fe50


	//   ....[97]....
        /*0718*/ 	.word	0x0000ff60


	//   ....[98]....
        /*071c*/ 	.word	0x0000ff80


	//   ....[99]....
        /*0720*/ 	.word	0x00010010


	//   ....[100]....
        /*0724*/ 	.word	0x00010030


	//   ....[101]....
        /*0728*/ 	.word	0x000100a0


	//   ....[102]....
        /*072c*/ 	.word	0x000100c0


	//   ....[103]....
        /*0730*/ 	.word	0x00010120


	//   ....[104]....
        /*0734*/ 	.word	0x00010150


	//   ....[105]....
        /*0738*/ 	.word	0x000101d0


	//   ....[106]....
        /*073c*/ 	.word	0x00010230


	//   ....[107]....
        /*0740*/ 	.word	0x00010780


	//   ....[108]....
        /*0744*/ 	.word	0x000107a0


	//   ....[109]....
        /*0748*/ 	.word	0x000107f0


	//   ....[110]....
        /*074c*/ 	.word	0x000108b0


	//   ....[111]....
        /*0750*/ 	.word	0x000108c0


	//   ....[112]....
        /*0754*/ 	.word	0x000108f0


	//   ....[113]....
        /*0758*/ 	.word	0x00010980


	//   ....[114]....
        /*075c*/ 	.word	0x00010a30


	//   ....[115]....
        /*0760*/ 	.word	0x00010a40


	//   ....[116]....
        /*0764*/ 	.word	0x00010a70


	//   ....[117]....
        /*0768*/ 	.word	0x00010a80


	//   ....[118]....
        /*076c*/ 	.word	0x00010b10


	//   ....[119]....
        /*0770*/ 	.word	0x00011220


	//   ....[120]....
        /*0774*/ 	.word	0x00011240


	//   ....[121]....
        /*0778*/ 	.word	0x00011250


	//   ....[122]....
        /*077c*/ 	.word	0x00011290


	//   ....[123]....
        /*0780*/ 	.word	0x000112a0


	//   ....[124]....
        /*0784*/ 	.word	0x000112e0


	//   ....[125]....
        /*0788*/ 	.word	0x000112f0


	//   ....[126]....
        /*078c*/ 	.word	0x00011330


	//   ....[127]....
        /*0790*/ 	.word	0x00011340


	//   ....[128]....
        /*0794*/ 	.word	0x00011380


	//   ....[129]....
        /*0798*/ 	.word	0x00011390


	//   ....[130]....
        /*079c*/ 	.word	0x000113a0


	//   ....[131]....
        /*07a0*/ 	.word	0x00011700


	//   ....[132]....
        /*07a4*/ 	.word	0x00011720


	//   ....[133]....
        /*07a8*/ 	.word	0x00011730


	//   ....[134]....
        /*07ac*/ 	.word	0x00011740


	//   ....[135]....
        /*07b0*/ 	.word	0x00011750


	//   ....[136]....
        /*07b4*/ 	.word	0x00011770


	//   ....[137]....
        /*07b8*/ 	.word	0x000117e0


	//   ....[138]....
        /*07bc*/ 	.word	0x00011810


	//   ....[139]....
        /*07c0*/ 	.word	0x00011820


	//   ....[140]....
        /*07c4*/ 	.word	0x00011890


	//   ....[141]....
        /*07c8*/ 	.word	0x000118a0


	//   ....[142]....
        /*07cc*/ 	.word	0x000119a0


	//   ....[143]....
        /*07d0*/ 	.word	0x00011e40


	//   ....[144]....
        /*07d4*/ 	.word	0x00011e70


	//   ....[145]....
        /*07d8*/ 	.word	0x00011ea0


	//   ....[146]....
        /*07dc*/ 	.word	0x00011ed0


	//   ....[147]....
        /*07e0*/ 	.word	0x00011f00


	//   ....[148]....
        /*07e4*/ 	.word	0x00011f30


	//   ....[149]....
        /*07e8*/ 	.word	0x00011f60


	//   ....[150]....
        /*07ec*/ 	.word	0x00011f90


	//   ....[151]....
        /*07f0*/ 	.word	0x00012110


	//   ....[152]....
        /*07f4*/ 	.word	0x00012140


	//   ....[153]....
        /*07f8*/ 	.word	0x00012170


	//   ....[154]....
        /*07fc*/ 	.word	0x000121a0


	//   ....[155]....
        /*0800*/ 	.word	0x000121d0


	//   ....[156]....
        /*0804*/ 	.word	0x00012200


	//   ....[157]....
        /*0808*/ 	.word	0x000122c0


	//   ....[158]....
        /*080c*/ 	.word	0x000122e0


	//   ....[159]....
        /*0810*/ 	.word	0x00012350


	//   ....[160]....
        /*0814*/ 	.word	0x000129f0


	//   ....[161]....
        /*0818*/ 	.word	0x00013020


	//   ....[162]....
        /*081c*/ 	.word	0x00013110


	//   ....[163]....
        /*0820*/ 	.word	0x000131b0


	//   ....[164]....
        /*0824*/ 	.word	0x00013210


	//   ....[165]....
        /*0828*/ 	.word	0x00013300


	//   ....[166]....
        /*082c*/ 	.word	0x00013370


	//   ....[167]....
        /*0830*/ 	.word	0x00013460


	//   ....[168]....
        /*0834*/ 	.word	0x000134d0


	//   ....[169]....
        /*0838*/ 	.word	0x000135c0


	//   ....[170]....
        /*083c*/ 	.word	0x00013630


	//   ....[171]....
        /*0840*/ 	.word	0x00013720


	//   ....[172]....
        /*0844*/ 	.word	0x00013790


	//   ....[173]....
        /*0848*/ 	.word	0x00013830


	//   ....[174]....
        /*084c*/ 	.word	0x00013930


	//   ....[175]....
        /*0850*/ 	.word	0x00013980


	//   ....[176]....
        /*0854*/ 	.word	0x000139e0


	//   ....[177]....
        /*0858*/ 	.word	0x00013b00


	//   ....[178]....
        /*085c*/ 	.word	0x00013b80


	//   ....[179]....
        /*0860*/ 	.word	0x00013c70


	//   ....[180]....
        /*0864*/ 	.word	0x00013cf0


	//   ....[181]....
        /*0868*/ 	.word	0x00013de0


	//   ....[182]....
        /*086c*/ 	.word	0x00013ef0


	//   ....[183]....
        /*0870*/ 	.word	0x00013f70


	//   ....[184]....
        /*0874*/ 	.word	0x00014070


	//   ....[185]....
        /*0878*/ 	.word	0x000140e0


	//   ....[186]....
        /*087c*/ 	.word	0x00014160


	//   ....[187]....
        /*0880*/ 	.word	0x00014250


	//   ....[188]....
        /*0884*/ 	.word	0x000142c0


	//   ....[189]....
        /*0888*/ 	.word	0x00014390


	//   ....[190]....
        /*088c*/ 	.word	0x00014430


	//   ....[191]....
        /*0890*/ 	.word	0x000144d0


	//   ....[192]....
        /*0894*/ 	.word	0x00014530


	//   ....[193]....
        /*0898*/ 	.word	0x00014620


	//   ....[194]....
        /*089c*/ 	.word	0x00014730


	//   ....[195]....
        /*08a0*/ 	.word	0x00014780


	//   ....[196]....
        /*08a4*/ 	.word	0x000147e0


	//   ....[197]....
        /*08a8*/ 	.word	0x000148e0


	//   ....[198]....
        /*08ac*/ 	.word	0x000149f0


	//   ....[199]....
        /*08b0*/ 	.word	0x00014a40


	//   ....[200]....
        /*08b4*/ 	.word	0x00014aa0


	//   ....[201]....
        /*08b8*/ 	.word	0x00014ba0


	//   ....[202]....
        /*08bc*/ 	.word	0x00014cb0


	//   ....[203]....
        /*08c0*/ 	.word	0x00014d00


	//   ....[204]....
        /*08c4*/ 	.word	0x00014d60


	//   ....[205]....
        /*08c8*/ 	.word	0x00014e50


	//   ....[206]....
        /*08cc*/ 	.word	0x00014f80


	//   ....[207]....
        /*08d0*/ 	.word	0x00015060


	//   ....[208]....
        /*08d4*/ 	.word	0x000150f0


	//   ....[209]....
        /*08d8*/ 	.word	0x00015200


	//   ....[210]....
        /*08dc*/ 	.word	0x00015260


	//   ....[211]....
        /*08e0*/ 	.word	0x00015370


	//   ....[212]....
        /*08e4*/ 	.word	0x000153d0


	//   ....[213]....
        /*08e8*/ 	.word	0x000154e0


	//   ....[214]....
        /*08ec*/ 	.word	0x00015540


	//   ....[215]....
        /*08f0*/ 	.word	0x00015650


	//   ....[216]....
        /*08f4*/ 	.word	0x000156b0


	//   ....[217]....
        /*08f8*/ 	.word	0x00015770


	//   ....[218]....
        /*08fc*/ 	.word	0x000158d0


	//   ....[219]....
        /*0900*/ 	.word	0x00015970


	//   ....[220]....
        /*0904*/ 	.word	0x000159d0


	//   ....[221]....
        /*0908*/ 	.word	0x00015a80


	//   ....[222]....
        /*090c*/ 	.word	0x00015ae0


	//   ....[223]....
        /*0910*/ 	.word	0x00015b90


	//   ....[224]....
        /*0914*/ 	.word	0x00015bf0


	//   ....[225]....
        /*0918*/ 	.word	0x00015ca0


	//   ....[226]....
        /*091c*/ 	.word	0x00015d00


	//   ....[227]....
        /*0920*/ 	.word	0x00015db0


	//   ....[228]....
        /*0924*/ 	.word	0x00015e10


	//   ....[229]....
        /*0928*/ 	.word	0x00015ec0


	//   ....[230]....
        /*092c*/ 	.word	0x00015fa0


	//   ....[231]....
        /*0930*/ 	.word	0x00016040


	//   ....[232]....
        /*0934*/ 	.word	0x000160a0


	//   ....[233]....
        /*0938*/ 	.word	0x00016170


	//   ....[234]....
        /*093c*/ 	.word	0x000161d0


	//   ....[235]....
        /*0940*/ 	.word	0x000162a0


	//   ....[236]....
        /*0944*/ 	.word	0x00016300


	//   ....[237]....
        /*0948*/ 	.word	0x000163e0


	//   ....[238]....
        /*094c*/ 	.word	0x00016440


	//   ....[239]....
        /*0950*/ 	.word	0x00016510


	//   ....[240]....
        /*0954*/ 	.word	0x00016570


	//   ....[241]....
        /*0958*/ 	.word	0x00016640


	//   ....[242]....
        /*095c*/ 	.word	0x000166d0


	//   ....[243]....
        /*0960*/ 	.word	0x00016770


	//   ....[244]....
        /*0964*/ 	.word	0x00016890


	//   ....[245]....
        /*0968*/ 	.word	0x00016900


	//   ....[246]....
        /*096c*/ 	.word	0x00016970


	//   ....[247]....
        /*0970*/ 	.word	0x000169e0


	//   ....[248]....
        /*0974*/ 	.word	0x00016a50


	//   ....[249]....
        /*0978*/ 	.word	0x00016ad0


	//   ....[250]....
        /*097c*/ 	.word	0x00016b60


	//   ....[251]....
        /*0980*/ 	.word	0x00016bf0


	//   ....[252]....
        /*0984*/ 	.word	0x00016c60


	//   ....[253]....
        /*0988*/ 	.word	0x00016cd0


	//   ....[254]....
        /*098c*/ 	.word	0x00016d40


	//   ....[255]....
        /*0990*/ 	.word	0x00016dc0


	//   ....[0]....
        /*0994*/ 	.word	0x00016e30


	//   ....[1]....
        /*0998*/ 	.word	0x00016ed0


	//   ....[2]....
        /*099c*/ 	.word	0x00016f60


	//   ....[3]....
        /*09a0*/ 	.word	0x00017080


	//----- nvinfo : EIATTR_REG_RECONFIG
	.align		4
.L_617:
        /*09a4*/ 	.byte	0x01, 0x54
	.zero		2


	//----- nvinfo : EIATTR_SYSCALL_OFFSETS
	.align		4
        /*09a8*/ 	.byte	0x04, 0x46
        /*09aa*/ 	.short	(.L_619 - .L_618)


	//   ....[0]....
.L_618:
        /*09ac*/ 	.word	0x00001a90


	//   ....[1]....
        /*09b0*/ 	.word	0x0000de00


	//   ....[2]....
        /*09b4*/ 	.word	0x0000df50


	//   ....[3]....
        /*09b8*/ 	.word	0x0000e040


	//   ....[4]....
        /*09bc*/ 	.word	0x0000ee30


	//   ....[5]....
        /*09c0*/ 	.word	0x0000f970


	//----- nvinfo : EIATTR_MBARRIER_INSTR_OFFSETS
	.align		4
.L_619:
        /*09c4*/ 	.byte	0x04, 0x39
        /*09c6*/ 	.short	(.L_621 - .L_620)


	//   ....[0]....
.L_620:
        /*09c8*/ 	.word	0x00000190
        /*09cc*/ 	.word	0x000000ff
        /*09d0*/ 	.word	0x00032400
        /*09d4*/ 	.short	0x0100
        /*09d6*/ 	.byte	0x08
	.zero		1


	//   ....[1]....
        /*09d8*/ 	.word	0x000001a0
        /*09dc*/ 	.word	0x000000ff
        /*09e0*/ 	.word	0x00032410
        /*09e4*/ 	.short	0x0100
        /*09e6*/ 	.byte	0x08
	.zero		1


	//   ....[2]....
        /*09e8*/ 	.word	0x000001b0
        /*09ec*/ 	.word	0x000000ff
        /*09f0*/ 	.word	0x00032420
        /*09f4*/ 	.short	0x0100
        /*09f6*/ 	.byte	0x08
	.zero		1


	//   ....[3]....
        /*09f8*/ 	.word	0x000002a0
        /*09fc*/ 	.word	0x000000ff
        /*0a00*/ 	.word	0x00032430
        /*0a04*/ 	.short	0x0100
        /*0a06*/ 	.byte	0x08
	.zero		1


	//   ....[4]....
        /*0a08*/ 	.word	0x000002b0
        /*0a0c*/ 	.word	0x000000ff
        /*0a10*/ 	.word	0x00032440
        /*0a14*/ 	.short	0x0100
        /*0a16*/ 	.byte	0x08
	.zero		1


	//   ....[5]....
        /*0a18*/ 	.word	0x000002c0
        /*0a1c*/ 	.word	0x000000ff
        /*0a20*/ 	.word	0x00032438
        /*0a24*/ 	.short	0x0100
        /*0a26*/ 	.byte	0x08
	.zero		1


	//   ....[6]....
        /*0a28*/ 	.word	0x000002d0
        /*0a2c*/ 	.word	0x000000ff
        /*0a30*/ 	.word	0x00032448
        /*0a34*/ 	.short	0x0100
        /*0a36*/ 	.byte	0x08
	.zero		1


	//   ....[7]....
        /*0a38*/ 	.word	0x00000400
        /*0a3c*/ 	.word	0x000000ff
        /*0a40*/ 	.word	0x00032450
        /*0a44*/ 	.short	0x0100
        /*0a46*/ 	.byte	0x08
	.zero		1


	//   ....[8]....
        /*0a48*/ 	.word	0x00000410
        /*0a4c*/ 	.word	0x000000ff
        /*0a50*/ 	.word	0x00032460
        /*0a54*/ 	.short	0x0100
        /*0a56*/ 	.byte	0x08
	.zero		1


	//   ....[9]....
        /*0a58*/ 	.word	0x00000420
        /*0a5c*/ 	.word	0x000000ff
        /*0a60*/ 	.word	0x00032458
        /*0a64*/ 	.short	0x0100
        /*0a66*/ 	.byte	0x08
	.zero		1


	//   ....[10]....
        /*0a68*/ 	.word	0x00000430
        /*0a6c*/ 	.word	0x000000ff
        /*0a70*/ 	.word	0x00032468
        /*0a74*/ 	.short	0x0100
        /*0a76*/ 	.byte	0x08
	.zero		1


	//   ....[11]....
        /*0a78*/ 	.word	0x00000520
        /*0a7c*/ 	.word	0x000000ff
        /*0a80*/ 	.word	0x00032470
        /*0a84*/ 	.short	0x0100
        /*0a86*/ 	.byte	0x06
	.zero		1


	//   ....[12]....
        /*0a88*/ 	.word	0x00000530
        /*0a8c*/ 	.word	0x000000ff
        /*0a90*/ 	.word	0x00032480
        /*0a94*/ 	.short	0x0100
        /*0a96*/ 	.byte	0x06
	.zero		1


	//   ....[13]....
        /*0a98*/ 	.word	0x00000540
        /*0a9c*/ 	.word	0x000000ff
        /*0aa0*/ 	.word	0x00032478
        /*0aa4*/ 	.short	0x0100
        /*0aa6*/ 	.byte	0x06
	.zero		1


	//   ....[14]....
        /*0aa8*/ 	.word	0x00000550
        /*0aac*/ 	.word	0x000000ff
        /*0ab0*/ 	.word	0x00032488
        /*0ab4*/ 	.short	0x0100
        /*0ab6*/ 	.byte	0x06
	.zero		1


	//   ....[15]....
        /*0ab8*/ 	.word	0x00000680
        /*0abc*/ 	.word	0x000000ff
        /*0ac0*/ 	.word	0x00032490
        /*0ac4*/ 	.short	0x0100
        /*0ac6*/ 	.byte	0x08
	.zero		1


	//   ....[16]....
        /*0ac8*/ 	.word	0x00000690
        /*0acc*/ 	.word	0x000000ff
        /*0ad0*/ 	.word	0x000324a0
        /*0ad4*/ 	.short	0x0100
        /*0ad6*/ 	.byte	0x08
	.zero		1


	//   ....[17]....
        /*0ad8*/ 	.word	0x000006a0
        /*0adc*/ 	.word	0x000000ff
        /*0ae0*/ 	.word	0x00032498
        /*0ae4*/ 	.short	0x0100
        /*0ae6*/ 	.byte	0x08
	.zero		1


	//   ....[18]....
        /*0ae8*/ 	.word	0x000006b0
        /*0aec*/ 	.word	0x000000ff
        /*0af0*/ 	.word	0x000324a8
        /*0af4*/ 	.short	0x0100
        /*0af6*/ 	.byte	0x08
	.zero		1


	//   ....[19]....
        /*0af8*/ 	.word	0x000007f0
        /*0afc*/ 	.word	0x000000ff
        /*0b00*/ 	.word	0x000324b0
        /*0b04*/ 	.short	0x0100
        /*0b06*/ 	.byte	0x08
	.zero		1


	//   ....[20]....
        /*0b08*/ 	.word	0x00000800
        /*0b0c*/ 	.word	0x000000ff
        /*0b10*/ 	.word	0x000324c0
        /*0b14*/ 	.short	0x0100
        /*0b16*/ 	.byte	0x08
	.zero		1


	//   ....[21]....
        /*0b18*/ 	.word	0x00000810
        /*0b1c*/ 	.word	0x000000ff
        /*0b20*/ 	.word	0x000324b8
        /*0b24*/ 	.short	0x0100
        /*0b26*/ 	.byte	0x08
	.zero		1


	//   ....[22]....
        /*0b28*/ 	.word	0x00000820
        /*0b2c*/ 	.word	0x000000ff
        /*0b30*/ 	.word	0x000324c8
        /*0b34*/ 	.short	0x0100
        /*0b36*/ 	.byte	0x08
	.zero		1


	//   ....[23]....
        /*0b38*/ 	.word	0x00001af0
        /*0b3c*/ 	.word	0x000000ff
        /*0b40*/ 	.word	0x00032400
        /*0b44*/ 	.short	0x010a
        /*0b46*/ 	.byte	0x28
	.zero		1


	//   ....[24]....
        /*0b48*/ 	.word	0x00001bd0
        /*0b4c*/ 	.word	0x000000ff
        /*0b50*/ 	.word	0x00032430
        /*0b54*/ 	.short	0x010a
        /*0b56*/ 	.byte	0x06
	.zero		1


	//   ....[25]....
        /*0b58*/ 	.word	0x00001c10
        /*0b5c*/ 	.word	0x000000ff
        /*0b60*/ 	.word	0x00032430
        /*0b64*/ 	.short	0x010a
        /*0b66*/ 	.byte	0x06
	.zero		1


	//   ....[26]....
        /*0b68*/ 	.word	0x00001f10
        /*0b6c*/ 	.word	0x000000ff
        /*0b70*/ 	.word	0x00032410
        /*0b74*/ 	.short	0x010a
        /*0b76*/ 	.byte	0x28
	.zero		1


	//   ....[27]....
        /*0b78*/ 	.word	0x00001f50
        /*0b7c*/ 	.word	0x000000ff
        /*0b80*/ 	.word	0x00032450
        /*0b84*/ 	.short	0x010a
        /*0b86*/ 	.byte	0x06
	.zero		1


	//   ....[28]....
        /*0b88*/ 	.word	0x00001f90
        /*0b8c*/ 	.word	0x000000ff
        /*0b90*/ 	.word	0x00032450
        /*0b94*/ 	.short	0x010a
        /*0b96*/ 	.byte	0x06
	.zero		1


	//   ....[29]....
        /*0b98*/ 	.word	0x00002900
        /*0b9c*/ 	.word	0x000000ff
        /*0ba0*/ 	.word	0x00000000
        /*0ba4*/ 	.short	0x0101
        /*0ba6*/ 	.byte	0x0a
	.zero		1


	//   ....[30]....
        /*0ba8*/ 	.word	0x00004070
        /*0bac*/ 	.word	0x000000ff
        /*0bb0*/ 	.word	0x00000000
        /*0bb4*/ 	.short	0x0101
        /*0bb6*/ 	.byte	0x06
	.zero		1


	//   ....[31]....
        /*0bb8*/ 	.word	0x00004210
        /*0bbc*/ 	.word	0x000000ff
        /*0bc0*/ 	.word	0x00032430
        /*0bc4*/ 	.short	0x010a
        /*0bc6*/ 	.byte	0x04
	.zero		1


	//   ....[32]....
        /*0bc8*/ 	.word	0x00004250
        /*0bcc*/ 	.word	0x000000ff
        /*0bd0*/ 	.word	0x00032430
        /*0bd4*/ 	.short	0x010a
        /*0bd6*/ 	.byte	0x04
	.zero		1


	//   ....[33]....
        /*0bd8*/ 	.word	0x00004470
        /*0bdc*/ 	.word	0x000000ff
        /*0be0*/ 	.word	0x00032450
        /*0be4*/ 	.short	0x010a
        /*0be6*/ 	.byte	0x04
	.zero		1


	//   ....[34]....
        /*0be8*/ 	.word	0x000044b0
        /*0bec*/ 	.word	0x000000ff
        /*0bf0*/ 	.word	0x00032450
        /*0bf4*/ 	.short	0x010a
        /*0bf6*/ 	.byte	0x04
	.zero		1


	//   ....[35]....
        /*0bf8*/ 	.word	0x00004b90
        /*0bfc*/ 	.word	0x000000ff
        /*0c00*/ 	.word	0x00000000
        /*0c04*/ 	.short	0x0101
        /*0c06*/ 	.byte	0x0a
	.zero		1


	//   ....[36]....
        /*0c08*/ 	.word	0x00006be0
        /*0c0c*/ 	.word	0x000000ff
        /*0c10*/ 	.word	0x00000000
        /*0c14*/ 	.short	0x0101
        /*0c16*/ 	.byte	0x04
	.zero		1


	//   ....[37]....
        /*0c18*/ 	.word	0x00006d10
        /*0c1c*/ 	.word	0x000000ff
        /*0c20*/ 	.word	0x00032430
        /*0c24*/ 	.short	0x010a
        /*0c26*/ 	.byte	0x04
	.zero		1


	//   ....[38]....
        /*0c28*/ 	.word	0x00006d50
        /*0c2c*/ 	.word	0x000000ff
        /*0c30*/ 	.word	0x00032430
        /*0c34*/ 	.short	0x010a
        /*0c36*/ 	.byte	0x04
	.zero		1


	//   ....[39]....
        /*0c38*/ 	.word	0x00006f70
        /*0c3c*/ 	.word	0x000000ff
        /*0c40*/ 	.word	0x00032450
        /*0c44*/ 	.short	0x010a
        /*0c46*/ 	.byte	0x04
	.zero		1


	//   ....[40]....
        /*0c48*/ 	.word	0x00006fb0
        /*0c4c*/ 	.word	0x000000ff
        /*0c50*/ 	.word	0x00032450
        /*0c54*/ 	.short	0x010a
        /*0c56*/ 	.byte	0x04
	.zero		1


	//   ....[41]....
        /*0c58*/ 	.word	0x000076b0
        /*0c5c*/ 	.word	0x000000ff
        /*0c60*/ 	.word	0x00000000
        /*0c64*/ 	.short	0x0101
        /*0c66*/ 	.byte	0x0a
	.zero		1


	//   ....[42]....
        /*0c68*/ 	.word	0x00008f60
        /*0c6c*/ 	.word	0x000000ff
        /*0c70*/ 	.word	0x00000000
        /*0c74*/ 	.short	0x0101
        /*0c76*/ 	.byte	0x04
	.zero		1


	//   ....[43]....
        /*0c78*/ 	.word	0x0000b470
        /*0c7c*/ 	.word	0x000000ff
        /*0c80*/ 	.word	0x00000000
        /*0c84*/ 	.short	0x0101
        /*0c86*/ 	.byte	0x07
	.zero		1


	//   ....[44]....
        /*0c88*/ 	.word	0x0000e550
        /*0c8c*/ 	.word	0x00000019
        /*0c90*/ 	.word	0x00032440
        /*0c94*/ 	.short	0x010a
        /*0c96*/ 	.byte	0x3f
	.zero		1


	//   ....[45]....
        /*0c98*/ 	.word	0x0000eba0
        /*0c9c*/ 	.word	0x00000019
        /*0ca0*/ 	.word	0x00032430
        /*0ca4*/ 	.short	0x0107
        /*0ca6*/ 	.byte	0x3f
	.zero		1


	//   ....[46]....
        /*0ca8*/ 	.word	0x0000ec70
        /*0cac*/ 	.word	0x00000019
        /*0cb0*/ 	.word	0x00032430
        /*0cb4*/ 	.short	0x0101
        /*0cb6*/ 	.byte	0x3f
	.zero		1


	//   ....[47]....
        /*0cb8*/ 	.word	0x0000f7b0
        /*0cbc*/ 	.word	0x00000016
        /*0cc0*/ 	.word	0x00032400
        /*0cc4*/ 	.short	0x0107
        /*0cc6*/ 	.byte	0x3f
	.zero		1


	//   ....[48]....
        /*0cc8*/ 	.word	0x0000f840
        /*0ccc*/ 	.word	0x00000016
        /*0cd0*/ 	.word	0x00032400
        /*0cd4*/ 	.short	0x0101
        /*0cd6*/ 	.byte	0x3f
	.zero		1


	//   ....[49]....
        /*0cd8*/ 	.word	0x00010370
        /*0cdc*/ 	.word	0x00000016
        /*0ce0*/ 	.word	0x00032410
        /*0ce4*/ 	.short	0x0107
        /*0ce6*/ 	.byte	0x3f
	.zero		1


	//   ....[50]....
        /*0ce8*/ 	.word	0x00010470
        /*0cec*/ 	.word	0x00000016
        /*0cf0*/ 	.word	0x00032410
        /*0cf4*/ 	.short	0x0101
        /*0cf6*/ 	.byte	0x3f
	.zero		1


	//   ....[51]....
        /*0cf8*/ 	.word	0x00010490
        /*0cfc*/ 	.word	0x00000016
        /*0d00*/ 	.word	0x00032420
        /*0d04*/ 	.short	0x010a
        /*0d06*/ 	.byte	0x3f
	.zero		1


	//   ....[52]....
        /*0d08*/ 	.word	0x00010510
        /*0d0c*/ 	.word	0x00000019
        /*0d10*/ 	.word	0x00032460
        /*0d14*/ 	.short	0x010a
        /*0d16*/ 	.byte	0x3f
	.zero		1


	//   ....[53]....
        /*0d18*/ 	.word	0x00010c90
        /*0d1c*/ 	.word	0x00000019
        /*0d20*/ 	.word	0x00032450
        /*0d24*/ 	.short	0x0107
        /*0d26*/ 	.byte	0x3f
	.zero		1


	//   ....[54]....
        /*0d28*/ 	.word	0x00010d50
        /*0d2c*/ 	.word	0x00000019
        /*0d30*/ 	.word	0x00032450
        /*0d34*/ 	.short	0x0101
        /*0d36*/ 	.byte	0x3f
	.zero		1


	//   ....[55]....
        /*0d38*/ 	.word	0x00011080
        /*0d3c*/ 	.word	0x0000000a
        /*0d40*/ 	.word	0x00032440
        /*0d44*/ 	.short	0x010a
        /*0d46*/ 	.byte	0x3f
	.zero		1


	//   ....[56]....
        /*0d48*/ 	.word	0x00011450
        /*0d4c*/ 	.word	0x0000000a
        /*0d50*/ 	.word	0x00032430
        /*0d54*/ 	.short	0x0107
        /*0d56*/ 	.byte	0x3f
	.zero		1


	//   ....[57]....
        /*0d58*/ 	.word	0x00011500
        /*0d5c*/ 	.word	0x0000000a
        /*0d60*/ 	.word	0x00032430
        /*0d64*/ 	.short	0x0101
        /*0d66*/ 	.byte	0x3f
	.zero		1


	//   ....[58]....
        /*0d68*/ 	.word	0x00011530
        /*0d6c*/ 	.word	0x0000000a
        /*0d70*/ 	.word	0x00032460
        /*0d74*/ 	.short	0x010a
        /*0d76*/ 	.byte	0x3f
	.zero		1


	//   ....[59]....
        /*0d78*/ 	.word	0x00011a50
        /*0d7c*/ 	.word	0x0000000a
        /*0d80*/ 	.word	0x00032450
        /*0d84*/ 	.short	0x0107
        /*0d86*/ 	.byte	0x3f
	.zero		1


	//   ....[60]....
        /*0d88*/ 	.word	0x00011b00
        /*0d8c*/ 	.word	0x0000000a
        /*0d90*/ 	.word	0x00032450
        /*0d94*/ 	.short	0x0101
        /*0d96*/ 	.byte	0x3f
	.zero		1


	//   ....[61]....
        /*0d98*/ 	.word	0x00012970
        /*0d9c*/ 	.word	0x00000005
        /*0da0*/ 	.word	0x00032420
        /*0da4*/ 	.short	0x010a
        /*0da6*/ 	.byte	0x3f
	.zero		1


	//   ....[62]....
        /*0da8*/ 	.word	0x00012b10
        /*0dac*/ 	.word	0x00000003
        /*0db0*/ 	.word	0x00032440
        /*0db4*/ 	.short	0x010a
        /*0db6*/ 	.byte	0x3f
	.zero		1


	//   ....[63]....
        /*0db8*/ 	.word	0x00012bb0
        /*0dbc*/ 	.word	0x00000005
        /*0dc0*/ 	.word	0x00032440
        /*0dc4*/ 	.short	0x010a
        /*0dc6*/ 	.byte	0x3f
	.zero		1


	//   ....[64]....
        /*0dc8*/ 	.word	0x00012bf0
        /*0dcc*/ 	.word	0x00000003
        /*0dd0*/ 	.word	0x00032460
        /*0dd4*/ 	.short	0x010a
        /*0dd6*/ 	.byte	0x3f
	.zero		1


	//   ....[65]....
        /*0dd8*/ 	.word	0x00012c30
        /*0ddc*/ 	.word	0x00000005
        /*0de0*/ 	.word	0x00032460
        /*0de4*/ 	.short	0x010a
        /*0de6*/ 	.byte	0x3f
	.zero		1


	//   ....[66]....
        /*0de8*/ 	.word	0x00012ca0
        /*0dec*/ 	.word	0x00000003
        /*0df0*/ 	.word	0x00032400
        /*0df4*/ 	.short	0x010a
        /*0df6*/ 	.byte	0x3f
	.zero		1


	//   ....[67]....
        /*0df8*/ 	.word	0x00012d00
        /*0dfc*/ 	.word	0x00000003
        /*0e00*/ 	.word	0x00032430
        /*0e04*/ 	.short	0x010a
        /*0e06*/ 	.byte	0x3f
	.zero		1


	//   ....[68]....
        /*0e08*/ 	.word	0x00012d60
        /*0e0c*/ 	.word	0x00000003
        /*0e10*/ 	.word	0x00032410
        /*0e14*/ 	.short	0x010a
        /*0e16*/ 	.byte	0x3f
	.zero		1


	//   ....[69]....
        /*0e18*/ 	.word	0x00012dc0
        /*0e1c*/ 	.word	0x00000003
        /*0e20*/ 	.word	0x00032450
        /*0e24*/ 	.short	0x010a
        /*0e26*/ 	.byte	0x3f
	.zero		1


	//   ....[70]....
        /*0e28*/ 	.word	0x00012e20
        /*0e2c*/ 	.word	0x00000015
        /*0e30*/ 	.word	0x00032430
        /*0e34*/ 	.short	0x010a
        /*0e36*/ 	.byte	0x3f
	.zero		1


	//   ....[71]....
        /*0e38*/ 	.word	0x00012e80
        /*0e3c*/ 	.word	0x00000015
        /*0e40*/ 	.word	0x00032450
        /*0e44*/ 	.short	0x010a
        /*0e46*/ 	.byte	0x3f
	.zero		1


	//   ....[72]....
        /*0e48*/ 	.word	0x00012ee0
        /*0e4c*/ 	.word	0x00000015
        /*0e50*/ 	.word	0x00032430
        /*0e54*/ 	.short	0x010a
        /*0e56*/ 	.byte	0x3f
	.zero		1


	//   ....[73]....
        /*0e58*/ 	.word	0x00012f40
        /*0e5c*/ 	.word	0x00000015
        /*0e60*/ 	.word	0x00032450
        /*0e64*/ 	.short	0x010a
        /*0e66*/ 	.byte	0x3f
	.zero		1


	//   ....[74]....
        /*0e68*/ 	.word	0x00013060
        /*0e6c*/ 	.word	0x00000019
        /*0e70*/ 	.word	0x00032440
        /*0e74*/ 	.short	0x010a
        /*0e76*/ 	.byte	0x3f
	.zero		1


	//   ....[75]....
        /*0e78*/ 	.word	0x00014e80
        /*0e7c*/ 	.word	0x00000016
        /*0e80*/ 	.word	0x00032420
        /*0e84*/ 	.short	0x010a
        /*0e86*/ 	.byte	0x3f
	.zero		1


	//   ....[76]....
        /*0e88*/ 	.word	0x00014ed0
        /*0e8c*/ 	.word	0x00000019
        /*0e90*/ 	.word	0x00032460
        /*0e94*/ 	.short	0x010a
        /*0e96*/ 	.byte	0x3f
	.zero		1


	//   ....[77]....
        /*0e98*/ 	.word	0x00015820
        /*0e9c*/ 	.word	0x0000000a
        /*0ea0*/ 	.word	0x00032440
        /*0ea4*/ 	.short	0x010a
        /*0ea6*/ 	.byte	0x3f
	.zero		1


	//   ....[78]....
        /*0ea8*/ 	.word	0x00015ef0
        /*0eac*/ 	.word	0x0000000a
        /*0eb0*/ 	.word	0x00032460
        /*0eb4*/ 	.short	0x010a
        /*0eb6*/ 	.byte	0x3f
	.zero		1


	//   ....[79]....
        /*0eb8*/ 	.word	0x00016fa0
        /*0ebc*/ 	.word	0x00000005
        /*0ec0*/ 	.word	0x00032420
        /*0ec4*/ 	.short	0x010a
        /*0ec6*/ 	.byte	0x3f
	.zero		1


	//   ....[80]....
        /*0ec8*/ 	.word	0x00017140
        /*0ecc*/ 	.word	0x00000003
        /*0ed0*/ 	.word	0x00032440
        /*0ed4*/ 	.short	0x010a
        /*0ed6*/ 	.byte	0x3f
	.zero		1


	//   ....[81]....
        /*0ed8*/ 	.word	0x00017190
        /*0edc*/ 	.word	0x00000005
        /*0ee0*/ 	.word	0x00032440
        /*0ee4*/ 	.short	0x010a
        /*0ee6*/ 	.byte	0x3f
	.zero		1


	//   ....[82]....
        /*0ee8*/ 	.word	0x000171e0
        /*0eec*/ 	.word	0x00000003
        /*0ef0*/ 	.word	0x00032460
        /*0ef4*/ 	.short	0x010a
        /*0ef6*/ 	.byte	0x3f
	.zero		1


	//----- nvinfo : EIATTR_NUM_MBARRIERS
	.align		4
.L_621:
        /*0ef8*/ 	.byte	0x03, 0x38
        /*0efa*/ 	.short	0x0017


	//----- nvinfo : EIATTR_EXIT_INSTR_OFFSETS
	.align		4
        /*0efc*/ 	.byte	0x04, 0x1c
        /*0efe*/ 	.short	(.L_623 - .L_622)


	//   ....[0]....
.L_622:
        /*0f00*/ 	.word	0x000009f0


	//   ....[1]....
        /*0f04*/ 	.word	0x0000c8c0


	//   ....[2]....
        /*0f08*/ 	.word	0x00012c80


	//----- nvinfo : EIATTR_MAX_THREADS
	.align		4
.L_623:
        /*0f0c*/ 	.byte	0x04, 0x05
        /*0f0e*/ 	.short	(.L_625 - .L_624)
.L_624:
        /*0f10*/ 	.word	0x00000180
        /*0f14*/ 	.word	0x00000001
        /*0f18*/ 	.word	0x00000001


	//----- nvinfo : EIATTR_CRS_STACK_SIZE
	.align		4
.L_625:
        /*0f1c*/ 	.byte	0x04, 0x1e
        /*0f1e*/ 	.short	(.L_627 - .L_626)
.L_626:
        /*0f20*/ 	.word	0x00000000


	//----- nvinfo : EIATTR_CBANK_PARAM_SIZE
	.align		4
.L_627:
        /*0f24*/ 	.byte	0x03, 0x19
        /*0f26*/ 	.short	0x0bf0


	//----- nvinfo : EIATTR_PARAM_CBANK
	.align		4
        /*0f28*/ 	.byte	0x04, 0x0a
        /*0f2a*/ 	.short	(.L_629 - .L_628)
	.align		4
.L_628:
        /*0f2c*/ 	.word	index@(.nv.constant0._ZN7cutlass13device_kernelIN5flash11enable_sm90INS1_16FlashAttnFwdSm90INS1_25CollectiveMainloopFwdSm90ILi2EN4cute5tupleIJNS5_1CILi1EEES8_S8_EEENS6_IJNS7_ILi128EEENS7_ILi96EEENS7_ILi64EEEEEELi256ENS_10bfloat16_tEfNS_4arch4Sm90ELb1ELb0ELb0ELb1ELb1ELb0ELb1ELb1ELb0ELb1ELb0ELb0EEENS1_21CollectiveEpilogueFwdINS6_IJSA_NS7_ILi256EEESB_EEES9_SE_SG_Li256ELb1ELb1ELb0ELb0EEENS1_36VarlenDynamicPersistentTileSchedulerILi128ELi96ELi256ELi128ELb0ELb1ELb1ELb1ELb1ELb1EEEEEEEEEvNT_6ParamsE)
        /*0f30*/ 	.short	0x0210
        /*0f32*/ 	.short	0x0bf0


	//----- nvinfo : EIATTR_SW_WAR
	.align		4
.L_629:
        /*0f34*/ 	.byte	0x04, 0x36
        /*0f36*/ 	.short	(.L_631 - .L_630)
.L_630:
        /*0f38*/ 	.word	0x00000008
.L_631:


//--------------------- .nv.info._ZN7cutlass13device_kernelIN5flash11enable_sm90INS1_16FlashAttnFwdSm90INS1_25CollectiveMainloopFwdSm90ILi2EN4cute5tupleIJNS5_1CILi1EEES8_S8_EEENS6_IJNS7_ILi128EEENS7_ILi96EEENS7_ILi64EEEEEELi256ENS_10bfloat16_tEfNS_4arch4Sm90ELb1ELb0ELb0ELb1ELb1ELb1ELb1ELb1ELb0ELb1ELb0ELb0EEENS1_21CollectiveEpilogueFwdINS6_IJSA_NS7_ILi256EEESB_EEES9_SE_SG_Li256ELb1ELb1ELb0ELb0EEENS1_36VarlenDynamicPersistentTileSchedulerILi128ELi96ELi256ELi128ELb0ELb1ELb1ELb1ELb1ELb1EEEEEEEEEvNT_6ParamsE --------------------------
	.section	.nv.info._ZN7cutlass13device_kernelIN5flash11enable_sm90INS1_16FlashAttnFwdSm90INS1_25CollectiveMainloopFwdSm90ILi2EN4cute5tupleIJNS5_1CILi1EEES8_S8_EEENS6_IJNS7_ILi128EEENS7_ILi96EEENS7_ILi64EEEEEELi256ENS_10bfloat16_tEfNS_4arch4Sm90ELb1ELb0ELb0ELb1ELb1ELb1ELb1ELb1ELb0ELb1ELb0ELb0EEENS1_21CollectiveEpilogueFwdINS6_IJSA_NS7_ILi256EEESB_EEES9_SE_SG_Li256ELb1ELb1ELb0ELb0EEENS1_36VarlenDynamicPersistentTileSchedulerILi128ELi96ELi256ELi128ELb0ELb1ELb1ELb1ELb1ELb1EEEEEEEEEvNT_6ParamsE,"",@"SHT_CUDA_INFO"
	.sectionflags	@""
	.align	4


	//----- nvinfo : EIATTR_CUDA_API_VERSION
	.align		4
        /*0000*/ 	.byte	0x04, 0x37
        /*0002*/ 	.short	(.L_633 - .L_632)
.L_632:
        /*0004*/ 	.word	0x00000082


	//----- nvinfo : EIATTR_KPARAM_INFO
	.align		4
.L_633:
        /*0008*/ 	.byte	0x04, 0x17
        /*000a*/ 	.short	(.L_635 - .L_634)
.L_634:
        /*000c*/ 	.word	0x00000000
        /*0010*/ 	.short	0x0000
        /*0012*/ 	.short	0x0070
        /*0014*/ 	.byte	0x00, 0xf0, 0x01, 0x2e


	//----- nvinfo : EIATTR_SPARSE_MMA_MASK
	.align		4
.L_635:
        /*0018*/ 	.byte	0x03, 0x50
        /*001a*/ 	.short	0x0000


	//----- nvinfo : EIATTR_MAXREG_COUNT
	.align		4
        /*001c*/ 	.byte	0x03, 0x1b
        /*001e*/ 	.short	0x00a8


	//----- nvinfo : EIATTR_NUM_BARRIERS
	.align		4
        /*0020*/ 	.byte	0x02, 0x4c
        /*0022*/ 	.byte	0x10
	.zero		1


	//----- nvinfo : EIATTR_EXTERNS
	.align		4
        /*0024*/ 	.byte	0x04, 0x0f
        /*0026*/ 	.short	(.L_637 - .L_636)


	//   ....[0]....
	.align		4
.L_636:
        /*0028*/ 	.word	index@(__assertfail)


	//----- nvinfo : EIATTR_ANNOTATIONS
	.align		4
.L_637:
        /*002c*/ 	.byte	0x04, 0x55
        /*002e*/ 	.short	(.L_639 - .L_638)


	//   ....[0]....
.L_638:
        /* <DEDUP_REMOVED lines=84> */


	//----- nvinfo : EIATTR_MERCURY_ISA_VERSION
	.align		4
.L_639:
        /*0560*/ 	.byte	0x03, 0x5f
        /*0562*/ 	.short	0x0101


	//----- nvinfo : EIATTR_UNUSED_LOAD_BYTE_OFFSET
	.align		4
        /*0564*/ 	.byte	0x04, 0x44
        /*0566*/ 	.short	(.L_641 - .L_640)


	//   ....[0]....
.L_640:
        /*0568*/ 	.word	0x00000aa0
        /*056c*/ 	.word	0x0000fff0


	//   ....[1]....
        /*0570*/ 	.word	0x00012a70
        /*0574*/ 	.word	0x0000fff0


	//----- nvinfo : EIATTR_INT_WARP_WIDE_INSTR_OFFSETS
	.align		4
.L_641:
        /*0578*/ 	.byte	0x04, 0x31
        /*057a*/ 	.short	(.L_643 - .L_642)


	//   ....[0]....
.L_642:
        /*057c*/ 	.word	0x00000130


	//   ....[1]....
        /*0580*/ 	.word	0x00000170


	//   ....[2]....
        /*0584*/ 	.word	0x000001e0


	//   ....[3]....
        /*0588*/ 	.word	0x000001f0


	//   ....[4]....
        /*058c*/ 	.word	0x00018220


	//   ....[5]....
        /*0590*/ 	.word	0x000182b0


	//   ....[6]....
        /*0594*/ 	.word	0x0001c240


	//   ....[7]....
        /*0598*/ 	.word	0x0001c2d0


	//----- nvinfo : EIATTR_COOP_GROUP_MASK_REGIDS
	.align		4
.L_643:
        /*059c*/ 	.byte	0x04, 0x29
        /*059e*/ 	.short	(.L_645 - .L_644)


	//   ....[0]....
.L_644:
        /*05a0*/ 	.word	0xffffffff


	//   ....[1]....
        /*05a4*/ 	.word	0xffffffff


	//   ....[2]....
        /*05a8*/ 	.word	0xffffffff


	//   ....[3]....
        /*05ac*/ 	.word	0xffffffff


	//   ....[4]....
        /*05b0*/ 	.word	0xffffffff


	//   ....[5]....
        /*05b4*/ 	.word	0xffffffff


	//   ....[6]....
        /*05b8*/ 	.word	0xffffffff


	//   ....[7]....
        /*05bc*/ 	.word	0xffffffff


	//   ....[8]....
        /*05c0*/ 	.word	0xffffffff


	//   ....[9]....
        /*05c4*/ 	.word	0xffffffff


	//   ....[10]....
        /*05c8*/ 	.word	0xffffffff


	//   ....[11]....
        /*05cc*/ 	.word	0xffffffff


	//   ....[12]....
        /*05d0*/ 	.word	0xffffffff


	//   ....[13]....
        /*05d4*/ 	.word	0xffffffff


	//   ....[14]....
        /*05d8*/ 	.word	0xffffffff


	//   ....[15]....
        /*05dc*/ 	.word	0xffffffff


	//   ....[16]....
        /*05e0*/ 	.word	0xffffffff


	//   ....[17]....
        /*05e4*/ 	.word	0xffffffff


	//   ....[18]....
        /*05e8*/ 	.word	0xffffffff


	//   ....[19]....
        /*05ec*/ 	.word	0xffffffff


	//   ....[20]....
        /*05f0*/ 	.word	0xffffffff


	//   ....[21]....
        /*05f4*/ 	.word	0xffffffff


	//   ....[22]....
        /*05f8*/ 	.word	0xffffffff


	//   ....[23]....
        /*05fc*/ 	.word	0xffffffff


	//   ....[24]....
        /*0600*/ 	.word	0xffffffff


	//   ....[25]....
        /*0604*/ 	.word	0xffffffff


	//   ....[26]....
        /*0608*/ 	.word	0xffffffff


	//   ....[27]....
        /*060c*/ 	.word	0xffffffff


	//   ....[28]....
        /*0610*/ 	.word	0xffffffff


	//   ....[29]....
        /*0614*/ 	.word	0xffffffff


	//   ....[30]....
        /*0618*/ 	.word	0xffffffff


	//   ....[31]....
        /*061c*/ 	.word	0xffffffff


	//   ....[32]....
        /*0620*/ 	.word	0xffffffff


	//   ....[33]....
        /*0624*/ 	.word	0xffffffff


	//   ....[34]....
        /*0628*/ 	.word	0xffffffff


	//   ....[35]....
        /*062c*/ 	.word	0xffffffff


	//   ....[36]....
        /*0630*/ 	.word	0xffffffff


	//   ....[37]....
        /*0634*/ 	.word	0xffffffff


	//   ....[38]....
        /*0638*/ 	.word	0xffffffff


	//   ....[39]....
        /*063c*/ 	.word	0xffffffff


	//   ....[40]....
        /*0640*/ 	.word	0xffffffff


	//   ....[41]....
        /*0644*/ 	.word	0xffffffff


	//   ....[42]....
        /*0648*/ 	.word	0xffffffff


	//   ....[43]....
        /*064c*/ 	.word	0xffffffff


	//   ....[44]....
        /*0650*/ 	.word	0xffffffff


	//   ....[45]....
        /*0654*/ 	.word	0xffffffff


	//   ....[46]....
        /*0658*/ 	.word	0xffffffff


	//   ....[47]....
        /*065c*/ 	.word	0xffffffff


	//   ....[48]....
        /*0660*/ 	.word	0xffffffff


	//   ....[49]....
        /*0664*/ 	.word	0xffffffff


	//   ....[50]....
        /*0668*/ 	.word	0xffffffff


	//   ....[51]....
        /*066c*/ 	.word	0xffffffff


	//   ....[52]....
        /*0670*/ 	.word	0xffffffff


	//   ....[53]....
        /*0674*/ 	.word	0xffffffff


	//   ....[54]....
        /*0678*/ 	.word	0xffffffff


	//   ....[55]....
        /*067c*/ 	.word	0xffffffff


	//   ....[56]....
        /*0680*/ 	.word	0xffffffff


	//   ....[57]....
        /*0684*/ 	.word	0xffffffff


	//   ....[58]....
        /*0688*/ 	.word	0xffffffff


	//   ....[59]....
        /*068c*/ 	.word	0xffffffff


	//   ....[60]....
        /*0690*/ 	.word	0xffffffff


	//   ....[61]....
        /*0694*/ 	.word	0xffffffff


	//   ....[62]....
        /*0698*/ 	.word	0xffffffff


	//   ....[63]....
        /*069c*/ 	.word	0xffffffff


	//   ....[64]....
        /*06a0*/ 	.word	0xffffffff


	//   ....[65]....
        /*06a4*/ 	.word	0xffffffff


	//   ....[66]....
        /*06a8*/ 	.word	0xffffffff


	//   ....[67]....
        /*06ac*/ 	.word	0xffffffff


	//   ....[68]....
        /*06b0*/ 	.word	0xffffffff


	//   ....[69]....
        /*06b4*/ 	.word	0xffffffff


	//   ....[70]....
        /*06b8*/ 	.word	0xffffffff


	//   ....[71]....
        /*06bc*/ 	.word	0xffffffff


	//   ....[72]....
        /*06c0*/ 	.word	0xffffffff


	//   ....[73]....
        /*06c4*/ 	.word	0xffffffff


	//   ....[74]....
        /*06c8*/ 	.word	0xffffffff


	//   ....[75]....
        /*06cc*/ 	.word	0xffffffff


	//   ....[76]....
        /*06d0*/ 	.word	0xffffffff


	//   ....[77]....
        /*06d4*/ 	.word	0xffffffff


	//   ....[78]....
        /*06d8*/ 	.word	0xffffffff


	//   ....[79]....
        /*06dc*/ 	.word	0xffffffff


	//   ....[80]....
        /*06e0*/ 	.word	0xffffffff


	//   ....[81]....
        /*06e4*/ 	.word	0xffffffff


	//   ....[82]....
        /*06e8*/ 	.word	0xffffffff


	//   ....[83]....
        /*06ec*/ 	.word	0xffffffff


	//   ....[84]....
        /*06f0*/ 	.word	0xffffffff


	//   ....[85]....
        /*06f4*/ 	.word	0xffffffff


	//   ....[86]....
        /*06f8*/ 	.word	0xffffffff


	//   ....[87]....
        /*06fc*/ 	.word	0xffffffff


	//   ....[88]....
        /*0700*/ 	.word	0xffffffff


	//   ....[89]....
        /*0704*/ 	.word	0xffffffff


	//   ....[90]....
        /*0708*/ 	.word	0xffffffff


	//   ....[91]....
        /*070c*/ 	.word	0xffffffff


	//   ....[92]....
        /*0710*/ 	.word	0xffffffff


	//   ....[93]....
        /*0714*/ 	.word	0xffffffff


	//   ....[94]....
        /*0718*/ 	.word	0xffffffff


	//   ....[95]....
        /*071c*/ 	.word	0xffffffff


	//   ....[96]....
        /*0720*/ 	.word	0xffffffff


	//   ....[97]....
        /*0724*/ 	.word	0xffffffff


	//   ....[98]....
        /*0728*/ 	.word	0xffffffff


	//   ....[99]....
        /*072c*/ 	.word	0xffffffff


	//   ....[100]....
        /*0730*/ 	.word	0xffffffff


	//   ....[101]....
        /*0734*/ 	.word	0xffffffff


	//   ....[102]....
        /*0738*/ 	.word	0xffffffff


	//   ....[103]....
        /*073c*/ 	.word	0xffffffff


	//   ....[104]....
        /*0740*/ 	.word	0xffffffff


	//   ....[105]....
        /*0744*/ 	.word	0xffffffff


	//   ....[106]....
        /*0748*/ 	.word	0xffffffff


	//   ....[107]....
        /*074c*/ 	.word	0xffffffff


	//   ....[108]....
        /*0750*/ 	.word	0xffffffff


	//   ....[109]....
        /*0754*/ 	.word	0xffffffff


	//   ....[110]....
        /*0758*/ 	.word	0xffffffff


	//   ....[111]....
        /*075c*/ 	.word	0xffffffff


	//   ....[112]....
        /*0760*/ 	.word	0xffffffff


	//   ....[113]....
        /*0764*/ 	.word	0xffffffff


	//   ....[114]....
        /*0768*/ 	.word	0xffffffff


	//   ....[115]....
        /*076c*/ 	.word	0xffffffff


	//   ....[116]....
        /*0770*/ 	.word	0xffffffff


	//   ....[117]....
        /*0774*/ 	.word	0xffffffff


	//   ....[118]....
        /*0778*/ 	.word	0xffffffff


	//   ....[119]....
        /*077c*/ 	.word	0xffffffff


	//   ....[120]....
        /*0780*/ 	.word	0xffffffff


	//   ....[121]....
        /*0784*/ 	.word	0xffffffff


	//   ....[122]....
        /*0788*/ 	.word	0xffffffff


	//   ....[123]....
        /*078c*/ 	.word	0xffffffff


	//   ....[124]....
        /*0790*/ 	.word	0xffffffff


	//   ....[125]....
        /*0794*/ 	.word	0xffffffff


	//   ....[126]....
        /*0798*/ 	.word	0xffffffff


	//   ....[127]....
        /*079c*/ 	.word	0xffffffff


	//   ....[128]....
        /*07a0*/ 	.word	0xffffffff


	//   ....[129]....
        /*07a4*/ 	.word	0xffffffff


	//   ....[130]....
        /*07a8*/ 	.word	0xffffffff


	//   ....[131]....
        /*07ac*/ 	.word	0xffffffff


	//   ....[132]....
        /*07b0*/ 	.word	0xffffffff


	//   ....[133]....
        /*07b4*/ 	.word	0xffffffff


	//   ....[134]....
        /*07b8*/ 	.word	0xffffffff


	//   ....[135]....
        /*07bc*/ 	.word	0xffffffff


	//   ....[136]....
        /*07c0*/ 	.word	0xffffffff


	//   ....[137]....
        /*07c4*/ 	.word	0xffffffff


	//   ....[138]....
        /*07c8*/ 	.word	0xffffffff


	//   ....[139]....
        /*07cc*/ 	.word	0xffffffff


	//   ....[140]....
        /*07d0*/ 	.word	0xffffffff


	//   ....[141]....
        /*07d4*/ 	.word	0xffffffff


	//   ....[142]....
        /*07d8*/ 	.word	0xffffffff


	//   ....[143]....
        /*07dc*/ 	.word	0xffffffff


	//   ....[144]....
        /*07e0*/ 	.word	0xffffffff


	//   ....[145]....
        /*07e4*/ 	.word	0xffffffff


	//   ....[146]....
        /*07e8*/ 	.word	0xffffffff


	//   ....[147]....
        /*07ec*/ 	.word	0xffffffff


	//   ....[148]....
        /*07f0*/ 	.word	0xffffffff


	//   ....[149]....
        /*07f4*/ 	.word	0xffffffff


	//   ....[150]....
        /*07f8*/ 	.word	0xffffffff


	//   ....[151]....
        /*07fc*/ 	.word	0xffffffff


	//   ....[152]....
        /*0800*/ 	.word	0xffffffff


	//   ....[153]....
        /*0804*/ 	.word	0xffffffff


	//   ....[154]....
        /*0808*/ 	.word	0xffffffff


	//   ....[155]....
        /*080c*/ 	.word	0xffffffff


	//   ....[156]....
        /*0810*/ 	.word	0xffffffff


	//   ....[157]....
        /*0814*/ 	.word	0xffffffff


	//   ....[158]....
        /*0818*/ 	.word	0xffffffff


	//   ....[159]....
        /*081c*/ 	.word	0xffffffff


	//   ....[160]....
        /*0820*/ 	.word	0xffffffff


	//   ....[161]....
        /*0824*/ 	.word	0xffffffff


	//   ....[162]....
        /*0828*/ 	.word	0xffffffff


	//   ....[163]....
        /*082c*/ 	.word	0xffffffff


	//   ....[164]....
        /*0830*/ 	.word	0xffffffff


	//   ....[165]....
        /*0834*/ 	.word	0xffffffff


	//   ....[166]....
        /*0838*/ 	.word	0xffffffff


	//   ....[167]....
        /*083c*/ 	.word	0xffffffff


	//   ....[168]....
        /*0840*/ 	.word	0xffffffff


	//   ....[169]....
        /*0844*/ 	.word	0xffffffff


	//   ....[170]....
        /*0848*/ 	.word	0xffffffff


	//   ....[171]....
        /*084c*/ 	.word	0xffffffff


	//   ....[172]....
        /*0850*/ 	.word	0xffffffff


	//   ....[173]....
        /*0854*/ 	.word	0xffffffff


	//   ....[174]....
        /*0858*/ 	.word	0xffffffff


	//   ....[175]....
        /*085c*/ 	.word	0xffffffff


	//   ....[176]....
        /*0860*/ 	.word	0xffffffff


	//   ....[177]....
        /*0864*/ 	.word	0xffffffff


	//   ....[178]....
        /*0868*/ 	.word	0xffffffff


	//   ....[179]....
        /*086c*/ 	.word	0xffffffff


	//   ....[180]....
        /*0870*/ 	.word	0xffffffff


	//   ....[181]....
        /*0874*/ 	.word	0xffffffff


	//   ....[182]....
        /*0878*/ 	.word	0xffffffff


	//   ....[183]....
        /*087c*/ 	.word	0xffffffff


	//   ....[184]....
        /*0880*/ 	.word	0xffffffff


	//   ....[185]....
        /*0884*/ 	.word	0xffffffff


	//   ....[186]....
        /*0888*/ 	.word	0xffffffff


	//   ....[187]....
        /*088c*/ 	.word	0xffffffff


	//   ....[188]....
        /*0890*/ 	.word	0xffffffff


	//   ....[189]....
        /*0894*/ 	.word	0xffffffff


	//   ....[190]....
        /*0898*/ 	.word	0xffffffff


	//   ....[191]....
        /*089c*/ 	.word	0xffffffff


	//   ....[192]....
        /*08a0*/ 	.word	0xffffffff


	//   ....[193]....
        /*08a4*/ 	.word	0xffffffff


	//   ....[194]....
        /*08a8*/ 	.word	0xffffffff


	//   ....[195]....
        /*08ac*/ 	.word	0x0500000f


	//   ....[196]....
        /*08b0*/ 	.word	0x0500000f


	//   ....[197]....
        /*08b4*/ 	.word	0x0500000f


	//   ....[198]....
        /*08b8*/ 	.word	0x0500000f


	//   ....[199]....
        /*08bc*/ 	.word	0x0500000f


	//   ....[200]....
        /*08c0*/ 	.word	0x0500000f


	//   ....[201]....
        /*08c4*/ 	.word	0x0500000f


	//   ....[202]....
        /*08c8*/ 	.word	0x0500000f


	//   ....[203]....
        /*08cc*/ 	.word	0x0500000f


	//   ....[204]....
        /*08d0*/ 	.word	0x0500000f


	//   ....[205]....
        /*08d4*/ 	.word	0x0500000f


	//   ....[206]....
        /*08d8*/ 	.word	0x0500000f


	//   ....[207]....
        /*08dc*/ 	.word	0x0500000f


	//   ....[208]....
        /*08e0*/ 	.word	0x0500000f


	//   ....[209]....
        /*08e4*/ 	.word	0x0500000f


	//   ....[210]....
        /*08e8*/ 	.word	0x0500000f


	//   ....[211]....
        /*08ec*/ 	.word	0x0500000f


	//   ....[212]....
        /*08f0*/ 	.word	0x0500000f


	//   ....[213]....
        /*08f4*/ 	.word	0x0500000f


	//   ....[214]....
        /*08f8*/ 	.word	0x0500000f


	//   ....[215]....
        /*08fc*/ 	.word	0x0500000f


	//   ....[216]....
        /*0900*/ 	.word	0x0500000f


	//   ....[217]....
        /*0904*/ 	.word	0x0500000f


	//   ....[218]....
        /*0908*/ 	.word	0x0500000f


	//   ....[219]....
        /*090c*/ 	.word	0x0500000f


	//   ....[220]....
        /*0910*/ 	.word	0x0500000f


	//   ....[221]....
        /*0914*/ 	.word	0x0500000f


	//   ....[222]....
        /*0918*/ 	.word	0x0500000f


	//   ....[223]....
        /*091c*/ 	.word	0x0500000f


	//   ....[224]....
        /*0920*/ 	.word	0x0500000f


	//   ....[225]....
        /*0924*/ 	.word	0x0500000f


	//   ....[226]....
        /*0928*/ 	.word	0x0500000f


	//   ....[227]....
        /*092c*/ 	.word	0x0500000f


	//   ....[228]....
        /*0930*/ 	.word	0x0500000f


	//   ....[229]....
        /*0934*/ 	.word	0x0500000f


	//   ....[230]....
        /*0938*/ 	.word	0x0500000f


	//   ....[231]....
        /*093c*/ 	.word	0x0500000f


	//   ....[232]....
        /*0940*/ 	.word	0x0500000f


	//   ....[233]....
        /*0944*/ 	.word	0x0500000f


	//   ....[234]....
        /*0948*/ 	.word	0x0500000f


	//   ....[235]....
        /*094c*/ 	.word	0x0500000f


	//   ....[236]....
        /*0950*/ 	.word	0x0500000f


	//   ....[237]....
        /*0954*/ 	.word	0x0500000f


	//   ....[238]....
        /*0958*/ 	.word	0x0500000f


	//   ....[239]....
        /*095c*/ 	.word	0x0500000f


	//   ....[240]....
        /*0960*/ 	.word	0x0500000f


	//   ....[241]....
        /*0964*/ 	.word	0x0500000f


	//   ....[242]....
        /*0968*/ 	.word	0x0500000f


	//   ....[243]....
        /*096c*/ 	.word	0x0500000f


	//   ....[244]....
        /*0970*/ 	.word	0x0500000f


	//   ....[245]....
        /*0974*/ 	.word	0x0500000f


	//   ....[246]....
        /*0978*/ 	.word	0x0500000f


	//   ....[247]....
        /*097c*/ 	.word	0x0500000f


	//   ....[248]....
        /*0980*/ 	.word	0x0500000f


	//   ....[249]....
        /*0984*/ 	.word	0x0500000f


	//   ....[250]....
        /*0988*/ 	.word	0x0500000f


	//   ....[251]....
        /*098c*/ 	.word	0x0500000f


	//   ....[252]....
        /*0990*/ 	.word	0x0500000f


	//   ....[253]....
        /*0994*/ 	.word	0x0500000f


	//   ....[254]....
        /*0998*/ 	.word	0x0500000f


	//   ....[255]....
        /*099c*/ 	.word	0x0500000f


	//   ....[0]....
        /*09a0*/ 	.word	0x0500000f


	//   ....[1]....
        /*09a4*/ 	.word	0x0500000f


	//   ....[2]....
        /*09a8*/ 	.word	0x0500000f


	//   ....[3]....
        /*09ac*/ 	.word	0x0500000f


	//   ....[4]....
        /*09b0*/ 	.word	0x0500000f


	//   ....[5]....
        /*09b4*/ 	.word	0x0500000f


	//   ....[6]....
        /*09b8*/ 	.word	0x0500000f


	//   ....[7]....
        /*09bc*/ 	.word	0x0500000f


	//   ....[8]....
        /*09c0*/ 	.word	0x0500000f


	//   ....[9]....
        /*09c4*/ 	.word	0x0500000f


	//   ....[10]....
        /*09c8*/ 	.word	0x0500000f


	//   ....[11]....
        /*09cc*/ 	.word	0x0500000f


	//   ....[12]....
        /*09d0*/ 	.word	0x0500000f


	//   ....[13]....
        /*09d4*/ 	.word	0x0500000f


	//   ....[14]....
        /*09d8*/ 	.word	0x0500000f


	//   ....[15]....
        /*09dc*/ 	.word	0x0500000f


	//   ....[16]....
        /*09e0*/ 	.word	0x0500000f


	//   ....[17]....
        /*09e4*/ 	.word	0x0500000f


	//   ....[18]....
        /*09e8*/ 	.word	0x0500000f


	//   ....[19]....
        /*09ec*/ 	.word	0x0500000f


	//   ....[20]....
        /*09f0*/ 	.word	0x0500000f


	//   ....[21]....
        /*09f4*/ 	.word	0x0500000f


	//   ....[22]....
        /*09f8*/ 	.word	0x0500000f


	//   ....[23]....
        /*09fc*/ 	.word	0x0500000f


	//   ....[24]....
        /*0a00*/ 	.word	0x0500000f


	//   ....[25]....
        /*0a04*/ 	.word	0x0500000f


	//   ....[26]....
        /*0a08*/ 	.word	0x0500000f


	//   ....[27]....
        /*0a0c*/ 	.word	0x0500000f


	//   ....[28]....
        /*0a10*/ 	.word	0x0500000f


	//   ....[29]....
        /*0a14*/ 	.word	0x0500000f


	//   ....[30]....
        /*0a18*/ 	.word	0x0500000f


	//   ....[31]....
        /*0a1c*/ 	.word	0x0500000f


	//   ....[32]....
        /*0a20*/ 	.word	0x0500000f


	//   ....[33]....
        /*0a24*/ 	.word	0x0500000f


	//   ....[34]....
        /*0a28*/ 	.word	0x0500000f


	//   ....[35]....
        /*0a2c*/ 	.word	0x0500000f


	//   ....[36]....
        /*0a30*/ 	.word	0x0500000f


	//   ....[37]....
        /*0a34*/ 	.word	0x0500000f


	//   ....[38]....
        /*0a38*/ 	.word	0x0500000f


	//   ....[39]....
        /*0a3c*/ 	.word	0x0500000f


	//   ....[40]....
        /*0a40*/ 	.word	0x0500000f


	//   ....[41]....
        /*0a44*/ 	.word	0x0500000f


	//   ....[42]....
        /*0a48*/ 	.word	0x0500000f


	//   ....[43]....
        /*0a4c*/ 	.word	0x0500000f


	//   ....[44]....
        /*0a50*/ 	.word	0x0500000f


	//   ....[45]....
        /*0a54*/ 	.word	0x0500000f


	//   ....[46]....
        /*0a58*/ 	.word	0x0500000f


	//   ....[47]....
        /*0a5c*/ 	.word	0x0500000f


	//   ....[48]....
        /*0a60*/ 	.word	0x0500000f


	//   ....[49]....
        /*0a64*/ 	.word	0x0500000f


	//   ....[50]....
        /*0a68*/ 	.word	0x0500000f


	//   ....[51]....
        /*0a6c*/ 	.word	0x0500000f


	//   ....[52]....
        /*0a70*/ 	.word	0x0500000f


	//   ....[53]....
        /*0a74*/ 	.word	0x0500000f


	//   ....[54]....
        /*0a78*/ 	.word	0x0500000f


	//   ....[55]....
        /*0a7c*/ 	.word	0x0500000f


	//   ....[56]....
        /*0a80*/ 	.word	0x0500000f


	//   ....[57]....
        /*0a84*/ 	.word	0x0500000f


	//   ....[58]....
        /*0a88*/ 	.word	0x0500000f


	//   ....[59]....
        /*0a8c*/ 	.word	0x0500000f


	//   ....[60]....
        /*0a90*/ 	.word	0x0500000f


	//   ....[61]....
        /*0a94*/ 	.word	0x0500000f


	//   ....[62]....
        /*0a98*/ 	.word	0x0500000f


	//   ....[63]....
        /*0a9c*/ 	.word	0x0500000f


	//   ....[64]....
        /*0aa0*/ 	.word	0x0500000f


	//   ....[65]....
        /*0aa4*/ 	.word	0x0500000f


	//   ....[66]....
        /*0aa8*/ 	.word	0x0500000f


	//   ....[67]....
        /*0aac*/ 	.word	0x0500000f


	//   ....[68]....
        /*0ab0*/ 	.word	0x0500000f


	//   ....[69]....
        /*0ab4*/ 	.word	0x0500000f


	//   ....[70]....
        /*0ab8*/ 	.word	0x0500000f


	//   ....[71]....
        /*0abc*/ 	.word	0x0500000f


	//   ....[72]....
        /*0ac0*/ 	.word	0x0500000f


	//   ....[73]....
        /*0ac4*/ 	.word	0x0500000f


	//   ....[74]....
        /*0ac8*/ 	.word	0x0500000f


	//   ....[75]....
        /*0acc*/ 	.word	0x0500000f


	//----- nvinfo : EIATTR_COOP_GROUP_INSTR_OFFSETS
	.align		4
.L_645:
        /*0ad0*/ 	.byte	0x04, 0x28
        /*0ad2*/ 	.short	(.L_647 - .L_646)


	//   ....[0]....
.L_646:
        /*0ad4*/ 	.word	0x00000070


	//   ....[1]....
        /*0ad8*/ 	.word	0x00000140


	//   ....[2]....
        /*0adc*/ 	.word	0x00000190


	//   ....[3]....
        /*0ae0*/ 	.word	0x000003e0


	//   ....[4]....
        /*0ae4*/ 	.word	0x00000540


	//   ....[5]....
        /*0ae8*/ 	.word	0x00000660


	//   ....[6]....
        /*0aec*/ 	.word	0x000007c0


	//   ....[7]....
        /*0af0*/ 	.word	0x00002da0


	//   ....[8]....
        /*0af4*/ 	.word	0x00002db0


	//   ....[9]....
        /*0af8*/ 	.word	0x00003520


	//   ....[10]....
        /*0afc*/ 	.word	0x00003530


	//   ....[11]....
        /*0b00*/ 	.word	0x000041b0


	//   ....[12]....
        /*0b04*/ 	.word	0x000041c0


	//   ....[13]....
        /*0b08*/ 	.word	0x000049b0


	//   ....[14]....
        /*0b0c*/ 	.word	0x000049c0


	//   ....[15]....
        /*0b10*/ 	.word	0x000053f0


	//   ....[16]....
        /*0b14*/ 	.word	0x00005400


	//   ....[17]....
        /*0b18*/ 	.word	0x00005510


	//   ....[18]....
        /*0b1c*/ 	.word	0x00005520


	//   ....[19]....
        /*0b20*/ 	.word	0x00005940


	//   ....[20]....
        /*0b24*/ 	.word	0x00005970


	//   ....[21]....
        /*0b28*/ 	.word	0x00005c40


	//   ....[22]....
        /*0b2c*/ 	.word	0x00005c60


	//   ....[23]....
        /*0b30*/ 	.word	0x00006680


	//   ....[24]....
        /*0b34*/ 	.word	0x00006e60


	//   ....[25]....
        /*0b38*/ 	.word	0x00006e70


	//   ....[26]....
        /*0b3c*/ 	.word	0x00006e80


	//   ....[27]....
        /*0b40*/ 	.word	0x00006e90


	//   ....[28]....
        /*0b44*/ 	.word	0x000071c0


	//   ....[29]....
        /*0b48*/ 	.word	0x000071d0


	//   ....[30]....
        /*0b4c*/ 	.word	0x000071e0


	//   ....[31]....
        /*0b50*/ 	.word	0x000071f0


	//   ....[32]....
        /*0b54*/ 	.word	0x000085c0


	//   ....[33]....
        /*0b58*/ 	.word	0x000085e0


	//   ....[34]....
        /*0b5c*/ 	.word	0x000085f0


	//   ....[35]....
        /*0b60*/ 	.word	0x00008600


	//   ....[36]....
        /*0b64*/ 	.word	0x000086e0


	//   ....[37]....
        /*0b68*/ 	.word	0x000086f0


	//   ....[38]....
        /*0b6c*/ 	.word	0x000087b0


	//   ....[39]....
        /*0b70*/ 	.word	0x000087f0


	//   ....[40]....
        /*0b74*/ 	.word	0x0000ac30


	//   ....[41]....
        /*0b78*/ 	.word	0x0000b100


	//   ....[42]....
        /*0b7c*/ 	.word	0x0000b110


	//   ....[43]....
        /*0b80*/ 	.word	0x0000b130


	//   ....[44]....
        /*0b84*/ 	.word	0x0000b620


	//   ....[45]....
        /*0b88*/ 	.word	0x0000b640


	//   ....[46]....
        /*0b8c*/ 	.word	0x0000d530


	//   ....[47]....
        /*0b90*/ 	.word	0x0000d550


	//   ....[48]....
        /*0b94*/ 	.word	0x0000db80


	//   ....[49]....
        /*0b98*/ 	.word	0x0000dc80


	//   ....[50]....
        /*0b9c*/ 	.word	0x0000e310


	//   ....[51]....
        /*0ba0*/ 	.word	0x0000e4e0


	//   ....[52]....
        /*0ba4*/ 	.word	0x000106d0


	//   ....[53]....
        /*0ba8*/ 	.word	0x000106f0


	//   ....[54]....
        /*0bac*/ 	.word	0x00010dd0


	//   ....[55]....
        /*0bb0*/ 	.word	0x00010f50


	//   ....[56]....
        /*0bb4*/ 	.word	0x00011fc0


	//   ....[57]....
        /*0bb8*/ 	.word	0x00012020


	//   ....[58]....
        /*0bbc*/ 	.word	0x00012080


	//   ....[59]....
        /*0bc0*/ 	.word	0x000120b0


	//   ....[60]....
        /*0bc4*/ 	.word	0x00013bc0


	//   ....[61]....
        /*0bc8*/ 	.word	0x00013c10


	//   ....[62]....
        /*0bcc*/ 	.word	0x00013c60


	//   ....[63]....
        /*0bd0*/ 	.word	0x00013e70


	//   ....[64]....
        /*0bd4*/ 	.word	0x000145c0


	//   ....[65]....
        /*0bd8*/ 	.word	0x000145f0


	//   ....[66]....
        /*0bdc*/ 	.word	0x00014770


	//   ....[67]....
        /*0be0*/ 	.word	0x00014790


	//   ....[68]....
        /*0be4*/ 	.word	0x000148d0


	//   ....[69]....
        /*0be8*/ 	.word	0x000148f0


	//   ....[70]....
        /*0bec*/ 	.word	0x00014a40


	//   ....[71]....
        /*0bf0*/ 	.word	0x00014a60


	//   ....[72]....
        /*0bf4*/ 	.word	0x000153e0


	//   ....[73]....
        /*0bf8*/ 	.word	0x000153f0


	//   ....[74]....
        /*0bfc*/ 	.word	0x00015590


	//   ....[75]....
        /*0c00*/ 	.word	0x000155a0


	//   ....[76]....
        /*0c04*/ 	.word	0x00015730


	//   ....[77]....
        /*0c08*/ 	.word	0x00015740


	//   ....[78]....
        /*0c0c*/ 	.word	0x000158d0


	//   ....[79]....
        /*0c10*/ 	.word	0x000158e0


	//   ....[80]....
        /*0c14*/ 	.word	0x00015ad0


	//   ....[81]....
        /*0c18*/ 	.word	0x00015c80


	//   ....[82]....
        /*0c1c*/ 	.word	0x00015cb0


	//   ....[83]....
        /*0c20*/ 	.word	0x00015ce0


	//   ....[84]....
        /*0c24*/ 	.word	0x00015d10


	//   ....[85]....
        /*0c28*/ 	.word	0x00015d40


	//   ....[86]....
        /*0c2c*/ 	.word	0x00015d70


	//   ....[87]....
        /*0c30*/ 	.word	0x00015ee0


	//   ....[88]....
        /*0c34*/ 	.word	0x00015f10


	//   ....[89]....
        /*0c38*/ 	.word	0x00015f40


	//   ....[90]....
        /*0c3c*/ 	.word	0x00015f70


	//   ....[91]....
        /*0c40*/ 	.word	0x00015fa0


	//   ....[92]....
        /*0c44*/ 	.word	0x00015fd0


	//   ....[93]....
        /*0c48*/ 	.word	0x00016060


	//   ....[94]....
        /*0c4c*/ 	.word	0x000160c0


	//   ....[95]....
        /*0c50*/ 	.word	0x00016150


	//   ....[96]....
        /*0c54*/ 	.word	0x00016f00


	//   ....[97]....
        /*0c58*/ 	.word	0x00018e00


	//   ....[98]....
        /*0c5c*/ 	.word	0x00018e20


	//   ....[99]....
        /*0c60*/ 	.word	0x00018eb0


	//   ....[100]....
        /*0c64*/ 	.word	0x00018ed0


	//   ....[101]....
        /*0c68*/ 	.word	0x00018f50


	//   ....[102]....
        /*0c6c*/ 	.word	0x00018f70


	//   ....[103]....
        /*0c70*/ 	.word	0x00018ff0


	//   ....[104]....
        /*0c74*/ 	.word	0x00019010


	//   ....[105]....
        /*0c78*/ 	.word	0x00019090


	//   ....[106]....
        /*0c7c*/ 	.word	0x000190b0


	//   ....[107]....
        /*0c80*/ 	.word	0x000190c0


	//   ....[108]....
        /*0c84*/ 	.word	0x000190d0


	//   ....[109]....
        /*0c88*/ 	.word	0x00019890


	//   ....[110]....
        /*0c8c*/ 	.word	0x000198c0


	//   ....[111]....
        /*0c90*/ 	.word	0x000199b0


	//   ....[112]....
        /*0c94*/ 	.word	0x000199c0


	//   ....[113]....
        /*0c98*/ 	.word	0x00019a70


	//   ....[114]....
        /*0c9c*/ 	.word	0x00019a80


	//   ....[115]....
        /*0ca0*/ 	.word	0x00019b00


	//   ....[116]....
        /*0ca4*/ 	.word	0x00019b10


	//   ....[117]....
        /*0ca8*/ 	.word	0x00019b20


	//   ....[118]....
        /*0cac*/ 	.word	0x00019bc0


	//   ....[119]....
        /*0cb0*/ 	.word	0x00019bf0


	//   ....[120]....
        /*0cb4*/ 	.word	0x00019c70


	//   ....[121]....
        /*0cb8*/ 	.word	0x00019ca0


	//   ....[122]....
        /*0cbc*/ 	.word	0x00019cc0


	//   ....[123]....
        /*0cc0*/ 	.word	0x00019d10


	//   ....[124]....
        /*0cc4*/ 	.word	0x00019d20


	//   ....[125]....
        /*0cc8*/ 	.word	0x0001a400


	//   ....[126]....
        /*0ccc*/ 	.word	0x0001a430


	//   ....[127]....
        /*0cd0*/ 	.word	0x0001a450


	//   ....[128]....
        /*0cd4*/ 	.word	0x0001a520


	//   ....[129]....
        /*0cd8*/ 	.word	0x0001a550


	//   ....[130]....
        /*0cdc*/ 	.word	0x0001a5c0


	//   ....[131]....
        /*0ce0*/ 	.word	0x0001a630


	//   ....[132]....
        /*0ce4*/ 	.word	0x0001a640


	//   ....[133]....
        /*0ce8*/ 	.word	0x0001a6c0


	//   ....[134]....
        /*0cec*/ 	.word	0x0001a6d0


	//   ....[135]....
        /*0cf0*/ 	.word	0x0001a750


	//   ....[136]....
        /*0cf4*/ 	.word	0x0001a760


	//   ....[137]....
        /*0cf8*/ 	.word	0x0001a7e0


	//   ....[138]....
        /*0cfc*/ 	.word	0x0001a7f0


	//   ....[139]....
        /*0d00*/ 	.word	0x0001a870


	//   ....[140]....
        /*0d04*/ 	.word	0x0001a880


	//   ....[141]....
        /*0d08*/ 	.word	0x0001adb0


	//   ....[142]....
        /*0d0c*/ 	.word	0x0001add0


	//   ....[143]....
        /*0d10*/ 	.word	0x0001ae20


	//   ....[144]....
        /*0d14*/ 	.word	0x0001aee0


	//   ....[145]....
        /*0d18*/ 	.word	0x0001aef0


	//   ....[146]....
        /*0d1c*/ 	.word	0x0001af20


	//   ....[147]....
        /*0d20*/ 	.word	0x0001afb0


	//   ....[148]....
        /*0d24*/ 	.word	0x0001b060


	//   ....[149]....
        /*0d28*/ 	.word	0x0001b070


	//   ....[150]....
        /*0d2c*/ 	.word	0x0001b0a0


	//   ....[151]....
        /*0d30*/ 	.word	0x0001b0b0


	//   ....[152]....
        /*0d34*/ 	.word	0x0001b140


	//   ....[153]....
        /*0d38*/ 	.word	0x0001b870


	//   ....[154]....
        /*0d3c*/ 	.word	0x0001b890


	//   ....[155]....
        /*0d40*/ 	.word	0x0001b8e0


	//   ....[156]....
        /*0d44*/ 	.word	0x0001b8f0


	//   ....[157]....
        /*0d48*/ 	.word	0x0001b930


	//   ....[158]....
        /*0d4c*/ 	.word	0x0001b940


	//   ....[159]....
        /*0d50*/ 	.word	0x0001b980


	//   ....[160]....
        /*0d54*/ 	.word	0x0001b990


	//   ....[161]....
        /*0d58*/ 	.word	0x0001b9d0


	//   ....[162]....
        /*0d5c*/ 	.word	0x0001b9e0


	//   ....[163]....
        /*0d60*/ 	.word	0x0001b9f0


	//   ....[164]....
        /*0d64*/ 	.word	0x0001ba30


	//   ....[165]....
        /*0d68*/ 	.word	0x0001bd70


	//   ....[166]....
        /*0d6c*/ 	.word	0x0001bd90


	//   ....[167]....
        /*0d70*/ 	.word	0x0001bda0


	//   ....[168]....
        /*0d74*/ 	.word	0x0001bdb0


	//   ....[169]....
        /*0d78*/ 	.word	0x0001bdd0


	//   ....[170]....
        /*0d7c*/ 	.word	0x0001be40


	//   ....[171]....
        /*0d80*/ 	.word	0x0001beb0


	//   ....[172]....
        /*0d84*/ 	.word	0x0001bed0


	//   ....[173]....
        /*0d88*/ 	.word	0x0001bee0


	//   ....[174]....
        /*0d8c*/ 	.word	0x0001bf40


	//   ....[175]....
        /*0d90*/ 	.word	0x0001bf60


	//   ....[176]....
        /*0d94*/ 	.word	0x0001bfc0


	//   ....[177]....
        /*0d98*/ 	.word	0x0001c4c0


	//   ....[178]....
        /*0d9c*/ 	.word	0x0001c4f0


	//   ....[179]....
        /*0da0*/ 	.word	0x0001c520


	//   ....[180]....
        /*0da4*/ 	.word	0x0001c550


	//   ....[181]....
        /*0da8*/ 	.word	0x0001c580


	//   ....[182]....
        /*0dac*/ 	.word	0x0001c5b0


	//   ....[183]....
        /*0db0*/ 	.word	0x0001c5e0


	//   ....[184]....
        /*0db4*/ 	.word	0x0001c610


	//   ....[185]....
        /*0db8*/ 	.word	0x0001c790


	//   ....[186]....
        /*0dbc*/ 	.word	0x0001c7c0


	//   ....[187]....
        /*0dc0*/ 	.word	0x0001c7f0


	//   ....[188]....
        /*0dc4*/ 	.word	0x0001c820


	//   ....[189]....
        /*0dc8*/ 	.word	0x0001c850


	//   ....[190]....
        /*0dcc*/ 	.word	0x0001c880


	//   ....[191]....
        /*0dd0*/ 	.word	0x0001c940


	//   ....[192]....
        /*0dd4*/ 	.word	0x0001c960


	//   ....[193]....
        /*0dd8*/ 	.word	0x0001c9d0


	//   ....[194]....
        /*0ddc*/ 	.word	0x0001d070


	//   ....[195]....
        /*0de0*/ 	.word	0x0001d390


	//   ....[196]....
        /*0de4*/ 	.word	0x0001d420


	//   ....[197]....
        /*0de8*/ 	.word	0x0001d4b0


	//   ....[198]....
        /*0dec*/ 	.word	0x0001d540


	//   ....[199]....
        /*0df0*/ 	.word	0x0001d620


	//   ....[200]....
        /*0df4*/ 	.word	0x0001d6b0


	//   ....[201]....
        /*0df8*/ 	.word	0x0001d740


	//   ....[202]....
        /*0dfc*/ 	.word	0x0001d7d0


	//   ....[203]....
        /*0e00*/ 	.word	0x0001d8c0


	//   ....[204]....
        /*0e04*/ 	.word	0x0001d950


	//   ....[205]....
        /*0e08*/ 	.word	0x0001d9e0


	//   ....[206]....
        /*0e0c*/ 	.word	0x0001da70


	//   ....[207]....
        /*0e10*/ 	.word	0x0001db40


	//   ....[208]....
        /*0e14*/ 	.word	0x0001dbe0


	//   ....[209]....
        /*0e18*/ 	.word	0x0001dc70


	//   ....[210]....
        /*0e1c*/ 	.word	0x0001dcc0


	//   ....[211]....
        /*0e20*/ 	.word	0x0001dd10


	//   ....[212]....
        /*0e24*/ 	.word	0x0001dda0


	//   ....[213]....
        /*0e28*/ 	.word	0x0001de30


	//   ....[214]....
        /*0e2c*/ 	.word	0x0001de80


	//   ....[215]....
        /*0e30*/ 	.word	0x0001ded0


	//   ....[216]....
        /*0e34*/ 	.word	0x0001dfc0


	//   ....[217]....
        /*0e38*/ 	.word	0x0001e070


	//   ....[218]....
        /*0e3c*/ 	.word	0x0001e0f0


	//   ....[219]....
        /*0e40*/ 	.word	0x0001e170


	//   ....[220]....
        /*0e44*/ 	.word	0x0001e210


	//   ....[221]....
        /*0e48*/ 	.word	0x0001e2d0


	//   ....[222]....
        /*0e4c*/ 	.word	0x0001e320


	//   ....[223]....
        /*0e50*/ 	.word	0x0001e440


	//   ....[224]....
        /*0e54*/ 	.word	0x0001e7b0


	//   ....[225]....
        /*0e58*/ 	.word	0x0001e800


	//   ....[226]....
        /*0e5c*/ 	.word	0x0001e890


	//   ....[227]....
        /*0e60*/ 	.word	0x0001e920


	//   ....[228]....
        /*0e64*/ 	.word	0x0001e9b0


	//   ....[229]....
        /*0e68*/ 	.word	0x0001ea40


	//   ....[230]....
        /*0e6c*/ 	.word	0x0001ead0


	//   ....[231]....
        /*0e70*/ 	.word	0x0001eb60


	//   ....[232]....
        /*0e74*/ 	.word	0x0001ec20


	//   ....[233]....
        /*0e78*/ 	.word	0x0001ef00


	//   ....[234]....
        /*0e7c*/ 	.word	0x0001eff0


	//   ....[235]....
        /*0e80*/ 	.word	0x0001f090


	//   ....[236]....
        /*0e84*/ 	.word	0x0001f0f0


	//   ....[237]....
        /*0e88*/ 	.word	0x0001f1e0


	//   ....[238]....
        /*0e8c*/ 	.word	0x0001f250


	//   ....[239]....
        /*0e90*/ 	.word	0x0001f340


	//   ....[240]....
        /*0e94*/ 	.word	0x0001f3b0


	//   ....[241]....
        /*0e98*/ 	.word	0x0001f4a0


	//   ....[242]....
        /*0e9c*/ 	.word	0x0001f510


	//   ....[243]....
        /*0ea0*/ 	.word	0x0001f600


	//   ....[244]....
        /*0ea4*/ 	.word	0x0001f670


	//   ....[245]....
        /*0ea8*/ 	.word	0x0001f710


	//   ....[246]....
        /*0eac*/ 	.word	0x0001f800


	//   ....[247]....
        /*0eb0*/ 	.word	0x0001f8b0


	//   ....[248]....
        /*0eb4*/ 	.word	0x0001f910


	//   ....[249]....
        /*0eb8*/ 	.word	0x0001fa00


	//   ....[250]....
        /*0ebc*/ 	.word	0x0001fa60


	//   ....[251]....
        /*0ec0*/ 	.word	0x0001fb80


	//   ....[252]....
        /*0ec4*/ 	.word	0x0001fbe0


	//   ....[253]....
        /*0ec8*/ 	.word	0x0001fcd0


	//   ....[254]....
        /*0ecc*/ 	.word	0x0001fd30


	//   ....[255]....
        /*0ed0*/ 	.word	0x0001fdd0


	//   ....[0]....
        /*0ed4*/ 	.word	0x0001fea0


	//   ....[1]....
        /*0ed8*/ 	.word	0x0001ff40


	//   ....[2]....
        /*0edc*/ 	.word	0x00020010


	//   ....[3]....
        /*0ee0*/ 	.word	0x000200b0


	//   ....[4]....
        /*0ee4*/ 	.word	0x00020160


	//   ....[5]....
        /*0ee8*/ 	.word	0x00020200


	//   ....[6]....
        /*0eec*/ 	.word	0x00020470


	//   ....[7]....
        /*0ef0*/ 	.word	0x00020530


	//   ....[8]....
        /*0ef4*/ 	.word	0x000205f0


	//   ....[9]....
        /*0ef8*/ 	.word	0x000206e0


	//   ....[10]....
        /*0efc*/ 	.word	0x000207a0


	//   ....[11]....
        /*0f00*/ 	.word	0x00020860


	//   ....[12]....
        /*0f04*/ 	.word	0x00020920


	//   ....[13]....
        /*0f08*/ 	.word	0x000209e0


	//   ....[14]....
        /*0f0c*/ 	.word	0x00020aa0


	//   ....[15]....
        /*0f10*/ 	.word	0x00020b60


	//   ....[16]....
        /*0f14*/ 	.word	0x00020c20


	//   ....[17]....
        /*0f18*/ 	.word	0x00020ce0


	//   ....[18]....
        /*0f1c*/ 	.word	0x00020da0


	//   ....[19]....
        /*0f20*/ 	.word	0x00020e50


	//   ....[20]....
        /*0f24*/ 	.word	0x00020eb0


	//   ....[21]....
        /*0f28*/ 	.word	0x00020f90


	//   ....[22]....
        /*0f2c*/ 	.word	0x000210d0


	//   ....[23]....
        /*0f30*/ 	.word	0x000211b0


	//   ....[24]....
        /*0f34*/ 	.word	0x00021240


	//   ....[25]....
        /*0f38*/ 	.word	0x00021350


	//   ....[26]....
        /*0f3c*/ 	.word	0x000213b0


	//   ....[27]....
        /*0f40*/ 	.word	0x000214c0


	//   ....[28]....
        /*0f44*/ 	.word	0x00021520


	//   ....[29]....
        /*0f48*/ 	.word	0x00021630


	//   ....[30]....
        /*0f4c*/ 	.word	0x00021690


	//   ....[31]....
        /*0f50*/ 	.word	0x000217a0


	//   ....[32]....
        /*0f54*/ 	.word	0x00021800


	//   ....[33]....
        /*0f58*/ 	.word	0x000218c0


	//   ....[34]....
        /*0f5c*/ 	.word	0x00021a20


	//   ....[35]....
        /*0f60*/ 	.word	0x00021ac0


	//   ....[36]....
        /*0f64*/ 	.word	0x00021b20


	//   ....[37]....
        /*0f68*/ 	.word	0x00021bd0


	//   ....[38]....
        /*0f6c*/ 	.word	0x00021c30


	//   ....[39]....
        /*0f70*/ 	.word	0x00021ce0


	//   ....[40]....
        /*0f74*/ 	.word	0x00021d40


	//   ....[41]....
        /*0f78*/ 	.word	0x00021df0


	//   ....[42]....
        /*0f7c*/ 	.word	0x00021e50


	//   ....[43]....
        /*0f80*/ 	.word	0x00021f00


	//   ....[44]....
        /*0f84*/ 	.word	0x00021f60


	//   ....[45]....
        /*0f88*/ 	.word	0x00022010


	//   ....[46]....
        /*0f8c*/ 	.word	0x00022100


	//   ....[47]....
        /*0f90*/ 	.word	0x000221a0


	//   ....[48]....
        /*0f94*/ 	.word	0x00022200


	//   ....[49]....
        /*0f98*/ 	.word	0x000222d0


	//   ....[50]....
        /*0f9c*/ 	.word	0x00022330


	//   ....[51]....
        /*0fa0*/ 	.word	0x00022400


	//   ....[52]....
        /*0fa4*/ 	.word	0x00022460


	//   ....[53]....
        /*0fa8*/ 	.word	0x00022530


	//   ....[54]....
        /*0fac*/ 	.word	0x00022590


	//   ....[55]....
        /*0fb0*/ 	.word	0x00022660


	//   ....[56]....
        /*0fb4*/ 	.word	0x000226c0


	//   ....[57]....
        /*0fb8*/ 	.word	0x00022790


	//   ....[58]....
        /*0fbc*/ 	.word	0x00022820


	//   ....[59]....
        /*0fc0*/ 	.word	0x000228c0


	//   ....[60]....
        /*0fc4*/ 	.word	0x000229e0


	//   ....[61]....
        /*0fc8*/ 	.word	0x00022a50


	//   ....[62]....
        /*0fcc*/ 	.word	0x00022ac0


	//   ....[63]....
        /*0fd0*/ 	.word	0x00022b30


	//   ....[64]....
        /*0fd4*/ 	.word	0x00022ba0


	//   ....[65]....
        /*0fd8*/ 	.word	0x00022c20


	//   ....[66]....
        /*0fdc*/ 	.word	0x00022cb0


	//   ....[67]....
        /*0fe0*/ 	.word	0x00022d40


	//   ....[68]....
        /*0fe4*/ 	.word	0x00022db0


	//   ....[69]....
        /*0fe8*/ 	.word	0x00022e20


	//   ....[70]....
        /*0fec*/ 	.word	0x00022e90


	//   ....[71]....
        /*0ff0*/ 	.word	0x00022f10


	//   ....[72]....
        /*0ff4*/ 	.word	0x00022f80


	//   ....[73]....
        /*0ff8*/ 	.word	0x00023020


	//   ....[74]....
        /*0ffc*/ 	.word	0x000230b0


	//   ....[75]....
        /*1000*/ 	.word	0x000231d0


	//----- nvinfo : EIATTR_REG_RECONFIG
	.align		4
.L_647:
        /*1004*/ 	.byte	0x01, 0x54
	.zero		2


	//----- nvinfo : EIATTR_SYSCALL_OFFSETS
	.align		4
        /*1008*/ 	.byte	0x04, 0x46
        /*100a*/ 	.short	(.L_649 - .L_648)


	//   ....[0]....
.L_648:
        /*100c*/ 	.word	0x000018d0


	//   ....[1]....
        /*1010*/ 	.word	0x00001a20


	//   ....[2]....
        /*1014*/ 	.word	0x00006870


	//   ....[3]....
        /*1018*/ 	.word	0x00006b90


	//   ....[4]....
        /*101c*/ 	.word	0x00018410


	//   ....[5]....
        /*1020*/ 	.word	0x00018560


	//   ....[6]....
        /*1024*/ 	.word	0x00018650


	//   ....[7]....
        /*1028*/ 	.word	0x00019490


	//   ....[8]....
        /*102c*/ 	.word	0x00019ff0


	//----- nvinfo : EIATTR_MBARRIER_INSTR_OFFSETS
	.align		4
.L_649:
        /*1030*/ 	.byte	0x04, 0x39
        /*1032*/ 	.short	(.L_651 - .L_650)


	//   ....[0]....
.L_650:
        /*1034*/ 	.word	0x00000280
        /*1038*/ 	.word	0x000000ff
        /*103c*/ 	.word	0x00032400
        /*1040*/ 	.short	0x0100
        /*1042*/ 	.byte	0x08
	.zero		1


	//   ....[1]....
        /*1044*/ 	.word	0x00000290
        /*1048*/ 	.word	0x000000ff
        /*104c*/ 	.word	0x00032410
        /*1050*/ 	.short	0x0100
        /*1052*/ 	.byte	0x08
	.zero		1


	//   ....[2]....
        /*1054*/ 	.word	0x000002a0
        /*1058*/ 	.word	0x000000ff
        /*105c*/ 	.word	0x00032420
        /*1060*/ 	.short	0x0100
        /*1062*/ 	.byte	0x08
	.zero		1


	//   ....[3]....
        /*1064*/ 	.word	0x00000390
        /*1068*/ 	.word	0x000000ff
        /*106c*/ 	.word	0x00032430
        /*1070*/ 	.short	0x0100
        /*1072*/ 	.byte	0x08
	.zero		1


	//   ....[4]....
        /*1074*/ 	.word	0x000003a0
        /*1078*/ 	.word	0x000000ff
        /*107c*/ 	.word	0x00032440
        /*1080*/ 	.short	0x0100
        /*1082*/ 	.byte	0x08
	.zero		1


	//   ....[5]....
        /*1084*/ 	.word	0x000003b0
        /*1088*/ 	.word	0x000000ff
        /*108c*/ 	.word	0x00032438
        /*1090*/ 	.short	0x0100
        /*1092*/ 	.byte	0x08
	.zero		1


	//   ....[6]....
        /*1094*/ 	.word	0x000003c0
        /*1098*/ 	.word	0x000000ff
        /*109c*/ 	.word	0x00032448
        /*10a0*/ 	.short	0x0100
        /*10a2*/ 	.byte	0x08
	.zero		1


	//   ....[7]....
        /*10a4*/ 	.word	0x000004f0
        /*10a8*/ 	.word	0x000000ff
        /*10ac*/ 	.word	0x00032450
        /*10b0*/ 	.short	0x0100
        /*10b2*/ 	.byte	0x08
	.zero		1


	//   ....[8]....
        /*10b4*/ 	.word	0x00000500
        /*10b8*/ 	.word	0x000000ff
        /*10bc*/ 	.word	0x00032460
        /*10c0*/ 	.short	0x0100
        /*10c2*/ 	.byte	0x08
	.zero		1


	//   ....[9]....
        /*10c4*/ 	.word	0x00000510
        /*10c8*/ 	.word	0x000000ff
        /*10cc*/ 	.word	0x00032458
        /*10d0*/ 	.short	0x0100
        /*10d2*/ 	.byte	0x08
	.zero		1


	//   ....[10]....
        /*10d4*/ 	.word	0x00000520
        /*10d8*/ 	.word	0x000000ff
        /*10dc*/ 	.word	0x00032468
        /*10e0*/ 	.short	0x0100
        /*10e2*/ 	.byte	0x08
	.zero		1


	//   ....[11]....
        /*10e4*/ 	.word	0x00000610
        /*10e8*/ 	.word	0x000000ff
        /*10ec*/ 	.word	0x00032470
        /*10f0*/ 	.short	0x0100
        /*10f2*/ 	.byte	0x06
	.zero		1


	//   ....[12]....
        /*10f4*/ 	.word	0x00000620
        /*10f8*/ 	.word	0x000000ff
        /*10fc*/ 	.word	0x00032480
        /*1100*/ 	.short	0x0100
        /*1102*/ 	.byte	0x06
	.zero		1


	//   ....[13]....
        /*1104*/ 	.word	0x00000630
        /*1108*/ 	.word	0x000000ff
        /*110c*/ 	.word	0x00032478
        /*1110*/ 	.short	0x0100
        /*1112*/ 	.byte	0x06
	.zero		1


	//   ....[14]....
        /*1114*/ 	.word	0x00000640
        /*1118*/ 	.word	0x000000ff
        /*111c*/ 	.word	0x00032488
        /*1120*/ 	.short	0x0100
        /*1122*/ 	.byte	0x06
	.zero		1


	//   ....[15]....
        /*1124*/ 	.word	0x00000770
        /*1128*/ 	.word	0x000000ff
        /*112c*/ 	.word	0x00032490
        /*1130*/ 	.short	0x0100
        /*1132*/ 	.byte	0x08
	.zero		1


	//   ....[16]....
        /*1134*/ 	.word	0x00000780
        /*1138*/ 	.word	0x000000ff
        /*113c*/ 	.word	0x000324a0
        /*1140*/ 	.short	0x0100
        /*1142*/ 	.byte	0x08
	.zero		1


	//   ....[17]....
        /*1144*/ 	.word	0x00000790
        /*1148*/ 	.word	0x000000ff
        /*114c*/ 	.word	0x00032498
        /*1150*/ 	.short	0x0100
        /*1152*/ 	.byte	0x08
	.zero		1


	//   ....[18]....
        /*1154*/ 	.word	0x000007a0
        /*1158*/ 	.word	0x000000ff
        /*115c*/ 	.word	0x000324a8
        /*1160*/ 	.short	0x0100
        /*1162*/ 	.byte	0x08
	.zero		1


	//   ....[19]....
        /*1164*/ 	.word	0x000008d0
        /*1168*/ 	.word	0x000000ff
        /*116c*/ 	.word	0x000324b0
        /*1170*/ 	.short	0x0100
        /*1172*/ 	.byte	0x08
	.zero		1


	//   ....[20]....
        /*1174*/ 	.word	0x000008e0
        /*1178*/ 	.word	0x000000ff
        /*117c*/ 	.word	0x000324c0
        /*1180*/ 	.short	0x0100
        /*1182*/ 	.byte	0x08
	.zero		1


	//   ....[21]....
        /*1184*/ 	.word	0x000008f0
        /*1188*/ 	.word	0x000000ff
        /*118c*/ 	.word	0x000324b8
        /*1190*/ 	.short	0x0100
        /*1192*/ 	.byte	0x08
	.zero		1


	//   ....[22]....
        /*1194*/ 	.word	0x00000900
        /*1198*/ 	.word	0x000000ff
        /*119c*/ 	.word	0x000324c8
        /*11a0*/ 	.short	0x0100
        /*11a2*/ 	.byte	0x08
	.zero		1


	//   ....[23]....
        /*11a4*/ 	.word	0x00002d50
        /*11a8*/ 	.word	0x00000056
        /*11ac*/ 	.word	0x00032490
        /*11b0*/ 	.short	0x010a
        /*11b2*/ 	.byte	0x3f
	.zero		1


	//   ....[24]....
        /*11b4*/ 	.word	0x00004150
        /*11b8*/ 	.word	0x00000056
        /*11bc*/ 	.word	0x00032490
        /*11c0*/ 	.short	0x010a
        /*11c2*/ 	.byte	0x3f
	.zero		1


	//   ....[25]....
        /*11c4*/ 	.word	0x00005230
        /*11c8*/ 	.word	0x00000056
        /*11cc*/ 	.word	0x00032490
        /*11d0*/ 	.short	0x010a
        /*11d2*/ 	.byte	0x3f
	.zero		1


	//   ....[26]....
        /*11d4*/ 	.word	0x000056f0
        /*11d8*/ 	.word	0x00000008
        /*11dc*/ 	.word	0x00000000
        /*11e0*/ 	.short	0x0101
        /*11e2*/ 	.byte	0x3f
	.zero		1


	//   ....[27]....
        /*11e4*/ 	.word	0x00005730
        /*11e8*/ 	.word	0x00000056
        /*11ec*/ 	.word	0x000324b0
        /*11f0*/ 	.short	0x010a
        /*11f2*/ 	.byte	0x3f
	.zero		1


	//   ....[28]....
        /*11f4*/ 	.word	0x00005fd0
        /*11f8*/ 	.word	0x00000056
        /*11fc*/ 	.word	0x00000000
        /*1200*/ 	.short	0x0101
        /*1202*/ 	.byte	0x3f
	.zero		1


	//   ....[29]....
        /*1204*/ 	.word	0x00006910
        /*1208*/ 	.word	0x00000016
        /*120c*/ 	.word	0x00032400
        /*1210*/ 	.short	0x010a
        /*1212*/ 	.byte	0x3f
	.zero		1


	//   ....[30]....
        /*1214*/ 	.word	0x00006960
        /*1218*/ 	.word	0x00000016
        /*121c*/ 	.word	0x00032400
        /*1220*/ 	.short	0x010a
        /*1222*/ 	.byte	0x3f
	.zero		1


	//   ....[31]....
        /*1224*/ 	.word	0x00007460
        /*1228*/ 	.word	0x00000016
        /*122c*/ 	.word	0x00032400
        /*1230*/ 	.short	0x010a
        /*1232*/ 	.byte	0x3f
	.zero		1


	//   ....[32]....
        /*1234*/ 	.word	0x00008a40
        /*1238*/ 	.word	0x00000016
        /*123c*/ 	.word	0x00032400
        /*1240*/ 	.short	0x010a
        /*1242*/ 	.byte	0x3f
	.zero		1


	//   ....[33]....
        /*1244*/ 	.word	0x00009a90
        /*1248*/ 	.word	0x00000009
        /*124c*/ 	.word	0x00032430
        /*1250*/ 	.short	0x010a
        /*1252*/ 	.byte	0x3f
	.zero		1


	//   ....[34]....
        /*1254*/ 	.word	0x00009b20
        /*1258*/ 	.word	0x00000009
        /*125c*/ 	.word	0x00032430
        /*1260*/ 	.short	0x010a
        /*1262*/ 	.byte	0x3f
	.zero		1


	//   ....[35]....
        /*1264*/ 	.word	0x00009e50
        /*1268*/ 	.word	0x00000016
        /*126c*/ 	.word	0x00032410
        /*1270*/ 	.short	0x010a
        /*1272*/ 	.byte	0x3f
	.zero		1


	//   ....[36]....
        /*1274*/ 	.word	0x00009ea0
        /*1278*/ 	.word	0x00000009
        /*127c*/ 	.word	0x00032450
        /*1280*/ 	.short	0x010a
        /*1282*/ 	.byte	0x3f
	.zero		1


	//   ....[37]....
        /*1284*/ 	.word	0x00009ee0
        /*1288*/ 	.word	0x00000009
        /*128c*/ 	.word	0x00032450
        /*1290*/ 	.short	0x010a
        /*1292*/ 	.byte	0x3f
	.zero		1


	//   ....[38]....
        /*1294*/ 	.word	0x0000b900
        /*1298*/ 	.word	0x00000006
        /*129c*/ 	.word	0x00000000
        /*12a0*/ 	.short	0x0101
        /*12a2*/ 	.byte	0x3f
	.zero		1


	//   ....[39]....
        /*12a4*/ 	.word	0x0000c510
        /*12a8*/ 	.word	0x00000009
        /*12ac*/ 	.word	0x00000000
        /*12b0*/ 	.short	0x0101
        /*12b2*/ 	.byte	0x3f
	.zero		1


	//   ....[40]....
        /*12b4*/ 	.word	0x0000c640
        /*12b8*/ 	.word	0x0000000a
        /*12bc*/ 	.word	0x00032430
        /*12c0*/ 	.short	0x010a
        /*12c2*/ 	.byte	0x3f
	.zero		1


	//   ....[41]....
        /*12c4*/ 	.word	0x0000c6b0
        /*12c8*/ 	.word	0x0000000a
        /*12cc*/ 	.word	0x00032430
        /*12d0*/ 	.short	0x010a
        /*12d2*/ 	.byte	0x3f
	.zero		1


	//   ....[42]....
        /*12d4*/ 	.word	0x0000c950
        /*12d8*/ 	.word	0x0000000a
        /*12dc*/ 	.word	0x00032450
        /*12e0*/ 	.short	0x010a
        /*12e2*/ 	.byte	0x3f
	.zero		1


	//   ....[43]....
        /*12e4*/ 	.word	0x0000c990
        /*12e8*/ 	.word	0x0000000a
        /*12ec*/ 	.word	0x00032450
        /*12f0*/ 	.short	0x010a
        /*12f2*/ 	.byte	0x3f
	.zero		1


	//   ....[44]....
        /*12f4*/ 	.word	0x0000eca0
        /*12f8*/ 	.word	0x0000000c
        /*12fc*/ 	.word	0x00000000
        /*1300*/ 	.short	0x0101
        /*1302*/ 	.byte	0x3f
	.zero		1


	//   ....[45]....
        /*1304*/ 	.word	0x0000f650
        /*1308*/ 	.word	0x0000000a
        /*130c*/ 	.word	0x00000000
        /*1310*/ 	.short	0x0101
        /*1312*/ 	.byte	0x3f
	.zero		1


	//   ....[46]....
        /*1314*/ 	.word	0x0000f750
        /*1318*/ 	.word	0x0000000a
        /*131c*/ 	.word	0x00032430
        /*1320*/ 	.short	0x010a
        /*1322*/ 	.byte	0x3f
	.zero		1


	//   ....[47]....
        /*1324*/ 	.word	0x0000f7c0
        /*1328*/ 	.word	0x0000000a
        /*132c*/ 	.word	0x00032430
        /*1330*/ 	.short	0x010a
        /*1332*/ 	.byte	0x3f
	.zero		1


	//   ....[48]....
        /*1334*/ 	.word	0x0000fa60
        /*1338*/ 	.word	0x0000000a
        /*133c*/ 	.word	0x00032450
        /*1340*/ 	.short	0x010a
        /*1342*/ 	.byte	0x3f
	.zero		1


	//   ....[49]....
        /*1344*/ 	.word	0x0000faa0
        /*1348*/ 	.word	0x0000000a
        /*134c*/ 	.word	0x00032450
        /*1350*/ 	.short	0x010a
        /*1352*/ 	.byte	0x3f
	.zero		1


	//   ....[50]....
        /*1354*/ 	.word	0x00011620
        /*1358*/ 	.word	0x0000000d
        /*135c*/ 	.word	0x00000000
        /*1360*/ 	.short	0x0101
        /*1362*/ 	.byte	0x3f
	.zero		1


	//   ....[51]....
        /*1364*/ 	.word	0x00011f80
        /*1368*/ 	.word	0x0000000a
        /*136c*/ 	.word	0x00000000
        /*1370*/ 	.short	0x0101
        /*1372*/ 	.byte	0x3f
	.zero		1


	//   ....[52]....
        /*1374*/ 	.word	0x000145a0
        /*1378*/ 	.word	0x00000003
        /*137c*/ 	.word	0x00000000
        /*1380*/ 	.short	0x0101
        /*1382*/ 	.byte	0x3f
	.zero		1


	//   ....[53]....
        /*1384*/ 	.word	0x00016fe0
        /*1388*/ 	.word	0x00000016
        /*138c*/ 	.word	0x00032420
        /*1390*/ 	.short	0x010a
        /*1392*/ 	.byte	0x3f
	.zero		1


	//   ....[54]....
        /*1394*/ 	.word	0x00017070
        /*1398*/ 	.word	0x00000003
        /*139c*/ 	.word	0x000324a0
        /*13a0*/ 	.short	0x010a
        /*13a2*/ 	.byte	0x3f
	.zero		1


	//   ....[55]....
        /*13a4*/ 	.word	0x000172c0
        /*13a8*/ 	.word	0x00000003
        /*13ac*/ 	.word	0x000324c0
        /*13b0*/ 	.short	0x010a
        /*13b2*/ 	.byte	0x3f
	.zero		1


	//   ....[56]....
        /*13b4*/ 	.word	0x000178d0
        /*13b8*/ 	.word	0x00000008
        /*13bc*/ 	.word	0x000324a0
        /*13c0*/ 	.short	0x010a
        /*13c2*/ 	.byte	0x3f
	.zero		1


	//   ....[57]....
        /*13c4*/ 	.word	0x00017b10
        /*13c8*/ 	.word	0x00000008
        /*13cc*/ 	.word	0x000324c0
        /*13d0*/ 	.short	0x010a
        /*13d2*/ 	.byte	0x3f
	.zero		1


	//   ....[58]....
        /*13d4*/ 	.word	0x00018b60
        /*13d8*/ 	.word	0x0000001e
        /*13dc*/ 	.word	0x00032440
        /*13e0*/ 	.short	0x010a
        /*13e2*/ 	.byte	0x3f
	.zero		1


	//   ....[59]....
        /*13e4*/ 	.word	0x000191d0
        /*13e8*/ 	.word	0x0000001e
        /*13ec*/ 	.word	0x00032430
        /*13f0*/ 	.short	0x0107
        /*13f2*/ 	.byte	0x3f
	.zero		1


	//   ....[60]....
        /*13f4*/ 	.word	0x000192a0
        /*13f8*/ 	.word	0x0000001e
        /*13fc*/ 	.word	0x00032430
        /*1400*/ 	.short	0x0101
        /*1402*/ 	.byte	0x3f
	.zero		1


	//   ....[61]....
        /*1404*/ 	.word	0x00019e30
        /*1408*/ 	.word	0x00000016
        /*140c*/ 	.word	0x00032400
        /*1410*/ 	.short	0x0107
        /*1412*/ 	.byte	0x3f
	.zero		1


	//   ....[62]....
        /*1414*/ 	.word	0x00019ec0
        /*1418*/ 	.word	0x00000016
        /*141c*/ 	.word	0x00032400
        /*1420*/ 	.short	0x0101
        /*1422*/ 	.byte	0x3f
	.zero		1


	//   ....[63]....
        /*1424*/ 	.word	0x0001a970
        /*1428*/ 	.word	0x00000016
        /*142c*/ 	.word	0x00032410
        /*1430*/ 	.short	0x0107
        /*1432*/ 	.byte	0x3f
	.zero		1


	//   ....[64]....
        /*1434*/ 	.word	0x0001aa70
        /*1438*/ 	.word	0x00000016
        /*143c*/ 	.word	0x00032410
        /*1440*/ 	.short	0x0101
        /*1442*/ 	.byte	0x3f
	.zero		1


	//   ....[65]....
        /*1444*/ 	.word	0x0001aa90
        /*1448*/ 	.word	0x00000016
        /*144c*/ 	.word	0x00032420
        /*1450*/ 	.short	0x010a
        /*1452*/ 	.byte	0x3f
	.zero		1


	//   ....[66]....
        /*1454*/ 	.word	0x0001ab20
        /*1458*/ 	.word	0x0000001e
        /*145c*/ 	.word	0x00032460
        /*1460*/ 	.short	0x010a
        /*1462*/ 	.byte	0x3f
	.zero		1


	//   ....[67]....
        /*1464*/ 	.word	0x0001b2c0
        /*1468*/ 	.word	0x0000001e
        /*146c*/ 	.word	0x00032450
        /*1470*/ 	.short	0x0107
        /*1472*/ 	.byte	0x3f
	.zero		1


	//   ....[68]....
        /*1474*/ 	.word	0x0001b390
        /*1478*/ 	.word	0x0000001e
        /*147c*/ 	.word	0x00032450
        /*1480*/ 	.short	0x0101
        /*1482*/ 	.byte	0x3f
	.zero		1


	//   ....[69]....
        /*1484*/ 	.word	0x0001b6d0
        /*1488*/ 	.word	0x00000006
        /*148c*/ 	.word	0x00032440
        /*1490*/ 	.short	0x010a
        /*1492*/ 	.byte	0x3f
	.zero		1


	//   ....[70]....
        /*1494*/ 	.word	0x0001bab0
        /*1498*/ 	.word	0x00000006
        /*149c*/ 	.word	0x00032430
        /*14a0*/ 	.short	0x0107
        /*14a2*/ 	.byte	0x3f
	.zero		1


	//   ....[71]....
        /*14a4*/ 	.word	0x0001bb70
        /*14a8*/ 	.word	0x00000006
        /*14ac*/ 	.word	0x00032430
        /*14b0*/ 	.short	0x0101
        /*14b2*/ 	.byte	0x3f
	.zero		1


	//   ....[72]....
        /*14b4*/ 	.word	0x0001bba0
        /*14b8*/ 	.word	0x00000006
        /*14bc*/ 	.word	0x00032460
        /*14c0*/ 	.short	0x010a
        /*14c2*/ 	.byte	0x3f
	.zero		1


	//   ....[73]....
        /*14c4*/ 	.word	0x0001c0c0
        /*14c8*/ 	.word	0x00000006
        /*14cc*/ 	.word	0x00032450
        /*14d0*/ 	.short	0x0107
        /*14d2*/ 	.byte	0x3f
	.zero		1


	//   ....[74]....
        /*14d4*/ 	.word	0x0001c180
        /*14d8*/ 	.word	0x00000006
        /*14dc*/ 	.word	0x00032450
        /*14e0*/ 	.short	0x0101
        /*14e2*/ 	.byte	0x3f
	.zero		1


	//   ....[75]....
        /*14e4*/ 	.word	0x0001cff0
        /*14e8*/ 	.word	0x00000005
        /*14ec*/ 	.word	0x00032420
        /*14f0*/ 	.short	0x010a
        /*14f2*/ 	.byte	0x3f
	.zero		1


	//   ....[76]....
        /*14f4*/ 	.word	0x0001d160
        /*14f8*/ 	.word	0x00000003
        /*14fc*/ 	.word	0x00032440
        /*1500*/ 	.short	0x010a
        /*1502*/ 	.byte	0x3f
	.zero		1


	//   ....[77]....
        /*1504*/ 	.word	0x0001d200
        /*1508*/ 	.word	0x00000019
        /*150c*/ 	.word	0x00032440
        /*1510*/ 	.short	0x010a
        /*1512*/ 	.byte	0x3f
	.zero		1


	//   ....[78]....
        /*1514*/ 	.word	0x0001d240
        /*1518*/ 	.word	0x00000003
        /*151c*/ 	.word	0x00032460
        /*1520*/ 	.short	0x010a
        /*1522*/ 	.byte	0x3f
	.zero		1


	//   ....[79]....
        /*1524*/ 	.word	0x0001d280
        /*1528*/ 	.word	0x00000019
        /*152c*/ 	.word	0x00032460
        /*1530*/ 	.short	0x010a
        /*1532*/ 	.byte	0x3f
	.zero		1


	//   ....[80]....
        /*1534*/ 	.word	0x0001d2e0
        /*1538*/ 	.word	0x00000056
        /*153c*/ 	.word	0x00032490
        /*1540*/ 	.short	0x010a
        /*1542*/ 	.byte	0x3f
	.zero		1


	//   ....[81]....
        /*1544*/ 	.word	0x0001d570
        /*1548*/ 	.word	0x00000056
        /*154c*/ 	.word	0x00032490
        /*1550*/ 	.short	0x010a
        /*1552*/ 	.byte	0x3f
	.zero		1


	//   ....[82]....
        /*1554*/ 	.word	0x0001d810
        /*1558*/ 	.word	0x00000056
        /*155c*/ 	.word	0x00032490
        /*1560*/ 	.short	0x010a
        /*1562*/ 	.byte	0x3f
	.zero		1


	//   ....[83]....
        /*1564*/ 	.word	0x0001daa0
        /*1568*/ 	.word	0x00000056
        /*156c*/ 	.word	0x000324b0
        /*1570*/ 	.short	0x010a
        /*1572*/ 	.byte	0x3f
	.zero		1


	//   ....[84]....
        /*1574*/ 	.word	0x0001df00
        /*1578*/ 	.word	0x00000016
        /*157c*/ 	.word	0x00032400
        /*1580*/ 	.short	0x010a
        /*1582*/ 	.byte	0x3f
	.zero		1


	//   ....[85]....
        /*1584*/ 	.word	0x0001e4e0
        /*1588*/ 	.word	0x00000016
        /*158c*/ 	.word	0x00032400
        /*1590*/ 	.short	0x010a
        /*1592*/ 	.byte	0x3f
	.zero		1


	//   ....[86]....
        /*1594*/ 	.word	0x0001e530
        /*1598*/ 	.word	0x00000009
        /*159c*/ 	.word	0x00032430
        /*15a0*/ 	.short	0x010a
        /*15a2*/ 	.byte	0x3f
	.zero		1


	//   ....[87]....
        /*15a4*/ 	.word	0x0001e580
        /*15a8*/ 	.word	0x00000016
        /*15ac*/ 	.word	0x00032410
        /*15b0*/ 	.short	0x010a
        /*15b2*/ 	.byte	0x3f
	.zero		1


	//   ....[88]....
        /*15b4*/ 	.word	0x0001e5d0
        /*15b8*/ 	.word	0x00000009
        /*15bc*/ 	.word	0x00032450
        /*15c0*/ 	.short	0x010a
        /*15c2*/ 	.byte	0x3f
	.zero		1


	//   ....[89]....
        /*15c4*/ 	.word	0x0001e620
        /*15c8*/ 	.word	0x0000000a
        /*15cc*/ 	.word	0x00032430
        /*15d0*/ 	.short	0x010a
        /*15d2*/ 	.byte	0x3f
	.zero		1


	//   ....[90]....
        /*15d4*/ 	.word	0x0001e670
        /*15d8*/ 	.word	0x0000000a
        /*15dc*/ 	.word	0x00032450
        /*15e0*/ 	.short	0x010a
        /*15e2*/ 	.byte	0x3f
	.zero		1


	//   ....[91]....
        /*15e4*/ 	.word	0x0001e6c0
        /*15e8*/ 	.word	0x0000000a
        /*15ec*/ 	.word	0x00032430
        /*15f0*/ 	.short	0x010a
        /*15f2*/ 	.byte	0x3f
	.zero		1


	//   ....[92]....
        /*15f4*/ 	.word	0x0001e710
        /*15f8*/ 	.word	0x0000000a
        /*15fc*/ 	.word	0x00032450
        /*1600*/ 	.short	0x010a
        /*1602*/ 	.byte	0x3f
	.zero		1


	//   ....[93]....
        /*1604*/ 	.word	0x0001ece0
        /*1608*/ 	.word	0x00000016
        /*160c*/ 	.word	0x00032420
        /*1610*/ 	.short	0x010a
        /*1612*/ 	.byte	0x3f
	.zero		1


	//   ....[94]....
        /*1614*/ 	.word	0x0001ed30
        /*1618*/ 	.word	0x00000003
        /*161c*/ 	.word	0x000324a0
        /*1620*/ 	.short	0x010a
        /*1622*/ 	.byte	0x3f
	.zero		1


	//   ....[95]....
        /*1624*/ 	.word	0x0001ed80
        /*1628*/ 	.word	0x00000003
        /*162c*/ 	.word	0x000324c0
        /*1630*/ 	.short	0x010a
        /*1632*/ 	.byte	0x3f
	.zero		1


	//   ....[96]....
        /*1634*/ 	.word	0x0001edd0
        /*1638*/ 	.word	0x00000008
        /*163c*/ 	.word	0x000324a0
        /*1640*/ 	.short	0x010a
        /*1642*/ 	.byte	0x3f
	.zero		1


	//   ....[97]....
        /*1644*/ 	.word	0x0001ee20
        /*1648*/ 	.word	0x00000008
        /*164c*/ 	.word	0x000324c0
        /*1650*/ 	.short	0x010a
        /*1652*/ 	.byte	0x3f
	.zero		1


	//   ....[98]....
        /*1654*/ 	.word	0x0001ef40
        /*1658*/ 	.word	0x0000001e
        /*165c*/ 	.word	0x00032440
        /*1660*/ 	.short	0x010a
        /*1662*/ 	.byte	0x3f
	.zero		1


	//   ....[99]....
        /*1664*/ 	.word	0x00020fd0
        /*1668*/ 	.word	0x00000016
        /*166c*/ 	.word	0x00032420
        /*1670*/ 	.short	0x010a
        /*1672*/ 	.byte	0x3f
	.zero		1


	//   ....[100]....
        /*1674*/ 	.word	0x00021020
        /*1678*/ 	.word	0x0000001e
        /*167c*/ 	.word	0x00032460
        /*1680*/ 	.short	0x010a
        /*1682*/ 	.byte	0x3f
	.zero		1


	//   ....[101]....
        /*1684*/ 	.word	0x00021970
        /*1688*/ 	.word	0x00000006
        /*168c*/ 	.word	0x00032440
        /*1690*/ 	.short	0x010a
        /*1692*/ 	.byte	0x3f
	.zero		1


	//   ....[102]....
        /*1694*/ 	.word	0x00022050
        /*1698*/ 	.word	0x00000006
        /*169c*/ 	.word	0x00032460
        /*16a0*/ 	.short	0x010a
        /*16a2*/ 	.byte	0x3f
	.zero		1


	//   ....[103]....
        /*16a4*/ 	.word	0x000230f0
        /*16a8*/ 	.word	0x00000005
        /*16ac*/ 	.word	0x00032420
        /*16b0*/ 	.short	0x010a
        /*16b2*/ 	.byte	0x3f
	.zero		1


	//   ....[104]....
        /*16b4*/ 	.word	0x00023290
        /*16b8*/ 	.word	0x00000003
        /*16bc*/ 	.word	0x00032440
        /*16c0*/ 	.short	0x010a
        /*16c2*/ 	.byte	0x3f
	.zero		1


	//   ....[105]....
        /*16c4*/ 	.word	0x000232e0
        /*16c8*/ 	.word	0x00000019
        /*16cc*/ 	.word	0x00032440
        /*16d0*/ 	.short	0x010a
        /*16d2*/ 	.byte	0x3f
	.zero		1


	//   ....[106]....
        /*16d4*/ 	.word	0x00023330
        /*16d8*/ 	.word	0x00000003
        /*16dc*/ 	.word	0x00032460
        /*16e0*/ 	.short	0x010a
        /*16e2*/ 	.byte	0x3f
	.zero		1


	//----- nvinfo : EIATTR_NUM_MBARRIERS
	.align		4
.L_651:
        /*16e4*/ 	.byte	0x03, 0x38
        /*16e6*/ 	.short	0x0017


	//----- nvinfo : EIATTR_EXIT_INSTR_OFFSETS
	.align		4
        /*16e8*/ 	.byte	0x04, 0x1c
        /*16ea*/ 	.short	(.L_653 - .L_652)


	//   ....[0]....
.L_652:
        /*16ec*/ 	.word	0x0001d2d0


	//----- nvinfo : EIATTR_MAX_THREADS
	.align		4
.L_653:
        /*16f0*/ 	.byte	0x04, 0x05
        /*16f2*/ 	.short	(.L_655 - .L_654)
.L_654:
        /*16f4*/ 	.word	0x00000180
        /*16f8*/ 	.word	0x00000001
        /*16fc*/ 	.word	0x00000001


	//----- nvinfo : EIATTR_CRS_STACK_SIZE
	.align		4
.L_655:
        /*1700*/ 	.byte	0x04, 0x1e
        /*1702*/ 	.short	(.L_657 - .L_656)
.L_656:
        /*1704*/ 	.word	0x00000000


	//----- nvinfo : EIATTR_CBANK_PARAM_SIZE
	.align		4
.L_657:
        /*1708*/ 	.byte	0x03, 0x19
        /*170a*/ 	.short	0x0bf0


	//----- nvinfo : EIATTR_PARAM_CBANK
	.align		4
        /*170c*/ 	.byte	0x04, 0x0a
        /*170e*/ 	.short	(.L_659 - .L_658)
	.align		4
.L_658:
        /*1710*/ 	.word	index@(.nv.constant0._ZN7cutlass13device_kernelIN5flash11enable_sm90INS1_16FlashAttnFwdSm90INS1_25CollectiveMainloopFwdSm90ILi2EN4cute5tupleIJNS5_1CILi1EEES8_S8_EEENS6_IJNS7_ILi128EEENS7_ILi96EEENS7_ILi64EEEEEELi256ENS_10bfloat16_tEfNS_4arch4Sm90ELb1ELb0ELb0ELb1ELb1ELb1ELb1ELb1ELb0ELb1ELb0ELb0EEENS1_21CollectiveEpilogueFwdINS6_IJSA_NS7_ILi256EEESB_EEES9_SE_SG_Li256ELb1ELb1ELb0ELb0EEENS1_36VarlenDynamicPersistentTileSchedulerILi128ELi96ELi256ELi128ELb0ELb1ELb1ELb1ELb1ELb1EEEEEEEEEvNT_6ParamsE)
        /*1714*/ 	.short	0x0210
        /*1716*/ 	.short	0x0bf0


	//----- nvinfo : EIATTR_SW_WAR
	.align		4
.L_659:
        /*1718*/ 	.byte	0x04, 0x36
        /*171a*/ 	.short	(.L_661 - .L_660)
.L_660:
        /*171c*/ 	.word	0x00000008
.L_661:


//--------------------- .nv.callgraph             --------------------------
	.section	.nv.callgraph,"",@"SHT_CUDA_CALLGRAPH"
	.align	4
	.sectionentsize	8
	.align		4
        /*0000*/ 	.word	0x00000000
	.align		4
        /*0004*/ 	.word	0xffffffff
	.align		4
        /*0008*/ 	.word	index@(_ZN7cutlass13device_kernelIN5flash11enable_sm90INS1_16FlashAttnFwdSm90INS1_25CollectiveMainloopFwdSm90ILi2EN4cute5tupleIJNS5_1CILi1EEES8_S8_EEENS6_IJNS7_ILi128EEENS7_ILi96EEENS7_ILi64EEEEEELi256ENS_10bfloat16_tEfNS_4arch4Sm90ELb0ELb0ELb0ELb0ELb1ELb0ELb0ELb1ELb0ELb1ELb0ELb0EEENS1_21CollectiveEpilogueFwdINS6_IJSA_NS7_ILi256EEESB_EEES9_SE_SG_Li256ELb0ELb1ELb0ELb0EEENS1_29StaticPersistentTileSchedulerILb0EEEEEEEEEvNT_6ParamsE)
	.align		4
        /*000c*/ 	.word	index@(__assertfail)
	.align		4
        /*0010*/ 	.word	index@(_ZN7cutlass13device_kernelIN5flash11enable_sm90INS1_16FlashAttnFwdSm90INS1_25CollectiveMainloopFwdSm90ILi2EN4cute5tupleIJNS5_1CILi1EEES8_S8_EEENS6_IJNS7_ILi128EEENS7_ILi96EEENS7_ILi64EEEEEELi256ENS_10bfloat16_tEfNS_4arch4Sm90ELb0ELb0ELb0ELb0ELb1ELb0ELb1ELb1ELb0ELb1ELb0ELb0EEENS1_21CollectiveEpilogueFwdINS6_IJSA_NS7_ILi256EEESB_EEES9_SE_SG_Li256ELb0ELb1ELb0ELb0EEENS1_29StaticPersistentTileSchedulerILb0EEEEEEEEEvNT_6ParamsE)
	.align		4
        /*0014*/ 	.word	index@(__assertfail)
	.align		4
        /*0018*/ 	.word	index@(_ZN7cutlass13device_kernelIN5flash11enable_sm90INS1_16FlashAttnFwdSm90INS1_25CollectiveMainloopFwdSm90ILi2EN4cute5tupleIJNS5_1CILi1EEES8_S8_EEENS6_IJNS7_ILi128EEENS7_ILi96EEENS7_ILi64EEEEEELi256ENS_10bfloat16_tEfNS_4arch4Sm90ELb0ELb0ELb0ELb1ELb1ELb0ELb0ELb1ELb0ELb1ELb0ELb0EEENS1_21CollectiveEpilogueFwdINS6_IJSA_NS7_ILi256EEESB_EEES9_SE_SG_Li256ELb1ELb1ELb0ELb0EEENS1_36VarlenDynamicPersistentTileSchedulerILi128ELi96ELi256ELi128ELb0ELb1ELb1ELb0ELb1ELb1EEEEEEEEEvNT_6ParamsE)
	.align		4
        /*001c*/ 	.word	index@(__assertfail)
	.align		4
        /*0020*/ 	.word	index@(_ZN7cutlass13device_kernelIN5flash11enable_sm90INS1_16FlashAttnFwdSm90INS1_25CollectiveMainloopFwdSm90ILi2EN4cute5tupleIJNS5_1CILi1EEES8_S8_EEENS6_IJNS7_ILi128EEENS7_ILi96EEENS7_ILi64EEEEEELi256ENS_10bfloat16_tEfNS_4arch4Sm90ELb0ELb0ELb0ELb1ELb1ELb1ELb0ELb1ELb0ELb1ELb0ELb0EEENS1_21CollectiveEpilogueFwdINS6_IJSA_NS7_ILi256EEESB_EEES9_SE_SG_Li256ELb1ELb1ELb0ELb0EEENS1_36VarlenDynamicPersistentTileSchedulerILi128ELi96ELi256ELi128ELb0ELb1ELb1ELb0ELb1ELb1EEEEEEEEEvNT_6ParamsE)
	.align		4
        /*0024*/ 	.word	index@(__assertfail)
	.align		4
        /*0028*/ 	.word	index@(_ZN7cutlass13device_kernelIN5flash11enable_sm90INS1_16FlashAttnFwdSm90INS1_25CollectiveMainloopFwdSm90ILi2EN4cute5tupleIJNS5_1CILi1EEES8_S8_EEENS6_IJNS7_ILi128EEENS7_ILi96EEENS7_ILi64EEEEEELi256ENS_10bfloat16_tEfNS_4arch4Sm90ELb0ELb0ELb0ELb1ELb1ELb0ELb1ELb1ELb0ELb1ELb0ELb0EEENS1_21CollectiveEpilogueFwdINS6_IJSA_NS7_ILi256EEESB_EEES9_SE_SG_Li256ELb1ELb1ELb0ELb0EEENS1_36VarlenDynamicPersistentTileSchedulerILi128ELi96ELi256ELi128ELb0ELb1ELb1ELb0ELb1ELb1EEEEEEEEEvNT_6ParamsE)
	.align		4
        /*002c*/ 	.word	index@(__assertfail)
	.align		4
        /*0030*/ 	.word	index@(_ZN7cutlass13device_kernelIN5flash11enable_sm90INS1_16FlashAttnFwdSm90INS1_25CollectiveMainloopFwdSm90ILi2EN4cute5tupleIJNS5_1CILi1EEES8_S8_EEENS6_IJNS7_ILi128EEENS7_ILi96EEENS7_ILi64EEEEEELi256ENS_10bfloat16_tEfNS_4arch4Sm90ELb0ELb0ELb0ELb1ELb1ELb1ELb1ELb1ELb0ELb1ELb0ELb0EEENS1_21CollectiveEpilogueFwdINS6_IJSA_NS7_ILi256EEESB_EEES9_SE_SG_Li256ELb1ELb1ELb0ELb0EEENS1_36VarlenDynamicPersistentTileSchedulerILi128ELi96ELi256ELi128ELb0ELb1ELb1ELb0ELb1ELb1EEEEEEEEEvNT_6ParamsE)
	.align		4
        /*0034*/ 	.word	index@(__assertfail)
	.align		4
        /*0038*/ 	.word	index@(_ZN7cutlass13device_kernelIN5flash11enable_sm90INS1_16FlashAttnFwdSm90INS1_25CollectiveMainloopFwdSm90ILi2EN4cute5tupleIJNS5_1CILi1EEES8_S8_EEENS6_IJNS7_ILi128EEENS7_ILi96EEENS7_ILi64EEEEEELi256ENS_10bfloat16_tEfNS_4arch4Sm90ELb0ELb1ELb0ELb0ELb1ELb0ELb0ELb1ELb0ELb1ELb0ELb0EEENS1_21CollectiveEpilogueFwdINS6_IJSA_NS7_ILi256EEESB_EEES9_SE_SG_Li256ELb0ELb1ELb0ELb0EEENS1_30DynamicPersistentTileSchedulerILi256ELi128ELb0ELb1ELb1EEEEEEEEEvNT_6ParamsE)
	.align		4
        /*003c*/ 	.word	index@(__assertfail)
	.align		4
        /*0040*/ 	.word	index@(_ZN7cutlass13device_kernelIN5flash11enable_sm90INS1_16FlashAttnFwdSm90INS1_25CollectiveMainloopFwdSm90ILi2EN4cute5tupleIJNS5_1CILi1EEES8_S8_EEENS6_IJNS7_ILi128EEENS7_ILi96EEENS7_ILi64EEEEEELi256ENS_10bfloat16_tEfNS_4arch4Sm90ELb0ELb1ELb0ELb0ELb1ELb0ELb1ELb1ELb0ELb1ELb0ELb0EEENS1_21CollectiveEpilogueFwdINS6_IJSA_NS7_ILi256EEESB_EEES9_SE_SG_Li256ELb0ELb1ELb0ELb0EEENS1_30DynamicPersistentTileSchedulerILi256ELi128ELb0ELb1ELb1EEEEEEEEEvNT_6ParamsE)
	.align		4
        /*0044*/ 	.word	index@(__assertfail)
	.align		4
        /*0048*/ 	.word	index@(_ZN7cutlass13device_kernelIN5flash11enable_sm90INS1_16FlashAttnFwdSm90INS1_25CollectiveMainloopFwdSm90ILi2EN4cute5tupleIJNS5_1CILi1EEES8_S8_EEENS6_IJNS7_ILi128EEENS7_ILi96EEENS7_ILi64EEEEEELi256ENS_10bfloat16_tEfNS_4arch4Sm90ELb0ELb1ELb0ELb1ELb1ELb0ELb0ELb1ELb0ELb1ELb0ELb0EEENS1_21CollectiveEpilogueFwdINS6_IJSA_NS7_ILi256EEESB_EEES9_SE_SG_Li256ELb1ELb1ELb0ELb0EEENS1_36VarlenDynamicPersistentTileSchedulerILi128ELi96ELi256ELi128ELb0ELb1ELb1ELb1ELb0ELb1EEEEEEEEEvNT_6ParamsE)
	.align		4
        /*004c*/ 	.word	index@(__assertfail)
	.align		4
        /*0050*/ 	.word	index@(_ZN7cutlass13device_kernelIN5flash11enable_sm90INS1_16FlashAttnFwdSm90INS1_25CollectiveMainloopFwdSm90ILi2EN4cute5tupleIJNS5_1CILi1EEES8_S8_EEENS6_IJNS7_ILi128EEENS7_ILi96EEENS7_ILi64EEEEEELi256ENS_10bfloat16_tEfNS_4arch4Sm90ELb0ELb1ELb0ELb1ELb1ELb1ELb0ELb1ELb0ELb1ELb0ELb0EEENS1_21CollectiveEpilogueFwdINS6_IJSA_NS7_ILi256EEESB_EEES9_SE_SG_Li256ELb1ELb1ELb0ELb0EEENS1_36VarlenDynamicPersistentTileSchedulerILi128ELi96ELi256ELi128ELb0ELb1ELb1ELb1ELb0ELb1EEEEEEEEEvNT_6ParamsE)
	.align		4
        /*0054*/ 	.word	index@(__assertfail)
	.align		4
        /*0058*/ 	.word	index@(_ZN7cutlass13device_kernelIN5flash11enable_sm90INS1_16FlashAttnFwdSm90INS1_25CollectiveMainloopFwdSm90ILi2EN4cute5tupleIJNS5_1CILi1EEES8_S8_EEENS6_IJNS7_ILi128EEENS7_ILi96EEENS7_ILi64EEEEEELi256ENS_10bfloat16_tEfNS_4arch4Sm90ELb0ELb1ELb0ELb1ELb1ELb0ELb1ELb1ELb0ELb1ELb0ELb0EEENS1_21CollectiveEpilogueFwdINS6_IJSA_NS7_ILi256EEESB_EEES9_SE_SG_Li256ELb1ELb1ELb0ELb0EEENS1_36VarlenDynamicPersistentTileSchedulerILi128ELi96ELi256ELi128ELb0ELb1ELb1ELb1ELb0ELb1EEEEEEEEEvNT_6ParamsE)
	.align		4
        /*005c*/ 	.word	index@(__assertfail)
	.align		4
        /*0060*/ 	.word	index@(_ZN7cutlass13device_kernelIN5flash11enable_sm90INS1_16FlashAttnFwdSm90INS1_25CollectiveMainloopFwdSm90ILi2EN4cute5tupleIJNS5_1CILi1EEES8_S8_EEENS6_IJNS7_ILi128EEENS7_ILi96EEENS7_ILi64EEEEEELi256ENS_10bfloat16_tEfNS_4arch4Sm90ELb0ELb1ELb0ELb1ELb1ELb1ELb1ELb1ELb0ELb1ELb0ELb0EEENS1_21CollectiveEpilogueFwdINS6_IJSA_NS7_ILi256EEESB_EEES9_SE_SG_Li256ELb1ELb1ELb0ELb0EEENS1_36VarlenDynamicPersistentTileSchedulerILi128ELi96ELi256ELi128ELb0ELb1ELb1ELb1ELb0ELb1EEEEEEEEEvNT_6ParamsE)
	.align		4
        /*0064*/ 	.word	index@(__assertfail)
	.align		4
        /*0068*/ 	.word	index@(_ZN7cutlass13device_kernelIN5flash11enable_sm90INS1_16FlashAttnFwdSm90INS1_25CollectiveMainloopFwdSm90ILi2EN4cute5tupleIJNS5_1CILi1EEES8_S8_EEENS6_IJNS7_ILi128EEENS7_ILi96EEENS7_ILi64EEEEEELi256ENS_10bfloat16_tEfNS_4arch4Sm90ELb1ELb0ELb0ELb0ELb1ELb0ELb0ELb1ELb0ELb1ELb0ELb0EEENS1_21CollectiveEpilogueFwdINS6_IJSA_NS7_ILi256EEESB_EEES9_SE_SG_Li256ELb0ELb1ELb0ELb0EEENS1_30DynamicPersistentTileSchedulerILi256ELi128ELb0ELb1ELb1EEEEEEEEEvNT_6ParamsE)
	.align		4
        /*006c*/ 	.word	index@(__assertfail)
	.align		4
        /*0070*/ 	.word	index@(_ZN7cutlass13device_kernelIN5flash11enable_sm90INS1_16FlashAttnFwdSm90INS1_25CollectiveMainloopFwdSm90ILi2EN4cute5tupleIJNS5_1CILi1EEES8_S8_EEENS6_IJNS7_ILi128EEENS7_ILi96EEENS7_ILi64EEEEEELi256ENS_10bfloat16_tEfNS_4arch4Sm90ELb1ELb0ELb0ELb0ELb1ELb0ELb1ELb1ELb0ELb1ELb0ELb0EEENS1_21CollectiveEpilogueFwdINS6_IJSA_NS7_ILi256EEESB_EEES9_SE_SG_Li256ELb0ELb1ELb0ELb0EEENS1_30DynamicPersistentTileSchedulerILi256ELi128ELb0ELb1ELb1EEEEEEEEEvNT_6ParamsE)
	.align		4
        /*0074*/ 	.word	index@(__assertfail)
	.align		4
        /*0078*/ 	.word	index@(_ZN7cutlass13device_kernelIN5flash11enable_sm90INS1_16FlashAttnFwdSm90INS1_25CollectiveMainloopFwdSm90ILi2EN4cute5tupleIJNS5_1CILi1EEES8_S8_EEENS6_IJNS7_ILi128EEENS7_ILi96EEENS7_ILi64EEEEEELi256ENS_10bfloat16_tEfNS_4arch4Sm90ELb1ELb0ELb0ELb1ELb1ELb0ELb0ELb1ELb0ELb1ELb0ELb0EEENS1_21CollectiveEpilogueFwdINS6_IJSA_NS7_ILi256EEESB_EEES9_SE_SG_Li256ELb1ELb1ELb0ELb0EEENS1_36VarlenDynamicPersistentTileSchedulerILi128ELi96ELi256ELi128ELb0ELb1ELb1ELb1ELb1ELb1EEEEEEEEEvNT_6ParamsE)
	.align		4
        /*007c*/ 	.word	index@(__assertfail)
	.align		4
        /*0080*/ 	.word	index@(_ZN7cutlass13device_kernelIN5flash11enable_sm90INS1_16FlashAttnFwdSm90INS1_25CollectiveMainloopFwdSm90ILi2EN4cute5tupleIJNS5_1CILi1EEES8_S8_EEENS6_IJNS7_ILi128EEENS7_ILi96EEENS7_ILi64EEEEEELi256ENS_10bfloat16_tEfNS_4arch4Sm90ELb1ELb0ELb0ELb1ELb1ELb1ELb0ELb1ELb0ELb1ELb0ELb0EEENS1_21CollectiveEpilogueFwdINS6_IJSA_NS7_ILi256EEESB_EEES9_SE_SG_Li256ELb1ELb1ELb0ELb0EEENS1_36VarlenDynamicPersistentTileSchedulerILi128ELi96ELi256ELi128ELb0ELb1ELb1ELb1ELb1ELb1EEEEEEEEEvNT_6ParamsE)
	.align		4
        /*0084*/ 	.word	index@(__assertfail)
	.align		4
        /*0088*/ 	.word	index@(_ZN7cutlass13device_kernelIN5flash11enable_sm90INS1_16FlashAttnFwdSm90INS1_25CollectiveMainloopFwdSm90ILi2EN4cute5tupleIJNS5_1CILi1EEES8_S8_EEENS6_IJNS7_ILi128EEENS7_ILi96EEENS7_ILi64EEEEEELi256ENS_10bfloat16_tEfNS_4arch4Sm90ELb1ELb0ELb0ELb1ELb1ELb0ELb1ELb1ELb0ELb1ELb0ELb0EEENS1_21CollectiveEpilogueFwdINS6_IJSA_NS7_ILi256EEESB_EEES9_SE_SG_Li256ELb1ELb1ELb0ELb0EEENS1_36VarlenDynamicPersistentTileSchedulerILi128ELi96ELi256ELi128ELb0ELb1ELb1ELb1ELb1ELb1EEEEEEEEEvNT_6ParamsE)
	.align		4
        /*008c*/ 	.word	index@(__assertfail)
	.align		4
        /*0090*/ 	.word	index@(_ZN7cutlass13device_kernelIN5flash11enable_sm90INS1_16FlashAttnFwdSm90INS1_25CollectiveMainloopFwdSm90ILi2EN4cute5tupleIJNS5_1CILi1EEES8_S8_EEENS6_IJNS7_ILi128EEENS7_ILi96EEENS7_ILi64EEEEEELi256ENS_10bfloat16_tEfNS_4arch4Sm90ELb1ELb0ELb0ELb1ELb1ELb1ELb1ELb1ELb0ELb1ELb0ELb0EEENS1_21CollectiveEpilogueFwdINS6_IJSA_NS7_ILi256EEESB_EEES9_SE_SG_Li256ELb1ELb1ELb0ELb0EEENS1_36VarlenDynamicPersistentTileSchedulerILi128ELi96ELi256ELi128ELb0ELb1ELb1ELb1ELb1ELb1EEEEEEEEEvNT_6ParamsE)
	.align		4
        /*0094*/ 	.word	index@(__assertfail)
	.align		4
        /*0098*/ 	.word	0x00000000
	.align		4
        /*009c*/ 	.word	0xfffffffe
	.align		4
        /*00a0*/ 	.word	0x00000000
	.align		4
        /*00a4*/ 	.word	0xfffffffd
	.align		4
        /*00a8*/ 	.word	0x00000000
	.align		4
        /*00ac*/ 	.word	0xfffffffc


//--------------------- .nv.constant4             --------------------------
	.section	.nv.constant4,"a",@progbits
	.align	8
	.align		8
.nv.constant4:
        /*0000*/ 	.dword	__assertfail
	.align		8
        /*0008*/ 	.dword	__unnamed_1
	.align		8
        /*0010*/ 	.dword	__unnamed_2
	.align		8
        /*0018*/ 	.dword	__unnamed_3
	.align		8
        /*0020*/ 	.dword	__unnamed_4
	.align		8
        /*0028*/ 	.dword	__unnamed_5
	.align		8
        /*0030*/ 	.dword	__unnamed_6
	.align		8
        /*0038*/ 	.dword	__unnamed_7
	.align		8
        /*0040*/ 	.dword	_ZN75_INTERNAL_42078802_39_flash_fwd_hdim64_256_bf16_paged_sm90_cu_61719c98_42724cuda3std3__45__cpo5beginE
	.align		8
        /*0048*/ 	.dword	_ZN75_INTERNAL_42078802_39_flash_fwd_hdim64_256_bf16_paged_sm90_cu_61719c98_42724cuda3std3__45__cpo3endE
	.align		8
        /*0050*/ 	.dword	_ZN75_INTERNAL_42078802_39_flash_fwd_hdim64_256_bf16_paged_sm90_cu_61719c98_42724cuda3std3__45__cpo6cbeginE
	.align		8
        /*0058*/ 	.dword	_ZN75_INTERNAL_42078802_39_flash_fwd_hdim64_256_bf16_paged_sm90_cu_61719c98_42724cuda3std3__45__cpo4cendE
	.align		8
        /*0060*/ 	.dword	_ZN75_INTERNAL_42078802_39_flash_fwd_hdim64_256_bf16_paged_sm90_cu_61719c98_42724cuda3std3__477_GLOBAL__N__42078802_39_flash_fwd_hdim64_256_bf16_paged_sm90_cu_61719c98_42726ignoreE
	.align		8
        /*0068*/ 	.dword	_ZN75_INTERNAL_42078802_39_flash_fwd_hdim64_256_bf16_paged_sm90_cu_61719c98_42724cuda3std3__419piecewise_constructE
	.align		8
        /*0070*/ 	.dword	_ZN75_INTERNAL_42078802_39_flash_fwd_hdim64_256_bf16_paged_sm90_cu_61719c98_42724cuda3std3__48in_placeE
	.align		8
        /*0078*/ 	.dword	_ZN75_INTERNAL_42078802_39_flash_fwd_hdim64_256_bf16_paged_sm90_cu_61719c98_42724cuda3std6ranges3__45__cpo4swapE
	.align		8
        /*0080*/ 	.dword	_ZN75_INTERNAL_42078802_39_flash_fwd_hdim64_256_bf16_paged_sm90_cu_61719c98_42724cuda3std6ranges3__45__cpo9iter_moveE
	.align		8
        /*0088*/ 	.dword	_ZN75_INTERNAL_42078802_39_flash_fwd_hdim64_256_bf16_paged_sm90_cu_61719c98_42724cute7productE
	.align		8
        /*0090*/ 	.dword	_ZN75_INTERNAL_42078802_39_flash_fwd_hdim64_256_bf16_paged_sm90_cu_61719c98_42724cute1_E
	.align		8
        /*0098*/ 	.dword	$str$23
	.align		8
        /*00a0*/ 	.dword	$str$24


//--------------------- .text._ZN7cutlass13device_kernelIN5flash11enable_sm90INS1_16FlashAttnFwdSm90INS1_25CollectiveMainloopFwdSm90ILi2EN4cute5tupleIJNS5_1CILi1EEES8_S8_EEENS6_IJNS7_ILi128EEENS7_ILi96EEENS7_ILi64EEEEEELi256ENS_10bfloat16_tEfNS_4arch4Sm90ELb0ELb0ELb0ELb0ELb1ELb0ELb0ELb1ELb0ELb1ELb0ELb0EEENS1_21CollectiveEpilogueFwdINS6_IJSA_NS7_ILi256EEESB_EEES9_SE_SG_Li256ELb0ELb1ELb0ELb0EEENS1_29StaticPersistentTileSchedulerILb0EEEEEEEEEvNT_6ParamsE --------------------------
	.section	.text._ZN7cutlass13device_kernelIN5flash11enable_sm90INS1_16FlashAttnFwdSm90INS1_25CollectiveMainloopFwdSm90ILi2EN4cute5tupleIJNS5_1CILi1EEES8_S8_EEENS6_IJNS7_ILi128EEENS7_ILi96EEENS7_ILi64EEEEEELi256ENS_10bfloat16_tEfNS_4arch4Sm90ELb0ELb0ELb0ELb0ELb1ELb0ELb0ELb1ELb0ELb1ELb0ELb0EEENS1_21CollectiveEpilogueFwdINS6_IJSA_NS7_ILi256EEESB_EEES9_SE_SG_Li256ELb0ELb1ELb0ELb0EEENS1_29StaticPersistentTileSchedulerILb0EEEEEEEEEvNT_6ParamsE,"ax",@progbits
	.align	128
.text._ZN7cutlass13device_kernelIN5flash11enable_sm90INS1_16FlashAttnFwdSm90INS1_25CollectiveMainloopFwdSm90ILi2EN4cute5tupleIJNS5_1CILi1EEES8_S8_EEENS6_IJNS7_ILi128EEENS7_ILi96EEENS7_ILi64EEEEEELi256ENS_10bfloat16_tEfNS_4arch4Sm90ELb0ELb0ELb0ELb0ELb1ELb0ELb0ELb1ELb0ELb1ELb0ELb0EEENS1_21CollectiveEpilogueFwdINS6_IJSA_NS7_ILi256EEESB_EEES9_SE_SG_Li256ELb0ELb1ELb0ELb0EEENS1_29StaticPersistentTileSchedulerILb0EEEEEEEEEvNT_6ParamsE:
        .type           _ZN7cutlass13device_kernelIN5flash11enable_sm90INS1_16FlashAttnFwdSm90INS1_25CollectiveMainloopFwdSm90ILi2EN4cute5tupleIJNS5_1CILi1EEES8_S8_EEENS6_IJNS7_ILi128EEENS7_ILi96EEENS7_ILi64EEEEEELi256ENS_10bfloat16_tEfNS_4arch4Sm90ELb0ELb0ELb0ELb0ELb1ELb0ELb0ELb1ELb0ELb1ELb0ELb0EEENS1_21CollectiveEpilogueFwdINS6_IJSA_NS7_ILi256EEESB_EEES9_SE_SG_Li256ELb0ELb1ELb0ELb0EEENS1_29StaticPersistentTileSchedulerILb0EEEEEEEEEvNT_6ParamsE,@function
        .size           _ZN7cutlass13device_kernelIN5flash11enable_sm90INS1_16FlashAttnFwdSm90INS1_25CollectiveMainloopFwdSm90ILi2EN4cute5tupleIJNS5_1CILi1EEES8_S8_EEENS6_IJNS7_ILi128EEENS7_ILi96EEENS7_ILi64EEEEEELi256ENS_10bfloat16_tEfNS_4arch4Sm90ELb0ELb0ELb0ELb0ELb1ELb0ELb0ELb1ELb0ELb1ELb0ELb0EEENS1_21CollectiveEpilogueFwdINS6_IJSA_NS7_ILi256EEESB_EEES9_SE_SG_Li256ELb0ELb1ELb0ELb0EEENS1_29StaticPersistentTileSchedulerILb0EEEEEEEEEvNT_6ParamsE,(.L_x_6448 - _ZN7cutlass13device_kernelIN5flash11enable_sm90INS1_16FlashAttnFwdSm90INS1_25CollectiveMainloopFwdSm90ILi2EN4cute5tupleIJNS5_1CILi1EEES8_S8_EEENS6_IJNS7_ILi128EEENS7_ILi96EEENS7_ILi64EEEEEELi256ENS_10bfloat16_tEfNS_4arch4Sm90ELb0ELb0ELb0ELb0ELb1ELb0ELb0ELb1ELb0ELb1ELb0ELb0EEENS1_21CollectiveEpilogueFwdINS6_IJSA_NS7_ILi256EEESB_EEES9_SE_SG_Li256ELb0ELb1ELb0ELb0EEENS1_29StaticPersistentTileSchedulerILb0EEEEEEEEEvNT_6ParamsE)
        .other          _ZN7cutlass13device_kernelIN5flash11enable_sm90INS1_16FlashAttnFwdSm90INS1_25CollectiveMainloopFwdSm90ILi2EN4cute5tupleIJNS5_1CILi1EEES8_S8_EEENS6_IJNS7_ILi128EEENS7_ILi96EEENS7_ILi64EEEEEELi256ENS_10bfloat16_tEfNS_4arch4Sm90ELb0ELb0ELb0ELb0ELb1ELb0ELb0ELb1ELb0ELb1ELb0ELb0EEENS1_21CollectiveEpilogueFwdINS6_IJSA_NS7_ILi256EEESB_EEES9_SE_SG_Li256ELb0ELb1ELb0ELb0EEENS1_29StaticPersistentTileSchedulerILb0EEEEEEEEEvNT_6ParamsE,@"STO_CUDA_ENTRY STV_DEFAULT"
_ZN7cutlass13device_kernelIN5flash11enable_sm90INS1_16FlashAttnFwdSm90INS1_25CollectiveMainloopFwdSm90ILi2EN4cute5tupleIJNS5_1CILi1EEES8_S8_EEENS6_IJNS7_ILi128EEENS7_ILi96EEENS7_ILi64EEEEEELi256ENS_10bfloat16_tEfNS_4arch4Sm90ELb0ELb0ELb0ELb0ELb1ELb0ELb0ELb1ELb0ELb1ELb0ELb0EEENS1_21CollectiveEpilogueFwdINS6_IJSA_NS7_ILi256EEESB_EEES9_SE_SG_Li256ELb0ELb1ELb0ELb0EEENS1_29StaticPersistentTileSchedulerILb0EEEEEEEEEvNT_6ParamsE:
[----:B------:R-:W0:Y:S02]  /*0000*/  LDC R1, c[0x0][0x28] ;  /* 0x00000a00ff017b82 */ /* 0x000e240000000800 */
[----:B0-----:R-:W-:Y:S01]  /*0010*/  VIADD R1, R1, 0xffffffe0 ;  /* 0xffffffe001017836 */ /* 0x001fe20000000000 */
[----:B------:R-:W0:Y:S01]  /*0020*/  S2R R19, SR_TID.X ;  /* 0x0000000000137919 */ /* 0x000e220000002100 */
[----:B------:R-:W-:Y:S01]  /*0030*/  ELECT P0, URZ, PT ;  /* 0x00000000003f782f */ /* 0x000fe20003800000 */
[----:B------:R-:W-:Y:S01]  /*0040*/  UMOV UR4, 0x80 ;  /* 0x0000008000047882 */ /* 0x000fe20000000000 */
[----:B------:R-:W-:Y:S01]  /*0050*/  UMOV UR7, 0x100 ;  /* 0x0000010000077882 */ /* 0x000fe20000000000 */
[--C-:B0-----:R-:W-:Y:S02]  /*0060*/  SHF.R.U32.HI R0, RZ, 0x5, R19.reuse ;  /* 0x00000005ff007819 */ /* 0x101fe40000011613 */
[----:B------:R-:W-:-:S03]  /*0070*/  SHF.R.U32.HI R3, RZ, 0x7, R19 ;  /* 0x00000007ff037819 */ /* 0x000fc60000011613 */
[----:B------:R-:W0:Y:S04]  /*0080*/  SHFL.IDX PT, R2, R0, RZ, 0x1f ;  /* 0x00001fff00027589 */ /* 0x000e2800000e0000 */
[----:B------:R-:W1:Y:S01]  /*0090*/  SHFL.IDX PT, R3, R3, RZ, 0x1f ;  /* 0x00001fff03037589 */ /* 0x000e6200000e0000 */
[C---:B0-----:R-:W-:Y:S02]  /*00a0*/  ISETP.NE.OR P0, PT, R2.reuse, RZ, !P0 ;  /* 0x000000ff0200720c */ /* 0x041fe40004705670 */
[----:B------:R-:W-:-:S11]  /*00b0*/  ISETP.NE.AND P1, PT, R2, RZ, PT ;  /* 0x000000ff0200720c */ /* 0x000fd60003f25270 */
[----:B------:R-:W-:Y:S01]  /*00c0*/  VOTEU.ALL UP0, P0 ;  /* 0x00000000003f7886 */ /* 0x000fe20000000000 */
[----:B------:R-:W-:-:S04]  /*00d0*/  VOTEU.ALL UP1, P0 ;  /* 0x00000000003f7886 */ /* 0x000fc80000020000 */
[----:B------:R-:W0:Y:S01]  /*00e0*/  @!UP0 S2UR UR8, SR_CgaCtaId ;  /* 0x00000000000889c3 */ /* 0x000e220000008800 */
[----:B------:R-:W-:Y:S01]  /*00f0*/  @!UP0 UMOV UR6, 0x400 ;  /* 0x0000040000068882 */ /* 0x000fe20000000000 */
[----:B------:R-:W-:-:S04]  /*0100*/  @!UP0 UIADD3 UR4, -UR4, 0x100000, URZ ;  /* 0x0010000004048890 */ /* 0x000fc8000fffe13f */
[----:B------:R-:W-:Y:S02]  /*0110*/  @!UP0 USHF.L.U32 UR5, UR4, 0xb, URZ ;  /* 0x0000000b04058899 */ /* 0x000fe4000800063f */
[----:B------:R-:W-:Y:S02]  /*0120*/  @!UP0 USHF.L.U32 UR4, UR4, 0x1, URZ ;  /* 0x0000000104048899 */ /* 0x000fe4000800063f */
[----:B0-----:R-:W-:Y:S02]  /*0130*/  @!UP0 ULEA UR8, UR8, UR6, 0x18 ;  /* 0x0000000608088291 */ /* 0x001fe4000f8ec03f */
[----:B------:R-:W-:-:S04]  /*0140*/  @!UP0 UIADD3 UR6, -UR7, 0x100000, URZ ;  /* 0x0010000007068890 */ /* 0x000fc8000fffe13f */
[----:B------:R-:W-:Y:S02]  /*0150*/  @!UP0 USHF.L.U32 UR7, UR6, 0xb, URZ ;  /* 0x0000000b06078899 */ /* 0x000fe4000800063f */
[----:B------:R-:W-:Y:S01]  /*0160*/  @!UP0 USHF.L.U32 UR6, UR6, 0x1, URZ ;  /* 0x0000000106068899 */ /* 0x000fe2000800063f */
[----:B------:R-:W-:-:S05]  /*0170*/  VOTEU.ALL UP0, P0 ;  /* 0x00000000003f7886 */ /* 0x000fca0000000000 */
[----:B------:R0:W2:Y:S06]  /*0180*/  @!UP0 SYNCS.EXCH.64 URZ, [UR8+0x22800], UR4 ;  /* 0x02280004083f85b2 */ /* 0x0000ac0008000100 */
[----:B------:R0:W3:Y:S02]  /*0190*/  @!UP1 SYNCS.EXCH.64 URZ, [UR8+0x22820], UR6 ;  /* 0x02282006083f95b2 */ /* 0x0000e40008000100 */
[----:B01----:R-:W-:Y:S05]  /*01a0*/  @P1 BRA `(.L_x_0) ;  /* 0x0000000000481947 */ /* 0x003fea0003800000 */
[----:B------:R-:W0:Y:S01]  /*01b0*/  S2UR UR5, SR_CgaCtaId ;  /* 0x00000000000579c3 */ /* 0x000e220000008800 */
[----:B------:R-:W-:Y:S01]  /*01c0*/  UMOV UR4, 0x400 ;  /* 0x0000040000047882 */ /* 0x000fe20000000000 */
[----:B------:R-:W-:Y:S01]  /*01d0*/  UMOV UR6, 0x80 ;  /* 0x0000008000067882 */ /* 0x000fe20000000000 */
[----:B------:R-:W-:Y:S01]  /*01e0*/  UMOV UR7, 0x100 ;  /* 0x0000010000077882 */ /* 0x000fe20000000000 */
[----:B------:R-:W-:Y:S01]  /*01f0*/  ELECT P0, URZ, PT ;  /* 0x00000000003f782f */ /* 0x000fe20003800000 */
[----:B0-----:R-:W-:Y:S02]  /*0200*/  ULEA UR8, UR5, UR4, 0x18 ;  /* 0x0000000405087291 */ /* 0x001fe4000f8ec03f */
[----:B------:R-:W-:-:S04]  /*0210*/  UIADD3 UR4, -UR6, 0x100000, URZ ;  /* 0x0010000006047890 */ /* 0x000fc8000fffe13f */
[----:B------:R-:W-:Y:S02]  /*0220*/  USHF.L.U32 UR5, UR4, 0xb, URZ ;  /* 0x0000000b04057899 */ /* 0x000fe4000800063f */
[----:B------:R-:W-:Y:S02]  /*0230*/  USHF.L.U32 UR4, UR4, 0x1, URZ ;  /* 0x0000000104047899 */ /* 0x000fe4000800063f */
[----:B------:R-:W-:-:S04]  /*0240*/  UIADD3 UR6, -UR7, 0x100000, URZ ;  /* 0x0010000007067890 */ /* 0x000fc8000fffe13f */
[----:B------:R-:W-:Y:S02]  /*0250*/  USHF.L.U32 UR7, UR6, 0xb, URZ ;  /* 0x0000000b06077899 */ /* 0x000fe4000800063f */
[----:B------:R-:W-:Y:S01]  /*0260*/  USHF.L.U32 UR6, UR6, 0x1, URZ ;  /* 0x0000000106067899 */ /* 0x000fe2000800063f */
[----:B------:R-:W0:Y:S03]  /*0270*/  FENCE.VIEW.ASYNC.S ;  /* 0x00000000000073c6 */ /* 0x000e260000000000 */
[----:B0-----:R0:W1:Y:S08]  /*0280*/  SYNCS.EXCH.64 URZ, [UR8+0x22830], UR4 ;  /* 0x02283004083f75b2 */ /* 0x0010700008000100 */
[----:B------:R0:W4:Y:S01]  /*0290*/  SYNCS.EXCH.64 URZ, [UR8+0x22840], UR6 ;  /* 0x02284006083f75b2 */ /* 0x0001220008000100 */
[----:B------:R0:W0:Y:S01]  /*02a0*/  SYNCS.EXCH.64 URZ, [UR8+0x22838], UR4 ;  /* 0x02283804083f75b2 */ /* 0x0000220008000100 */
[----:B------:R0:W0:Y:S01]  /*02b0*/  SYNCS.EXCH.64 URZ, [UR8+0x22848], UR6 ;  /* 0x02284806083f75b2 */ /* 0x0000220008000100 */
[----:B------:R-:W-:Y:S01]  /*02c0*/  NOP ;  /* 0x0000000000007918 */ /* 0x000fe20000000000 */
.L_x_0:
[----:B------:R-:W5:Y:S01]  /*02d0*/  SHFL.IDX PT, R2, R0, RZ, 0x1f ;  /* 0x00001fff00027589 */ /* 0x000f6200000e0000 */
[----:B------:R-:W-:Y:S01]  /*02e0*/  NOP ;  /* 0x0000000000007918 */ /* 0x000fe20000000000 */
[----:B-----5:R-:W-:-:S13]  /*02f0*/  ISETP.NE.AND P0, PT, R2, RZ, PT ;  /* 0x000000ff0200720c */ /* 0x020fda0003f05270 */
[----:B------:R-:W-:Y:S05]  /*0300*/  @P0 BRA `(.L_x_1) ;  /* 0x0000000000480947 */ /* 0x000fea0003800000 */
[----:B0-----:R-:W0:Y:S01]  /*0310*/  S2UR UR5, SR_CgaCtaId ;  /* 0x00000000000579c3 */ /* 0x001e220000008800 */
        /* <DEDUP_REMOVED lines=12> */
[----:B0-----:R0:W0:Y:S08]  /*03e0*/  SYNCS.EXCH.64 URZ, [UR8+0x22850], UR4 ;  /* 0x02285004083f75b2 */ /* 0x0010300008000100 */
[----:B------:R0:W0:Y:S01]  /*03f0*/  SYNCS.EXCH.64 URZ, [UR8+0x22860], UR6 ;  /* 0x02286006083f75b2 */ /* 0x0000220008000100 */
[----:B------:R0:W0:Y:S01]  /*0400*/  SYNCS.EXCH.64 URZ, [UR8+0x22858], UR4 ;  /* 0x02285804083f75b2 */ /* 0x0000220008000100 */
[----:B------:R0:W0:Y:S01]  /*0410*/  SYNCS.EXCH.64 URZ, [UR8+0x22868], UR6 ;  /* 0x02286806083f75b2 */ /* 0x0000220008000100 */
[----:B------:R-:W-:Y:S01]  /*0420*/  NOP ;  /* 0x0000000000007918 */ /* 0x000fe20000000000 */
.L_x_1:
[----:B------:R-:W5:Y:S01]  /*0430*/  SHFL.IDX PT, R2, R0, RZ, 0x1f ;  /* 0x00001fff00027589 */ /* 0x000f6200000e0000 */
[----:B------:R-:W-:Y:S01]  /*0440*/  NOP ;  /* 0x0000000000007918 */ /* 0x000fe20000000000 */
[----:B-----5:R-:W-:-:S13]  /*0450*/  ISETP.NE.AND P0, PT, R2, RZ, PT ;  /* 0x000000ff0200720c */ /* 0x020fda0003f05270 */
[----:B------:R-:W-:Y:S05]  /*0460*/  @P0 BRA `(.L_x_2) ;  /* 0x0000000000380947 */ /* 0x000fea0003800000 */
[----:B0-----:R-:W0:Y:S01]  /*0470*/  S2UR UR5, SR_CgaCtaId ;  /* 0x00000000000579c3 */ /* 0x001e220000008800 */
[----:B------:R-:W-:Y:S01]  /*0480*/  UMOV UR4, 0x400 ;  /* 0x0000040000047882 */ /* 0x000fe20000000000 */
[----:B------:R-:W-:Y:S01]  /*0490*/  UMOV UR7, 0x80 ;  /* 0x0000008000077882 */ /* 0x000fe20000000000 */
[----:B------:R-:W-:Y:S01]  /*04a0*/  ELECT P0, URZ, PT ;  /* 0x00000000003f782f */ /* 0x000fe20003800000 */
[----:B0-----:R-:W-:Y:S02]  /*04b0*/  ULEA UR6, UR5, UR4, 0x18 ;  /* 0x0000000405067291 */ /* 0x001fe4000f8ec03f */
[----:B------:R-:W-:-:S04]  /*04c0*/  UIADD3 UR4, -UR7, 0x100000, URZ ;  /* 0x0010000007047890 */ /* 0x000fc8000fffe13f */
[----:B------:R-:W-:Y:S02]  /*04d0*/  USHF.L.U32 UR5, UR4, 0xb, URZ ;  /* 0x0000000b04057899 */ /* 0x000fe4000800063f */
[----:B------:R-:W-:Y:S01]  /*04e0*/  USHF.L.U32 UR4, UR4, 0x1, URZ ;  /* 0x0000000104047899 */ /* 0x000fe2000800063f */
[----:B------:R-:W0:Y:S11]  /*04f0*/  FENCE.VIEW.ASYNC.S ;  /* 0x00000000000073c6 */ /* 0x000e360000000000 */
[----:B0-----:R0:W0:Y:S01]  /*0500*/  SYNCS.EXCH.64 URZ, [UR6+0x22870], UR4 ;  /* 0x02287004063f75b2 */ /* 0x0010220008000100 */
[----:B------:R0:W0:Y:S01]  /*0510*/  SYNCS.EXCH.64 URZ, [UR6+0x22880], UR4 ;  /* 0x02288004063f75b2 */ /* 0x0000220008000100 */
[----:B------:R0:W0:Y:S01]  /*0520*/  SYNCS.EXCH.64 URZ, [UR6+0x22878], UR4 ;  /* 0x02287804063f75b2 */ /* 0x0000220008000100 */
[----:B------:R0:W0:Y:S01]  /*0530*/  SYNCS.EXCH.64 URZ, [UR6+0x22888], UR4 ;  /* 0x02288804063f75b2 */ /* 0x0000220008000100 */
[----:B------:R-:W-:Y:S01]  /*0540*/  NOP ;  /* 0x0000000000007918 */ /* 0x000fe20000000000 */
.L_x_2:
        /* <DEDUP_REMOVED lines=22> */
.L_x_3:
[----:B------:R-:W5:Y:S01]  /*06b0*/  SHFL.IDX PT, R2, R0, RZ, 0x1f ;  /* 0x00001fff00027589 */ /* 0x000f6200000e0000 */
[----:B------:R-:W-:Y:S01]  /*06c0*/  R2UR UR9, R3 ;  /* 0x00000000030972ca */ /* 0x000fe200000e0000 */
        /* <DEDUP_REMOVED lines=21> */
.L_x_4:
[----:B------:R-:W-:Y:S01]  /*0820*/  UISETP.NE.AND UP0, UPT, UR9, URZ, UPT ;  /* 0x0000003f0900728c */ /* 0x000fe2000bf05270 */
[----:B------:R-:W-:Y:S01]  /*0830*/  NOP ;  /* 0x0000000000007918 */ /* 0x000fe20000000000 */
[----:B------:R-:W-:Y:S01]  /*0840*/  UMOV UR38, 0x1 ;  /* 0x0000000100267882 */ /* 0x000fe20000000000 */
[----:B------:R-:W-:Y:S01]  /*0850*/  ULDC.64 UR48, c[0x0][0x208] ;  /* 0x0000820000307ab9 */ /* 0x000fe20000000a00 */
[----:B------:R-:W-:Y:S01]  /*0860*/  USEL UR38, UR38, 0x2, !UP0 ;  /* 0x0000000226267887 */ /* 0x000fe2000c000000 */
[----:B01234-:R-:W-:Y:S01]  /*0870*/  BAR.SYNC.DEFER_BLOCKING 0x0 ;  /* 0x0000000000007b1d */ /* 0x01ffe20000010000 */
[----:B------:R-:W-:-:S13]  /*0880*/  PLOP3.LUT P0, PT, PT, PT, UP0, 0x80, 0x0 ;  /* 0x000000000000781c */ /* 0x000fda0003f0f008 */
[----:B------:R-:W-:Y:S05]  /*0890*/  @!P0 BRA `(.L_x_5) ;  /* 0x0000006800008947 */ /* 0x000fea0003800000 */
.L_x_6:
[----:B------:R-:W-:-:S08]  /*08a0*/  NOP ;  /* 0x0000000000007918 */ /* 0x000fd00000000000 */
[----:B------:R-:W0:Y:S02]  /*08b0*/  USETMAXREG.TRY_ALLOC.CTAPOOL UP0, 0xe8 ;  /* 0x000000e8000079c8 */ /* 0x000e240008000600 */
[----:B0-----:R-:W-:-:S13]  /*08c0*/  PLOP3.LUT P0, PT, PT, PT, UP0, 0x80, 0x0 ;  /* 0x000000000000781c */ /* 0x001fda0003f0f008 */
[----:B------:R-:W-:Y:S05]  /*08d0*/  @!P0 BRA `(.L_x_6) ;  /* 0xfffffffc00f08947 */ /* 0x000fea000383ffff */
[----:B------:R-:W-:Y:S01]  /*08e0*/  SHF.R.U32.HI R0, RZ, 0x7, R19 ;  /* 0x00000007ff007819 */ /* 0x000fe20000011613 */
[----:B------:R-:W0:Y:S08]  /*08f0*/  S2UR UR45, SR_CTAID.X ;  /* 0x00000000002d79c3 */ /* 0x000e300000002500 */
[----:B------:R-:W-:Y:S06]  /*0900*/  BAR.ARV 0x8, 0x180 ;  /* 0x0206000000007b1d */ /* 0x000fec0000002000 */
[----:B------:R-:W-:-:S02]  /*0910*/  ISETP.NE.AND P0, PT, R0, 0x1, PT ;  /* 0x000000010000780c */ /* 0x000fc40003f05270 */
[----:B------:R-:W0:Y:S11]  /*0920*/  LDC R0, c[0x0][0xc34] ;  /* 0x00030d00ff007b82 */ /* 0x000e360000000800 */
[----:B------:R-:W-:Y:S06]  /*0930*/  @!P0 BAR.ARV 0x9, 0x100 ;  /* 0x0244000000008b1d */ /* 0x000fec0000002000 */
[----:B0-----:R-:W-:-:S13]  /*0940*/  ISETP.LE.AND P0, PT, R0, UR45, PT ;  /* 0x0000002d00007c0c */ /* 0x001fda000bf03270 */
[----:B------:R-:W-:Y:S05]  /*0950*/  @P0 EXIT ;  /* 0x000000000000094d */ /* 0x000fea0003800000 */
[----:B------:R-:W-:Y:S01]  /*0960*/  VIADD R19, R19, 0xffffff80 ;  /* 0xffffff8013137836 */ /* 0x000fe20000000000 */
[----:B------:R-:W-:Y:S01]  /*0970*/  ULOP3.LUT UR47, UR38, 0x1, URZ, 0xfc, !UPT ;  /* 0x00000001262f7892 */ /* 0x000fe2000f8efc3f */
[----:B------:R-:W-:Y:S01]  /*0980*/  UMOV UR46, URZ ;  /* 0x0000003f002e7c82 */ /* 0x000fe20008000000 */
[----:B------:R-:W-:Y:S02]  /*0990*/  UMOV UR36, URZ ;  /* 0x0000003f00247c82 */ /* 0x000fe40008000000 */
[----:B------:R-:W-:Y:S01]  /*09a0*/  SHF.R.S32.HI R0, RZ, 0x1f, R19 ;  /* 0x0000001fff007819 */ /* 0x000fe20000011413 */
[----:B------:R-:W-:-:S03]  /*09b0*/  UMOV UR37, URZ ;  /* 0x0000003f00257c82 */ /* 0x000fc60008000000 */
[CC--:B------:R-:W-:Y:S02]  /*09c0*/  LEA.HI R3, R0.reuse, R19.reuse, RZ, 0x7 ;  /* 0x0000001300037211 */ /* 0x0c0fe400078f38ff */
[CC--:B------:R-:W-:Y:S02]  /*09d0*/  LEA.HI R4, R0.reuse, R19.reuse, RZ, 0x5 ;  /* 0x0000001300047211 */ /* 0x0c0fe400078f28ff */
[----:B------:R-:W-:Y:S02]  /*09e0*/  LOP3.LUT R2, R3, 0xffffff80, RZ, 0xc0, !PT ;  /* 0xffffff8003027812 */ /* 0x000fe400078ec0ff */
[-C--:B------:R-:W-:Y:S01]  /*09f0*/  LEA.HI R200, R0, R19.reuse, RZ, 0x3 ;  /* 0x0000001300c87211 */ /* 0x080fe200078f18ff */
[----:B------:R-:W-:Y:S01]  /*0a00*/  IMAD.SHL.U32 R6, R4, 0x20, RZ ;  /* 0x0000002004067824 */ /* 0x000fe200078e00ff */
[----:B------:R-:W-:Y:S01]  /*0a10*/  SHF.R.S32.HI R206, RZ, 0x7, R3 ;  /* 0x00000007ffce7819 */ /* 0x000fe20000011403 */
[----:B------:R-:W-:Y:S01]  /*0a20*/  IMAD.IADD R205, R19, 0x1, -R2 ;  /* 0x0000000113cd7824 */ /* 0x000fe200078e0a02 */
[----:B------:R-:W-:-:S02]  /*0a30*/  LEA.HI R2, R0, R19, RZ, 0x4 ;  /* 0x0000001300027211 */ /* 0x000fc400078f20ff */
[----:B------:R-:W-:Y:S02]  /*0a40*/  LOP3.LUT R7, R6, 0xfffffc00, RZ, 0xc0, !PT ;  /* 0xfffffc0006077812 */ /* 0x000fe400078ec0ff */
[----:B------:R-:W-:Y:S02]  /*0a50*/  SHF.R.S32.HI R8, RZ, 0x1f, R205 ;  /* 0x0000001fff087819 */ /* 0x000fe400000114cd */
[----:B------:R-:W-:Y:S02]  /*0a60*/  LOP3.LUT R4, R2, 0x3fffff0, RZ, 0xc0, !PT ;  /* 0x03fffff002047812 */ /* 0x000fe400078ec0ff */
[----:B------:R-:W-:Y:S02]  /*0a70*/  LEA.HI R9, R8, R205, RZ, 0x2 ;  /* 0x000000cd08097211 */ /* 0x000fe400078f10ff */
[----:B------:R-:W-:Y:S01]  /*0a80*/  SHF.R.S32.HI R5, RZ, 0x4, R2 ;  /* 0x00000004ff057819 */ /* 0x000fe20000011402 */
[----:B------:R-:W-:Y:S01]  /*0a90*/  IMAD.IADD R4, R19, 0x1, -R4 ;  /* 0x0000000113047824 */ /* 0x000fe200078e0a04 */
[----:B------:R-:W-:-:S02]  /*0aa0*/  LEA.HI R6, R0, R19, RZ, 0x2 ;  /* 0x0000001300067211 */ /* 0x000fc400078f10ff */
[----:B------:R-:W-:Y:S01]  /*0ab0*/  SHF.R.S32.HI R10, RZ, 0x2, R9 ;  /* 0x00000002ff0a7819 */ /* 0x000fe20000011409 */
[----:B------:R-:W-:Y:S01]  /*0ac0*/  IMAD R7, R4, 0x40, R7 ;  /* 0x0000004004077824 */ /* 0x000fe200078e0207 */
[----:B------:R-:W-:Y:S02]  /*0ad0*/  SHF.R.S32.HI R11, RZ, 0x1f, R9 ;  /* 0x0000001fff0b7819 */ /* 0x000fe40000011409 */
[----:B------:R-:W-:Y:S02]  /*0ae0*/  LEA.HI R2, R2, R5, RZ, 0x1 ;  /* 0x0000000502027211 */ /* 0x000fe400078f08ff */
[----:B------:R-:W-:Y:S02]  /*0af0*/  LOP3.LUT R6, R6, 0xfffffffc, RZ, 0xc0, !PT ;  /* 0xfffffffc06067812 */ /* 0x000fe400078ec0ff */
[----:B------:R-:W-:Y:S02]  /*0b00*/  LEA.HI R11, R11, R10, RZ, 0x3 ;  /* 0x0000000a0b0b7211 */ /* 0x000fe400078f18ff */
[----:B------:R-:W-:Y:S01]  /*0b10*/  LOP3.LUT R2, R2, 0x1ffffffe, RZ, 0xc0, !PT ;  /* 0x1ffffffe02027812 */ /* 0x000fe200078ec0ff */
[----:B------:R-:W-:Y:S01]  /*0b20*/  IMAD.IADD R6, R19, 0x1, -R6 ;  /* 0x0000000113067824 */ /* 0x000fe200078e0a06 */
[----:B------:R-:W-:-:S02]  /*0b30*/  LOP3.LUT R4, R200, 0xfffffff8, RZ, 0xc0, !PT ;  /* 0xfffffff8c8047812 */ /* 0x000fc400078ec0ff */
[----:B------:R-:W-:Y:S01]  /*0b40*/  LOP3.LUT R11, R11, 0xfffffff8, RZ, 0xc0, !PT ;  /* 0xfffffff80b0b7812 */ /* 0x000fe200078ec0ff */
[----:B------:R-:W-:Y:S01]  /*0b50*/  IMAD.IADD R2, R5, 0x1, -R2 ;  /* 0x0000000105027824 */ /* 0x000fe200078e0a02 */
[----:B------:R-:W-:Y:S01]  /*0b60*/  LEA.HI R8, R8, R205, RZ, 0x5 ;  /* 0x000000cd08087211 */ /* 0x000fe200078f28ff */
[----:B------:R-:W-:Y:S01]  /*0b70*/  IMAD.IADD R19, R19, 0x1, -R4 ;  /* 0x0000000113137824 */ /* 0x000fe200078e0a04 */
[----:B------:R-:W-:Y:S01]  /*0b80*/  LEA.HI R3, R3, R206, RZ, 0x1 ;  /* 0x000000ce03037211 */ /* 0x000fe200078f08ff */
[----:B------:R-:W-:Y:S01]  /*0b90*/  IMAD.IADD R11, R10, 0x1, -R11 ;  /* 0x000000010a0b7824 */ /* 0x000fe200078e0a0b */
[----:B------:R-:W-:Y:S01]  /*0ba0*/  SHF.R.S32.HI R8, RZ, 0x5, R8 ;  /* 0x00000005ff087819 */ /* 0x000fe20000011408 */
[----:B------:R-:W-:Y:S01]  /*0bb0*/  IMAD R210, R2, 0x8, R7 ;  /* 0x0000000802d27824 */ /* 0x000fe200078e0207 */
[----:B------:R-:W-:Y:S01]  /*0bc0*/  LEA.HI R0, R6, R6, RZ, 0x1 ;  /* 0x0000000606007211 */ /* 0x000fe200078f08ff */
[----:B------:R-:W-:Y:S01]  /*0bd0*/  IMAD.SHL.U32 R2, R19, 0x8, RZ ;  /* 0x0000000813027824 */ /* 0x000fe200078e00ff */
[----:B------:R-:W-:Y:S01]  /*0be0*/  LOP3.LUT R3, R3, 0x3fffffe, RZ, 0xc0, !PT ;  /* 0x03fffffe03037812 */ /* 0x000fe200078ec0ff */
[----:B------:R-:W-:Y:S01]  /*0bf0*/  IMAD R8, R8, 0x10, R11 ;  /* 0x0000001008087824 */ /* 0x000fe200078e020b */
[----:B------:R-:W-:Y:S01]  /*0c00*/  LOP3.LUT R5, R0, 0x1ffffffe, RZ, 0xc0, !PT ;  /* 0x1ffffffe00057812 */ /* 0x000fe200078ec0ff */
[----:B------:R-:W-:Y:S01]  /*0c10*/  VIADD R18, R2, 0x40 ;  /* 0x0000004002127836 */ /* 0x000fe20000000000 */
[----:B------:R-:W-:Y:S01]  /*0c20*/  LOP3.LUT R208, R9, 0x7ffffffc, RZ, 0xc0, !PT ;  /* 0x7ffffffc09d07812 */ /* 0x000fe200078ec0ff */
[----:B------:R-:W-:Y:S01]  /*0c30*/  IMAD.IADD R3, R206, 0x1, -R3 ;  /* 0x00000001ce037824 */ /* 0x000fe200078e0a03 */
[----:B------:R-:W-:Y:S01]  /*0c40*/  SHF.R.S32.HI R200, RZ, 0x3, R200 ;  /* 0x00000003ffc87819 */ /* 0x000fe200000114c8 */
[C---:B------:R-:W-:Y:S01]  /*0c50*/  VIADD R17, R2.reuse, 0x80 ;  /* 0x0000008002117836 */ /* 0x040fe20000000000 */
[----:B------:R-:W-:Y:S01]  /*0c60*/  SHF.R.S32.HI R214, RZ, 0x1f, R18 ;  /* 0x0000001fffd67819 */ /* 0x000fe20000011412 */
[----:B------:R-:W-:Y:S01]  /*0c70*/  VIADD R16, R2, 0xc0 ;  /* 0x000000c002107836 */ /* 0x000fe20000000000 */
[----:B------:R-:W-:Y:S01]  /*0c80*/  IADD3 R208, R205, -R208, RZ ;  /* 0x800000d0cdd07210 */ /* 0x000fe20007ffe0ff */
[----:B------:R-:W-:Y:S01]  /*0c90*/  IMAD.IADD R6, R6, 0x1, -R5 ;  /* 0x0000000106067824 */ /* 0x000fe200078e0a05 */
[----:B------:R-:W-:Y:S01]  /*0ca0*/  SHF.R.S32.HI R213, RZ, 0x1f, R17 ;  /* 0x0000001fffd57819 */ /* 0x000fe20000011411 */
[----:B------:R-:W-:Y:S01]  /*0cb0*/  IMAD R207, R3, 0x40, R8 ;  /* 0x0000004003cf7824 */ /* 0x000fe200078e0208 */
[----:B------:R-:W-:-:S03]  /*0cc0*/  SHF.R.S32.HI R212, RZ, 0x1f, R16 ;  /* 0x0000001fffd47819 */ /* 0x000fc60000011410 */
[----:B------:R-:W-:-:S07]  /*0cd0*/  IMAD R209, R6, 0x8, R207 ;  /* 0x0000000806d17824 */ /* 0x000fce00078e02cf */
.L_x_39:
[----:B0-----:R-:W0:Y:S01]  /*0ce0*/  SHFL.IDX PT, R0, R206, RZ, 0x1f ;  /* 0x00001fffce007589 */ /* 0x001e2200000e0000 */
[----:B-1----:R-:W1:Y:S01]  /*0cf0*/  S2UR UR39, SR_CgaCtaId ;  /* 0x00000000002779c3 */ /* 0x002e620000008800 */
[----:B------:R-:W-:Y:S01]  /*0d00*/  ULDC.64 UR6, c[0x0][0x418] ;  /* 0x0001060000067ab9 */ /* 0x000fe20000000a00 */
[----:B------:R-:W-:Y:S01]  /*0d10*/  ULDC UR4, c[0x0][0xc38] ;  /* 0x00030e0000047ab9 */ /* 0x000fe20000000800 */
[----:B------:R-:W-:Y:S02]  /*0d20*/  UISETP.NE.U32.AND UP0, UPT, UR6, URZ, UPT ;  /* 0x0000003f0600728c */ /* 0x000fe4000bf05070 */
[----:B------:R-:W-:Y:S01]  /*0d30*/  UISETP.NE.AND UP1, UPT, UR4, 0x1, UPT ;  /* 0x000000010400788c */ /* 0x000fe2000bf25270 */
[----:B------:R-:W-:Y:S02]  /*0d40*/  UMOV UR41, 0x400 ;  /* 0x0000040000297882 */ /* 0x000fe40000000000 */
[----:B------:R-:W-:Y:S01]  /*0d50*/  ULDC UR4, c[0x0][0xc44] ;  /* 0x0003110000047ab9 */ /* 0x000fe20000000800 */
[----:B------:R-:W-:-:S02]  /*0d60*/  UISETP.NE.AND.EX UP0, UPT, UR7, URZ, UPT, UP0 ;  /* 0x0000003f0700728c */ /* 0x000fc4000bf05300 */
[----:B------:R-:W-:Y:S01]  /*0d70*/  UISETP.NE.AND UP2, UPT, UR4, 0x1, UPT ;  /* 0x000000010400788c */ /* 0x000fe2000bf45270 */
[----:B------:R-:W-:Y:S01]  /*0d80*/  ULDC UR42, c[0x0][0x424] ;  /* 0x00010900002a7ab9 */ /* 0x000fe20000000800 */
[----:B------:R-:W-:Y:S01]  /*0d90*/  ULDC UR10, c[0x0][0x2f0] ;  /* 0x0000bc00000a7ab9 */ /* 0x000fe20000000800 */
[----:B------:R-:W-:Y:S02]  /*0da0*/  USEL UR42, UR42, 0x1, UP0 ;  /* 0x000000012a2a7887 */ /* 0x000fe40008000000 */
[----:B------:R-:W-:Y:S01]  /*0db0*/  @UP1 ULDC UR4, c[0x0][0xc3c] ;  /* 0x00030f0000041ab9 */ /* 0x000fe20000000800 */
[----:B------:R-:W-:Y:S01]  /*0dc0*/  @UP1 ULDC UR12, c[0x0][0xc40] ;  /* 0x00031000000c1ab9 */ /* 0x000fe20000000800 */
[----:B------:R-:W-:Y:S02]  /*0dd0*/  UIMAD.WIDE.U32 UR4, UR45, UR4, URZ ;  /* 0x000000042d0472a5 */ /* 0x000fe4000f8e003f */
[----:B------:R-:W-:Y:S01]  /*0de0*/  UIMAD UR42, UR42, UR10, URZ ;  /* 0x0000000a2a2a72a4 */ /* 0x000fe2000f8e023f */
[----:B0-----:R-:W-:Y:S01]  /*0df0*/  R2UR UR6, R0 ;  /* 0x00000000000672ca */ /* 0x001fe200000e0000 */
[----:B-1----:R-:W-:Y:S01]  /*0e00*/  ULEA UR41, UR39, UR41, 0x18 ;  /* 0x0000002927297291 */ /* 0x002fe2000f8ec03f */
[----:B------:R-:W-:Y:S01]  /*0e10*/  UMOV UR40, UR45 ;  /* 0x0000002d00287c82 */ /* 0x000fe20008000000 */
[----:B------:R-:W-:-:S02]  /*0e20*/  @UP1 USHF.R.U32.HI UR40, URZ, UR12, UR5 ;  /* 0x0000000c3f281299 */ /* 0x000fc40008011605 */
[----:B------:R-:W-:Y:S01]  /*0e30*/  UIADD3 UR11, UR41, 0x18400, URZ ;  /* 0x00018400290b7890 */ /* 0x000fe2000fffe03f */
[----:B------:R-:W-:-:S03]  /*0e40*/  @UP2 ULDC.64 UR8, c[0x0][0xc48] ;  /* 0x0003120000082ab9 */ /* 0x000fc60000000a00 */
[----:B------:R-:W-:Y:S02]  /*0e50*/  ULOP3.LUT UP0, URZ, UR11, 0x1bf, URZ, 0xc0, !UPT ;  /* 0x000001bf0b3f7892 */ /* 0x000fe4000f80c03f */
[----:B------:R-:W-:Y:S02]  /*0e60*/  UIMAD.WIDE.U32 UR4, UR40, UR8, URZ ;  /* 0x00000008280472a5 */ /* 0x000fe4000f8e003f */
[----:B------:R-:W-:Y:S02]  /*0e70*/  ULEA.HI UR7, UR6, UR6, URZ, 0x1 ;  /* 0x0000000606077291 */ /* 0x000fe4000f8f083f */
[----:B------:R-:W-:Y:S01]  /*0e80*/  PLOP3.LUT P0, PT, PT, PT, UP0, 0x80, 0x0 ;  /* 0x000000000000781c */ /* 0x000fe20003f0f008 */
[----:B------:R-:W-:Y:S01]  /*0e90*/  UMOV UR43, UR40 ;  /* 0x00000028002b7c82 */ /* 0x000fe20008000000 */
[----:B------:R-:W-:Y:S02]  /*0ea0*/  ULOP3.LUT UR7, UR7, 0x1e, URZ, 0xc0, !UPT ;  /* 0x0000001e07077892 */ /* 0x000fe4000f8ec03f */
[----:B------:R-:W-:-:S02]  /*0eb0*/  @UP2 USHF.R.U32.HI UR43, URZ, UR9, UR5 ;  /* 0x000000093f2b2299 */ /* 0x000fc40008011605 */
[----:B------:R-:W-:Y:S02]  /*0ec0*/  UIADD3 UR7, UR6, -UR7, URZ ;  /* 0x8000000706077290 */ /* 0x000fe4000fffe03f */
[----:B------:R-:W-:Y:S02]  /*0ed0*/  UIADD3 UR6, UR42, 0x5f, URZ ;  /* 0x0000005f2a067890 */ /* 0x000fe4000fffe03f */
[----:B------:R-:W-:Y:S02]  /*0ee0*/  ULEA UR8, UR7, UR11, 0xd ;  /* 0x0000000b07087291 */ /* 0x000fe4000f8e683f */
[----:B------:R-:W-:Y:S02]  /*0ef0*/  UIMAD.WIDE UR6, UR6, 0x2aaaaaab, URZ ;  /* 0x2aaaaaab060678a5 */ /* 0x000fe4000f8e023f */
[----:B------:R-:W-:Y:S02]  /*0f00*/  USHF.R.U32.HI UR8, URZ, 0x4, UR8 ;  /* 0x000000043f087899 */ /* 0x000fe40008011608 */
[----:B------:R-:W-:-:S02]  /*0f10*/  USHF.R.U32.HI UR44, URZ, 0x1f, UR7 ;  /* 0x0000001f3f2c7899 */ /* 0x000fc40008011607 */
[----:B------:R-:W-:Y:S02]  /*0f20*/  ULOP3.LUT UR50, UR8, 0x3fff, URZ, 0xc0, !UPT ;  /* 0x00003fff08327892 */ /* 0x000fe4000f8ec03f */
[----:B------:R-:W-:Y:S01]  /*0f30*/  ULEA.HI.SX32 UR44, UR7, UR44, 0x1c ;  /* 0x0000002c072c7291 */ /* 0x000fe2000f8fe23f */
[----:B--234-:R-:W-:Y:S11]  /*0f40*/  @!P0 BRA `(.L_x_7) ;  /* 0x0000000000408947 */ /* 0x01cff60003800000 */
[----:B------:R-:W-:Y:S01]  /*0f50*/  MOV R0, 0x0 ;  /* 0x0000000000007802 */ /* 0x000fe20000000f00 */
[----:B------:R-:W-:Y:S01]  /*0f60*/  ULDC.64 UR4, c[0x4][0x98] ;  /* 0x0100260000047ab9 */ /* 0x000fe20000000a00 */
[----:B------:R-:W-:Y:S01]  /*0f70*/  ULDC.64 UR6, c[0x4][0x38] ;  /* 0x01000e0000067ab9 */ /* 0x000fe20000000a00 */
[----:B------:R-:W-:Y:S01]  /*0f80*/  IMAD.U32 R4, RZ, RZ, UR4 ;  /* 0x00000004ff047e24 */ /* 0x000fe2000f8e00ff */
[----:B------:R0:W1:Y:S01]  /*0f90*/  LDC.64 R14, c[0x4][R0] ;  /* 0x01000000000e7b82 */ /* 0x0000620000000a00 */
[----:B------:R-:W-:Y:S01]  /*0fa0*/  IMAD.U32 R5, RZ, RZ, UR5 ;  /* 0x00000005ff057e24 */ /* 0x000fe2000f8e00ff */
[----:B------:R-:W-:Y:S01]  /*0fb0*/  ULDC.64 UR4, c[0x4][0xa0] ;  /* 0x0100280000047ab9 */ /* 0x000fe20000000a00 */
[----:B------:R-:W-:Y:S02]  /*0fc0*/  IMAD.U32 R10, RZ, RZ, UR6 ;  /* 0x00000006ff0a7e24 */ /* 0x000fe4000f8e00ff */
[----:B------:R-:W-:Y:S02]  /*0fd0*/  IMAD.U32 R6, RZ, RZ, UR4 ;  /* 0x00000004ff067e24 */ /* 0x000fe4000f8e00ff */
[----:B------:R-:W-:-:S02]  /*0fe0*/  IMAD.U32 R7, RZ, RZ, UR5 ;  /* 0x00000005ff077e24 */ /* 0x000fc4000f8e00ff */
[----:B------:R-:W-:Y:S02]  /*0ff0*/  IMAD.U32 R11, RZ, RZ, UR7 ;  /* 0x00000007ff0b7e24 */ /* 0x000fe4000f8e00ff */
[----:B------:R-:W-:Y:S02]  /*1000*/  IMAD.MOV.U32 R8, RZ, RZ, 0x70 ;  /* 0x00000070ff087424 */ /* 0x000fe400078e00ff */
[----:B------:R-:W-:Y:S02]  /*1010*/  IMAD.MOV.U32 R12, RZ, RZ, 0x1 ;  /* 0x00000001ff0c7424 */ /* 0x000fe400078e00ff */
[----:B0-----:R-:W-:-:S07]  /*1020*/  IMAD.MOV.U32 R13, RZ, RZ, RZ ;  /* 0x000000ffff0d7224 */ /* 0x001fce00078e00ff */
[----:B------:R-:W-:-:S07]  /*1030*/  LEPC R20, `(.L_x_7) ;  /* 0x000000001014794e */ /* 0x000fce0000000000 */
[----:B-1----:R-:W-:Y:S05]  /*1040*/  CALL.ABS.NOINC R14 ;  /* 0x000000000e007343 */ /* 0x002fea0003c00000 */
.L_x_7:
[----:B------:R-:W-:Y:S01]  /*1050*/  ULOP3.LUT UR4, UR46, 0x1, URZ, 0xc0, !UPT ;  /* 0x000000012e047892 */ /* 0x000fe2000f8ec03f */
[----:B------:R-:W0:Y:S05]  /*1060*/  S2R R20, SR_TID.X ;  /* 0x0000000000147919 */ /* 0x000e2a0000002100 */
[----:B------:R-:W-:-:S05]  /*1070*/  IMAD.U32 R0, RZ, RZ, UR4 ;  /* 0x00000004ff007e24 */ /* 0x000fca000f8e00ff */
[----:B------:R-:W-:-:S04]  /*1080*/  SHF.L.U32 R0, R0, 0x1f, RZ ;  /* 0x0000001f00007819 */ /* 0x000fc800000006ff */
[----:B------:R-:W1:Y:S01]  /*1090*/  SYNCS.PHASECHK.TRANS64.TRYWAIT P0, [UR41+0x22800], R0 ;  /* 0x02280000ff0075a7 */ /* 0x000e620008000169 */
[----:B0-----:R-:W-:-:S05]  /*10a0*/  SHF.R.U32.HI R20, RZ, 0x7, R20 ;  /* 0x00000007ff147819 */ /* 0x001fca0000011614 */
[----:B------:R-:W-:Y:S01]  /*10b0*/  VIADD R7, R20, 0x8 ;  /* 0x0000000814077836 */ /* 0x000fe20000000000 */
[----:B-1----:R-:W-:Y:S06]  /*10c0*/  @!P0 BRA `(.L_x_8) ;  /* 0x0000009c005c8947 */ /* 0x002fec0003800000 */
.L_x_89:
[----:B0-----:R-:W-:Y:S01]  /*10d0*/  IMAD.U32 R0, RZ, RZ, UR47 ;  /* 0x0000002fff007e24 */ /* 0x001fe2000f8e00ff */
[----:B------:R-:W-:Y:S05]  /*10e0*/  WARPSYNC.ALL ;  /* 0x0000000000007948 */ /* 0x000fea0003800000 */
[----:B------:R0:W-:Y:S01]  /*10f0*/  BAR.SYNC.DEFER_BLOCKING R7, 0x100 ;  /* 0x000400070000751d */ /* 0x0001e20000010000 */
[----:B------:R-:W-:-:S13]  /*1100*/  ISETP.NE.AND P0, PT, R0, 0x3, PT ;  /* 0x000000030000780c */ /* 0x000fda0003f05270 */
[----:B0-----:R-:W-:Y:S05]  /*1110*/  @!P0 BRA `(.L_x_9) ;  /* 0x0000000000048947 */ /* 0x001fea0003800000 */
[----:B------:R-:W-:Y:S01]  /*1120*/  BPT.TRAP 0x1 ;  /* 0x000000040000795c */ /* 0x000fe20000300000 */
.L_x_9:
[----:B------:R-:W-:Y:S01]  /*1130*/  ULEA UR22, UR37, UR41, 0x3 ;  /* 0x0000002925167291 */ /* 0x000fe2000f8e183f */
[----:B------:R-:W-:-:S05]  /*1140*/  IMAD.U32 R8, RZ, RZ, UR36 ;  /* 0x00000024ff087e24 */ /* 0x000fca000f8e00ff */
[----:B------:R-:W-:-:S04]  /*1150*/  SHF.L.U32 R8, R8, 0x1f, RZ ;  /* 0x0000001f08087819 */ /* 0x000fc800000006ff */
[----:B------:R0:W1:Y:S01]  /*1160*/  SYNCS.PHASECHK.TRANS64.TRYWAIT P1, [UR22+0x22830], R8 ;  /* 0x02283008ff0075a7 */ /* 0x0000620008020156 */
[----:B------:R-:W-:Y:S05]  /*1170*/  @!P0 BRA `(.L_x_10) ;  /* 0x0000000000048947 */ /* 0x000fea0003800000 */
[----:B------:R-:W-:Y:S01]  /*1180*/  BPT.TRAP 0x1 ;  /* 0x000000040000795c */ /* 0x000fe20000300000 */
.L_x_10:
[----:B-1----:R-:W-:Y:S05]  /*1190*/  @P1 BRA `(.L_x_11) ;  /* 0x0000000000081947 */ /* 0x002fea0003800000 */
[----:B------:R-:W1:Y:S02]  /*11a0*/  SYNCS.PHASECHK.TRANS64.TRYWAIT P1, [UR22+0x22830], R8 ;  /* 0x02283008ff0075a7 */ /* 0x000e640008020156 */
[----:B-1----:R-:W-:Y:S05]  /*11b0*/  @!P1 BRA `(.L_x_12) ;  /* 0x0000009c00389947 */ /* 0x002fea0003800000 */
.L_x_11:
[----:B------:R-:W-:Y:S01]  /*11c0*/  UIADD3 UR4, UR41, 0x1c400, URZ ;  /* 0x0001c40029047890 */ /* 0x000fe2000fffe03f */
[----:B------:R-:W-:Y:S01]  /*11d0*/  WARPGROUP.ARRIVE ;  /* 0x00000000000079c5 */ /* 0x000fe20000000000 */
[----:B------:R-:W-:Y:S01]  /*11e0*/  UMOV UR5, 0x40000040 ;  /* 0x4000004000057882 */ /* 0x000fe20000000000 */
[----:B------:R-:W-:Y:S01]  /*11f0*/  UMOV UR7, 0x40000040 ;  /* 0x4000004000077882 */ /* 0x000fe20000000000 */
[----:B------:R-:W-:-:S03]  /*1200*/  USHF.R.U32.HI UR4, URZ, 0x4, UR4 ;  /* 0x000000043f047899 */ /* 0x000fc60008011604 */
[----:B------:R-:W2:Y:S01]  /*1210*/  S2R R0, SR_TID.X ;  /* 0x0000000000007919 */ /* 0x000ea20000002100 */
[----:B------:R-:W-:Y:S01]  /*1220*/  UMOV UR9, 0x40000040 ;  /* 0x4000004000097882 */ /* 0x000fe20000000000 */
[----:B------:R-:W-:Y:S01]  /*1230*/  UMOV UR11, 0x40000040 ;  /* 0x40000040000b7882 */ /* 0x000fe20000000000 */
[----:B------:R-:W-:Y:S01]  /*1240*/  ULOP3.LUT UR4, UR4, 0x3fff, URZ, 0xc0, !UPT ;  /* 0x00003fff04047892 */ /* 0x000fe2000f8ec03f */
[----:B------:R-:W-:Y:S01]  /*1250*/  UMOV UR13, 0x40000040 ;  /* 0x40000040000d7882 */ /* 0x000fe20000000000 */
[----:B------:R-:W-:Y:S02]  /*1260*/  UMOV UR15, 0x40000040 ;  /* 0x40000040000f7882 */ /* 0x000fe40000000000 */
[----:B------:R-:W-:Y:S02]  /*1270*/  ULOP3.LUT UR20, UR4, 0x10000, URZ, 0xfc, !UPT ;  /* 0x0001000004147892 */ /* 0x000fe4000f8efc3f */
[----:B------:R-:W-:Y:S02]  /*1280*/  ULOP3.LUT UR4, UR50, 0x10000, URZ, 0xfc, !UPT ;  /* 0x0001000032047892 */ /* 0x000fe4000f8efc3f */
[----:B------:R-:W-:-:S02]  /*1290*/  UIMAD UR6, UR37, 0x300, UR20 ;  /* 0x00000300250678a4 */ /* 0x000fc4000f8e0214 */
[----:B------:R-:W-:Y:S02]  /*12a0*/  UIADD3 UR8, UR4, 0x2, URZ ;  /* 0x0000000204087890 */ /* 0x000fe4000fffe03f */
[----:B------:R-:W-:Y:S02]  /*12b0*/  UIADD3 UR10, UR6, 0x2, URZ ;  /* 0x00000002060a7890 */ /* 0x000fe4000fffe03f */
[----:B------:R-:W-:Y:S02]  /*12c0*/  UIADD3 UR12, UR4, 0x4, URZ ;  /* 0x00000004040c7890 */ /* 0x000fe4000fffe03f */
[----:B------:R-:W-:Y:S02]  /*12d0*/  UIADD3 UR14, UR6, 0x4, URZ ;  /* 0x00000004060e7890 */ /* 0x000fe4000fffe03f */
[----:B------:R-:W-:Y:S01]  /*12e0*/  HGMMA.64x96x16.F32.BF16 R24, gdesc[UR4], RZ, !UPT, gsb0 ;  /* 0x01600000041879f0 */ /* 0x000fe2000c0018ff */
[----:B------:R-:W-:Y:S02]  /*12f0*/  UIADD3 UR16, UR4, 0x6, URZ ;  /* 0x0000000604107890 */ /* 0x000fe4000fffe03f */
[----:B------:R-:W-:Y:S01]  /*1300*/  UIADD3 UR18, UR6, 0x6, URZ ;  /* 0x0000000606127890 */ /* 0x000fe2000fffe03f */
[----:B------:R-:W-:Y:S01]  /*1310*/  UMOV UR17, 0x40000040 ;  /* 0x4000004000117882 */ /* 0x000fe20000000000 */
[----:B------:R-:W-:Y:S01]  /*1320*/  UMOV UR19, 0x40000040 ;  /* 0x4000004000137882 */ /* 0x000fe20000000000 */
[----:B--2---:R-:W-:-:S04]  /*1330*/  SHF.R.U32.HI R0, RZ, 0x7, R0 ;  /* 0x00000007ff007819 */ /* 0x004fc80000011600 */
[----:B------:R-:W-:Y:S01]  /*1340*/  IADD3 R0, -R0, 0xb, RZ ;  /* 0x0000000b00007810 */ /* 0x000fe20007ffe1ff */
[----:B------:R-:W-:Y:S02]  /*1350*/  WARPGROUP.DEPBAR.LE gsb0, 0x0 ;  /* 0x00008000000079c5 */ /* 0x000fe40000010000 */
[----:B------:R-:W-:-:S06]  /*1360*/  WARPGROUP.ARRIVE ;  /* 0x00000000000079c5 */ /* 0x000fcc0000000000 */
[----:B------:R-:W-:Y:S03]  /*1370*/  HGMMA.64x96x16.F32.BF16 R24, gdesc[UR8], R24, gsb0 ;  /* 0x01600000081879f0 */ /* 0x000fe60008001818 */
[----:B------:R-:W-:Y:S02]  /*1380*/  WARPGROUP.DEPBAR.LE gsb0, 0x0 ;  /* 0x00008000000079c5 */ /* 0x000fe40000010000 */
[----:B------:R-:W-:-:S06]  /*1390*/  WARPGROUP.ARRIVE ;  /* 0x00000000000079c5 */ /* 0x000fcc0000000000 */
[----:B------:R-:W-:Y:S03]  /*13a0*/  HGMMA.64x96x16.F32.BF16 R24, gdesc[UR12], R24, gsb0 ;  /* 0x016000000c1879f0 */ /* 0x000fe60008001818 */
[----:B------:R-:W-:Y:S02]  /*13b0*/  WARPGROUP.DEPBAR.LE gsb0, 0x0 ;  /* 0x00008000000079c5 */ /* 0x000fe40000010000 */
[----:B------:R-:W-:-:S06]  /*13c0*/  WARPGROUP.ARRIVE ;  /* 0x00000000000079c5 */ /* 0x000fcc0000000000 */
[----:B------:R-:W-:Y:S03]  /*13d0*/  HGMMA.64x96x16.F32.BF16 R24, gdesc[UR16], R24, gsb0 ;  /* 0x01600000101879f0 */ /* 0x000fe60008001818 */
[----:B------:R-:W-:Y:S02]  /*13e0*/  WARPGROUP.DEPBAR.LE gsb0, 0x0 ;  /* 0x00008000000079c5 */ /* 0x000fe40000010000 */
[----:B------:R2:W-:Y:S06]  /*13f0*/  BAR.ARV R0, 0x100 ;  /* 0x000400000000751d */ /* 0x0005ec0000002000 */
[----:B------:R-:W-:Y:S05]  /*1400*/  @!P0 BRA `(.L_x_13) ;  /* 0x0000000000048947 */ /* 0x000fea0003800000 */
[----:B------:R-:W-:Y:S01]  /*1410*/  BPT.TRAP 0x1 ;  /* 0x000000040000795c */ /* 0x000fe20000300000 */
.L_x_13:
[----:B------:R-:W-:Y:S01]  /*1420*/  UIMAD UR6, UR44, -0x60, UR42 ;  /* 0xffffffa02c0678a4 */ /* 0x000fe2000f8e022a */
[----:B------:R-:W-:Y:S01]  /*1430*/  P2R R11, PR, RZ, 0x1 ;  /* 0x00000001ff0b7803 */ /* 0x000fe20000000000 */
[----:B------:R-:W-:Y:S02]  /*1440*/  ULDC UR10, c[0x0][0x988] ;  /* 0x00026200000a7ab9 */ /* 0x000fe40000000800 */
[----:B------:R-:W-:-:S06]  /*1450*/  UIADD3 UR6, UR6, 0x60, URZ ;  /* 0x0000006006067890 */ /* 0x000fcc000fffe03f */
[----:B-1----:R-:W-:Y:S01]  /*1460*/  IMAD.U32 R3, RZ, RZ, UR6 ;  /* 0x00000006ff037e24 */ /* 0x002fe2000f8e00ff */
[----:B------:R-:W-:-:S03]  /*1470*/  UIADD3 UR6, UR22, 0x22840, URZ ;  /* 0x0002284016067890 */ /* 0x000fc6000fffe03f */
[----:B------:R-:W-:Y:S01]  /*1480*/  IMAD R3, R208, -0x2, R3 ;  /* 0xfffffffed0037824 */ /* 0x000fe200078e0203 */
[----:B------:R-:W-:-:S04]  /*1490*/  UPRMT UR6, UR39, 0x654, UR6 ;  /* 0x0000065427067896 */ /* 0x000fc80008000006 */
[C---:B------:R-:W-:Y:S02]  /*14a0*/  ISETP.GT.AND P6, PT, R3.reuse, RZ, PT ;  /* 0x000000ff0300720c */ /* 0x040fe40003fc4270 */
[C---:B------:R-:W-:Y:S02]  /*14b0*/  ISETP.GT.AND P5, PT, R3.reuse, 0x1, PT ;  /* 0x000000010300780c */ /* 0x040fe40003fa4270 */
[----:B------:R-:W-:Y:S01]  /*14c0*/  ISETP.GT.AND P4, PT, R3, 0x8, PT ;  /* 0x000000080300780c */ /* 0x000fe20003f84270 */
[----:B------:R-:W-:Y:S01]  /*14d0*/  SYNCS.ARRIVE.TRANS64.RED.A1T0 RZ, [UR6], RZ ;  /* 0x000000ffffff79a7 */ /* 0x000fe20008100406 */
[----:B------:R-:W-:Y:S02]  /*14e0*/  FSEL R24, R24, -INF , P6 ;  /* 0xff80000018187808 */ /* 0x000fe40003000000 */
[----:B------:R-:W-:Y:S02]  /*14f0*/  FSEL R25, R25, -INF , P5 ;  /* 0xff80000019197808 */ /* 0x000fe40002800000 */
[----:B------:R-:W-:-:S02]  /*1500*/  ISETP.GT.AND P3, PT, R3, 0x9, PT ;  /* 0x000000090300780c */ /* 0x000fc40003f64270 */
[----:B------:R-:W-:Y:S02]  /*1510*/  FSEL R28, R28, -INF , P4 ;  /* 0xff8000001c1c7808 */ /* 0x000fe40002000000 */
[----:B------:R-:W-:Y:S02]  /*1520*/  FMNMX.FTZ R5, R24, R25, !PT ;  /* 0x0000001918057209 */ /* 0x000fe40007810000 */
[----:B------:R-:W-:Y:S02]  /*1530*/  ISETP.GT.AND P2, PT, R3, 0x10, PT ;  /* 0x000000100300780c */ /* 0x000fe40003f44270 */
[----:B------:R-:W-:Y:S02]  /*1540*/  FSEL R29, R29, -INF , P3 ;  /* 0xff8000001d1d7808 */ /* 0x000fe40001800000 */
[----:B------:R-:W-:Y:S02]  /*1550*/  FMNMX.FTZ R4, R28, R5, !PT ;  /* 0x000000051c047209 */ /* 0x000fe40007810000 */
[----:B------:R-:W-:-:S02]  /*1560*/  ISETP.GT.AND P1, PT, R3, 0x11, PT ;  /* 0x000000110300780c */ /* 0x000fc40003f24270 */
[----:B------:R-:W-:Y:S02]  /*1570*/  FSEL R32, R32, -INF , P2 ;  /* 0xff80000020207808 */ /* 0x000fe40001000000 */
[----:B------:R-:W-:Y:S02]  /*1580*/  FMNMX.FTZ R5, R29, R4, !PT ;  /* 0x000000041d057209 */ /* 0x000fe40007810000 */
[----:B------:R-:W-:Y:S02]  /*1590*/  FSEL R26, R26, -INF , P6 ;  /* 0xff8000001a1a7808 */ /* 0x000fe40003000000 */
[----:B------:R-:W-:Y:S02]  /*15a0*/  ISETP.GT.AND P6, PT, R3, 0x18, PT ;  /* 0x000000180300780c */ /* 0x000fe40003fc4270 */
[----:B------:R-:W-:Y:S02]  /*15b0*/  FSEL R33, R33, -INF , P1 ;  /* 0xff80000021217808 */ /* 0x000fe40000800000 */
[----:B------:R-:W-:-:S02]  /*15c0*/  FMNMX.FTZ R4, R32, R5, !PT ;  /* 0x0000000520047209 */ /* 0x000fc40007810000 */
[----:B------:R-:W-:Y:S02]  /*15d0*/  FSEL R27, R27, -INF , P5 ;  /* 0xff8000001b1b7808 */ /* 0x000fe40002800000 */
[----:B------:R-:W-:Y:S02]  /*15e0*/  ISETP.GT.AND P5, PT, R3, 0x19, PT ;  /* 0x000000190300780c */ /* 0x000fe40003fa4270 */
[----:B------:R-:W-:Y:S02]  /*15f0*/  FSEL R36, R36, -INF , P6 ;  /* 0xff80000024247808 */ /* 0x000fe40003000000 */
[----:B------:R-:W-:Y:S02]  /*1600*/  FMNMX.FTZ R5, R33, R4, !PT ;  /* 0x0000000421057209 */ /* 0x000fe40007810000 */
[----:B------:R-:W-:Y:S02]  /*1610*/  FSEL R30, R30, -INF , P4 ;  /* 0xff8000001e1e7808 */ /* 0x000fe40002000000 */
        /* <DEDUP_REMOVED lines=64> */
[----:B------:R-:W-:Y:S02]  /*1a20*/  FMNMX.FTZ R4, R68, R3, !PT ;  /* 0x0000000344047209 */ /* 0x000fe40007810000 */
[----:B------:R-:W-:Y:S02]  /*1a30*/  FMNMX.FTZ R5, R26, R27, !PT ;  /* 0x0000001b1a057209 */ /* 0x000fe40007810000 */
[----:B------:R-:W-:-:S02]  /*1a40*/  FMNMX.FTZ R6, R69, R4, !PT ;  /* 0x0000000445067209 */ /* 0x000fc40007810000 */
[----:B------:R-:W-:Y:S02]  /*1a50*/  FSEL R62, R62, -INF , P6 ;  /* 0xff8000003e3e7808 */ /* 0x000fe40003000000 */
[----:B------:R-:W-:Y:S01]  /*1a60*/  FSEL R63, R63, -INF , P5 ;  /* 0xff8000003f3f7808 */ /* 0x000fe20002800000 */
[----:B------:R-:W1:Y:S01]  /*1a70*/  SHFL.BFLY PT, R3, R6, 0x2, 0x1f ;  /* 0x0c401f0006037f89 */ /* 0x000e6200000e0000 */
[----:B------:R-:W-:Y:S02]  /*1a80*/  FSEL R66, R66, -INF , P4 ;  /* 0xff80000042427808 */ /* 0x000fe40002000000 */
[----:B------:R-:W-:Y:S02]  /*1a90*/  FSEL R67, R67, -INF , P3 ;  /* 0xff80000043437808 */ /* 0x000fe40001800000 */
[----:B------:R-:W-:Y:S02]  /*1aa0*/  FSEL R70, R70, -INF , P2 ;  /* 0xff80000046467808 */ /* 0x000fe40001000000 */
[----:B------:R-:W-:-:S02]  /*1ab0*/  FSEL R71, R71, -INF , P1 ;  /* 0xff80000047477808 */ /* 0x000fc40000800000 */
[----:B-1----:R-:W-:-:S05]  /*1ac0*/  FMNMX.FTZ R9, R6, R3, !PT ;  /* 0x0000000306097209 */ /* 0x002fca0007810000 */
[----:B------:R-:W1:Y:S02]  /*1ad0*/  SHFL.BFLY PT, R4, R9, 0x1, 0x1f ;  /* 0x0c201f0009047f89 */ /* 0x000e6400000e0000 */
[----:B-1----:R-:W-:-:S04]  /*1ae0*/  FMNMX.FTZ R3, R9, R4, !PT ;  /* 0x0000000409037209 */ /* 0x002fc80007810000 */
[C---:B------:R-:W-:Y:S01]  /*1af0*/  FSETP.NEU.FTZ.AND P0, PT, R3.reuse, -INF , PT ;  /* 0xff8000000300780b */ /* 0x040fe20003f1d000 */
[----:B------:R-:W-:-:S05]  /*1b00*/  FMUL.FTZ R4, R3, UR10 ;  /* 0x0000000a03047c20 */ /* 0x000fca0008410000 */
[----:B------:R-:W-:Y:S02]  /*1b10*/  FSEL R10, R4, RZ, P0 ;  /* 0x000000ff040a7208 */ /* 0x000fe40000000000 */
[----:B------:R-:W-:Y:S02]  /*1b20*/  FMNMX.FTZ R4, R30, R5, !PT ;  /* 0x000000051e047209 */ /* 0x000fe40007810000 */
[----:B------:R-:W-:Y:S01]  /*1b30*/  ISETP.NE.AND P0, PT, R11, RZ, PT ;  /* 0x000000ff0b00720c */ /* 0x000fe20003f05270 */
[--C-:B------:R-:W-:Y:S01]  /*1b40*/  FFMA.FTZ R24, R24, UR10, -R10.reuse ;  /* 0x0000000a18187c23 */ /* 0x100fe2000801080a */
[----:B------:R-:W-:Y:S01]  /*1b50*/  FMNMX.FTZ R5, R31, R4, !PT ;  /* 0x000000041f057209 */ /* 0x000fe20007810000 */
[--C-:B------:R-:W-:Y:S01]  /*1b60*/  FFMA.FTZ R25, R25, UR10, -R10.reuse ;  /* 0x0000000a19197c23 */ /* 0x100fe2000801080a */
[--C-:B------:R-:W-:Y:S01]  /*1b70*/  FFMA.FTZ R28, R28, UR10, -R10.reuse ;  /* 0x0000000a1c1c7c23 */ /* 0x100fe2000801080a */
[--C-:B------:R-:W-:Y:S01]  /*1b80*/  FFMA.FTZ R29, R29, UR10, -R10.reuse ;  /* 0x0000000a1d1d7c23 */ /* 0x100fe2000801080a */
[----:B------:R-:W-:Y:S01]  /*1b90*/  FMNMX.FTZ R4, R34, R5, !PT ;  /* 0x0000000522047209 */ /* 0x000fe20007810000 */
[----:B------:R-:W-:Y:S01]  /*1ba0*/  MUFU.EX2 R24, R24 ;  /* 0x0000001800187308 */ /* 0x000fe20000000800 */
[--C-:B------:R-:W-:Y:S01]  /*1bb0*/  FFMA.FTZ R32, R32, UR10, -R10.reuse ;  /* 0x0000000a20207c23 */ /* 0x100fe2000801080a */
[--C-:B------:R-:W-:Y:S01]  /*1bc0*/  FFMA.FTZ R33, R33, UR10, -R10.reuse ;  /* 0x0000000a21217c23 */ /* 0x100fe2000801080a */
[----:B------:R-:W-:Y:S01]  /*1bd0*/  FMNMX.FTZ R5, R35, R4, !PT ;  /* 0x0000000423057209 */ /* 0x000fe20007810000 */
[--C-:B------:R-:W-:Y:S01]  /*1be0*/  FFMA.FTZ R36, R36, UR10, -R10.reuse ;  /* 0x0000000a24247c23 */ /* 0x100fe2000801080a */
[--C-:B------:R-:W-:Y:S01]  /*1bf0*/  FFMA.FTZ R37, R37, UR10, -R10.reuse ;  /* 0x0000000a25257c23 */ /* 0x100fe2000801080a */
[--C-:B------:R-:W-:Y:S01]  /*1c00*/  FFMA.FTZ R40, R40, UR10, -R10.reuse ;  /* 0x0000000a28287c23 */ /* 0x100fe2000801080a */
[----:B------:R-:W-:Y:S01]  /*1c10*/  FMNMX.FTZ R4, R38, R5, !PT ;  /* 0x0000000526047209 */ /* 0x000fe20007810000 */
[----:B------:R-:W1:Y:S01]  /*1c20*/  MUFU.EX2 R25, R25 ;  /* 0x0000001900197308 */ /* 0x000e620000000800 */
[--C-:B------:R-:W-:Y:S01]  /*1c30*/  FFMA.FTZ R41, R41, UR10, -R10.reuse ;  /* 0x0000000a29297c23 */ /* 0x100fe2000801080a */
        /* <DEDUP_REMOVED lines=14> */
[----:B------:R-:W3:Y:S01]  /*1d20*/  MUFU.EX2 R29, R29 ;  /* 0x0000001d001d7308 */ /* 0x000ee20000000800 */
[--C-:B------:R-:W-:Y:S01]  /*1d30*/  FFMA.FTZ R61, R61, UR10, -R10.reuse ;  /* 0x0000000a3d3d7c23 */ /* 0x100fe2000801080a */
[--C-:B------:R-:W-:Y:S01]  /*1d40*/  FFMA.FTZ R64, R64, UR10, -R10.reuse ;  /* 0x0000000a40407c23 */ /* 0x100fe2000801080a */
[----:B------:R-:W-:Y:S01]  /*1d50*/  FMNMX.FTZ R5, R47, R4, !PT ;  /* 0x000000042f057209 */ /* 0x000fe20007810000 */
[--C-:B------:R-:W-:Y:S01]  /*1d60*/  FFMA.FTZ R65, R65, UR10, -R10.reuse ;  /* 0x0000000a41417c23 */ /* 0x100fe2000801080a */
[--C-:B------:R-:W-:Y:S01]  /*1d70*/  FFMA.FTZ R68, R68, UR10, -R10.reuse ;  /* 0x0000000a44447c23 */ /* 0x100fe2000801080a */
[----:B------:R-:W-:Y:S01]  /*1d80*/  FFMA.FTZ R10, R69, UR10, -R10 ;  /* 0x0000000a450a7c23 */ /* 0x000fe2000801080a */
[----:B------:R-:W-:Y:S01]  /*1d90*/  FMNMX.FTZ R4, R50, R5, !PT ;  /* 0x0000000532047209 */ /* 0x000fe20007810000 */
[----:B------:R-:W-:Y:S01]  /*1da0*/  MUFU.EX2 R32, R32 ;  /* 0x0000002000207308 */ /* 0x000fe20000000800 */
[----:B-1----:R-:W-:Y:S01]  /*1db0*/  FADD.FTZ R9, R24, R25 ;  /* 0x0000001918097221 */ /* 0x002fe20000010000 */
[----:B------:R-:W-:-:S02]  /*1dc0*/  F2FP.BF16.F32.PACK_AB R152, R25, R24 ;  /* 0x000000181998723e */ /* 0x000fc400000010ff */
[----:B------:R-:W-:-:S04]  /*1dd0*/  FMNMX.FTZ R5, R51, R4, !PT ;  /* 0x0000000433057209 */ /* 0x000fc80007810000 */
[----:B------:R-:W-:Y:S01]  /*1de0*/  FMNMX.FTZ R4, R54, R5, !PT ;  /* 0x0000000536047209 */ /* 0x000fe20007810000 */
[----:B------:R-:W1:Y:S01]  /*1df0*/  MUFU.EX2 R33, R33 ;  /* 0x0000002100217308 */ /* 0x000e620000000800 */
[----:B---3--:R-:W-:Y:S02]  /*1e00*/  F2FP.BF16.F32.PACK_AB R154, R29, R28 ;  /* 0x0000001c1d9a723e */ /* 0x008fe400000010ff */
[----:B------:R-:W-:-:S04]  /*1e10*/  FMNMX.FTZ R5, R55, R4, !PT ;  /* 0x0000000437057209 */ /* 0x000fc80007810000 */
[----:B------:R-:W-:Y:S01]  /*1e20*/  FMNMX.FTZ R4, R58, R5, !PT ;  /* 0x000000053a047209 */ /* 0x000fe20007810000 */
[----:B------:R-:W-:Y:S03]  /*1e30*/  MUFU.EX2 R36, R36 ;  /* 0x0000002400247308 */ /* 0x000fe60000000800 */
[----:B------:R-:W-:-:S04]  /*1e40*/  FMNMX.FTZ R5, R59, R4, !PT ;  /* 0x000000043b057209 */ /* 0x000fc80007810000 */
[----:B------:R-:W-:Y:S01]  /*1e50*/  FMNMX.FTZ R4, R62, R5, !PT ;  /* 0x000000053e047209 */ /* 0x000fe20007810000 */
[----:B------:R-:W3:Y:S01]  /*1e60*/  MUFU.EX2 R37, R37 ;  /* 0x0000002500257308 */ /* 0x000ee20000000800 */
[----:B-1----:R-:W-:Y:S02]  /*1e70*/  F2FP.BF16.F32.PACK_AB R156, R33, R32 ;  /* 0x00000020219c723e */ /* 0x002fe400000010ff */
[----:B------:R-:W-:-:S04]  /*1e80*/  FMNMX.FTZ R5, R63, R4, !PT ;  /* 0x000000043f057209 */ /* 0x000fc80007810000 */
[----:B------:R-:W-:Y:S01]  /*1e90*/  FMNMX.FTZ R4, R66, R5, !PT ;  /* 0x0000000542047209 */ /* 0x000fe20007810000 */
[----:B------:R-:W-:Y:S03]  /*1ea0*/  MUFU.EX2 R40, R40 ;  /* 0x0000002800287308 */ /* 0x000fe60000000800 */
[----:B------:R-:W-:-:S04]  /*1eb0*/  FMNMX.FTZ R5, R67, R4, !PT ;  /* 0x0000000443057209 */ /* 0x000fc80007810000 */
[----:B------:R-:W-:Y:S01]  /*1ec0*/  FMNMX.FTZ R4, R70, R5, !PT ;  /* 0x0000000546047209 */ /* 0x000fe20007810000 */
[----:B------:R-:W1:Y:S01]  /*1ed0*/  MUFU.EX2 R41, R41 ;  /* 0x0000002900297308 */ /* 0x000e620000000800 */
[----:B---3--:R-:W-:Y:S02]  /*1ee0*/  F2FP.BF16.F32.PACK_AB R158, R37, R36 ;  /* 0x00000024259e723e */ /* 0x008fe400000010ff */
[----:B------:R-:W-:-:S05]  /*1ef0*/  FMNMX.FTZ R4, R71, R4, !PT ;  /* 0x0000000447047209 */ /* 0x000fca0007810000 */
[----:B------:R-:W3:Y:S01]  /*1f00*/  SHFL.BFLY PT, R5, R4, 0x2, 0x1f ;  /* 0x0c401f0004057f89 */ /* 0x000ee200000e0000 */
[----:B------:R-:W-:Y:S08]  /*1f10*/  MUFU.EX2 R44, R44 ;  /* 0x0000002c002c7308 */ /* 0x000ff00000000800 */
[----:B------:R-:W4:Y:S01]  /*1f20*/  MUFU.EX2 R45, R45 ;  /* 0x0000002d002d7308 */ /* 0x000f220000000800 */
[----:B-1----:R-:W-:-:S07]  /*1f30*/  F2FP.BF16.F32.PACK_AB R160, R41, R40 ;  /* 0x0000002829a0723e */ /* 0x002fce00000010ff */
[----:B------:R-:W-:Y:S01]  /*1f40*/  MUFU.EX2 R48, R48 ;  /* 0x0000003000307308 */ /* 0x000fe20000000800 */
[----:B---3--:R-:W-:-:S07]  /*1f50*/  FMNMX.FTZ R5, R4, R5, !PT ;  /* 0x0000000504057209 */ /* 0x008fce0007810000 */
[----:B------:R-:W1:Y:S01]  /*1f60*/  MUFU.EX2 R49, R49 ;  /* 0x0000003100317308 */ /* 0x000e620000000800 */
[----:B----4-:R-:W-:Y:S01]  /*1f70*/  F2FP.BF16.F32.PACK_AB R162, R45, R44 ;  /* 0x0000002c2da2723e */ /* 0x010fe200000010ff */
[----:B------:R-:W3:Y:S06]  /*1f80*/  SHFL.BFLY PT, R4, R5, 0x1, 0x1f ;  /* 0x0c201f0005047f89 */ /* 0x000eec00000e0000 */
[----:B------:R-:W-:Y:S08]  /*1f90*/  MUFU.EX2 R52, R52 ;  /* 0x0000003400347308 */ /* 0x000ff00000000800 */
[----:B------:R-:W4:Y:S01]  /*1fa0*/  MUFU.EX2 R53, R53 ;  /* 0x0000003500357308 */ /* 0x000f220000000800 */
[----:B-1----:R-:W-:-:S07]  /*1fb0*/  F2FP.BF16.F32.PACK_AB R164, R49, R48 ;  /* 0x0000003031a4723e */ /* 0x002fce00000010ff */
[----:B------:R-:W-:Y:S01]  /*1fc0*/  MUFU.EX2 R56, R56 ;  /* 0x0000003800387308 */ /* 0x000fe20000000800 */
[----:B---3--:R-:W-:-:S04]  /*1fd0*/  FMNMX.FTZ R4, R5, R4, !PT ;  /* 0x0000000405047209 */ /* 0x008fc80007810000 */
[C---:B------:R-:W-:Y:S01]  /*1fe0*/  FSETP.NEU.FTZ.AND P1, PT, R4.reuse, -INF , PT ;  /* 0xff8000000400780b */ /* 0x040fe20003f3d000 */
[----:B------:R-:W-:Y:S02]  /*1ff0*/  FMUL.FTZ R5, R4, UR10 ;  /* 0x0000000a04057c20 */ /* 0x000fe40008410000 */
[----:B------:R-:W-:Y:S01]  /*2000*/  MUFU.EX2 R57, R57 ;  /* 0x0000003900397308 */ /* 0x000fe20000000800 */
[----:B----4-:R-:W-:Y:S02]  /*2010*/  F2FP.BF16.F32.PACK_AB R166, R53, R52 ;  /* 0x0000003435a6723e */ /* 0x010fe400000010ff */
[----:B------:R-:W-:-:S05]  /*2020*/  FSEL R6, R5, RZ, P1 ;  /* 0x000000ff05067208 */ /* 0x000fca0000800000 */
[----:B------:R1:W-:Y:S01]  /*2030*/  MUFU.EX2 R5, R10 ;  /* 0x0000000a00057308 */ /* 0x0003e20000000800 */
[--C-:B------:R-:W-:Y:S01]  /*2040*/  FFMA.FTZ R26, R26, UR10, -R6.reuse ;  /* 0x0000000a1a1a7c23 */ /* 0x100fe20008010806 */
[--C-:B------:R-:W-:Y:S01]  /*2050*/  FFMA.FTZ R27, R27, UR10, -R6.reuse ;  /* 0x0000000a1b1b7c23 */ /* 0x100fe20008010806 */
[--C-:B------:R-:W-:Y:S01]  /*2060*/  FFMA.FTZ R30, R30, UR10, -R6.reuse ;  /* 0x0000000a1e1e7c23 */ /* 0x100fe20008010806 */
[--C-:B------:R-:W-:Y:S01]  /*2070*/  FFMA.FTZ R31, R31, UR10, -R6.reuse ;  /* 0x0000000a1f1f7c23 */ /* 0x100fe20008010806 */
[--C-:B------:R-:W-:Y:S01]  /*2080*/  FFMA.FTZ R34, R34, UR10, -R6.reuse ;  /* 0x0000000a22227c23 */ /* 0x100fe20008010806 */
[--C-:B------:R-:W-:Y:S01]  /*2090*/  FFMA.FTZ R35, R35, UR10, -R6.reuse ;  /* 0x0000000a23237c23 */ /* 0x100fe20008010806 */
[--C-:B------:R-:W-:Y:S01]  /*20a0*/  FFMA.FTZ R38, R38, UR10, -R6.reuse ;  /* 0x0000000a26267c23 */ /* 0x100fe20008010806 */
[----:B------:R-:W-:Y:S01]  /*20b0*/  MUFU.EX2 R26, R26 ;  /* 0x0000001a001a7308 */ /* 0x000fe20000000800 */
[----:B-1----:R-:W-:Y:S01]  /*20c0*/  FADD.FTZ R10, R28, R9 ;  /* 0x000000091c0a7221 */ /* 0x002fe20000010000 */
[--C-:B------:R-:W-:Y:S01]  /*20d0*/  FFMA.FTZ R39, R39, UR10, -R6.reuse ;  /* 0x0000000a27277c23 */ /* 0x100fe20008010806 */
[--C-:B------:R-:W-:Y:S01]  /*20e0*/  FFMA.FTZ R42, R42, UR10, -R6.reuse ;  /* 0x0000000a2a2a7c23 */ /* 0x100fe20008010806 */
[----:B------:R-:W-:Y:S01]  /*20f0*/  FFMA.FTZ R43, R43, UR10, -R6 ;  /* 0x0000000a2b2b7c23 */ /* 0x000fe20008010806 */
[----:B------:R-:W-:Y:S01]  /*2100*/  FADD.FTZ R9, R29, R10 ;  /* 0x0000000a1d097221 */ /* 0x000fe20000010000 */
[--C-:B------:R-:W-:Y:S01]  /*2110*/  FFMA.FTZ R46, R46, UR10, -R6.reuse ;  /* 0x0000000a2e2e7c23 */ /* 0x100fe20008010806 */
[--C-:B------:R-:W-:Y:S01]  /*2120*/  FFMA.FTZ R47, R47, UR10, -R6.reuse ;  /* 0x0000000a2f2f7c23 */ /* 0x100fe20008010806 */
[----:B------:R-:W1:Y:S01]  /*2130*/  MUFU.EX2 R27, R27 ;  /* 0x0000001b001b7308 */ /* 0x000e620000000800 */
[----:B------:R-:W-:Y:S01]  /*2140*/  FADD.FTZ R10, R32, R9 ;  /* 0x00000009200a7221 */ /* 0x000fe20000010000 */
[--C-:B------:R-:W-:Y:S01]  /*2150*/  FFMA.FTZ R50, R50, UR10, -R6.reuse ;  /* 0x0000000a32327c23 */ /* 0x100fe20008010806 */
[--C-:B------:R-:W-:Y:S01]  /*2160*/  FFMA.FTZ R51, R51, UR10, -R6.reuse ;  /* 0x0000000a33337c23 */ /* 0x100fe20008010806 */
[----:B------:R-:W-:Y:S01]  /*2170*/  FFMA.FTZ R54, R54, UR10, -R6 ;  /* 0x0000000a36367c23 */ /* 0x000fe20008010806 */
[----:B------:R-:W-:Y:S01]  /*2180*/  FADD.FTZ R11, R33, R10 ;  /* 0x0000000a210b7221 */ /* 0x000fe20000010000 */
[--C-:B------:R-:W-:Y:S01]  /*2190*/  FFMA.FTZ R55, R55, UR10, -R6.reuse ;  /* 0x0000000a37377c23 */ /* 0x100fe20008010806 */
[--C-:B------:R-:W-:Y:S01]  /*21a0*/  FFMA.FTZ R58, R58, UR10, -R6.reuse ;  /* 0x0000000a3a3a7c23 */ /* 0x100fe20008010806 */
[----:B------:R-:W3:Y:S01]  /*21b0*/  MUFU.EX2 R30, R30 ;  /* 0x0000001e001e7308 */ /* 0x000ee20000000800 */
[----:B------:R-:W-:Y:S01]  /*21c0*/  FADD.FTZ R12, R36, R11 ;  /* 0x0000000b240c7221 */ /* 0x000fe20000010000 */
[--C-:B------:R-:W-:Y:S01]  /*21d0*/  FFMA.FTZ R59, R59, UR10, -R6.reuse ;  /* 0x0000000a3b3b7c23 */ /* 0x100fe20008010806 */
[--C-:B------:R-:W-:Y:S01]  /*21e0*/  FFMA.FTZ R62, R62, UR10, -R6.reuse ;  /* 0x0000000a3e3e7c23 */ /* 0x100fe20008010806 */
[----:B------:R-:W-:Y:S01]  /*21f0*/  FFMA.FTZ R63, R63, UR10, -R6 ;  /* 0x0000000a3f3f7c23 */ /* 0x000fe20008010806 */
[----:B------:R-:W-:Y:S01]  /*2200*/  FADD.FTZ R11, R37, R12 ;  /* 0x0000000c250b7221 */ /* 0x000fe20000010000 */
[--C-:B------:R-:W-:Y:S01]  /*2210*/  FFMA.FTZ R66, R66, UR10, -R6.reuse ;  /* 0x0000000a42427c23 */ /* 0x100fe20008010806 */
[--C-:B------:R-:W-:Y:S01]  /*2220*/  FFMA.FTZ R67, R67, UR10, -R6.reuse ;  /* 0x0000000a43437c23 */ /* 0x100fe20008010806 */
[----:B------:R-:W4:Y:S01]  /*2230*/  MUFU.EX2 R31, R31 ;  /* 0x0000001f001f7308 */ /* 0x000f220000000800 */
[----:B-1----:R-:W-:Y:S01]  /*2240*/  FADD.FTZ R9, R26, R27 ;  /* 0x0000001b1a097221 */ /* 0x002fe20000010000 */
[----:B------:R-:W-:Y:S01]  /*2250*/  FADD.FTZ R12, R40, R11 ;  /* 0x0000000b280c7221 */ /* 0x000fe20000010000 */
[--C-:B------:R-:W-:Y:S01]  /*2260*/  FFMA.FTZ R70, R70, UR10, -R6.reuse ;  /* 0x0000000a46467c23 */ /* 0x100fe20008010806 */
[----:B------:R-:W-:Y:S01]  /*2270*/  FFMA.FTZ R71, R71, UR10, -R6 ;  /* 0x0000000a47477c23 */ /* 0x000fe20008010806 */
[----:B------:R-:W-:Y:S01]  /*2280*/  F2FP.BF16.F32.PACK_AB R168, R57, R56 ;  /* 0x0000003839a8723e */ /* 0x000fe200000010ff */
[----:B------:R-:W-:Y:S01]  /*2290*/  FADD.FTZ R11, R41, R12 ;  /* 0x0000000c290b7221 */ /* 0x000fe20000010000 */
[----:B------:R-:W-:Y:S01]  /*22a0*/  F2FP.BF16.F32.PACK_AB R153, R27, R26 ;  /* 0x0000001a1b99723e */ /* 0x000fe200000010ff */
[----:B------:R-:W1:Y:S01]  /*22b0*/  MUFU.EX2 R34, R34 ;  /* 0x0000002200227308 */ /* 0x000e620000000800 */
[----:B---3--:R-:W-:Y:S01]  /*22c0*/  FADD.FTZ R10, R30, R9 ;  /* 0x000000091e0a7221 */ /* 0x008fe20000010000 */
[----:B------:R-:W-:-:S04]  /*22d0*/  FADD.FTZ R12, R44, R11 ;  /* 0x0000000b2c0c7221 */ /* 0x000fc80000010000 */
[----:B------:R-:W-:Y:S02]  /*22e0*/  FADD.FTZ R11, R45, R12 ;  /* 0x0000000c2d0b7221 */ /* 0x000fe40000010000 */
[----:B------:R-:W3:Y:S01]  /*22f0*/  MUFU.EX2 R35, R35 ;  /* 0x0000002300237308 */ /* 0x000ee20000000800 */
[C---:B----4-:R-:W-:Y:S01]  /*2300*/  FADD.FTZ R9, R31.reuse, R10 ;  /* 0x0000000a1f097221 */ /* 0x050fe20000010000 */
[----:B------:R-:W-:Y:S01]  /*2310*/  FADD.FTZ R12, R48, R11 ;  /* 0x0000000b300c7221 */ /* 0x000fe20000010000 */
[----:B------:R-:W-:-:S03]  /*2320*/  F2FP.BF16.F32.PACK_AB R155, R31, R30 ;  /* 0x0000001e1f9b723e */ /* 0x000fc600000010ff */
[----:B------:R-:W-:Y:S02]  /*2330*/  FADD.FTZ R11, R49, R12 ;  /* 0x0000000c310b7221 */ /* 0x000fe40000010000 */
[----:B------:R-:W4:Y:S01]  /*2340*/  MUFU.EX2 R38, R38 ;  /* 0x0000002600267308 */ /* 0x000f220000000800 */
[----:B-1----:R-:W-:-:S07]  /*2350*/  FADD.FTZ R10, R34, R9 ;  /* 0x00000009220a7221 */ /* 0x002fce0000010000 */
[----:B------:R-:W1:Y:S01]  /*2360*/  MUFU.EX2 R39, R39 ;  /* 0x0000002700277308 */ /* 0x000e620000000800 */
[C---:B---3--:R-:W-:Y:S01]  /*2370*/  FADD.FTZ R9, R35.reuse, R10 ;  /* 0x0000000a23097221 */ /* 0x048fe20000010000 */
[----:B------:R-:W-:-:S06]  /*2380*/  F2FP.BF16.F32.PACK_AB R157, R35, R34 ;  /* 0x00000022239d723e */ /* 0x000fcc00000010ff */
[----:B------:R-:W3:Y:S01]  /*2390*/  MUFU.EX2 R42, R42 ;  /* 0x0000002a002a7308 */ /* 0x000ee20000000800 */
[----:B----4-:R-:W-:-:S07]  /*23a0*/  FADD.FTZ R10, R38, R9 ;  /* 0x00000009260a7221 */ /* 0x010fce0000010000 */
[----:B------:R-:W4:Y:S01]  /*23b0*/  MUFU.EX2 R43, R43 ;  /* 0x0000002b002b7308 */ /* 0x000f220000000800 */
[C---:B-1----:R-:W-:Y:S01]  /*23c0*/  FADD.FTZ R9, R39.reuse, R10 ;  /* 0x0000000a27097221 */ /* 0x042fe20000010000 */
[----:B------:R-:W-:-:S06]  /*23d0*/  F2FP.BF16.F32.PACK_AB R159, R39, R38 ;  /* 0x00000026279f723e */ /* 0x000fcc00000010ff */
[----:B------:R-:W1:Y:S01]  /*23e0*/  MUFU.EX2 R46, R46 ;  /* 0x0000002e002e7308 */ /* 0x000e620000000800 */
[----:B---3--:R-:W-:-:S07]  /*23f0*/  FADD.FTZ R10, R42, R9 ;  /* 0x000000092a0a7221 */ /* 0x008fce0000010000 */
[----:B------:R-:W3:Y:S01]  /*2400*/  MUFU.EX2 R47, R47 ;  /* 0x0000002f002f7308 */ /* 0x000ee20000000800 */
[C---:B----4-:R-:W-:Y:S01]  /*2410*/  FADD.FTZ R9, R43.reuse, R10 ;  /* 0x0000000a2b097221 */ /* 0x050fe20000010000 */
[----:B------:R-:W-:Y:S01]  /*2420*/  FADD.FTZ R10, R52, R11 ;  /* 0x0000000b340a7221 */ /* 0x000fe20000010000 */
[----:B------:R-:W-:-:S03]  /*2430*/  F2FP.BF16.F32.PACK_AB R161, R43, R42 ;  /* 0x0000002a2ba1723e */ /* 0x000fc600000010ff */
[----:B------:R-:W-:Y:S02]  /*2440*/  FADD.FTZ R11, R53, R10 ;  /* 0x0000000a350b7221 */ /* 0x000fe40000010000 */
[----:B------:R-:W4:Y:S01]  /*2450*/  MUFU.EX2 R50, R50 ;  /* 0x0000003200327308 */ /* 0x000f220000000800 */
[----:B-1----:R-:W-:Y:S01]  /*2460*/  FADD.FTZ R6, R46, R9 ;  /* 0x000000092e067221 */ /* 0x002fe20000010000 */
[----:B------:R-:W-:-:S04]  /*2470*/  FADD.FTZ R10, R56, R11 ;  /* 0x0000000b380a7221 */ /* 0x000fc80000010000 */
[----:B------:R-:W-:Y:S02]  /*2480*/  FADD.FTZ R11, R57, R10 ;  /* 0x0000000a390b7221 */ /* 0x000fe40000010000 */
        /* <DEDUP_REMOVED lines=11> */
[----:B----4-:R-:W-:-:S07]  /*2540*/  FADD.FTZ R10, R60, R11 ;  /* 0x0000000b3c0a7221 */ /* 0x010fce0000010000 */
[----:B------:R-:W4:Y:S01]  /*2550*/  MUFU.EX2 R58, R58 ;  /* 0x0000003a003a7308 */ /* 0x000f220000000800 */
[C---:B-1----:R-:W-:Y:S01]  /*2560*/  FADD.FTZ R9, R55.reuse, R6 ;  /* 0x0000000637097221 */ /* 0x042fe20000010000 */
[----:B------:R-:W-:-:S06]  /*2570*/  F2FP.BF16.F32.PACK_AB R167, R55, R54 ;  /* 0x0000003637a7723e */ /* 0x000fcc00000010ff */
[----:B------:R-:W1:Y:S01]  /*2580*/  MUFU.EX2 R64, R64 ;  /* 0x0000004000407308 */ /* 0x000e620000000800 */
[C---:B---3--:R-:W-:Y:S01]  /*2590*/  FADD.FTZ R11, R61.reuse, R10 ;  /* 0x0000000a3d0b7221 */ /* 0x048fe20000010000 */
[----:B------:R-:W-:-:S06]  /*25a0*/  F2FP.BF16.F32.PACK_AB R170, R61, R60 ;  /* 0x0000003c3daa723e */ /* 0x000fcc00000010ff */
[----:B------:R-:W3:Y:S01]  /*25b0*/  MUFU.EX2 R59, R59 ;  /* 0x0000003b003b7308 */ /* 0x000ee20000000800 */
[----:B----4-:R-:W-:-:S07]  /*25c0*/  FADD.FTZ R6, R58, R9 ;  /* 0x000000093a067221 */ /* 0x010fce0000010000 */
[----:B------:R-:W4:Y:S01]  /*25d0*/  MUFU.EX2 R65, R65 ;  /* 0x0000004100417308 */ /* 0x000f220000000800 */
[----:B-1----:R-:W-:-:S07]  /*25e0*/  FADD.FTZ R10, R64, R11 ;  /* 0x0000000b400a7221 */ /* 0x002fce0000010000 */
[----:B------:R-:W1:Y:S01]  /*25f0*/  MUFU.EX2 R62, R62 ;  /* 0x0000003e003e7308 */ /* 0x000e620000000800 */
[C---:B---3--:R-:W-:Y:S01]  /*2600*/  FADD.FTZ R9, R59.reuse, R6 ;  /* 0x000000063b097221 */ /* 0x048fe20000010000 */
[----:B------:R-:W-:-:S06]  /*2610*/  F2FP.BF16.F32.PACK_AB R169, R59, R58 ;  /* 0x0000003a3ba9723e */ /* 0x000fcc00000010ff */
[----:B------:R-:W3:Y:S01]  /*2620*/  MUFU.EX2 R68, R68 ;  /* 0x0000004400447308 */ /* 0x000ee20000000800 */
[C---:B----4-:R-:W-:Y:S01]  /*2630*/  FADD.FTZ R11, R65.reuse, R10 ;  /* 0x0000000a410b7221 */ /* 0x050fe20000010000 */
[----:B------:R-:W-:-:S06]  /*2640*/  F2FP.BF16.F32.PACK_AB R172, R65, R64 ;  /* 0x0000004041ac723e */ /* 0x000fcc00000010ff */
[----:B------:R-:W4:Y:S01]  /*2650*/  MUFU.EX2 R63, R63 ;  /* 0x0000003f003f7308 */ /* 0x000f220000000800 */
[----:B-1----:R-:W-:-:S07]  /*2660*/  FADD.FTZ R6, R62, R9 ;  /* 0x000000093e067221 */ /* 0x002fce0000010000 */
[----:B------:R-:W1:Y:S01]  /*2670*/  MUFU.EX2 R66, R66 ;  /* 0x0000004200427308 */ /* 0x000e620000000800 */
[----:B---3--:R-:W-:Y:S01]  /*2680*/  FADD.FTZ R10, R68, R11 ;  /* 0x0000000b440a7221 */ /* 0x008fe20000010000 */
[----:B------:R-:W-:-:S06]  /*2690*/  F2FP.BF16.F32.PACK_AB R174, R5, R68 ;  /* 0x0000004405ae723e */ /* 0x000fcc00000010ff */
[----:B------:R-:W3:Y:S01]  /*26a0*/  MUFU.EX2 R67, R67 ;  /* 0x0000004300437308 */ /* 0x000ee20000000800 */
[----:B----4-:R-:W-:Y:S01]  /*26b0*/  FADD.FTZ R9, R63, R6 ;  /* 0x000000063f097221 */ /* 0x010fe20000010000 */
[----:B------:R-:W-:Y:S01]  /*26c0*/  FADD.FTZ R6, R5, R10 ;  /* 0x0000000a05067221 */ /* 0x000fe20000010000 */
[----:B------:R-:W-:-:S05]  /*26d0*/  F2FP.BF16.F32.PACK_AB R171, R63, R62 ;  /* 0x0000003e3fab723e */ /* 0x000fca00000010ff */
[----:B------:R-:W4:Y:S01]  /*26e0*/  MUFU.EX2 R70, R70 ;  /* 0x0000004600467308 */ /* 0x000f220000000800 */
[----:B-1----:R-:W-:-:S07]  /*26f0*/  FADD.FTZ R10, R66, R9 ;  /* 0x00000009420a7221 */ /* 0x002fce0000010000 */
[----:B------:R-:W1:Y:S01]  /*2700*/  MUFU.EX2 R71, R71 ;  /* 0x0000004700477308 */ /* 0x000e620000000800 */
[C---:B---3--:R-:W-:Y:S01]  /*2710*/  FADD.FTZ R5, R67.reuse, R10 ;  /* 0x0000000a43057221 */ /* 0x048fe20000010000 */
[----:B------:R-:W-:-:S03]  /*2720*/  F2FP.BF16.F32.PACK_AB R173, R67, R66 ;  /* 0x0000004243ad723e */ /* 0x000fc600000010ff */
[----:B----4-:R-:W-:-:S04]  /*2730*/  FADD.FTZ R10, R70, R5 ;  /* 0x00000005460a7221 */ /* 0x010fc80000010000 */
[C---:B-1----:R-:W-:Y:S01]  /*2740*/  FADD.FTZ R5, R71.reuse, R10 ;  /* 0x0000000a47057221 */ /* 0x042fe20000010000 */
[----:B------:R-:W-:Y:S01]  /*2750*/  F2FP.BF16.F32.PACK_AB R175, R71, R70 ;  /* 0x0000004647af723e */ /* 0x000fe200000010ff */
[----:B------:R-:W-:Y:S06]  /*2760*/  @!P0 BRA `(.L_x_14) ;  /* 0x0000000000048947 */ /* 0x000fec0003800000 */
[----:B------:R-:W-:Y:S01]  /*2770*/  BPT.TRAP 0x1 ;  /* 0x000000040000795c */ /* 0x000fe20000300000 */
.L_x_14:
[----:B------:R1:W3:Y:S01]  /*2780*/  SYNCS.PHASECHK.TRANS64.TRYWAIT P1, [UR22+0x22850], R8 ;  /* 0x02285008ff0075a7 */ /* 0x0002e20008020156 */
[----:B------:R-:W-:Y:S05]  /*2790*/  @!P0 BRA `(.L_x_15) ;  /* 0x0000000000048947 */ /* 0x000fea0003800000 */
[----:B------:R-:W-:Y:S01]  /*27a0*/  BPT.TRAP 0x1 ;  /* 0x000000040000795c */ /* 0x000fe20000300000 */
.L_x_15:
[----:B---3--:R-:W-:Y:S05]  /*27b0*/  @P1 BRA `(.L_x_16) ;  /* 0x0000000000081947 */ /* 0x008fea0003800000 */
[----:B------:R-:W3:Y:S02]  /*27c0*/  SYNCS.PHASECHK.TRANS64.TRYWAIT P1, [UR22+0x22850], R8 ;  /* 0x02285008ff0075a7 */ /* 0x000ee40008020156 */
[----:B---3--:R-:W-:Y:S05]  /*27d0*/  @!P1 BRA `(.L_x_17) ;  /* 0x0000008400c89947 */ /* 0x008fea0003800000 */
.L_x_16:
[----:B------:R4:W-:Y:S01]  /*27e0*/  BAR.SYNC.DEFER_BLOCKING R7, 0x100 ;  /* 0x000400070000751d */ /* 0x0009e20000010000 */
[----:B------:R-:W-:-:S04]  /*27f0*/  UIADD3 UR41, UR41, 0x400, URZ ;  /* 0x0000040029297890 */ /* 0x000fc8000fffe03f */
[----:B------:R-:W-:Y:S01]  /*2800*/  USHF.R.U32.HI UR41, URZ, 0x4, UR41 ;  /* 0x000000043f297899 */ /* 0x000fe20008011629 */
[----:B------:R-:W-:-:S03]  /*2810*/  UMOV UR7, 0x40000040 ;  /* 0x4000004000077882 */ /* 0x000fc60000000000 */
[----:B------:R-:W-:-:S04]  /*2820*/  ULOP3.LUT UR21, UR41, 0x3fff, URZ, 0xc0, !UPT ;  /* 0x00003fff29157892 */ /* 0x000fc8000f8ec03f */
[----:B------:R-:W-:-:S04]  /*2830*/  ULOP3.LUT UR21, UR21, 0x3000000, URZ, 0xfc, !UPT ;  /* 0x0300000015157892 */ /* 0x000fc8000f8efc3f */
[----:B------:R-:W-:Y:S01]  /*2840*/  UIMAD UR11, UR37, 0xc00, UR21 ;  /* 0x00000c00250b78a4 */ /* 0x000fe2000f8e0215 */
[----:B------:R-:W-:-:S06]  /*2850*/  WARPGROUP.ARRIVE ;  /* 0x00000000000079c5 */ /* 0x000fcc0000000000 */
[----:B------:R-:W-:Y:S02]  /*2860*/  UMOV UR6, UR11 ;  /* 0x0000000b00067c82 */ /* 0x000fe40008000000 */
[----:B------:R-:W-:Y:S01]  /*2870*/  HGMMA.64x256x16.F32.BF16 R24, R152, gdesc[UR4].tnspB, RZ, !UPT, gsb0 ;  /* 0x43e0000498187df0 */ /* 0x000fe2000c0018ff */
[----:B------:R-:W-:Y:S01]  /*2880*/  UIADD3 UR6, UR11, 0x80, URZ ;  /* 0x000000800b067890 */ /* 0x000fe2000fffe03f */
[----:B------:R-:W-:Y:S01]  /*2890*/  UMOV UR7, 0x40000040 ;  /* 0x4000004000077882 */ /* 0x000fe20000000000 */
[----:B------:R-:W-:Y:S02]  /*28a0*/  WARPGROUP.DEPBAR.LE gsb0, 0x0 ;  /* 0x00008000000079c5 */ /* 0x000fe40000010000 */
[----:B------:R-:W-:-:S15]  /*28b0*/  WARPGROUP.ARRIVE ;  /* 0x00000000000079c5 */ /* 0x000fde0000000000 */
[----:B------:R-:W-:-:S08]  /*28c0*/  NOP ;  /* 0x0000000000007918 */ /* 0x000fd00000000000 */
[----:B------:R-:W-:Y:S01]  /*28d0*/  HGMMA.64x256x16.F32.BF16 R24, R156, gdesc[UR4].tnspB, R24, gsb0 ;  /* 0x43e000049c187df0 */ /* 0x000fe20008001818 */
        /* <DEDUP_REMOVED lines=23> */
[----:B------:R-:W-:Y:S03]  /*2a50*/  HGMMA.64x256x16.F32.BF16 R24, R172, gdesc[UR4].tnspB, R24, gsb0 ;  /* 0x43e00004ac187df0 */ /* 0x000fe60008001818 */
[----:B------:R-:W-:Y:S02]  /*2a60*/  WARPGROUP.DEPBAR.LE gsb0, 0x0 ;  /* 0x00008000000079c5 */ /* 0x000fe40000010000 */
[----:B----4-:R-:W-:Y:S05]  /*2a70*/  @!P0 BRA `(.L_x_18) ;  /* 0x0000000000048947 */ /* 0x010fea0003800000 */
[----:B------:R-:W-:Y:S01]  /*2a80*/  BPT.TRAP 0x1 ;  /* 0x000000040000795c */ /* 0x000fe20000300000 */
.L_x_18:
[----:B------:R-:W4:Y:S01]  /*2a90*/  S2UR UR6, SR_CgaCtaId ;  /* 0x00000000000679c3 */ /* 0x000f220000008800 */
[----:B------:R-:W-:Y:S02]  /*2aa0*/  UISETP.GE.AND UP0, UPT, UR42, 0x61, UPT ;  /* 0x000000612a00788c */ /* 0x000fe4000bf06270 */
[----:B------:R-:W-:-:S04]  /*2ab0*/  UIADD3 UR22, UR22, 0x22860, URZ ;  /* 0x0002286016167890 */ /* 0x000fc8000fffe03f */
[----:B------:R-:W-:Y:S01]  /*2ac0*/  PLOP3.LUT P1, PT, PT, PT, UP0, 0x80, 0x0 ;  /* 0x000000000000781c */ /* 0x000fe20003f2f008 */
[----:B----4-:R-:W-:-:S09]  /*2ad0*/  UPRMT UR22, UR6, 0x654, UR22 ;  /* 0x0000065406167896 */ /* 0x010fd20008000016 */
[----:B------:R-:W-:Y:S01]  /*2ae0*/  SYNCS.ARRIVE.TRANS64.RED.A1T0 RZ, [UR22], RZ ;  /* 0x000000ffffff79a7 */ /* 0x000fe20008100416 */
[----:B------:R-:W-:Y:S02]  /*2af0*/  UMOV UR22, 0x400 ;  /* 0x0000040000167882 */ /* 0x000fe40000000000 */
[----:B------:R-:W-:Y:S01]  /*2b00*/  ULEA UR22, UR6, UR22, 0x18 ;  /* 0x0000001606167291 */ /* 0x000fe2000f8ec03f */
[----:B------:R-:W-:Y:S11]  /*2b10*/  @!P1 BRA `(.L_x_19) ;  /* 0x0000001c006c9947 */ /* 0x000ff60003800000 */
[----:B------:R-:W-:Y:S01]  /*2b20*/  IMAD.MOV.U32 R203, RZ, RZ, R4 ;  /* 0x000000ffffcb7224 */ /* 0x000fe200078e0004 */
[----:B------:R-:W-:Y:S01]  /*2b30*/  UIADD3 UR44, UR44, -0x2, URZ ;  /* 0xfffffffe2c2c7890 */ /* 0x000fe2000fffe03f */
[----:B------:R-:W-:Y:S01]  /*2b40*/  IMAD.MOV.U32 R7, RZ, RZ, R3 ;  /* 0x000000ffff077224 */ /* 0x000fe200078e0003 */
[----:B------:R-:W-:-:S10]  /*2b50*/  ULDC UR23, c[0x0][0x988] ;  /* 0x0002620000177ab9 */ /* 0x000fd40000000800 */
.L_x_30:
[----:B------:R-:W-:Y:S01]  /*2b60*/  UIADD3 UR37, UR37, 0x1, URZ ;  /* 0x0000000125257890 */ /* 0x000fe2000fffe03f */
[----:B--2---:R-:W-:Y:S01]  /*2b70*/  IMAD.U32 R0, RZ, RZ, UR44 ;  /* 0x0000002cff007e24 */ /* 0x004fe2000f8e00ff */
[----:B------:R-:W-:Y:S02]  /*2b80*/  UIADD3 UR44, UR44, -0x1, URZ ;  /* 0xffffffff2c2c7890 */ /* 0x000fe4000fffe03f */
[----:B------:R-:W-:Y:S02]  /*2b90*/  UISETP.NE.AND UP0, UPT, UR37, 0x2, UPT ;  /* 0x000000022500788c */ /* 0x000fe4000bf05270 */
[----:B------:R-:W-:Y:S02]  /*2ba0*/  ISETP.GT.AND P1, PT, R0, RZ, PT ;  /* 0x000000ff0000720c */ /* 0x000fe40003f24270 */
[----:B------:R-:W-:Y:S02]  /*2bb0*/  USEL UR6, URZ, 0x1, UP0 ;  /* 0x000000013f067887 */ /* 0x000fe40008000000 */
[----:B------:R-:W-:-:S02]  /*2bc0*/  USEL UR37, UR37, URZ, UP0 ;  /* 0x0000003f25257287 */ /* 0x000fc40008000000 */
[----:B------:R-:W-:Y:S01]  /*2bd0*/  ULOP3.LUT UR36, UR36, UR6, URZ, 0x3c, !UPT ;  /* 0x0000000624247292 */ /* 0x000fe2000f8e3c3f */
[----:B0-----:R-:W-:Y:S11]  /*2be0*/  @!P0 BRA `(.L_x_20) ;  /* 0x0000000000048947 */ /* 0x001ff60003800000 */
[----:B------:R-:W-:Y:S01]  /*2bf0*/  BPT.TRAP 0x1 ;  /* 0x000000040000795c */ /* 0x000fe20000300000 */
.L_x_20:
[----:B------:R-:W2:Y:S01]  /*2c00*/  S2UR UR24, SR_CgaCtaId ;  /* 0x00000000001879c3 */ /* 0x000ea20000008800 */
[----:B------:R-:W-:Y:S01]  /*2c10*/  MOV R0, UR36 ;  /* 0x0000002400007c02 */ /* 0x000fe20008000f00 */
[----:B------:R-:W-:-:S03]  /*2c20*/  UMOV UR22, 0x400 ;  /* 0x0000040000167882 */ /* 0x000fc60000000000 */
[----:B------:R-:W-:-:S04]  /*2c30*/  SHF.L.U32 R0, R0, 0x1f, RZ ;  /* 0x0000001f00007819 */ /* 0x000fc800000006ff */
[----:B------:R-:W-:-:S13]  /*2c40*/  R2UR UR26, R0 ;  /* 0x00000000001a72ca */ /* 0x000fda00000e0000 */
[----:B------:R-:W-:Y:S01]  /*2c50*/  IMAD.U32 R0, RZ, RZ, UR26 ;  /* 0x0000001aff007e24 */ /* 0x000fe2000f8e00ff */
[----:B--2---:R-:W-:-:S04]  /*2c60*/  ULEA UR22, UR24, UR22, 0x18 ;  /* 0x0000001618167291 */ /* 0x004fc8000f8ec03f */
[----:B------:R-:W-:-:S09]  /*2c70*/  ULEA UR25, UR37, UR22, 0x3 ;  /* 0x0000001625197291 */ /* 0x000fd2000f8e183f */
[----:B------:R2:W4:Y:S01]  /*2c80*/  SYNCS.PHASECHK.TRANS64.TRYWAIT P2, [UR25+0x22830], R0 ;  /* 0x02283000ff0075a7 */ /* 0x0005220008040159 */
[----:B------:R-:W-:Y:S05]  /*2c90*/  @!P0 BRA `(.L_x_21) ;  /* 0x0000000000048947 */ /* 0x000fea0003800000 */
[----:B------:R-:W-:Y:S01]  /*2ca0*/  BPT.TRAP 0x1 ;  /* 0x000000040000795c */ /* 0x000fe20000300000 */
.L_x_21:
[----:B----4-:R-:W-:Y:S05]  /*2cb0*/  @P2 BRA `(.L_x_22) ;  /* 0x00000000000c2947 */ /* 0x010fea0003800000 */
[----:B--2---:R-:W-:-:S04]  /*2cc0*/  IMAD.U32 R0, RZ, RZ, UR26 ;  /* 0x0000001aff007e24 */ /* 0x004fc8000f8e00ff */
[----:B------:R-:W2:Y:S02]  /*2cd0*/  SYNCS.PHASECHK.TRANS64.TRYWAIT P2, [UR25+0x22830], R0 ;  /* 0x02283000ff0075a7 */ /* 0x000ea40008040159 */
[----:B--2---:R-:W-:Y:S05]  /*2ce0*/  @!P2 BRA `(.L_x_23) ;  /* 0x00000080009ca947 */ /* 0x004fea0003800000 */
.L_x_22:
[----:B------:R-:W-:Y:S01]  /*2cf0*/  UIMAD UR6, UR37, 0x300, UR20 ;  /* 0x00000300250678a4 */ /* 0x000fe2000f8e0214 */
[----:B------:R-:W-:Y:S01]  /*2d00*/  WARPGROUP.ARRIVE ;  /* 0x00000000000079c5 */ /* 0x000fe20000000000 */
[----:B------:R-:W-:Y:S01]  /*2d10*/  UMOV UR7, 0x40000040 ;  /* 0x4000004000077882 */ /* 0x000fe20000000000 */
[----:B------:R-:W-:Y:S01]  /*2d20*/  UMOV UR11, 0x40000040 ;  /* 0x40000040000b7882 */ /* 0x000fe20000000000 */
[----:B------:R-:W-:-:S03]  /*2d30*/  UIADD3 UR10, UR6, 0x2, URZ ;  /* 0x00000002060a7890 */ /* 0x000fc6000fffe03f */
[----:B------:R-:W4:Y:S01]  /*2d40*/  S2R R204, SR_TID.X ;  /* 0x0000000000cc7919 */ /* 0x000f220000002100 */
[----:B------:R-:W-:Y:S01]  /*2d50*/  UIADD3 UR14, UR6, 0x4, URZ ;  /* 0x00000004060e7890 */ /* 0x000fe2000fffe03f */
[----:B------:R-:W-:Y:S01]  /*2d60*/  UMOV UR15, 0x40000040 ;  /* 0x40000040000f7882 */ /* 0x000fe20000000000 */
[----:B------:R-:W-:Y:S01]  /*2d70*/  HGMMA.64x96x16.F32.BF16 R152, gdesc[UR4], RZ, !UPT, gsb0 ;  /* 0x01600000049879f0 */ /* 0x000fe2000c0018ff */
[----:B------:R-:W-:Y:S01]  /*2d80*/  UIADD3 UR18, UR6, 0x6, URZ ;  /* 0x0000000606127890 */ /* 0x000fe2000fffe03f */
[----:B------:R-:W-:Y:S01]  /*2d90*/  UMOV UR19, 0x40000040 ;  /* 0x4000004000137882 */ /* 0x000fe20000000000 */
[----:B----4-:R-:W-:-:S04]  /*2da0*/  SHF.R.U32.HI R204, RZ, 0x7, R204 ;  /* 0x00000007ffcc7819 */ /* 0x010fc800000116cc */
[----:B--2---:R-:W-:Y:S01]  /*2db0*/  IADD3 R0, -R204, 0xb, RZ ;  /* 0x0000000bcc007810 */ /* 0x004fe20007ffe1ff */
        /* <DEDUP_REMOVED lines=13> */
.L_x_24:
[----:B------:R-:W-:Y:S01]  /*2e90*/  FMNMX.FTZ R4, R152, R7, !PT ;  /* 0x0000000798047209 */ /* 0x000fe20007810000 */
[----:B------:R-:W-:Y:S01]  /*2ea0*/  UMOV UR10, UR23 ;  /* 0x00000017000a7c82 */ /* 0x000fe20008000000 */
[----:B------:R-:W-:Y:S02]  /*2eb0*/  UIADD3 UR6, UR25, 0x22840, URZ ;  /* 0x0002284019067890 */ /* 0x000fe4000fffe03f */
[----:B------:R-:W-:Y:S02]  /*2ec0*/  FMNMX.FTZ R3, R153, R4, !PT ;  /* 0x0000000499037209 */ /* 0x000fe40007810000 */
[----:B------:R-:W-:Y:S02]  /*2ed0*/  UPRMT UR6, UR24, 0x654, UR6 ;  /* 0x0000065418067896 */ /* 0x000fe40008000006 */
[----:B------:R-:W-:-:S04]  /*2ee0*/  FMNMX.FTZ R4, R156, R3, !PT ;  /* 0x000000039c047209 */ /* 0x000fc80007810000 */
[----:B------:R-:W-:-:S03]  /*2ef0*/  FMNMX.FTZ R3, R157, R4, !PT ;  /* 0x000000049d037209 */ /* 0x000fc60007810000 */
[----:B------:R-:W-:Y:S01]  /*2f00*/  SYNCS.ARRIVE.TRANS64.RED.A1T0 RZ, [UR6], RZ ;  /* 0x000000ffffff79a7 */ /* 0x000fe20008100406 */
[----:B------:R-:W-:-:S04]  /*2f10*/  FMNMX.FTZ R4, R160, R3, !PT ;  /* 0x00000003a0047209 */ /* 0x000fc80007810000 */
        /* <DEDUP_REMOVED lines=18> */
[----:B01-3--:R-:W-:-:S05]  /*3040*/  FMNMX.FTZ R8, R197, R4, !PT ;  /* 0x00000004c5087209 */ /* 0x00bfca0007810000 */
[----:B------:R-:W0:Y:S02]  /*3050*/  SHFL.BFLY PT, R3, R8, 0x2, 0x1f ;  /* 0x0c401f0008037f89 */ /* 0x000e2400000e0000 */
[----:B0-----:R-:W-:-:S05]  /*3060*/  FMNMX.FTZ R10, R8, R3, !PT ;  /* 0x00000003080a7209 */ /* 0x001fca0007810000 */
[----:B------:R-:W0:Y:S02]  /*3070*/  SHFL.BFLY PT, R3, R10, 0x1, 0x1f ;  /* 0x0c201f000a037f89 */ /* 0x000e2400000e0000 */
[----:B0-----:R-:W-:-:S05]  /*3080*/  FMNMX.FTZ R3, R10, R3, !PT ;  /* 0x000000030a037209 */ /* 0x001fca0007810000 */
[C---:B------:R-:W-:Y:S01]  /*3090*/  FADD.FTZ R4, -R3.reuse, R7 ;  /* 0x0000000703047221 */ /* 0x040fe20000010100 */
[----:B------:R-:W-:-:S03]  /*30a0*/  FMUL.FTZ R22, R3, UR10 ;  /* 0x0000000a03167c20 */ /* 0x000fc60008410000 */
[----:B------:R-:W-:Y:S01]  /*30b0*/  FMUL.FTZ R7, R4, UR10 ;  /* 0x0000000a04077c20 */ /* 0x000fe20008410000 */
[----:B------:R-:W-:Y:S01]  /*30c0*/  FMNMX.FTZ R4, R154, R203, !PT ;  /* 0x000000cb9a047209 */ /* 0x000fe20007810000 */
[--C-:B------:R-:W-:Y:S01]  /*30d0*/  FFMA.FTZ R202, R157, UR10, -R22.reuse ;  /* 0x0000000a9dca7c23 */ /* 0x100fe20008010816 */
[--C-:B------:R-:W-:Y:S01]  /*30e0*/  FFMA.FTZ R201, R156, UR10, -R22.reuse ;  /* 0x0000000a9cc97c23 */ /* 0x100fe20008010816 */
[--C-:B------:R-:W-:Y:S01]  /*30f0*/  FFMA.FTZ R13, R161, UR10, -R22.reuse ;  /* 0x0000000aa10d7c23 */ /* 0x100fe20008010816 */
        /* <DEDUP_REMOVED lines=26> */
[----:B------:R-:W-:Y:S01]  /*32a0*/  FFMA.FTZ R177, R197, UR10, -R22 ;  /* 0x0000000ac5b17c23 */ /* 0x000fe20008010816 */
[----:B------:R-:W0:Y:S01]  /*32b0*/  MUFU.EX2 R7, R7 ;  /* 0x0000000700077308 */ /* 0x000e220000000800 */
[----:B------:R-:W-:-:S04]  /*32c0*/  FMNMX.FTZ R4, R170, R9, !PT ;  /* 0x00000009aa047209 */ /* 0x000fc80007810000 */
[----:B------:R-:W-:-:S03]  /*32d0*/  FMNMX.FTZ R9, R171, R4, !PT ;  /* 0x00000004ab097209 */ /* 0x000fc60007810000 */
[----:B------:R-:W1:Y:S01]  /*32e0*/  MUFU.EX2 R152, R152 ;  /* 0x0000009800987308 */ /* 0x000e620000000800 */
[----:B------:R-:W-:-:S04]  /*32f0*/  FMNMX.FTZ R4, R174, R9, !PT ;  /* 0x00000009ae047209 */ /* 0x000fc80007810000 */
[----:B------:R-:W-:-:S03]  /*3300*/  FMNMX.FTZ R9, R175, R4, !PT ;  /* 0x00000004af097209 */ /* 0x000fc60007810000 */
[----:B------:R-:W3:Y:S01]  /*3310*/  MUFU.EX2 R153, R153 ;  /* 0x0000009900997308 */ /* 0x000ee20000000800 */
[----:B------:R-:W-:Y:S01]  /*3320*/  FMNMX.FTZ R4, R178, R9, !PT ;  /* 0x00000009b2047209 */ /* 0x000fe20007810000 */
[-C--:B0-----:R-:W-:Y:S01]  /*3330*/  FMUL.FTZ R24, R24, R7.reuse ;  /* 0x0000000718187220 */ /* 0x081fe20000410000 */
[-C--:B------:R-:W-:Y:S01]  /*3340*/  FMUL.FTZ R25, R25, R7.reuse ;  /* 0x0000000719197220 */ /* 0x080fe20000410000 */
[-C--:B------:R-:W-:Y:S01]  /*3350*/  FMUL.FTZ R28, R28, R7.reuse ;  /* 0x000000071c1c7220 */ /* 0x080fe20000410000 */
[----:B------:R-:W-:Y:S01]  /*3360*/  FMNMX.FTZ R9, R179, R4, !PT ;  /* 0x00000004b3097209 */ /* 0x000fe20007810000 */
[-C--:B------:R-:W-:Y:S01]  /*3370*/  FMUL.FTZ R29, R29, R7.reuse ;  /* 0x000000071d1d7220 */ /* 0x080fe20000410000 */
[----:B------:R-:W-:Y:S01]  /*3380*/  FMUL.FTZ R32, R32, R7 ;  /* 0x0000000720207220 */ /* 0x000fe20000410000 */
[----:B------:R-:W-:Y:S01]  /*3390*/  MUFU.EX2 R201, R201 ;  /* 0x000000c900c97308 */ /* 0x000fe20000000800 */
[----:B------:R-:W-:Y:S01]  /*33a0*/  FMNMX.FTZ R4, R182, R9, !PT ;  /* 0x00000009b6047209 */ /* 0x000fe20007810000 */
[----:B-1----:R-:W-:Y:S01]  /*33b0*/  FFMA.FTZ R6, R7, R6, R152 ;  /* 0x0000000607067223 */ /* 0x002fe20000010098 */
[-C--:B------:R-:W-:Y:S01]  /*33c0*/  FMUL.FTZ R33, R33, R7.reuse ;  /* 0x0000000721217220 */ /* 0x080fe20000410000 */
[-C--:B------:R-:W-:Y:S01]  /*33d0*/  FMUL.FTZ R36, R36, R7.reuse ;  /* 0x0000000724247220 */ /* 0x080fe20000410000 */
[----:B------:R-:W-:Y:S01]  /*33e0*/  FMNMX.FTZ R9, R183, R4, !PT ;  /* 0x00000004b7097209 */ /* 0x000fe20007810000 */
[-C--:B------:R-:W-:Y:S01]  /*33f0*/  FMUL.FTZ R37, R37, R7.reuse ;  /* 0x0000000725257220 */ /* 0x080fe20000410000 */
[----:B------:R-:W-:Y:S01]  /*3400*/  FMUL.FTZ R40, R40, R7 ;  /* 0x0000000728287220 */ /* 0x000fe20000410000 */
[----:B------:R-:W-:Y:S01]  /*3410*/  MUFU.EX2 R202, R202 ;  /* 0x000000ca00ca7308 */ /* 0x000fe20000000800 */
[----:B------:R-:W-:Y:S01]  /*3420*/  FMNMX.FTZ R4, R186, R9, !PT ;  /* 0x00000009ba047209 */ /* 0x000fe20007810000 */
[C---:B---3--:R-:W-:Y:S01]  /*3430*/  FADD.FTZ R6, R153.reuse, R6 ;  /* 0x0000000699067221 */ /* 0x048fe20000010000 */
[----:B------:R-:W-:Y:S01]  /*3440*/  F2FP.BF16.F32.PACK_AB R152, R153, R152 ;  /* 0x000000989998723e */ /* 0x000fe200000010ff */
[-C--:B------:R-:W-:Y:S01]  /*3450*/  FMUL.FTZ R41, R41, R7.reuse ;  /* 0x0000000729297220 */ /* 0x080fe20000410000 */
[----:B------:R-:W-:Y:S01]  /*3460*/  FMNMX.FTZ R9, R187, R4, !PT ;  /* 0x00000004bb097209 */ /* 0x000fe20007810000 */
[-C--:B------:R-:W-:Y:S01]  /*3470*/  FMUL.FTZ R44, R44, R7.reuse ;  /* 0x000000072c2c7220 */ /* 0x080fe20000410000 */
[----:B------:R-:W-:Y:S01]  /*3480*/  FMUL.FTZ R45, R45, R7 ;  /* 0x000000072d2d7220 */ /* 0x000fe20000410000 */
[----:B------:R-:W-:Y:S01]  /*3490*/  MUFU.EX2 R156, R156 ;  /* 0x0000009c009c7308 */ /* 0x000fe20000000800 */
[----:B------:R-:W-:Y:S01]  /*34a0*/  FMNMX.FTZ R4, R190, R9, !PT ;  /* 0x00000009be047209 */ /* 0x000fe20007810000 */
[-C--:B------:R-:W-:Y:S01]  /*34b0*/  FMUL.FTZ R48, R48, R7.reuse ;  /* 0x0000000730307220 */ /* 0x080fe20000410000 */
[-C--:B------:R-:W-:Y:S01]  /*34c0*/  FMUL.FTZ R49, R49, R7.reuse ;  /* 0x0000000731317220 */ /* 0x080fe20000410000 */
        /* <DEDUP_REMOVED lines=19> */
[-C--:B------:R-:W-:Y:S01]  /*3600*/  FMUL.FTZ R76, R76, R7.reuse ;  /* 0x000000074c4c7220 */ /* 0x080fe20000410000 */
[----:B------:R-:W-:Y:S01]  /*3610*/  MUFU.EX2 R161, R161 ;  /* 0x000000a100a17308 */ /* 0x000fe20000000800 */
[-C--:B------:R-:W-:Y:S01]  /*3620*/  FMUL.FTZ R77, R77, R7.reuse ;  /* 0x000000074d4d7220 */ /* 0x080fe20000410000 */
[----:B------:R-:W0:Y:S01]  /*3630*/  SHFL.BFLY PT, R9, R4, 0x2, 0x1f ;  /* 0x0c401f0004097f89 */ /* 0x000e2200000e0000 */
[-C--:B------:R-:W-:Y:S01]  /*3640*/  FMUL.FTZ R80, R80, R7.reuse ;  /* 0x0000000750507220 */ /* 0x080fe20000410000 */
[-C--:B------:R-:W-:Y:S01]  /*3650*/  FMUL.FTZ R81, R81, R7.reuse ;  /* 0x0000000751517220 */ /* 0x080fe20000410000 */
[-C--:B------:R-:W-:Y:S01]  /*3660*/  FMUL.FTZ R84, R84, R7.reuse ;  /* 0x0000000754547220 */ /* 0x080fe20000410000 */
[-C--:B------:R-:W-:Y:S01]  /*3670*/  FMUL.FTZ R85, R85, R7.reuse ;  /* 0x0000000755557220 */ /* 0x080fe20000410000 */
[-C--:B------:R-:W-:Y:S01]  /*3680*/  FMUL.FTZ R88, R88, R7.reuse ;  /* 0x0000000758587220 */ /* 0x080fe20000410000 */
[----:B------:R-:W-:Y:S01]  /*3690*/  MUFU.EX2 R160, R160 ;  /* 0x000000a000a07308 */ /* 0x000fe20000000800 */
[-C--:B------:R-:W-:Y:S01]  /*36a0*/  FMUL.FTZ R89, R89, R7.reuse ;  /* 0x0000000759597220 */ /* 0x080fe20000410000 */
[-C--:B------:R-:W-:Y:S01]  /*36b0*/  FMUL.FTZ R92, R92, R7.reuse ;  /* 0x000000075c5c7220 */ /* 0x080fe20000410000 */
        /* <DEDUP_REMOVED lines=14> */
[----:B------:R-:W-:Y:S01]  /*37a0*/  FMUL.FTZ R117, R117, R7 ;  /* 0x0000000775757220 */ /* 0x000fe20000410000 */
[----:B0-----:R-:W-:Y:S01]  /*37b0*/  FMNMX.FTZ R8, R4, R9, !PT ;  /* 0x0000000904087209 */ /* 0x001fe20007810000 */
[----:B------:R-:W-:Y:S01]  /*37c0*/  FFMA.FTZ R9, R188, UR10, -R22 ;  /* 0x0000000abc097c23 */ /* 0x000fe20008010816 */
[-C--:B------:R-:W-:Y:S01]  /*37d0*/  FMUL.FTZ R120, R120, R7.reuse ;  /* 0x0000000778787220 */ /* 0x080fe20000410000 */
[-C--:B------:R-:W-:Y:S01]  /*37e0*/  FMUL.FTZ R121, R121, R7.reuse ;  /* 0x0000000779797220 */ /* 0x080fe20000410000 */
[-C--:B------:R-:W-:Y:S01]  /*37f0*/  FMUL.FTZ R124, R124, R7.reuse ;  /* 0x000000077c7c7220 */ /* 0x080fe20000410000 */
[----:B------:R-:W0:Y:S01]  /*3800*/  SHFL.BFLY PT, R157, R8, 0x1, 0x1f ;  /* 0x0c201f00089d7f89 */ /* 0x000e2200000e0000 */
        /* <DEDUP_REMOVED lines=14> */
[----:B------:R-:W-:-:S02]  /*38f0*/  FMUL.FTZ R149, R149, R7 ;  /* 0x0000000795957220 */ /* 0x000fc40000410000 */
[----:B------:R-:W-:Y:S01]  /*3900*/  MUFU.EX2 R165, R165 ;  /* 0x000000a500a57308 */ /* 0x000fe20000000800 */
[----:B0-----:R-:W-:-:S07]  /*3910*/  FMNMX.FTZ R4, R8, R157, !PT ;  /* 0x0000009d08047209 */ /* 0x001fce0007810000 */
[----:B------:R-:W-:Y:S01]  /*3920*/  MUFU.EX2 R10, R10 ;  /* 0x0000000a000a7308 */ /* 0x000fe20000000800 */
[C---:B------:R-:W-:Y:S01]  /*3930*/  FADD.FTZ R22, -R4.reuse, R203 ;  /* 0x000000cb04167221 */ /* 0x040fe20000010100 */
[----:B------:R-:W-:-:S03]  /*3940*/  FMUL.FTZ R169, R4, UR10 ;  /* 0x0000000a04a97c20 */ /* 0x000fc60008410000 */
[----:B------:R-:W-:Y:S01]  /*3950*/  FMUL.FTZ R22, R22, UR10 ;  /* 0x0000000a16167c20 */ /* 0x000fe20008410000 */
[--C-:B------:R-:W-:Y:S01]  /*3960*/  FFMA.FTZ R157, R154, UR10, -R169.reuse ;  /* 0x0000000a9a9d7c23 */ /* 0x100fe200080108a9 */
[--C-:B------:R-:W-:Y:S01]  /*3970*/  FFMA.FTZ R176, R155, UR10, -R169.reuse ;  /* 0x0000000a9bb07c23 */ /* 0x100fe200080108a9 */
[--C-:B------:R-:W-:Y:S01]  /*3980*/  FFMA.FTZ R155, R158, UR10, -R169.reuse ;  /* 0x0000000a9e9b7c23 */ /* 0x100fe200080108a9 */
[--C-:B------:R-:W-:Y:S01]  /*3990*/  FFMA.FTZ R180, R159, UR10, -R169.reuse ;  /* 0x0000000a9fb47c23 */ /* 0x100fe200080108a9 */
[--C-:B------:R-:W-:Y:S01]  /*39a0*/  FFMA.FTZ R158, R162, UR10, -R169.reuse ;  /* 0x0000000aa29e7c23 */ /* 0x100fe200080108a9 */
[----:B------:R-:W0:Y:S01]  /*39b0*/  MUFU.EX2 R22, R22 ;  /* 0x0000001600167308 */ /* 0x000e220000000800 */
[--C-:B------:R-:W-:Y:S01]  /*39c0*/  FFMA.FTZ R159, R163, UR10, -R169.reuse ;  /* 0x0000000aa39f7c23 */ /* 0x100fe200080108a9 */
[--C-:B------:R-:W-:Y:S01]  /*39d0*/  FFMA.FTZ R163, R167, UR10, -R169.reuse ;  /* 0x0000000aa7a37c23 */ /* 0x100fe200080108a9 */
[--C-:B------:R-:W-:Y:S01]  /*39e0*/  FFMA.FTZ R167, R171, UR10, -R169.reuse ;  /* 0x0000000aaba77c23 */ /* 0x100fe200080108a9 */
[--C-:B------:R-:W-:Y:S01]  /*39f0*/  FFMA.FTZ R171, R175, UR10, -R169.reuse ;  /* 0x0000000aafab7c23 */ /* 0x100fe200080108a9 */
[--C-:B------:R-:W-:Y:S01]  /*3a00*/  FFMA.FTZ R175, R179, UR10, -R169.reuse ;  /* 0x0000000ab3af7c23 */ /* 0x100fe200080108a9 */
[--C-:B------:R-:W-:Y:S01]  /*3a10*/  FFMA.FTZ R162, R166, UR10, -R169.reuse ;  /* 0x0000000aa6a27c23 */ /* 0x100fe200080108a9 */
[--C-:B------:R-:W-:Y:S01]  /*3a20*/  FFMA.FTZ R166, R170, UR10, -R169.reuse ;  /* 0x0000000aaaa67c23 */ /* 0x100fe200080108a9 */
[----:B------:R-:W1:Y:S01]  /*3a30*/  MUFU.EX2 R157, R157 ;  /* 0x0000009d009d7308 */ /* 0x000e620000000800 */
[--C-:B------:R-:W-:Y:S01]  /*3a40*/  FFMA.FTZ R182, R182, UR10, -R169.reuse ;  /* 0x0000000ab6b67c23 */ /* 0x100fe200080108a9 */
[--C-:B------:R-:W-:Y:S01]  /*3a50*/  FFMA.FTZ R170, R174, UR10, -R169.reuse ;  /* 0x0000000aaeaa7c23 */ /* 0x100fe200080108a9 */
[--C-:B------:R-:W-:Y:S01]  /*3a60*/  FFMA.FTZ R174, R178, UR10, -R169.reuse ;  /* 0x0000000ab2ae7c23 */ /* 0x100fe200080108a9 */
[--C-:B------:R-:W-:Y:S01]  /*3a70*/  FFMA.FTZ R178, R186, UR10, -R169.reuse ;  /* 0x0000000abab27c23 */ /* 0x100fe200080108a9 */
[--C-:B------:R-:W-:Y:S01]  /*3a80*/  FFMA.FTZ R191, R191, UR10, -R169.reuse ;  /* 0x0000000abfbf7c23 */ /* 0x100fe200080108a9 */
[--C-:B------:R-:W-:Y:S01]  /*3a90*/  FFMA.FTZ R194, R194, UR10, -R169.reuse ;  /* 0x0000000ac2c27c23 */ /* 0x100fe200080108a9 */
[--C-:B------:R-:W-:Y:S01]  /*3aa0*/  FFMA.FTZ R195, R195, UR10, -R169.reuse ;  /* 0x0000000ac3c37c23 */ /* 0x100fe200080108a9 */
[----:B------:R-:W3:Y:S01]  /*3ab0*/  MUFU.EX2 R176, R176 ;  /* 0x000000b000b07308 */ /* 0x000ee20000000800 */
[--C-:B------:R-:W-:Y:S01]  /*3ac0*/  FFMA.FTZ R198, R198, UR10, -R169.reuse ;  /* 0x0000000ac6c67c23 */ /* 0x100fe200080108a9 */
[----:B------:R-:W-:Y:S01]  /*3ad0*/  FFMA.FTZ R199, R199, UR10, -R169 ;  /* 0x0000000ac7c77c23 */ /* 0x000fe200080108a9 */
[-C--:B0-----:R-:W-:Y:S01]  /*3ae0*/  FMUL.FTZ R26, R26, R22.reuse ;  /* 0x000000161a1a7220 */ /* 0x081fe20000410000 */
[-C--:B------:R-:W-:Y:S01]  /*3af0*/  FMUL.FTZ R27, R27, R22.reuse ;  /* 0x000000161b1b7220 */ /* 0x080fe20000410000 */
[-C--:B------:R-:W-:Y:S01]  /*3b00*/  FMUL.FTZ R30, R30, R22.reuse ;  /* 0x000000161e1e7220 */ /* 0x080fe20000410000 */
[-C--:B------:R-:W-:Y:S01]  /*3b10*/  FMUL.FTZ R31, R31, R22.reuse ;  /* 0x000000161f1f7220 */ /* 0x080fe20000410000 */
[-C--:B------:R-:W-:Y:S01]  /*3b20*/  FMUL.FTZ R34, R34, R22.reuse ;  /* 0x0000001622227220 */ /* 0x080fe20000410000 */
[----:B------:R-:W0:Y:S01]  /*3b30*/  MUFU.EX2 R155, R155 ;  /* 0x0000009b009b7308 */ /* 0x000e220000000800 */
[----:B-1----:R-:W-:Y:S01]  /*3b40*/  FFMA.FTZ R179, R22, R5, R157 ;  /* 0x0000000516b37223 */ /* 0x002fe2000001009d */
[-C--:B------:R-:W-:Y:S01]  /*3b50*/  FMUL.FTZ R35, R35, R22.reuse ;  /* 0x0000001623237220 */ /* 0x080fe20000410000 */
[-C--:B------:R-:W-:Y:S01]  /*3b60*/  FMUL.FTZ R38, R38, R22.reuse ;  /* 0x0000001626267220 */ /* 0x080fe20000410000 */
[-C--:B------:R-:W-:Y:S01]  /*3b70*/  FMUL.FTZ R39, R39, R22.reuse ;  /* 0x0000001627277220 */ /* 0x080fe20000410000 */
[-C--:B------:R-:W-:Y:S01]  /*3b80*/  FMUL.FTZ R42, R42, R22.reuse ;  /* 0x000000162a2a7220 */ /* 0x080fe20000410000 */
[-C--:B------:R-:W-:Y:S01]  /*3b90*/  FMUL.FTZ R43, R43, R22.reuse ;  /* 0x000000162b2b7220 */ /* 0x080fe20000410000 */
[-C--:B------:R-:W-:Y:S01]  /*3ba0*/  FMUL.FTZ R46, R46, R22.reuse ;  /* 0x000000162e2e7220 */ /* 0x080fe20000410000 */
[----:B------:R-:W1:Y:S01]  /*3bb0*/  MUFU.EX2 R180, R180 ;  /* 0x000000b400b47308 */ /* 0x000e620000000800 */
[C---:B---3--:R-:W-:Y:S01]  /*3bc0*/  FADD.FTZ R154, R176.reuse, R179 ;  /* 0x000000b3b09a7221 */ /* 0x048fe20000010000 */
[----:B------:R-:W-:Y:S01]  /*3bd0*/  FADD.FTZ R179, R201, R6 ;  /* 0x00000006c9b37221 */ /* 0x000fe20000010000 */
[----:B------:R-:W-:Y:S01]  /*3be0*/  FFMA.FTZ R6, R183, UR10, -R169 ;  /* 0x0000000ab7067c23 */ /* 0x000fe200080108a9 */
[----:B------:R-:W-:Y:S01]  /*3bf0*/  F2FP.BF16.F32.PACK_AB R153, R176, R157 ;  /* 0x0000009db099723e */ /* 0x000fe200000010ff */
[-C--:B------:R-:W-:Y:S01]  /*3c00*/  FMUL.FTZ R47, R47, R22.reuse ;  /* 0x000000162f2f7220 */ /* 0x080fe20000410000 */
[----:B------:R-:W-:Y:S01]  /*3c10*/  FADD.FTZ R179, R202, R179 ;  /* 0x000000b3cab37221 */ /* 0x000fe20000010000 */
[----:B------:R-:W-:Y:S01]  /*3c20*/  FMUL.FTZ R50, R50, R22 ;  /* 0x0000001632327220 */ /* 0x000fe20000410000 */
[----:B------:R-:W-:Y:S01]  /*3c30*/  MUFU.EX2 R158, R158 ;  /* 0x0000009e009e7308 */ /* 0x000fe20000000800 */
[----:B0-----:R-:W-:Y:S01]  /*3c40*/  FADD.FTZ R181, R155, R154 ;  /* 0x0000009a9bb57221 */ /* 0x001fe20000010000 */
[----:B------:R-:W-:Y:S01]  /*3c50*/  FADD.FTZ R154, R156, R179 ;  /* 0x000000b39c9a7221 */ /* 0x000fe20000010000 */
[----:B------:R-:W-:Y:S01]  /*3c60*/  FFMA.FTZ R179, R187, UR10, -R169 ;  /* 0x0000000abbb37c23 */ /* 0x000fe200080108a9 */
[----:B------:R-:W-:Y:S01]  /*3c70*/  F2FP.BF16.F32.PACK_AB R156, R13, R156 ;  /* 0x0000009c0d9c723e */ /* 0x000fe200000010ff */
[-C--:B------:R-:W-:Y:S01]  /*3c80*/  FMUL.FTZ R51, R51, R22.reuse ;  /* 0x0000001633337220 */ /* 0x080fe20000410000 */
[----:B------:R-:W-:Y:S01]  /*3c90*/  FADD.FTZ R183, R13, R154 ;  /* 0x0000009a0db77221 */ /* 0x000fe20000010000 */
[-C--:B------:R-:W-:Y:S01]  /*3ca0*/  FMUL.FTZ R54, R54, R22.reuse ;  /* 0x0000001636367220 */ /* 0x080fe20000410000 */
[----:B------:R-:W0:Y:S01]  /*3cb0*/  MUFU.EX2 R159, R159 ;  /* 0x0000009f009f7308 */ /* 0x000e220000000800 */
[----:B-1----:R-:W-:Y:S01]  /*3cc0*/  FADD.FTZ R181, R180, R181 ;  /* 0x000000b5b4b57221 */ /* 0x002fe20000010000 */
[----:B------:R-:W-:Y:S01]  /*3cd0*/  FADD.FTZ R154, R12, R183 ;  /* 0x000000b70c9a7221 */ /* 0x000fe20000010000 */
[----:B------:R-:W-:Y:S01]  /*3ce0*/  F2FP.BF16.F32.PACK_AB R155, R180, R155 ;  /* 0x0000009bb49b723e */ /* 0x000fe200000010ff */
[-C--:B------:R-:W-:Y:S01]  /*3cf0*/  FMUL.FTZ R55, R55, R22.reuse ;  /* 0x0000001637377220 */ /* 0x080fe20000410000 */
[-C--:B------:R-:W-:Y:S01]  /*3d00*/  FMUL.FTZ R58, R58, R22.reuse ;  /* 0x000000163a3a7220 */ /* 0x080fe20000410000 */
[----:B------:R-:W-:Y:S01]  /*3d10*/  FADD.FTZ R183, R161, R154 ;  /* 0x0000009aa1b77221 */ /* 0x000fe20000010000 */
[-C--:B------:R-:W-:Y:S01]  /*3d20*/  FMUL.FTZ R59, R59, R22.reuse ;  /* 0x000000163b3b7220 */ /* 0x080fe20000410000 */
[----:B------:R-:W-:Y:S01]  /*3d30*/  MUFU.EX2 R162, R162 ;  /* 0x000000a200a27308 */ /* 0x000fe20000000800 */
[----:B------:R-:W-:Y:S01]  /*3d40*/  FMUL.FTZ R62, R62, R22 ;  /* 0x000000163e3e7220 */ /* 0x000fe20000410000 */
[----:B------:R-:W-:Y:S01]  /*3d50*/  FADD.FTZ R154, R160, R183 ;  /* 0x000000b7a09a7221 */ /* 0x000fe20000010000 */
[----:B------:R-:W-:Y:S01]  /*3d60*/  F2FP.BF16.F32.PACK_AB R160, R15, R160 ;  /* 0x000000a00fa0723e */ /* 0x000fe200000010ff */
[-C--:B------:R-:W-:Y:S01]  /*3d70*/  FMUL.FTZ R63, R63, R22.reuse ;  /* 0x000000163f3f7220 */ /* 0x080fe20000410000 */
[----:B------:R-:W-:Y:S01]  /*3d80*/  FMUL.FTZ R66, R66, R22 ;  /* 0x0000001642427220 */ /* 0x000fe20000410000 */
[----:B------:R-:W-:Y:S01]  /*3d90*/  FADD.FTZ R184, R15, R154 ;  /* 0x0000009a0fb87221 */ /* 0x000fe20000010000 */
[----:B------:R-:W-:Y:S01]  /*3da0*/  F2FP.BF16.F32.PACK_AB R154, R202, R201 ;  /* 0x000000c9ca9a723e */ /* 0x000fe200000010ff */
[----:B------:R-:W1:Y:S01]  /*3db0*/  MUFU.EX2 R163, R163 ;  /* 0x000000a300a37308 */ /* 0x000e620000000800 */
[----:B0-----:R-:W-:Y:S01]  /*3dc0*/  F2FP.BF16.F32.PACK_AB R157, R159, R158 ;  /* 0x0000009e9f9d723e */ /* 0x001fe200000010ff */
[----:B------:R-:W-:Y:S01]  /*3dd0*/  FADD.FTZ R183, R11, R184 ;  /* 0x000000b80bb77221 */ /* 0x000fe20000010000 */
[-C--:B------:R-:W-:Y:S01]  /*3de0*/  FMUL.FTZ R67, R67, R22.reuse ;  /* 0x0000001643437220 */ /* 0x080fe20000410000 */
[-C--:B------:R-:W-:Y:S01]  /*3df0*/  FMUL.FTZ R70, R70, R22.reuse ;  /* 0x0000001646467220 */ /* 0x080fe20000410000 */
[-C--:B------:R-:W-:Y:S01]  /*3e00*/  FMUL.FTZ R71, R71, R22.reuse ;  /* 0x0000001647477220 */ /* 0x080fe20000410000 */
[----:B------:R-:W-:Y:S01]  /*3e10*/  FADD.FTZ R183, R14, R183 ;  /* 0x000000b70eb77221 */ /* 0x000fe20000010000 */
[-C--:B------:R-:W-:Y:S01]  /*3e20*/  FMUL.FTZ R74, R74, R22.reuse ;  /* 0x000000164a4a7220 */ /* 0x080fe20000410000 */
[----:B------:R-:W0:Y:S01]  /*3e30*/  MUFU.EX2 R166, R166 ;  /* 0x000000a600a67308 */ /* 0x000e220000000800 */
[----:B------:R-:W-:Y:S01]  /*3e40*/  FMUL.FTZ R75, R75, R22 ;  /* 0x000000164b4b7220 */ /* 0x000fe20000410000 */
[----:B------:R-:W-:Y:S01]  /*3e50*/  FADD.FTZ R180, R164, R183 ;  /* 0x000000b7a4b47221 */ /* 0x000fe20000010000 */
[----:B------:R-:W-:Y:S01]  /*3e60*/  F2FP.BF16.F32.PACK_AB R164, R165, R164 ;  /* 0x000000a4a5a4723e */ /* 0x000fe200000010ff */
[-C--:B------:R-:W-:Y:S01]  /*3e70*/  FMUL.FTZ R78, R78, R22.reuse ;  /* 0x000000164e4e7220 */ /* 0x080fe20000410000 */
[-C--:B------:R-:W-:Y:S01]  /*3e80*/  FMUL.FTZ R79, R79, R22.reuse ;  /* 0x000000164f4f7220 */ /* 0x080fe20000410000 */
[----:B------:R-:W-:Y:S01]  /*3e90*/  FADD.FTZ R13, R165, R180 ;  /* 0x000000b4a50d7221 */ /* 0x000fe20000010000 */
[-C--:B------:R-:W-:Y:S01]  /*3ea0*/  FMUL.FTZ R82, R82, R22.reuse ;  /* 0x0000001652527220 */ /* 0x080fe20000410000 */
[----:B------:R3:W-:Y:S01]  /*3eb0*/  MUFU.EX2 R5, R182 ;  /* 0x000000b600057308 */ /* 0x0007e20000000800 */
[-C--:B------:R-:W-:Y:S01]  /*3ec0*/  FMUL.FTZ R83, R83, R22.reuse ;  /* 0x0000001653537220 */ /* 0x080fe20000410000 */
[-C--:B------:R-:W-:Y:S01]  /*3ed0*/  FMUL.FTZ R86, R86, R22.reuse ;  /* 0x0000001656567220 */ /* 0x080fe20000410000 */
[-C--:B------:R-:W-:Y:S01]  /*3ee0*/  FMUL.FTZ R87, R87, R22.reuse ;  /* 0x0000001657577220 */ /* 0x080fe20000410000 */
[-C--:B------:R-:W-:Y:S01]  /*3ef0*/  FMUL.FTZ R90, R90, R22.reuse ;  /* 0x000000165a5a7220 */ /* 0x080fe20000410000 */
[-C--:B------:R-:W-:Y:S01]  /*3f00*/  FMUL.FTZ R91, R91, R22.reuse ;  /* 0x000000165b5b7220 */ /* 0x080fe20000410000 */
[-C--:B------:R-:W-:Y:S01]  /*3f10*/  FMUL.FTZ R94, R94, R22.reuse ;  /* 0x000000165e5e7220 */ /* 0x080fe20000410000 */
[----:B------:R-:W-:Y:S01]  /*3f20*/  FMUL.FTZ R95, R95, R22 ;  /* 0x000000165f5f7220 */ /* 0x000fe20000410000 */
[----:B------:R-:W4:Y:S01]  /*3f30*/  MUFU.EX2 R167, R167 ;  /* 0x000000a700a77308 */ /* 0x000f220000000800 */
[----:B---3--:R-:W-:Y:S01]  /*3f40*/  FADD.FTZ R182, R158, R181 ;  /* 0x000000b59eb67221 */ /* 0x008fe20000010000 */
[----:B------:R-:W-:Y:S01]  /*3f50*/  FFMA.FTZ R181, R190, UR10, -R169 ;  /* 0x0000000abeb57c23 */ /* 0x000fe200080108a9 */
[----:B------:R-:W-:Y:S01]  /*3f60*/  F2FP.BF16.F32.PACK_AB R158, R161, R12 ;  /* 0x0000000ca19e723e */ /* 0x000fe200000010ff */
[----:B------:R-:W-:Y:S01]  /*3f70*/  FADD.FTZ R12, R10, R13 ;  /* 0x0000000d0a0c7221 */ /* 0x000fe20000010000 */
[----:B------:R-:W-:Y:S01]  /*3f80*/  FADD.FTZ R185, R159, R182 ;  /* 0x000000b69fb97221 */ /* 0x000fe20000010000 */
[----:B-1----:R-:W-:Y:S01]  /*3f90*/  F2FP.BF16.F32.PACK_AB R159, R163, R162 ;  /* 0x000000a2a39f723e */ /* 0x002fe200000010ff */
[-C--:B------:R-:W-:Y:S01]  /*3fa0*/  FMUL.FTZ R98, R98, R22.reuse ;  /* 0x0000001662627220 */ /* 0x080fe20000410000 */
[----:B------:R-:W1:Y:S01]  /*3fb0*/  MUFU.EX2 R170, R170 ;  /* 0x000000aa00aa7308 */ /* 0x000e620000000800 */
[----:B------:R-:W-:Y:S01]  /*3fc0*/  FADD.FTZ R182, R162, R185 ;  /* 0x000000b9a2b67221 */ /* 0x000fe20000010000 */
[----:B------:R-:W-:Y:S01]  /*3fd0*/  F2FP.BF16.F32.PACK_AB R162, R14, R11 ;  /* 0x0000000b0ea2723e */ /* 0x000fe200000010ff */
[-C--:B------:R-:W-:Y:S01]  /*3fe0*/  FMUL.FTZ R99, R99, R22.reuse ;  /* 0x0000001663637220 */ /* 0x080fe20000410000 */
[-C--:B------:R-:W-:Y:S01]  /*3ff0*/  FMUL.FTZ R102, R102, R22.reuse ;  /* 0x0000001666667220 */ /* 0x080fe20000410000 */
[----:B------:R-:W-:Y:S01]  /*4000*/  FADD.FTZ R185, R163, R182 ;  /* 0x000000b6a3b97221 */ /* 0x000fe20000010000 */
[-C--:B------:R-:W-:Y:S01]  /*4010*/  FMUL.FTZ R103, R103, R22.reuse ;  /* 0x0000001667677220 */ /* 0x080fe20000410000 */
[----:B------:R-:W-:Y:S01]  /*4020*/  FMUL.FTZ R106, R106, R22 ;  /* 0x000000166a6a7220 */ /* 0x000fe20000410000 */
[----:B------:R-:W3:Y:S01]  /*4030*/  MUFU.EX2 R171, R171 ;  /* 0x000000ab00ab7308 */ /* 0x000ee20000000800 */
[----:B0-----:R-:W-:Y:S01]  /*4040*/  FADD.FTZ R182, R166, R185 ;  /* 0x000000b9a6b67221 */ /* 0x001fe20000010000 */
[----:B----4-:R-:W-:Y:S01]  /*4050*/  F2FP.BF16.F32.PACK_AB R161, R167, R166 ;  /* 0x000000a6a7a1723e */ /* 0x010fe200000010ff */
[-C--:B------:R-:W-:Y:S01]  /*4060*/  FMUL.FTZ R107, R107, R22.reuse ;  /* 0x000000166b6b7220 */ /* 0x080fe20000410000 */
[-C--:B------:R-:W-:Y:S01]  /*4070*/  FMUL.FTZ R110, R110, R22.reuse ;  /* 0x000000166e6e7220 */ /* 0x080fe20000410000 */
[----:B------:R-:W-:Y:S01]  /*4080*/  FADD.FTZ R169, R167, R182 ;  /* 0x000000b6a7a97221 */ /* 0x000fe20000010000 */
[-C--:B------:R-:W-:Y:S01]  /*4090*/  FMUL.FTZ R111, R111, R22.reuse ;  /* 0x000000166f6f7220 */ /* 0x080fe20000410000 */
[-C--:B------:R-:W-:Y:S01]  /*40a0*/  FMUL.FTZ R114, R114, R22.reuse ;  /* 0x0000001672727220 */ /* 0x080fe20000410000 */
[----:B------:R-:W0:Y:S01]  /*40b0*/  MUFU.EX2 R174, R174 ;  /* 0x000000ae00ae7308 */ /* 0x000e220000000800 */
[----:B-1----:R-:W-:Y:S01]  /*40c0*/  FADD.FTZ R182, R170, R169 ;  /* 0x000000a9aab67221 */ /* 0x002fe20000010000 */
[-C--:B------:R-:W-:Y:S01]  /*40d0*/  FMUL.FTZ R115, R115, R22.reuse ;  /* 0x0000001673737220 */ /* 0x080fe20000410000 */
[-C--:B------:R-:W-:Y:S01]  /*40e0*/  FMUL.FTZ R118, R118, R22.reuse ;  /* 0x0000001676767220 */ /* 0x080fe20000410000 */
[-C--:B------:R-:W-:Y:S01]  /*40f0*/  FMUL.FTZ R119, R119, R22.reuse ;  /* 0x0000001677777220 */ /* 0x080fe20000410000 */
[-C--:B------:R-:W-:Y:S01]  /*4100*/  FMUL.FTZ R122, R122, R22.reuse ;  /* 0x000000167a7a7220 */ /* 0x080fe20000410000 */
[-C--:B------:R-:W-:Y:S01]  /*4110*/  FMUL.FTZ R123, R123, R22.reuse ;  /* 0x000000167b7b7220 */ /* 0x080fe20000410000 */
[----:B------:R-:W-:Y:S01]  /*4120*/  FMUL.FTZ R126, R126, R22 ;  /* 0x000000167e7e7220 */ /* 0x000fe20000410000 */
[----:B------:R-:W1:Y:S01]  /*4130*/  MUFU.EX2 R175, R175 ;  /* 0x000000af00af7308 */ /* 0x000e620000000800 */
[C---:B---3--:R-:W-:Y:S01]  /*4140*/  FADD.FTZ R169, R171.reuse, R182 ;  /* 0x000000b6aba97221 */ /* 0x048fe20000010000 */
[----:B------:R-:W-:Y:S01]  /*4150*/  F2FP.BF16.F32.PACK_AB R163, R171, R170 ;  /* 0x000000aaaba3723e */ /* 0x000fe200000010ff */
[-C--:B------:R-:W-:Y:S01]  /*4160*/  FMUL.FTZ R127, R127, R22.reuse ;  /* 0x000000167f7f7220 */ /* 0x080fe20000410000 */
[-C--:B------:R-:W-:Y:S01]  /*4170*/  FMUL.FTZ R130, R130, R22.reuse ;  /* 0x0000001682827220 */ /* 0x080fe20000410000 */
[-C--:B------:R-:W-:Y:S01]  /*4180*/  FMUL.FTZ R131, R131, R22.reuse ;  /* 0x0000001683837220 */ /* 0x080fe20000410000 */
[-C--:B------:R-:W-:Y:S01]  /*4190*/  FMUL.FTZ R134, R134, R22.reuse ;  /* 0x0000001686867220 */ /* 0x080fe20000410000 */
[-C--:B------:R-:W-:Y:S01]  /*41a0*/  FMUL.FTZ R135, R135, R22.reuse ;  /* 0x0000001687877220 */ /* 0x080fe20000410000 */
[----:B------:R-:W3:Y:S01]  /*41b0*/  MUFU.EX2 R6, R6 ;  /* 0x0000000600067308 */ /* 0x000ee20000000800 */
[----:B0-----:R-:W-:Y:S01]  /*41c0*/  FADD.FTZ R182, R174, R169 ;  /* 0x000000a9aeb67221 */ /* 0x001fe20000010000 */
[-C--:B------:R-:W-:Y:S01]  /*41d0*/  FMUL.FTZ R138, R138, R22.reuse ;  /* 0x000000168a8a7220 */ /* 0x080fe20000410000 */
[-C--:B------:R-:W-:Y:S01]  /*41e0*/  FMUL.FTZ R139, R139, R22.reuse ;  /* 0x000000168b8b7220 */ /* 0x080fe20000410000 */
[-C--:B------:R-:W-:Y:S01]  /*41f0*/  FMUL.FTZ R142, R142, R22.reuse ;  /* 0x000000168e8e7220 */ /* 0x080fe20000410000 */
[-C--:B------:R-:W-:Y:S01]  /*4200*/  FMUL.FTZ R143, R143, R22.reuse ;  /* 0x000000168f8f7220 */ /* 0x080fe20000410000 */
[-C--:B------:R-:W-:Y:S01]  /*4210*/  FMUL.FTZ R146, R146, R22.reuse ;  /* 0x0000001692927220 */ /* 0x080fe20000410000 */
[----:B------:R-:W-:Y:S01]  /*4220*/  FMUL.FTZ R147, R147, R22 ;  /* 0x0000001693937220 */ /* 0x000fe20000410000 */
[----:B------:R-:W0:Y:S01]  /*4230*/  MUFU.EX2 R21, R21 ;  /* 0x0000001500157308 */ /* 0x000e220000000800 */
[C---:B-1----:R-:W-:Y:S01]  /*4240*/  FADD.FTZ R182, R175.reuse, R182 ;  /* 0x000000b6afb67221 */ /* 0x042fe20000010000 */
[----:B------:R-:W-:Y:S01]  /*4250*/  F2FP.BF16.F32.PACK_AB R165, R175, R174 ;  /* 0x000000aeafa5723e */ /* 0x000fe200000010ff */
[-C--:B------:R-:W-:Y:S01]  /*4260*/  FMUL.FTZ R150, R150, R22.reuse ;  /* 0x0000001696967220 */ /* 0x080fe20000410000 */
[----:B------:R-:W-:Y:S01]  /*4270*/  FMUL.FTZ R151, R151, R22 ;  /* 0x0000001697977220 */ /* 0x000fe20000410000 */
[----:B------:R-:W-:-:S03]  /*4280*/  FADD.FTZ R13, R5, R182 ;  /* 0x000000b6050d7221 */ /* 0x000fc60000010000 */
[----:B------:R-:W1:Y:S01]  /*4290*/  MUFU.EX2 R178, R178 ;  /* 0x000000b200b27308 */ /* 0x000e620000000800 */
[C---:B---3--:R-:W-:Y:S01]  /*42a0*/  FADD.FTZ R13, R6.reuse, R13 ;  /* 0x0000000d060d7221 */ /* 0x048fe20000010000 */
[----:B------:R-:W-:-:S06]  /*42b0*/  F2FP.BF16.F32.PACK_AB R167, R6, R5 ;  /* 0x0000000506a7723e */ /* 0x000fcc00000010ff */
[----:B------:R-:W3:Y:S01]  /*42c0*/  MUFU.EX2 R168, R168 ;  /* 0x000000a800a87308 */ /* 0x000ee20000000800 */
[C---:B0-----:R-:W-:Y:S01]  /*42d0*/  FADD.FTZ R15, R21.reuse, R12 ;  /* 0x0000000c150f7221 */ /* 0x041fe20000010000 */
[----:B------:R-:W-:-:S06]  /*42e0*/  F2FP.BF16.F32.PACK_AB R166, R21, R10 ;  /* 0x0000000a15a6723e */ /* 0x000fcc00000010ff */
[----:B------:R-:W0:Y:S01]  /*42f0*/  MUFU.EX2 R179, R179 ;  /* 0x000000b300b37308 */ /* 0x000e220000000800 */
[----:B-1----:R-:W-:-:S07]  /*4300*/  FADD.FTZ R14, R178, R13 ;  /* 0x0000000db20e7221 */ /* 0x002fce0000010000 */
[----:B------:R-:W1:Y:S01]  /*4310*/  MUFU.EX2 R23, R23 ;  /* 0x0000001700177308 */ /* 0x000e620000000800 */
[----:B---3--:R-:W-:-:S07]  /*4320*/  FADD.FTZ R12, R168, R15 ;  /* 0x0000000fa80c7221 */ /* 0x008fce0000010000 */
[----:B------:R-:W3:Y:S01]  /*4330*/  MUFU.EX2 R181, R181 ;  /* 0x000000b500b57308 */ /* 0x000ee20000000800 */
[C---:B0-----:R-:W-:Y:S01]  /*4340*/  FADD.FTZ R14, R179.reuse, R14 ;  /* 0x0000000eb30e7221 */ /* 0x041fe20000010000 */
[----:B------:R-:W-:-:S06]  /*4350*/  F2FP.BF16.F32.PACK_AB R169, R179, R178 ;  /* 0x000000b2b3a9723e */ /* 0x000fcc00000010ff */
[----:B------:R-:W0:Y:S01]  /*4360*/  MUFU.EX2 R9, R9 ;  /* 0x0000000900097308 */ /* 0x000e220000000800 */
[C---:B-1----:R-:W-:Y:S01]  /*4370*/  FADD.FTZ R12, R23.reuse, R12 ;  /* 0x0000000c170c7221 */ /* 0x042fe20000010000 */
[----:B------:R-:W-:-:S06]  /*4380*/  F2FP.BF16.F32.PACK_AB R168, R23, R168 ;  /* 0x000000a817a8723e */ /* 0x000fcc00000010ff */
[----:B------:R-:W1:Y:S01]  /*4390*/  MUFU.EX2 R176, R191 ;  /* 0x000000bf00b07308 */ /* 0x000e620000000800 */
[----:B---3--:R-:W-:-:S07]  /*43a0*/  FADD.FTZ R13, R181, R14 ;  /* 0x0000000eb50d7221 */ /* 0x008fce0000010000 */
[----:B------:R-:W3:Y:S01]  /*43b0*/  MUFU.EX2 R20, R20 ;  /* 0x0000001400147308 */ /* 0x000ee20000000800 */
[----:B0-----:R-:W-:-:S07]  /*43c0*/  FADD.FTZ R11, R9, R12 ;  /* 0x0000000c090b7221 */ /* 0x001fce0000010000 */
[----:B------:R-:W0:Y:S01]  /*43d0*/  MUFU.EX2 R194, R194 ;  /* 0x000000c200c27308 */ /* 0x000e220000000800 */
[C---:B-1----:R-:W-:Y:S01]  /*43e0*/  FADD.FTZ R13, R176.reuse, R13 ;  /* 0x0000000db00d7221 */ /* 0x042fe20000010000 */
[----:B------:R-:W-:-:S06]  /*43f0*/  F2FP.BF16.F32.PACK_AB R171, R176, R181 ;  /* 0x000000b5b0ab723e */ /* 0x000fcc00000010ff */
[----:B------:R-:W1:Y:S01]  /*4400*/  MUFU.EX2 R172, R172 ;  /* 0x000000ac00ac7308 */ /* 0x000e620000000800 */
[C---:B---3--:R-:W-:Y:S01]  /*4410*/  FADD.FTZ R11, R20.reuse, R11 ;  /* 0x0000000b140b7221 */ /* 0x048fe20000010000 */
[----:B------:R-:W-:-:S06]  /*4420*/  F2FP.BF16.F32.PACK_AB R170, R20, R9 ;  /* 0x0000000914aa723e */ /* 0x000fcc00000010ff */
[----:B------:R-:W3:Y:S01]  /*4430*/  MUFU.EX2 R195, R195 ;  /* 0x000000c300c37308 */ /* 0x000ee20000000800 */
[----:B0-----:R-:W-:-:S07]  /*4440*/  FADD.FTZ R10, R194, R13 ;  /* 0x0000000dc20a7221 */ /* 0x001fce0000010000 */
[----:B------:R-:W0:Y:S01]  /*4450*/  MUFU.EX2 R173, R173 ;  /* 0x000000ad00ad7308 */ /* 0x000e220000000800 */
[----:B-1----:R-:W-:-:S07]  /*4460*/  FADD.FTZ R6, R172, R11 ;  /* 0x0000000bac067221 */ /* 0x002fce0000010000 */
[----:B------:R-:W1:Y:S01]  /*4470*/  MUFU.EX2 R198, R198 ;  /* 0x000000c600c67308 */ /* 0x000e620000000800 */
[----:B---3--:R-:W-:-:S07]  /*4480*/  FADD.FTZ R9, R195, R10 ;  /* 0x0000000ac3097221 */ /* 0x008fce0000010000 */
[----:B------:R-:W3:Y:S01]  /*4490*/  MUFU.EX2 R8, R196 ;  /* 0x000000c400087308 */ /* 0x000ee20000000800 */
[C---:B0-----:R-:W-:Y:S01]  /*44a0*/  FADD.FTZ R5, R173.reuse, R6 ;  /* 0x00000006ad057221 */ /* 0x041fe20000010000 */
[----:B------:R-:W-:Y:S02]  /*44b0*/  F2FP.BF16.F32.PACK_AB R172, R173, R172 ;  /* 0x000000acadac723e */ /* 0x000fe400000010ff */
[----:B------:R-:W-:-:S04]  /*44c0*/  F2FP.BF16.F32.PACK_AB R173, R195, R194 ;  /* 0x000000c2c3ad723e */ /* 0x000fc800000010ff */
[----:B------:R-:W0:Y:S01]  /*44d0*/  MUFU.EX2 R175, R199 ;  /* 0x000000c700af7308 */ /* 0x000e220000000800 */
[----:B-1----:R-:W-:-:S07]  /*44e0*/  FADD.FTZ R10, R198, R9 ;  /* 0x00000009c60a7221 */ /* 0x002fce0000010000 */
[----:B------:R-:W1:Y:S01]  /*44f0*/  MUFU.EX2 R177, R177 ;  /* 0x000000b100b17308 */ /* 0x000e620000000800 */
[----:B---3--:R-:W-:Y:S01]  /*4500*/  FADD.FTZ R6, R8, R5 ;  /* 0x0000000508067221 */ /* 0x008fe20000010000 */
[C---:B0-----:R-:W-:Y:S01]  /*4510*/  FADD.FTZ R5, R175.reuse, R10 ;  /* 0x0000000aaf057221 */ /* 0x041fe20000010000 */
[----:B------:R-:W-:Y:S02]  /*4520*/  F2FP.BF16.F32.PACK_AB R175, R175, R198 ;  /* 0x000000c6afaf723e */ /* 0x000fe400000010ff */
[C---:B-1----:R-:W-:Y:S01]  /*4530*/  FADD.FTZ R6, R177.reuse, R6 ;  /* 0x00000006b1067221 */ /* 0x042fe20000010000 */
[----:B------:R-:W-:Y:S01]  /*4540*/  F2FP.BF16.F32.PACK_AB R174, R177, R8 ;  /* 0x00000008b1ae723e */ /* 0x000fe200000010ff */
[----:B------:R-:W-:Y:S06]  /*4550*/  @!P0 BRA `(.L_x_25) ;  /* 0x0000000000048947 */ /* 0x000fec0003800000 */
[----:B------:R-:W-:Y:S01]  /*4560*/  BPT.TRAP 0x1 ;  /* 0x000000040000795c */ /* 0x000fe20000300000 */
.L_x_25:
[----:B------:R-:W-:-:S04]  /*4570*/  IMAD.U32 R7, RZ, RZ, UR26 ;  /* 0x0000001aff077e24 */ /* 0x000fc8000f8e00ff */
[----:B------:R0:W1:Y:S01]  /*4580*/  SYNCS.PHASECHK.TRANS64.TRYWAIT P2, [UR25+0x22850], R7 ;  /* 0x02285007ff0075a7 */ /* 0x0000620008040159 */
[----:B------:R-:W-:Y:S05]  /*4590*/  @!P0 BRA `(.L_x_26) ;  /* 0x0000000000048947 */ /* 0x000fea0003800000 */
[----:B------:R-:W-:Y:S01]  /*45a0*/  BPT.TRAP 0x1 ;  /* 0x000000040000795c */ /* 0x000fe20000300000 */
.L_x_26:
[----:B0-----:R-:W-:Y:S01]  /*45b0*/  VIADD R7, R204, 0x8 ;  /* 0x00000008cc077836 */ /* 0x001fe20000000000 */
[----:B-1----:R-:W-:Y:S06]  /*45c0*/  @P2 BRA `(.L_x_27) ;  /* 0x00000000000c2947 */ /* 0x002fec0003800000 */
[----:B------:R-:W-:-:S04]  /*45d0*/  IMAD.U32 R8, RZ, RZ, UR26 ;  /* 0x0000001aff087e24 */ /* 0x000fc8000f8e00ff */
[----:B------:R-:W0:Y:S02]  /*45e0*/  SYNCS.PHASECHK.TRANS64.TRYWAIT P2, [UR25+0x22850], R8 ;  /* 0x02285008ff0075a7 */ /* 0x000e240008040159 */
[----:B0-----:R-:W-:Y:S05]  /*45f0*/  @!P2 BRA `(.L_x_28) ;  /* 0x000000680074a947 */ /* 0x001fea0003800000 */
.L_x_27:
[----:B------:R1:W-:Y:S01]  /*4600*/  BAR.SYNC.DEFER_BLOCKING R7, 0x100 ;  /* 0x000400070000751d */ /* 0x0003e20000010000 */
[----:B------:R-:W-:-:S05]  /*4610*/  UIMAD UR11, UR37, 0xc00, UR21 ;  /* 0x00000c00250b78a4 */ /* 0x000fca000f8e0215 */
[----:B------:R-:W-:Y:S02]  /*4620*/  UMOV UR7, 0x40000040 ;  /* 0x4000004000077882 */ /* 0x000fe40000000000 */
[----:B------:R-:W-:Y:S01]  /*4630*/  UMOV UR6, UR11 ;  /* 0x0000000b00067c82 */ /* 0x000fe20008000000 */
[----:B------:R-:W-:-:S06]  /*4640*/  WARPGROUP.ARRIVE ;  /* 0x00000000000079c5 */ /* 0x000fcc0000000000 */
        /* <DEDUP_REMOVED lines=32> */
[----:B-1----:R-:W-:Y:S05]  /*4850*/  @!P0 BRA `(.L_x_29) ;  /* 0x0000000000048947 */ /* 0x002fea0003800000 */
[----:B------:R-:W-:Y:S01]  /*4860*/  BPT.TRAP 0x1 ;  /* 0x000000040000795c */ /* 0x000fe20000300000 */
.L_x_29:
[----:B------:R-:W-:Y:S01]  /*4870*/  UIADD3 UR25, UR25, 0x22860, URZ ;  /* 0x0002286019197890 */ /* 0x000fe2000fffe03f */
[----:B------:R-:W-:Y:S02]  /*4880*/  IMAD.MOV.U32 R203, RZ, RZ, R4 ;  /* 0x000000ffffcb7224 */ /* 0x000fe400078e0004 */
[----:B------:R-:W-:Y:S01]  /*4890*/  IMAD.MOV.U32 R7, RZ, RZ, R3 ;  /* 0x000000ffff077224 */ /* 0x000fe200078e0003 */
[----:B------:R-:W-:-:S09]  /*48a0*/  UPRMT UR25, UR24, 0x654, UR25 ;  /* 0x0000065418197896 */ /* 0x000fd20008000019 */
[----:B------:R-:W-:Y:S01]  /*48b0*/  SYNCS.ARRIVE.TRANS64.RED.A1T0 RZ, [UR25], RZ ;  /* 0x000000ffffff79a7 */ /* 0x000fe20008100419 */
[----:B------:R-:W-:Y:S05]  /*48c0*/  @P1 BRA `(.L_x_30) ;  /* 0xffffffe000a41947 */ /* 0x000fea000383ffff */
.L_x_19:
[----:B------:R-:W4:Y:S01]  /*48d0*/  SHFL.BFLY PT, R7, R6, 0x2, 0x1f ;  /* 0x0c401f0006077f89 */ /* 0x000f2200000e0000 */
[----:B------:R-:W0:Y:S01]  /*48e0*/  S2UR UR6, SR_SWINHI ;  /* 0x00000000000679c3 */ /* 0x000e220000002f00 */
[----:B------:R-:W-:Y:S01]  /*48f0*/  IMAD.U32 R12, RZ, RZ, UR10 ;  /* 0x0000000aff0c7e24 */ /* 0x000fe2000f8e00ff */
[----:B------:R-:W-:Y:S01]  /*4900*/  ULDC.64 UR8, c[0x0][0xae8] ;  /* 0x0002ba0000087ab9 */ /* 0x000fe20000000a00 */
[----:B------:R-:W1:Y:S01]  /*4910*/  SHFL.BFLY PT, R10, R5, 0x2, 0x1f ;  /* 0x0c401f00050a7f89 */ /* 0x000e6200000e0000 */
[----:B------:R-:W-:Y:S01]  /*4920*/  IMAD.U32 R22, RZ, RZ, UR10 ;  /* 0x0000000aff167e24 */ /* 0x000fe2000f8e00ff */
[----:B------:R-:W-:-:S03]  /*4930*/  ULDC UR10, c[0x0][0xc44] ;  /* 0x00031100000a7ab9 */ /* 0x000fc60000000800 */
[----:B------:R2:W-:Y:S08]  /*4940*/  BAR.ARV R0, 0x100 ;  /* 0x000400000000751d */ /* 0x0005f00000002000 */
[----:B------:R-:W3:Y:S01]  /*4950*/  LDC R211, c[0x0][0xbe8] ;  /* 0x0002fa00ffd37b82 */ /* 0x000ee20000000800 */
[----:B--2---:R-:W-:Y:S02]  /*4960*/  IMAD.MOV.U32 R0, RZ, RZ, RZ ;  /* 0x000000ffff007224 */ /* 0x004fe400078e00ff */
[----:B----4-:R-:W-:Y:S01]  /*4970*/  FADD.FTZ R7, R7, R6 ;  /* 0x0000000607077221 */ /* 0x010fe20000010000 */
[----:B------:R-:W-:Y:S01]  /*4980*/  UMOV UR4, UR22 ;  /* 0x0000001600047c82 */ /* 0x000fe20008000000 */
[----:B0-----:R-:W-:Y:S01]  /*4990*/  UMOV UR5, UR6 ;  /* 0x0000000600057c82 */ /* 0x001fe20008000000 */
[----:B------:R-:W-:Y:S01]  /*49a0*/  IMAD.MOV.U32 R6, RZ, RZ, -0x800000 ;  /* 0xff800000ff067424 */ /* 0x000fe200078e00ff */
[----:B------:R-:W-:Y:S01]  /*49b0*/  ULDC.64 UR6, c[0x0][0xb90] ;  /* 0x0002e40000067ab9 */ /* 0x000fe20000000a00 */
[----:B-1----:R-:W-:Y:S01]  /*49c0*/  FADD.FTZ R10, R10, R5 ;  /* 0x000000050a0a7221 */ /* 0x002fe20000010000 */
[----:B---3--:R-:W0:Y:S01]  /*49d0*/  SHFL.BFLY PT, R8, R7, 0x1, 0x1f ;  /* 0x0c201f0007087f89 */ /* 0x008e2200000e0000 */
[----:B------:R-:W-:-:S02]  /*49e0*/  IMAD.U32 R11, RZ, RZ, UR5 ;  /* 0x00000005ff0b7e24 */ /* 0x000fc4000f8e00ff */
[----:B------:R-:W-:Y:S01]  /*49f0*/  IMAD.MOV.U32 R5, RZ, RZ, -0x800000 ;  /* 0xff800000ff057424 */ /* 0x000fe200078e00ff */
[----:B------:R-:W1:Y:S01]  /*4a00*/  SHFL.BFLY PT, R9, R10, 0x1, 0x1f ;  /* 0x0c201f000a097f89 */ /* 0x000e6200000e0000 */
[----:B0-----:R-:W-:Y:S01]  /*4a10*/  FADD.FTZ R13, R7, R8 ;  /* 0x00000008070d7221 */ /* 0x001fe20000010000 */
[----:B------:R-:W-:Y:S02]  /*4a20*/  IMAD.MOV.U32 R8, RZ, RZ, RZ ;  /* 0x000000ffff087224 */ /* 0x000fe400078e00ff */
[----:B-1----:R-:W-:Y:S01]  /*4a30*/  FADD.FTZ R14, R10, R9 ;  /* 0x000000090a0e7221 */ /* 0x002fe20000010000 */
[----:B------:R-:W-:Y:S08]  /*4a40*/  BAR.ARV 0x8, 0x180 ;  /* 0x0206000000007b1d */ /* 0x000ff00000002000 */
[----:B------:R-:W-:Y:S01]  /*4a50*/  BAR.SYNC.DEFER_BLOCKING 0x1, 0x100 ;  /* 0x0044000000007b1d */ /* 0x000fe20000010000 */
[----:B------:R-:W-:Y:S01]  /*4a60*/  FSETP.NE.FTZ.AND P0, PT, R13, RZ, PT ;  /* 0x000000ff0d00720b */ /* 0x000fe20003f15000 */
[----:B------:R-:W-:Y:S01]  /*4a70*/  IMAD R9, R200, 0x40, R2 ;  /* 0x00000040c8097824 */ /* 0x000fe200078e0202 */
[----:B------:R-:W-:Y:S01]  /*4a80*/  FSETP.NE.FTZ.AND P1, PT, R14, RZ, PT ;  /* 0x000000ff0e00720b */ /* 0x000fe20003f35000 */
[----:B------:R-:W-:Y:S01]  /*4a90*/  IMAD.U32 R10, RZ, RZ, UR4 ;  /* 0x00000004ff0a7e24 */ /* 0x000fe2000f8e00ff */
[----:B------:R-:W-:-:S04]  /*4aa0*/  UIADD3 UR4, -UR43, URZ, URZ ;  /* 0x0000003f2b047290 */ /* 0x000fc8000fffe13f */
[----:B------:R-:W-:-:S04]  /*4ab0*/  UIMAD UR10, UR10, UR4, UR40 ;  /* 0x000000040a0a72a4 */ /* 0x000fc8000f8e0228 */
[----:B------:R-:W-:Y:S01]  /*4ac0*/  USHF.R.S32.HI UR11, URZ, 0x1f, UR10 ;  /* 0x0000001f3f0b7899 */ /* 0x000fe2000801140a */
[----:B------:R-:W0:Y:S01]  /*4ad0*/  @P0 MUFU.RCP R8, R13 ;  /* 0x0000000d00080308 */ /* 0x000e220000001000 */
[----:B------:R-:W-:Y:S01]  /*4ae0*/  @P0 FMUL.FTZ R12, R12, 0.69314718246459960938 ;  /* 0x3f3172180c0c0820 */ /* 0x000fe20000410000 */
[----:B------:R-:W-:Y:S01]  /*4af0*/  @P1 FMUL.FTZ R22, R22, 0.69314718246459960938 ;  /* 0x3f31721816161820 */ /* 0x000fe20000410000 */
[----:B------:R-:W-:Y:S02]  /*4b00*/  UIMAD.WIDE.U32 UR4, UR10, UR6, URZ ;  /* 0x000000060a0472a5 */ /* 0x000fe4000f8e003f */
[----:B------:R-:W-:-:S03]  /*4b10*/  UIMAD UR6, UR11, UR6, URZ ;  /* 0x000000060b0672a4 */ /* 0x000fc6000f8e023f */
[----:B------:R-:W-:Y:S01]  /*4b20*/  @P1 MUFU.RCP R0, R14 ;  /* 0x0000000e00001308 */ /* 0x000fe20000001000 */
[----:B------:R-:W-:Y:S02]  /*4b30*/  UIMAD UR6, UR10, UR7, UR6 ;  /* 0x000000070a0672a4 */ /* 0x000fe4000f8e0206 */
[----:B------:R-:W-:-:S05]  /*4b40*/  USHF.R.S32.HI UR7, URZ, 0x1f, UR43 ;  /* 0x0000001f3f077899 */ /* 0x000fca000801142b */
[----:B------:R-:W1:Y:S01]  /*4b50*/  @P0 MUFU.LG2 R13, R13 ;  /* 0x0000000d000d0308 */ /* 0x000e620000000c00 */
[-C--:B0-----:R-:W-:Y:S01]  /*4b60*/  FMUL.FTZ R180, R29, R8.reuse ;  /* 0x000000081db47220 */ /* 0x081fe20000410000 */
[-C--:B------:R-:W-:Y:S01]  /*4b70*/  FMUL.FTZ R25, R25, R8.reuse ;  /* 0x0000000819197220 */ /* 0x080fe20000410000 */
[-C--:B------:R-:W-:Y:S01]  /*4b80*/  FMUL.FTZ R24, R24, R8.reuse ;  /* 0x0000000818187220 */ /* 0x080fe20000410000 */
[-C--:B------:R-:W-:Y:S01]  /*4b90*/  FMUL.FTZ R28, R28, R8.reuse ;  /* 0x000000081c1c7220 */ /* 0x080fe20000410000 */
[-C--:B------:R-:W-:Y:S01]  /*4ba0*/  FMUL.FTZ R33, R33, R8.reuse ;  /* 0x0000000821217220 */ /* 0x080fe20000410000 */
[-C--:B------:R-:W-:Y:S01]  /*4bb0*/  FMUL.FTZ R32, R32, R8.reuse ;  /* 0x0000000820207220 */ /* 0x080fe20000410000 */
[-C--:B------:R-:W-:Y:S01]  /*4bc0*/  FMUL.FTZ R29, R37, R8.reuse ;  /* 0x00000008251d7220 */ /* 0x080fe20000410000 */
[----:B------:R-:W0:Y:S01]  /*4bd0*/  @P1 MUFU.LG2 R14, R14 ;  /* 0x0000000e000e1308 */ /* 0x000e220000000c00 */
[-C--:B------:R-:W-:Y:S01]  /*4be0*/  FMUL.FTZ R36, R36, R8.reuse ;  /* 0x0000000824247220 */ /* 0x080fe20000410000 */
        /* <DEDUP_REMOVED lines=55> */
[----:B------:R-:W-:Y:S01]  /*4f60*/  FMUL.FTZ R148, R148, R8 ;  /* 0x0000000894947220 */ /* 0x000fe20000410000 */
[----:B------:R-:W-:-:S04]  /*4f70*/  IMAD.WIDE R8, R9, 0x2, R10 ;  /* 0x0000000209087825 */ /* 0x000fc800078e020a */
[----:B-1----:R-:W-:Y:S01]  /*4f80*/  @P0 FMUL.FTZ R13, R13, 0.69314718246459960938 ;  /* 0x3f3172180d0d0820 */ /* 0x002fe20000410000 */
[----:B0-----:R-:W-:Y:S01]  /*4f90*/  @P1 FMUL.FTZ R15, R14, 0.69314718246459960938 ;  /* 0x3f3172180e0f1820 */ /* 0x001fe20000410000 */
[----:B------:R-:W-:Y:S01]  /*4fa0*/  FMUL.FTZ R7, R99, R0 ;  /* 0x0000000063077220 */ /* 0x000fe20000410000 */
[----:B------:R-:W-:-:S04]  /*4fb0*/  IMAD.WIDE R10, R210, 0x2, R10 ;  /* 0x00000002d20a7825 */ /* 0x000fc800078e020a */
[----:B------:R-:W-:Y:S01]  /*4fc0*/  FMUL.FTZ R77, R103, R0 ;  /* 0x00000000674d7220 */ /* 0x000fe20000410000 */
[----:B------:R-:W-:Y:S01]  /*4fd0*/  @P0 FFMA.FTZ R6, R12, R3, R13 ;  /* 0x000000030c060223 */ /* 0x000fe2000001000d */
[----:B------:R-:W-:Y:S01]  /*4fe0*/  @P1 FFMA.FTZ R5, R22, R4, R15 ;  /* 0x0000000416051223 */ /* 0x000fe2000001000f */
[-C--:B------:R-:W-:Y:S01]  /*4ff0*/  FMUL.FTZ R167, R127, R0.reuse ;  /* 0x000000007fa77220 */ /* 0x080fe20000410000 */
[C---:B------:R-:W-:Y:S01]  /*5000*/  IADD3 R21, P3, R10.reuse, 0xc060, RZ ;  /* 0x0000c0600a157810 */ /* 0x040fe20007f7e0ff */
[-C--:B------:R-:W-:Y:S01]  /*5010*/  FMUL.FTZ R169, R131, R0.reuse ;  /* 0x0000000083a97220 */ /* 0x080fe20000410000 */
[C---:B------:R-:W-:Y:S01]  /*5020*/  IADD3 R103, P4, R10.reuse, 0xc040, RZ ;  /* 0x0000c0400a677810 */ /* 0x040fe20007f9e0ff */
[-C--:B------:R-:W-:Y:S01]  /*5030*/  FMUL.FTZ R171, R135, R0.reuse ;  /* 0x0000000087ab7220 */ /* 0x080fe20000410000 */
[----:B------:R-:W-:Y:S01]  /*5040*/  LOP3.LUT R20, R21, 0x380, RZ, 0xc0, !PT ;  /* 0x0000038015147812 */ /* 0x000fe200078ec0ff */
[-C--:B------:R-:W-:Y:S01]  /*5050*/  FMUL.FTZ R173, R139, R0.reuse ;  /* 0x000000008bad7220 */ /* 0x080fe20000410000 */
[----:B------:R-:W-:Y:S01]  /*5060*/  IADD3 R99, P6, R10, 0xc000, RZ ;  /* 0x0000c0000a637810 */ /* 0x000fe20007fde0ff */
[-C--:B------:R-:W-:Y:S01]  /*5070*/  FMUL.FTZ R175, R143, R0.reuse ;  /* 0x000000008faf7220 */ /* 0x080fe20000410000 */
[----:B------:R-:W-:Y:S01]  /*5080*/  SHF.R.U64 R20, R20, 0x3, RZ ;  /* 0x0000000314147819 */ /* 0x000fe200000012ff */
[-C--:B------:R-:W-:Y:S01]  /*5090*/  FMUL.FTZ R177, R147, R0.reuse ;  /* 0x0000000093b17220 */ /* 0x080fe20000410000 */
[----:B------:R-:W-:Y:S01]  /*50a0*/  IADD3 R73, P0, R10, 0x8060, RZ ;  /* 0x000080600a497810 */ /* 0x000fe20007f1e0ff */
[--C-:B------:R-:W-:Y:S01]  /*50b0*/  IMAD.X R23, RZ, RZ, R11.reuse, P4 ;  /* 0x000000ffff177224 */ /* 0x100fe200020e060b */
[----:B------:R-:W-:Y:S01]  /*50c0*/  LOP3.LUT R20, R20, R21, RZ, 0x3c, !PT ;  /* 0x0000001514147212 */ /* 0x000fe200078e3cff */
[--C-:B------:R-:W-:Y:S01]  /*50d0*/  IMAD.X R21, RZ, RZ, R11.reuse, P3 ;  /* 0x000000ffff157224 */ /* 0x100fe200018e060b */
[C---:B------:R-:W-:Y:S01]  /*50e0*/  IADD3 R13, P1, R10.reuse, 0x20, RZ ;  /* 0x000000200a0d7810 */ /* 0x040fe20007f3e0ff */
[--C-:B------:R-:W-:Y:S01]  /*50f0*/  IMAD.X R131, RZ, RZ, R11.reuse, P6 ;  /* 0x000000ffff837224 */ /* 0x100fe200030e060b */
[C---:B------:R-:W-:Y:S01]  /*5100*/  IADD3 R69, P2, R10.reuse, 0x8040, RZ ;  /* 0x000080400a457810 */ /* 0x040fe20007f5e0ff */
[--C-:B------:R-:W-:Y:S01]  /*5110*/  IMAD.X R135, RZ, RZ, R11.reuse, P0 ;  /* 0x000000ffff877224 */ /* 0x100fe200000e060b */
[C---:B------:R-:W-:Y:S01]  /*5120*/  IADD3 R14, P3, R10.reuse, 0x8020, RZ ;  /* 0x000080200a0e7810 */ /* 0x040fe20007f7e0ff */
[--C-:B------:R-:W-:Y:S01]  /*5130*/  IMAD.X R139, RZ, RZ, R11.reuse, P1 ;  /* 0x000000ffff8b7224 */ /* 0x100fe200008e060b */
[C---:B------:R-:W-:Y:S01]  /*5140*/  IADD3 R52, P5, R10.reuse, 0xc020, RZ ;  /* 0x0000c0200a347810 */ /* 0x040fe20007fbe0ff */
[--C-:B------:R-:W-:Y:S01]  /*5150*/  IMAD.X R143, RZ, RZ, R11.reuse, P2 ;  /* 0x000000ffff8f7224 */ /* 0x100fe200010e060b */
[C---:B------:R-:W-:Y:S01]  /*5160*/  LOP3.LUT R165, R10.reuse, 0x380, RZ, 0xc0, !PT ;  /* 0x000003800aa57812 */ /* 0x040fe200078ec0ff */
[--C-:B------:R-:W-:Y:S01]  /*5170*/  IMAD.X R147, RZ, RZ, R11.reuse, P3 ;  /* 0x000000ffff937224 */ /* 0x100fe200018e060b */
[----:B------:R-:W-:Y:S01]  /*5180*/  IADD3.X R127, RZ, R11, RZ, P5, !PT ;  /* 0x0000000bff7f7210 */ /* 0x000fe20002ffe4ff */
[-C--:B------:R-:W-:Y:S01]  /*5190*/  FMUL.FTZ R179, R151, R0.reuse ;  /* 0x0000000097b37220 */ /* 0x080fe20000410000 */
[----:B------:R-:W-:Y:S01]  /*51a0*/  IADD3 R65, P4, R10, 0x8000, RZ ;  /* 0x000080000a417810 */ /* 0x000fe20007f9e0ff */
[-C--:B------:R-:W-:Y:S01]  /*51b0*/  FMUL.FTZ R170, R130, R0.reuse ;  /* 0x0000000082aa7220 */ /* 0x080fe20000410000 */
[----:B------:R-:W-:Y:S01]  /*51c0*/  IADD3 R61, P5, R10, 0x4060, RZ ;  /* 0x000040600a3d7810 */ /* 0x000fe20007fbe0ff */
[----:B------:R-:W-:Y:S01]  /*51d0*/  FMUL.FTZ R168, R126, R0 ;  /* 0x000000007ea87220 */ /* 0x000fe20000410000 */
        /* <DEDUP_REMOVED lines=8> */
[----:B------:R-:W-:Y:S01]  /*5260*/  IADD3 R3, P3, R10, 0x60, RZ ;  /* 0x000000600a037810 */ /* 0x000fe20007f7e0ff */
[--C-:B------:R-:W-:Y:S01]  /*5270*/  IMAD.X R159, RZ, RZ, R11.reuse, P1 ;  /* 0x000000ffff9f7224 */ /* 0x100fe200008e060b */
[----:B------:R-:W-:Y:S01]  /*5280*/  SHF.R.U64 R165, R165, 0x3, RZ ;  /* 0x00000003a5a57819 */ /* 0x000fe200000012ff */
[--C-:B------:R-:W-:Y:S01]  /*5290*/  IMAD.X R161, RZ, RZ, R11.reuse, P2 ;  /* 0x000000ffffa17224 */ /* 0x100fe200010e060b */
[----:B------:R-:W-:Y:S01]  /*52a0*/  LOP3.LUT R4, R99, 0x380, RZ, 0xc0, !PT ;  /* 0x0000038063047812 */ /* 0x000fe200078ec0ff */
[--C-:B------:R-:W-:Y:S01]  /*52b0*/  IMAD.X R163, RZ, RZ, R11.reuse, P3 ;  /* 0x000000ffffa37224 */ /* 0x100fe200018e060b */
[----:B------:R-:W-:Y:S01]  /*52c0*/  LOP3.LUT R164, R165, R10, RZ, 0x3c, !PT ;  /* 0x0000000aa5a47212 */ /* 0x000fe200078e3cff */
[----:B------:R-:W-:Y:S01]  /*52d0*/  IMAD.MOV.U32 R165, RZ, RZ, R11 ;  /* 0x000000ffffa57224 */ /* 0x000fe200078e000b */
[----:B------:R-:W-:Y:S01]  /*52e0*/  LOP3.LUT R11, R52, 0x380, RZ, 0xc0, !PT ;  /* 0x00000380340b7812 */ /* 0x000fe200078ec0ff */
[-C--:B------:R-:W-:Y:S01]  /*52f0*/  FMUL.FTZ R172, R134, R0.reuse ;  /* 0x0000000086ac7220 */ /* 0x080fe20000410000 */
[----:B------:R-:W-:Y:S01]  /*5300*/  SHF.R.U64 R4, R4, 0x3, RZ ;  /* 0x0000000304047819 */ /* 0x000fe200000012ff */
[-C--:B------:R-:W-:Y:S01]  /*5310*/  FMUL.FTZ R174, R138, R0.reuse ;  /* 0x000000008aae7220 */ /* 0x080fe20000410000 */
[----:B------:R-:W-:Y:S01]  /*5320*/  LOP3.LUT R10, R73, 0x380, RZ, 0xc0, !PT ;  /* 0x00000380490a7812 */ /* 0x000fe200078ec0ff */
[-C--:B------:R-:W-:Y:S01]  /*5330*/  FMUL.FTZ R176, R142, R0.reuse ;  /* 0x000000008eb07220 */ /* 0x080fe20000410000 */
[----:B------:R-:W-:Y:S01]  /*5340*/  SHF.R.U64 R11, R11, 0x3, RZ ;  /* 0x000000030b0b7819 */ /* 0x000fe200000012ff */
[-C--:B------:R-:W-:Y:S01]  /*5350*/  FMUL.FTZ R27, R27, R0.reuse ;  /* 0x000000001b1b7220 */ /* 0x080fe20000410000 */
[----:B------:R-:W-:Y:S01]  /*5360*/  LOP3.LUT R130, R4, R99, RZ, 0x3c, !PT ;  /* 0x0000006304827212 */ /* 0x000fe200078e3cff */
[-C--:B------:R-:W-:Y:S01]  /*5370*/  FMUL.FTZ R26, R26, R0.reuse ;  /* 0x000000001a1a7220 */ /* 0x080fe20000410000 */
[----:B------:R-:W-:Y:S01]  /*5380*/  SHF.R.U64 R10, R10, 0x3, RZ ;  /* 0x000000030a0a7819 */ /* 0x000fe200000012ff */
[----:B------:R-:W-:Y:S01]  /*5390*/  FMUL.FTZ R31, R31, R0 ;  /* 0x000000001f1f7220 */ /* 0x000fe20000410000 */
[----:B------:R-:W-:Y:S01]  /*53a0*/  LOP3.LUT R126, R11, R52, RZ, 0x3c, !PT ;  /* 0x000000340b7e7212 */ /* 0x000fe200078e3cff */
[-C--:B------:R-:W-:Y:S01]  /*53b0*/  FMUL.FTZ R30, R30, R0.reuse ;  /* 0x000000001e1e7220 */ /* 0x080fe20000410000 */
[----:B------:R-:W-:Y:S01]  /*53c0*/  LOP3.LUT R4, R13, 0x380, RZ, 0xc0, !PT ;  /* 0x000003800d047812 */ /* 0x000fe200078ec0ff */
[-C--:B------:R-:W-:Y:S01]  /*53d0*/  FMUL.FTZ R35, R35, R0.reuse ;  /* 0x0000000023237220 */ /* 0x080fe20000410000 */
[----:B------:R-:W-:Y:S01]  /*53e0*/  LOP3.LUT R52, R69, 0x380, RZ, 0xc0, !PT ;  /* 0x0000038045347812 */ /* 0x000fe200078ec0ff */
[-C--:B------:R-:W-:Y:S01]  /*53f0*/  FMUL.FTZ R34, R34, R0.reuse ;  /* 0x0000000022227220 */ /* 0x080fe20000410000 */
[----:B------:R-:W-:Y:S01]  /*5400*/  LOP3.LUT R134, R10, R73, RZ, 0x3c, !PT ;  /* 0x000000490a867212 */ /* 0x000fe200078e3cff */
[-C--:B------:R-:W-:Y:S01]  /*5410*/  FMUL.FTZ R39, R39, R0.reuse ;  /* 0x0000000027277220 */ /* 0x080fe20000410000 */
[----:B------:R-:W-:Y:S01]  /*5420*/  SHF.R.U64 R4, R4, 0x3, RZ ;  /* 0x0000000304047819 */ /* 0x000fe200000012ff */
[-C--:B------:R-:W-:Y:S01]  /*5430*/  FMUL.FTZ R38, R38, R0.reuse ;  /* 0x0000000026267220 */ /* 0x080fe20000410000 */
[----:B------:R-:W-:Y:S01]  /*5440*/  LOP3.LUT R10, R65, 0x380, RZ, 0xc0, !PT ;  /* 0x00000380410a7812 */ /* 0x000fe200078ec0ff */
[-C--:B------:R-:W-:Y:S01]  /*5450*/  FMUL.FTZ R43, R43, R0.reuse ;  /* 0x000000002b2b7220 */ /* 0x080fe20000410000 */
[----:B------:R-:W-:Y:S01]  /*5460*/  SHF.R.U64 R52, R52, 0x3, RZ ;  /* 0x0000000334347819 */ /* 0x000fe200000012ff */
[-C--:B------:R-:W-:Y:S01]  /*5470*/  FMUL.FTZ R42, R42, R0.reuse ;  /* 0x000000002a2a7220 */ /* 0x080fe20000410000 */
[----:B------:R-:W-:Y:S01]  /*5480*/  LOP3.LUT R11, R14, 0x380, RZ, 0xc0, !PT ;  /* 0x000003800e0b7812 */ /* 0x000fe200078ec0ff */
[-C--:B------:R-:W-:Y:S01]  /*5490*/  FMUL.FTZ R47, R47, R0.reuse ;  /* 0x000000002f2f7220 */ /* 0x080fe20000410000 */
[----:B------:R-:W-:Y:S01]  /*54a0*/  LOP3.LUT R138, R4, R13, RZ, 0x3c, !PT ;  /* 0x0000000d048a7212 */ /* 0x000fe200078e3cff */
[-C--:B------:R-:W-:Y:S01]  /*54b0*/  FMUL.FTZ R46, R46, R0.reuse ;  /* 0x000000002e2e7220 */ /* 0x080fe20000410000 */
[----:B------:R-:W-:Y:S01]  /*54c0*/  SHF.R.U64 R4, R10, 0x3, RZ ;  /* 0x000000030a047819 */ /* 0x000fe200000012ff */
[-C--:B------:R-:W-:Y:S01]  /*54d0*/  FMUL.FTZ R51, R51, R0.reuse ;  /* 0x0000000033337220 */ /* 0x080fe20000410000 */
[----:B------:R-:W-:Y:S01]  /*54e0*/  LOP3.LUT R142, R52, R69, RZ, 0x3c, !PT ;  /* 0x00000045348e7212 */ /* 0x000fe200078e3cff */
[-C--:B------:R-:W-:Y:S01]  /*54f0*/  FMUL.FTZ R50, R50, R0.reuse ;  /* 0x0000000032327220 */ /* 0x080fe20000410000 */
[----:B------:R-:W-:Y:S01]  /*5500*/  SHF.R.U64 R11, R11, 0x3, RZ ;  /* 0x000000030b0b7819 */ /* 0x000fe200000012ff */
[-C--:B------:R-:W-:Y:S01]  /*5510*/  FMUL.FTZ R55, R55, R0.reuse ;  /* 0x0000000037377220 */ /* 0x080fe20000410000 */
[----:B------:R-:W-:Y:S01]  /*5520*/  IADD3 R69, P2, R8, 0x7000, RZ ;  /* 0x0000700008457810 */ /* 0x000fe20007f5e0ff */
        /* <DEDUP_REMOVED lines=35> */
[----:B------:R-:W-:-:S02]  /*5760*/  LOP3.LUT R150, R4, R65, RZ, 0x3c, !PT ;  /* 0x0000004104967212 */ /* 0x000fc400078e3cff */
[----:B------:R-:W-:Y:S02]  /*5770*/  LOP3.LUT R146, R11, R14, RZ, 0x3c, !PT ;  /* 0x0000000e0b927212 */ /* 0x000fe400078e3cff */
[----:B------:R-:W-:Y:S02]  /*5780*/  LOP3.LUT R4, R15, 0x380, RZ, 0xc0, !PT ;  /* 0x000003800f047812 */ /* 0x000fe400078ec0ff */
[----:B------:R-:W-:Y:S02]  /*5790*/  LOP3.LUT R68, R69, 0x380, RZ, 0xc0, !PT ;  /* 0x0000038045447812 */ /* 0x000fe400078ec0ff */
[----:B------:R-:W-:Y:S02]  /*57a0*/  LOP3.LUT R11, R12, 0x380, RZ, 0xc0, !PT ;  /* 0x000003800c0b7812 */ /* 0x000fe400078ec0ff */
[----:B------:R-:W-:Y:S02]  /*57b0*/  LOP3.LUT R10, R61, 0x380, RZ, 0xc0, !PT ;  /* 0x000003803d0a7812 */ /* 0x000fe400078ec0ff */
[----:B------:R-:W-:-:S02]  /*57c0*/  SHF.R.U64 R4, R4, 0x3, RZ ;  /* 0x0000000304047819 */ /* 0x000fc400000012ff */
[----:B------:R-:W-:Y:S02]  /*57d0*/  SHF.R.U64 R68, R68, 0x3, RZ ;  /* 0x0000000344447819 */ /* 0x000fe400000012ff */
[----:B------:R-:W-:Y:S02]  /*57e0*/  SHF.R.U64 R11, R11, 0x3, RZ ;  /* 0x000000030b0b7819 */ /* 0x000fe400000012ff */
[----:B------:R-:W-:Y:S02]  /*57f0*/  SHF.R.U64 R10, R10, 0x3, RZ ;  /* 0x000000030a0a7819 */ /* 0x000fe400000012ff */
[----:B------:R-:W-:Y:S02]  /*5800*/  IADD3 R13, P3, R8, 0x1000, RZ ;  /* 0x00001000080d7810 */ /* 0x000fe40007f7e0ff */
[----:B------:R-:W-:Y:S02]  /*5810*/  LOP3.LUT R154, R4, R15, RZ, 0x3c, !PT ;  /* 0x0000000f049a7212 */ /* 0x000fe400078e3cff */
[----:B------:R-:W-:Y:S01]  /*5820*/  LOP3.LUT R68, R68, R69, RZ, 0x3c, !PT ;  /* 0x0000004544447212 */ /* 0x000fe200078e3cff */
[----:B------:R-:W-:Y:S01]  /*5830*/  IMAD.X R69, RZ, RZ, R9, P2 ;  /* 0x000000ffff457224 */ /* 0x000fe200010e0609 */
[----:B------:R-:W-:-:S02]  /*5840*/  LOP3.LUT R4, R53, 0x380, RZ, 0xc0, !PT ;  /* 0x0000038035047812 */ /* 0x000fc400078ec0ff */
[----:B------:R-:W-:Y:S01]  /*5850*/  LOP3.LUT R156, R11, R12, RZ, 0x3c, !PT ;  /* 0x0000000c0b9c7212 */ /* 0x000fe200078e3cff */
[----:B------:R-:W-:Y:S01]  /*5860*/  IMAD.U32 R11, RZ, RZ, UR5 ;  /* 0x00000005ff0b7e24 */ /* 0x000fe2000f8e00ff */
[----:B------:R-:W-:Y:S02]  /*5870*/  LOP3.LUT R152, R10, R61, RZ, 0x3c, !PT ;  /* 0x0000003d0a987212 */ /* 0x000fe400078e3cff */
[----:B------:R-:W-:Y:S02]  /*5880*/  LOP3.LUT R12, R13, 0x380, RZ, 0xc0, !PT ;  /* 0x000003800d0c7812 */ /* 0x000fe400078ec0ff */
[----:B------:R-:W-:Y:S02]  /*5890*/  IADD3 R119, P2, R8, 0xe000, RZ ;  /* 0x0000e00008777810 */ /* 0x000fe40007f5e0ff */
[----:B------:R-:W-:Y:S02]  /*58a0*/  LOP3.LUT R10, R57, 0x380, RZ, 0xc0, !PT ;  /* 0x00000380390a7812 */ /* 0x000fe400078ec0ff */
[----:B------:R-:W-:-:S02]  /*58b0*/  SHF.R.U64 R4, R4, 0x3, RZ ;  /* 0x0000000304047819 */ /* 0x000fc400000012ff */
[----:B------:R-:W-:Y:S02]  /*58c0*/  SHF.R.U64 R12, R12, 0x3, RZ ;  /* 0x000000030c0c7819 */ /* 0x000fe400000012ff */
[----:B------:R-:W-:Y:S02]  /*58d0*/  LOP3.LUT R118, R119, 0x380, RZ, 0xc0, !PT ;  /* 0x0000038077767812 */ /* 0x000fe400078ec0ff */
[----:B------:R-:W-:Y:S02]  /*58e0*/  LOP3.LUT R22, R103, 0x380, RZ, 0xc0, !PT ;  /* 0x0000038067167812 */ /* 0x000fe400078ec0ff */
[----:B------:R-:W-:Y:S02]  /*58f0*/  SHF.R.U64 R10, R10, 0x3, RZ ;  /* 0x000000030a0a7819 */ /* 0x000fe400000012ff */
[----:B------:R-:W-:Y:S02]  /*5900*/  LOP3.LUT R160, R4, R53, RZ, 0x3c, !PT ;  /* 0x0000003504a07212 */ /* 0x000fe400078e3cff */
[----:B------:R-:W-:-:S02]  /*5910*/  LOP3.LUT R4, R3, 0x380, RZ, 0xc0, !PT ;  /* 0x0000038003047812 */ /* 0x000fc400078ec0ff */
[----:B------:R-:W-:Y:S01]  /*5920*/  LOP3.LUT R12, R12, R13, RZ, 0x3c, !PT ;  /* 0x0000000d0c0c7212 */ /* 0x000fe200078e3cff */
[----:B------:R-:W-:Y:S01]  /*5930*/  IMAD.X R13, RZ, RZ, R9, P3 ;  /* 0x000000ffff0d7224 */ /* 0x000fe200018e0609 */
[----:B------:R-:W-:Y:S02]  /*5940*/  SHF.R.U64 R118, R118, 0x3, RZ ;  /* 0x0000000376767819 */ /* 0x000fe400000012ff */
[----:B------:R-:W-:Y:S02]  /*5950*/  SHF.R.U64 R22, R22, 0x3, RZ ;  /* 0x0000000316167819 */ /* 0x000fe400000012ff */
[----:B------:R-:W-:Y:S01]  /*5960*/  LOP3.LUT R158, R10, R57, RZ, 0x3c, !PT ;  /* 0x000000390a9e7212 */ /* 0x000fe200078e3cff */
[----:B------:R-:W-:Y:S01]  /*5970*/  IMAD.U32 R10, RZ, RZ, UR4 ;  /* 0x00000004ff0a7e24 */ /* 0x000fe2000f8e00ff */
[C---:B------:R-:W-:Y:S01]  /*5980*/  IADD3 R15, P4, R8.reuse, 0x2000, RZ ;  /* 0x00002000080f7810 */ /* 0x040fe20007f9e0ff */
[----:B------:R-:W-:Y:S01]  /*5990*/  UIADD3 UR4, UR5, UR6, URZ ;  /* 0x0000000605047290 */ /* 0x000fe2000fffe03f */
[----:B------:R-:W-:-:S02]  /*59a0*/  IADD3 R53, P5, R8, 0x3000, RZ ;  /* 0x0000300008357810 */ /* 0x000fc40007fbe0ff */
[C---:B------:R-:W-:Y:S01]  /*59b0*/  IADD3 R57, P6, R8.reuse, 0x4000, RZ ;  /* 0x0000400008397810 */ /* 0x040fe20007fde0ff */
[----:B------:R-:W-:Y:S01]  /*59c0*/  ULDC UR6, c[0x0][0xa88] ;  /* 0x0002a20000067ab9 */ /* 0x000fe20000000800 */
[C---:B------:R-:W-:Y:S01]  /*59d0*/  IADD3 R61, P0, R8.reuse, 0x5000, RZ ;  /* 0x00005000083d7810 */ /* 0x040fe20007f1e0ff */
[----:B------:R-:W-:Y:S01]  /*59e0*/  IMAD.U32 R11, RZ, RZ, UR4 ;  /* 0x00000004ff0b7e24 */ /* 0x000fe2000f8e00ff */
[C---:B------:R-:W-:Y:S01]  /*59f0*/  IADD3 R65, P1, R8.reuse, 0x6000, RZ ;  /* 0x0000600008417810 */ /* 0x040fe20007f3e0ff */
[----:B------:R-:W-:Y:S01]  /*5a00*/  ULDC.64 UR4, c[0x0][0xb88] ;  /* 0x0002e20000047ab9 */ /* 0x000fe20000000a00 */
[----:B------:R-:W-:Y:S02]  /*5a10*/  IADD3 R73, P3, R8, 0x8000, RZ ;  /* 0x0000800008497810 */ /* 0x000fe40007f7e0ff */
[----:B------:R-:W-:Y:S02]  /*5a20*/  SHF.R.U64 R4, R4, 0x3, RZ ;  /* 0x0000000304047819 */ /* 0x000fe400000012ff */
[----:B------:R-:W-:Y:S01]  /*5a30*/  LOP3.LUT R118, R118, R119, RZ, 0x3c, !PT ;  /* 0x0000007776767212 */ /* 0x000fe200078e3cff */
[----:B------:R-:W-:Y:S01]  /*5a40*/  IMAD.X R119, RZ, RZ, R9, P2 ;  /* 0x000000ffff777224 */ /* 0x000fe200010e0609 */
[----:B------:R-:W-:-:S02]  /*5a50*/  LOP3.LUT R22, R22, R103, RZ, 0x3c, !PT ;  /* 0x0000006716167212 */ /* 0x000fc400078e3cff */
[----:B------:R-:W-:Y:S02]  /*5a60*/  LOP3.LUT R14, R15, 0x380, RZ, 0xc0, !PT ;  /* 0x000003800f0e7812 */ /* 0x000fe400078ec0ff */
[----:B------:R-:W-:Y:S02]  /*5a70*/  LOP3.LUT R52, R53, 0x380, RZ, 0xc0, !PT ;  /* 0x0000038035347812 */ /* 0x000fe400078ec0ff */
[----:B------:R-:W-:Y:S02]  /*5a80*/  LOP3.LUT R56, R57, 0x380, RZ, 0xc0, !PT ;  /* 0x0000038039387812 */ /* 0x000fe400078ec0ff */
[----:B------:R-:W-:Y:S02]  /*5a90*/  LOP3.LUT R60, R61, 0x380, RZ, 0xc0, !PT ;  /* 0x000003803d3c7812 */ /* 0x000fe400078ec0ff */
[----:B------:R-:W-:Y:S02]  /*5aa0*/  LOP3.LUT R64, R65, 0x380, RZ, 0xc0, !PT ;  /* 0x0000038041407812 */ /* 0x000fe400078ec0ff */
[----:B------:R-:W-:-:S02]  /*5ab0*/  LOP3.LUT R72, R73, 0x380, RZ, 0xc0, !PT ;  /* 0x0000038049487812 */ /* 0x000fc400078ec0ff */
[----:B------:R-:W-:Y:S02]  /*5ac0*/  ISETP.NE.AND P2, PT, R211, 0x1, PT ;  /* 0x00000001d300780c */ /* 0x000fe40003f45270 */
[----:B------:R-:W-:Y:S02]  /*5ad0*/  LOP3.LUT R162, R4, R3, RZ, 0x3c, !PT ;  /* 0x0000000304a27212 */ /* 0x000fe400078e3cff */
[----:B------:R-:W-:Y:S02]  /*5ae0*/  LOP3.LUT R3, R8, 0x380, RZ, 0xc0, !PT ;  /* 0x0000038008037812 */ /* 0x000fe400078ec0ff */
[----:B------:R-:W-:Y:S02]  /*5af0*/  SHF.R.U64 R14, R14, 0x3, RZ ;  /* 0x000000030e0e7819 */ /* 0x000fe400000012ff */
[----:B------:R-:W-:Y:S02]  /*5b00*/  SHF.R.U64 R52, R52, 0x3, RZ ;  /* 0x0000000334347819 */ /* 0x000fe400000012ff */
[----:B------:R-:W-:-:S02]  /*5b10*/  SHF.R.U64 R56, R56, 0x3, RZ ;  /* 0x0000000338387819 */ /* 0x000fc400000012ff */
[----:B------:R-:W-:Y:S02]  /*5b20*/  SHF.R.U64 R60, R60, 0x3, RZ ;  /* 0x000000033c3c7819 */ /* 0x000fe400000012ff */
[----:B------:R-:W-:Y:S02]  /*5b30*/  SHF.R.U64 R64, R64, 0x3, RZ ;  /* 0x0000000340407819 */ /* 0x000fe400000012ff */
[----:B------:R-:W-:Y:S02]  /*5b40*/  SHF.R.U64 R72, R72, 0x3, RZ ;  /* 0x0000000348487819 */ /* 0x000fe400000012ff */
[----:B------:R-:W-:Y:S02]  /*5b50*/  MOV R4, R22 ;  /* 0x0000001600047202 */ /* 0x000fe40000000f00 */
[----:B------:R-:W0:Y:S01]  /*5b60*/  LDC R22, c[0x0][0xc38] ;  /* 0x00030e00ff167b82 */ /* 0x000e220000000800 */
[----:B------:R-:W-:Y:S02]  /*5b70*/  SHF.R.U64 R3, R3, 0x3, RZ ;  /* 0x0000000303037819 */ /* 0x000fe400000012ff */
[----:B------:R-:W-:Y:S01]  /*5b80*/  LOP3.LUT R14, R14, R15, RZ, 0x3c, !PT ;  /* 0x0000000f0e0e7212 */ /* 0x000fe200078e3cff */
[----:B------:R-:W-:Y:S01]  /*5b90*/  IMAD.X R15, RZ, RZ, R9, P4 ;  /* 0x000000ffff0f7224 */ /* 0x000fe200020e0609 */
[----:B------:R-:W-:-:S02]  /*5ba0*/  LOP3.LUT R52, R52, R53, RZ, 0x3c, !PT ;  /* 0x0000003534347212 */ /* 0x000fc400078e3cff */
[----:B------:R-:W-:Y:S01]  /*5bb0*/  LOP3.LUT R56, R56, R57, RZ, 0x3c, !PT ;  /* 0x0000003938387212 */ /* 0x000fe200078e3cff */
[--C-:B------:R-:W-:Y:S01]  /*5bc0*/  IMAD.X R57, RZ, RZ, R9.reuse, P6 ;  /* 0x000000ffff397224 */ /* 0x100fe200030e0609 */
[----:B------:R-:W-:Y:S01]  /*5bd0*/  LOP3.LUT R60, R60, R61, RZ, 0x3c, !PT ;  /* 0x0000003d3c3c7212 */ /* 0x000fe200078e3cff */
[--C-:B------:R-:W-:Y:S01]  /*5be0*/  IMAD.X R61, RZ, RZ, R9.reuse, P0 ;  /* 0x000000ffff3d7224 */ /* 0x100fe200000e0609 */
[----:B------:R-:W-:Y:S01]  /*5bf0*/  LOP3.LUT R64, R64, R65, RZ, 0x3c, !PT ;  /* 0x0000004140407212 */ /* 0x000fe200078e3cff */
[--C-:B------:R-:W-:Y:S01]  /*5c00*/  IMAD.X R65, RZ, RZ, R9.reuse, P1 ;  /* 0x000000ffff417224 */ /* 0x100fe200008e0609 */
[----:B------:R-:W-:Y:S01]  /*5c10*/  LOP3.LUT R72, R72, R73, RZ, 0x3c, !PT ;  /* 0x0000004948487212 */ /* 0x000fe200078e3cff */
[----:B------:R-:W-:Y:S01]  /*5c20*/  IMAD.X R73, RZ, RZ, R9, P3 ;  /* 0x000000ffff497224 */ /* 0x000fe200018e0609 */
[----:B------:R-:W-:Y:S02]  /*5c30*/  IADD3.X R53, RZ, R9, RZ, P5, !PT ;  /* 0x00000009ff357210 */ /* 0x000fe40002ffe4ff */
[----:B------:R-:W-:-:S02]  /*5c40*/  IADD3 R99, P4, R8, 0x9000, RZ ;  /* 0x0000900008637810 */ /* 0x000fc40007f9e0ff */
[C---:B------:R-:W-:Y:S02]  /*5c50*/  IADD3 R103, P5, R8.reuse, 0xa000, RZ ;  /* 0x0000a00008677810 */ /* 0x040fe40007fbe0ff */
[C---:B------:R-:W-:Y:S02]  /*5c60*/  IADD3 R107, P6, R8.reuse, 0xb000, RZ ;  /* 0x0000b000086b7810 */ /* 0x040fe40007fde0ff */
[C---:B------:R-:W-:Y:S02]  /*5c70*/  IADD3 R111, P0, R8.reuse, 0xc000, RZ ;  /* 0x0000c000086f7810 */ /* 0x040fe40007f1e0ff */
[C---:B------:R-:W-:Y:S02]  /*5c80*/  IADD3 R115, P1, R8.reuse, 0xd000, RZ ;  /* 0x0000d00008737810 */ /* 0x040fe40007f3e0ff */
[----:B------:R-:W-:Y:S02]  /*5c90*/  IADD3 R123, P3, R8, 0xf000, RZ ;  /* 0x0000f000087b7810 */ /* 0x000fe40007f7e0ff */
[----:B------:R-:W-:-:S02]  /*5ca0*/  LOP3.LUT R8, R3, R8, RZ, 0x3c, !PT ;  /* 0x0000000803087212 */ /* 0x000fc400078e3cff */
[----:B------:R-:W-:Y:S02]  /*5cb0*/  MOV R3, R20 ;  /* 0x0000001400037202 */ /* 0x000fe40000000f00 */
[----:B------:R-:W1:Y:S01]  /*5cc0*/  @P2 LDC R20, c[0x0][0xbec] ;  /* 0x0002fb00ff142b82 */ /* 0x000e620000000800 */
[----:B------:R-:W-:Y:S01]  /*5cd0*/  MOV R126, R126 ;  /* 0x0000007e007e7202 */ /* 0x000fe20000000f00 */
[----:B------:R-:W-:Y:S01]  /*5ce0*/  IMAD R127, RZ, RZ, -UR40 ;  /* 0x80000028ff7f7e24 */ /* 0x000fe2000f8e02ff */
[----:B------:R-:W-:Y:S02]  /*5cf0*/  F2FP.BF16.F32.PACK_AB R32, R33, R32 ;  /* 0x000000202120723e */ /* 0x000fe400000010ff */
[----:B------:R-:W-:Y:S01]  /*5d00*/  F2FP.BF16.F32.PACK_AB R33, R35, R34 ;  /* 0x000000222321723e */ /* 0x000fe200000010ff */
[----:B0-----:R-:W-:Y:S01]  /*5d10*/  IMAD R127, R22, R127, UR45 ;  /* 0x0000002d167f7e24 */ /* 0x001fe2000f8e027f */
[----:B------:R-:W-:Y:S01]  /*5d20*/  F2FP.BF16.F32.PACK_AB R35, R39, R38 ;  /* 0x000000262723723e */ /* 0x000fe200000010ff */
[----:B------:R-:W0:Y:S01]  /*5d30*/  @P2 LDC R21, c[0x0][0xbf0] ;  /* 0x0002fc00ff152b82 */ /* 0x000e220000000800 */
[----:B------:R-:W-:-:S02]  /*5d40*/  F2FP.BF16.F32.PACK_AB R40, R41, R40 ;  /* 0x000000282928723e */ /* 0x000fc400000010ff */
[----:B------:R-:W-:Y:S02]  /*5d50*/  F2FP.BF16.F32.PACK_AB R41, R43, R42 ;  /* 0x0000002a2b29723e */ /* 0x000fe400000010ff */
[----:B------:R-:W-:Y:S01]  /*5d60*/  F2FP.BF16.F32.PACK_AB R43, R47, R46 ;  /* 0x0000002e2f2b723e */ /* 0x000fe200000010ff */
[----:B------:R-:W-:Y:S01]  /*5d70*/  IMAD R47, R127, 0x80, R209 ;  /* 0x000000807f2f7824 */ /* 0x000fe200078e02d1 */
[----:B------:R-:W-:Y:S01]  /*5d80*/  F2FP.BF16.F32.PACK_AB R24, R25, R24 ;  /* 0x000000181918723e */ /* 0x000fe200000010ff */
[----:B------:R-:W2:Y:S01]  /*5d90*/  LDC.64 R38, c[0x0][0xb98] ;  /* 0x0002e600ff267b82 */ /* 0x000ea20000000a00 */
[----:B------:R-:W-:Y:S02]  /*5da0*/  F2FP.BF16.F32.PACK_AB R25, R27, R26 ;  /* 0x0000001a1b19723e */ /* 0x000fe400000010ff */
[----:B------:R-:W-:Y:S02]  /*5db0*/  MOV R164, R164 ;  /* 0x000000a400a47202 */ /* 0x000fe40000000f00 */
[----:B------:R-:W-:-:S02]  /*5dc0*/  F2FP.BF16.F32.PACK_AB R26, R180, R28 ;  /* 0x0000001cb41a723e */ /* 0x000fc400000010ff */
[----:B------:R-:W-:Y:S01]  /*5dd0*/  F2FP.BF16.F32.PACK_AB R27, R31, R30 ;  /* 0x0000001e1f1b723e */ /* 0x000fe200000010ff */
[----:B-1----:R-:W-:Y:S01]  /*5de0*/  @P2 IMAD.HI.U32 R20, R47, R20, RZ ;  /* 0x000000142f142227 */ /* 0x002fe200078e00ff */
[----:B------:R-:W-:Y:S02]  /*5df0*/  F2FP.BF16.F32.PACK_AB R42, R45, R44 ;  /* 0x0000002c2d2a723e */ /* 0x000fe400000010ff */
[----:B------:R-:W-:Y:S01]  /*5e00*/  MOV R138, R138 ;  /* 0x0000008a008a7202 */ /* 0x000fe20000000f00 */
[----:B------:R-:W-:Y:S01]  /*5e10*/  IMAD.MOV.U32 R45, RZ, RZ, R47 ;  /* 0x000000ffff2d7224 */ /* 0x000fe200078e002f */
[----:B------:R-:W-:Y:S01]  /*5e20*/  F2FP.BF16.F32.PACK_AB R34, R29, R36 ;  /* 0x000000241d22723e */ /* 0x000fe200000010ff */
[----:B------:R-:W-:Y:S01]  /*5e30*/  STSM.16.M88.4 [R164], R24 ;  /* 0x00000018a4007844 */ /* 0x000fe20000000200 */
[----:B------:R-:W-:Y:S02]  /*5e40*/  LOP3.LUT R110, R111, 0x380, RZ, 0xc0, !PT ;  /* 0x000003806f6e7812 */ /* 0x000fe400078ec0ff */
[----:B0-----:R-:W-:Y:S01]  /*5e50*/  @P2 SHF.R.U32.HI R45, RZ, R21, R20 ;  /* 0x00000015ff2d2219 */ /* 0x001fe20000011614 */
[----:B------:R0:W-:Y:S01]  /*5e60*/  STSM.16.M88.4 [R138], R32 ;  /* 0x000000208a007844 */ /* 0x0001e20000000200 */
[----:B------:R-:W-:-:S02]  /*5e70*/  F2FP.BF16.F32.PACK_AB R48, R49, R48 ;  /* 0x000000303130723e */ /* 0x000fc400000010ff */
[----:B------:R-:W-:Y:S02]  /*5e80*/  MOV R154, R154 ;  /* 0x0000009a009a7202 */ /* 0x000fe40000000f00 */
[----:B------:R-:W-:Y:S01]  /*5e90*/  F2FP.BF16.F32.PACK_AB R49, R51, R50 ;  /* 0x000000323331723e */ /* 0x000fe200000010ff */
[----:B--2---:R-:W-:Y:S01]  /*5ea0*/  IMAD.WIDE.U32 R10, R38, UR43, R10 ;  /* 0x0000002b260a7c25 */ /* 0x004fe2000f8e000a */
[----:B------:R-:W-:Y:S01]  /*5eb0*/  MOV R162, R162 ;  /* 0x000000a200a27202 */ /* 0x000fe20000000f00 */
[----:B------:R-:W-:Y:S01]  /*5ec0*/  STSM.16.M88.4 [R154], R40 ;  /* 0x000000289a007844 */ /* 0x000fe20000000200 */
[----:B------:R-:W-:Y:S02]  /*5ed0*/  F2FP.BF16.F32.PACK_AB R50, R204, R186 ;  /* 0x000000bacc32723e */ /* 0x000fe400000010ff */
[----:B------:R-:W-:Y:S02]  /*5ee0*/  F2FP.BF16.F32.PACK_AB R51, R55, R54 ;  /* 0x000000363733723e */ /* 0x000fe400000010ff */
[----:B------:R-:W-:-:S02]  /*5ef0*/  MOV R160, R160 ;  /* 0x000000a000a07202 */ /* 0x000fc40000000f00 */
[----:B------:R-:W-:Y:S01]  /*5f00*/  F2FP.BF16.F32.PACK_AB R20, R203, R185 ;  /* 0x000000b9cb14723e */ /* 0x000fe200000010ff */
[----:B0-----:R-:W-:Y:S01]  /*5f10*/  IMAD.MOV R34, RZ, RZ, -R45 ;  /* 0x000000ffff227224 */ /* 0x001fe200078e0a2d */
[----:B------:R-:W-:Y:S01]  /*5f20*/  F2FP.BF16.F32.PACK_AB R21, R59, R58 ;  /* 0x0000003a3b15723e */ /* 0x000fe200000010ff */
[----:B------:R-:W-:Y:S01]  /*5f30*/  IMAD R32, R38, UR7, RZ ;  /* 0x0000000726207c24 */ /* 0x000fe2000f8e02ff */
[----:B------:R-:W-:Y:S01]  /*5f40*/  F2FP.BF16.F32.PACK_AB R22, R202, R184 ;  /* 0x000000b8ca16723e */ /* 0x000fe200000010ff */
[----:B------:R-:W-:Y:S01]  /*5f50*/  IMAD R33, R211, R34, R47 ;  /* 0x00000022d3217224 */ /* 0x000fe200078e022f */
[----:B------:R-:W-:Y:S01]  /*5f60*/  F2FP.BF16.F32.PACK_AB R23, R63, R62 ;  /* 0x0000003e3f17723e */ /* 0x000fe200000010ff */
[----:B------:R-:W-:Y:S01]  /*5f70*/  STSM.16.M88.4 [R162], R48 ;  /* 0x00000030a2007844 */ /* 0x000fe20000000200 */
[----:B------:R-:W-:Y:S01]  /*5f80*/  SHF.R.U64 R110, R110, 0x3, RZ ;  /* 0x000000036e6e7819 */ /* 0x000fe200000012ff */
[----:B------:R-:W-:Y:S01]  /*5f90*/  IMAD R32, R39, UR43, R32 ;  /* 0x0000002b27207c24 */ /* 0x000fe2000f8e0220 */
[----:B------:R-:W-:Y:S01]  /*5fa0*/  MOV R158, R158 ;  /* 0x0000009e009e7202 */ /* 0x000fe20000000f00 */
[----:B------:R-:W-:Y:S01]  /*5fb0*/  STSM.16.M88.4 [R160], R20 ;  /* 0x00000014a0007844 */ /* 0x000fe20000000200 */
[----:B------:R-:W-:-:S02]  /*5fc0*/  F2FP.BF16.F32.PACK_AB R24, R201, R183 ;  /* 0x000000b7c918723e */ /* 0x000fc400000010ff */
[----:B------:R-:W-:Y:S02]  /*5fd0*/  F2FP.BF16.F32.PACK_AB R25, R67, R66 ;  /* 0x000000424319723e */ /* 0x000fe400000010ff */
[----:B------:R-:W-:Y:S02]  /*5fe0*/  F2FP.BF16.F32.PACK_AB R26, R199, R182 ;  /* 0x000000b6c71a723e */ /* 0x000fe400000010ff */
[----:B------:R-:W-:Y:S02]  /*5ff0*/  F2FP.BF16.F32.PACK_AB R27, R71, R70 ;  /* 0x00000046471b723e */ /* 0x000fe400000010ff */
[----:B------:R-:W-:Y:S01]  /*6000*/  LOP3.LUT R110, R110, R111, RZ, 0x3c, !PT ;  /* 0x0000006f6e6e7212 */ /* 0x000fe200078e3cff */
[----:B------:R-:W-:Y:S01]  /*6010*/  IMAD.X R111, RZ, RZ, R9, P0 ;  /* 0x000000ffff6f7224 */ /* 0x000fe200000e0609 */
[----:B------:R-:W-:Y:S01]  /*6020*/  F2FP.BF16.F32.PACK_AB R80, R81, R80 ;  /* 0x000000505150723e */ /* 0x000fe200000010ff */
[----:B------:R0:W-:Y:S01]  /*6030*/  STSM.16.M88.4 [R158], R24 ;  /* 0x000000189e007844 */ /* 0x0001e20000000200 */
[----:B------:R-:W-:-:S02]  /*6040*/  MOV R156, R156 ;  /* 0x0000009c009c7202 */ /* 0x000fc40000000f00 */
[----:B------:R-:W-:Y:S02]  /*6050*/  F2FP.BF16.F32.PACK_AB R28, R198, R181 ;  /* 0x000000b5c61c723e */ /* 0x000fe400000010ff */
[----:B------:R-:W-:Y:S02]  /*6060*/  F2FP.BF16.F32.PACK_AB R29, R75, R74 ;  /* 0x0000004a4b1d723e */ /* 0x000fe400000010ff */
[----:B------:R-:W-:Y:S02]  /*6070*/  F2FP.BF16.F32.PACK_AB R30, R197, R76 ;  /* 0x0000004cc51e723e */ /* 0x000fe400000010ff */
[----:B------:R-:W-:Y:S02]  /*6080*/  F2FP.BF16.F32.PACK_AB R31, R79, R78 ;  /* 0x0000004e4f1f723e */ /* 0x000fe400000010ff */
[----:B------:R-:W-:Y:S02]  /*6090*/  F2FP.BF16.F32.PACK_AB R81, R83, R82 ;  /* 0x000000525351723e */ /* 0x000fe400000010ff */
[----:B------:R-:W-:Y:S01]  /*60a0*/  F2FP.BF16.F32.PACK_AB R37, R7, R37 ;  /* 0x000000250725723e */ /* 0x000fe200000010ff */
[----:B------:R-:W-:Y:S01]  /*60b0*/  STSM.16.M88.4 [R156], R28 ;  /* 0x0000001c9c007844 */ /* 0x000fe20000000200 */
[----:B------:R-:W-:Y:S01]  /*60c0*/  MOV R152, R152 ;  /* 0x0000009800987202 */ /* 0x000fe20000000f00 */
[----:B0-----:R-:W-:Y:S01]  /*60d0*/  IMAD R26, R127, 0x80, R207 ;  /* 0x000000807f1a7824 */ /* 0x001fe200078e02cf */
[----:B------:R-:W-:-:S02]  /*60e0*/  F2FP.BF16.F32.PACK_AB R82, R196, R84 ;  /* 0x00000054c452723e */ /* 0x000fc400000010ff */
[----:B------:R-:W-:Y:S02]  /*60f0*/  F2FP.BF16.F32.PACK_AB R83, R87, R86 ;  /* 0x000000565753723e */ /* 0x000fe400000010ff */
[----:B------:R-:W-:Y:S02]  /*6100*/  SHF.R.S32.HI R25, RZ, 0x1f, R45 ;  /* 0x0000001fff197819 */ /* 0x000fe4000001142d */
[----:B------:R-:W-:Y:S01]  /*6110*/  SHF.R.S32.HI R7, RZ, 0x1f, R33 ;  /* 0x0000001fff077819 */ /* 0x000fe20000011421 */
[----:B------:R-:W-:Y:S01]  /*6120*/  STSM.16.M88.4 [R152], R80 ;  /* 0x0000005098007844 */ /* 0x000fe20000000200 */
[----:B------:R-:W-:Y:S02]  /*6130*/  IADD3 R10, P0, R45, R10, RZ ;  /* 0x0000000a2d0a7210 */ /* 0x000fe40007f1e0ff */
[----:B------:R-:W-:Y:S01]  /*6140*/  LOP3.LUT R114, R115, 0x380, RZ, 0xc0, !PT ;  /* 0x0000038073727812 */ /* 0x000fe200078ec0ff */
[----:B------:R-:W-:Y:S01]  /*6150*/  IMAD R24, R7, UR4, RZ ;  /* 0x0000000407187c24 */ /* 0x000fe2000f8e02ff */
[----:B------:R-:W-:Y:S01]  /*6160*/  MOV R150, R150 ;  /* 0x0000009600967202 */ /* 0x000fe20000000f00 */
[----:B------:R-:W-:Y:S01]  /*6170*/  IMAD R7, R211, UR6, RZ ;  /* 0x00000006d3077c24 */ /* 0x000fe2000f8e02ff */
[----:B------:R-:W-:-:S02]  /*6180*/  F2FP.BF16.F32.PACK_AB R20, R195, R88 ;  /* 0x00000058c314723e */ /* 0x000fc400000010ff */
[----:B------:R-:W-:Y:S02]  /*6190*/  F2FP.BF16.F32.PACK_AB R21, R91, R90 ;  /* 0x0000005a5b15723e */ /* 0x000fe400000010ff */
[----:B------:R-:W-:Y:S02]  /*61a0*/  F2FP.BF16.F32.PACK_AB R22, R194, R92 ;  /* 0x0000005cc216723e */ /* 0x000fe400000010ff */
[----:B------:R-:W-:Y:S02]  /*61b0*/  F2FP.BF16.F32.PACK_AB R23, R95, R94 ;  /* 0x0000005e5f17723e */ /* 0x000fe400000010ff */
[----:B------:R-:W-:Y:S02]  /*61c0*/  LOP3.LUT R122, R123, 0x380, RZ, 0xc0, !PT ;  /* 0x000003807b7a7812 */ /* 0x000fe400078ec0ff */
[----:B------:R-:W-:Y:S01]  /*61d0*/  IADD3.X R11, R25, R11, R32, P0, !PT ;  /* 0x0000000b190b7210 */ /* 0x000fe200007fe420 */
[----:B------:R0:W-:Y:S01]  /*61e0*/  STSM.16.M88.4 [R150], R20 ;  /* 0x0000001496007844 */ /* 0x0001e20000000200 */
[----:B------:R-:W-:Y:S01]  /*61f0*/  SHF.R.U64 R114, R114, 0x3, RZ ;  /* 0x0000000372727819 */ /* 0x000fe200000012ff */
[----:B------:R-:W-:Y:S01]  /*6200*/  IMAD R25, R33, UR5, R24 ;  /* 0x0000000521197c24 */ /* 0x000fe2000f8e0218 */
[----:B------:R-:W-:Y:S01]  /*6210*/  LOP3.LUT P0, RZ, R205, 0x3, RZ, 0xc0, !PT ;  /* 0x00000003cdff7812 */ /* 0x000fe2000780c0ff */
[----:B------:R-:W-:Y:S01]  /*6220*/  IMAD.WIDE.U32 R10, R33, UR4, R10 ;  /* 0x00000004210a7c25 */ /* 0x000fe2000f8e000a */
[----:B------:R-:W-:Y:S01]  /*6230*/  SHF.R.U64 R122, R122, 0x3, RZ ;  /* 0x000000037a7a7819 */ /* 0x000fe200000012ff */
[----:B------:R-:W-:Y:S01]  /*6240*/  ULDC.64 UR4, c[0x0][0xb50] ;  /* 0x0002d40000047ab9 */ /* 0x000fe20000000a00 */
[----:B------:R-:W-:Y:S01]  /*6250*/  LOP3.LUT R114, R114, R115, RZ, 0x3c, !PT ;  /* 0x0000007372727212 */ /* 0x000fe200078e3cff */
[----:B------:R-:W-:Y:S01]  /*6260*/  IMAD.X R115, RZ, RZ, R9, P1 ;  /* 0x000000ffff737224 */ /* 0x000fe200008e0609 */
[----:B------:R-:W-:-:S02]  /*6270*/  MOV R146, R146 ;  /* 0x0000009200927202 */ /* 0x000fc40000000f00 */
[----:B------:R-:W-:Y:S02]  /*6280*/  F2FP.BF16.F32.PACK_AB R36, R193, R96 ;  /* 0x00000060c124723e */ /* 0x000fe400000010ff */
[----:B------:R-:W-:Y:S02]  /*6290*/  F2FP.BF16.F32.PACK_AB R38, R192, R100 ;  /* 0x00000064c026723e */ /* 0x000fe400000010ff */
[----:B------:R-:W-:Y:S01]  /*62a0*/  F2FP.BF16.F32.PACK_AB R39, R77, R85 ;  /* 0x000000554d27723e */ /* 0x000fe200000010ff */
[C---:B0-----:R-:W-:Y:S01]  /*62b0*/  VIADD R20, R26.reuse, 0x8 ;  /* 0x000000081a147836 */ /* 0x041fe20000000000 */
[----:B------:R-:W-:Y:S02]  /*62c0*/  ISETP.GE.OR P1, PT, R26, R7, P0 ;  /* 0x000000071a00720c */ /* 0x000fe40000726670 */
[----:B------:R-:W-:Y:S01]  /*62d0*/  LOP3.LUT R122, R122, R123, RZ, 0x3c, !PT ;  /* 0x0000007b7a7a7212 */ /* 0x000fe200078e3cff */
[----:B------:R-:W-:Y:S01]  /*62e0*/  IMAD.X R123, RZ, RZ, R9, P3 ;  /* 0x000000ffff7b7224 */ /* 0x000fe200018e0609 */
[----:B------:R-:W-:Y:S01]  /*62f0*/  MOV R142, R142 ;  /* 0x0000008e008e7202 */ /* 0x000fe20000000f00 */
[----:B------:R-:W-:Y:S01]  /*6300*/  STSM.16.M88.4 [R146], R36 ;  /* 0x0000002492007844 */ /* 0x000fe20000000200 */
[----:B------:R-:W-:-:S02]  /*6310*/  F2FP.BF16.F32.PACK_AB R88, R191, R104 ;  /* 0x00000068bf58723e */ /* 0x000fc400000010ff */
[----:B------:R-:W-:Y:S02]  /*6320*/  F2FP.BF16.F32.PACK_AB R89, R89, R93 ;  /* 0x0000005d5959723e */ /* 0x000fe400000010ff */
[----:B------:R-:W-:Y:S02]  /*6330*/  F2FP.BF16.F32.PACK_AB R90, R190, R108 ;  /* 0x0000006cbe5a723e */ /* 0x000fe400000010ff */
[----:B------:R-:W-:Y:S02]  /*6340*/  F2FP.BF16.F32.PACK_AB R91, R97, R101 ;  /* 0x00000065615b723e */ /* 0x000fe400000010ff */
[----:B------:R-:W-:Y:S02]  /*6350*/  ISETP.GE.OR P0, PT, R20, R7, P0 ;  /* 0x000000071400720c */ /* 0x000fe40000706670 */
[----:B------:R-:W-:Y:S01]  /*6360*/  MOV R134, R134 ;  /* 0x0000008600867202 */ /* 0x000fe20000000f00 */
[----:B------:R-:W-:Y:S01]  /*6370*/  STSM.16.M88.4 [R142], R88 ;  /* 0x000000588e007844 */ /* 0x000fe20000000200 */
[----:B------:R-:W-:-:S02]  /*6380*/  F2FP.BF16.F32.PACK_AB R20, R189, R112 ;  /* 0x00000070bd14723e */ /* 0x000fc400000010ff */
[----:B------:R-:W-:Y:S02]  /*6390*/  F2FP.BF16.F32.PACK_AB R21, R105, R109 ;  /* 0x0000006d6915723e */ /* 0x000fe400000010ff */
[----:B------:R-:W-:Y:S02]  /*63a0*/  F2FP.BF16.F32.PACK_AB R22, R188, R116 ;  /* 0x00000074bc16723e */ /* 0x000fe400000010ff */
[----:B------:R-:W-:Y:S02]  /*63b0*/  F2FP.BF16.F32.PACK_AB R23, R113, R117 ;  /* 0x000000757117723e */ /* 0x000fe400000010ff */
[----:B------:R-:W-:Y:S02]  /*63c0*/  F2FP.BF16.F32.PACK_AB R165, R121, R166 ;  /* 0x000000a679a5723e */ /* 0x000fe400000010ff */
[----:B------:R-:W-:Y:S01]  /*63d0*/  MOV R130, R130 ;  /* 0x0000008200827202 */ /* 0x000fe20000000f00 */
[----:B------:R-:W-:Y:S01]  /*63e0*/  STSM.16.M88.4 [R134], R20 ;  /* 0x0000001486007844 */ /* 0x000fe20000000200 */
[----:B------:R-:W-:-:S02]  /*63f0*/  IADD3 R11, R11, R25, RZ ;  /* 0x000000190b0b7210 */ /* 0x000fc40007ffe0ff */
[----:B------:R-:W-:Y:S02]  /*6400*/  LEA R24, P3, R10, UR4, 0x2 ;  /* 0x000000040a187c11 */ /* 0x000fe4000f8610ff */
[----:B------:R-:W-:Y:S02]  /*6410*/  F2FP.BF16.F32.PACK_AB R164, R187, R120 ;  /* 0x00000078bba4723e */ /* 0x000fe400000010ff */
[----:B------:R-:W-:Y:S01]  /*6420*/  F2FP.BF16.F32.PACK_AB R166, R125, R124 ;  /* 0x0000007c7da6723e */ /* 0x000fe200000010ff */
[----:B------:R-:W-:Y:S01]  /*6430*/  SHFL.IDX PT, R32, R24, RZ, 0x1c1f ;  /* 0x001c1fff18207589 */ /* 0x000fe200000e0000 */
[----:B------:R-:W-:Y:S02]  /*6440*/  F2FP.BF16.F32.PACK_AB R167, R167, R168 ;  /* 0x000000a8a7a7723e */ /* 0x000fe400000010ff */
[----:B------:R-:W-:Y:S01]  /*6450*/  F2FP.BF16.F32.PACK_AB R169, R169, R170 ;  /* 0x000000aaa9a9723e */ /* 0x000fe200000010ff */
[----:B------:R-:W-:Y:S01]  /*6460*/  SHFL.IDX PT, R34, R24, 0x1, 0x1c1f ;  /* 0x003c1f0018227f89 */ /* 0x000fe200000e0000 */
[----:B------:R-:W-:-:S02]  /*6470*/  F2FP.BF16.F32.PACK_AB R168, R129, R128 ;  /* 0x0000008081a8723e */ /* 0x000fc400000010ff */
[----:B------:R-:W-:Y:S01]  /*6480*/  F2FP.BF16.F32.PACK_AB R170, R133, R132 ;  /* 0x0000008485aa723e */ /* 0x000fe200000010ff */
[----:B------:R-:W-:Y:S01]  /*6490*/  STSM.16.M88.4 [R130], R164 ;  /* 0x000000a482007844 */ /* 0x000fe20000000200 */
[----:B------:R-:W-:Y:S02]  /*64a0*/  F2FP.BF16.F32.PACK_AB R171, R171, R172 ;  /* 0x000000acabab723e */ /* 0x000fe400000010ff */
[----:B------:R-:W-:Y:S02]  /*64b0*/  F2FP.BF16.F32.PACK_AB R173, R173, R174 ;  /* 0x000000aeadad723e */ /* 0x000fe400000010ff */
[----:B------:R-:W-:Y:S01]  /*64c0*/  F2FP.BF16.F32.PACK_AB R172, R137, R136 ;  /* 0x0000008889ac723e */ /* 0x000fe200000010ff */
[----:B------:R-:W-:Y:S01]  /*64d0*/  STSM.16.M88.4 [R126], R168 ;  /* 0x000000a87e007844 */ /* 0x000fe20000000200 */
[----:B------:R-:W-:Y:S02]  /*64e0*/  F2FP.BF16.F32.PACK_AB R174, R141, R140 ;  /* 0x0000008c8dae723e */ /* 0x000fe400000010ff */
[----:B------:R-:W-:-:S02]  /*64f0*/  F2FP.BF16.F32.PACK_AB R175, R175, R176 ;  /* 0x000000b0afaf723e */ /* 0x000fc400000010ff */
[----:B------:R-:W-:Y:S02]  /*6500*/  F2FP.BF16.F32.PACK_AB R177, R177, R178 ;  /* 0x000000b2b1b1723e */ /* 0x000fe400000010ff */
[----:B------:R-:W-:Y:S01]  /*6510*/  F2FP.BF16.F32.PACK_AB R176, R145, R144 ;  /* 0x0000009091b0723e */ /* 0x000fe200000010ff */
[----:B------:R0:W-:Y:S01]  /*6520*/  STSM.16.M88.4 [R4], R172 ;  /* 0x000000ac04007844 */ /* 0x0001e20000000200 */
[----:B------:R-:W-:Y:S02]  /*6530*/  F2FP.BF16.F32.PACK_AB R178, R149, R148 ;  /* 0x0000009495b2723e */ /* 0x000fe400000010ff */
[----:B------:R-:W-:Y:S02]  /*6540*/  F2FP.BF16.F32.PACK_AB R179, R179, R0 ;  /* 0x00000000b3b3723e */ /* 0x000fe400000010ff */
[----:B------:R-:W-:Y:S02]  /*6550*/  LEA.HI.X R11, R10, UR5, R11, 0x2, P3 ;  /* 0x000000050a0b7c11 */ /* 0x000fe400098f140b */
[----:B------:R-:W-:Y:S01]  /*6560*/  LOP3.LUT R98, R99, 0x380, RZ, 0xc0, !PT ;  /* 0x0000038063627812 */ /* 0x000fe200078ec0ff */
[----:B------:R1:W-:Y:S01]  /*6570*/  STSM.16.M88.4 [R3], R176 ;  /* 0x000000b003007844 */ /* 0x0003e20000000200 */
[----:B------:R-:W-:-:S02]  /*6580*/  LOP3.LUT R102, R103, 0x380, RZ, 0xc0, !PT ;  /* 0x0000038067667812 */ /* 0x000fc400078ec0ff */
[----:B------:R-:W-:Y:S01]  /*6590*/  LOP3.LUT R106, R107, 0x380, RZ, 0xc0, !PT ;  /* 0x000003806b6a7812 */ /* 0x000fe200078ec0ff */
[----:B------:R-:W2:Y:S01]  /*65a0*/  SHFL.IDX PT, R33, R11, RZ, 0x1c1f ;  /* 0x001c1fff0b217589 */ /* 0x000ea200000e0000 */
[----:B0-----:R-:W0:Y:S08]  /*65b0*/  @P2 LDC R4, c[0x0][0xbec] ;  /* 0x0002fb00ff042b82 */ /* 0x001e300000000800 */
[----:B------:R-:W-:Y:S01]  /*65c0*/  BAR.SYNC.DEFER_BLOCKING 0x1, 0x100 ;  /* 0x0044000000007b1d */ /* 0x000fe20000010000 */
[----:B------:R-:W-:Y:S01]  /*65d0*/  IMAD R0, R19, 0x20, R200 ;  /* 0x0000002013007824 */ /* 0x000fe200078e02c8 */
[----:B------:R-:W-:Y:S01]  /*65e0*/  UIMAD UR6, UR11, UR8, URZ ;  /* 0x000000080b0672a4 */ /* 0x000fe2000f8e023f */
[----:B------:R-:W-:Y:S01]  /*65f0*/  SHF.R.U64 R98, R98, 0x3, RZ ;  /* 0x0000000362627819 */ /* 0x000fe200000012ff */
[----:B------:R-:W-:Y:S01]  /*6600*/  UIMAD.WIDE.U32 UR4, UR10, UR8, URZ ;  /* 0x000000080a0472a5 */ /* 0x000fe2000f8e003f */
[----:B------:R-:W-:-:S03]  /*6610*/  SHF.R.U64 R102, R102, 0x3, RZ ;  /* 0x0000000366667819 */ /* 0x000fc600000012ff */
[----:B-1----:R-:W1:Y:S01]  /*6620*/  @P2 LDC R3, c[0x0][0xbf0] ;  /* 0x0002fc00ff032b82 */ /* 0x002e620000000800 */
[----:B------:R-:W3:Y:S01]  /*6630*/  SHFL.IDX PT, R35, R11, 0x1, 0x1c1f ;  /* 0x003c1f000b237f89 */ /* 0x000ee200000e0000 */
[----:B------:R-:W-:Y:S01]  /*6640*/  UIMAD UR6, UR10, UR9, UR6 ;  /* 0x000000090a0672a4 */ /* 0x000fe2000f8e0206 */
[----:B------:R-:W-:Y:S02]  /*6650*/  SHF.R.U64 R106, R106, 0x3, RZ ;  /* 0x000000036a6a7819 */ /* 0x000fe400000012ff */
[----:B------:R-:W-:Y:S01]  /*6660*/  ULDC.64 UR8, c[0x0][0xaf0] ;  /* 0x0002bc0000087ab9 */ /* 0x000fe20000000a00 */
[----:B--2---:R-:W-:Y:S01]  /*6670*/  @!P1 ST.E desc[UR48][R32.64], R6 ;  /* 0x0000000620009985 */ /* 0x004fe2000c101930 */
[----:B------:R-:W-:Y:S01]  /*6680*/  UIADD3 UR5, UR5, UR6, URZ ;  /* 0x0000000605057290 */ /* 0x000fe2000fffe03f */
[----:B------:R-:W-:Y:S02]  /*6690*/  LOP3.LUT R98, R98, R99, RZ, 0x3c, !PT ;  /* 0x0000006362627212 */ /* 0x000fe400078e3cff */
[----:B------:R-:W-:-:S02]  /*66a0*/  LOP3.LUT R102, R102, R103, RZ, 0x3c, !PT ;  /* 0x0000006766667212 */ /* 0x000fc400078e3cff */
[----:B------:R-:W-:Y:S01]  /*66b0*/  LOP3.LUT R106, R106, R107, RZ, 0x3c, !PT ;  /* 0x0000006b6a6a7212 */ /* 0x000fe200078e3cff */
[----:B---3--:R2:W-:Y:S01]  /*66c0*/  @!P0 ST.E desc[UR48][R34.64], R5 ;  /* 0x0000000522008985 */ /* 0x0085e2000c101930 */
[----:B------:R-:W-:Y:S01]  /*66d0*/  UIMAD UR6, UR7, UR8, URZ ;  /* 0x00000008070672a4 */ /* 0x000fe2000f8e023f */
[--C-:B------:R-:W-:Y:S02]  /*66e0*/  IMAD.X R99, RZ, RZ, R9.reuse, P4 ;  /* 0x000000ffff637224 */ /* 0x100fe400020e0609 */
[----:B------:R3:W5:Y:S01]  /*66f0*/  LD.E.128 R24, desc[UR48][R12.64] ;  /* 0x000000300c187980 */ /* 0x000762000c101d00 */
[----:B------:R-:W-:Y:S01]  /*6700*/  UIMAD.WIDE.U32 UR4, UR43, UR8, UR4 ;  /* 0x000000082b0472a5 */ /* 0x000fe2000f8e0004 */
[--C-:B------:R-:W-:Y:S02]  /*6710*/  IMAD.X R103, RZ, RZ, R9.reuse, P5 ;  /* 0x000000ffff677224 */ /* 0x100fe400028e0609 */
[----:B------:R-:W-:Y:S02]  /*6720*/  IMAD.X R107, RZ, RZ, R9, P6 ;  /* 0x000000ffff6b7224 */ /* 0x000fe400030e0609 */
[----:B--2---:R-:W-:Y:S01]  /*6730*/  IMAD R5, R127, 0x80, R0 ;  /* 0x000000807f057824 */ /* 0x004fe200078e0200 */
[----:B------:R-:W-:Y:S01]  /*6740*/  UIMAD UR6, UR43, UR9, UR6 ;  /* 0x000000092b0672a4 */ /* 0x000fe2000f8e0206 */
[----:B---3--:R-:W2:Y:S01]  /*6750*/  LDC.64 R12, c[0x0][0xae0] ;  /* 0x0002b800ff0c7b82 */ /* 0x008ea20000000a00 */
[----:B------:R-:W5:Y:S01]  /*6760*/  LD.E.128 R8, desc[UR48][R8.64] ;  /* 0x0000003008087980 */ /* 0x000f62000c101d00 */
[----:B0-----:R-:W-:-:S03]  /*6770*/  @P2 IMAD.HI.U32 R0, R5, R4, RZ ;  /* 0x0000000405002227 */ /* 0x001fc600078e00ff */
[----:B------:R0:W5:Y:S01]  /*6780*/  LD.E.128 R28, desc[UR48][R14.64] ;  /* 0x000000300e1c7980 */ /* 0x000162000c101d00 */
[--C-:B------:R-:W-:Y:S01]  /*6790*/  IMAD.MOV.U32 R4, RZ, RZ, R5.reuse ;  /* 0x000000ffff047224 */ /* 0x100fe200078e0005 */
[----:B-1----:R-:W-:Y:S02]  /*67a0*/  @P2 SHF.R.U32.HI R4, RZ, R3, R0 ;  /* 0x00000003ff042219 */ /* 0x002fe40000011600 */
[----:B------:R-:W5:Y:S02]  /*67b0*/  LD.E.128 R52, desc[UR48][R52.64] ;  /* 0x0000003034347980 */ /* 0x000f64000c101d00 */
[--C-:B------:R-:W-:Y:S01]  /*67c0*/  SHF.R.S32.HI R3, RZ, 0x1f, R4.reuse ;  /* 0x0000001fff037819 */ /* 0x100fe20000011404 */
[----:B------:R-:W-:Y:S01]  /*67d0*/  IMAD.MOV R0, RZ, RZ, -R4 ;  /* 0x000000ffff007224 */ /* 0x000fe200078e0a04 */
[----:B------:R-:W-:Y:S01]  /*67e0*/  UIADD3 UR5, UR5, UR6, URZ ;  /* 0x0000000605057290 */ /* 0x000fe2000fffe03f */
[----:B------:R-:W5:Y:S02]  /*67f0*/  LD.E.128 R56, desc[UR48][R56.64] ;  /* 0x0000003038387980 */ /* 0x000f64000c101d00 */
[----:B------:R-:W-:Y:S01]  /*6800*/  IMAD R211, R211, R0, R5 ;  /* 0x00000000d3d37224 */ /* 0x000fe200078e0205 */
[----:B------:R-:W-:Y:S01]  /*6810*/  ULDC.64 UR6, c[0x0][0xad8] ;  /* 0x0002b60000067ab9 */ /* 0x000fe20000000a00 */
[----:B------:R-:W5:Y:S04]  /*6820*/  LD.E.128 R60, desc[UR48][R60.64] ;  /* 0x000000303c3c7980 */ /* 0x000f68000c101d00 */
[----:B------:R-:W5:Y:S01]  /*6830*/  LD.E.128 R64, desc[UR48][R64.64] ;  /* 0x0000003040407980 */ /* 0x000f62000c101d00 */
[----:B--2---:R-:W-:-:S03]  /*6840*/  IMAD R3, R3, R12, RZ ;  /* 0x0000000c03037224 */ /* 0x004fc600078e02ff */
[----:B------:R-:W5:Y:S01]  /*6850*/  LD.E.128 R68, desc[UR48][R68.64] ;  /* 0x0000003044447980 */ /* 0x000f62000c101d00 */
[----:B------:R-:W-:Y:S01]  /*6860*/  SHF.R.S32.HI R0, RZ, 0x1f, R211 ;  /* 0x0000001fff007819 */ /* 0x000fe200000114d3 */
[C---:B------:R-:W-:Y:S02]  /*6870*/  IMAD R3, R4.reuse, R13, R3 ;  /* 0x0000000d04037224 */ /* 0x040fe400078e0203 */
[----:B------:R-:W5:Y:S01]  /*6880*/  LD.E.128 R72, desc[UR48][R72.64] ;  /* 0x0000003048487980 */ /* 0x000f62000c101d00 */
[----:B------:R-:W-:-:S03]  /*6890*/  IMAD.WIDE.U32 R4, R4, R12, UR4 ;  /* 0x0000000404047e25 */ /* 0x000fc6000f8e000c */
[----:B------:R-:W5:Y:S04]  /*68a0*/  LD.E.128 R96, desc[UR48][R98.64] ;  /* 0x0000003062607980 */ /* 0x000f68000c101d00 */
[----:B------:R-:W5:Y:S04]  /*68b0*/  LD.E.128 R100, desc[UR48][R102.64] ;  /* 0x0000003066647980 */ /* 0x000f68000c101d00 */
[----:B------:R-:W5:Y:S04]  /*68c0*/  LD.E.128 R104, desc[UR48][R106.64] ;  /* 0x000000306a687980 */ /* 0x000f68000c101d00 */
[----:B------:R-:W5:Y:S04]  /*68d0*/  LD.E.128 R108, desc[UR48][R110.64] ;  /* 0x000000306e6c7980 */ /* 0x000f68000c101d00 */
[----:B------:R-:W5:Y:S04]  /*68e0*/  LD.E.128 R112, desc[UR48][R114.64] ;  /* 0x0000003072707980 */ /* 0x000f68000c101d00 */
[----:B------:R-:W5:Y:S04]  /*68f0*/  LD.E.128 R116, desc[UR48][R118.64] ;  /* 0x0000003076747980 */ /* 0x000f68000c101d00 */
[----:B------:R-:W5:Y:S01]  /*6900*/  LD.E.128 R120, desc[UR48][R122.64] ;  /* 0x000000307a787980 */ /* 0x000f62000c101d00 */
[----:B------:R-:W-:Y:S01]  /*6910*/  @!PT LDS RZ, [RZ] ;  /* 0x00000000fffff984 */ /* 0x000fe20000000800 */
[----:B------:R-:W-:Y:S01]  /*6920*/  @!PT LDS RZ, [RZ] ;  /* 0x00000000fffff984 */ /* 0x000fe20000000800 */
[----:B------:R-:W-:Y:S01]  /*6930*/  @!PT LDS RZ, [RZ] ;  /* 0x00000000fffff984 */ /* 0x000fe20000000800 */
[----:B------:R-:W-:Y:S01]  /*6940*/  @!PT LDS RZ, [RZ] ;  /* 0x00000000fffff984 */ /* 0x000fe20000000800 */
[----:B------:R1:W-:Y:S06]  /*6950*/  MEMBAR.ALL.CTA ;  /* 0x0000000000007992 */ /* 0x0003ec0000008000 */
[----:B-1----:R-:W1:Y:S01]  /*6960*/  FENCE.VIEW.ASYNC.S ;  /* 0x00000000000073c6 */ /* 0x002e620000000000 */
[----:B------:R-:W-:-:S02]  /*6970*/  IMAD.IADD R5, R5, 0x1, R3 ;  /* 0x0000000105057824 */ /* 0x000fc400078e0203 */
[----:B------:R-:W-:Y:S02]  /*6980*/  IMAD R6, R0, UR6, RZ ;  /* 0x0000000600067c24 */ /* 0x000fe4000f8e02ff */
[----:B------:R-:W-:Y:S01]  /*6990*/  IMAD R32, R127, 0x80, R200 ;  /* 0x000000807f207824 */ /* 0x000fe200078e02c8 */
[----:B------:R-:W-:Y:S01]  /*69a0*/  UIADD3 UR22, UR22, 0x22820, URZ ;  /* 0x0002282016167890 */ /* 0x000fe2000fffe03f */
[C---:B------:R-:W-:Y:S02]  /*69b0*/  IMAD R3, R211.reuse, UR7, R6 ;  /* 0x00000007d3037c24 */ /* 0x040fe4000f8e0206 */
[----:B------:R-:W-:Y:S01]  /*69c0*/  IMAD.WIDE.U32 R4, R211, UR6, R4 ;  /* 0x00000006d3047c25 */ /* 0x000fe2000f8e0004 */
[----:B------:R-:W-:Y:S01]  /*69d0*/  UIADD3 UR37, UR37, 0x1, URZ ;  /* 0x0000000125257890 */ /* 0x000fe2000fffe03f */
[----:B------:R-:W-:Y:S01]  /*69e0*/  ISETP.GE.AND P2, PT, R32, R7, PT ;  /* 0x000000072000720c */ /* 0x000fe20003f46270 */
[----:B------:R-:W-:Y:S01]  /*69f0*/  ULDC.64 UR6, c[0x0][0xa80] ;  /* 0x0002a00000067ab9 */ /* 0x000fe20000000a00 */
[----:B------:R-:W-:Y:S01]  /*6a00*/  IMAD.IADD R3, R5, 0x1, R3 ;  /* 0x0000000105037824 */ /* 0x000fe200078e0203 */
[----:B------:R-:W-:Y:S01]  /*6a10*/  UPRMT UR22, URZ, 0x654, UR22 ;  /* 0x000006543f167896 */ /* 0x000fe20008000016 */
[----:B------:R-:W-:Y:S01]  /*6a20*/  LEA R6, P3, R4, UR6, 0x1 ;  /* 0x0000000604067c11 */ /* 0x000fe2000f8608ff */
[----:B------:R-:W-:Y:S01]  /*6a30*/  VIADD R0, R32, 0x20 ;  /* 0x0000002020007836 */ /* 0x000fe20000000000 */
[----:B------:R-:W-:-:S02]  /*6a40*/  UISETP.NE.AND UP0, UPT, UR37, 0x2, UPT ;  /* 0x000000022500788c */ /* 0x000fc4000bf05270 */
[----:B------:R-:W-:Y:S02]  /*6a50*/  LEA.HI.X R3, R4, UR7, R3, 0x1, P3 ;  /* 0x0000000704037c11 */ /* 0x000fe400098f0c03 */
[----:B------:R-:W-:Y:S01]  /*6a60*/  USEL UR5, URZ, 0x1, UP0 ;  /* 0x000000013f057887 */ /* 0x000fe20008000000 */
[-C--:B------:R-:W-:Y:S01]  /*6a70*/  ISETP.GE.AND P1, PT, R0, R7.reuse, PT ;  /* 0x000000070000720c */ /* 0x080fe20003f26270 */
[----:B------:R-:W-:Y:S01]  /*6a80*/  ULDC UR4, c[0x0][0xc] ;  /* 0x0000030000047ab9 */ /* 0x000fe20000000800 */
[----:B------:R-:W-:Y:S01]  /*6a90*/  VIADD R0, R32, 0x40 ;  /* 0x0000004020007836 */ /* 0x000fe20000000000 */
[----:B------:R-:W-:Y:S01]  /*6aa0*/  UIADD3 UR45, UR4, UR45, URZ ;  /* 0x0000002d042d7290 */ /* 0x000fe2000fffe03f */
[----:B-1----:R0:W1:Y:S01]  /*6ab0*/  SHFL.IDX PT, R12, R6, RZ, 0x181f ;  /* 0x00181fff060c7589 */ /* 0x00206200000e0000 */
[----:B------:R-:W-:Y:S01]  /*6ac0*/  USEL UR37, UR37, URZ, UP0 ;  /* 0x0000003f25257287 */ /* 0x000fe20008000000 */
[----:B------:R-:W-:Y:S01]  /*6ad0*/  SYNCS.ARRIVE.TRANS64.RED.A1T0 RZ, [UR22], RZ ;  /* 0x000000ffffff79a7 */ /* 0x000fe20008100416 */
[----:B------:R-:W-:Y:S01]  /*6ae0*/  ULOP3.LUT UR36, UR36, UR5, URZ, 0x3c, !UPT ;  /* 0x0000000524247292 */ /* 0x000fe2000f8e3c3f */
[----:B------:R0:W2:Y:S01]  /*6af0*/  SHFL.IDX PT, R13, R3, RZ, 0x181f ;  /* 0x00181fff030d7589 */ /* 0x0000a200000e0000 */
[----:B------:R-:W-:Y:S01]  /*6b00*/  BSSY B0, `(.L_x_31) ;  /* 0x0000013000007945 */ /* 0x000fe20003800000 */
[----:B------:R-:W-:-:S03]  /*6b10*/  ISETP.GE.AND P0, PT, R0, R7, PT ;  /* 0x000000070000720c */ /* 0x000fc60003f06270 */
[----:B------:R-:W-:Y:S10]  /*6b20*/  @P2 BRA `(.L_x_32) ;  /* 0x0000000000402947 */ /* 0x000ff40003800000 */
[----:B------:R-:W-:Y:S02]  /*6b30*/  ULDC UR4, c[0x0][0xac8] ;  /* 0x0002b20000047ab9 */ /* 0x000fe40000000800 */
[----:B------:R-:W-:Y:S02]  /*6b40*/  ISETP.GE.AND P4, PT, R18, UR4, PT ;  /* 0x0000000412007c0c */ /* 0x000fe4000bf86270 */
[----:B------:R-:W-:Y:S02]  /*6b50*/  ISETP.GE.AND P3, PT, R17, UR4, PT ;  /* 0x0000000411007c0c */ /* 0x000fe4000bf66270 */
[----:B------:R-:W-:Y:S02]  /*6b60*/  ISETP.GE.AND P2, PT, R16, UR4, PT ;  /* 0x0000000410007c0c */ /* 0x000fe4000bf46270 */
[----:B------:R-:W-:-:S07]  /*6b70*/  ISETP.GE.AND P5, PT, R2, UR4, PT ;  /* 0x0000000402007c0c */ /* 0x000fce000bfa6270 */
[----:B01----:R-:W-:-:S04]  /*6b80*/  @!P4 LEA R14, P6, R18, R12, 0x1 ;  /* 0x0000000c120ec211 */ /* 0x003fc800078c08ff */
[----:B--2---:R-:W-:Y:S02]  /*6b90*/  @!P4 LEA.HI.X R15, R18, R13, R214, 0x1, P6 ;  /* 0x0000000d120fc211 */ /* 0x004fe400030f0cd6 */
[----:B------:R-:W-:Y:S01]  /*6ba0*/  @!P3 LEA R20, P6, R17, R12, 0x1 ;  /* 0x0000000c1114b211 */ /* 0x000fe200078c08ff */
[----:B------:R-:W-:-:S03]  /*6bb0*/  @!P5 IMAD.WIDE R4, R2, 0x2, R12 ;  /* 0x000000020204d825 */ /* 0x000fc600078e020c */
[-C--:B------:R-:W-:Y:S02]  /*6bc0*/  @!P3 LEA.HI.X R21, R17, R13.reuse, R213, 0x1, P6 ;  /* 0x0000000d1115b211 */ /* 0x080fe400030f0cd5 */
[C---:B------:R-:W-:Y:S01]  /*6bd0*/  @!P2 LEA R22, P6, R16.reuse, R12, 0x1 ;  /* 0x0000000c1016a211 */ /* 0x040fe200078c08ff */
[----:B-----5:R3:W-:Y:S03]  /*6be0*/  @!P5 ST.E.128 desc[UR48][R4.64], R8 ;  /* 0x000000080400d985 */ /* 0x0207e6000c101d30 */
[----:B------:R-:W-:Y:S01]  /*6bf0*/  @!P2 LEA.HI.X R23, R16, R13, R212, 0x1, P6 ;  /* 0x0000000d1017a211 */ /* 0x000fe200030f0cd4 */
[----:B------:R3:W-:Y:S04]  /*6c00*/  @!P4 ST.E.128 desc[UR48][R14.64], R56 ;  /* 0x000000380e00c985 */ /* 0x0007e8000c101d30 */
[----:B------:R3:W-:Y:S04]  /*6c10*/  @!P3 ST.E.128 desc[UR48][R20.64], R72 ;  /* 0x000000481400b985 */ /* 0x0007e8000c101d30 */
[----:B------:R3:W-:Y:S02]  /*6c20*/  @!P2 ST.E.128 desc[UR48][R22.64], R108 ;  /* 0x0000006c1600a985 */ /* 0x0007e4000c101d30 */
.L_x_32:
[----:B------:R-:W-:Y:S05]  /*6c30*/  BSYNC B0 ;  /* 0x0000000000007941 */ /* 0x000fea0003800000 */
.L_x_31:
[----:B---3-5:R3:W4:Y:S01]  /*6c40*/  SHFL.IDX PT, R9, R3, 0x1, 0x181f ;  /* 0x00381f0003097f89 */ /* 0x02872200000e0000 */
[----:B------:R-:W-:Y:S03]  /*6c50*/  BSSY B0, `(.L_x_33) ;  /* 0x0000013000007945 */ /* 0x000fe60003800000 */
[----:B------:R3:W0:Y:S01]  /*6c60*/  SHFL.IDX PT, R8, R6, 0x1, 0x181f ;  /* 0x00381f0006087f89 */ /* 0x00062200000e0000 */
[----:B------:R-:W-:Y:S05]  /*6c70*/  @P1 BRA `(.L_x_34) ;  /* 0x0000000000401947 */ /* 0x000fea0003800000 */
[----:B------:R-:W-:Y:S02]  /*6c80*/  ULDC UR4, c[0x0][0xac8] ;  /* 0x0002b20000047ab9 */ /* 0x000fe40000000800 */
[----:B------:R-:W-:Y:S02]  /*6c90*/  ISETP.GE.AND P3, PT, R18, UR4, PT ;  /* 0x0000000412007c0c */ /* 0x000fe4000bf66270 */
[----:B------:R-:W-:Y:S02]  /*6ca0*/  ISETP.GE.AND P2, PT, R17, UR4, PT ;  /* 0x0000000411007c0c */ /* 0x000fe4000bf46270 */
[----:B------:R-:W-:Y:S02]  /*6cb0*/  ISETP.GE.AND P1, PT, R16, UR4, PT ;  /* 0x0000000410007c0c */ /* 0x000fe4000bf26270 */
[----:B------:R-:W-:-:S07]  /*6cc0*/  ISETP.GE.AND P4, PT, R2, UR4, PT ;  /* 0x0000000402007c0c */ /* 0x000fce000bf86270 */
[CC--:B0-----:R-:W-:Y:S02]  /*6cd0*/  @!P3 LEA R10, P6, R18.reuse, R8.reuse, 0x1 ;  /* 0x00000008120ab211 */ /* 0x0c1fe400078c08ff */
[CC--:B-1----:R-:W-:Y:S02]  /*6ce0*/  @!P2 LEA R12, P5, R17.reuse, R8.reuse, 0x1 ;  /* 0x00000008110ca211 */ /* 0x0c2fe400078a08ff */
[-C--:B----4-:R-:W-:Y:S02]  /*6cf0*/  @!P3 LEA.HI.X R11, R18, R9.reuse, R214, 0x1, P6 ;  /* 0x00000009120bb211 */ /* 0x090fe400030f0cd6 */
[----:B------:R-:W-:Y:S01]  /*6d00*/  @!P1 LEA R14, P6, R16, R8, 0x1 ;  /* 0x00000008100e9211 */ /* 0x000fe200078c08ff */
[----:B------:R-:W-:Y:S01]  /*6d10*/  @!P4 IMAD.WIDE R4, R2, 0x2, R8 ;  /* 0x000000020204c825 */ /* 0x000fe200078e0208 */
[-C--:B--2---:R-:W-:Y:S02]  /*6d20*/  @!P2 LEA.HI.X R13, R17, R9.reuse, R213, 0x1, P5 ;  /* 0x00000009110da211 */ /* 0x084fe400028f0cd5 */
[----:B------:R-:W-:-:S02]  /*6d30*/  @!P1 LEA.HI.X R15, R16, R9, R212, 0x1, P6 ;  /* 0x00000009100f9211 */ /* 0x000fc400030f0cd4 */
[----:B------:R0:W-:Y:S04]  /*6d40*/  @!P4 ST.E.128 desc[UR48][R4.64], R24 ;  /* 0x000000180400c985 */ /* 0x0001e8000c101d30 */
[----:B------:R0:W-:Y:S04]  /*6d50*/  @!P3 ST.E.128 desc[UR48][R10.64], R60 ;  /* 0x0000003c0a00b985 */ /* 0x0001e8000c101d30 */
[----:B------:R0:W-:Y:S04]  /*6d60*/  @!P2 ST.E.128 desc[UR48][R12.64], R96 ;  /* 0x000000600c00a985 */ /* 0x0001e8000c101d30 */
[----:B------:R0:W-:Y:S02]  /*6d70*/  @!P1 ST.E.128 desc[UR48][R14.64], R112 ;  /* 0x000000700e009985 */ /* 0x0001e4000c101d30 */
.L_x_34:
[----:B------:R-:W-:Y:S05]  /*6d80*/  BSYNC B0 ;  /* 0x0000000000007941 */ /* 0x000fea0003800000 */
.L_x_33:
[----:B----4-:R4:W1:Y:S01]  /*6d90*/  SHFL.IDX PT, R9, R3, 0x2, 0x181f ;  /* 0x00581f0003097f89 */ /* 0x01086200000e0000 */
[----:B------:R-:W-:Y:S03]  /*6da0*/  BSSY B0, `(.L_x_35) ;  /* 0x0000013000007945 */ /* 0x000fe60003800000 */
[----:B0-----:R4:W0:Y:S01]  /*6db0*/  SHFL.IDX PT, R8, R6, 0x2, 0x181f ;  /* 0x00581f0006087f89 */ /* 0x00182200000e0000 */
[----:B------:R-:W-:Y:S05]  /*6dc0*/  @P0 BRA `(.L_x_36) ;  /* 0x0000000000400947 */ /* 0x000fea0003800000 */
[----:B------:R-:W-:Y:S02]  /*6dd0*/  ULDC UR4, c[0x0][0xac8] ;  /* 0x0002b20000047ab9 */ /* 0x000fe40000000800 */
[----:B------:R-:W-:Y:S02]  /*6de0*/  ISETP.GE.AND P4, PT, R18, UR4, PT ;  /* 0x0000000412007c0c */ /* 0x000fe4000bf86270 */
[----:B------:R-:W-:Y:S02]  /*6df0*/  ISETP.GE.AND P5, PT, R17, UR4, PT ;  /* 0x0000000411007c0c */ /* 0x000fe4000bfa6270 */
[----:B------:R-:W-:Y:S02]  /*6e00*/  ISETP.GE.AND P6, PT, R16, UR4, PT ;  /* 0x0000000410007c0c */ /* 0x000fe4000bfc6270 */
[----:B------:R-:W-:-:S07]  /*6e10*/  ISETP.GE.AND P3, PT, R2, UR4, PT ;  /* 0x0000000402007c0c */ /* 0x000fce000bf66270 */
[-C--:B0-----:R-:W-:Y:S02]  /*6e20*/  @!P4 LEA R10, P0, R18, R8.reuse, 0x1 ;  /* 0x00000008120ac211 */ /* 0x081fe400078008ff */
[CC--:B-1----:R-:W-:Y:S02]  /*6e30*/  @!P5 LEA R12, P1, R17.reuse, R8.reuse, 0x1 ;  /* 0x00000008110cd211 */ /* 0x0c2fe400078208ff */
[----:B------:R-:W-:Y:S02]  /*6e40*/  @!P6 LEA R14, P2, R16, R8, 0x1 ;  /* 0x00000008100ee211 */ /* 0x000fe400078408ff */
[----:B------:R-:W-:Y:S01]  /*6e50*/  @!P3 IMAD.WIDE R4, R2, 0x2, R8 ;  /* 0x000000020204b825 */ /* 0x000fe200078e0208 */
[-C--:B------:R-:W-:Y:S02]  /*6e60*/  @!P4 LEA.HI.X R11, R18, R9.reuse, R214, 0x1, P0 ;  /* 0x00000009120bc211 */ /* 0x080fe400000f0cd6 */
[-C--:B--2---:R-:W-:Y:S02]  /*6e70*/  @!P5 LEA.HI.X R13, R17, R9.reuse, R213, 0x1, P1 ;  /* 0x00000009110dd211 */ /* 0x084fe400008f0cd5 */
[----:B------:R-:W-:Y:S01]  /*6e80*/  @!P6 LEA.HI.X R15, R16, R9, R212, 0x1, P2 ;  /* 0x00000009100fe211 */ /* 0x000fe200010f0cd4 */
[----:B------:R0:W-:Y:S04]  /*6e90*/  @!P3 ST.E.128 desc[UR48][R4.64], R28 ;  /* 0x0000001c0400b985 */ /* 0x0001e8000c101d30 */
[----:B------:R0:W-:Y:S04]  /*6ea0*/  @!P4 ST.E.128 desc[UR48][R10.64], R64 ;  /* 0x000000400a00c985 */ /* 0x0001e8000c101d30 */
[----:B------:R0:W-:Y:S04]  /*6eb0*/  @!P5 ST.E.128 desc[UR48][R12.64], R100 ;  /* 0x000000640c00d985 */ /* 0x0001e8000c101d30 */
[----:B------:R0:W-:Y:S02]  /*6ec0*/  @!P6 ST.E.128 desc[UR48][R14.64], R116 ;  /* 0x000000740e00e985 */ /* 0x0001e4000c101d30 */
.L_x_36:
[----:B------:R-:W-:Y:S05]  /*6ed0*/  BSYNC B0 ;  /* 0x0000000000007941 */ /* 0x000fea0003800000 */
.L_x_35:
[----:B------:R-:W-:Y:S01]  /*6ee0*/  VIADD R0, R32, 0x60 ;  /* 0x0000006020007836 */ /* 0x000fe20000000000 */
[----:B-1----:R1:W1:Y:S01]  /*6ef0*/  SHFL.IDX PT, R9, R3, 0x3, 0x181f ;  /* 0x00781f0003097f89 */ /* 0x00226200000e0000 */
[----:B------:R-:W-:Y:S01]  /*6f00*/  UIADD3 UR46, UR46, 0x1, URZ ;  /* 0x000000012e2e7890 */ /* 0x000fe2000fffe03f */
[----:B------:R-:W-:Y:S02]  /*6f10*/  BSSY B0, `(.L_x_37) ;  /* 0x0000014000007945 */ /* 0x000fe40003800000 */
[----:B------:R-:W-:Y:S01]  /*6f20*/  ISETP.GE.AND P0, PT, R0, R7, PT ;  /* 0x000000070000720c */ /* 0x000fe20003f06270 */
[----:B0-----:R0:W0:-:S12]  /*6f30*/  SHFL.IDX PT, R8, R6, 0x3, 0x181f ;  /* 0x00781f0006087f89 */ /* 0x00101800000e0000 */
[----:B------:R-:W-:Y:S05]  /*6f40*/  @P0 BRA `(.L_x_38) ;  /* 0x0000000000400947 */ /* 0x000fea0003800000 */
[----:B------:R-:W-:Y:S02]  /*6f50*/  ULDC UR4, c[0x0][0xac8] ;  /* 0x0002b20000047ab9 */ /* 0x000fe40000000800 */
[----:B------:R-:W-:Y:S02]  /*6f60*/  ISETP.GE.AND P4, PT, R18, UR4, PT ;  /* 0x0000000412007c0c */ /* 0x000fe4000bf86270 */
[----:B------:R-:W-:Y:S02]  /*6f70*/  ISETP.GE.AND P5, PT, R17, UR4, PT ;  /* 0x0000000411007c0c */ /* 0x000fe4000bfa6270 */
[----:B------:R-:W-:Y:S02]  /*6f80*/  ISETP.GE.AND P6, PT, R16, UR4, PT ;  /* 0x0000000410007c0c */ /* 0x000fe4000bfc6270 */
[----:B------:R-:W-:-:S07]  /*6f90*/  ISETP.GE.AND P3, PT, R2, UR4, PT ;  /* 0x0000000402007c0c */ /* 0x000fce000bf66270 */
[-C--:B0--34-:R-:W-:Y:S02]  /*6fa0*/  @!P4 LEA R6, P0, R18, R8.reuse, 0x1 ;  /* 0x000000081206c211 */ /* 0x099fe400078008ff */
[CC--:B------:R-:W-:Y:S02]  /*6fb0*/  @!P5 LEA R10, P1, R17.reuse, R8.reuse, 0x1 ;  /* 0x00000008110ad211 */ /* 0x0c0fe400078208ff */
[----:B------:R-:W-:Y:S02]  /*6fc0*/  @!P6 LEA R12, P2, R16, R8, 0x1 ;  /* 0x00000008100ce211 */ /* 0x000fe400078408ff */
[----:B-1----:R-:W-:Y:S01]  /*6fd0*/  @!P3 IMAD.WIDE R4, R2, 0x2, R8 ;  /* 0x000000020204b825 */ /* 0x002fe200078e0208 */
[-C--:B------:R-:W-:Y:S02]  /*6fe0*/  @!P4 LEA.HI.X R7, R18, R9.reuse, R214, 0x1, P0 ;  /* 0x000000091207c211 */ /* 0x080fe400000f0cd6 */
[-C--:B------:R-:W-:Y:S02]  /*6ff0*/  @!P5 LEA.HI.X R11, R17, R9.reuse, R213, 0x1, P1 ;  /* 0x00000009110bd211 */ /* 0x080fe400008f0cd5 */
[----:B--2---:R-:W-:Y:S01]  /*7000*/  @!P6 LEA.HI.X R13, R16, R9, R212, 0x1, P2 ;  /* 0x00000009100de211 */ /* 0x004fe200010f0cd4 */
[----:B------:R0:W-:Y:S04]  /*7010*/  @!P3 ST.E.128 desc[UR48][R4.64], R52 ;  /* 0x000000340400b985 */ /* 0x0001e8000c101d30 */
[----:B------:R0:W-:Y:S04]  /*7020*/  @!P4 ST.E.128 desc[UR48][R6.64], R68 ;  /* 0x000000440600c985 */ /* 0x0001e8000c101d30 */
[----:B------:R0:W-:Y:S04]  /*7030*/  @!P5 ST.E.128 desc[UR48][R10.64], R104 ;  /* 0x000000680a00d985 */ /* 0x0001e8000c101d30 */
[----:B------:R0:W-:Y:S02]  /*7040*/  @!P6 ST.E.128 desc[UR48][R12.64], R120 ;  /* 0x000000780c00e985 */ /* 0x0001e4000c101d30 */
.L_x_38:
[----:B------:R-:W-:Y:S05]  /*7050*/  BSYNC B0 ;  /* 0x0000000000007941 */ /* 0x000fea0003800000 */
.L_x_37:
[----:B------:R-:W5:Y:S02]  /*7060*/  LDC R0, c[0x0][0xc34] ;  /* 0x00030d00ff007b82 */ /* 0x000f640000000800 */
[----:B-----5:R-:W-:-:S13]  /*7070*/  ISETP.LE.AND P0, PT, R0, UR45, PT ;  /* 0x0000002d00007c0c */ /* 0x020fda000bf03270 */
[----:B------:R-:W-:Y:S05]  /*7080*/  @!P0 BRA `(.L_x_39) ;  /* 0xffffff9c00148947 */ /* 0x000fea000383ffff */
[----:B------:R-:W-:Y:S05]  /*7090*/  EXIT ;  /* 0x000000000000794d */ /* 0x000fea0003800000 */
.L_x_5:
[----:B------:R-:W-:-:S08]  /*70a0*/  NOP ;  /* 0x0000000000007918 */ /* 0x000fd00000000000 */
[----:B------:R-:W0:-:S00]  /*70b0*/  USETMAXREG.DEALLOC.CTAPOOL 0x28 ;  /* 0x00000028000079c8 */ /* 0x000e0000080e0500 */
[----:B------:R-:W1:Y:S01]  /*70c0*/  S2UR UR11, SR_CTAID.X ;  /* 0x00000000000b79c3 */ /* 0x000e620000002500 */
[----:B0-----:R-:W-:Y:S02]  /*70d0*/  IMAD.MOV.U32 R0, RZ, RZ, 0x1 ;  /* 0x00000001ff007424 */ /* 0x001fe400078e00ff */
[----:B------:R-:W-:Y:S02]  /*70e0*/  IMAD.MOV.U32 R17, RZ, RZ, RZ ;  /* 0x000000ffff117224 */ /* 0x000fe400078e00ff */
[----:B------:R-:W-:-:S03]  /*70f0*/  IMAD.MOV.U32 R27, RZ, RZ, 0x1 ;  /* 0x00000001ff1b7424 */ /* 0x000fc600078e00ff */
[----:B------:R-:W1:Y:S02]  /*7100*/  LDC R2, c[0x0][0xc34] ;  /* 0x00030d00ff027b82 */ /* 0x000e640000000800 */
[----:B-1----:R-:W-:-:S13]  /*7110*/  ISETP.LE.AND P0, PT, R2, UR11, PT ;  /* 0x0000000b02007c0c */ /* 0x002fda000bf03270 */
[----:B------:R-:W-:Y:S05]  /*7120*/  @P0 BRA `(.L_x_40) ;  /* 0x0000003800700947 */ /* 0x000fea0003800000 */
[----:B------:R-:W-:Y:S01]  /*7130*/  IMAD.SHL.U32 R31, R19, 0x8, RZ ;  /* 0x00000008131f7824 */ /* 0x000fe200078e00ff */
[----:B------:R-:W-:Y:S01]  /*7140*/  ULDC.64 UR4, c[0x0][0x418] ;  /* 0x0001060000047ab9 */ /* 0x000fe20000000a00 */
[----:B------:R-:W-:Y:S01]  /*7150*/  ULDC UR9, c[0x0][0x320] ;  /* 0x0000c80000097ab9 */ /* 0x000fe20000000800 */
[----:B------:R-:W-:Y:S01]  /*7160*/  UISETP.NE.U32.AND UP0, UPT, UR4, URZ, UPT ;  /* 0x0000003f0400728c */ /* 0x000fe2000bf05070 */
[----:B------:R-:W0:Y:S01]  /*7170*/  S2UR UR8, SR_CgaCtaId ;  /* 0x00000000000879c3 */ /* 0x000e220000008800 */
[----:B------:R-:W-:Y:S01]  /*7180*/  LOP3.LUT R5, R31, 0x38, RZ, 0xc0, !PT ;  /* 0x000000381f057812 */ /* 0x000fe200078ec0ff */
[----:B------:R-:W-:Y:S01]  /*7190*/  ULDC UR4, c[0x0][0x424] ;  /* 0x0001090000047ab9 */ /* 0x000fe20000000800 */
[----:B------:R-:W-:Y:S01]  /*71a0*/  UISETP.NE.AND.EX UP0, UPT, UR5, URZ, UPT, UP0 ;  /* 0x0000003f0500728c */ /* 0x000fe2000bf05300 */
[----:B------:R-:W-:Y:S01]  /*71b0*/  LOP3.LUT R16, R16, 0xffffffef, RZ, 0xc0, !PT ;  /* 0xffffffef10107812 */ /* 0x000fe200078ec0ff */
[----:B------:R-:W-:Y:S01]  /*71c0*/  ULDC.64 UR6, c[0x0][0x2f0] ;  /* 0x0000bc0000067ab9 */ /* 0x000fe20000000a00 */
[C---:B------:R-:W-:Y:S01]  /*71d0*/  LOP3.LUT R0, R5.reuse, 0x40, RZ, 0xfc, !PT ;  /* 0x0000004005007812 */ /* 0x040fe200078efcff */
[----:B------:R-:W-:Y:S01]  /*71e0*/  USEL UR4, UR4, 0x1, UP0 ;  /* 0x0000000104047887 */ /* 0x000fe20008000000 */
[C---:B------:R-:W-:Y:S01]  /*71f0*/  LOP3.LUT R2, R5.reuse, 0x80, RZ, 0xfc, !PT ;  /* 0x0000008005027812 */ /* 0x040fe200078efcff */
[----:B------:R-:W-:Y:S01]  /*7200*/  UMOV UR37, 0x400 ;  /* 0x0000040000257882 */ /* 0x000fe20000000000 */
[----:B------:R-:W-:Y:S01]  /*7210*/  ISETP.GE.AND P2, PT, R0, UR9, PT ;  /* 0x0000000900007c0c */ /* 0x000fe2000bf46270 */
[----:B------:R-:W-:Y:S01]  /*7220*/  UIMAD UR36, UR4, UR6, URZ ;  /* 0x00000006042472a4 */ /* 0x000fe2000f8e023f */
[----:B------:R-:W-:Y:S01]  /*7230*/  ISETP.GE.AND P1, PT, R2, UR9, PT ;  /* 0x0000000902007c0c */ /* 0x000fe2000bf26270 */
[----:B------:R1:W-:Y:S01]  /*7240*/  STL [R1+0x4], RZ ;  /* 0x000004ff01007387 */ /* 0x0003e20000100800 */
[C---:B------:R-:W-:Y:S01]  /*7250*/  ISETP.GE.AND P3, PT, R5.reuse, UR9, PT ;  /* 0x0000000905007c0c */ /* 0x040fe2000bf66270 */
[----:B------:R-:W-:Y:S01]  /*7260*/  UIADD3 UR4, UR36, 0x5f, URZ ;  /* 0x0000005f24047890 */ /* 0x000fe2000fffe03f */
[----:B------:R-:W-:Y:S01]  /*7270*/  LOP3.LUT R0, R5, 0xc0, RZ, 0xfc, !PT ;  /* 0x000000c005007812 */ /* 0x000fe200078efcff */
[----:B------:R-:W-:Y:S01]  /*7280*/  ULDC UR10, c[0x0][0x2b8] ;  /* 0x0000ae00000a7ab9 */ /* 0x000fe20000000800 */
[----:B------:R-:W-:Y:S01]  /*7290*/  SHF.R.U32.HI R36, RZ, 0x3, R19 ;  /* 0x00000003ff247819 */ /* 0x000fe20000011613 */
[----:B------:R-:W-:Y:S01]  /*72a0*/  UIMAD.WIDE UR4, UR4, 0x2aaaaaab, URZ ;  /* 0x2aaaaaab040478a5 */ /* 0x000fe2000f8e023f */
[----:B------:R-:W-:Y:S01]  /*72b0*/  ISETP.GE.AND P0, PT, R0, UR9, PT ;  /* 0x0000000900007c0c */ /* 0x000fe2000bf06270 */
[----:B------:R-:W-:Y:S01]  /*72c0*/  IMAD.U32 R37, RZ, RZ, UR11 ;  /* 0x0000000bff257e24 */ /* 0x000fe2000f8e00ff */
[----:B------:R-:W-:Y:S01]  /*72d0*/  SEL R4, RZ, 0x1, P3 ;  /* 0x00000001ff047807 */ /* 0x000fe20001800000 */
[----:B------:R-:W-:Y:S01]  /*72e0*/  USHF.R.U32.HI UR6, URZ, 0x1f, UR5 ;  /* 0x0000001f3f067899 */ /* 0x000fe20008011605 */
[----:B------:R-:W-:Y:S01]  /*72f0*/  @P2 LOP3.LUT R16, R16, 0x10, RZ, 0xfc, !PT ;  /* 0x0000001010102812 */ /* 0x000fe200078efcff */
[----:B0-----:R-:W-:Y:S01]  /*7300*/  ULEA UR37, UR8, UR37, 0x18 ;  /* 0x0000002508257291 */ /* 0x001fe2000f8ec03f */
[----:B------:R-:W-:Y:S01]  /*7310*/  SEL R2, RZ, 0x2, P2 ;  /* 0x00000002ff027807 */ /* 0x000fe20001000000 */
[----:B------:R-:W-:Y:S01]  /*7320*/  ULEA.HI.SX32 UR6, UR5, UR6, 0x1c ;  /* 0x0000000605067291 */ /* 0x000fe2000f8fe23f */
[----:B------:R-:W-:Y:S01]  /*7330*/  LOP3.LUT R16, R16, 0xfffffff7, RZ, 0xc0, !PT ;  /* 0xfffffff710107812 */ /* 0x000fe200078ec0ff */
[----:B------:R-:W-:Y:S01]  /*7340*/  IMAD.MOV.U32 R27, RZ, RZ, 0x1 ;  /* 0x00000001ff1b7424 */ /* 0x000fe200078e00ff */
[----:B------:R-:W-:Y:S01]  /*7350*/  SEL R3, RZ, 0x4, P1 ;  /* 0x00000004ff037807 */ /* 0x000fe20000800000 */
[----:B------:R-:W-:Y:S01]  /*7360*/  UIADD3 UR5, UR6, -0x1, URZ ;  /* 0xffffffff06057890 */ /* 0x000fe2000fffe03f */
[----:B------:R-:W-:Y:S01]  /*7370*/  @P1 LOP3.LUT R16, R16, 0x8, RZ, 0xfc, !PT ;  /* 0x0000000810101812 */ /* 0x000fe200078efcff */
[----:B------:R-:W-:Y:S01]  /*7380*/  ULDC UR39, c[0x0][0x448] ;  /* 0x0001120000277ab9 */ /* 0x000fe20000000800 */
[----:B------:R-:W-:Y:S01]  /*7390*/  LOP3.LUT R36, R36, 0xf, RZ, 0xc0, !PT ;  /* 0x0000000f24247812 */ /* 0x000fe200078ec0ff */
[----:B------:R-:W-:Y:S01]  /*73a0*/  UIMAD UR8, UR5, -0x60, UR36 ;  /* 0xffffffa0050878a4 */ /* 0x000fe2000f8e0224 */
[----:B------:R-:W-:Y:S01]  /*73b0*/  LOP3.LUT R16, R16, 0xfffffffd, RZ, 0xc0, !PT ;  /* 0xfffffffd10107812 */ /* 0x000fe200078ec0ff */
[----:B------:R-:W-:Y:S01]  /*73c0*/  ULDC UR4, c[0x0][0x288] ;  /* 0x0000a20000047ab9 */ /* 0x000fe20000000800 */
[----:B------:R-:W-:Y:S01]  /*73d0*/  IADD3 R3, R3, R2, R4 ;  /* 0x0000000203037210 */ /* 0x000fe20007ffe004 */
[----:B------:R-:W-:Y:S01]  /*73e0*/  ULOP3.LUT UR41, UR38, 0x2, URZ, 0xfc, !UPT ;  /* 0x0000000226297892 */ /* 0x000fe2000f8efc3f */
[----:B------:R-:W-:Y:S01]  /*73f0*/  @P3 LOP3.LUT R16, R16, 0x2, RZ, 0xfc, !PT ;  /* 0x0000000210103812 */ /* 0x000fe200078efcff */
[----:B------:R-:W-:Y:S01]  /*7400*/  ULDC UR42, c[0x0][0xc] ;  /* 0x00000300002a7ab9 */ /* 0x000fe20000000800 */
[----:B------:R-:W-:Y:S01]  /*7410*/  SEL R2, RZ, 0x8, P0 ;  /* 0x00000008ff027807 */ /* 0x000fe20000000000 */
[----:B------:R-:W-:Y:S01]  /*7420*/  UIMAD UR39, UR39, UR4, URZ ;  /* 0x00000004272772a4 */ /* 0x000fe2000f8e023f */
[----:B------:R-:W-:Y:S01]  /*7430*/  LOP3.LUT R16, R16, 0xfffffffb, RZ, 0xc0, !PT ;  /* 0xfffffffb10107812 */ /* 0x000fe200078ec0ff */
[----:B------:R-:W-:Y:S01]  /*7440*/  UIADD3 UR40, UR6, -0x2, URZ ;  /* 0xfffffffe06287890 */ /* 0x000fe2000fffe03f */
[----:B------:R-:W-:Y:S01]  /*7450*/  IADD3 R34, -R36, UR8, RZ ;  /* 0x0000000824227c10 */ /* 0x000fe2000fffe1ff */
[----:B------:R-:W-:Y:S01]  /*7460*/  IMAD.IADD R2, R2, 0x1, R3 ;  /* 0x0000000102027824 */ /* 0x000fe200078e0203 */
[----:B------:R-:W-:Y:S01]  /*7470*/  @P0 LOP3.LUT R16, R16, 0x4, RZ, 0xfc, !PT ;  /* 0x0000000410100812 */ /* 0x000fe200078efcff */
[----:B------:R-:W-:Y:S01]  /*7480*/  IMAD.SHL.U32 R3, R19, 0x10, RZ ;  /* 0x0000001013037824 */ /* 0x000fe200078e00ff */
[----:B------:R-:W-:-:S02]  /*7490*/  ISETP.GE.AND P0, PT, R5, UR9, PT ;  /* 0x0000000905007c0c */ /* 0x000fc4000bf06270 */
[----:B------:R-:W-:Y:S02]  /*74a0*/  LOP3.LUT R35, R35, 0xfffffffb, RZ, 0xc0, !PT ;  /* 0xfffffffb23237812 */ /* 0x000fe400078ec0ff */
[C---:B------:R-:W-:Y:S02]  /*74b0*/  ISETP.LT.OR P3, PT, R34.reuse, 0x1, P0 ;  /* 0x000000012200780c */ /* 0x040fe40000761670 */
[C---:B------:R-:W-:Y:S02]  /*74c0*/  ISETP.LT.OR P2, PT, R34.reuse, 0x11, P0 ;  /* 0x000000112200780c */ /* 0x040fe40000741670 */
[----:B------:R-:W-:Y:S02]  /*74d0*/  ISETP.LT.OR P1, PT, R34, 0x21, P0 ;  /* 0x000000212200780c */ /* 0x000fe40000721670 */
[----:B------:R-:W-:Y:S02]  /*74e0*/  LOP3.LUT R16, R16, 0xefffffff, RZ, 0xc0, !PT ;  /* 0xefffffff10107812 */ /* 0x000fe400078ec0ff */
[----:B------:R-:W-:-:S02]  /*74f0*/  LOP3.LUT R0, R31, 0x1f8, RZ, 0xc0, !PT ;  /* 0x000001f81f007812 */ /* 0x000fc400078ec0ff */
[----:B------:R-:W-:Y:S01]  /*7500*/  LOP3.LUT R28, R36, 0x70, R3, 0xf8, !PT ;  /* 0x00000070241c7812 */ /* 0x000fe200078ef803 */
[----:B------:R-:W-:Y:S01]  /*7510*/  IMAD.U32 R3, RZ, RZ, UR5 ;  /* 0x00000005ff037e24 */ /* 0x000fe2000f8e00ff */
[----:B------:R-:W-:Y:S02]  /*7520*/  LOP3.LUT R0, R0, 0x38, R19, 0x78, !PT ;  /* 0x0000003800007812 */ /* 0x000fe400078e7813 */
[----:B------:R-:W-:Y:S02]  /*7530*/  @P3 LOP3.LUT R35, R35, 0x4, RZ, 0xfc, !PT ;  /* 0x0000000423233812 */ /* 0x000fe400078efcff */
[----:B------:R-:W-:Y:S02]  /*7540*/  ISETP.LT.OR P3, PT, R34, 0x31, P0 ;  /* 0x000000312200780c */ /* 0x000fe40000761670 */
[----:B------:R-:W-:Y:S02]  /*7550*/  LOP3.LUT R35, R35, 0xfffffffd, RZ, 0xc0, !PT ;  /* 0xfffffffd23237812 */ /* 0x000fe400078ec0ff */
[----:B------:R-:W-:Y:S01]  /*7560*/  LOP3.LUT R31, R0, 0x200, R31, 0xf8, !PT ;  /* 0x00000200001f7812 */ /* 0x000fe200078ef81f */
[----:B------:R-:W-:Y:S01]  /*7570*/  IMAD R0, R3, 0x60, R28 ;  /* 0x0000006003007824 */ /* 0x000fe200078e021c */
[----:B------:R-:W-:-:S02]  /*7580*/  @P2 LOP3.LUT R35, R35, 0x2, RZ, 0xfc, !PT ;  /* 0x0000000223232812 */ /* 0x000fc400078efcff */
[C---:B------:R-:W-:Y:S02]  /*7590*/  ISETP.LT.OR P2, PT, R34.reuse, 0x41, P0 ;  /* 0x000000412200780c */ /* 0x040fe40000741670 */
[----:B------:R-:W-:Y:S01]  /*75a0*/  LOP3.LUT R35, R35, 0xfffffffe, RZ, 0xc0, !PT ;  /* 0xfffffffe23237812 */ /* 0x000fe200078ec0ff */
[----:B------:R1:W-:Y:S01]  /*75b0*/  STL [R1+0x8], R0 ;  /* 0x0000080001007387 */ /* 0x0003e20000100800 */
[----:B------:R-:W-:Y:S02]  /*75c0*/  MOV R17, RZ ;  /* 0x000000ff00117202 */ /* 0x000fe40000000f00 */
[----:B------:R-:W-:Y:S02]  /*75d0*/  @P1 LOP3.LUT R35, R35, 0x1, RZ, 0xfc, !PT ;  /* 0x0000000123231812 */ /* 0x000fe400078efcff */
[----:B------:R-:W-:Y:S02]  /*75e0*/  ISETP.LT.OR P1, PT, R34, 0x51, P0 ;  /* 0x000000512200780c */ /* 0x000fe40000721670 */
[----:B------:R-:W-:-:S02]  /*75f0*/  LOP3.LUT P0, RZ, R2, 0x2, RZ, 0xc0, !PT ;  /* 0x0000000202ff7812 */ /* 0x000fc4000780c0ff */
[----:B------:R-:W-:Y:S02]  /*7600*/  @P3 LOP3.LUT R16, R16, 0x10000000, RZ, 0xfc, !PT ;  /* 0x1000000010103812 */ /* 0x000fe400078efcff */
[----:B------:R-:W-:Y:S02]  /*7610*/  ISETP.LT.OR P3, PT, R34, 0x1, !P0 ;  /* 0x000000012200780c */ /* 0x000fe40004761670 */
[----:B------:R-:W-:Y:S02]  /*7620*/  LOP3.LUT R16, R16, 0xffbfffff, RZ, 0xc0, !PT ;  /* 0xffbfffff10107812 */ /* 0x000fe400078ec0ff */
[----:B------:R-:W-:Y:S02]  /*7630*/  LOP3.LUT R35, R35, 0xffffffbf, RZ, 0xc0, !PT ;  /* 0xffffffbf23237812 */ /* 0x000fe400078ec0ff */
[----:B------:R-:W-:Y:S02]  /*7640*/  @P2 LOP3.LUT R16, R16, 0x400000, RZ, 0xfc, !PT ;  /* 0x0040000010102812 */ /* 0x000fe400078efcff */
[----:B------:R-:W-:-:S02]  /*7650*/  ISETP.LT.OR P2, PT, R34, 0x11, !P0 ;  /* 0x000000112200780c */ /* 0x000fc40004741670 */
[----:B------:R-:W-:Y:S02]  /*7660*/  LOP3.LUT R16, R16, 0x7fffffff, RZ, 0xc0, !PT ;  /* 0x7fffffff10107812 */ /* 0x000fe400078ec0ff */
[----:B------:R-:W-:Y:S02]  /*7670*/  @P1 LOP3.LUT R35, R35, 0x40, RZ, 0xfc, !PT ;  /* 0x0000004023231812 */ /* 0x000fe400078efcff */
[----:B------:R-:W-:Y:S02]  /*7680*/  @P3 LOP3.LUT R16, R16, 0x80000000, RZ, 0xfc, !PT ;  /* 0x8000000010103812 */ /* 0x000fe400078efcff */
[----:B------:R-:W-:Y:S02]  /*7690*/  ISETP.LT.OR P1, PT, R34, 0x21, !P0 ;  /* 0x000000212200780c */ /* 0x000fe40004721670 */
[----:B------:R-:W-:Y:S02]  /*76a0*/  LOP3.LUT R16, R16, 0xbfffffff, RZ, 0xc0, !PT ;  /* 0xbfffffff10107812 */ /* 0x000fe400078ec0ff */
[----:B------:R-:W-:-:S02]  /*76b0*/  ISETP.LT.OR P3, PT, R34, 0x31, !P0 ;  /* 0x000000312200780c */ /* 0x000fc40004761670 */
[----:B------:R-:W-:Y:S02]  /*76c0*/  @P2 LOP3.LUT R16, R16, 0x40000000, RZ, 0xfc, !PT ;  /* 0x4000000010102812 */ /* 0x000fe400078efcff */
[----:B------:R-:W-:Y:S02]  /*76d0*/  ISETP.LT.OR P2, PT, R34, 0x41, !P0 ;  /* 0x000000412200780c */ /* 0x000fe40004741670 */
[----:B------:R-:W-:Y:S02]  /*76e0*/  LOP3.LUT R16, R16, 0xdfffffff, RZ, 0xc0, !PT ;  /* 0xdfffffff10107812 */ /* 0x000fe400078ec0ff */
[----:B------:R-:W-:Y:S02]  /*76f0*/  LOP3.LUT R35, R35, 0xffffffdf, RZ, 0xc0, !PT ;  /* 0xffffffdf23237812 */ /* 0x000fe400078ec0ff */
[----:B------:R-:W-:Y:S02]  /*7700*/  @P1 LOP3.LUT R16, R16, 0x20000000, RZ, 0xfc, !PT ;  /* 0x2000000010101812 */ /* 0x000fe400078efcff */
[----:B------:R-:W-:-:S02]  /*7710*/  ISETP.LT.OR P1, PT, R34, 0x51, !P0 ;  /* 0x000000512200780c */ /* 0x000fc40004721670 */
[----:B------:R-:W-:Y:S02]  /*7720*/  LOP3.LUT R16, R16, 0xf7ffffff, RZ, 0xc0, !PT ;  /* 0xf7ffffff10107812 */ /* 0x000fe400078ec0ff */
[----:B------:R-:W-:Y:S02]  /*7730*/  LOP3.LUT P0, RZ, R2, 0x4, RZ, 0xc0, !PT ;  /* 0x0000000402ff7812 */ /* 0x000fe4000780c0ff */
[----:B------:R-:W-:Y:S02]  /*7740*/  @P3 LOP3.LUT R16, R16, 0x8000000, RZ, 0xfc, !PT ;  /* 0x0800000010103812 */ /* 0x000fe400078efcff */
[----:B------:R-:W-:Y:S02]  /*7750*/  ISETP.LT.OR P3, PT, R34, 0x1, !P0 ;  /* 0x000000012200780c */ /* 0x000fe40004761670 */
[----:B------:R-:W-:Y:S02]  /*7760*/  LOP3.LUT R16, R16, 0xfffdffff, RZ, 0xc0, !PT ;  /* 0xfffdffff10107812 */ /* 0x000fe400078ec0ff */
[----:B------:R-:W-:-:S02]  /*7770*/  LEA R4, R31, UR37, 0x1 ;  /* 0x000000251f047c11 */ /* 0x000fc4000f8e08ff */
[----:B------:R-:W-:Y:S02]  /*7780*/  @P2 LOP3.LUT R16, R16, 0x20000, RZ, 0xfc, !PT ;  /* 0x0002000010102812 */ /* 0x000fe400078efcff */
[----:B------:R-:W-:Y:S02]  /*7790*/  ISETP.LT.OR P2, PT, R34, 0x11, !P0 ;  /* 0x000000112200780c */ /* 0x000fe40004741670 */
[----:B------:R-:W-:Y:S02]  /*77a0*/  LOP3.LUT R16, R16, 0xfbffffff, RZ, 0xc0, !PT ;  /* 0xfbffffff10107812 */ /* 0x000fe400078ec0ff */
[----:B------:R-:W-:Y:S02]  /*77b0*/  @P1 LOP3.LUT R35, R35, 0x20, RZ, 0xfc, !PT ;  /* 0x0000002023231812 */ /* 0x000fe400078efcff */
[----:B------:R-:W-:Y:S02]  /*77c0*/  @P3 LOP3.LUT R16, R16, 0x4000000, RZ, 0xfc, !PT ;  /* 0x0400000010103812 */ /* 0x000fe400078efcff */
[----:B------:R-:W-:-:S02]  /*77d0*/  ISETP.LT.OR P1, PT, R34, 0x21, !P0 ;  /* 0x000000212200780c */ /* 0x000fc40004721670 */
[----:B------:R-:W-:Y:S02]  /*77e0*/  LOP3.LUT R16, R16, 0xfdffffff, RZ, 0xc0, !PT ;  /* 0xfdffffff10107812 */ /* 0x000fe400078ec0ff */
[----:B------:R-:W-:Y:S02]  /*77f0*/  ISETP.LT.OR P3, PT, R34, 0x31, !P0 ;  /* 0x000000312200780c */ /* 0x000fe40004761670 */
[----:B------:R-:W-:Y:S02]  /*7800*/  @P2 LOP3.LUT R16, R16, 0x2000000, RZ, 0xfc, !PT ;  /* 0x0200000010102812 */ /* 0x000fe400078efcff */
[----:B------:R-:W-:Y:S02]  /*7810*/  ISETP.LT.OR P2, PT, R34, 0x41, !P0 ;  /* 0x000000412200780c */ /* 0x000fe40004741670 */
[----:B------:R-:W-:Y:S02]  /*7820*/  LOP3.LUT R16, R16, 0xfeffffff, RZ, 0xc0, !PT ;  /* 0xfeffffff10107812 */ /* 0x000fe400078ec0ff */
[----:B------:R-:W-:-:S02]  /*7830*/  LOP3.LUT R35, R35, 0xffffffef, RZ, 0xc0, !PT ;  /* 0xffffffef23237812 */ /* 0x000fc400078ec0ff */
[----:B------:R-:W-:Y:S02]  /*7840*/  @P1 LOP3.LUT R16, R16, 0x1000000, RZ, 0xfc, !PT ;  /* 0x0100000010101812 */ /* 0x000fe400078efcff */
[----:B------:R-:W-:Y:S02]  /*7850*/  ISETP.LT.OR P1, PT, R34, 0x51, !P0 ;  /* 0x000000512200780c */ /* 0x000fe40004721670 */
[----:B------:R-:W-:Y:S02]  /*7860*/  LOP3.LUT R16, R16, 0xff7fffff, RZ, 0xc0, !PT ;  /* 0xff7fffff10107812 */ /* 0x000fe400078ec0ff */
[----:B------:R-:W-:Y:S02]  /*7870*/  LOP3.LUT P0, RZ, R2, 0x8, RZ, 0xc0, !PT ;  /* 0x0000000802ff7812 */ /* 0x000fe4000780c0ff */
[----:B------:R-:W-:Y:S02]  /*7880*/  @P3 LOP3.LUT R16, R16, 0x800000, RZ, 0xfc, !PT ;  /* 0x0080000010103812 */ /* 0x000fe400078efcff */
[----:B------:R-:W-:-:S02]  /*7890*/  ISETP.LT.OR P3, PT, R34, 0x1, !P0 ;  /* 0x000000012200780c */ /* 0x000fc40004761670 */
[----:B------:R-:W-:-:S03]  /*78a0*/  LOP3.LUT R16, R16, 0xfffeffff, RZ, 0xc0, !PT ;  /* 0xfffeffff10107812 */ /* 0x000fc600078ec0ff */
[----:B------:R-:W-:Y:S02]  /*78b0*/  @P1 LOP3.LUT R35, R35, 0x10, RZ, 0xfc, !PT ;  /* 0x0000001023231812 */ /* 0x000fe400078efcff */
[----:B------:R-:W-:Y:S02]  /*78c0*/  @P2 LOP3.LUT R16, R16, 0x10000, RZ, 0xfc, !PT ;  /* 0x0001000010102812 */ /* 0x000fe400078efcff */
[----:B------:R-:W-:Y:S02]  /*78d0*/  ISETP.LT.OR P2, PT, R34, 0x11, !P0 ;  /* 0x000000112200780c */ /* 0x000fe40004741670 */
[----:B------:R-:W-:Y:S02]  /*78e0*/  LOP3.LUT R16, R16, 0xffdfffff, RZ, 0xc0, !PT ;  /* 0xffdfffff10107812 */ /* 0x000fe400078ec0ff */
[----:B------:R-:W-:Y:S02]  /*78f0*/  ISETP.LT.OR P1, PT, R34, 0x21, !P0 ;  /* 0x000000212200780c */ /* 0x000fe40004721670 */
[----:B------:R-:W-:-:S02]  /*7900*/  @P3 LOP3.LUT R16, R16, 0x200000, RZ, 0xfc, !PT ;  /* 0x0020000010103812 */ /* 0x000fc400078efcff */
[----:B------:R-:W-:Y:S02]  /*7910*/  ISETP.LT.OR P3, PT, R34, 0x31, !P0 ;  /* 0x000000312200780c */ /* 0x000fe40004761670 */
[----:B------:R-:W-:Y:S02]  /*7920*/  LOP3.LUT R16, R16, 0xffefffff, RZ, 0xc0, !PT ;  /* 0xffefffff10107812 */ /* 0x000fe400078ec0ff */
[----:B------:R-:W-:Y:S02]  /*7930*/  LOP3.LUT R35, R35, 0xfffffff7, RZ, 0xc0, !PT ;  /* 0xfffffff723237812 */ /* 0x000fe400078ec0ff */
[----:B------:R-:W-:Y:S02]  /*7940*/  @P2 LOP3.LUT R16, R16, 0x100000, RZ, 0xfc, !PT ;  /* 0x0010000010102812 */ /* 0x000fe400078efcff */
[----:B------:R-:W-:Y:S02]  /*7950*/  ISETP.LT.OR P2, PT, R34, 0x41, !P0 ;  /* 0x000000412200780c */ /* 0x000fe40004741670 */
[----:B------:R-:W-:-:S04]  /*7960*/  LOP3.LUT R16, R16, 0xfff7ffff, RZ, 0xc0, !PT ;  /* 0xfff7ffff10107812 */ /* 0x000fc800078ec0ff */
[----:B------:R-:W-:Y:S02]  /*7970*/  @P1 LOP3.LUT R16, R16, 0x80000, RZ, 0xfc, !PT ;  /* 0x0008000010101812 */ /* 0x000fe400078efcff */
[----:B------:R-:W-:Y:S02]  /*7980*/  ISETP.LT.OR P1, PT, R34, 0x51, !P0 ;  /* 0x000000512200780c */ /* 0x000fe40004721670 */
[----:B------:R-:W-:Y:S02]  /*7990*/  LOP3.LUT R16, R16, 0xfffbffff, RZ, 0xc0, !PT ;  /* 0xfffbffff10107812 */ /* 0x000fe400078ec0ff */
[----:B------:R-:W-:Y:S02]  /*79a0*/  ISETP.GE.AND P0, PT, R0, UR36, PT ;  /* 0x0000002400007c0c */ /* 0x000fe4000bf06270 */
[----:B------:R-:W-:-:S04]  /*79b0*/  @P3 LOP3.LUT R16, R16, 0x40000, RZ, 0xfc, !PT ;  /* 0x0004000010103812 */ /* 0x000fc800078efcff */
[----:B------:R-:W-:-:S03]  /*79c0*/  LOP3.LUT R16, R16, 0xffff7fff, RZ, 0xc0, !PT ;  /* 0xffff7fff10107812 */ /* 0x000fc600078ec0ff */
[----:B------:R-:W-:Y:S02]  /*79d0*/  @P1 LOP3.LUT R35, R35, 0x8, RZ, 0xfc, !PT ;  /* 0x0000000823231812 */ /* 0x000fe400078efcff */
[----:B------:R-:W-:Y:S02]  /*79e0*/  @P2 LOP3.LUT R16, R16, 0x8000, RZ, 0xfc, !PT ;  /* 0x0000800010102812 */ /* 0x000fe400078efcff */
[----:B------:R-:W-:Y:S02]  /*79f0*/  ISETP.LT.U32.AND P2, PT, R28, 0x60, !P0 ;  /* 0x000000601c00780c */ /* 0x000fe40004741070 */
[----:B------:R-:W-:Y:S02]  /*7a00*/  ISETP.GE.AND P1, PT, R34, 0x1, PT ;  /* 0x000000012200780c */ /* 0x000fe40003f26270 */
[----:B------:R-:W-:Y:S02]  /*7a10*/  LOP3.LUT R16, R16, 0xffffff7f, RZ, 0xc0, !PT ;  /* 0xffffff7f10107812 */ /* 0x000fe400078ec0ff */
[----:B------:R-:W-:-:S07]  /*7a20*/  ISETP.GE.AND P0, PT, R34, 0x11, PT ;  /* 0x000000112200780c */ /* 0x000fce0003f06270 */
[----:B------:R-:W-:Y:S02]  /*7a30*/  @P2 LOP3.LUT R16, R16, 0x80, RZ, 0xfc, !PT ;  /* 0x0000008010102812 */ /* 0x000fe400078efcff */
[----:B------:R-:W-:Y:S02]  /*7a40*/  ISETP.GE.AND P2, PT, R34, 0x21, PT ;  /* 0x000000212200780c */ /* 0x000fe40003f46270 */
[----:B------:R-:W-:-:S04]  /*7a50*/  LOP3.LUT R16, R16, 0xffffefff, RZ, 0xc0, !PT ;  /* 0xffffefff10107812 */ /* 0x000fc800078ec0ff */
        /* <DEDUP_REMOVED lines=10> */
[----:B------:R-:W-:Y:S02]  /*7b00*/  ISETP.GE.AND P1, PT, R5, UR7, PT ;  /* 0x0000000705007c0c */ /* 0x000fe4000bf26270 */
[----:B------:R-:W-:-:S04]  /*7b10*/  LOP3.LUT R16, R16, 0xfffffeff, RZ, 0xc0, !PT ;  /* 0xfffffeff10107812 */ /* 0x000fc800078ec0ff */
[----:B------:R-:W-:Y:S02]  /*7b20*/  @P0 LOP3.LUT R16, R16, 0x100, RZ, 0xfc, !PT ;  /* 0x0000010010100812 */ /* 0x000fe400078efcff */
[----:B------:R-:W-:Y:S02]  /*7b30*/  ISETP.GE.AND P0, PT, R5, UR10, PT ;  /* 0x0000000a05007c0c */ /* 0x000fe4000bf06270 */
[----:B------:R-:W-:-:S04]  /*7b40*/  LOP3.LUT R16, R16, 0xffffbfff, RZ, 0xc0, !PT ;  /* 0xffffbfff10107812 */ /* 0x000fc800078ec0ff */
[----:B------:R-:W-:-:S04]  /*7b50*/  @P2 LOP3.LUT R16, R16, 0x4000, RZ, 0xfc, !PT ;  /* 0x0000400010102812 */ /* 0x000fc800078efcff */
[----:B------:R-:W-:-:S04]  /*7b60*/  LOP3.LUT R16, R16, 0xffffdfff, RZ, 0xc0, !PT ;  /* 0xffffdfff10107812 */ /* 0x000fc800078ec0ff */
[----:B------:R-:W-:-:S04]  /*7b70*/  LOP3.LUT R16, R16, 0xfffffffe, RZ, 0xc0, !PT ;  /* 0xfffffffe10107812 */ /* 0x000fc800078ec0ff */
[----:B------:R-:W-:-:S04]  /*7b80*/  @P1 LOP3.LUT R16, R16, 0x1, RZ, 0xfc, !PT ;  /* 0x0000000110101812 */ /* 0x000fc800078efcff */
[----:B-1----:R-:W-:-:S07]  /*7b90*/  @P0 LOP3.LUT R16, R16, 0x2000, RZ, 0xfc, !PT ;  /* 0x0000200010100812 */ /* 0x002fce00078efcff */
.L_x_75:
[----:B0-----:R-:W0:Y:S01]  /*7ba0*/  LDC R0, c[0x0][0xc38] ;  /* 0x00030e00ff007b82 */ /* 0x001e220000000800 */
[----:B------:R-:W-:Y:S01]  /*7bb0*/  IMAD.MOV.U32 R23, RZ, RZ, R37 ;  /* 0x000000ffff177224 */ /* 0x000fe200078e0025 */
[----:B------:R-:W-:Y:S05]  /*7bc0*/  YIELD ;  /* 0x0000000000007946 */ /* 0x000fea0003800000 */
[----:B------:R-:W-:Y:S01]  /*7bd0*/  ULDC.64 UR4, c[0x0][0xa28] ;  /* 0x00028a0000047ab9 */ /* 0x000fe20000000a00 */
[----:B------:R-:W-:Y:S01]  /*7be0*/  IMAD.MOV.U32 R32, RZ, RZ, RZ ;  /* 0x000000ffff207224 */ /* 0x000fe200078e00ff */
[----:B0-----:R-:W-:-:S13]  /*7bf0*/  ISETP.NE.AND P0, PT, R0, 0x1, PT ;  /* 0x000000010000780c */ /* 0x001fda0003f05270 */
[----:B------:R-:W0:Y:S08]  /*7c00*/  @P0 LDC R0, c[0x0][0xc3c] ;  /* 0x00030f00ff000b82 */ /* 0x000e300000000800 */
[----:B-1----:R-:W1:Y:S01]  /*7c10*/  @P0 LDC R3, c[0x0][0xc40] ;  /* 0x00031000ff030b82 */ /* 0x002e620000000800 */
[----:B0-----:R-:W-:-:S05]  /*7c20*/  @P0 IMAD.HI.U32 R0, R37, R0, RZ ;  /* 0x0000000025000227 */ /* 0x001fca00078e00ff */
[----:B-1----:R-:W-:Y:S02]  /*7c30*/  @P0 SHF.R.U32.HI R23, RZ, R3, R0 ;  /* 0x00000003ff170219 */ /* 0x002fe40000011600 */
[----:B------:R-:W0:Y:S03]  /*7c40*/  LDC R0, c[0x0][0xc44] ;  /* 0x00031100ff007b82 */ /* 0x000e260000000800 */
[----:B--2---:R-:W-:Y:S01]  /*7c50*/  IMAD.MOV.U32 R18, RZ, RZ, R23 ;  /* 0x000000ffff127224 */ /* 0x004fe200078e0017 */
[----:B0-----:R-:W-:-:S13]  /*7c60*/  ISETP.NE.AND P0, PT, R0, 0x1, PT ;  /* 0x000000010000780c */ /* 0x001fda0003f05270 */
[----:B------:R-:W0:Y:S02]  /*7c70*/  @P0 LDC.64 R2, c[0x0][0xc48] ;  /* 0x00031200ff020b82 */ /* 0x000e240000000a00 */
[----:B0-----:R-:W-:-:S05]  /*7c80*/  @P0 IMAD.HI.U32 R0, R23, R2, RZ ;  /* 0x0000000217000227 */ /* 0x001fca00078e00ff */
[----:B------:R-:W-:Y:S02]  /*7c90*/  @P0 SHF.R.U32.HI R18, RZ, R3, R0 ;  /* 0x00000003ff120219 */ /* 0x000fe40000011600 */
[----:B------:R-:W-:-:S04]  /*7ca0*/  ISETP.NE.U32.AND P0, PT, RZ, UR4, PT ;  /* 0x00000004ff007c0c */ /* 0x000fc8000bf05070 */
[----:B------:R-:W-:-:S13]  /*7cb0*/  ISETP.NE.AND.EX P0, PT, RZ, UR5, PT, P0 ;  /* 0x00000005ff007c0c */ /* 0x000fda000bf05300 */
[----:B------:R-:W0:Y:S01]  /*7cc0*/  @P0 LDC.64 R2, c[0x0][0xa28] ;  /* 0x00028a00ff020b82 */ /* 0x000e220000000a00 */
[----:B------:R-:W-:-:S04]  /*7cd0*/  UIADD3 UR4, UR37, 0x1c400, URZ ;  /* 0x0001c40025047890 */ /* 0x000fc8000fffe03f */
[----:B------:R-:W-:Y:S01]  /*7ce0*/  ULOP3.LUT UP0, URZ, UR4, 0x3ff, URZ, 0xc0, !UPT ;  /* 0x000003ff043f7892 */ /* 0x000fe2000f80c03f */
[----:B0-----:R-:W-:-:S05]  /*7cf0*/  @P0 IMAD.WIDE R2, R18, 0x4, R2 ;  /* 0x0000000412020825 */ /* 0x001fca00078e0202 */
[----:B------:R0:W5:Y:S01]  /*7d00*/  @P0 LDG.E R32, desc[UR48][R2.64] ;  /* 0x0000003002200981 */ /* 0x000162000c1e1900 */
[----:B------:R-:W-:-:S13]  /*7d10*/  PLOP3.LUT P0, PT, PT, PT, UP0, 0x80, 0x0 ;  /* 0x000000000000781c */ /* 0x000fda0003f0f008 */
[----:B0-----:R-:W-:Y:S05]  /*7d20*/  @!P0 BRA `(.L_x_41) ;  /* 0x0000000000408947 */ /* 0x001fea0003800000 */
[----:B------:R-:W-:Y:S01]  /*7d30*/  MOV R2, 0x0 ;  /* 0x0000000000027802 */ /* 0x000fe20000000f00 */
[----:B------:R-:W-:Y:S01]  /*7d40*/  ULDC.64 UR4, c[0x4][0x98] ;  /* 0x0100260000047ab9 */ /* 0x000fe20000000a00 */
[----:B------:R-:W-:Y:S01]  /*7d50*/  ULDC.64 UR6, c[0x4][0xa0] ;  /* 0x0100280000067ab9 */ /* 0x000fe20000000a00 */
[----:B------:R-:W-:Y:S02]  /*7d60*/  IMAD.U32 R4, RZ, RZ, UR4 ;  /* 0x00000004ff047e24 */ /* 0x000fe4000f8e00ff */
[----:B------:R-:W-:Y:S01]  /*7d70*/  IMAD.U32 R5, RZ, RZ, UR5 ;  /* 0x00000005ff057e24 */ /* 0x000fe2000f8e00ff */
[----:B------:R-:W0:Y:S01]  /*7d80*/  LDC.64 R2, c[0x4][R2] ;  /* 0x0100000002027b82 */ /* 0x000e220000000a00 */
[----:B------:R-:W-:Y:S01]  /*7d90*/  ULDC.64 UR4, c[0x4][0x8] ;  /* 0x0100020000047ab9 */ /* 0x000fe20000000a00 */
[----:B------:R-:W-:Y:S02]  /*7da0*/  IMAD.U32 R6, RZ, RZ, UR6 ;  /* 0x00000006ff067e24 */ /* 0x000fe4000f8e00ff */
[----:B------:R-:W-:-:S02]  /*7db0*/  IMAD.U32 R7, RZ, RZ, UR7 ;  /* 0x00000007ff077e24 */ /* 0x000fc4000f8e00ff */
[----:B------:R-:W-:Y:S02]  /*7dc0*/  IMAD.U32 R10, RZ, RZ, UR4 ;  /* 0x00000004ff0a7e24 */ /* 0x000fe4000f8e00ff */
[----:B------:R-:W-:Y:S02]  /*7dd0*/  IMAD.U32 R11, RZ, RZ, UR5 ;  /* 0x00000005ff0b7e24 */ /* 0x000fe4000f8e00ff */
[----:B------:R-:W-:Y:S02]  /*7de0*/  IMAD.MOV.U32 R8, RZ, RZ, 0x70 ;  /* 0x00000070ff087424 */ /* 0x000fe400078e00ff */
[----:B------:R-:W-:Y:S02]  /*7df0*/  IMAD.MOV.U32 R12, RZ, RZ, 0x1 ;  /* 0x00000001ff0c7424 */ /* 0x000fe400078e00ff */
[----:B------:R-:W-:-:S07]  /*7e00*/  IMAD.MOV.U32 R13, RZ, RZ, RZ ;  /* 0x000000ffff0d7224 */ /* 0x000fce00078e00ff */
[----:B------:R-:W-:-:S07]  /*7e10*/  LEPC R20, `(.L_x_41) ;  /* 0x000000001014794e */ /* 0x000fce0000000000 */
[----:B0----5:R-:W-:Y:S05]  /*7e20*/  CALL.ABS.NOINC R2 ;  /* 0x0000000002007343 */ /* 0x021fea0003c00000 */
.L_x_41:
[----:B------:R-:W-:-:S04]  /*7e30*/  UIADD3 UR4, UR37, 0x400, URZ ;  /* 0x0000040025047890 */ /* 0x000fc8000fffe03f */
[----:B------:R-:W-:-:S06]  /*7e40*/  ULOP3.LUT UP0, URZ, UR4, 0x3ff, URZ, 0xc0, !UPT ;  /* 0x000003ff043f7892 */ /* 0x000fcc000f80c03f */
[----:B------:R-:W-:-:S13]  /*7e50*/  PLOP3.LUT P0, PT, PT, PT, UP0, 0x80, 0x0 ;  /* 0x000000000000781c */ /* 0x000fda0003f0f008 */
[----:B------:R-:W-:Y:S05]  /*7e60*/  @!P0 BRA `(.L_x_42) ;  /* 0x00000000007c8947 */ /* 0x000fea0003800000 */
[----:B------:R-:W-:Y:S01]  /*7e70*/  MOV R19, 0x0 ;  /* 0x0000000000137802 */ /* 0x000fe20000000f00 */
[----:B------:R-:W-:Y:S01]  /*7e80*/  ULDC.64 UR4, c[0x4][0x98] ;  /* 0x0100260000047ab9 */ /* 0x000fe20000000a00 */
[----:B------:R-:W-:Y:S01]  /*7e90*/  ULDC.64 UR6, c[0x4][0xa0] ;  /* 0x0100280000067ab9 */ /* 0x000fe20000000a00 */
[----:B------:R-:W-:Y:S01]  /*7ea0*/  IMAD.U32 R4, RZ, RZ, UR4 ;  /* 0x00000004ff047e24 */ /* 0x000fe2000f8e00ff */
[----:B------:R0:W1:Y:S01]  /*7eb0*/  LDC.64 R2, c[0x4][R19] ;  /* 0x0100000013027b82 */ /* 0x0000620000000a00 */
[----:B------:R-:W-:Y:S01]  /*7ec0*/  IMAD.U32 R5, RZ, RZ, UR5 ;  /* 0x00000005ff057e24 */ /* 0x000fe2000f8e00ff */
[----:B------:R-:W-:Y:S01]  /*7ed0*/  ULDC.64 UR4, c[0x4][0x10] ;  /* 0x0100040000047ab9 */ /* 0x000fe20000000a00 */
[----:B------:R-:W-:Y:S01]  /*7ee0*/  IMAD.U32 R6, RZ, RZ, UR6 ;  /* 0x00000006ff067e24 */ /* 0x000fe2000f8e00ff */
[----:B------:R-:W-:Y:S01]  /*7ef0*/  MOV R11, UR5 ;  /* 0x00000005000b7c02 */ /* 0x000fe20008000f00 */
[----:B------:R-:W-:Y:S02]  /*7f00*/  IMAD.U32 R7, RZ, RZ, UR7 ;  /* 0x00000007ff077e24 */ /* 0x000fe4000f8e00ff */
[----:B------:R-:W-:-:S02]  /*7f10*/  IMAD.U32 R10, RZ, RZ, UR4 ;  /* 0x00000004ff0a7e24 */ /* 0x000fc4000f8e00ff */
[----:B------:R-:W-:Y:S02]  /*7f20*/  IMAD.MOV.U32 R8, RZ, RZ, 0x70 ;  /* 0x00000070ff087424 */ /* 0x000fe400078e00ff */
[----:B------:R-:W-:Y:S02]  /*7f30*/  IMAD.MOV.U32 R12, RZ, RZ, 0x1 ;  /* 0x00000001ff0c7424 */ /* 0x000fe400078e00ff */
[----:B0-----:R-:W-:-:S07]  /*7f40*/  IMAD.MOV.U32 R13, RZ, RZ, RZ ;  /* 0x000000ffff0d7224 */ /* 0x001fce00078e00ff */
[----:B------:R-:W-:-:S07]  /*7f50*/  LEPC R20, `(.L_x_43) ;  /* 0x000000001014794e */ /* 0x000fce0000000000 */
[----:B-1---5:R-:W-:Y:S05]  /*7f60*/  CALL.ABS.NOINC R2 ;  /* 0x0000000002007343 */ /* 0x022fea0003c00000 */
.L_x_43:
[----:B------:R0:W1:Y:S01]  /*7f70*/  LDC.64 R2, c[0x4][R19] ;  /* 0x0100000013027b82 */ /* 0x0000620000000a00 */
[----:B------:R-:W-:Y:S01]  /*7f80*/  ULDC.64 UR4, c[0x4][0x98] ;  /* 0x0100260000047ab9 */ /* 0x000fe20000000a00 */
[----:B------:R-:W-:Y:S01]  /*7f90*/  ULDC.64 UR6, c[0x4][0xa0] ;  /* 0x0100280000067ab9 */ /* 0x000fe20000000a00 */
[----:B------:R-:W-:Y:S02]  /*7fa0*/  IMAD.U32 R4, RZ, RZ, UR4 ;  /* 0x00000004ff047e24 */ /* 0x000fe4000f8e00ff */
        /* <DEDUP_REMOVED lines=11> */
.L_x_42:
[----:B------:R-:W-:Y:S01]  /*8060*/  ULDC.64 UR4, c[0x0][0x9f8] ;  /* 0x00027e0000047ab9 */ /* 0x000fe20000000a00 */
[--C-:B------:R-:W-:Y:S01]  /*8070*/  IMAD.MOV.U32 R30, RZ, RZ, R18.reuse ;  /* 0x000000ffff1e7224 */ /* 0x100fe200078e0012 */
[----:B------:R-:W-:Y:S01]  /*8080*/  ISETP.NE.U32.AND P0, PT, RZ, UR4, PT ;  /* 0x00000004ff007c0c */ /* 0x000fe2000bf05070 */
[----:B------:R-:W0:Y:S01]  /*8090*/  LDC R8, c[0x0][0x430] ;  /* 0x00010c00ff087b82 */ /* 0x000e220000000800 */
[----:B------:R-:W-:Y:S01]  /*80a0*/  IMAD.MOV R0, RZ, RZ, -R18 ;  /* 0x000000ffff007224 */ /* 0x000fe200078e0a12 */
[----:B------:R-:W-:Y:S01]  /*80b0*/  ULDC UR4, c[0x0][0xc44] ;  /* 0x0003110000047ab9 */ /* 0x000fe20000000800 */
[----:B------:R-:W-:-:S13]  /*80c0*/  ISETP.NE.AND.EX P0, PT, RZ, UR5, PT, P0 ;  /* 0x00000005ff007c0c */ /* 0x000fda000bf05300 */
[----:B------:R-:W1:Y:S02]  /*80d0*/  @P0 LDC.64 R2, c[0x0][0x9f8] ;  /* 0x00027e00ff020b82 */ /* 0x000e640000000a00 */
[----:B-1----:R-:W-:-:S05]  /*80e0*/  @P0 IMAD.WIDE R2, R18, 0x4, R2 ;  /* 0x0000000412020825 */ /* 0x002fca00078e0202 */
[----:B------:R1:W5:Y:S01]  /*80f0*/  @P0 LDG.E R30, desc[UR48][R2.64] ;  /* 0x00000030021e0981 */ /* 0x000362000c1e1900 */
[----:B------:R-:W-:Y:S01]  /*8100*/  UMOV UR5, 0xffffffff ;  /* 0xffffffff00057882 */ /* 0x000fe20000000000 */
[----:B------:R-:W-:Y:S02]  /*8110*/  IMAD R19, R0, UR4, R23 ;  /* 0x0000000400137c24 */ /* 0x000fe4000f8e0217 */
[----:B0-----:R-:W-:Y:S05]  /*8120*/  BRA.DIV UR5, `(.L_x_44) ;  /* 0x0000002e05c47947 */ /* 0x001fea000b800000 */
.L_x_92:
[----:B------:R-:W2:Y:S01]  /*8130*/  LDL R4, [R1+0x8] ;  /* 0x0000080001047983 */ /* 0x000ea20000100800 */
[----:B------:R-:W-:Y:S02]  /*8140*/  ISETP.NE.AND P0, PT, R8, 0x1, PT ;  /* 0x000000010800780c */ /* 0x000fe40003f05270 */
[C---:B------:R-:W-:Y:S02]  /*8150*/  LOP3.LUT P1, RZ, R16.reuse, 0x80, RZ, 0xc0, !PT ;  /* 0x0000008010ff7812 */ /* 0x040fe4000782c0ff */
[----:B-----5:R-:W-:Y:S02]  /*8160*/  SHF.R.S32.HI R33, RZ, 0x1f, R30 ;  /* 0x0000001fff217819 */ /* 0x020fe4000001141e */
[----:B------:R-:W-:Y:S02]  /*8170*/  LOP3.LUT R16, R16, 0xffffffbf, RZ, 0xc0, !PT ;  /* 0xffffffbf10107812 */ /* 0x000fe400078ec0ff */
[----:B------:R-:W-:-:S05]  /*8180*/  MOV R24, RZ ;  /* 0x000000ff00187202 */ /* 0x000fca0000000f00 */
[----:B------:R-:W0:Y:S01]  /*8190*/  @P0 LDC R0, c[0x0][0x434] ;  /* 0x00010d00ff000b82 */ /* 0x000e220000000800 */
[----:B------:R-:W-:-:S07]  /*81a0*/  @P0 LOP3.LUT R16, R16, 0x40, RZ, 0xfc, !PT ;  /* 0x0000004010100812 */ /* 0x000fce00078efcff */
[----:B-1----:R-:W1:Y:S08]  /*81b0*/  @P0 LDC R3, c[0x0][0x438] ;  /* 0x00010e00ff030b82 */ /* 0x002e700000000800 */
[----:B------:R-:W3:Y:S01]  /*81c0*/  @P1 LDC.64 R6, c[0x0][0x428] ;  /* 0x00010a00ff061b82 */ /* 0x000ee20000000a00 */
[----:B--2---:R-:W-:-:S07]  /*81d0*/  IMAD.IADD R25, R4, 0x1, R32 ;  /* 0x0000000104197824 */ /* 0x004fce00078e0220 */
[----:B------:R-:W2:Y:S01]  /*81e0*/  @P1 LDC.64 R4, c[0x0][0x418] ;  /* 0x00010600ff041b82 */ /* 0x000ea20000000a00 */
[----:B0-----:R-:W-:-:S04]  /*81f0*/  @P0 IMAD.HI.U32 R0, R25, R0, RZ ;  /* 0x0000000019000227 */ /* 0x001fc800078e00ff */
[----:B------:R-:W-:Y:S01]  /*8200*/  IMAD.MOV.U32 R9, RZ, RZ, R25 ;  /* 0x000000ffff097224 */ /* 0x000fe200078e0019 */
[----:B-1----:R-:W-:Y:S01]  /*8210*/  @P0 SHF.R.U32.HI R9, RZ, R3, R0 ;  /* 0x00000003ff090219 */ /* 0x002fe20000011600 */
[----:B---3--:R-:W-:-:S03]  /*8220*/  @P1 IMAD R0, R33, R6, RZ ;  /* 0x0000000621001224 */ /* 0x008fc600078e02ff */
[--C-:B------:R-:W-:Y:S01]  /*8230*/  @P1 SHF.R.S32.HI R3, RZ, 0x1f, R9.reuse ;  /* 0x0000001fff031819 */ /* 0x100fe20000011409 */
[----:B------:R-:W-:Y:S02]  /*8240*/  @P1 IMAD.MOV.U32 R2, RZ, RZ, R9 ;  /* 0x000000ffff021224 */ /* 0x000fe400078e0009 */
[C---:B------:R-:W-:Y:S02]  /*8250*/  @P1 IMAD R7, R30.reuse, R7, R0 ;  /* 0x000000071e071224 */ /* 0x040fe400078e0200 */
[----:B------:R-:W-:-:S04]  /*8260*/  @P1 IMAD.WIDE.U32 R2, R30, R6, R2 ;  /* 0x000000061e021225 */ /* 0x000fc800078e0002 */
[----:B------:R-:W-:Y:S01]  /*8270*/  @P1 IMAD.IADD R0, R3, 0x1, R7 ;  /* 0x0000000103001824 */ /* 0x000fe200078e0207 */
[----:B--2---:R-:W-:-:S04]  /*8280*/  @P1 LEA R4, P0, R2, R4, 0x2 ;  /* 0x0000000402041211 */ /* 0x004fc800078010ff */
[----:B------:R-:W-:-:S05]  /*8290*/  @P1 LEA.HI.X R5, R2, R5, R0, 0x2, P0 ;  /* 0x0000000502051211 */ /* 0x000fca00000f1400 */
[----:B------:R0:W5:Y:S01]  /*82a0*/  @P1 LDG.E R24, desc[UR48][R4.64] ;  /* 0x0000003004181981 */ /* 0x000162000c1e1900 */
[----:B------:R-:W-:Y:S01]  /*82b0*/  IMAD.U32 R2, RZ, RZ, UR41 ;  /* 0x00000029ff027e24 */ /* 0x000fe2000f8e00ff */
[----:B------:R-:W-:Y:S01]  /*82c0*/  LOP3.LUT R16, R16, 0xffffffdf, RZ, 0xc0, !PT ;  /* 0xffffffdf10107812 */ /* 0x000fe200078ec0ff */
[----:B------:R-:W-:Y:S01]  /*82d0*/  IMAD.MOV R0, RZ, RZ, -R9 ;  /* 0x000000ffff007224 */ /* 0x000fe200078e0a09 */
[----:B------:R-:W-:Y:S02]  /*82e0*/  SHF.R.S32.HI R29, RZ, 0x1f, R19 ;  /* 0x0000001fff1d7819 */ /* 0x000fe40000011413 */
[----:B------:R-:W-:Y:S01]  /*82f0*/  ISETP.NE.AND P0, PT, R2, 0x3, PT ;  /* 0x000000030200780c */ /* 0x000fe20003f05270 */
[----:B------:R-:W-:-:S12]  /*8300*/  IMAD R25, R8, R0, R25 ;  /* 0x0000000008197224 */ /* 0x000fd800078e0219 */
[----:B------:R-:W-:Y:S01]  /*8310*/  @P0 LOP3.LUT R16, R16, 0x20, RZ, 0xfc, !PT ;  /* 0x0000002010100812 */ /* 0x000fe200078efcff */
[----:B0-----:R-:W-:Y:S06]  /*8320*/  @!P0 BRA `(.L_x_45) ;  /* 0x0000000000048947 */ /* 0x001fec0003800000 */
[----:B------:R-:W-:Y:S01]  /*8330*/  BPT.TRAP 0x1 ;  /* 0x000000040000795c */ /* 0x000fe20000300000 */
.L_x_45:
[----:B------:R-:W-:Y:S01]  /*8340*/  LEA R22, R17, UR37, 0x3 ;  /* 0x0000002511167c11 */ /* 0x000fe2000f8e18ff */
[----:B------:R-:W-:Y:S01]  /*8350*/  BSSY B0, `(.L_x_46) ;  /* 0x0000004000007945 */ /* 0x000fe20003800000 */
[----:B------:R-:W-:-:S04]  /*8360*/  SHF.L.U32 R3, R27, 0x1f, RZ ;  /* 0x0000001f1b037819 */ /* 0x000fc800000006ff */
[----:B------:R-:W0:Y:S02]  /*8370*/  SYNCS.PHASECHK.TRANS64.TRYWAIT P0, [R22+URZ+0x22840], R3 ;  /* 0x02284003160075a7 */ /* 0x000e24000800017f */
[----:B0-----:R-:W-:Y:S05]  /*8380*/  @!P0 BRA `(.L_x_47) ;  /* 0x0000002c00608947 */ /* 0x001fea0003800000 */
.L_x_93:
[----:B------:R-:W-:Y:S05]  /*8390*/  BSYNC B0 ;  /* 0x0000000000007941 */ /* 0x000fea0003800000 */
.L_x_46:
[----:B------:R-:W-:Y:S01]  /*83a0*/  SHF.R.S32.HI R26, RZ, 0x1f, R25 ;  /* 0x0000001fff1a7819 */ /* 0x000fe20000011419 */
[----:B------:R-:W1:Y:S01]  /*83b0*/  S2R R20, SR_TID.X ;  /* 0x0000000000147919 */ /* 0x000e620000002100 */
[----:B------:R-:W-:Y:S01]  /*83c0*/  ULDC.64 UR4, c[0x0][0x300] ;  /* 0x0000c00000047ab9 */ /* 0x000fe20000000a00 */
[----:B-----5:R-:W-:Y:S01]  /*83d0*/  SHF.R.S32.HI R4, RZ, 0x1f, R24 ;  /* 0x0000001fff047819 */ /* 0x020fe20000011418 */
[----:B0-----:R-:W-:Y:S01]  /*83e0*/  IMAD.WIDE.U32 R2, R25, UR4, RZ ;  /* 0x0000000419027c25 */ /* 0x001fe2000f8e00ff */
[----:B------:R-:W-:-:S03]  /*83f0*/  LOP3.LUT P1, RZ, R16, 0x1, RZ, 0xc0, !PT ;  /* 0x0000000110ff7812 */ /* 0x000fc6000782c0ff */
[----:B------:R-:W-:Y:S01]  /*8400*/  IMAD R0, R26, UR4, RZ ;  /* 0x000000041a007c24 */ /* 0x000fe2000f8e02ff */
[----:B------:R0:W-:Y:S03]  /*8410*/  STL [R1], R4 ;  /* 0x0000000401007387 */ /* 0x0001e60000100800 */
[----:B------:R-:W-:Y:S01]  /*8420*/  IMAD R5, R25, UR5, R0 ;  /* 0x0000000519057c24 */ /* 0x000fe2000f8e0200 */
[----:B------:R-:W-:-:S03]  /*8430*/  ULDC.64 UR4, c[0x0][0x310] ;  /* 0x0000c40000047ab9 */ /* 0x000fc60000000a00 */
[----:B------:R-:W-:Y:S02]  /*8440*/  IMAD.IADD R3, R3, 0x1, R5 ;  /* 0x0000000103037824 */ /* 0x000fe400078e0205 */
[----:B------:R-:W-:Y:S02]  /*8450*/  IMAD R5, R4, UR4, RZ ;  /* 0x0000000404057c24 */ /* 0x000fe4000f8e02ff */
[----:B------:R-:W-:-:S04]  /*8460*/  IMAD.WIDE.U32 R2, R24, UR4, R2 ;  /* 0x0000000418027c25 */ /* 0x000fc8000f8e0002 */
[----:B------:R-:W-:Y:S01]  /*8470*/  IMAD R5, R24, UR5, R5 ;  /* 0x0000000518057c24 */ /* 0x000fe2000f8e0205 */
[----:B------:R-:W-:Y:S01]  /*8480*/  ULDC.64 UR4, c[0x0][0x308] ;  /* 0x0000c20000047ab9 */ /* 0x000fe20000000a00 */
[----:B0-----:R-:W-:Y:S02]  /*8490*/  IMAD R4, R17, 0x1800, R31 ;  /* 0x0000180011047824 */ /* 0x001fe400078e021f */
[----:B------:R-:W-:Y:S02]  /*84a0*/  IMAD.IADD R3, R3, 0x1, R5 ;  /* 0x0000000103037824 */ /* 0x000fe400078e0205 */
[----:B------:R-:W-:Y:S02]  /*84b0*/  IMAD R0, R29, UR4, RZ ;  /* 0x000000041d007c24 */ /* 0x000fe4000f8e02ff */
[----:B------:R-:W-:-:S04]  /*84c0*/  IMAD.WIDE.U32 R2, R19, UR4, R2 ;  /* 0x0000000413027c25 */ /* 0x000fc8000f8e0002 */
[----:B------:R-:W-:Y:S01]  /*84d0*/  IMAD R5, R19, UR5, R0 ;  /* 0x0000000513057c24 */ /* 0x000fe2000f8e0200 */
[----:B------:R-:W-:Y:S01]  /*84e0*/  ULDC.64 UR4, c[0x0][0x2e8] ;  /* 0x0000ba0000047ab9 */ /* 0x000fe20000000a00 */
[----:B-1----:R-:W-:Y:S01]  /*84f0*/  IMAD.SHL.U32 R20, R20, 0x8, RZ ;  /* 0x0000000814147824 */ /* 0x002fe200078e00ff */
[----:B------:R-:W-:Y:S01]  /*8500*/  LEA R0, P0, R2, UR4, 0x1 ;  /* 0x0000000402007c11 */ /* 0x000fe2000f8008ff */
[----:B------:R-:W-:Y:S01]  /*8510*/  IMAD.IADD R5, R3, 0x1, R5 ;  /* 0x0000000103057824 */ /* 0x000fe200078e0205 */
[----:B------:R-:W-:Y:S02]  /*8520*/  UMOV UR4, 0xffffffff ;  /* 0xffffffff00047882 */ /* 0x000fe40000000000 */
[----:B------:R-:W-:Y:S02]  /*8530*/  LOP3.LUT R20, R20, 0x38, RZ, 0xc0, !PT ;  /* 0x0000003814147812 */ /* 0x000fe400078ec0ff */
[----:B------:R-:W-:Y:S01]  /*8540*/  LEA.HI.X R5, R2, UR5, R5, 0x1, P0 ;  /* 0x0000000502057c11 */ /* 0x000fe200080f0c05 */
[----:B------:R-:W-:Y:S06]  /*8550*/  BRA.DIV UR4, `(.L_x_48) ;  /* 0x0000002e04007947 */ /* 0x000fec000b800000 */
[----:B------:R-:W0:Y:S01]  /*8560*/  SHFL.IDX PT, R14, R0, RZ, 0x181f ;  /* 0x00181fff000e7589 */ /* 0x000e2200000e0000 */
[C---:B------:R-:W-:Y:S02]  /*8570*/  ISETP.GE.AND P2, PT, R34.reuse, 0x1, PT ;  /* 0x000000012200780c */ /* 0x040fe40003f46270 */
[C---:B------:R-:W-:Y:S01]  /*8580*/  ISETP.GE.AND P5, PT, R34.reuse, 0x11, PT ;  /* 0x000000112200780c */ /* 0x040fe20003fa6270 */
[----:B------:R-:W1:Y:S01]  /*8590*/  SHFL.IDX PT, R3, R5, RZ, 0x181f ;  /* 0x00181fff05037589 */ /* 0x000e6200000e0000 */
[C---:B------:R-:W-:Y:S02]  /*85a0*/  ISETP.GE.AND P4, PT, R34.reuse, 0x21, PT ;  /* 0x000000212200780c */ /* 0x040fe40003f86270 */
[----:B------:R-:W-:Y:S01]  /*85b0*/  ISETP.GE.AND P3, PT, R34, 0x31, PT ;  /* 0x000000312200780c */ /* 0x000fe20003f66270 */
[----:B------:R-:W-:Y:S04]  /*85c0*/  SHFL.IDX PT, R6, R5, 0x1, 0x181f ;  /* 0x00381f0005067f89 */ /* 0x000fe800000e0000 */
[----:B------:R-:W-:Y:S02]  /*85d0*/  SHFL.IDX PT, R9, R5, 0x2, 0x181f ;  /* 0x00581f0005097f89 */ /* 0x000fe400000e0000 */
[----:B------:R-:W-:-:S02]  /*85e0*/  @P2 LEA R7, R4, UR37, 0x1 ;  /* 0x0000002504072c11 */ /* 0x000fc4000f8e08ff */
[----:B------:R-:W-:Y:S02]  /*85f0*/  @P5 LEA R12, R4, UR37, 0x1 ;  /* 0x00000025040c5c11 */ /* 0x000fe4000f8e08ff */
[----:B0-----:R-:W-:Y:S02]  /*8600*/  @P2 LEA R2, P0, R20, R14, 0x1 ;  /* 0x0000000e14022211 */ /* 0x001fe400078008ff */
[----:B------:R-:W0:Y:S03]  /*8610*/  SHFL.IDX PT, R14, R0, 0x1, 0x181f ;  /* 0x00381f00000e7f89 */ /* 0x000e2600000e0000 */
[----:B-1----:R-:W-:-:S05]  /*8620*/  @P2 IMAD.X R3, RZ, RZ, R3, P0 ;  /* 0x000000ffff032224 */ /* 0x002fca00000e0603 */
[----:B------:R1:W-:Y:S01]  /*8630*/  @P2 LDGSTS.E.BYPASS.LTC128B.128 [R7+0x1c400], desc[UR48][R2.64], !P1 ;  /* 0x1c40000002072fae */ /* 0x0003e2000c901d70 */
[----:B------:R-:W-:-:S03]  /*8640*/  ISETP.GE.AND P2, PT, R34, 0x41, PT ;  /* 0x000000412200780c */ /* 0x000fc60003f46270 */
[----:B-1----:R-:W-:Y:S01]  /*8650*/  SHFL.IDX PT, R7, R5, 0x3, 0x181f ;  /* 0x00781f0005077f89 */ /* 0x002fe200000e0000 */
[----:B0-----:R-:W-:-:S03]  /*8660*/  @P5 LEA R11, P0, R20, R14, 0x1 ;  /* 0x0000000e140b5211 */ /* 0x001fc600078008ff */
[----:B------:R-:W0:Y:S02]  /*8670*/  SHFL.IDX PT, R14, R0, 0x2, 0x181f ;  /* 0x00581f00000e7f89 */ /* 0x000e2400000e0000 */
[----:B------:R-:W-:Y:S02]  /*8680*/  @P5 IMAD.X R6, RZ, RZ, R6, P0 ;  /* 0x000000ffff065224 */ /* 0x000fe400000e0606 */
[----:B------:R-:W-:Y:S02]  /*8690*/  @P5 IMAD.MOV.U32 R2, RZ, RZ, R11 ;  /* 0x000000ffff025224 */ /* 0x000fe400078e000b */
[----:B------:R-:W-:-:S05]  /*86a0*/  @P5 IMAD.MOV.U32 R3, RZ, RZ, R6 ;  /* 0x000000ffff035224 */ /* 0x000fca00078e0006 */
[----:B------:R1:W-:Y:S01]  /*86b0*/  @P5 LDGSTS.E.BYPASS.LTC128B.128 [R12+0x1cc00], desc[UR48][R2.64], !P1 ;  /* 0x1cc00000020c5fae */ /* 0x0003e2000c901d70 */
[----:B0-----:R-:W-:-:S03]  /*86c0*/  @P4 LEA R10, P0, R20, R14, 0x1 ;  /* 0x0000000e140a4211 */ /* 0x001fc600078008ff */
[----:B-1----:R-:W-:Y:S01]  /*86d0*/  SHFL.IDX PT, R2, R5, 0x4, 0x181f ;  /* 0x00981f0005027f89 */ /* 0x002fe200000e0000 */
[----:B------:R-:W-:-:S03]  /*86e0*/  @P4 LEA R12, R4, UR37, 0x1 ;  /* 0x00000025040c4c11 */ /* 0x000fc6000f8e08ff */
[----:B------:R-:W0:Y:S01]  /*86f0*/  SHFL.IDX PT, R14, R0, 0x3, 0x181f ;  /* 0x00781f00000e7f89 */ /* 0x000e2200000e0000 */
[----:B------:R-:W-:-:S03]  /*8700*/  @P4 IMAD.X R9, RZ, RZ, R9, P0 ;  /* 0x000000ffff094224 */ /* 0x000fc600000e0609 */
[----:B------:R-:W-:Y:S01]  /*8710*/  SHFL.IDX PT, R5, R5, 0x5, 0x181f ;  /* 0x00b81f0005057f89 */ /* 0x000fe200000e0000 */
[----:B------:R-:W-:Y:S01]  /*8720*/  @P4 IMAD.MOV.U32 R3, RZ, RZ, R9 ;  /* 0x000000ffff034224 */ /* 0x000fe200078e0009 */
[----:B------:R-:W-:Y:S02]  /*8730*/  @P3 LEA R9, R4, UR37, 0x1 ;  /* 0x0000002504093c11 */ /* 0x000fe4000f8e08ff */
[C---:B0-----:R-:W-:Y:S02]  /*8740*/  @P3 LEA R8, P0, R20.reuse, R14, 0x1 ;  /* 0x0000000e14083211 */ /* 0x041fe400078008ff */
[----:B------:R-:W0:Y:S03]  /*8750*/  SHFL.IDX PT, R14, R0, 0x4, 0x181f ;  /* 0x00981f00000e7f89 */ /* 0x000e2600000e0000 */
[----:B------:R-:W-:Y:S01]  /*8760*/  @P3 IMAD.X R7, RZ, RZ, R7, P0 ;  /* 0x000000ffff073224 */ /* 0x000fe200000e0607 */
[----:B0-----:R-:W-:-:S02]  /*8770*/  @P2 LEA R6, P0, R20, R14, 0x1 ;  /* 0x0000000e14062211 */ /* 0x001fc400078008ff */
[----:B------:R0:W1:Y:S03]  /*8780*/  SHFL.IDX PT, R14, R0, 0x5, 0x181f ;  /* 0x00b81f00000e7f89 */ /* 0x00006600000e0000 */
[----:B------:R-:W-:Y:S02]  /*8790*/  @P2 IMAD.X R11, RZ, RZ, R2, P0 ;  /* 0x000000ffff0b2224 */ /* 0x000fe400000e0602 */
[----:B------:R-:W-:-:S05]  /*87a0*/  @P4 IMAD.MOV.U32 R2, RZ, RZ, R10 ;  /* 0x000000ffff024224 */ /* 0x000fca00078e000a */
[----:B------:R2:W-:Y:S02]  /*87b0*/  @P4 LDGSTS.E.BYPASS.LTC128B.128 [R12+0x1d400], desc[UR48][R2.64], !P1 ;  /* 0x1d400000020c4fae */ /* 0x0005e4000c901d70 */
[----:B--2---:R-:W-:Y:S02]  /*87c0*/  @P3 IMAD.MOV.U32 R2, RZ, RZ, R8 ;  /* 0x000000ffff023224 */ /* 0x004fe400078e0008 */
[----:B------:R-:W-:Y:S01]  /*87d0*/  @P3 IMAD.MOV.U32 R3, RZ, RZ, R7 ;  /* 0x000000ffff033224 */ /* 0x000fe200078e0007 */
[----:B------:R-:W-:-:S04]  /*87e0*/  @P2 LEA R7, R4, UR37, 0x1 ;  /* 0x0000002504072c11 */ /* 0x000fc8000f8e08ff */
[----:B------:R2:W-:Y:S02]  /*87f0*/  @P3 LDGSTS.E.BYPASS.LTC128B.128 [R9+0x1dc00], desc[UR48][R2.64], !P1 ;  /* 0x1dc0000002093fae */ /* 0x0005e4000c901d70 */
[----:B--2---:R-:W-:Y:S01]  /*8800*/  @P2 IMAD.MOV.U32 R2, RZ, RZ, R6 ;  /* 0x000000ffff022224 */ /* 0x004fe200078e0006 */
[----:B------:R-:W-:-:S05]  /*8810*/  @P2 MOV R3, R11 ;  /* 0x0000000b00032202 */ /* 0x000fca0000000f00 */
[----:B-1----:R0:W-:Y:S02]  /*8820*/  @P2 LDGSTS.E.BYPASS.LTC128B.128 [R7+0x1e400], desc[UR48][R2.64], !P1 ;  /* 0x1e40000002072fae */ /* 0x0021e4000c901d70 */
.L_x_107:
[----:B------:R-:W-:-:S13]  /*8830*/  ISETP.GE.AND P2, PT, R34, 0x51, PT ;  /* 0x000000512200780c */ /* 0x000fda0003f46270 */
[----:B0-----:R-:W-:-:S05]  /*8840*/  @P2 LEA R2, P0, R20, R14, 0x1 ;  /* 0x0000000e14022211 */ /* 0x001fca00078008ff */
[----:B------:R-:W-:Y:S01]  /*8850*/  @P2 IMAD.X R3, RZ, RZ, R5, P0 ;  /* 0x000000ffff032224 */ /* 0x000fe200000e0605 */
[----:B------:R-:W-:Y:S02]  /*8860*/  @P2 LEA R5, R4, UR37, 0x1 ;  /* 0x0000002504052c11 */ /* 0x000fe4000f8e08ff */
[----:B------:R-:W-:-:S03]  /*8870*/  PLOP3.LUT P0, PT, PT, PT, PT, 0x80, 0x0 ;  /* 0x000000000000781c */ /* 0x000fc60003f0f070 */
[----:B------:R-:W-:Y:S01]  /*8880*/  @!PT LDS RZ, [RZ] ;  /* 0x00000000fffff984 */ /* 0x000fe20000000800 */
[----:B------:R-:W-:Y:S01]  /*8890*/  @!PT LDS RZ, [RZ] ;  /* 0x00000000fffff984 */ /* 0x000fe20000000800 */
[----:B------:R-:W-:Y:S01]  /*88a0*/  @!PT LDS RZ, [RZ] ;  /* 0x00000000fffff984 */ /* 0x000fe20000000800 */
[----:B------:R0:W-:Y:S01]  /*88b0*/  @P2 LDGSTS.E.BYPASS.LTC128B.128 [R5+0x1ec00], desc[UR48][R2.64], !P1 ;  /* 0x1ec0000002052fae */ /* 0x0001e2000c901d70 */
[----:B------:R-:W-:-:S09]  /*88c0*/  NOP ;  /* 0x0000000000007918 */ /* 0x000fd20000000000 */
.L_x_49:
[----:B------:R-:W-:Y:S02]  /*88d0*/  PLOP3.LUT P1, PT, P1, P0, PT, 0xa2, 0x0 ;  /* 0x000000000000781c */ /* 0x000fe40000f21472 */
[----:B------:R-:W-:-:S08]  /*88e0*/  @P0 R2UR P1, UR4, R22 ;  /* 0x00000000160402ca */ /* 0x000fd00000020000 */
[----:B------:R-:W-:-:S05]  /*88f0*/  @P0 PLOP3.LUT P0, PT, P1, PT, PT, 0x80, 0x0 ;  /* 0x000000000000081c */ /* 0x000fca0000f0f070 */
[----:B------:R-:W-:Y:S01]  /*8900*/  @!P1 SYNCS.ARRIVE.TRANS64.RED.A0T1 RZ, [UR4+0x22830], RZ ;  /* 0x022830ffffff99a7 */ /* 0x000fe20008200404 */
[----:B------:R-:W-:Y:S07]  /*8910*/  @!P1 ARRIVES.LDGSTSBAR.64.TRANSCNT [UR4+0x22830] ;  /* 0x02283000ff0099b0 */ /* 0x000fee0008000a84 */
[----:B------:R-:W-:Y:S05]  /*8920*/  @P0 BRA.U.ANY `(.L_x_49) ;  /* 0xfffffffd00e80947 */ /* 0x000fea000393ffff */
[----:B------:R-:W-:Y:S01]  /*8930*/  NOP ;  /* 0x0000000000007918 */ /* 0x000fe20000000000 */
[----:B------:R-:W-:-:S05]  /*8940*/  IMAD.U32 R0, RZ, RZ, UR41 ;  /* 0x00000029ff007e24 */ /* 0x000fca000f8e00ff */
[----:B------:R-:W-:-:S13]  /*8950*/  ISETP.NE.AND P2, PT, R0, 0x3, PT ;  /* 0x000000030000780c */ /* 0x000fda0003f45270 */
[----:B------:R-:W-:Y:S05]  /*8960*/  @!P2 BRA `(.L_x_50) ;  /* 0x000000000004a947 */ /* 0x000fea0003800000 */
[----:B------:R-:W-:Y:S01]  /*8970*/  BPT.TRAP 0x1 ;  /* 0x000000040000795c */ /* 0x000fe20000300000 */
.L_x_50:
[----:B------:R1:W-:Y:S02]  /*8980*/  SYNCS.ARRIVE.TRANS64.A1T0 RZ, [R22+URZ+0x22830], RZ ;  /* 0x022830ff16ff79a7 */ /* 0x0003e4000810003f */
[----:B------:R-:W-:Y:S05]  /*8990*/  WARPSYNC.ALL ;  /* 0x0000000000007948 */ /* 0x000fea0003800000 */
[----:B------:R-:W-:-:S04]  /*89a0*/  UIADD3 UR4, UR37, 0x18400, URZ ;  /* 0x0001840025047890 */ /* 0x000fc8000fffe03f */
[----:B------:R-:W-:Y:S01]  /*89b0*/  ULOP3.LUT UP0, URZ, UR4, 0x3ff, URZ, 0xc0, !UPT ;  /* 0x000003ff043f7892 */ /* 0x000fe2000f80c03f */
[----:B------:R-:W-:Y:S05]  /*89c0*/  BAR.SYNC.DEFER_BLOCKING 0x8, 0x180 ;  /* 0x0206000000007b1d */ /* 0x000fea0000010000 */
[----:B------:R-:W-:-:S13]  /*89d0*/  PLOP3.LUT P0, PT, PT, PT, UP0, 0x80, 0x0 ;  /* 0x000000000000781c */ /* 0x000fda0003f0f008 */
[----:B------:R-:W-:Y:S05]  /*89e0*/  @!P0 BRA `(.L_x_51) ;  /* 0x0000000000408947 */ /* 0x000fea0003800000 */
[----:B0-----:R-:W-:Y:S01]  /*89f0*/  MOV R2, 0x0 ;  /* 0x0000000000027802 */ /* 0x001fe20000000f00 */
[----:B------:R-:W-:Y:S01]  /*8a00*/  ULDC.64 UR6, c[0x4][0x98] ;  /* 0x0100260000067ab9 */ /* 0x000fe20000000a00 */
[----:B------:R-:W-:Y:S01]  /*8a10*/  ULDC.64 UR8, c[0x4][0xa0] ;  /* 0x0100280000087ab9 */ /* 0x000fe20000000a00 */
[----:B------:R-:W-:Y:S01]  /*8a20*/  ULDC.64 UR4, c[0x4][0x20] ;  /* 0x0100080000047ab9 */ /* 0x000fe20000000a00 */
[----:B------:R-:W-:Y:S02]  /*8a30*/  IMAD.U32 R4, RZ, RZ, UR6 ;  /* 0x00000006ff047e24 */ /* 0x000fe4000f8e00ff */
[----:B------:R-:W0:Y:S01]  /*8a40*/  LDC.64 R2, c[0x4][R2] ;  /* 0x0100000002027b82 */ /* 0x000e220000000a00 */
[----:B------:R-:W-:Y:S02]  /*8a50*/  IMAD.U32 R5, RZ, RZ, UR7 ;  /* 0x00000007ff057e24 */ /* 0x000fe4000f8e00ff */
        /* <DEDUP_REMOVED lines=8> */
[----:B01----:R-:W-:Y:S05]  /*8ae0*/  CALL.ABS.NOINC R2 ;  /* 0x0000000002007343 */ /* 0x003fea0003c00000 */
.L_x_51:
[----:B0-----:R-:W0:Y:S01]  /*8af0*/  LDC R5, c[0x0][0x448] ;  /* 0x00011200ff057b82 */ /* 0x001e220000000800 */
[----:B------:R-:W-:Y:S01]  /*8b00*/  IMAD.MOV R0, RZ, RZ, -R23 ;  /* 0x000000ffff007224 */ /* 0x000fe200078e0a17 */
[----:B------:R-:W-:Y:S01]  /*8b10*/  ULDC UR4, c[0x0][0xc38] ;  /* 0x00030e0000047ab9 */ /* 0x000fe20000000800 */
[----:B------:R-:W2:Y:S01]  /*8b20*/  S2R R21, SR_TID.X ;  /* 0x0000000000157919 */ /* 0x000ea20000002100 */
[----:B------:R-:W-:Y:S01]  /*8b30*/  LOP3.LUT P5, RZ, R16, 0x2000, RZ, 0xc0, !PT ;  /* 0x0000200010ff7812 */ /* 0x000fe200078ac0ff */
[----:B------:R-:W-:Y:S01]  /*8b40*/  IMAD R0, R0, UR4, R37 ;  /* 0x0000000400007c24 */ /* 0x000fe2000f8e0225 */
[----:B------:R-:W-:Y:S01]  /*8b50*/  ULDC.64 UR4, c[0x0][0x2d8] ;  /* 0x0000b60000047ab9 */ /* 0x000fe20000000a00 */
[----:B------:R-:W-:Y:S02]  /*8b60*/  LEA R20, R31, UR37, 0x1 ;  /* 0x000000251f147c11 */ /* 0x000fe4000f8e08ff */
[----:B------:R-:W-:-:S05]  /*8b70*/  IMAD.SHL.U32 R0, R0, 0x80, RZ ;  /* 0x0000008000007824 */ /* 0x000fca00078e00ff */
[----:B------:R-:W-:-:S05]  /*8b80*/  LOP3.LUT R6, R28, R0, RZ, 0xfc, !PT ;  /* 0x000000001c067212 */ /* 0x000fca00078efcff */
[----:B------:R-:W-:Y:S01]  /*8b90*/  IMAD.MOV.U32 R4, RZ, RZ, R6 ;  /* 0x000000ffff047224 */ /* 0x000fe200078e0006 */
[----:B0-----:R-:W-:Y:S01]  /*8ba0*/  ISETP.NE.AND P0, PT, R5, 0x1, PT ;  /* 0x000000010500780c */ /* 0x001fe20003f05270 */
[----:B--2---:R-:W-:-:S12]  /*8bb0*/  IMAD.SHL.U32 R21, R21, 0x8, RZ ;  /* 0x0000000815157824 */ /* 0x004fd800078e00ff */
[----:B------:R-:W0:Y:S01]  /*8bc0*/  @P0 LDC R3, c[0x0][0x44c] ;  /* 0x00011300ff030b82 */ /* 0x000e220000000800 */
[----:B------:R-:W-:-:S07]  /*8bd0*/  LOP3.LUT R21, R21, 0x38, RZ, 0xc0, !PT ;  /* 0x0000003815157812 */ /* 0x000fce00078ec0ff */
[----:B------:R-:W2:Y:S01]  /*8be0*/  @P0 LDC R7, c[0x0][0x450] ;  /* 0x00011400ff070b82 */ /* 0x000ea20000000800 */
[----:B0-----:R-:W-:-:S05]  /*8bf0*/  @P0 IMAD.HI.U32 R2, R6, R3, RZ ;  /* 0x0000000306020227 */ /* 0x001fca00078e00ff */
[----:B--2---:R-:W-:Y:S01]  /*8c00*/  @P0 SHF.R.U32.HI R4, RZ, R7, R2 ;  /* 0x00000007ff040219 */ /* 0x004fe20000011602 */
[----:B------:R-:W-:Y:S01]  /*8c10*/  IMAD R2, R29, UR4, RZ ;  /* 0x000000041d027c24 */ /* 0x000fe2000f8e02ff */
[----:B------:R-:W-:-:S03]  /*8c20*/  SHF.R.S32.HI R7, RZ, 0x1f, R18 ;  /* 0x0000001fff077819 */ /* 0x000fc60000011412 */
[C---:B------:R-:W-:Y:S02]  /*8c30*/  IMAD R9, R19.reuse, UR5, R2 ;  /* 0x0000000513097c24 */ /* 0x040fe4000f8e0202 */
[----:B------:R-:W-:Y:S01]  /*8c40*/  IMAD.WIDE.U32 R2, R19, UR4, RZ ;  /* 0x0000000413027c25 */ /* 0x000fe2000f8e00ff */
[----:B------:R-:W-:-:S03]  /*8c50*/  ULDC.64 UR4, c[0x0][0x2e0] ;  /* 0x0000b80000047ab9 */ /* 0x000fc60000000a00 */
[----:B------:R-:W-:Y:S02]  /*8c60*/  IMAD.MOV R8, RZ, RZ, -R4 ;  /* 0x000000ffff087224 */ /* 0x000fe400078e0a04 */
[----:B------:R-:W-:Y:S02]  /*8c70*/  IMAD.IADD R3, R3, 0x1, R9 ;  /* 0x0000000103037824 */ /* 0x000fe400078e0209 */
[----:B------:R-:W-:Y:S02]  /*8c80*/  IMAD R7, R7, UR4, RZ ;  /* 0x0000000407077c24 */ /* 0x000fe4000f8e02ff */
[----:B------:R-:W-:Y:S01]  /*8c90*/  IMAD R5, R5, R8, R6 ;  /* 0x0000000805057224 */ /* 0x000fe200078e0206 */
[----:B------:R-:W-:Y:S01]  /*8ca0*/  SHF.R.S32.HI R6, RZ, 0x1f, R4 ;  /* 0x0000001fff067819 */ /* 0x000fe20000011404 */
[C---:B------:R-:W-:Y:S02]  /*8cb0*/  IMAD R7, R18.reuse, UR5, R7 ;  /* 0x0000000512077c24 */ /* 0x040fe4000f8e0207 */
[----:B------:R-:W-:Y:S01]  /*8cc0*/  IMAD.WIDE.U32 R2, R18, UR4, R2 ;  /* 0x0000000412027c25 */ /* 0x000fe2000f8e0002 */
[----:B------:R-:W-:-:S03]  /*8cd0*/  ULDC.64 UR4, c[0x0][0x2d0] ;  /* 0x0000b40000047ab9 */ /* 0x000fc60000000a00 */
[----:B------:R-:W-:Y:S02]  /*8ce0*/  IMAD.IADD R3, R3, 0x1, R7 ;  /* 0x0000000103037824 */ /* 0x000fe400078e0207 */
[----:B------:R-:W-:Y:S02]  /*8cf0*/  IMAD R7, R6, UR4, RZ ;  /* 0x0000000406077c24 */ /* 0x000fe4000f8e02ff */
[----:B------:R-:W-:-:S04]  /*8d00*/  IMAD.WIDE.U32 R2, R4, UR4, R2 ;  /* 0x0000000404027c25 */ /* 0x000fc8000f8e0002 */
[----:B------:R-:W-:Y:S01]  /*8d10*/  IMAD R7, R4, UR5, R7 ;  /* 0x0000000504077c24 */ /* 0x000fe2000f8e0207 */
[----:B------:R-:W-:Y:S01]  /*8d20*/  SHF.R.S32.HI R4, RZ, 0x1f, R5 ;  /* 0x0000001fff047819 */ /* 0x000fe20000011405 */
[----:B------:R-:W-:Y:S02]  /*8d30*/  ULDC.64 UR4, c[0x0][0x2c8] ;  /* 0x0000b20000047ab9 */ /* 0x000fe40000000a00 */
[----:B------:R-:W-:Y:S02]  /*8d40*/  IMAD.IADD R3, R3, 0x1, R7 ;  /* 0x0000000103037824 */ /* 0x000fe400078e0207 */
[----:B------:R-:W-:Y:S02]  /*8d50*/  IMAD R4, R4, UR4, RZ ;  /* 0x0000000404047c24 */ /* 0x000fe4000f8e02ff */
[----:B------:R-:W-:-:S04]  /*8d60*/  IMAD.WIDE.U32 R2, R5, UR4, R2 ;  /* 0x0000000405027c25 */ /* 0x000fc8000f8e0002 */
[----:B------:R-:W-:Y:S01]  /*8d70*/  IMAD R7, R5, UR5, R4 ;  /* 0x0000000505077c24 */ /* 0x000fe2000f8e0204 */
[----:B------:R-:W-:Y:S02]  /*8d80*/  ULDC.64 UR4, c[0x0][0x280] ;  /* 0x0000a00000047ab9 */ /* 0x000fe40000000a00 */
[----:B------:R-:W-:Y:S01]  /*8d90*/  LEA R4, P0, R2, UR4, 0x1 ;  /* 0x0000000402047c11 */ /* 0x000fe2000f8008ff */
[----:B------:R-:W-:Y:S01]  /*8da0*/  UMOV UR4, 0xffffffff ;  /* 0xffffffff00047882 */ /* 0x000fe20000000000 */
[----:B------:R-:W-:-:S04]  /*8db0*/  IADD3 R5, R3, R7, RZ ;  /* 0x0000000703057210 */ /* 0x000fc80007ffe0ff */
[----:B------:R-:W-:Y:S01]  /*8dc0*/  LEA.HI.X R5, R2, UR5, R5, 0x1, P0 ;  /* 0x0000000502057c11 */ /* 0x000fe200080f0c05 */
[----:B------:R-:W-:Y:S06]  /*8dd0*/  BRA.DIV UR4, `(.L_x_52) ;  /* 0x0000002a04b87947 */ /* 0x000fec000b800000 */
[----:B------:R-:W0:Y:S01]  /*8de0*/  SHFL.IDX PT, R14, R4, RZ, 0x181f ;  /* 0x00181fff040e7589 */ /* 0x000e2200000e0000 */
[----:B------:R-:W-:-:S03]  /*8df0*/  IMAD.IADD R0, R36, 0x1, R0 ;  /* 0x0000000124007824 */ /* 0x000fc600078e0200 */
[----:B------:R-:W2:Y:S01]  /*8e00*/  SHFL.IDX PT, R2, R5, RZ, 0x181f ;  /* 0x00181fff05027589 */ /* 0x000ea200000e0000 */
[C---:B------:R-:W-:Y:S01]  /*8e10*/  VIADD R7, R0.reuse, 0x10 ;  /* 0x0000001000077836 */ /* 0x040fe20000000000 */
[----:B------:R-:W-:Y:S02]  /*8e20*/  ISETP.GE.AND P0, PT, R0, UR39, PT ;  /* 0x0000002700007c0c */ /* 0x000fe4000bf06270 */
[----:B------:R-:W-:Y:S11]  /*8e30*/  SHFL.IDX PT, R6, R5, 0x1, 0x181f ;  /* 0x00381f0005067f89 */ /* 0x000ff600000e0000 */
[----:B0-----:R-:W-:-:S05]  /*8e40*/  @!P0 LEA R14, P1, R21, R14, 0x1 ;  /* 0x0000000e150e8211 */ /* 0x001fca00078208ff */
[----:B--2---:R-:W-:Y:S02]  /*8e50*/  @!P0 IMAD.X R3, RZ, RZ, R2, P1 ;  /* 0x000000ffff038224 */ /* 0x004fe400008e0602 */
[----:B------:R-:W-:Y:S02]  /*8e60*/  @!P0 IMAD.MOV.U32 R2, RZ, RZ, R14 ;  /* 0x000000ffff028224 */ /* 0x000fe400078e000e */
[----:B------:R-:W0:Y:S04]  /*8e70*/  SHFL.IDX PT, R14, R4, 0x1, 0x181f ;  /* 0x00381f00040e7f89 */ /* 0x000e2800000e0000 */
[----:B------:R0:W-:Y:S01]  /*8e80*/  @!P0 LDGSTS.E.BYPASS.LTC128B.128 [R20+0x18400], desc[UR48][R2.64], !P5 ;  /* 0x1840000002148fae */ /* 0x0001e2000e901d70 */
[----:B------:R-:W-:Y:S01]  /*8e90*/  ISETP.GE.AND P0, PT, R7, UR39, PT ;  /* 0x0000002707007c0c */ /* 0x000fe2000bf06270 */
[----:B------:R-:W-:-:S12]  /*8ea0*/  VIADD R7, R0, 0x20 ;  /* 0x0000002000077836 */ /* 0x000fd80000000000 */
[----:B0-----:R-:W-:Y:S02]  /*8eb0*/  @!P0 LEA R2, P1, R21, R14, 0x1 ;  /* 0x0000000e15028211 */ /* 0x001fe400078208ff */
[----:B------:R-:W0:Y:S03]  /*8ec0*/  SHFL.IDX PT, R14, R4, 0x2, 0x181f ;  /* 0x00581f00040e7f89 */ /* 0x000e2600000e0000 */
[----:B------:R-:W-:Y:S02]  /*8ed0*/  @!P0 IMAD.X R3, RZ, RZ, R6, P1 ;  /* 0x000000ffff038224 */ /* 0x000fe400008e0606 */
[----:B------:R-:W2:Y:S04]  /*8ee0*/  SHFL.IDX PT, R6, R5, 0x2, 0x181f ;  /* 0x00581f0005067f89 */ /* 0x000ea800000e0000 */
[----:B------:R0:W-:Y:S01]  /*8ef0*/  @!P0 LDGSTS.E.BYPASS.LTC128B.128 [R20+0x18c00], desc[UR48][R2.64], !P5 ;  /* 0x18c0000002148fae */ /* 0x0001e2000e901d70 */
[----:B------:R-:W-:Y:S01]  /*8f00*/  ISETP.GE.AND P0, PT, R7, UR39, PT ;  /* 0x0000002707007c0c */ /* 0x000fe2000bf06270 */
[----:B------:R-:W-:-:S12]  /*8f10*/  VIADD R7, R0, 0x30 ;  /* 0x0000003000077836 */ /* 0x000fd80000000000 */
[----:B0-----:R-:W-:Y:S02]  /*8f20*/  @!P0 LEA R2, P1, R21, R14, 0x1 ;  /* 0x0000000e15028211 */ /* 0x001fe400078208ff */
[----:B------:R-:W0:Y:S03]  /*8f30*/  SHFL.IDX PT, R14, R4, 0x3, 0x181f ;  /* 0x00781f00040e7f89 */ /* 0x000e2600000e0000 */
[----:B--2---:R-:W-:Y:S02]  /*8f40*/  @!P0 IMAD.X R3, RZ, RZ, R6, P1 ;  /* 0x000000ffff038224 */ /* 0x004fe400008e0606 */
        /* <DEDUP_REMOVED lines=23> */
[----:B------:R-:W-:-:S13]  /*90c0*/  ISETP.GE.AND P0, PT, R7, UR39, PT ;  /* 0x0000002707007c0c */ /* 0x000fda000bf06270 */
[----:B0-----:R-:W-:Y:S02]  /*90d0*/  @!P0 LEA R2, P1, R21, R14, 0x1 ;  /* 0x0000000e15028211 */ /* 0x001fe400078208ff */
[----:B------:R0:W3:Y:S03]  /*90e0*/  SHFL.IDX PT, R14, R4, 0x7, 0x181f ;  /* 0x00f81f00040e7f89 */ /* 0x0000e600000e0000 */
[----:B--2---:R-:W-:Y:S02]  /*90f0*/  @!P0 IMAD.X R3, RZ, RZ, R6, P1 ;  /* 0x000000ffff038224 */ /* 0x004fe400008e0606 */
[----:B------:R0:W2:Y:S04]  /*9100*/  SHFL.IDX PT, R6, R5, 0x7, 0x181f ;  /* 0x00f81f0005067f89 */ /* 0x0000a800000e0000 */
[----:B------:R0:W-:Y:S02]  /*9110*/  @!P0 LDGSTS.E.BYPASS.LTC128B.128 [R20+0x1b400], desc[UR48][R2.64], !P5 ;  /* 0x1b40000002148fae */ /* 0x0001e4000e901d70 */
.L_x_124:
[----:B0-----:R-:W4:Y:S01]  /*9120*/  LDL R5, [R1+0x4] ;  /* 0x0000040001057983 */ /* 0x001f220000100800 */
[----:B------:R-:W-:-:S05]  /*9130*/  VIADD R0, R0, 0x70 ;  /* 0x0000007000007836 */ /* 0x000fca0000000000 */
[----:B------:R-:W-:-:S13]  /*9140*/  ISETP.GE.AND P0, PT, R0, UR39, PT ;  /* 0x0000002700007c0c */ /* 0x000fda000bf06270 */
[----:B---3--:R-:W-:-:S05]  /*9150*/  @!P0 LEA R2, P1, R21, R14, 0x1 ;  /* 0x0000000e15028211 */ /* 0x008fca00078208ff */
[----:B--2---:R-:W-:-:S05]  /*9160*/  @!P0 IMAD.X R3, RZ, RZ, R6, P1 ;  /* 0x000000ffff038224 */ /* 0x004fca00008e0606 */
[----:B------:R-:W-:Y:S01]  /*9170*/  @!PT LDS RZ, [RZ] ;  /* 0x00000000fffff984 */ /* 0x000fe20000000800 */
[----:B------:R-:W-:Y:S01]  /*9180*/  @!PT LDS RZ, [RZ] ;  /* 0x00000000fffff984 */ /* 0x000fe20000000800 */
[----:B------:R-:W-:Y:S01]  /*9190*/  @!PT LDS RZ, [RZ] ;  /* 0x00000000fffff984 */ /* 0x000fe20000000800 */
[----:B------:R0:W-:Y:S01]  /*91a0*/  @!P0 LDGSTS.E.BYPASS.LTC128B.128 [R20+0x1bc00], desc[UR48][R2.64], !P5 ;  /* 0x1bc0000002148fae */ /* 0x0001e2000e901d70 */
[----:B------:R-:W-:Y:S01]  /*91b0*/  NOP ;  /* 0x0000000000007918 */ /* 0x000fe20000000000 */
[----:B------:R-:W-:Y:S02]  /*91c0*/  SYNCS.ARRIVE.TRANS64.RED.A0T1 RZ, [UR37+0x22800], RZ ;  /* 0x022800ffffff79a7 */ /* 0x000fe40008200425 */
[----:B------:R-:W-:Y:S01]  /*91d0*/  ARRIVES.LDGSTSBAR.64.TRANSCNT [UR37+0x22800] ;  /* 0x02280000ff0079b0 */ /* 0x000fe20008000aa5 */
[----:B----4-:R-:W-:-:S04]  /*91e0*/  LOP3.LUT R0, R5, 0x1, RZ, 0xc, !PT ;  /* 0x0000000105007812 */ /* 0x010fc800078e0cff */
[----:B------:R-:W-:Y:S01]  /*91f0*/  SHF.L.U32 R0, R0, 0x1f, RZ ;  /* 0x0000001f00007819 */ /* 0x000fe200000006ff */
[----:B------:R-:W-:Y:S01]  /*9200*/  NOP ;  /* 0x0000000000007918 */ /* 0x000fe20000000000 */
[----:B------:R-:W-:Y:S01]  /*9210*/  SYNCS.ARRIVE.TRANS64.A1T0 RZ, [UR37+0x22800], RZ ;  /* 0x022800ffffff79a7 */ /* 0x000fe20008100025 */
[----:B------:R-:W-:Y:S01]  /*9220*/  BSSY B0, `(.L_x_53) ;  /* 0x0000003000007945 */ /* 0x000fe20003800000 */
[----:B------:R-:W2:Y:S03]  /*9230*/  SYNCS.PHASECHK.TRANS64.TRYWAIT P0, [UR37+0x22820], R0 ;  /* 0x02282000ff0075a7 */ /* 0x000ea60008000165 */
[----:B0-2---:R-:W-:Y:S05]  /*9240*/  @!P0 BRA `(.L_x_54) ;  /* 0x0000002c00cc8947 */ /* 0x005fea0003800000 */
.L_x_125:
[----:B------:R-:W-:Y:S05]  /*9250*/  BSYNC B0 ;  /* 0x0000000000007941 */ /* 0x000fea0003800000 */
.L_x_53:
[----:B------:R-:W-:-:S04]  /*9260*/  MOV R2, UR41 ;  /* 0x0000002900027c02 */ /* 0x000fc80008000f00 */
[----:B------:R-:W-:-:S13]  /*9270*/  ISETP.NE.AND P0, PT, R2, 0x3, PT ;  /* 0x000000030200780c */ /* 0x000fda0003f05270 */
[----:B------:R-:W-:Y:S05]  /*9280*/  @!P0 BRA `(.L_x_55) ;  /* 0x0000000000048947 */ /* 0x000fea0003800000 */
[----:B------:R-:W-:Y:S01]  /*9290*/  BPT.TRAP 0x1 ;  /* 0x000000040000795c */ /* 0x000fe20000300000 */
.L_x_55:
[----:B0-----:R-:W-:Y:S01]  /*92a0*/  SHF.L.U32 R3, R27, 0x1f, RZ ;  /* 0x0000001f1b037819 */ /* 0x001fe200000006ff */
[----:B------:R-:W-:Y:S03]  /*92b0*/  BSSY B0, `(.L_x_56) ;  /* 0x0000003000007945 */ /* 0x000fe60003800000 */
[----:B------:R-:W0:Y:S02]  /*92c0*/  SYNCS.PHASECHK.TRANS64.TRYWAIT P0, [R22+URZ+0x22860], R3 ;  /* 0x02286003160075a7 */ /* 0x000e24000800017f */
[----:B0-----:R-:W-:Y:S05]  /*92d0*/  @!P0 BRA `(.L_x_57) ;  /* 0x0000002c00c08947 */ /* 0x001fea0003800000 */
.L_x_126:
[----:B------:R-:W-:Y:S05]  /*92e0*/  BSYNC B0 ;  /* 0x0000000000007941 */ /* 0x000fea0003800000 */
.L_x_56:
[----:B------:R-:W2:Y:S01]  /*92f0*/  LDL.LU R0, [R1] ;  /* 0x0000000001007983 */ /* 0x000ea20000300800 */
[----:B------:R-:W-:Y:S01]  /*9300*/  ULDC.64 UR4, c[0x0][0x328] ;  /* 0x0000ca0000047ab9 */ /* 0x000fe20000000a00 */
[----:B------:R-:W-:Y:S02]  /*9310*/  IMAD R6, R17, 0x6000, R31 ;  /* 0x0000600011067824 */ /* 0x000fe400078e021f */
[----:B------:R-:W-:Y:S02]  /*9320*/  IMAD R26, R26, UR4, RZ ;  /* 0x000000041a1a7c24 */ /* 0x000fe4000f8e02ff */
[----:B0-----:R-:W-:-:S04]  /*9330*/  IMAD.WIDE.U32 R2, R25, UR4, RZ ;  /* 0x0000000419027c25 */ /* 0x001fc8000f8e00ff */
[----:B------:R-:W-:Y:S01]  /*9340*/  IMAD R5, R25, UR5, R26 ;  /* 0x0000000519057c24 */ /* 0x000fe2000f8e021a */
[----:B------:R-:W-:-:S03]  /*9350*/  ULDC.64 UR4, c[0x0][0x338] ;  /* 0x0000ce0000047ab9 */ /* 0x000fc60000000a00 */
[----:B------:R-:W-:Y:S02]  /*9360*/  IMAD.IADD R3, R3, 0x1, R5 ;  /* 0x0000000103037824 */ /* 0x000fe400078e0205 */
[----:B------:R-:W-:-:S04]  /*9370*/  IMAD.WIDE.U32 R2, R24, UR4, R2 ;  /* 0x0000000418027c25 */ /* 0x000fc8000f8e0002 */
[----:B--2---:R-:W-:-:S04]  /*9380*/  IMAD R5, R0, UR4, RZ ;  /* 0x0000000400057c24 */ /* 0x004fc8000f8e02ff */
[----:B------:R-:W-:Y:S01]  /*9390*/  IMAD R5, R24, UR5, R5 ;  /* 0x0000000518057c24 */ /* 0x000fe2000f8e0205 */
[----:B------:R-:W-:Y:S02]  /*93a0*/  ULDC.64 UR4, c[0x0][0x330] ;  /* 0x0000cc0000047ab9 */ /* 0x000fe40000000a00 */
[----:B------:R-:W-:Y:S02]  /*93b0*/  IMAD R0, R29, UR4, RZ ;  /* 0x000000041d007c24 */ /* 0x000fe4000f8e02ff */
[----:B------:R-:W-:Y:S02]  /*93c0*/  IMAD.IADD R3, R3, 0x1, R5 ;  /* 0x0000000103037824 */ /* 0x000fe400078e0205 */
[C---:B------:R-:W-:Y:S02]  /*93d0*/  IMAD R7, R19.reuse, UR5, R0 ;  /* 0x0000000513077c24 */ /* 0x040fe4000f8e0200 */
[----:B------:R-:W-:Y:S01]  /*93e0*/  IMAD.WIDE.U32 R2, R19, UR4, R2 ;  /* 0x0000000413027c25 */ /* 0x000fe2000f8e0002 */
[----:B------:R-:W-:-:S03]  /*93f0*/  ULDC.64 UR4, c[0x0][0x318] ;  /* 0x0000c60000047ab9 */ /* 0x000fc60000000a00 */
[----:B------:R-:W-:Y:S01]  /*9400*/  IMAD.IADD R7, R3, 0x1, R7 ;  /* 0x0000000103077824 */ /* 0x000fe200078e0207 */
[----:B------:R-:W-:Y:S01]  /*9410*/  LEA R8, P0, R2, UR4, 0x1 ;  /* 0x0000000402087c11 */ /* 0x000fe2000f8008ff */
[----:B------:R-:W-:-:S03]  /*9420*/  UMOV UR4, 0xffffffff ;  /* 0xffffffff00047882 */ /* 0x000fc60000000000 */
[----:B------:R-:W-:Y:S01]  /*9430*/  LEA.HI.X R7, R2, UR5, R7, 0x1, P0 ;  /* 0x0000000502077c11 */ /* 0x000fe200080f0c07 */
[----:B------:R-:W-:Y:S08]  /*9440*/  BRA.DIV UR4, `(.L_x_58) ;  /* 0x0000002e04787947 */ /* 0x000ff0000b800000 */
[----:B------:R-:W-:Y:S01]  /*9450*/  LOP3.LUT P6, RZ, R16, 0x800000, RZ, 0xc0, !PT ;  /* 0x0080000010ff7812 */ /* 0x000fe200078cc0ff */
[----:B------:R-:W0:Y:S01]  /*9460*/  S2R R4, SR_TID.X ;  /* 0x0000000000047919 */ /* 0x000e220000002100 */
[----:B------:R-:W-:Y:S02]  /*9470*/  LEA R6, R6, UR37, 0x1 ;  /* 0x0000002506067c11 */ /* 0x000fe4000f8e08ff */
[----:B------:R-:W-:Y:S01]  /*9480*/  P2R R20, PR, RZ, 0x40 ;  /* 0x00000040ff147803 */ /* 0x000fe20000000000 */
[----:B------:R-:W2:Y:S01]  /*9490*/  SHFL.IDX PT, R2, R8, RZ, 0x181f ;  /* 0x00181fff08027589 */ /* 0x000ea200000e0000 */
[C---:B------:R-:W-:Y:S02]  /*94a0*/  LOP3.LUT P6, RZ, R16.reuse, 0x10000000, RZ, 0xc0, !PT ;  /* 0x1000000010ff7812 */ /* 0x040fe400078cc0ff */
[----:B------:R-:W-:Y:S01]  /*94b0*/  LOP3.LUT P5, RZ, R16, 0x40000, RZ, 0xc0, !PT ;  /* 0x0004000010ff7812 */ /* 0x000fe200078ac0ff */
[----:B------:R-:W-:Y:S01]  /*94c0*/  STL [R1+0x18], R27 ;  /* 0x0000181b01007387 */ /* 0x000fe20000100800 */
[----:B------:R-:W-:-:S02]  /*94d0*/  P2R R21, PR, RZ, 0x40 ;  /* 0x00000040ff157803 */ /* 0x000fc40000000000 */
[C---:B------:R-:W-:Y:S01]  /*94e0*/  LOP3.LUT P6, RZ, R16.reuse, 0x80000, RZ, 0xc0, !PT ;  /* 0x0008000010ff7812 */ /* 0x040fe200078cc0ff */
[----:B------:R-:W-:Y:S01]  /*94f0*/  STL [R1+0x14], R22 ;  /* 0x0000141601007387 */ /* 0x000fe20000100800 */
[C---:B------:R-:W-:Y:S02]  /*9500*/  LOP3.LUT P4, RZ, R16.reuse, 0x400000, RZ, 0xc0, !PT ;  /* 0x0040000010ff7812 */ /* 0x040fe4000788c0ff */
[----:B------:R-:W-:Y:S01]  /*9510*/  P2R R18, PR, RZ, 0x40 ;  /* 0x00000040ff127803 */ /* 0x000fe20000000000 */
[----:B------:R-:W-:Y:S01]  /*9520*/  STL [R1+0x10], R19 ;  /* 0x0000101301007387 */ /* 0x000fe20000100800 */
[C---:B------:R-:W-:Y:S02]  /*9530*/  LOP3.LUT P6, RZ, R16.reuse, 0x1000000, RZ, 0xc0, !PT ;  /* 0x0100000010ff7812 */ /* 0x040fe400078cc0ff */
[----:B------:R-:W-:Y:S01]  /*9540*/  LOP3.LUT P3, RZ, R16, 0x20000, RZ, 0xc0, !PT ;  /* 0x0002000010ff7812 */ /* 0x000fe2000786c0ff */
[----:B------:R3:W-:Y:S01]  /*9550*/  STL [R1+0xc], R17 ;  /* 0x00000c1101007387 */ /* 0x0007e20000100800 */
[----:B------:R-:W-:-:S02]  /*9560*/  P2R R9, PR, RZ, 0x40 ;  /* 0x00000040ff097803 */ /* 0x000fc40000000000 */
[C---:B------:R-:W-:Y:S01]  /*9570*/  LOP3.LUT P6, RZ, R16.reuse, 0x20000000, RZ, 0xc0, !PT ;  /* 0x2000000010ff7812 */ /* 0x040fe200078cc0ff */
[----:B------:R-:W4:Y:S01]  /*9580*/  SHFL.IDX PT, R3, R7, RZ, 0x181f ;  /* 0x00181fff07037589 */ /* 0x000f2200000e0000 */
[C---:B------:R-:W-:Y:S02]  /*9590*/  LOP3.LUT P2, RZ, R16.reuse, 0x10000, RZ, 0xc0, !PT ;  /* 0x0001000010ff7812 */ /* 0x040fe4000784c0ff */
[----:B------:R-:W-:Y:S02]  /*95a0*/  P2R R23, PR, RZ, 0x40 ;  /* 0x00000040ff177803 */ /* 0x000fe40000000000 */
[----:B------:R-:W-:Y:S02]  /*95b0*/  LOP3.LUT P6, RZ, R35, 0x1, RZ, 0xc0, !PT ;  /* 0x0000000123ff7812 */ /* 0x000fe400078cc0ff */
[----:B------:R-:W-:Y:S01]  /*95c0*/  LOP3.LUT P1, RZ, R16, 0x8000, RZ, 0xc0, !PT ;  /* 0x0000800010ff7812 */ /* 0x000fe2000782c0ff */
[----:B0-----:R-:W-:Y:S01]  /*95d0*/  IMAD.SHL.U32 R4, R4, 0x8, RZ ;  /* 0x0000000804047824 */ /* 0x001fe200078e00ff */
[----:B------:R-:W-:-:S02]  /*95e0*/  P2R R24, PR, RZ, 0x40 ;  /* 0x00000040ff187803 */ /* 0x000fc40000000000 */
[----:B------:R-:W-:Y:S02]  /*95f0*/  LOP3.LUT P6, RZ, R16, 0x100000, RZ, 0xc0, !PT ;  /* 0x0010000010ff7812 */ /* 0x000fe400078cc0ff */
[----:B------:R-:W-:Y:S02]  /*9600*/  LOP3.LUT R4, R4, 0x38, RZ, 0xc0, !PT ;  /* 0x0000003804047812 */ /* 0x000fe400078ec0ff */
[----:B------:R-:W-:Y:S02]  /*9610*/  P2R R25, PR, RZ, 0x40 ;  /* 0x00000040ff197803 */ /* 0x000fe40000000000 */
[----:B------:R-:W-:-:S04]  /*9620*/  LOP3.LUT P6, RZ, R16, 0x2000000, RZ, 0xc0, !PT ;  /* 0x0200000010ff7812 */ /* 0x000fc800078cc0ff */
[----:B------:R-:W-:Y:S02]  /*9630*/  P2R R26, PR, RZ, 0x40 ;  /* 0x00000040ff1a7803 */ /* 0x000fe40000000000 */
[----:B------:R-:W-:-:S04]  /*9640*/  LOP3.LUT P6, RZ, R16, 0x40000000, RZ, 0xc0, !PT ;  /* 0x4000000010ff7812 */ /* 0x000fc800078cc0ff */
[----:B------:R-:W-:Y:S02]  /*9650*/  P2R R0, PR, RZ, 0x40 ;  /* 0x00000040ff007803 */ /* 0x000fe40000000000 */
[----:B------:R-:W-:-:S03]  /*9660*/  LOP3.LUT P6, RZ, R35, 0x2, RZ, 0xc0, !PT ;  /* 0x0000000223ff7812 */ /* 0x000fc600078cc0ff */
[----:B------:R0:W-:Y:S01]  /*9670*/  STL [R1], R0 ;  /* 0x0000000001007387 */ /* 0x0001e20000100800 */
[----:B---3--:R-:W-:Y:S02]  /*9680*/  P2R R17, PR, RZ, 0x40 ;  /* 0x00000040ff117803 */ /* 0x008fe40000000000 */
[----:B------:R-:W-:-:S04]  /*9690*/  LOP3.LUT P6, RZ, R16, 0x200000, RZ, 0xc0, !PT ;  /* 0x0020000010ff7812 */ /* 0x000fc800078cc0ff */
[----:B------:R-:W-:Y:S02]  /*96a0*/  P2R R19, PR, RZ, 0x40 ;  /* 0x00000040ff137803 */ /* 0x000fe40000000000 */
[----:B------:R-:W-:Y:S01]  /*96b0*/  LOP3.LUT P6, RZ, R16, 0x4000000, RZ, 0xc0, !PT ;  /* 0x0400000010ff7812 */ /* 0x000fe200078cc0ff */
[----:B0-----:R-:W-:-:S03]  /*96c0*/  IMAD.SHL.U32 R0, R4, 0x2, RZ ;  /* 0x0000000204007824 */ /* 0x001fc600078e00ff */
[----:B-1----:R-:W-:Y:S02]  /*96d0*/  P2R R22, PR, RZ, 0x40 ;  /* 0x00000040ff167803 */ /* 0x002fe40000000000 */
[----:B------:R-:W-:Y:S02]  /*96e0*/  LOP3.LUT P6, RZ, R16, 0x80000000, RZ, 0xc0, !PT ;  /* 0x8000000010ff7812 */ /* 0x000fe400078cc0ff */
[----:B--2---:R-:W-:Y:S02]  /*96f0*/  IADD3 R14, P0, R2, R0, RZ ;  /* 0x00000000020e7210 */ /* 0x004fe40007f1e0ff */
[----:B------:R-:W-:Y:S01]  /*9700*/  P2R R27, PR, RZ, 0x40 ;  /* 0x00000040ff1b7803 */ /* 0x000fe20000000000 */
[----:B------:R-:W0:Y:S01]  /*9710*/  SHFL.IDX PT, R2, R8, 0x1, 0x181f ;  /* 0x00381f0008027f89 */ /* 0x000e2200000e0000 */
[----:B------:R-:W-:Y:S01]  /*9720*/  LOP3.LUT P6, RZ, R35, 0x4, RZ, 0xc0, !PT ;  /* 0x0000000423ff7812 */ /* 0x000fe200078cc0ff */
[----:B----4-:R-:W-:Y:S02]  /*9730*/  IMAD.X R15, RZ, RZ, R3, P0 ;  /* 0x000000ffff0f7224 */ /* 0x010fe400000e0603 */
[----:B------:R-:W1:Y:S10]  /*9740*/  SHFL.IDX PT, R3, R7, 0x1, 0x181f ;  /* 0x00381f0007037f89 */ /* 0x000e7400000e0000 */
[----:B------:R-:W-:Y:S01]  /*9750*/  LDGSTS.E.BYPASS.LTC128B.128 [R6+0x400], desc[UR48][R14.64], !P6 ;  /* 0x004000000e067fae */ /* 0x000fe2000f101d70 */
[----:B------:R-:W-:-:S03]  /*9760*/  ISETP.NE.AND P6, PT, R27, RZ, PT ;  /* 0x000000ff1b00720c */ /* 0x000fc60003fc5270 */
[----:B------:R-:W5:Y:S01]  /*9770*/  LDL.LU R27, [R1+0x18] ;  /* 0x00001800011b7983 */ /* 0x000f620000300800 */
[----:B0-----:R-:W-:-:S03]  /*9780*/  IADD3 R12, P0, R2, R0, RZ ;  /* 0x00000000020c7210 */ /* 0x001fc60007f1e0ff */
[----:B------:R-:W0:Y:S02]  /*9790*/  SHFL.IDX PT, R2, R8, 0x2, 0x181f ;  /* 0x00581f0008027f89 */ /* 0x000e2400000e0000 */
[----:B-1----:R-:W-:-:S04]  /*97a0*/  IMAD.X R13, RZ, RZ, R3, P0 ;  /* 0x000000ffff0d7224 */ /* 0x002fc800000e0603 */
[----:B------:R-:W-:Y:S01]  /*97b0*/  LDGSTS.E.BYPASS.LTC128B.128 [R6+0x3400], desc[UR48][R14.64+0x80], !P6 ;  /* 0x034000800e067fae */ /* 0x000fe2000f101d70 */
[----:B------:R-:W-:-:S03]  /*97c0*/  ISETP.NE.AND P6, PT, R22, RZ, PT ;  /* 0x000000ff1600720c */ /* 0x000fc60003fc5270 */
[----:B------:R-:W5:Y:S04]  /*97d0*/  LDL.LU R22, [R1+0x14] ;  /* 0x0000140001167983 */ /* 0x000f680000300800 */
[----:B------:R-:W1:Y:S06]  /*97e0*/  SHFL.IDX PT, R3, R7, 0x2, 0x181f ;  /* 0x00581f0007037f89 */ /* 0x000e6c00000e0000 */
[----:B------:R-:W-:Y:S01]  /*97f0*/  LDGSTS.E.BYPASS.LTC128B.128 [R6+0x6400], desc[UR48][R14.64+0x100], !P6 ;  /* 0x064001000e067fae */ /* 0x000fe2000f101d70 */
[----:B------:R-:W-:-:S03]  /*9800*/  ISETP.NE.AND P6, PT, R19, RZ, PT ;  /* 0x000000ff1300720c */ /* 0x000fc60003fc5270 */
[----:B------:R-:W5:Y:S01]  /*9810*/  LDL.LU R19, [R1+0x10] ;  /* 0x0000100001137983 */ /* 0x000f620000300800 */
[----:B0-----:R-:W-:-:S03]  /*9820*/  IADD3 R10, P0, R2, R0, RZ ;  /* 0x00000000020a7210 */ /* 0x001fc60007f1e0ff */
[----:B------:R-:W0:Y:S06]  /*9830*/  SHFL.IDX PT, R2, R8, 0x3, 0x181f ;  /* 0x00781f0008027f89 */ /* 0x000e2c00000e0000 */
[----:B------:R2:W-:Y:S01]  /*9840*/  LDGSTS.E.BYPASS.LTC128B.128 [R6+0x9400], desc[UR48][R14.64+0x180], !P6 ;  /* 0x094001800e067fae */ /* 0x0005e2000f101d70 */
[----:B-1----:R-:W-:-:S03]  /*9850*/  IMAD.X R11, RZ, RZ, R3, P0 ;  /* 0x000000ffff0b7224 */ /* 0x002fc600000e0603 */
[----:B------:R-:W3:Y:S01]  /*9860*/  LDL.LU R15, [R1] ;  /* 0x00000000010f7983 */ /* 0x000ee20000300800 */
[----:B------:R-:W-:-:S03]  /*9870*/  ISETP.NE.AND P6, PT, R17, RZ, PT ;  /* 0x000000ff1100720c */ /* 0x000fc60003fc5270 */
[----:B------:R1:W5:Y:S01]  /*9880*/  LDL.LU R17, [R1+0xc] ;  /* 0x00000c0001117983 */ /* 0x0003620000300800 */
[----:B0-----:R-:W-:-:S03]  /*9890*/  IADD3 R4, P0, R2, R0, RZ ;  /* 0x0000000002047210 */ /* 0x001fc60007f1e0ff */
[----:B------:R-:W0:Y:S04]  /*98a0*/  SHFL.IDX PT, R3, R7, 0x3, 0x181f ;  /* 0x00781f0007037f89 */ /* 0x000e2800000e0000 */
[----:B------:R-:W4:Y:S04]  /*98b0*/  SHFL.IDX PT, R2, R8, 0x4, 0x181f ;  /* 0x00981f0008027f89 */ /* 0x000f2800000e0000 */
[----:B------:R1:W-:Y:S01]  /*98c0*/  LDGSTS.E.BYPASS.LTC128B.128 [R6+0xc00], desc[UR48][R12.64], !P6 ;  /* 0x00c000000c067fae */ /* 0x0003e2000f101d70 */
[----:B0-----:R-:W-:-:S03]  /*98d0*/  IMAD.X R5, RZ, RZ, R3, P0 ;  /* 0x000000ffff057224 */ /* 0x001fc600000e0603 */
[----:B------:R-:W0:Y:S01]  /*98e0*/  SHFL.IDX PT, R3, R7, 0x4, 0x181f ;  /* 0x00981f0007037f89 */ /* 0x000e2200000e0000 */
[----:B----4-:R-:W-:-:S03]  /*98f0*/  IADD3 R2, P0, R2, R0, RZ ;  /* 0x0000000002027210 */ /* 0x010fc60007f1e0ff */
[----:B--2---:R1:W2:Y:S02]  /*9900*/  SHFL.IDX PT, R14, R8, 0x5, 0x181f ;  /* 0x00b81f00080e7f89 */ /* 0x0042a400000e0000 */
[----:B0-----:R-:W-:Y:S01]  /*9910*/  IMAD.X R3, RZ, RZ, R3, P0 ;  /* 0x000000ffff037224 */ /* 0x001fe200000e0603 */
[----:B------:R-:W-:Y:S01]  /*9920*/  LOP3.LUT P0, RZ, R16, 0x8000000, RZ, 0xc0, !PT ;  /* 0x0800000010ff7812 */ /* 0x000fe2000780c0ff */
[----:B------:R-:W0:Y:S01]  /*9930*/  SHFL.IDX PT, R7, R7, 0x5, 0x181f ;  /* 0x00b81f0007077f89 */ /* 0x000e2200000e0000 */
[----:B---3--:R-:W-:-:S13]  /*9940*/  ISETP.NE.AND P6, PT, R15, RZ, PT ;  /* 0x000000ff0f00720c */ /* 0x008fda0003fc5270 */
[----:B------:R1:W-:Y:S01]  /*9950*/  LDGSTS.E.BYPASS.LTC128B.128 [R6+0x3c00], desc[UR48][R12.64+0x80], !P6 ;  /* 0x03c000800c067fae */ /* 0x0003e2000f101d70 */
[----:B------:R-:W-:-:S13]  /*9960*/  ISETP.NE.AND P6, PT, R26, RZ, PT ;  /* 0x000000ff1a00720c */ /* 0x000fda0003fc5270 */
        /* <DEDUP_REMOVED lines=13> */
[----:B------:R-:W-:-:S03]  /*9a40*/  ISETP.NE.AND P6, PT, R20, RZ, PT ;  /* 0x000000ff1400720c */ /* 0x000fc60003fc5270 */
[----:B------:R1:W-:Y:S10]  /*9a50*/  LDGSTS.E.BYPASS.LTC128B.128 [R6+0x4c00], desc[UR48][R4.64+0x80], !P0 ;  /* 0x04c0008004067fae */ /* 0x0003f4000c101d70 */
[----:B------:R1:W-:Y:S04]  /*9a60*/  LDGSTS.E.BYPASS.LTC128B.128 [R6+0x7c00], desc[UR48][R4.64+0x100], !P6 ;  /* 0x07c0010004067fae */ /* 0x0003e8000f101d70 */
[----:B------:R1:W-:Y:S04]  /*9a70*/  LDGSTS.E.BYPASS.LTC128B.128 [R6+0xac00], desc[UR48][R4.64+0x180], !P5 ;  /* 0x0ac0018004067fae */ /* 0x0003e8000e901d70 */
[----:B------:R1:W-:Y:S04]  /*9a80*/  LDGSTS.E.BYPASS.LTC128B.128 [R6+0x2400], desc[UR48][R2.64], !P4 ;  /* 0x0240000002067fae */ /* 0x0003e8000e101d70 */
[----:B------:R1:W-:Y:S04]  /*9a90*/  LDGSTS.E.BYPASS.LTC128B.128 [R6+0x5400], desc[UR48][R2.64+0x80], !P3 ;  /* 0x0540008002067fae */ /* 0x0003e8000d901d70 */
[----:B------:R1:W-:Y:S04]  /*9aa0*/  LDGSTS.E.BYPASS.LTC128B.128 [R6+0x8400], desc[UR48][R2.64+0x100], !P2 ;  /* 0x0840010002067fae */ /* 0x0003e8000d101d70 */
[----:B0-2---:R1:W-:Y:S02]  /*9ab0*/  LDGSTS.E.BYPASS.LTC128B.128 [R6+0xb400], desc[UR48][R2.64+0x180], !P1 ;  /* 0x0b40018002067fae */ /* 0x0053e4000c901d70 */
.L_x_140:
[C---:B------:R-:W-:Y:S02]  /*9ac0*/  LOP3.LUT P4, RZ, R35.reuse, 0x40, RZ, 0xc0, !PT ;  /* 0x0000004023ff7812 */ /* 0x040fe4000788c0ff */
[C---:B------:R-:W-:Y:S02]  /*9ad0*/  LOP3.LUT P3, RZ, R35.reuse, 0x20, RZ, 0xc0, !PT ;  /* 0x0000002023ff7812 */ /* 0x040fe4000786c0ff */
[C---:B------:R-:W-:Y:S02]  /*9ae0*/  LOP3.LUT P2, RZ, R35.reuse, 0x10, RZ, 0xc0, !PT ;  /* 0x0000001023ff7812 */ /* 0x040fe4000784c0ff */
[----:B------:R-:W-:Y:S02]  /*9af0*/  LOP3.LUT P1, RZ, R35, 0x8, RZ, 0xc0, !PT ;  /* 0x0000000823ff7812 */ /* 0x000fe4000782c0ff */
[----:B-1----:R-:W-:-:S05]  /*9b00*/  IADD3 R2, P0, R14, R0, RZ ;  /* 0x000000000e027210 */ /* 0x002fca0007f1e0ff */
[----:B------:R-:W-:Y:S01]  /*9b10*/  IMAD.X R3, RZ, RZ, R7, P0 ;  /* 0x000000ffff037224 */ /* 0x000fe200000e0607 */
[----:B------:R-:W-:-:S04]  /*9b20*/  PLOP3.LUT P0, PT, PT, PT, PT, 0x80, 0x0 ;  /* 0x000000000000781c */ /* 0x000fc80003f0f070 */
[----:B------:R-:W-:Y:S01]  /*9b30*/  @!PT LDS RZ, [RZ] ;  /* 0x00000000fffff984 */ /* 0x000fe20000000800 */
[----:B------:R-:W-:Y:S01]  /*9b40*/  @!PT LDS RZ, [RZ] ;  /* 0x00000000fffff984 */ /* 0x000fe20000000800 */
[----:B------:R-:W-:Y:S01]  /*9b50*/  @!PT LDS RZ, [RZ] ;  /* 0x00000000fffff984 */ /* 0x000fe20000000800 */
[----:B------:R0:W-:Y:S04]  /*9b60*/  LDGSTS.E.BYPASS.LTC128B.128 [R6+0x2c00], desc[UR48][R2.64], !P4 ;  /* 0x02c0000002067fae */ /* 0x0001e8000e101d70 */
[----:B------:R0:W-:Y:S04]  /*9b70*/  LDGSTS.E.BYPASS.LTC128B.128 [R6+0x5c00], desc[UR48][R2.64+0x80], !P3 ;  /* 0x05c0008002067fae */ /* 0x0001e8000d901d70 */
[----:B------:R0:W-:Y:S04]  /*9b80*/  LDGSTS.E.BYPASS.LTC128B.128 [R6+0x8c00], desc[UR48][R2.64+0x100], !P2 ;  /* 0x08c0010002067fae */ /* 0x0001e8000d101d70 */
[----:B------:R0:W-:Y:S01]  /*9b90*/  LDGSTS.E.BYPASS.LTC128B.128 [R6+0xbc00], desc[UR48][R2.64+0x180], !P1 ;  /* 0x0bc0018002067fae */ /* 0x0001e2000c901d70 */
[----:B------:R-:W-:Y:S01]  /*9ba0*/  NOP ;  /* 0x0000000000007918 */ /* 0x000fe20000000000 */
.L_x_59:
[----:B------:R-:W-:Y:S02]  /*9bb0*/  PLOP3.LUT P1, PT, P1, P0, PT, 0xa2, 0x0 ;  /* 0x000000000000781c */ /* 0x000fe40000f21472 */
[----:B-----5:R-:W-:-:S08]  /*9bc0*/  @P0 R2UR P1, UR4, R22 ;  /* 0x00000000160402ca */ /* 0x020fd00000020000 */
[----:B------:R-:W-:-:S05]  /*9bd0*/  @P0 PLOP3.LUT P0, PT, P1, PT, PT, 0x80, 0x0 ;  /* 0x000000000000081c */ /* 0x000fca0000f0f070 */
[----:B------:R-:W-:Y:S01]  /*9be0*/  @!P1 SYNCS.ARRIVE.TRANS64.RED.A0T1 RZ, [UR4+0x22850], RZ ;  /* 0x022850ffffff99a7 */ /* 0x000fe20008200404 */
[----:B------:R-:W-:Y:S07]  /*9bf0*/  @!P1 ARRIVES.LDGSTSBAR.64.TRANSCNT [UR4+0x22850] ;  /* 0x02285000ff0099b0 */ /* 0x000fee0008000a84 */
[----:B------:R-:W-:Y:S05]  /*9c00*/  @P0 BRA.U.ANY `(.L_x_59) ;  /* 0xfffffffd00e80947 */ /* 0x000fea000393ffff */
[----:B------:R-:W-:Y:S01]  /*9c10*/  NOP ;  /* 0x0000000000007918 */ /* 0x000fe20000000000 */
[----:B0-----:R-:W-:-:S05]  /*9c20*/  IMAD.U32 R2, RZ, RZ, UR41 ;  /* 0x00000029ff027e24 */ /* 0x001fca000f8e00ff */
[----:B------:R-:W-:-:S13]  /*9c30*/  ISETP.NE.AND P2, PT, R2, 0x3, PT ;  /* 0x000000030200780c */ /* 0x000fda0003f45270 */
[----:B------:R-:W-:Y:S05]  /*9c40*/  @!P2 BRA `(.L_x_60) ;  /* 0x000000000004a947 */ /* 0x000fea0003800000 */
[----:B------:R-:W-:Y:S01]  /*9c50*/  BPT.TRAP 0x1 ;  /* 0x000000040000795c */ /* 0x000fe20000300000 */
.L_x_60:
[----:B------:R-:W-:Y:S01]  /*9c60*/  VIADD R17, R17, 0x1 ;  /* 0x0000000111117836 */ /* 0x000fe20000000000 */
[----:B------:R-:W-:Y:S01]  /*9c70*/  UISETP.GE.AND UP0, UPT, UR36, 0x61, UPT ;  /* 0x000000612400788c */ /* 0x000fe2000bf06270 */
[----:B------:R0:W-:Y:S03]  /*9c80*/  SYNCS.ARRIVE.TRANS64.A1T0 RZ, [R22+URZ+0x22850], RZ ;  /* 0x022850ff16ff79a7 */ /* 0x0001e6000810003f */
[----:B------:R-:W-:-:S04]  /*9c90*/  ISETP.NE.AND P0, PT, R17, 0x2, PT ;  /* 0x000000021100780c */ /* 0x000fc80003f05270 */
[----:B------:R-:W-:Y:S02]  /*9ca0*/  SEL R17, R17, RZ, P0 ;  /* 0x000000ff11117207 */ /* 0x000fe40000000000 */
[----:B------:R-:W-:Y:S02]  /*9cb0*/  SEL R2, RZ, 0x1, P0 ;  /* 0x00000001ff027807 */ /* 0x000fe40000000000 */
[----:B------:R-:W-:Y:S02]  /*9cc0*/  PLOP3.LUT P0, PT, PT, PT, UP0, 0x40, 0x0 ;  /* 0x000000000000781c */ /* 0x000fe40003f0e808 */
[----:B------:R-:W-:-:S11]  /*9cd0*/  LOP3.LUT R27, R27, R2, RZ, 0x3c, !PT ;  /* 0x000000021b1b7212 */ /* 0x000fd600078e3cff */
[----:B0-----:R-:W-:Y:S05]  /*9ce0*/  @P0 BRA `(.L_x_61) ;  /* 0x0000000c00600947 */ /* 0x001fea0003800000 */
[----:B------:R-:W-:Y:S01]  /*9cf0*/  BSSY B0, `(.L_x_61) ;  /* 0x00000d7000007945 */ /* 0x000fe20003800000 */
[----:B------:R-:W-:-:S07]  /*9d00*/  IMAD.U32 R20, RZ, RZ, UR40 ;  /* 0x00000028ff147e24 */ /* 0x000fce000f8e00ff */
.L_x_74:
[----:B------:R-:W0:Y:S01]  /*9d10*/  LDC R2, c[0x0][0x430] ;  /* 0x00010c00ff027b82 */ /* 0x000e220000000800 */
[----:B------:R-:W-:Y:S01]  /*9d20*/  ISETP.GT.U32.AND P0, PT, R28, 0x5f, PT ;  /* 0x0000005f1c00780c */ /* 0x000fe20003f04070 */
[----:B------:R-:W-:Y:S01]  /*9d30*/  IMAD R3, R20, 0x60, R32 ;  /* 0x0000006014037824 */ /* 0x000fe200078e0220 */
[----:B------:R-:W-:Y:S01]  /*9d40*/  MOV R10, UR41 ;  /* 0x00000029000a7c02 */ /* 0x000fe20008000f00 */
[----:B------:R-:W-:Y:S02]  /*9d50*/  ULDC UR4, c[0x0][0x430] ;  /* 0x00010c0000047ab9 */ /* 0x000fe40000000800 */
[----:B------:R-:W-:-:S04]  /*9d60*/  IMAD.IADD R8, R28, 0x1, R3 ;  /* 0x000000011c087824 */ /* 0x000fc800078e0203 */
[----:B------:R-:W-:-:S04]  /*9d70*/  IMAD.MOV.U32 R9, RZ, RZ, R8 ;  /* 0x000000ffff097224 */ /* 0x000fc800078e0008 */
[----:B-1----:R-:W1:Y:S01]  /*9d80*/  @!P0 LDC.64 R4, c[0x0][0x428] ;  /* 0x00010a00ff048b82 */ /* 0x002e620000000a00 */
[----:B0-----:R-:W-:-:S13]  /*9d90*/  ISETP.NE.AND P1, PT, R2, 0x1, PT ;  /* 0x000000010200780c */ /* 0x001fda0003f25270 */
[----:B------:R-:W0:Y:S08]  /*9da0*/  @P1 LDC R7, c[0x0][0x434] ;  /* 0x00010d00ff071b82 */ /* 0x000e300000000800 */
[----:B--2---:R-:W2:Y:S01]  /*9db0*/  @P1 LDC R3, c[0x0][0x438] ;  /* 0x00010e00ff031b82 */ /* 0x004ea20000000800 */
[----:B0-----:R-:W-:-:S07]  /*9dc0*/  @P1 IMAD.HI.U32 R2, R8, R7, RZ ;  /* 0x0000000708021227 */ /* 0x001fce00078e00ff */
[----:B------:R-:W0:Y:S01]  /*9dd0*/  @!P0 LDC.64 R6, c[0x0][0x418] ;  /* 0x00010600ff068b82 */ /* 0x000e220000000a00 */
[----:B--2---:R-:W-:Y:S01]  /*9de0*/  @P1 SHF.R.U32.HI R9, RZ, R3, R2 ;  /* 0x00000003ff091219 */ /* 0x004fe20000011602 */
[----:B-1----:R-:W-:-:S03]  /*9df0*/  @!P0 IMAD R2, R33, R4, RZ ;  /* 0x0000000421028224 */ /* 0x002fc600078e02ff */
[--C-:B------:R-:W-:Y:S01]  /*9e00*/  @!P0 SHF.R.S32.HI R3, RZ, 0x1f, R9.reuse ;  /* 0x0000001fff038819 */ /* 0x100fe20000011409 */
[----:B------:R-:W-:Y:S02]  /*9e10*/  @!P0 IMAD R5, R30, R5, R2 ;  /* 0x000000051e058224 */ /* 0x000fe400078e0202 */
[----:B------:R-:W-:-:S04]  /*9e20*/  @!P0 IMAD.MOV.U32 R2, RZ, RZ, R9 ;  /* 0x000000ffff028224 */ /* 0x000fc800078e0009 */
[----:B------:R-:W-:-:S04]  /*9e30*/  @!P0 IMAD.WIDE.U32 R2, R30, R4, R2 ;  /* 0x000000041e028225 */ /* 0x000fc800078e0002 */
[----:B------:R-:W-:Y:S02]  /*9e40*/  @!P0 IMAD.IADD R3, R5, 0x1, R3 ;  /* 0x0000000105038824 */ /* 0x000fe400078e0203 */
[----:B------:R-:W-:Y:S01]  /*9e50*/  IMAD.MOV.U32 R4, RZ, RZ, RZ ;  /* 0x000000ffff047224 */ /* 0x000fe200078e00ff */
[----:B0-----:R-:W-:-:S04]  /*9e60*/  @!P0 LEA R6, P1, R2, R6, 0x2 ;  /* 0x0000000602068211 */ /* 0x001fc800078210ff */
[----:B------:R-:W-:-:S05]  /*9e70*/  @!P0 LEA.HI.X R7, R2, R7, R3, 0x2, P1 ;  /* 0x0000000702078211 */ /* 0x000fca00008f1403 */
[----:B------:R0:W5:Y:S01]  /*9e80*/  @!P0 LDG.E R4, desc[UR48][R6.64] ;  /* 0x0000003006048981 */ /* 0x000162000c1e1900 */
[----:B------:R-:W-:Y:S01]  /*9e90*/  ISETP.NE.AND P2, PT, R10, 0x3, PT ;  /* 0x000000030a00780c */ /* 0x000fe20003f45270 */
[----:B------:R-:W-:-:S04]  /*9ea0*/  IMAD.MOV R5, RZ, RZ, -R9 ;  /* 0x000000ffff057224 */ /* 0x000fc800078e0a09 */
[----:B------:R-:W-:-:S08]  /*9eb0*/  IMAD R5, R5, UR4, R8 ;  /* 0x0000000405057c24 */ /* 0x000fd0000f8e0208 */
[----:B0-----:R-:W-:Y:S05]  /*9ec0*/  @!P2 BRA `(.L_x_62) ;  /* 0x000000000004a947 */ /* 0x001fea0003800000 */
[----:B------:R-:W-:Y:S01]  /*9ed0*/  BPT.TRAP 0x1 ;  /* 0x000000040000795c */ /* 0x000fe20000300000 */
.L_x_62:
[----:B------:R-:W-:Y:S01]  /*9ee0*/  LEA R18, R17, UR37, 0x3 ;  /* 0x0000002511127c11 */ /* 0x000fe2000f8e18ff */
[----:B------:R-:W-:Y:S01]  /*9ef0*/  BSSY B1, `(.L_x_63) ;  /* 0x0000005000017945 */ /* 0x000fe20003800000 */
[----:B------:R-:W-:Y:S02]  /*9f00*/  SHF.L.U32 R26, R27, 0x1f, RZ ;  /* 0x0000001f1b1a7819 */ /* 0x000fe400000006ff */
[----:B------:R-:W-:Y:S02]  /*9f10*/  SHF.R.S32.HI R23, RZ, 0x1f, R5 ;  /* 0x0000001fff177819 */ /* 0x000fe40000011405 */
[----:B------:R-:W0:Y:S02]  /*9f20*/  SYNCS.PHASECHK.TRANS64.TRYWAIT P0, [R18+URZ+0x22840], R26 ;  /* 0x0228401a120075a7 */ /* 0x000e24000800017f */
[----:B0-----:R-:W-:Y:S05]  /*9f30*/  @!P0 BRA `(.L_x_64) ;  /* 0x0000002800f88947 */ /* 0x001fea0003800000 */
.L_x_141:
[----:B------:R-:W-:Y:S05]  /*9f40*/  BSYNC B1 ;  /* 0x0000000000017941 */ /* 0x000fea0003800000 */
.L_x_63:
[----:B------:R-:W-:Y:S01]  /*9f50*/  ULDC.64 UR4, c[0x0][0x300] ;  /* 0x0000c00000047ab9 */ /* 0x000fe20000000a00 */
[----:B-----5:R-:W-:Y:S01]  /*9f60*/  SHF.R.S32.HI R25, RZ, 0x1f, R4 ;  /* 0x0000001fff197819 */ /* 0x020fe20000011404 */
[----:B------:R-:W-:Y:S01]  /*9f70*/  IMAD R2, R23, UR4, RZ ;  /* 0x0000000417027c24 */ /* 0x000fe2000f8e02ff */
[----:B------:R-:W-:Y:S01]  /*9f80*/  LOP3.LUT P1, RZ, R16, 0x1, RZ, 0xc0, !PT ;  /* 0x0000000110ff7812 */ /* 0x000fe2000782c0ff */
[----:B------:R-:W-:Y:S02]  /*9f90*/  IMAD R22, R17, 0x1800, R31 ;  /* 0x0000180011167824 */ /* 0x000fe400078e021f */
[C---:B------:R-:W-:Y:S02]  /*9fa0*/  IMAD R7, R5.reuse, UR5, R2 ;  /* 0x0000000505077c24 */ /* 0x040fe4000f8e0202 */
[----:B------:R-:W-:Y:S01]  /*9fb0*/  IMAD.WIDE.U32 R2, R5, UR4, RZ ;  /* 0x0000000405027c25 */ /* 0x000fe2000f8e00ff */
[----:B------:R-:W-:-:S03]  /*9fc0*/  ULDC.64 UR4, c[0x0][0x310] ;  /* 0x0000c40000047ab9 */ /* 0x000fc60000000a00 */
[----:B------:R-:W-:Y:S02]  /*9fd0*/  IMAD.IADD R3, R3, 0x1, R7 ;  /* 0x0000000103037824 */ /* 0x000fe400078e0207 */
[----:B------:R-:W-:Y:S02]  /*9fe0*/  IMAD R7, R25, UR4, RZ ;  /* 0x0000000419077c24 */ /* 0x000fe4000f8e02ff */
[----:B------:R-:W-:-:S04]  /*9ff0*/  IMAD.WIDE.U32 R2, R4, UR4, R2 ;  /* 0x0000000404027c25 */ /* 0x000fc8000f8e0002 */
        /* <DEDUP_REMOVED lines=12> */
[----:B------:R-:W1:Y:S01]  /*a0c0*/  SHFL.IDX PT, R14, R21, RZ, 0x181f ;  /* 0x00181fff150e7589 */ /* 0x000e6200000e0000 */
[----:B------:R-:W-:-:S03]  /*a0d0*/  LEA R22, R22, UR37, 0x1 ;  /* 0x0000002516167c11 */ /* 0x000fc6000f8e08ff */
[----:B------:R-:W2:Y:S04]  /*a0e0*/  SHFL.IDX PT, R3, R24, RZ, 0x181f ;  /* 0x00181fff18037589 */ /* 0x000ea800000e0000 */
[----:B------:R-:W-:Y:S04]  /*a0f0*/  SHFL.IDX PT, R6, R24, 0x1, 0x181f ;  /* 0x00381f0018067f89 */ /* 0x000fe800000e0000 */
[----:B------:R-:W-:Y:S01]  /*a100*/  SHFL.IDX PT, R10, R21, 0x2, 0x181f ;  /* 0x00581f00150a7f89 */ /* 0x000fe200000e0000 */
[----:B-1----:R-:W-:-:S03]  /*a110*/  IADD3 R2, P0, R14, R0, RZ ;  /* 0x000000000e027210 */ /* 0x002fc60007f1e0ff */
[----:B------:R-:W1:Y:S02]  /*a120*/  SHFL.IDX PT, R14, R21, 0x1, 0x181f ;  /* 0x00381f00150e7f89 */ /* 0x000e6400000e0000 */
[----:B--2---:R-:W-:-:S05]  /*a130*/  IMAD.X R3, RZ, RZ, R3, P0 ;  /* 0x000000ffff037224 */ /* 0x004fca00000e0603 */
[----:B------:R2:W-:Y:S04]  /*a140*/  LDGSTS.E.BYPASS.LTC128B.128 [R22+0x1c400], desc[UR48][R2.64], !P1 ;  /* 0x1c40000002167fae */ /* 0x0005e8000c901d70 */
[----:B--2---:R-:W-:Y:S01]  /*a150*/  SHFL.IDX PT, R2, R21, 0x3, 0x181f ;  /* 0x00781f0015027f89 */ /* 0x004fe200000e0000 */
[----:B-1----:R-:W-:-:S03]  /*a160*/  IADD3 R8, P0, R14, R0, RZ ;  /* 0x000000000e087210 */ /* 0x002fc60007f1e0ff */
[----:B------:R-:W-:Y:S02]  /*a170*/  SHFL.IDX PT, R3, R24, 0x3, 0x181f ;  /* 0x00781f0018037f89 */ /* 0x000fe400000e0000 */
[----:B------:R-:W-:Y:S01]  /*a180*/  IMAD.X R9, RZ, RZ, R6, P0 ;  /* 0x000000ffff097224 */ /* 0x000fe200000e0606 */
[-C--:B------:R-:W-:Y:S01]  /*a190*/  IADD3 R10, P0, R10, R0.reuse, RZ ;  /* 0x000000000a0a7210 */ /* 0x080fe20007f1e0ff */
[----:B------:R-:W1:Y:S04]  /*a1a0*/  SHFL.IDX PT, R6, R24, 0x2, 0x181f ;  /* 0x00581f0018067f89 */ /* 0x000e6800000e0000 */
[----:B------:R2:W-:Y:S04]  /*a1b0*/  LDGSTS.E.BYPASS.LTC128B.128 [R22+0x1cc00], desc[UR48][R8.64], !P1 ;  /* 0x1cc0000008167fae */ /* 0x0005e8000c901d70 */
[----:B------:R-:W-:Y:S01]  /*a1c0*/  SHFL.IDX PT, R14, R21, 0x5, 0x181f ;  /* 0x00b81f00150e7f89 */ /* 0x000fe200000e0000 */
[----:B-1----:R-:W-:Y:S01]  /*a1d0*/  IMAD.X R11, RZ, RZ, R6, P0 ;  /* 0x000000ffff0b7224 */ /* 0x002fe200000e0606 */
[----:B------:R-:W-:-:S02]  /*a1e0*/  IADD3 R6, P0, R2, R0, RZ ;  /* 0x0000000002067210 */ /* 0x000fc40007f1e0ff */
[----:B------:R-:W1:Y:S03]  /*a1f0*/  SHFL.IDX PT, R2, R21, 0x4, 0x181f ;  /* 0x00981f0015027f89 */ /* 0x000e6600000e0000 */
[----:B------:R-:W-:Y:S01]  /*a200*/  IMAD.X R7, RZ, RZ, R3, P0 ;  /* 0x000000ffff077224 */ /* 0x000fe200000e0603 */
[----:B------:R2:W-:Y:S04]  /*a210*/  LDGSTS.E.BYPASS.LTC128B.128 [R22+0x1d400], desc[UR48][R10.64], !P1 ;  /* 0x1d4000000a167fae */ /* 0x0005e8000c901d70 */
[----:B------:R-:W3:Y:S04]  /*a220*/  SHFL.IDX PT, R3, R24, 0x4, 0x181f ;  /* 0x00981f0018037f89 */ /* 0x000ee800000e0000 */
[----:B------:R2:W-:Y:S04]  /*a230*/  LDGSTS.E.BYPASS.LTC128B.128 [R22+0x1dc00], desc[UR48][R6.64], !P1 ;  /* 0x1dc0000006167fae */ /* 0x0005e8000c901d70 */
[----:B------:R-:W4:Y:S01]  /*a240*/  SHFL.IDX PT, R24, R24, 0x5, 0x181f ;  /* 0x00b81f0018187f89 */ /* 0x000f2200000e0000 */
[----:B-1----:R-:W-:-:S05]  /*a250*/  IADD3 R2, P0, R2, R0, RZ ;  /* 0x0000000002027210 */ /* 0x002fca0007f1e0ff */
[----:B---3--:R-:W-:-:S05]  /*a260*/  IMAD.X R3, RZ, RZ, R3, P0 ;  /* 0x000000ffff037224 */ /* 0x008fca00000e0603 */
[----:B------:R2:W-:Y:S03]  /*a270*/  LDGSTS.E.BYPASS.LTC128B.128 [R22+0x1e400], desc[UR48][R2.64], !P1 ;  /* 0x1e40000002167fae */ /* 0x0005e6000c901d70 */
.L_x_155:
[----:B--2---:R-:W-:-:S05]  /*a280*/  IADD3 R2, P0, R14, R0, RZ ;  /* 0x000000000e027210 */ /* 0x004fca0007f1e0ff */
[----:B----4-:R-:W-:Y:S01]  /*a290*/  IMAD.X R3, RZ, RZ, R24, P0 ;  /* 0x000000ffff037224 */ /* 0x010fe200000e0618 */
[----:B------:R-:W-:-:S04]  /*a2a0*/  PLOP3.LUT P0, PT, PT, PT, PT, 0x80, 0x0 ;  /* 0x000000000000781c */ /* 0x000fc80003f0f070 */
[----:B------:R-:W-:Y:S01]  /*a2b0*/  @!PT LDS RZ, [RZ] ;  /* 0x00000000fffff984 */ /* 0x000fe20000000800 */
[----:B------:R-:W-:Y:S01]  /*a2c0*/  @!PT LDS RZ, [RZ] ;  /* 0x00000000fffff984 */ /* 0x000fe20000000800 */
[----:B------:R-:W-:Y:S01]  /*a2d0*/  @!PT LDS RZ, [RZ] ;  /* 0x00000000fffff984 */ /* 0x000fe20000000800 */
[----:B------:R1:W-:Y:S01]  /*a2e0*/  LDGSTS.E.BYPASS.LTC128B.128 [R22+0x1ec00], desc[UR48][R2.64], !P1 ;  /* 0x1ec0000002167fae */ /* 0x0003e2000c901d70 */
[----:B------:R-:W-:-:S08]  /*a2f0*/  NOP ;  /* 0x0000000000007918 */ /* 0x000fd00000000000 */
.L_x_66:
[----:B------:R-:W-:Y:S02]  /*a300*/  PLOP3.LUT P1, PT, P1, P0, PT, 0xa2, 0x0 ;  /* 0x000000000000781c */ /* 0x000fe40000f21472 */
[----:B------:R-:W-:-:S08]  /*a310*/  @P0 R2UR P1, UR4, R18 ;  /* 0x00000000120402ca */ /* 0x000fd00000020000 */
[----:B------:R-:W-:-:S05]  /*a320*/  @P0 PLOP3.LUT P0, PT, P1, PT, PT, 0x80, 0x0 ;  /* 0x000000000000081c */ /* 0x000fca0000f0f070 */
[----:B------:R-:W-:Y:S01]  /*a330*/  @!P1 SYNCS.ARRIVE.TRANS64.RED.A0T1 RZ, [UR4+0x22830], RZ ;  /* 0x022830ffffff99a7 */ /* 0x000fe20008200404 */
[----:B------:R-:W-:Y:S07]  /*a340*/  @!P1 ARRIVES.LDGSTSBAR.64.TRANSCNT [UR4+0x22830] ;  /* 0x02283000ff0099b0 */ /* 0x000fee0008000a84 */
[----:B------:R-:W-:Y:S05]  /*a350*/  @P0 BRA.U.ANY `(.L_x_66) ;  /* 0xfffffffd00e80947 */ /* 0x000fea000393ffff */
[----:B------:R-:W-:Y:S01]  /*a360*/  NOP ;  /* 0x0000000000007918 */ /* 0x000fe20000000000 */
[----:B-1----:R-:W-:-:S05]  /*a370*/  IMAD.U32 R2, RZ, RZ, UR41 ;  /* 0x00000029ff027e24 */ /* 0x002fca000f8e00ff */
[----:B------:R-:W-:-:S13]  /*a380*/  ISETP.NE.AND P2, PT, R2, 0x3, PT ;  /* 0x000000030200780c */ /* 0x000fda0003f45270 */
[----:B------:R-:W-:Y:S05]  /*a390*/  @!P2 BRA `(.L_x_67) ;  /* 0x000000000004a947 */ /* 0x000fea0003800000 */
[----:B------:R-:W-:Y:S01]  /*a3a0*/  BPT.TRAP 0x1 ;  /* 0x000000040000795c */ /* 0x000fe20000300000 */
.L_x_67:
[----:B------:R1:W-:Y:S01]  /*a3b0*/  SYNCS.ARRIVE.TRANS64.A1T0 RZ, [R18+URZ+0x22830], RZ ;  /* 0x022830ff12ff79a7 */ /* 0x0003e2000810003f */
[----:B------:R-:W-:Y:S05]  /*a3c0*/  @!P2 BRA `(.L_x_68) ;  /* 0x000000000004a947 */ /* 0x000fea0003800000 */
[----:B------:R-:W-:Y:S01]  /*a3d0*/  BPT.TRAP 0x1 ;  /* 0x000000040000795c */ /* 0x000fe20000300000 */
.L_x_68:
[----:B------:R-:W2:Y:S01]  /*a3e0*/  SYNCS.PHASECHK.TRANS64.TRYWAIT P0, [R18+URZ+0x22860], R26 ;  /* 0x0228601a120075a7 */ /* 0x000ea2000800017f */
[----:B------:R-:W-:Y:S04]  /*a3f0*/  BSSY B1, `(.L_x_69) ;  /* 0x0000002000017945 */ /* 0x000fe80003800000 */
[----:B--2---:R-:W-:Y:S05]  /*a400*/  @!P0 BRA `(.L_x_70) ;  /* 0x0000002c00708947 */ /* 0x004fea0003800000 */
.L_x_156:
[----:B------:R-:W-:Y:S05]  /*a410*/  BSYNC B1 ;  /* 0x0000000000017941 */ /* 0x000fea0003800000 */
.L_x_69:
[----:B------:R-:W-:Y:S01]  /*a420*/  ULDC.64 UR4, c[0x0][0x328] ;  /* 0x0000ca0000047ab9 */ /* 0x000fe20000000a00 */
[C---:B------:R-:W-:Y:S01]  /*a430*/  LOP3.LUT P4, RZ, R16.reuse, 0x2, RZ, 0xc0, !PT ;  /* 0x0000000210ff7812 */ /* 0x040fe2000788c0ff */
[----:B------:R-:W-:Y:S01]  /*a440*/  IMAD R2, R23, UR4, RZ ;  /* 0x0000000417027c24 */ /* 0x000fe2000f8e02ff */
[C---:B------:R-:W-:Y:S01]  /*a450*/  LOP3.LUT P3, RZ, R16.reuse, 0x10, RZ, 0xc0, !PT ;  /* 0x0000001010ff7812 */ /* 0x040fe2000786c0ff */
[----:B------:R-:W-:Y:S01]  /*a460*/  IMAD R22, R17, 0x6000, R31 ;  /* 0x0000600011167824 */ /* 0x000fe200078e021f */
[C---:B------:R-:W-:Y:S01]  /*a470*/  LOP3.LUT P2, RZ, R16.reuse, 0x8, RZ, 0xc0, !PT ;  /* 0x0000000810ff7812 */ /* 0x040fe2000784c0ff */
[C---:B------:R-:W-:Y:S01]  /*a480*/  IMAD R7, R5.reuse, UR5, R2 ;  /* 0x0000000505077c24 */ /* 0x040fe2000f8e0202 */
[----:B------:R-:W-:Y:S01]  /*a490*/  LOP3.LUT P1, RZ, R16, 0x4, RZ, 0xc0, !PT ;  /* 0x0000000410ff7812 */ /* 0x000fe2000782c0ff */
        /* <DEDUP_REMOVED lines=17> */
[----:B------:R-:W3:Y:S01]  /*a5b0*/  SHFL.IDX PT, R14, R21, RZ, 0x181f ;  /* 0x00181fff150e7589 */ /* 0x000ee200000e0000 */
[----:B------:R-:W-:-:S03]  /*a5c0*/  LEA R22, R22, UR37, 0x1 ;  /* 0x0000002516167c11 */ /* 0x000fc6000f8e08ff */
[----:B------:R-:W4:Y:S04]  /*a5d0*/  SHFL.IDX PT, R3, R23, RZ, 0x181f ;  /* 0x00181fff17037589 */ /* 0x000f2800000e0000 */
[----:B------:R-:W-:Y:S01]  /*a5e0*/  SHFL.IDX PT, R2, R21, 0x4, 0x181f ;  /* 0x00981f0015027f89 */ /* 0x000fe200000e0000 */
[----:B---3--:R-:W-:-:S03]  /*a5f0*/  IADD3 R10, P0, R14, R0, RZ ;  /* 0x000000000e0a7210 */ /* 0x008fc60007f1e0ff */
[----:B------:R-:W3:Y:S02]  /*a600*/  SHFL.IDX PT, R14, R21, 0x1, 0x181f ;  /* 0x00381f00150e7f89 */ /* 0x000ee400000e0000 */
[----:B----4-:R-:W-:Y:S02]  /*a610*/  IMAD.X R11, RZ, RZ, R3, P0 ;  /* 0x000000ffff0b7224 */ /* 0x010fe400000e0603 */
[----:B------:R-:W4:Y:S04]  /*a620*/  SHFL.IDX PT, R3, R23, 0x1, 0x181f ;  /* 0x00381f0017037f89 */ /* 0x000f2800000e0000 */
[----:B------:R0:W-:Y:S04]  /*a630*/  LDGSTS.E.BYPASS.LTC128B.128 [R22+0x400], desc[UR48][R10.64], !P4 ;  /* 0x004000000a167fae */ /* 0x0001e8000e101d70 */
[----:B------:R0:W-:Y:S04]  /*a640*/  LDGSTS.E.BYPASS.LTC128B.128 [R22+0x3400], desc[UR48][R10.64+0x80], !P3 ;  /* 0x034000800a167fae */ /* 0x0001e8000d901d70 */
[----:B------:R0:W-:Y:S04]  /*a650*/  LDGSTS.E.BYPASS.LTC128B.128 [R22+0x6400], desc[UR48][R10.64+0x100], !P2 ;  /* 0x064001000a167fae */ /* 0x0001e8000d101d70 */
[----:B------:R0:W-:Y:S01]  /*a660*/  LDGSTS.E.BYPASS.LTC128B.128 [R22+0x9400], desc[UR48][R10.64+0x180], !P1 ;  /* 0x094001800a167fae */ /* 0x0001e2000c901d70 */
        /* <DEDUP_REMOVED lines=17> */
[----:B------:R-:W-:Y:S01]  /*a780*/  SHFL.IDX PT, R14, R21, 0x5, 0x181f ;  /* 0x00b81f00150e7f89 */ /* 0x000fe200000e0000 */
[----:B----4-:R-:W-:-:S03]  /*a790*/  IADD3.X R5, RZ, R3, RZ, P0, !PT ;  /* 0x00000003ff057210 */ /* 0x010fc600007fe4ff */
[----:B------:R-:W3:Y:S01]  /*a7a0*/  SHFL.IDX PT, R3, R23, 0x4, 0x181f ;  /* 0x00981f0017037f89 */ /* 0x000ee200000e0000 */
[----:B------:R-:W-:-:S03]  /*a7b0*/  IADD3 R2, P0, R2, R0, RZ ;  /* 0x0000000002027210 */ /* 0x000fc60007f1e0ff */
[----:B------:R0:W-:Y:S04]  /*a7c0*/  LDGSTS.E.BYPASS.LTC128B.128 [R22+0x1c00], desc[UR48][R4.64], !P4 ;  /* 0x01c0000004167fae */ /* 0x0001e8000e101d70 */
[----:B------:R0:W-:Y:S04]  /*a7d0*/  LDGSTS.E.BYPASS.LTC128B.128 [R22+0x4c00], desc[UR48][R4.64+0x80], !P3 ;  /* 0x04c0008004167fae */ /* 0x0001e8000d901d70 */
[----:B------:R0:W-:Y:S04]  /*a7e0*/  LDGSTS.E.BYPASS.LTC128B.128 [R22+0x7c00], desc[UR48][R4.64+0x100], !P2 ;  /* 0x07c0010004167fae */ /* 0x0001e8000d101d70 */
[----:B------:R0:W-:Y:S04]  /*a7f0*/  LDGSTS.E.BYPASS.LTC128B.128 [R22+0xac00], desc[UR48][R4.64+0x180], !P1 ;  /* 0x0ac0018004167fae */ /* 0x0001e8000c901d70 */
[----:B------:R-:W4:Y:S01]  /*a800*/  SHFL.IDX PT, R23, R23, 0x5, 0x181f ;  /* 0x00b81f0017177f89 */ /* 0x000f2200000e0000 */
[----:B---3--:R-:W-:-:S05]  /*a810*/  IMAD.X R3, RZ, RZ, R3, P0 ;  /* 0x000000ffff037224 */ /* 0x008fca00000e0603 */
[----:B------:R0:W-:Y:S04]  /*a820*/  LDGSTS.E.BYPASS.LTC128B.128 [R22+0x2400], desc[UR48][R2.64], !P4 ;  /* 0x0240000002167fae */ /* 0x0001e8000e101d70 */
[----:B------:R0:W-:Y:S04]  /*a830*/  LDGSTS.E.BYPASS.LTC128B.128 [R22+0x5400], desc[UR48][R2.64+0x80], !P3 ;  /* 0x0540008002167fae */ /* 0x0001e8000d901d70 */
[----:B------:R0:W-:Y:S04]  /*a840*/  LDGSTS.E.BYPASS.LTC128B.128 [R22+0x8400], desc[UR48][R2.64+0x100], !P2 ;  /* 0x0840010002167fae */ /* 0x0001e8000d101d70 */
[----:B------:R0:W-:Y:S02]  /*a850*/  LDGSTS.E.BYPASS.LTC128B.128 [R22+0xb400], desc[UR48][R2.64+0x180], !P1 ;  /* 0x0b40018002167fae */ /* 0x0001e4000c901d70 */
.L_x_170:
[----:B0-----:R-:W-:-:S05]  /*a860*/  IADD3 R2, P0, R14, R0, RZ ;  /* 0x000000000e027210 */ /* 0x001fca0007f1e0ff */
[----:B----4-:R-:W-:Y:S01]  /*a870*/  IMAD.X R3, RZ, RZ, R23, P0 ;  /* 0x000000ffff037224 */ /* 0x010fe200000e0617 */
        /* <DEDUP_REMOVED lines=9> */
.L_x_72:
[----:B------:R-:W-:Y:S02]  /*a910*/  PLOP3.LUT P1, PT, P1, P0, PT, 0xa2, 0x0 ;  /* 0x000000000000781c */ /* 0x000fe40000f21472 */
[----:B------:R-:W-:-:S08]  /*a920*/  @P0 R2UR P1, UR4, R18 ;  /* 0x00000000120402ca */ /* 0x000fd00000020000 */
        /* <DEDUP_REMOVED lines=9> */
.L_x_73:
[----:B------:R-:W-:Y:S01]  /*a9c0*/  VIADD R17, R17, 0x1 ;  /* 0x0000000111117836 */ /* 0x000fe20000000000 */
[----:B------:R0:W-:Y:S04]  /*a9d0*/  SYNCS.ARRIVE.TRANS64.A1T0 RZ, [R18+URZ+0x22850], RZ ;  /* 0x022850ff12ff79a7 */ /* 0x0001e8000810003f */
[----:B------:R-:W-:-:S04]  /*a9e0*/  ISETP.NE.AND P0, PT, R17, 0x2, PT ;  /* 0x000000021100780c */ /* 0x000fc80003f05270 */
[----:B------:R-:W-:Y:S02]  /*a9f0*/  SEL R17, R17, RZ, P0 ;  /* 0x000000ff11117207 */ /* 0x000fe40000000000 */
[----:B------:R-:W-:Y:S02]  /*aa00*/  SEL R2, RZ, 0x1, P0 ;  /* 0x00000001ff027807 */ /* 0x000fe40000000000 */
[C---:B------:R-:W-:Y:S02]  /*aa10*/  ISETP.GT.AND P0, PT, R20.reuse, RZ, PT ;  /* 0x000000ff1400720c */ /* 0x040fe40003f04270 */
[----:B------:R-:W-:Y:S01]  /*aa20*/  LOP3.LUT R27, R27, R2, RZ, 0x3c, !PT ;  /* 0x000000021b1b7212 */ /* 0x000fe200078e3cff */
[----:B------:R-:W-:-:S04]  /*aa30*/  VIADD R2, R20, 0xffffffff ;  /* 0xffffffff14027836 */ /* 0x000fc80000000000 */
[----:B------:R-:W-:-:S06]  /*aa40*/  IMAD.MOV.U32 R20, RZ, RZ, R2 ;  /* 0x000000ffff147224 */ /* 0x000fcc00078e0002 */
[----:B0-----:R-:W-:Y:S05]  /*aa50*/  @P0 BRA `(.L_x_74) ;  /* 0xfffffff000ac0947 */ /* 0x001fea000383ffff */
[----:B------:R-:W-:Y:S05]  /*aa60*/  BSYNC B0 ;  /* 0x0000000000007941 */ /* 0x000fea0003800000 */
.L_x_61:
[----:B------:R-:W3:Y:S01]  /*aa70*/  LDL.LU R0, [R1+0x4] ;  /* 0x0000040001007983 */ /* 0x000ee20000300800 */
[----:B------:R-:W-:Y:S01]  /*aa80*/  VIADD R37, R37, UR42 ;  /* 0x0000002a25257c36 */ /* 0x000fe20008000000 */
[----:B------:R-:W-:-:S04]  /*aa90*/  ULDC UR4, c[0x0][0xc34] ;  /* 0x00030d0000047ab9 */ /* 0x000fc80000000800 */
[----:B------:R-:W-:Y:S01]  /*aaa0*/  ISETP.GE.AND P0, PT, R37, UR4, PT ;  /* 0x0000000425007c0c */ /* 0x000fe2000bf06270 */
[----:B---3--:R-:W-:-:S05]  /*aab0*/  VIADD R0, R0, 0x1 ;  /* 0x0000000100007836 */ /* 0x008fca0000000000 */
[----:B------:R0:W-:Y:S07]  /*aac0*/  STL [R1+0x4], R0 ;  /* 0x0000040001007387 */ /* 0x0001ee0000100800 */
[----:B------:R-:W-:Y:S05]  /*aad0*/  @!P0 BRA `(.L_x_75) ;  /* 0xffffffd000308947 */ /* 0x000fea000383ffff */
[----:B0-----:R-:W-:-:S07]  /*aae0*/  LOP3.LUT R0, R0, 0x1, RZ, 0xc, !PT ;  /* 0x0000000100007812 */ /* 0x001fce00078e0cff */
.L_x_40:
[----:B------:R-:W0:Y:S01]  /*aaf0*/  S2R R3, SR_CgaCtaId ;  /* 0x0000000000037919 */ /* 0x000e220000008800 */
[----:B------:R-:W-:Y:S01]  /*ab00*/  MOV R2, 0x400 ;  /* 0x0000040000027802 */ /* 0x000fe20000000f00 */
[----:B------:R-:W-:Y:S01]  /*ab10*/  BSSY B0, `(.L_x_76) ;  /* 0x0000005000007945 */ /* 0x000fe20003800000 */
[----:B------:R-:W-:Y:S02]  /*ab20*/  SHF.L.U32 R0, R0, 0x1f, RZ ;  /* 0x0000001f00007819 */ /* 0x000fe400000006ff */
[----:B0-----:R-:W-:-:S04]  /*ab30*/  LEA R4, R3, R2, 0x18 ;  /* 0x0000000203047211 */ /* 0x001fc800078ec0ff */
[----:B------:R-:W0:Y:S02]  /*ab40*/  SYNCS.PHASECHK.TRANS64.TRYWAIT P0, [R4+URZ+0x22820], R0 ;  /* 0x02282000040075a7 */ /* 0x000e24000800017f */
[----:B0-----:R-:W-:Y:S05]  /*ab50*/  @!P0 BRA `(.L_x_77) ;  /* 0x0000002c007c8947 */ /* 0x001fea0003800000 */
.L_x_171:
[----:B------:R-:W-:Y:S05]  /*ab60*/  BSYNC B0 ;  /* 0x0000000000007941 */ /* 0x000fea0003800000 */
.L_x_76:
[----:B------:R-:W-:-:S03]  /*ab70*/  UMOV UR4, 0xffffffff ;  /* 0xffffffff00047882 */ /* 0x000fc60000000000 */
[----:B------:R-:W-:Y:S05]  /*ab80*/  BRA.DIV UR4, `(.L_x_78) ;  /* 0x0000002e04847947 */ /* 0x000fea000b800000 */
[----:B0-----:R-:W0:Y:S02]  /*ab90*/  S2R R0, SR_TID.X ;  /* 0x0000000000007919 */ /* 0x001e240000002100 */
[----:B0-----:R-:W-:-:S04]  /*aba0*/  SHF.R.U32.HI R0, RZ, 0x5, R0 ;  /* 0x00000005ff007819 */ /* 0x001fc80000011600 */
[----:B------:R-:W-:-:S05]  /*abb0*/  LOP3.LUT R0, R0, 0x3, RZ, 0xc0, !PT ;  /* 0x0000000300007812 */ /* 0x000fca00078ec0ff */
[----:B------:R0:W3:Y:S02]  /*abc0*/  SHFL.IDX PT, R14, R0, RZ, 0x1f ;  /* 0x00001fff000e7589 */ /* 0x0000e400000e0000 */
.L_x_174:
[----:B---3--:R-:W-:Y:S01]  /*abd0*/  ISETP.NE.AND P0, PT, R14, RZ, PT ;  /* 0x000000ff0e00720c */ /* 0x008fe20003f05270 */
[----:B------:R-:W-:-:S12]  /*abe0*/  BSSY B0, `(.L_x_79) ;  /* 0x0000024000007945 */ /* 0x000fd80003800000 */
[----:B------:R-:W-:Y:S05]  /*abf0*/  @P0 BRA `(.L_x_80) ;  /* 0x0000000000880947 */ /* 0x000fea0003800000 */
[----:B------:R-:W-:-:S03]  /*ac00*/  UMOV UR4, 0xffffffff ;  /* 0xffffffff00047882 */ /* 0x000fc60000000000 */
[----:B------:R-:W-:Y:S05]  /*ac10*/  BRA.DIV UR4, `(.L_x_81) ;  /* 0x0000002e04947947 */ /* 0x000fea000b800000 */
[----:B------:R-:W-:-:S13]  /*ac20*/  ELECT P6, URZ, PT ;  /* 0x00000000003f782f */ /* 0x000fda00038c0000 */
.L_x_177:
[----:B------:R-:W-:Y:S05]  /*ac30*/  @!P6 BRA `(.L_x_80) ;  /* 0x000000000078e947 */ /* 0x000fea0003800000 */
[----:B------:R-:W-:-:S06]  /*ac40*/  ULOP3.LUT UR4, UR38, 0x2, URZ, 0xfc, !UPT ;  /* 0x0000000226047892 */ /* 0x000fcc000f8efc3f */
[----:B0-----:R-:W-:-:S05]  /*ac50*/  IMAD.U32 R0, RZ, RZ, UR4 ;  /* 0x00000004ff007e24 */ /* 0x001fca000f8e00ff */
[----:B------:R-:W-:-:S13]  /*ac60*/  ISETP.NE.AND P0, PT, R0, 0x3, PT ;  /* 0x000000030000780c */ /* 0x000fda0003f05270 */
[----:B------:R-:W-:Y:S05]  /*ac70*/  @!P0 BRA `(.L_x_82) ;  /* 0x0000000000048947 */ /* 0x000fea0003800000 */
[----:B------:R-:W-:Y:S01]  /*ac80*/  BPT.TRAP 0x1 ;  /* 0x000000040000795c */ /* 0x000fe20000300000 */
.L_x_82:
[----:B------:R-:W-:Y:S01]  /*ac90*/  IMAD R3, R17, 0x8, R4 ;  /* 0x0000000811037824 */ /* 0x000fe200078e0204 */
[----:B------:R-:W-:Y:S01]  /*aca0*/  SHF.L.U32 R2, R27, 0x1f, RZ ;  /* 0x0000001f1b027819 */ /* 0x000fe200000006ff */
[----:B------:R-:W-:-:S03]  /*acb0*/  VIADD R17, R17, 0x1 ;  /* 0x0000000111117836 */ /* 0x000fc60000000000 */
[----:B------:R-:W0:Y:S02]  /*acc0*/  SYNCS.PHASECHK.TRANS64.TRYWAIT P1, [R3+URZ+0x22840], R2 ;  /* 0x02284002030075a7 */ /* 0x000e24000802017f */
[----:B------:R-:W-:-:S04]  /*acd0*/  ISETP.NE.AND P2, PT, R17, 0x2, PT ;  /* 0x000000021100780c */ /* 0x000fc80003f45270 */
[----:B------:R-:W-:Y:S01]  /*ace0*/  SEL R0, RZ, 0x1, P2 ;  /* 0x00000001ff007807 */ /* 0x000fe20001000000 */
[----:B0-----:R-:W-:Y:S08]  /*acf0*/  @!P1 BRA `(.L_x_83) ;  /* 0x0000002c007c9947 */ /* 0x001ff00003800000 */
.L_x_178:
[----:B------:R-:W-:Y:S02]  /*ad00*/  SEL R17, R17, RZ, P2 ;  /* 0x000000ff11117207 */ /* 0x000fe40001000000 */
[----:B------:R-:W-:Y:S01]  /*ad10*/  LOP3.LUT R0, R27, R0, RZ, 0x3c, !PT ;  /* 0x000000001b007212 */ /* 0x000fe200078e3cff */
[----:B------:R-:W-:Y:S06]  /*ad20*/  @!P0 BRA `(.L_x_84) ;  /* 0x0000000000048947 */ /* 0x000fec0003800000 */
[----:B------:R-:W-:Y:S01]  /*ad30*/  BPT.TRAP 0x1 ;  /* 0x000000040000795c */ /* 0x000fe20000300000 */
.L_x_84:
[----:B------:R-:W-:Y:S01]  /*ad40*/  IMAD R17, R17, 0x8, R4 ;  /* 0x0000000811117824 */ /* 0x000fe200078e0204 */
[----:B------:R-:W-:-:S04]  /*ad50*/  SHF.L.U32 R0, R0, 0x1f, RZ ;  /* 0x0000001f00007819 */ /* 0x000fc800000006ff */
[----:B------:R-:W3:Y:S02]  /*ad60*/  SYNCS.PHASECHK.TRANS64.TRYWAIT P1, [R17+URZ+0x22840], R0 ;  /* 0x02284000110075a7 */ /* 0x000ee4000802017f */
[----:B---3--:R-:W-:Y:S05]  /*ad70*/  @!P1 BRA `(.L_x_85) ;  /* 0x0000002c00709947 */ /* 0x008fea0003800000 */
.L_x_179:
[----:B------:R-:W-:Y:S05]  /*ad80*/  @!P0 BRA `(.L_x_86) ;  /* 0x0000000000048947 */ /* 0x000fea0003800000 */
[----:B------:R-:W-:Y:S01]  /*ad90*/  BPT.TRAP 0x1 ;  /* 0x000000040000795c */ /* 0x000fe20000300000 */
.L_x_86:
[----:B------:R-:W4:Y:S02]  /*ada0*/  SYNCS.PHASECHK.TRANS64.TRYWAIT P1, [R3+URZ+0x22860], R2 ;  /* 0x02286002030075a7 */ /* 0x000f24000802017f */
[----:B----4-:R-:W-:Y:S05]  /*adb0*/  @!P1 BRA `(.L_x_87) ;  /* 0x0000002c00749947 */ /* 0x010fea0003800000 */
.L_x_180:
[----:B------:R-:W-:Y:S05]  /*adc0*/  @!P0 BRA `(.L_x_88) ;  /* 0x0000000000048947 */ /* 0x000fea0003800000 */
[----:B------:R-:W-:Y:S01]  /*add0*/  BPT.TRAP 0x1 ;  /* 0x000000040000795c */ /* 0x000fe20000300000 */
.L_x_88:
[----:B------:R0:W0:Y:S02]  /*ade0*/  SYNCS.PHASECHK.TRANS64.TRYWAIT P0, [R17+URZ+0x22860], R0 ;  /* 0x02286000110075a7 */ /* 0x000024000800017f */
[----:B0-----:R-:W-:Y:S05]  /*adf0*/  @!P0 NANOSLEEP.SYNCS 0x989680 ;  /* 0x009896800000895d */ /* 0x001fea0003900000 */
[----:B------:R-:W0:Y:S02]  /*ae00*/  @!P0 SYNCS.PHASECHK.TRANS64 P0, [R17+URZ+0x22860], R0 ;  /* 0x02286000110085a7 */ /* 0x000e24000800007f */
[----:B0-----:R-:W-:Y:S05]  /*ae10*/  @!P0 BRA `(.L_x_88) ;  /* 0xfffffffc00f08947 */ /* 0x001fea000383ffff */
.L_x_80:
[----:B------:R-:W-:Y:S05]  /*ae20*/  BSYNC B0 ;  /* 0x0000000000007941 */ /* 0x000fea0003800000 */
.L_x_79:
[----:B------:R-:W-:Y:S05]  /*ae30*/  EXIT ;  /* 0x000000000000794d */ /* 0x000fea0003800000 */
.L_x_8:
[----:B0-----:R-:W-:-:S04]  /*ae40*/  IMAD.U32 R3, RZ, RZ, UR41 ;  /* 0x00000029ff037e24 */ /* 0x001fc8000f8e00ff */
[----:B------:R0:W1:Y:S03]  /*ae50*/  SYNCS.PHASECHK.TRANS64.TRYWAIT P0, [R3+URZ+0x22800], R0 ;  /* 0x02280000030075a7 */ /* 0x000066000800017f */
[----:B-1----:R-:W-:Y:S05]  /*ae60*/  @!P0 NANOSLEEP.SYNCS 0x989680 ;  /* 0x009896800000895d */ /* 0x002fea0003900000 */
[----:B------:R-:W1:Y:S02]  /*ae70*/  @!P0 SYNCS.PHASECHK.TRANS64 P0, [R3+URZ+0x22800], R0 ;  /* 0x02280000030085a7 */ /* 0x000e64000800007f */
[----:B-1----:R-:W-:Y:S05]  /*ae80*/  @!P0 BRA `(.L_x_8) ;  /* 0xfffffffc00ec8947 */ /* 0x002fea000383ffff */
[----:B------:R-:W-:Y:S05]  /*ae90*/  BRA `(.L_x_89) ;  /* 0xffffff60008c7947 */ /* 0x000fea000383ffff */
.L_x_12:
[----:B-1----:R-:W-:-:S04]  /*aea0*/  IMAD.U32 R3, RZ, RZ, UR22 ;  /* 0x00000016ff037e24 */ /* 0x002fc8000f8e00ff */
[----:B------:R1:W2:Y:S03]  /*aeb0*/  SYNCS.PHASECHK.TRANS64.TRYWAIT P1, [R3+URZ+0x22830], R8 ;  /* 0x02283008030075a7 */ /* 0x0002a6000802017f */
[----:B--2---:R-:W-:Y:S05]  /*aec0*/  @!P1 NANOSLEEP.SYNCS 0x989680 ;  /* 0x009896800000995d */ /* 0x004fea0003900000 */
[----:B------:R-:W2:Y:S02]  /*aed0*/  @!P1 SYNCS.PHASECHK.TRANS64 P1, [R3+URZ+0x22830], R8 ;  /* 0x02283008030095a7 */ /* 0x000ea4000802007f */
[----:B--2---:R-:W-:Y:S05]  /*aee0*/  @!P1 BRA `(.L_x_12) ;  /* 0xfffffffc00ec9947 */ /* 0x004fea000383ffff */
[----:B------:R-:W-:Y:S05]  /*aef0*/  BRA `(.L_x_11) ;  /* 0xffffff6000b07947 */ /* 0x000fea000383ffff */
.L_x_17:
[----:B---3--:R-:W-:-:S04]  /*af00*/  IMAD.U32 R9, RZ, RZ, UR22 ;  /* 0x00000016ff097e24 */ /* 0x008fc8000f8e00ff */
[----:B------:R3:W4:Y:S03]  /*af10*/  SYNCS.PHASECHK.TRANS64.TRYWAIT P1, [R9+URZ+0x22850], R8 ;  /* 0x02285008090075a7 */ /* 0x000726000802017f */
[----:B----4-:R-:W-:Y:S05]  /*af20*/  @!P1 NANOSLEEP.SYNCS 0x989680 ;  /* 0x009896800000995d */ /* 0x010fea0003900000 */
[----:B------:R-:W4:Y:S02]  /*af30*/  @!P1 SYNCS.PHASECHK.TRANS64 P1, [R9+URZ+0x22850], R8 ;  /* 0x02285008090095a7 */ /* 0x000f24000802007f */
[----:B----4-:R-:W-:Y:S05]  /*af40*/  @!P1 BRA `(.L_x_17) ;  /* 0xfffffffc00ec9947 */ /* 0x010fea000383ffff */
[----:B------:R-:W-:Y:S05]  /*af50*/  BRA `(.L_x_16) ;  /* 0xffffff7800207947 */ /* 0x000fea000383ffff */
.L_x_23:
[----:B--2---:R-:W-:Y:S02]  /*af60*/  IMAD.U32 R0, RZ, RZ, UR25 ;  /* 0x00000019ff007e24 */ /* 0x004fe4000f8e00ff */
[----:B------:R-:W-:-:S04]  /*af70*/  IMAD.U32 R3, RZ, RZ, UR26 ;  /* 0x0000001aff037e24 */ /* 0x000fc8000f8e00ff */
[----:B------:R2:W4:Y:S03]  /*af80*/  SYNCS.PHASECHK.TRANS64.TRYWAIT P2, [R0+URZ+0x22830], R3 ;  /* 0x02283003000075a7 */ /* 0x000526000804017f */
[----:B----4-:R-:W-:Y:S05]  /*af90*/  @!P2 NANOSLEEP.SYNCS 0x989680 ;  /* 0x009896800000a95d */ /* 0x010fea0003900000 */
[----:B------:R-:W4:Y:S02]  /*afa0*/  @!P2 SYNCS.PHASECHK.TRANS64 P2, [R0+URZ+0x22830], R3 ;  /* 0x022830030000a5a7 */ /* 0x000f24000804007f */
[----:B----4-:R-:W-:Y:S05]  /*afb0*/  @!P2 BRA `(.L_x_23) ;  /* 0xfffffffc00e8a947 */ /* 0x010fea000383ffff */
[----:B------:R-:W-:Y:S05]  /*afc0*/  BRA `(.L_x_22) ;  /* 0xffffff7c00487947 */ /* 0x000fea000383ffff */
.L_x_28:
[----:B0-----:R-:W-:Y:S01]  /*afd0*/  IMAD.U32 R8, RZ, RZ, UR25 ;  /* 0x00000019ff087e24 */ /* 0x001fe2000f8e00ff */
[----:B------:R-:W-:-:S04]  /*afe0*/  MOV R9, UR26 ;  /* 0x0000001a00097c02 */ /* 0x000fc80008000f00 */
[----:B------:R0:W1:Y:S03]  /*aff0*/  SYNCS.PHASECHK.TRANS64.TRYWAIT P2, [R8+URZ+0x22850], R9 ;  /* 0x02285009080075a7 */ /* 0x000066000804017f */
[----:B-1----:R-:W-:Y:S05]  /*b000*/  @!P2 NANOSLEEP.SYNCS 0x989680 ;  /* 0x009896800000a95d */ /* 0x002fea0003900000 */
[----:B------:R-:W1:Y:S02]  /*b010*/  @!P2 SYNCS.PHASECHK.TRANS64 P2, [R8+URZ+0x22850], R9 ;  /* 0x022850090800a5a7 */ /* 0x000e64000804007f */
[----:B-1----:R-:W-:Y:S05]  /*b020*/  @!P2 BRA `(.L_x_28) ;  /* 0xfffffffc00e8a947 */ /* 0x002fea000383ffff */
[----:B------:R-:W-:Y:S05]  /*b030*/  BRA `(.L_x_27) ;  /* 0xffffff9400707947 */ /* 0x000fea000383ffff */
.L_x_44:
[----:B------:R-:W0:Y:S01]  /*b040*/  S2R R20, SR_TID.X ;  /* 0x0000000000147919 */ /* 0x000e220000002100 */
[----:B------:R-:W-:Y:S01]  /*b050*/  BSSY B0, `(.L_x_90) ;  /* 0x000000a000007945 */ /* 0x000fe20003800000 */
[----:B------:R-:W-:Y:S02]  /*b060*/  IMAD.MOV.U32 R12, RZ, RZ, RZ ;  /* 0x000000ffff0c7224 */ /* 0x000fe400078e00ff */
[----:B------:R-:W-:Y:S02]  /*b070*/  IMAD.MOV.U32 R11, RZ, RZ, 0x1f ;  /* 0x0000001fff0b7424 */ /* 0x000fe400078e00ff */
[----:B------:R-:W-:Y:S01]  /*b080*/  IMAD.MOV.U32 R15, RZ, RZ, -0x1 ;  /* 0xffffffffff0f7424 */ /* 0x000fe200078e00ff */
[----:B0-----:R-:W-:-:S04]  /*b090*/  SHF.R.U32.HI R20, RZ, 0x5, R20 ;  /* 0x00000005ff147819 */ /* 0x001fc80000011614 */
[----:B------:R-:W-:-:S05]  /*b0a0*/  LOP3.LUT R20, R20, 0x3, RZ, 0xc0, !PT ;  /* 0x0000000314147812 */ /* 0x000fca00078ec0ff */
[----:B------:R-:W-:-:S07]  /*b0b0*/  IMAD.MOV.U32 R13, RZ, RZ, R20 ;  /* 0x000000ffff0d7224 */ /* 0x000fce00078e0014 */
[----:B-1---5:R-:W-:Y:S05]  /*b0c0*/  WARPSYNC.COLLECTIVE R15, `(.L_x_91) ;  /* 0x000000000f087348 */ /* 0x022fea0003c00000 */
[----:B------:R0:W2:Y:S02]  /*b0d0*/  SHFL.IDX P6, R14, R13, R12, R11 ;  /* 0x0000000c0d0e7389 */ /* 0x0000a400000c000b */
[----:B012--5:R-:W-:Y:S01]  /*b0e0*/  ENDCOLLECTIVE ;  /* 0x000000000000791b */ /* 0x027fe20003800000 */
.L_x_91:
[----:B------:R-:W-:Y:S05]  /*b0f0*/  BSYNC B0 ;  /* 0x0000000000007941 */ /* 0x000fea0003800000 */
.L_x_90:
[----:B------:R-:W-:Y:S05]  /*b100*/  BRA `(.L_x_92) ;  /* 0xffffffd000087947 */ /* 0x000fea000383ffff */
.L_x_47:
[----:B0-----:R0:W1:Y:S02]  /*b110*/  SYNCS.PHASECHK.TRANS64.TRYWAIT P0, [R22+URZ+0x22840], R3 ;  /* 0x02284003160075a7 */ /* 0x001064000800017f */
[----:B-1----:R-:W-:Y:S05]  /*b120*/  @!P0 NANOSLEEP.SYNCS 0x989680 ;  /* 0x009896800000895d */ /* 0x002fea0003900000 */
[----:B------:R-:W1:Y:S02]  /*b130*/  @!P0 SYNCS.PHASECHK.TRANS64 P0, [R22+URZ+0x22840], R3 ;  /* 0x02284003160085a7 */ /* 0x000e64000800007f */
[----:B-1----:R-:W-:Y:S05]  /*b140*/  @!P0 BRA `(.L_x_47) ;  /* 0xfffffffc00f08947 */ /* 0x002fea000383ffff */
[----:B------:R-:W-:Y:S05]  /*b150*/  BRA `(.L_x_93) ;  /* 0xffffffd0008c7947 */ /* 0x000fea000383ffff */
.L_x_48:
[----:B------:R-:W-:Y:S01]  /*b160*/  BSSY B0, `(.L_x_94) ;  /* 0x0000008000007945 */ /* 0x000fe20003800000 */
[----:B------:R-:W-:Y:S02]  /*b170*/  IMAD.MOV.U32 R13, RZ, RZ, R5 ;  /* 0x000000ffff0d7224 */ /* 0x000fe400078e0005 */
[----:B------:R-:W-:Y:S02]  /*b180*/  IMAD.MOV.U32 R12, RZ, RZ, RZ ;  /* 0x000000ffff0c7224 */ /* 0x000fe400078e00ff */
[----:B------:R-:W-:Y:S02]  /*b190*/  IMAD.MOV.U32 R11, RZ, RZ, 0x181f ;  /* 0x0000181fff0b7424 */ /* 0x000fe400078e00ff */
[----:B------:R-:W-:-:S07]  /*b1a0*/  IMAD.MOV.U32 R15, RZ, RZ, -0x1 ;  /* 0xffffffffff0f7424 */ /* 0x000fce00078e00ff */
[----:B------:R-:W-:Y:S05]  /*b1b0*/  WARPSYNC.COLLECTIVE R15, `(.L_x_95) ;  /* 0x000000000f087348 */ /* 0x000fea0003c00000 */
[----:B------:R0:W1:Y:S02]  /*b1c0*/  SHFL.IDX P6, R14, R13, R12, R11 ;  /* 0x0000000c0d0e7389 */ /* 0x00006400000c000b */
[----:B01----:R-:W-:Y:S01]  /*b1d0*/  ENDCOLLECTIVE ;  /* 0x000000000000791b */ /* 0x003fe20003800000 */
.L_x_95:
[----:B------:R-:W-:Y:S05]  /*b1e0*/  BSYNC B0 ;  /* 0x0000000000007941 */ /* 0x000fea0003800000 */
.L_x_94:
[----:B------:R-:W-:Y:S01]  /*b1f0*/  IMAD.MOV.U32 R13, RZ, RZ, R0 ;  /* 0x000000ffff0d7224 */ /* 0x000fe200078e0000 */
[----:B------:R-:W-:Y:S01]  /*b200*/  ISETP.GE.AND P2, PT, R34, 0x1, PT ;  /* 0x000000012200780c */ /* 0x000fe20003f46270 */
[----:B------:R-:W-:Y:S02]  /*b210*/  IMAD.MOV.U32 R12, RZ, RZ, RZ ;  /* 0x000000ffff0c7224 */ /* 0x000fe400078e00ff */
[----:B------:R-:W-:Y:S02]  /*b220*/  IMAD.MOV.U32 R11, RZ, RZ, 0x181f ;  /* 0x0000181fff0b7424 */ /* 0x000fe400078e00ff */
[----:B------:R-:W-:Y:S02]  /*b230*/  IMAD.MOV.U32 R15, RZ, RZ, -0x1 ;  /* 0xffffffffff0f7424 */ /* 0x000fe400078e00ff */
[----:B------:R-:W-:-:S07]  /*b240*/  IMAD.MOV.U32 R3, RZ, RZ, R14 ;  /* 0x000000ffff037224 */ /* 0x000fce00078e000e */
[----:B------:R-:W-:Y:S05]  /*b250*/  WARPSYNC.COLLECTIVE R15, `(.L_x_96) ;  /* 0x000000000f087348 */ /* 0x000fea0003c00000 */
[----:B------:R0:W1:Y:S02]  /*b260*/  SHFL.IDX P6, R14, R13, R12, R11 ;  /* 0x0000000c0d0e7389 */ /* 0x00006400000c000b */
[----:B01----:R-:W-:Y:S01]  /*b270*/  ENDCOLLECTIVE ;  /* 0x000000000000791b */ /* 0x003fe20003800000 */
.L_x_96:
[----:B------:R-:W-:Y:S01]  /*b280*/  @P2 LEA R7, R4, UR37, 0x1 ;  /* 0x0000002504072c11 */ /* 0x000fe2000f8e08ff */
[----:B------:R-:W-:Y:S02]  /*b290*/  IMAD.MOV.U32 R13, RZ, RZ, R5 ;  /* 0x000000ffff0d7224 */ /* 0x000fe400078e0005 */
[----:B------:R-:W-:Y:S01]  /*b2a0*/  IMAD.MOV.U32 R12, RZ, RZ, 0x1 ;  /* 0x00000001ff0c7424 */ /* 0x000fe200078e00ff */
[----:B------:R-:W-:-:S13]  /*b2b0*/  @P2 LEA R2, P0, R20, R14, 0x1 ;  /* 0x0000000e14022211 */ /* 0x000fda00078008ff */
[----:B------:R-:W-:Y:S05]  /*b2c0*/  WARPSYNC.COLLECTIVE R15, `(.L_x_97) ;  /* 0x000000000f087348 */ /* 0x000fea0003c00000 */
[----:B------:R0:W1:Y:S02]  /*b2d0*/  SHFL.IDX P6, R14, R13, R12, R11 ;  /* 0x0000000c0d0e7389 */ /* 0x00006400000c000b */
[----:B01----:R-:W-:Y:S01]  /*b2e0*/  ENDCOLLECTIVE ;  /* 0x000000000000791b */ /* 0x003fe20003800000 */
.L_x_97:
[----:B------:R-:W-:-:S05]  /*b2f0*/  @P2 IMAD.X R3, RZ, RZ, R3, P0 ;  /* 0x000000ffff032224 */ /* 0x000fca00000e0603 */
[----:B------:R-:W-:Y:S01]  /*b300*/  @!PT LDS RZ, [RZ] ;  /* 0x00000000fffff984 */ /* 0x000fe20000000800 */
[----:B------:R-:W-:Y:S01]  /*b310*/  @!PT LDS RZ, [RZ] ;  /* 0x00000000fffff984 */ /* 0x000fe20000000800 */
[----:B------:R-:W-:Y:S01]  /*b320*/  @!PT LDS RZ, [RZ] ;  /* 0x00000000fffff984 */ /* 0x000fe20000000800 */
[----:B------:R0:W-:Y:S01]  /*b330*/  @P2 LDGSTS.E.BYPASS.LTC128B.128 [R7+0x1c400], desc[UR48][R2.64], !P1 ;  /* 0x1c40000002072fae */ /* 0x0001e2000c901d70 */
[----:B------:R-:W-:Y:S01]  /*b340*/  ISETP.GE.AND P2, PT, R34, 0x11, PT ;  /* 0x000000112200780c */ /* 0x000fe20003f46270 */
[----:B------:R-:W-:Y:S02]  /*b350*/  IMAD.MOV.U32 R13, RZ, RZ, R0 ;  /* 0x000000ffff0d7224 */ /* 0x000fe400078e0000 */
[----:B------:R-:W-:-:S10]  /*b360*/  IMAD.MOV.U32 R6, RZ, RZ, R14 ;  /* 0x000000ffff067224 */ /* 0x000fd400078e000e */
[----:B0-----:R-:W-:Y:S05]  /*b370*/  WARPSYNC.COLLECTIVE R15, `(.L_x_98) ;  /* 0x000000000f087348 */ /* 0x001fea0003c00000 */
[----:B------:R1:W2:Y:S02]  /*b380*/  SHFL.IDX P6, R14, R13, R12, R11 ;  /* 0x0000000c0d0e7389 */ /* 0x0002a400000c000b */
[----:B012---:R-:W-:Y:S01]  /*b390*/  ENDCOLLECTIVE ;  /* 0x000000000000791b */ /* 0x007fe20003800000 */
.L_x_98:
[----:B------:R-:W-:Y:S01]  /*b3a0*/  @P2 LEA R12, R4, UR37, 0x1 ;  /* 0x00000025040c2c11 */ /* 0x000fe2000f8e08ff */
[----:B------:R-:W-:Y:S01]  /*b3b0*/  IMAD.MOV.U32 R13, RZ, RZ, R5 ;  /* 0x000000ffff0d7224 */ /* 0x000fe200078e0005 */
[----:B------:R-:W-:-:S04]  /*b3c0*/  @P2 LEA R11, P0, R20, R14, 0x1 ;  /* 0x0000000e140b2211 */ /* 0x000fc800078008ff */
[----:B------:R-:W-:Y:S01]  /*b3d0*/  @P2 IADD3.X R6, RZ, R6, RZ, P0, !PT ;  /* 0x00000006ff062210 */ /* 0x000fe200007fe4ff */
[----:B------:R-:W-:Y:S02]  /*b3e0*/  @P2 IMAD.MOV.U32 R2, RZ, RZ, R11 ;  /* 0x000000ffff022224 */ /* 0x000fe400078e000b */
[----:B------:R-:W-:Y:S02]  /*b3f0*/  IMAD.MOV.U32 R11, RZ, RZ, 0x181f ;  /* 0x0000181fff0b7424 */ /* 0x000fe400078e00ff */
[----:B------:R-:W-:-:S05]  /*b400*/  @P2 IMAD.MOV.U32 R3, RZ, RZ, R6 ;  /* 0x000000ffff032224 */ /* 0x000fca00078e0006 */
[----:B------:R-:W-:Y:S01]  /*b410*/  @!PT LDS RZ, [RZ] ;  /* 0x00000000fffff984 */ /* 0x000fe20000000800 */
[----:B------:R-:W-:Y:S01]  /*b420*/  @!PT LDS RZ, [RZ] ;  /* 0x00000000fffff984 */ /* 0x000fe20000000800 */
[----:B------:R-:W-:Y:S01]  /*b430*/  @!PT LDS RZ, [RZ] ;  /* 0x00000000fffff984 */ /* 0x000fe20000000800 */
[----:B------:R0:W-:Y:S01]  /*b440*/  @P2 LDGSTS.E.BYPASS.LTC128B.128 [R12+0x1cc00], desc[UR48][R2.64], !P1 ;  /* 0x1cc00000020c2fae */ /* 0x0001e2000c901d70 */
[----:B------:R-:W-:Y:S01]  /*b450*/  ISETP.GE.AND P2, PT, R34, 0x21, PT ;  /* 0x000000212200780c */ /* 0x000fe20003f46270 */
[----:B0-----:R-:W-:-:S12]  /*b460*/  IMAD.MOV.U32 R12, RZ, RZ, 0x2 ;  /* 0x00000002ff0c7424 */ /* 0x001fd800078e00ff */
[----:B------:R-:W-:Y:S05]  /*b470*/  WARPSYNC.COLLECTIVE R15, `(.L_x_99) ;  /* 0x000000000f087348 */ /* 0x000fea0003c00000 */
[----:B------:R0:W1:Y:S02]  /*b480*/  SHFL.IDX P6, R14, R13, R12, R11 ;  /* 0x0000000c0d0e7389 */ /* 0x00006400000c000b */
[----:B01----:R-:W-:Y:S01]  /*b490*/  ENDCOLLECTIVE ;  /* 0x000000000000791b */ /* 0x003fe20003800000 */
.L_x_99:
[----:B------:R-:W-:Y:S02]  /*b4a0*/  IMAD.MOV.U32 R13, RZ, RZ, R0 ;  /* 0x000000ffff0d7224 */ /* 0x000fe400078e0000 */
[----:B------:R-:W-:-:S07]  /*b4b0*/  IMAD.MOV.U32 R9, RZ, RZ, R14 ;  /* 0x000000ffff097224 */ /* 0x000fce00078e000e */
[----:B------:R-:W-:Y:S05]  /*b4c0*/  WARPSYNC.COLLECTIVE R15, `(.L_x_100) ;  /* 0x000000000f087348 */ /* 0x000fea0003c00000 */
[----:B------:R0:W1:Y:S02]  /*b4d0*/  SHFL.IDX P6, R14, R13, R12, R11 ;  /* 0x0000000c0d0e7389 */ /* 0x00006400000c000b */
[----:B01----:R-:W-:Y:S01]  /*b4e0*/  ENDCOLLECTIVE ;  /* 0x000000000000791b */ /* 0x003fe20003800000 */
.L_x_100:
[----:B------:R-:W-:Y:S01]  /*b4f0*/  @P2 LEA R12, R4, UR37, 0x1 ;  /* 0x00000025040c2c11 */ /* 0x000fe2000f8e08ff */
[----:B------:R-:W-:Y:S01]  /*b500*/  IMAD.MOV.U32 R13, RZ, RZ, R5 ;  /* 0x000000ffff0d7224 */ /* 0x000fe200078e0005 */
[----:B------:R-:W-:-:S05]  /*b510*/  @P2 LEA R10, P0, R20, R14, 0x1 ;  /* 0x0000000e140a2211 */ /* 0x000fca00078008ff */
[----:B------:R-:W-:Y:S02]  /*b520*/  @P2 IMAD.X R9, RZ, RZ, R9, P0 ;  /* 0x000000ffff092224 */ /* 0x000fe400000e0609 */
[----:B------:R-:W-:Y:S02]  /*b530*/  @P2 IMAD.MOV.U32 R2, RZ, RZ, R10 ;  /* 0x000000ffff022224 */ /* 0x000fe400078e000a */
[----:B------:R-:W-:-:S05]  /*b540*/  @P2 IMAD.MOV.U32 R3, RZ, RZ, R9 ;  /* 0x000000ffff032224 */ /* 0x000fca00078e0009 */
[----:B------:R-:W-:Y:S01]  /*b550*/  @!PT LDS RZ, [RZ] ;  /* 0x00000000fffff984 */ /* 0x000fe20000000800 */
[----:B------:R-:W-:Y:S01]  /*b560*/  @!PT LDS RZ, [RZ] ;  /* 0x00000000fffff984 */ /* 0x000fe20000000800 */
[----:B------:R-:W-:Y:S01]  /*b570*/  @!PT LDS RZ, [RZ] ;  /* 0x00000000fffff984 */ /* 0x000fe20000000800 */
[----:B------:R0:W-:Y:S01]  /*b580*/  @P2 LDGSTS.E.BYPASS.LTC128B.128 [R12+0x1d400], desc[UR48][R2.64], !P1 ;  /* 0x1d400000020c2fae */ /* 0x0001e2000c901d70 */
[----:B------:R-:W-:Y:S01]  /*b590*/  ISETP.GE.AND P2, PT, R34, 0x31, PT ;  /* 0x000000312200780c */ /* 0x000fe20003f46270 */
[----:B0-----:R-:W-:-:S12]  /*b5a0*/  IMAD.MOV.U32 R12, RZ, RZ, 0x3 ;  /* 0x00000003ff0c7424 */ /* 0x001fd800078e00ff */
[----:B------:R-:W-:-:S07]  /*b5b0*/  @P2 LEA R9, R4, UR37, 0x1 ;  /* 0x0000002504092c11 */ /* 0x000fce000f8e08ff */
[----:B------:R-:W-:Y:S05]  /*b5c0*/  WARPSYNC.COLLECTIVE R15, `(.L_x_101) ;  /* 0x000000000f087348 */ /* 0x000fea0003c00000 */
[----:B------:R0:W1:Y:S02]  /*b5d0*/  SHFL.IDX P6, R14, R13, R12, R11 ;  /* 0x0000000c0d0e7389 */ /* 0x00006400000c000b */
[----:B01----:R-:W-:Y:S01]  /*b5e0*/  ENDCOLLECTIVE ;  /* 0x000000000000791b */ /* 0x003fe20003800000 */
.L_x_101:
[----:B------:R-:W-:Y:S02]  /*b5f0*/  IMAD.MOV.U32 R13, RZ, RZ, R0 ;  /* 0x000000ffff0d7224 */ /* 0x000fe400078e0000 */
[----:B------:R-:W-:-:S07]  /*b600*/  IMAD.MOV.U32 R7, RZ, RZ, R14 ;  /* 0x000000ffff077224 */ /* 0x000fce00078e000e */
[----:B------:R-:W-:Y:S05]  /*b610*/  WARPSYNC.COLLECTIVE R15, `(.L_x_102) ;  /* 0x000000000f087348 */ /* 0x000fea0003c00000 */
[----:B------:R0:W1:Y:S02]  /*b620*/  SHFL.IDX P6, R14, R13, R12, R11 ;  /* 0x0000000c0d0e7389 */ /* 0x00006400000c000b */
[----:B01----:R-:W-:Y:S01]  /*b630*/  ENDCOLLECTIVE ;  /* 0x000000000000791b */ /* 0x003fe20003800000 */
.L_x_102:
[----:B------:R-:W-:Y:S01]  /*b640*/  IMAD.MOV.U32 R13, RZ, RZ, R5 ;  /* 0x000000ffff0d7224 */ /* 0x000fe200078e0005 */
[----:B------:R-:W-:Y:S02]  /*b650*/  MOV R12, 0x4 ;  /* 0x00000004000c7802 */ /* 0x000fe40000000f00 */
[----:B------:R-:W-:-:S13]  /*b660*/  @P2 LEA R8, P0, R20, R14, 0x1 ;  /* 0x0000000e14082211 */ /* 0x000fda00078008ff */
[----:B------:R-:W-:Y:S05]  /*b670*/  WARPSYNC.COLLECTIVE R15, `(.L_x_103) ;  /* 0x000000000f087348 */ /* 0x000fea0003c00000 */
[----:B------:R0:W1:Y:S02]  /*b680*/  SHFL.IDX P6, R14, R13, R12, R11 ;  /* 0x0000000c0d0e7389 */ /* 0x00006400000c000b */
[----:B01----:R-:W-:Y:S01]  /*b690*/  ENDCOLLECTIVE ;  /* 0x000000000000791b */ /* 0x003fe20003800000 */
.L_x_103:
        /* <DEDUP_REMOVED lines=8> */
[----:B------:R-:W-:Y:S02]  /*b720*/  IMAD.MOV.U32 R13, RZ, RZ, R0 ;  /* 0x000000ffff0d7224 */ /* 0x000fe400078e0000 */
[----:B0-----:R-:W-:-:S10]  /*b730*/  IMAD.MOV.U32 R2, RZ, RZ, R14 ;  /* 0x000000ffff027224 */ /* 0x001fd400078e000e */
[----:B------:R-:W-:Y:S05]  /*b740*/  WARPSYNC.COLLECTIVE R15, `(.L_x_104) ;  /* 0x000000000f087348 */ /* 0x000fea0003c00000 */
[----:B------:R0:W1:Y:S02]  /*b750*/  SHFL.IDX P6, R14, R13, R12, R11 ;  /* 0x0000000c0d0e7389 */ /* 0x00006400000c000b */
[----:B01----:R-:W-:Y:S01]  /*b760*/  ENDCOLLECTIVE ;  /* 0x000000000000791b */ /* 0x003fe20003800000 */
.L_x_104:
[----:B------:R-:W-:Y:S01]  /*b770*/  @P2 LEA R7, R4, UR37, 0x1 ;  /* 0x0000002504072c11 */ /* 0x000fe2000f8e08ff */
[----:B------:R-:W-:Y:S02]  /*b780*/  IMAD.MOV.U32 R13, RZ, RZ, R5 ;  /* 0x000000ffff0d7224 */ /* 0x000fe400078e0005 */
[----:B------:R-:W-:Y:S01]  /*b790*/  IMAD.MOV.U32 R12, RZ, RZ, 0x5 ;  /* 0x00000005ff0c7424 */ /* 0x000fe200078e00ff */
[----:B------:R-:W-:-:S05]  /*b7a0*/  @P2 LEA R6, P0, R20, R14, 0x1 ;  /* 0x0000000e14062211 */ /* 0x000fca00078008ff */
[----:B------:R-:W-:Y:S02]  /*b7b0*/  @P2 IMAD.X R11, RZ, RZ, R2, P0 ;  /* 0x000000ffff0b2224 */ /* 0x000fe400000e0602 */
[----:B------:R-:W-:Y:S02]  /*b7c0*/  @P2 IMAD.MOV.U32 R2, RZ, RZ, R6 ;  /* 0x000000ffff022224 */ /* 0x000fe400078e0006 */
[----:B------:R-:W-:Y:S02]  /*b7d0*/  @P2 IMAD.MOV.U32 R3, RZ, RZ, R11 ;  /* 0x000000ffff032224 */ /* 0x000fe400078e000b */
[----:B------:R-:W-:-:S03]  /*b7e0*/  IMAD.MOV.U32 R11, RZ, RZ, 0x181f ;  /* 0x0000181fff0b7424 */ /* 0x000fc600078e00ff */
[----:B------:R-:W-:Y:S01]  /*b7f0*/  @!PT LDS RZ, [RZ] ;  /* 0x00000000fffff984 */ /* 0x000fe20000000800 */
[----:B------:R-:W-:Y:S01]  /*b800*/  @!PT LDS RZ, [RZ] ;  /* 0x00000000fffff984 */ /* 0x000fe20000000800 */
[----:B------:R-:W-:Y:S01]  /*b810*/  @!PT LDS RZ, [RZ] ;  /* 0x00000000fffff984 */ /* 0x000fe20000000800 */
[----:B------:R0:W-:Y:S04]  /*b820*/  @P2 LDGSTS.E.BYPASS.LTC128B.128 [R7+0x1e400], desc[UR48][R2.64], !P1 ;  /* 0x1e40000002072fae */ /* 0x0001e8000c901d70 */
[----:B0-----:R-:W-:Y:S05]  /*b830*/  WARPSYNC.COLLECTIVE R15, `(.L_x_105) ;  /* 0x000000000f087348 */ /* 0x001fea0003c00000 */
[----:B------:R1:W2:Y:S02]  /*b840*/  SHFL.IDX P6, R14, R13, R12, R11 ;  /* 0x0000000c0d0e7389 */ /* 0x0002a400000c000b */
[----:B012---:R-:W-:Y:S01]  /*b850*/  ENDCOLLECTIVE ;  /* 0x000000000000791b */ /* 0x007fe20003800000 */
.L_x_105:
[----:B------:R-:W-:Y:S02]  /*b860*/  IMAD.MOV.U32 R13, RZ, RZ, R0 ;  /* 0x000000ffff0d7224 */ /* 0x000fe400078e0000 */
[----:B------:R-:W-:-:S07]  /*b870*/  IMAD.MOV.U32 R5, RZ, RZ, R14 ;  /* 0x000000ffff057224 */ /* 0x000fce00078e000e */
[----:B------:R-:W-:Y:S05]  /*b880*/  WARPSYNC.COLLECTIVE R15, `(.L_x_106) ;  /* 0x000000000f087348 */ /* 0x000fea0003c00000 */
[----:B------:R0:W1:Y:S02]  /*b890*/  SHFL.IDX P6, R14, R13, R12, R11 ;  /* 0x0000000c0d0e7389 */ /* 0x00006400000c000b */
[----:B01----:R-:W-:Y:S01]  /*b8a0*/  ENDCOLLECTIVE ;  /* 0x000000000000791b */ /* 0x003fe20003800000 */
.L_x_106:
[----:B------:R-:W-:Y:S05]  /*b8b0*/  BRA `(.L_x_107) ;  /* 0xffffffcc00dc7947 */ /* 0x000fea000383ffff */
.L_x_52:
[----:B------:R-:W-:Y:S02]  /*b8c0*/  IMAD.MOV.U32 R13, RZ, RZ, R5 ;  /* 0x000000ffff0d7224 */ /* 0x000fe400078e0005 */
[----:B------:R-:W-:Y:S02]  /*b8d0*/  IMAD.MOV.U32 R12, RZ, RZ, RZ ;  /* 0x000000ffff0c7224 */ /* 0x000fe400078e00ff */
[----:B------:R-:W-:Y:S02]  /*b8e0*/  IMAD.MOV.U32 R11, RZ, RZ, 0x181f ;  /* 0x0000181fff0b7424 */ /* 0x000fe400078e00ff */
[----:B------:R-:W-:Y:S02]  /*b8f0*/  IMAD.MOV.U32 R15, RZ, RZ, -0x1 ;  /* 0xffffffffff0f7424 */ /* 0x000fe400078e00ff */
[----:B------:R-:W-:-:S07]  /*b900*/  IMAD.IADD R0, R36, 0x1, R0 ;  /* 0x0000000124007824 */ /* 0x000fce00078e0200 */
[----:B-1----:R-:W-:Y:S05]  /*b910*/  WARPSYNC.COLLECTIVE R15, `(.L_x_108) ;  /* 0x000000000f087348 */ /* 0x002fea0003c00000 */
[----:B------:R0:W2:Y:S02]  /*b920*/  SHFL.IDX P6, R14, R13, R12, R11 ;  /* 0x0000000c0d0e7389 */ /* 0x0000a400000c000b */
[----:B012---:R-:W-:Y:S01]  /*b930*/  ENDCOLLECTIVE ;  /* 0x000000000000791b */ /* 0x007fe20003800000 */
.L_x_108:
[C---:B------:R-:W-:Y:S01]  /*b940*/  VIADD R6, R0.reuse, 0x10 ;  /* 0x0000001000067836 */ /* 0x040fe20000000000 */
[----:B------:R-:W-:Y:S01]  /*b950*/  ISETP.GE.AND P0, PT, R0, UR39, PT ;  /* 0x0000002700007c0c */ /* 0x000fe2000bf06270 */
[----:B------:R-:W-:Y:S02]  /*b960*/  IMAD.MOV.U32 R13, RZ, RZ, R4 ;  /* 0x000000ffff0d7224 */ /* 0x000fe400078e0004 */
[----:B------:R-:W-:-:S10]  /*b970*/  IMAD.MOV.U32 R2, RZ, RZ, R14 ;  /* 0x000000ffff027224 */ /* 0x000fd400078e000e */
[----:B------:R-:W-:Y:S05]  /*b980*/  WARPSYNC.COLLECTIVE R15, `(.L_x_109) ;  /* 0x000000000f087348 */ /* 0x000fea0003c00000 */
[----:B------:R0:W1:Y:S02]  /*b990*/  SHFL.IDX P6, R14, R13, R12, R11 ;  /* 0x0000000c0d0e7389 */ /* 0x00006400000c000b */
[----:B01----:R-:W-:Y:S01]  /*b9a0*/  ENDCOLLECTIVE ;  /* 0x000000000000791b */ /* 0x003fe20003800000 */
.L_x_109:
[----:B------:R-:W-:Y:S02]  /*b9b0*/  IMAD.MOV.U32 R13, RZ, RZ, R5 ;  /* 0x000000ffff0d7224 */ /* 0x000fe400078e0005 */
[----:B------:R-:W-:Y:S01]  /*b9c0*/  IMAD.MOV.U32 R12, RZ, RZ, 0x1 ;  /* 0x00000001ff0c7424 */ /* 0x000fe200078e00ff */
[----:B------:R-:W-:-:S04]  /*b9d0*/  @!P0 LEA R14, P1, R21, R14, 0x1 ;  /* 0x0000000e150e8211 */ /* 0x000fc800078208ff */
[----:B------:R-:W-:Y:S01]  /*b9e0*/  @!P0 IADD3.X R3, RZ, R2, RZ, P1, !PT ;  /* 0x00000002ff038210 */ /* 0x000fe20000ffe4ff */
[----:B------:R-:W-:-:S08]  /*b9f0*/  @!P0 IMAD.MOV.U32 R2, RZ, RZ, R14 ;  /* 0x000000ffff028224 */ /* 0x000fd000078e000e */
[----:B------:R-:W-:Y:S05]  /*ba00*/  WARPSYNC.COLLECTIVE R15, `(.L_x_110) ;  /* 0x000000000f087348 */ /* 0x000fea0003c00000 */
[----:B------:R0:W1:Y:S02]  /*ba10*/  SHFL.IDX P6, R14, R13, R12, R11 ;  /* 0x0000000c0d0e7389 */ /* 0x00006400000c000b */
[----:B01----:R-:W-:Y:S01]  /*ba20*/  ENDCOLLECTIVE ;  /* 0x000000000000791b */ /* 0x003fe20003800000 */
.L_x_110:
[----:B------:R-:W-:Y:S01]  /*ba30*/  @!PT LDS RZ, [RZ] ;  /* 0x00000000fffff984 */ /* 0x000fe20000000800 */
[----:B------:R-:W-:Y:S01]  /*ba40*/  @!PT LDS RZ, [RZ] ;  /* 0x00000000fffff984 */ /* 0x000fe20000000800 */
[----:B------:R-:W-:Y:S01]  /*ba50*/  @!PT LDS RZ, [RZ] ;  /* 0x00000000fffff984 */ /* 0x000fe20000000800 */
[----:B------:R0:W-:Y:S01]  /*ba60*/  @!P0 LDGSTS.E.BYPASS.LTC128B.128 [R20+0x18400], desc[UR48][R2.64], !P5 ;  /* 0x1840000002148fae */ /* 0x0001e2000e901d70 */
[----:B------:R-:W-:Y:S01]  /*ba70*/  ISETP.GE.AND P0, PT, R6, UR39, PT ;  /* 0x0000002706007c0c */ /* 0x000fe2000bf06270 */
[----:B------:R-:W-:Y:S02]  /*ba80*/  IMAD.MOV.U32 R13, RZ, RZ, R4 ;  /* 0x000000ffff0d7224 */ /* 0x000fe400078e0004 */
[----:B------:R-:W-:-:S10]  /*ba90*/  IMAD.MOV.U32 R6, RZ, RZ, R14 ;  /* 0x000000ffff067224 */ /* 0x000fd400078e000e */
[----:B0-----:R-:W-:Y:S05]  /*baa0*/  WARPSYNC.COLLECTIVE R15, `(.L_x_111) ;  /* 0x000000000f087348 */ /* 0x001fea0003c00000 */
[----:B------:R1:W2:Y:S02]  /*bab0*/  SHFL.IDX P6, R14, R13, R12, R11 ;  /* 0x0000000c0d0e7389 */ /* 0x0002a400000c000b */
[----:B012---:R-:W-:Y:S01]  /*bac0*/  ENDCOLLECTIVE ;  /* 0x000000000000791b */ /* 0x007fe20003800000 */
.L_x_111:
[----:B------:R-:W-:Y:S02]  /*bad0*/  IMAD.MOV.U32 R13, RZ, RZ, R5 ;  /* 0x000000ffff0d7224 */ /* 0x000fe400078e0005 */
[----:B------:R-:W-:Y:S01]  /*bae0*/  IMAD.MOV.U32 R12, RZ, RZ, 0x2 ;  /* 0x00000002ff0c7424 */ /* 0x000fe200078e00ff */
[----:B------:R-:W-:-:S13]  /*baf0*/  @!P0 LEA R2, P1, R21, R14, 0x1 ;  /* 0x0000000e15028211 */ /* 0x000fda00078208ff */
[----:B------:R-:W-:Y:S05]  /*bb00*/  WARPSYNC.COLLECTIVE R15, `(.L_x_112) ;  /* 0x000000000f087348 */ /* 0x000fea0003c00000 */
[----:B------:R0:W1:Y:S02]  /*bb10*/  SHFL.IDX P6, R14, R13, R12, R11 ;  /* 0x0000000c0d0e7389 */ /* 0x00006400000c000b */
[----:B01----:R-:W-:Y:S01]  /*bb20*/  ENDCOLLECTIVE ;  /* 0x000000000000791b */ /* 0x003fe20003800000 */
.L_x_112:
[----:B------:R-:W-:Y:S02]  /*bb30*/  @!P0 IMAD.X R3, RZ, RZ, R6, P1 ;  /* 0x000000ffff038224 */ /* 0x000fe400008e0606 */
[----:B------:R-:W-:-:S03]  /*bb40*/  VIADD R6, R0, 0x20 ;  /* 0x0000002000067836 */ /* 0x000fc60000000000 */
[----:B------:R-:W-:Y:S01]  /*bb50*/  @!PT LDS RZ, [RZ] ;  /* 0x00000000fffff984 */ /* 0x000fe20000000800 */
[----:B------:R-:W-:Y:S01]  /*bb60*/  @!PT LDS RZ, [RZ] ;  /* 0x00000000fffff984 */ /* 0x000fe20000000800 */
[----:B------:R-:W-:Y:S01]  /*bb70*/  @!PT LDS RZ, [RZ] ;  /* 0x00000000fffff984 */ /* 0x000fe20000000800 */
[----:B------:R0:W-:Y:S02]  /*bb80*/  @!P0 LDGSTS.E.BYPASS.LTC128B.128 [R20+0x18c00], desc[UR48][R2.64], !P5 ;  /* 0x18c0000002148fae */ /* 0x0001e4000e901d70 */
[----:B------:R-:W-:Y:S01]  /*bb90*/  ISETP.GE.AND P0, PT, R6, UR39, PT ;  /* 0x0000002706007c0c */ /* 0x000fe2000bf06270 */
[----:B------:R-:W-:Y:S02]  /*bba0*/  IMAD.MOV.U32 R13, RZ, RZ, R4 ;  /* 0x000000ffff0d7224 */ /* 0x000fe400078e0004 */
[----:B------:R-:W-:-:S10]  /*bbb0*/  IMAD.MOV.U32 R6, RZ, RZ, R14 ;  /* 0x000000ffff067224 */ /* 0x000fd400078e000e */
[----:B0-----:R-:W-:Y:S05]  /*bbc0*/  WARPSYNC.COLLECTIVE R15, `(.L_x_113) ;  /* 0x000000000f087348 */ /* 0x001fea0003c00000 */
[----:B------:R1:W2:Y:S02]  /*bbd0*/  SHFL.IDX P6, R14, R13, R12, R11 ;  /* 0x0000000c0d0e7389 */ /* 0x0002a400000c000b */
[----:B012---:R-:W-:Y:S01]  /*bbe0*/  ENDCOLLECTIVE ;  /* 0x000000000000791b */ /* 0x007fe20003800000 */
.L_x_113:
[----:B------:R-:W-:Y:S02]  /*bbf0*/  IMAD.MOV.U32 R13, RZ, RZ, R5 ;  /* 0x000000ffff0d7224 */ /* 0x000fe400078e0005 */
[----:B------:R-:W-:Y:S01]  /*bc00*/  IMAD.MOV.U32 R12, RZ, RZ, 0x3 ;  /* 0x00000003ff0c7424 */ /* 0x000fe200078e00ff */
[----:B------:R-:W-:-:S13]  /*bc10*/  @!P0 LEA R2, P1, R21, R14, 0x1 ;  /* 0x0000000e15028211 */ /* 0x000fda00078208ff */
[----:B------:R-:W-:Y:S05]  /*bc20*/  WARPSYNC.COLLECTIVE R15, `(.L_x_114) ;  /* 0x000000000f087348 */ /* 0x000fea0003c00000 */
[----:B------:R0:W1:Y:S02]  /*bc30*/  SHFL.IDX P6, R14, R13, R12, R11 ;  /* 0x0000000c0d0e7389 */ /* 0x00006400000c000b */
[----:B01----:R-:W-:Y:S01]  /*bc40*/  ENDCOLLECTIVE ;  /* 0x000000000000791b */ /* 0x003fe20003800000 */
.L_x_114:
[----:B------:R-:W-:Y:S02]  /*bc50*/  @!P0 IMAD.X R3, RZ, RZ, R6, P1 ;  /* 0x000000ffff038224 */ /* 0x000fe400008e0606 */
[----:B------:R-:W-:-:S03]  /*bc60*/  VIADD R6, R0, 0x30 ;  /* 0x0000003000067836 */ /* 0x000fc60000000000 */
[----:B------:R-:W-:Y:S01]  /*bc70*/  @!PT LDS RZ, [RZ] ;  /* 0x00000000fffff984 */ /* 0x000fe20000000800 */
[----:B------:R-:W-:Y:S01]  /*bc80*/  @!PT LDS RZ, [RZ] ;  /* 0x00000000fffff984 */ /* 0x000fe20000000800 */
[----:B------:R-:W-:Y:S01]  /*bc90*/  @!PT LDS RZ, [RZ] ;  /* 0x00000000fffff984 */ /* 0x000fe20000000800 */
[----:B------:R0:W-:Y:S02]  /*bca0*/  @!P0 LDGSTS.E.BYPASS.LTC128B.128 [R20+0x19400], desc[UR48][R2.64], !P5 ;  /* 0x1940000002148fae */ /* 0x0001e4000e901d70 */
[----:B------:R-:W-:Y:S02]  /*bcb0*/  ISETP.GE.AND P0, PT, R6, UR39, PT ;  /* 0x0000002706007c0c */ /* 0x000fe4000bf06270 */
[----:B------:R-:W-:Y:S01]  /*bcc0*/  MOV R13, R4 ;  /* 0x00000004000d7202 */ /* 0x000fe20000000f00 */
[----:B------:R-:W-:-:S10]  /*bcd0*/  IMAD.MOV.U32 R6, RZ, RZ, R14 ;  /* 0x000000ffff067224 */ /* 0x000fd400078e000e */
[----:B0-----:R-:W-:Y:S05]  /*bce0*/  WARPSYNC.COLLECTIVE R15, `(.L_x_115) ;  /* 0x000000000f087348 */ /* 0x001fea0003c00000 */
[----:B------:R1:W2:Y:S02]  /*bcf0*/  SHFL.IDX P6, R14, R13, R12, R11 ;  /* 0x0000000c0d0e7389 */ /* 0x0002a400000c000b */
[----:B012---:R-:W-:Y:S01]  /*bd00*/  ENDCOLLECTIVE ;  /* 0x000000000000791b */ /* 0x007fe20003800000 */
.L_x_115:
[----:B------:R-:W-:Y:S02]  /*bd10*/  IMAD.MOV.U32 R13, RZ, RZ, R5 ;  /* 0x000000ffff0d7224 */ /* 0x000fe400078e0005 */
[----:B------:R-:W-:Y:S01]  /*bd20*/  IMAD.MOV.U32 R12, RZ, RZ, 0x4 ;  /* 0x00000004ff0c7424 */ /* 0x000fe200078e00ff */
[----:B------:R-:W-:-:S13]  /*bd30*/  @!P0 LEA R2, P1, R21, R14, 0x1 ;  /* 0x0000000e15028211 */ /* 0x000fda00078208ff */
[----:B------:R-:W-:Y:S05]  /*bd40*/  WARPSYNC.COLLECTIVE R15, `(.L_x_116) ;  /* 0x000000000f087348 */ /* 0x000fea0003c00000 */
[----:B------:R0:W1:Y:S02]  /*bd50*/  SHFL.IDX P6, R14, R13, R12, R11 ;  /* 0x0000000c0d0e7389 */ /* 0x00006400000c000b */
[----:B01----:R-:W-:Y:S01]  /*bd60*/  ENDCOLLECTIVE ;  /* 0x000000000000791b */ /* 0x003fe20003800000 */
.L_x_116:
        /* <DEDUP_REMOVED lines=12> */
.L_x_117:
[----:B------:R-:W-:Y:S02]  /*be30*/  IMAD.MOV.U32 R13, RZ, RZ, R5 ;  /* 0x000000ffff0d7224 */ /* 0x000fe400078e0005 */
[----:B------:R-:W-:Y:S01]  /*be40*/  IMAD.MOV.U32 R12, RZ, RZ, 0x5 ;  /* 0x00000005ff0c7424 */ /* 0x000fe200078e00ff */
[----:B------:R-:W-:-:S13]  /*be50*/  @!P0 LEA R2, P1, R21, R14, 0x1 ;  /* 0x0000000e15028211 */ /* 0x000fda00078208ff */
[----:B------:R-:W-:Y:S05]  /*be60*/  WARPSYNC.COLLECTIVE R15, `(.L_x_118) ;  /* 0x000000000f087348 */ /* 0x000fea0003c00000 */
[----:B------:R0:W1:Y:S02]  /*be70*/  SHFL.IDX P6, R14, R13, R12, R11 ;  /* 0x0000000c0d0e7389 */ /* 0x00006400000c000b */
[----:B01----:R-:W-:Y:S01]  /*be80*/  ENDCOLLECTIVE ;  /* 0x000000000000791b */ /* 0x003fe20003800000 */
.L_x_118:
        /* <DEDUP_REMOVED lines=12> */
.L_x_119:
[----:B------:R-:W-:Y:S02]  /*bf50*/  IMAD.MOV.U32 R13, RZ, RZ, R5 ;  /* 0x000000ffff0d7224 */ /* 0x000fe400078e0005 */
[----:B------:R-:W-:Y:S01]  /*bf60*/  IMAD.MOV.U32 R12, RZ, RZ, 0x6 ;  /* 0x00000006ff0c7424 */ /* 0x000fe200078e00ff */
[----:B------:R-:W-:-:S13]  /*bf70*/  @!P0 LEA R2, P1, R21, R14, 0x1 ;  /* 0x0000000e15028211 */ /* 0x000fda00078208ff */
[----:B------:R-:W-:Y:S05]  /*bf80*/  WARPSYNC.COLLECTIVE R15, `(.L_x_120) ;  /* 0x000000000f087348 */ /* 0x000fea0003c00000 */
[----:B------:R0:W1:Y:S02]  /*bf90*/  SHFL.IDX P6, R14, R13, R12, R11 ;  /* 0x0000000c0d0e7389 */ /* 0x00006400000c000b */
[----:B01----:R-:W-:Y:S01]  /*bfa0*/  ENDCOLLECTIVE ;  /* 0x000000000000791b */ /* 0x003fe20003800000 */
.L_x_120:
        /* <DEDUP_REMOVED lines=12> */
.L_x_121:
[----:B------:R-:W-:Y:S02]  /*c070*/  IMAD.MOV.U32 R13, RZ, RZ, R5 ;  /* 0x000000ffff0d7224 */ /* 0x000fe400078e0005 */
[----:B------:R-:W-:Y:S01]  /*c080*/  IMAD.MOV.U32 R12, RZ, RZ, 0x7 ;  /* 0x00000007ff0c7424 */ /* 0x000fe200078e00ff */
[----:B------:R-:W-:-:S13]  /*c090*/  @!P0 LEA R2, P1, R21, R14, 0x1 ;  /* 0x0000000e15028211 */ /* 0x000fda00078208ff */
[----:B------:R-:W-:Y:S05]  /*c0a0*/  WARPSYNC.COLLECTIVE R15, `(.L_x_122) ;  /* 0x000000000f087348 */ /* 0x000fea0003c00000 */
[----:B------:R0:W1:Y:S02]  /*c0b0*/  SHFL.IDX P6, R14, R13, R12, R11 ;  /* 0x0000000c0d0e7389 */ /* 0x00006400000c000b */
[----:B01----:R-:W-:Y:S01]  /*c0c0*/  ENDCOLLECTIVE ;  /* 0x000000000000791b */ /* 0x003fe20003800000 */
.L_x_122:
[----:B------:R-:W-:-:S05]  /*c0d0*/  @!P0 IMAD.X R3, RZ, RZ, R6, P1 ;  /* 0x000000ffff038224 */ /* 0x000fca00008e0606 */
[----:B------:R-:W-:Y:S01]  /*c0e0*/  @!PT LDS RZ, [RZ] ;  /* 0x00000000fffff984 */ /* 0x000fe20000000800 */
[----:B------:R-:W-:Y:S01]  /*c0f0*/  @!PT LDS RZ, [RZ] ;  /* 0x00000000fffff984 */ /* 0x000fe20000000800 */
[----:B------:R-:W-:Y:S01]  /*c100*/  @!PT LDS RZ, [RZ] ;  /* 0x00000000fffff984 */ /* 0x000fe20000000800 */
[----:B------:R0:W-:Y:S01]  /*c110*/  @!P0 LDGSTS.E.BYPASS.LTC128B.128 [R20+0x1b400], desc[UR48][R2.64], !P5 ;  /* 0x1b40000002148fae */ /* 0x0001e2000e901d70 */
[----:B------:R-:W-:Y:S02]  /*c120*/  IMAD.MOV.U32 R13, RZ, RZ, R4 ;  /* 0x000000ffff0d7224 */ /* 0x000fe400078e0004 */
[----:B------:R-:W-:-:S07]  /*c130*/  IMAD.MOV.U32 R6, RZ, RZ, R14 ;  /* 0x000000ffff067224 */ /* 0x000fce00078e000e */
[----:B0-----:R-:W-:Y:S05]  /*c140*/  WARPSYNC.COLLECTIVE R15, `(.L_x_123) ;  /* 0x000000000f087348 */ /* 0x001fea0003c00000 */
[----:B------:R1:W2:Y:S02]  /*c150*/  SHFL.IDX P6, R14, R13, R12, R11 ;  /* 0x0000000c0d0e7389 */ /* 0x0002a400000c000b */
[----:B012---:R-:W-:Y:S01]  /*c160*/  ENDCOLLECTIVE ;  /* 0x000000000000791b */ /* 0x007fe20003800000 */
.L_x_123:
[----:B------:R-:W-:Y:S05]  /*c170*/  BRA `(.L_x_124) ;  /* 0xffffffcc00e87947 */ /* 0x000fea000383ffff */
.L_x_54:
[----:B0-----:R-:W-:-:S04]  /*c180*/  IMAD.U32 R3, RZ, RZ, UR37 ;  /* 0x00000025ff037e24 */ /* 0x001fc8000f8e00ff */
[----:B------:R0:W2:Y:S03]  /*c190*/  SYNCS.PHASECHK.TRANS64.TRYWAIT P0, [R3+URZ+0x22820], R0 ;  /* 0x02282000030075a7 */ /* 0x0000a6000800017f */
[----:B--2---:R-:W-:Y:S05]  /*c1a0*/  @!P0 NANOSLEEP.SYNCS 0x989680 ;  /* 0x009896800000895d */ /* 0x004fea0003900000 */
[----:B------:R-:W2:Y:S02]  /*c1b0*/  @!P0 SYNCS.PHASECHK.TRANS64 P0, [R3+URZ+0x22820], R0 ;  /* 0x02282000030085a7 */ /* 0x000ea4000800007f */
[----:B--2---:R-:W-:Y:S05]  /*c1c0*/  @!P0 BRA `(.L_x_54) ;  /* 0xfffffffc00ec8947 */ /* 0x004fea000383ffff */
[----:B------:R-:W-:Y:S05]  /*c1d0*/  BRA `(.L_x_125) ;  /* 0xffffffd0001c7947 */ /* 0x000fea000383ffff */
.L_x_57:
[----:B0-----:R0:W2:Y:S02]  /*c1e0*/  SYNCS.PHASECHK.TRANS64.TRYWAIT P0, [R22+URZ+0x22860], R3 ;  /* 0x02286003160075a7 */ /* 0x0010a4000800017f */
[----:B--2---:R-:W-:Y:S05]  /*c1f0*/  @!P0 NANOSLEEP.SYNCS 0x989680 ;  /* 0x009896800000895d */ /* 0x004fea0003900000 */
[----:B------:R-:W2:Y:S02]  /*c200*/  @!P0 SYNCS.PHASECHK.TRANS64 P0, [R22+URZ+0x22860], R3 ;  /* 0x02286003160085a7 */ /* 0x000ea4000800007f */
[----:B--2---:R-:W-:Y:S05]  /*c210*/  @!P0 BRA `(.L_x_57) ;  /* 0xfffffffc00f08947 */ /* 0x004fea000383ffff */
[----:B------:R-:W-:Y:S05]  /*c220*/  BRA `(.L_x_126) ;  /* 0xffffffd0002c7947 */ /* 0x000fea000383ffff */
.L_x_58:
[----:B------:R-:W-:Y:S01]  /*c230*/  BSSY B0, `(.L_x_127) ;  /* 0x0000008000007945 */ /* 0x000fe20003800000 */
[----:B------:R-:W-:Y:S02]  /*c240*/  IMAD.MOV.U32 R13, RZ, RZ, R7 ;  /* 0x000000ffff0d7224 */ /* 0x000fe400078e0007 */
[----:B------:R-:W-:Y:S02]  /*c250*/  IMAD.MOV.U32 R12, RZ, RZ, RZ ;  /* 0x000000ffff0c7224 */ /* 0x000fe400078e00ff */
[----:B------:R-:W-:Y:S02]  /*c260*/  IMAD.MOV.U32 R11, RZ, RZ, 0x181f ;  /* 0x0000181fff0b7424 */ /* 0x000fe400078e00ff */
[----:B------:R-:W-:-:S07]  /*c270*/  IMAD.MOV.U32 R15, RZ, RZ, -0x1 ;  /* 0xffffffffff0f7424 */ /* 0x000fce00078e00ff */
[----:B-1----:R-:W-:Y:S05]  /*c280*/  WARPSYNC.COLLECTIVE R15, `(.L_x_128) ;  /* 0x000000000f087348 */ /* 0x002fea0003c00000 */
[----:B------:R0:W2:Y:S02]  /*c290*/  SHFL.IDX P6, R14, R13, R12, R11 ;  /* 0x0000000c0d0e7389 */ /* 0x0000a400000c000b */
[----:B012---:R-:W-:Y:S01]  /*c2a0*/  ENDCOLLECTIVE ;  /* 0x000000000000791b */ /* 0x007fe20003800000 */
.L_x_128:
[----:B------:R-:W-:Y:S05]  /*c2b0*/  BSYNC B0 ;  /* 0x0000000000007941 */ /* 0x000fea0003800000 */
.L_x_127:
[----:B------:R-:W0:Y:S01]  /*c2c0*/  S2R R4, SR_TID.X ;  /* 0x0000000000047919 */ /* 0x000e220000002100 */
[----:B------:R-:W-:Y:S01]  /*c2d0*/  IMAD.MOV.U32 R13, RZ, RZ, R8 ;  /* 0x000000ffff0d7224 */ /* 0x000fe200078e0008 */
[----:B------:R-:W-:Y:S01]  /*c2e0*/  LOP3.LUT P3, RZ, R35, 0x4, RZ, 0xc0, !PT ;  /* 0x0000000423ff7812 */ /* 0x000fe2000786c0ff */
[----:B------:R-:W-:Y:S01]  /*c2f0*/  IMAD.MOV.U32 R12, RZ, RZ, RZ ;  /* 0x000000ffff0c7224 */ /* 0x000fe200078e00ff */
[C---:B------:R-:W-:Y:S01]  /*c300*/  LOP3.LUT P2, RZ, R16.reuse, 0x80000000, RZ, 0xc0, !PT ;  /* 0x8000000010ff7812 */ /* 0x040fe2000784c0ff */
[----:B------:R-:W-:Y:S01]  /*c310*/  IMAD.MOV.U32 R11, RZ, RZ, 0x181f ;  /* 0x0000181fff0b7424 */ /* 0x000fe200078e00ff */
[C---:B------:R-:W-:Y:S01]  /*c320*/  LOP3.LUT P1, RZ, R16.reuse, 0x4000000, RZ, 0xc0, !PT ;  /* 0x0400000010ff7812 */ /* 0x040fe2000782c0ff */
[----:B------:R-:W-:Y:S01]  /*c330*/  IMAD.MOV.U32 R15, RZ, RZ, -0x1 ;  /* 0xffffffffff0f7424 */ /* 0x000fe200078e00ff */
[----:B------:R-:W-:Y:S01]  /*c340*/  LOP3.LUT P4, RZ, R16, 0x200000, RZ, 0xc0, !PT ;  /* 0x0020000010ff7812 */ /* 0x000fe2000788c0ff */
[----:B------:R-:W-:Y:S01]  /*c350*/  IMAD.MOV.U32 R3, RZ, RZ, R14 ;  /* 0x000000ffff037224 */ /* 0x000fe200078e000e */
[----:B------:R-:W-:-:S11]  /*c360*/  LEA R6, R6, UR37, 0x1 ;  /* 0x0000002506067c11 */ /* 0x000fd6000f8e08ff */
[----:B0-----:R-:W-:Y:S05]  /*c370*/  WARPSYNC.COLLECTIVE R15, `(.L_x_129) ;  /* 0x000000000f087348 */ /* 0x001fea0003c00000 */
[----:B------:R1:W2:Y:S02]  /*c380*/  SHFL.IDX P6, R14, R13, R12, R11 ;  /* 0x0000000c0d0e7389 */ /* 0x0002a400000c000b */
[----:B012---:R-:W-:Y:S01]  /*c390*/  ENDCOLLECTIVE ;  /* 0x000000000000791b */ /* 0x007fe20003800000 */
.L_x_129:
[----:B------:R-:W-:Y:S01]  /*c3a0*/  LOP3.LUT P5, RZ, R16, 0x40000, RZ, 0xc0, !PT ;  /* 0x0004000010ff7812 */ /* 0x000fe200078ac0ff */
[----:B------:R-:W-:Y:S02]  /*c3b0*/  IMAD.MOV.U32 R13, RZ, RZ, R7 ;  /* 0x000000ffff0d7224 */ /* 0x000fe400078e0007 */
[----:B------:R-:W-:Y:S02]  /*c3c0*/  IMAD.MOV.U32 R12, RZ, RZ, 0x1 ;  /* 0x00000001ff0c7424 */ /* 0x000fe400078e00ff */
[----:B------:R-:W-:Y:S02]  /*c3d0*/  IMAD.SHL.U32 R4, R4, 0x8, RZ ;  /* 0x0000000804047824 */ /* 0x000fe400078e00ff */
[----:B------:R-:W-:-:S03]  /*c3e0*/  IMAD.MOV.U32 R2, RZ, RZ, R14 ;  /* 0x000000ffff027224 */ /* 0x000fc600078e000e */
[----:B------:R-:W-:-:S07]  /*c3f0*/  LOP3.LUT R4, R4, 0x38, RZ, 0xc0, !PT ;  /* 0x0000003804047812 */ /* 0x000fce00078ec0ff */
[----:B------:R-:W-:Y:S05]  /*c400*/  WARPSYNC.COLLECTIVE R15, `(.L_x_130) ;  /* 0x000000000f087348 */ /* 0x000fea0003c00000 */
[----:B------:R0:W1:Y:S02]  /*c410*/  SHFL.IDX P6, R14, R13, R12, R11 ;  /* 0x0000000c0d0e7389 */ /* 0x00006400000c000b */
[----:B01----:R-:W-:Y:S01]  /*c420*/  ENDCOLLECTIVE ;  /* 0x000000000000791b */ /* 0x003fe20003800000 */
.L_x_130:
[----:B------:R-:W-:-:S04]  /*c430*/  SHF.L.U32 R0, R4, 0x1, RZ ;  /* 0x0000000104007819 */ /* 0x000fc800000006ff */
[----:B------:R-:W-:-:S05]  /*c440*/  IADD3 R2, P0, R2, R0, RZ ;  /* 0x0000000002027210 */ /* 0x000fca0007f1e0ff */
[----:B------:R-:W-:Y:S02]  /*c450*/  IMAD.X R3, RZ, RZ, R3, P0 ;  /* 0x000000ffff037224 */ /* 0x000fe400000e0603 */
[----:B------:R-:W-:-:S03]  /*c460*/  IMAD.MOV.U32 R13, RZ, RZ, R8 ;  /* 0x000000ffff0d7224 */ /* 0x000fc600078e0008 */
[----:B------:R-:W-:Y:S01]  /*c470*/  @!PT LDS RZ, [RZ] ;  /* 0x00000000fffff984 */ /* 0x000fe20000000800 */
[----:B------:R-:W-:Y:S01]  /*c480*/  @!PT LDS RZ, [RZ] ;  /* 0x00000000fffff984 */ /* 0x000fe20000000800 */
[----:B------:R-:W-:Y:S01]  /*c490*/  @!PT LDS RZ, [RZ] ;  /* 0x00000000fffff984 */ /* 0x000fe20000000800 */
[----:B------:R-:W-:Y:S01]  /*c4a0*/  LDGSTS.E.BYPASS.LTC128B.128 [R6+0x400], desc[UR48][R2.64], !P3 ;  /* 0x0040000002067fae */ /* 0x000fe2000d901d70 */
[----:B------:R-:W-:-:S03]  /*c4b0*/  LOP3.LUT P3, RZ, R35, 0x2, RZ, 0xc0, !PT ;  /* 0x0000000223ff7812 */ /* 0x000fc6000786c0ff */
[----:B------:R-:W-:Y:S01]  /*c4c0*/  LDGSTS.E.BYPASS.LTC128B.128 [R6+0x3400], desc[UR48][R2.64+0x80], !P2 ;  /* 0x0340008002067fae */ /* 0x000fe2000d101d70 */
[----:B------:R-:W-:-:S03]  /*c4d0*/  LOP3.LUT P2, RZ, R16, 0x40000000, RZ, 0xc0, !PT ;  /* 0x4000000010ff7812 */ /* 0x000fc6000784c0ff */
[----:B------:R-:W-:Y:S01]  /*c4e0*/  LDGSTS.E.BYPASS.LTC128B.128 [R6+0x6400], desc[UR48][R2.64+0x100], !P1 ;  /* 0x0640010002067fae */ /* 0x000fe2000c901d70 */
[----:B------:R-:W-:-:S03]  /*c4f0*/  LOP3.LUT P1, RZ, R16, 0x2000000, RZ, 0xc0, !PT ;  /* 0x0200000010ff7812 */ /* 0x000fc6000782c0ff */
[----:B------:R0:W-:Y:S01]  /*c500*/  LDGSTS.E.BYPASS.LTC128B.128 [R6+0x9400], desc[UR48][R2.64+0x180], !P4 ;  /* 0x0940018002067fae */ /* 0x0001e2000e101d70 */
[----:B------:R-:W-:Y:S01]  /*c510*/  LOP3.LUT P4, RZ, R16, 0x100000, RZ, 0xc0, !PT ;  /* 0x0010000010ff7812 */ /* 0x000fe2000788c0ff */
[----:B0-----:R-:W-:-:S12]  /*c520*/  IMAD.MOV.U32 R3, RZ, RZ, R14 ;  /* 0x000000ffff037224 */ /* 0x001fd800078e000e */
[----:B------:R-:W-:Y:S05]  /*c530*/  WARPSYNC.COLLECTIVE R15, `(.L_x_131) ;  /* 0x000000000f087348 */ /* 0x000fea0003c00000 */
[----:B------:R0:W1:Y:S02]  /*c540*/  SHFL.IDX P6, R14, R13, R12, R11 ;  /* 0x0000000c0d0e7389 */ /* 0x00006400000c000b */
[----:B01----:R-:W-:Y:S01]  /*c550*/  ENDCOLLECTIVE ;  /* 0x000000000000791b */ /* 0x003fe20003800000 */
.L_x_131:
[----:B------:R-:W-:Y:S02]  /*c560*/  IMAD.MOV.U32 R13, RZ, RZ, R7 ;  /* 0x000000ffff0d7224 */ /* 0x000fe400078e0007 */
[----:B------:R-:W-:Y:S02]  /*c570*/  IMAD.MOV.U32 R12, RZ, RZ, 0x2 ;  /* 0x00000002ff0c7424 */ /* 0x000fe400078e00ff */
[----:B------:R-:W-:-:S07]  /*c580*/  IMAD.MOV.U32 R2, RZ, RZ, R14 ;  /* 0x000000ffff027224 */ /* 0x000fce00078e000e */
[----:B------:R-:W-:Y:S05]  /*c590*/  WARPSYNC.COLLECTIVE R15, `(.L_x_132) ;  /* 0x000000000f087348 */ /* 0x000fea0003c00000 */
[----:B------:R0:W1:Y:S02]  /*c5a0*/  SHFL.IDX P6, R14, R13, R12, R11 ;  /* 0x0000000c0d0e7389 */ /* 0x00006400000c000b */
[----:B01----:R-:W-:Y:S01]  /*c5b0*/  ENDCOLLECTIVE ;  /* 0x000000000000791b */ /* 0x003fe20003800000 */
.L_x_132:
[----:B------:R-:W-:-:S05]  /*c5c0*/  IADD3 R2, P0, R2, R0, RZ ;  /* 0x0000000002027210 */ /* 0x000fca0007f1e0ff */
[----:B------:R-:W-:-:S05]  /*c5d0*/  IMAD.X R3, RZ, RZ, R3, P0 ;  /* 0x000000ffff037224 */ /* 0x000fca00000e0603 */
[----:B------:R-:W-:Y:S01]  /*c5e0*/  @!PT LDS RZ, [RZ] ;  /* 0x00000000fffff984 */ /* 0x000fe20000000800 */
[----:B------:R-:W-:Y:S01]  /*c5f0*/  @!PT LDS RZ, [RZ] ;  /* 0x00000000fffff984 */ /* 0x000fe20000000800 */
[----:B------:R-:W-:Y:S01]  /*c600*/  @!PT LDS RZ, [RZ] ;  /* 0x00000000fffff984 */ /* 0x000fe20000000800 */
[----:B------:R-:W-:Y:S01]  /*c610*/  LDGSTS.E.BYPASS.LTC128B.128 [R6+0xc00], desc[UR48][R2.64], !P3 ;  /* 0x00c0000002067fae */ /* 0x000fe2000d901d70 */
[----:B------:R-:W-:Y:S01]  /*c620*/  IMAD.MOV.U32 R13, RZ, RZ, R8 ;  /* 0x000000ffff0d7224 */ /* 0x000fe200078e0008 */
[----:B------:R-:W-:Y:S02]  /*c630*/  LOP3.LUT P3, RZ, R35, 0x1, RZ, 0xc0, !PT ;  /* 0x0000000123ff7812 */ /* 0x000fe4000786c0ff */
        /* <DEDUP_REMOVED lines=10> */
.L_x_133:
[----:B------:R-:W-:Y:S02]  /*c6e0*/  IMAD.MOV.U32 R13, RZ, RZ, R7 ;  /* 0x000000ffff0d7224 */ /* 0x000fe400078e0007 */
[----:B------:R-:W-:Y:S02]  /*c6f0*/  IMAD.MOV.U32 R12, RZ, RZ, 0x3 ;  /* 0x00000003ff0c7424 */ /* 0x000fe400078e00ff */
[----:B------:R-:W-:-:S07]  /*c700*/  IMAD.MOV.U32 R2, RZ, RZ, R14 ;  /* 0x000000ffff027224 */ /* 0x000fce00078e000e */
[----:B------:R-:W-:Y:S05]  /*c710*/  WARPSYNC.COLLECTIVE R15, `(.L_x_134) ;  /* 0x000000000f087348 */ /* 0x000fea0003c00000 */
[----:B------:R0:W1:Y:S02]  /*c720*/  SHFL.IDX P6, R14, R13, R12, R11 ;  /* 0x0000000c0d0e7389 */ /* 0x00006400000c000b */
[----:B01----:R-:W-:Y:S01]  /*c730*/  ENDCOLLECTIVE ;  /* 0x000000000000791b */ /* 0x003fe20003800000 */
.L_x_134:
[----:B------:R-:W-:-:S05]  /*c740*/  IADD3 R2, P0, R2, R0, RZ ;  /* 0x0000000002027210 */ /* 0x000fca0007f1e0ff */
[----:B------:R-:W-:-:S05]  /*c750*/  IMAD.X R3, RZ, RZ, R3, P0 ;  /* 0x000000ffff037224 */ /* 0x000fca00000e0603 */
[----:B------:R-:W-:Y:S01]  /*c760*/  @!PT LDS RZ, [RZ] ;  /* 0x00000000fffff984 */ /* 0x000fe20000000800 */
[----:B------:R-:W-:Y:S01]  /*c770*/  @!PT LDS RZ, [RZ] ;  /* 0x00000000fffff984 */ /* 0x000fe20000000800 */
[----:B------:R-:W-:Y:S01]  /*c780*/  @!PT LDS RZ, [RZ] ;  /* 0x00000000fffff984 */ /* 0x000fe20000000800 */
[----:B------:R-:W-:Y:S01]  /*c790*/  LDGSTS.E.BYPASS.LTC128B.128 [R6+0x1400], desc[UR48][R2.64], !P3 ;  /* 0x0140000002067fae */ /* 0x000fe2000d901d70 */
[----:B------:R-:W-:Y:S01]  /*c7a0*/  IMAD.MOV.U32 R13, RZ, RZ, R8 ;  /* 0x000000ffff0d7224 */ /* 0x000fe200078e0008 */
[C---:B------:R-:W-:Y:S02]  /*c7b0*/  LOP3.LUT P3, RZ, R16.reuse, 0x10000000, RZ, 0xc0, !PT ;  /* 0x1000000010ff7812 */ /* 0x040fe4000786c0ff */
        /* <DEDUP_REMOVED lines=10> */
.L_x_135:
[----:B------:R-:W-:Y:S02]  /*c860*/  IMAD.MOV.U32 R13, RZ, RZ, R7 ;  /* 0x000000ffff0d7224 */ /* 0x000fe400078e0007 */
[----:B------:R-:W-:Y:S01]  /*c870*/  IMAD.MOV.U32 R12, RZ, RZ, 0x4 ;  /* 0x00000004ff0c7424 */ /* 0x000fe200078e00ff */
[----:B------:R-:W-:-:S07]  /*c880*/  MOV R2, R14 ;  /* 0x0000000e00027202 */ /* 0x000fce0000000f00 */
[----:B------:R-:W-:Y:S05]  /*c890*/  WARPSYNC.COLLECTIVE R15, `(.L_x_136) ;  /* 0x000000000f087348 */ /* 0x000fea0003c00000 */
[----:B------:R0:W1:Y:S02]  /*c8a0*/  SHFL.IDX P6, R14, R13, R12, R11 ;  /* 0x0000000c0d0e7389 */ /* 0x00006400000c000b */
[----:B01----:R-:W-:Y:S01]  /*c8b0*/  ENDCOLLECTIVE ;  /* 0x000000000000791b */ /* 0x003fe20003800000 */
.L_x_136:
[----:B------:R-:W-:-:S05]  /*c8c0*/  IADD3 R2, P0, R2, R0, RZ ;  /* 0x0000000002027210 */ /* 0x000fca0007f1e0ff */
[----:B------:R-:W-:-:S05]  /*c8d0*/  IMAD.X R3, RZ, RZ, R3, P0 ;  /* 0x000000ffff037224 */ /* 0x000fca00000e0603 */
[----:B------:R-:W-:Y:S01]  /*c8e0*/  @!PT LDS RZ, [RZ] ;  /* 0x00000000fffff984 */ /* 0x000fe20000000800 */
[----:B------:R-:W-:Y:S01]  /*c8f0*/  @!PT LDS RZ, [RZ] ;  /* 0x00000000fffff984 */ /* 0x000fe20000000800 */
[----:B------:R-:W-:Y:S01]  /*c900*/  @!PT LDS RZ, [RZ] ;  /* 0x00000000fffff984 */ /* 0x000fe20000000800 */
[----:B------:R-:W-:Y:S01]  /*c910*/  LDGSTS.E.BYPASS.LTC128B.128 [R6+0x1c00], desc[UR48][R2.64], !P3 ;  /* 0x01c0000002067fae */ /* 0x000fe2000d901d70 */
[C---:B------:R-:W-:Y:S01]  /*c920*/  LOP3.LUT P3, RZ, R16.reuse, 0x20000, RZ, 0xc0, !PT ;  /* 0x0002000010ff7812 */ /* 0x040fe2000786c0ff */
[----:B------:R-:W-:Y:S02]  /*c930*/  IMAD.MOV.U32 R13, RZ, RZ, R8 ;  /* 0x000000ffff0d7224 */ /* 0x000fe400078e0008 */
[----:B------:R-:W-:Y:S01]  /*c940*/  LDGSTS.E.BYPASS.LTC128B.128 [R6+0x4c00], desc[UR48][R2.64+0x80], !P2 ;  /* 0x04c0008002067fae */ /* 0x000fe2000d101d70 */
[----:B------:R-:W-:-:S03]  /*c950*/  LOP3.LUT P2, RZ, R16, 0x10000, RZ, 0xc0, !PT ;  /* 0x0001000010ff7812 */ /* 0x000fc6000784c0ff */
[----:B------:R-:W-:Y:S01]  /*c960*/  LDGSTS.E.BYPASS.LTC128B.128 [R6+0x7c00], desc[UR48][R2.64+0x100], !P1 ;  /* 0x07c0010002067fae */ /* 0x000fe2000c901d70 */
[----:B------:R-:W-:-:S03]  /*c970*/  LOP3.LUT P1, RZ, R16, 0x8000, RZ, 0xc0, !PT ;  /* 0x0000800010ff7812 */ /* 0x000fc6000782c0ff */
[----:B------:R0:W-:Y:S02]  /*c980*/  LDGSTS.E.BYPASS.LTC128B.128 [R6+0xac00], desc[UR48][R2.64+0x180], !P5 ;  /* 0x0ac0018002067fae */ /* 0x0001e4000e901d70 */
[----:B0-----:R-:W-:-:S08]  /*c990*/  IMAD.MOV.U32 R3, RZ, RZ, R14 ;  /* 0x000000ffff037224 */ /* 0x001fd000078e000e */
[----:B------:R-:W-:Y:S05]  /*c9a0*/  WARPSYNC.COLLECTIVE R15, `(.L_x_137) ;  /* 0x000000000f087348 */ /* 0x000fea0003c00000 */
[----:B------:R0:W1:Y:S02]  /*c9b0*/  SHFL.IDX P6, R14, R13, R12, R11 ;  /* 0x0000000c0d0e7389 */ /* 0x00006400000c000b */
[----:B01----:R-:W-:Y:S01]  /*c9c0*/  ENDCOLLECTIVE ;  /* 0x000000000000791b */ /* 0x003fe20003800000 */
.L_x_137:
[----:B------:R-:W-:Y:S02]  /*c9d0*/  IMAD.MOV.U32 R13, RZ, RZ, R7 ;  /* 0x000000ffff0d7224 */ /* 0x000fe400078e0007 */
[----:B------:R-:W-:Y:S02]  /*c9e0*/  IMAD.MOV.U32 R12, RZ, RZ, 0x5 ;  /* 0x00000005ff0c7424 */ /* 0x000fe400078e00ff */
[----:B------:R-:W-:-:S07]  /*c9f0*/  IMAD.MOV.U32 R2, RZ, RZ, R14 ;  /* 0x000000ffff027224 */ /* 0x000fce00078e000e */
[----:B------:R-:W-:Y:S05]  /*ca00*/  WARPSYNC.COLLECTIVE R15, `(.L_x_138) ;  /* 0x000000000f087348 */ /* 0x000fea0003c00000 */
[----:B------:R0:W1:Y:S02]  /*ca10*/  SHFL.IDX P6, R14, R13, R12, R11 ;  /* 0x0000000c0d0e7389 */ /* 0x00006400000c000b */
[----:B01----:R-:W-:Y:S01]  /*ca20*/  ENDCOLLECTIVE ;  /* 0x000000000000791b */ /* 0x003fe20003800000 */
.L_x_138:
[----:B------:R-:W-:-:S05]  /*ca30*/  IADD3 R2, P0, R2, R0, RZ ;  /* 0x0000000002027210 */ /* 0x000fca0007f1e0ff */
[----:B------:R-:W-:-:S05]  /*ca40*/  IMAD.X R3, RZ, RZ, R3, P0 ;  /* 0x000000ffff037224 */ /* 0x000fca00000e0603 */
[----:B------:R-:W-:Y:S01]  /*ca50*/  @!PT LDS RZ, [RZ] ;  /* 0x00000000fffff984 */ /* 0x000fe20000000800 */
[----:B------:R-:W-:Y:S01]  /*ca60*/  @!PT LDS RZ, [RZ] ;  /* 0x00000000fffff984 */ /* 0x000fe20000000800 */
[----:B------:R-:W-:Y:S01]  /*ca70*/  @!PT LDS RZ, [RZ] ;  /* 0x00000000fffff984 */ /* 0x000fe20000000800 */
[----:B------:R0:W-:Y:S01]  /*ca80*/  LDGSTS.E.BYPASS.LTC128B.128 [R6+0x2400], desc[UR48][R2.64], !P4 ;  /* 0x0240000002067fae */ /* 0x0001e2000e101d70 */
[----:B------:R-:W-:-:S03]  /*ca90*/  IMAD.MOV.U32 R13, RZ, RZ, R8 ;  /* 0x000000ffff0d7224 */ /* 0x000fc600078e0008 */
[----:B------:R0:W-:Y:S04]  /*caa0*/  LDGSTS.E.BYPASS.LTC128B.128 [R6+0x5400], desc[UR48][R2.64+0x80], !P3 ;  /* 0x0540008002067fae */ /* 0x0001e8000d901d70 */
[----:B------:R0:W-:Y:S01]  /*cab0*/  LDGSTS.E.BYPASS.LTC128B.128 [R6+0x8400], desc[UR48][R2.64+0x100], !P2 ;  /* 0x0840010002067fae */ /* 0x0001e2000d101d70 */
[----:B------:R-:W-:-:S03]  /*cac0*/  IMAD.MOV.U32 R7, RZ, RZ, R14 ;  /* 0x000000ffff077224 */ /* 0x000fc600078e000e */
[----:B------:R0:W-:Y:S04]  /*cad0*/  LDGSTS.E.BYPASS.LTC128B.128 [R6+0xb400], desc[UR48][R2.64+0x180], !P1 ;  /* 0x0b40018002067fae */ /* 0x0001e8000c901d70 */
[----:B0-----:R-:W-:Y:S05]  /*cae0*/  WARPSYNC.COLLECTIVE R15, `(.L_x_139) ;  /* 0x000000000f087348 */ /* 0x001fea0003c00000 */
[----:B------:R1:W2:Y:S02]  /*caf0*/  SHFL.IDX P6, R14, R13, R12, R11 ;  /* 0x0000000c0d0e7389 */ /* 0x0002a400000c000b */
[----:B012---:R-:W-:Y:S01]  /*cb00*/  ENDCOLLECTIVE ;  /* 0x000000000000791b */ /* 0x007fe20003800000 */
.L_x_139:
[----:B------:R-:W-:Y:S05]  /*cb10*/  BRA `(.L_x_140) ;  /* 0xffffffcc00e87947 */ /* 0x000fea000383ffff */
.L_x_64:
[----:B0-----:R0:W1:Y:S02]  /*cb20*/  SYNCS.PHASECHK.TRANS64.TRYWAIT P0, [R18+URZ+0x22840], R26 ;  /* 0x0228401a120075a7 */ /* 0x001064000800017f */
[----:B-1----:R-:W-:Y:S05]  /*cb30*/  @!P0 NANOSLEEP.SYNCS 0x989680 ;  /* 0x009896800000895d */ /* 0x002fea0003900000 */
[----:B------:R-:W1:Y:S02]  /*cb40*/  @!P0 SYNCS.PHASECHK.TRANS64 P0, [R18+URZ+0x22840], R26 ;  /* 0x0228401a120085a7 */ /* 0x000e64000800007f */
[----:B-1----:R-:W-:Y:S05]  /*cb50*/  @!P0 BRA `(.L_x_64) ;  /* 0xfffffffc00f08947 */ /* 0x002fea000383ffff */
[----:B------:R-:W-:Y:S05]  /*cb60*/  BRA `(.L_x_141) ;  /* 0xffffffd000f47947 */ /* 0x000fea000383ffff */
.L_x_65:
[----:B------:R-:W-:Y:S01]  /*cb70*/  BSSY B1, `(.L_x_142) ;  /* 0x0000008000017945 */ /* 0x000fe20003800000 */
[----:B------:R-:W-:Y:S02]  /*cb80*/  IMAD.MOV.U32 R13, RZ, RZ, R24 ;  /* 0x000000ffff0d7224 */ /* 0x000fe400078e0018 */
[----:B------:R-:W-:Y:S02]  /*cb90*/  IMAD.MOV.U32 R12, RZ, RZ, RZ ;  /* 0x000000ffff0c7224 */ /* 0x000fe400078e00ff */
[----:B------:R-:W-:Y:S02]  /*cba0*/  IMAD.MOV.U32 R11, RZ, RZ, 0x181f ;  /* 0x0000181fff0b7424 */ /* 0x000fe400078e00ff */
[----:B------:R-:W-:-:S07]  /*cbb0*/  IMAD.MOV.U32 R15, RZ, RZ, -0x1 ;  /* 0xffffffffff0f7424 */ /* 0x000fce00078e00ff */
[----:B0-----:R-:W-:Y:S05]  /*cbc0*/  WARPSYNC.COLLECTIVE R15, `(.L_x_143) ;  /* 0x000000000f087348 */ /* 0x001fea0003c00000 */
[----:B------:R1:W2:Y:S02]  /*cbd0*/  SHFL.IDX P6, R14, R13, R12, R11 ;  /* 0x0000000c0d0e7389 */ /* 0x0002a400000c000b */
[----:B012---:R-:W-:Y:S01]  /*cbe0*/  ENDCOLLECTIVE ;  /* 0x000000000000791b */ /* 0x007fe20003800000 */
.L_x_143:
[----:B------:R-:W-:Y:S05]  /*cbf0*/  BSYNC B1 ;  /* 0x0000000000017941 */ /* 0x000fea0003800000 */
.L_x_142:
[----:B------:R-:W-:Y:S01]  /*cc00*/  IMAD.MOV.U32 R13, RZ, RZ, R21 ;  /* 0x000000ffff0d7224 */ /* 0x000fe200078e0015 */
[----:B------:R-:W-:Y:S01]  /*cc10*/  MOV R12, RZ ;  /* 0x000000ff000c7202 */ /* 0x000fe20000000f00 */
[----:B------:R-:W-:Y:S01]  /*cc20*/  IMAD.MOV.U32 R11, RZ, RZ, 0x181f ;  /* 0x0000181fff0b7424 */ /* 0x000fe200078e00ff */
[----:B------:R-:W-:Y:S01]  /*cc30*/  LEA R22, R22, UR37, 0x1 ;  /* 0x0000002516167c11 */ /* 0x000fe2000f8e08ff */
[----:B------:R-:W-:Y:S02]  /*cc40*/  IMAD.MOV.U32 R15, RZ, RZ, -0x1 ;  /* 0xffffffffff0f7424 */ /* 0x000fe400078e00ff */
[----:B------:R-:W-:-:S07]  /*cc50*/  IMAD.MOV.U32 R3, RZ, RZ, R14 ;  /* 0x000000ffff037224 */ /* 0x000fce00078e000e */
[----:B------:R-:W-:Y:S05]  /*cc60*/  WARPSYNC.COLLECTIVE R15, `(.L_x_144) ;  /* 0x000000000f087348 */ /* 0x000fea0003c00000 */
[----:B------:R0:W1:Y:S02]  /*cc70*/  SHFL.IDX P6, R14, R13, R12, R11 ;  /* 0x0000000c0d0e7389 */ /* 0x00006400000c000b */
[----:B01----:R-:W-:Y:S01]  /*cc80*/  ENDCOLLECTIVE ;  /* 0x000000000000791b */ /* 0x003fe20003800000 */
.L_x_144:
[----:B------:R-:W-:Y:S02]  /*cc90*/  IMAD.MOV.U32 R13, RZ, RZ, R24 ;  /* 0x000000ffff0d7224 */ /* 0x000fe400078e0018 */
[----:B------:R-:W-:Y:S01]  /*cca0*/  IMAD.MOV.U32 R12, RZ, RZ, 0x1 ;  /* 0x00000001ff0c7424 */ /* 0x000fe200078e00ff */
[----:B------:R-:W-:-:S13]  /*ccb0*/  IADD3 R2, P0, R14, R0, RZ ;  /* 0x000000000e027210 */ /* 0x000fda0007f1e0ff */
[----:B------:R-:W-:Y:S05]  /*ccc0*/  WARPSYNC.COLLECTIVE R15, `(.L_x_145) ;  /* 0x000000000f087348 */ /* 0x000fea0003c00000 */
[----:B------:R0:W1:Y:S02]  /*ccd0*/  SHFL.IDX P6, R14, R13, R12, R11 ;  /* 0x0000000c0d0e7389 */ /* 0x00006400000c000b */
[----:B01----:R-:W-:Y:S01]  /*cce0*/  ENDCOLLECTIVE ;  /* 0x000000000000791b */ /* 0x003fe20003800000 */
.L_x_145:
[----:B------:R-:W-:-:S05]  /*ccf0*/  IMAD.X R3, RZ, RZ, R3, P0 ;  /* 0x000000ffff037224 */ /* 0x000fca00000e0603 */
[----:B------:R-:W-:Y:S01]  /*cd00*/  @!PT LDS RZ, [RZ] ;  /* 0x00000000fffff984 */ /* 0x000fe20000000800 */
[----:B------:R-:W-:Y:S01]  /*cd10*/  @!PT LDS RZ, [RZ] ;  /* 0x00000000fffff984 */ /* 0x000fe20000000800 */
[----:B------:R-:W-:Y:S01]  /*cd20*/  @!PT LDS RZ, [RZ] ;  /* 0x00000000fffff984 */ /* 0x000fe20000000800 */
[----:B------:R0:W-:Y:S01]  /*cd30*/  LDGSTS.E.BYPASS.LTC128B.128 [R22+0x1c400], desc[UR48][R2.64], !P1 ;  /* 0x1c40000002167fae */ /* 0x0001e2000c901d70 */
[----:B------:R-:W-:Y:S02]  /*cd40*/  IMAD.MOV.U32 R13, RZ, RZ, R21 ;  /* 0x000000ffff0d7224 */ /* 0x000fe400078e0015 */
[----:B------:R-:W-:-:S07]  /*cd50*/  IMAD.MOV.U32 R6, RZ, RZ, R14 ;  /* 0x000000ffff067224 */ /* 0x000fce00078e000e */
[----:B0-----:R-:W-:Y:S05]  /*cd60*/  WARPSYNC.COLLECTIVE R15, `(.L_x_146) ;  /* 0x000000000f087348 */ /* 0x001fea0003c00000 */
[----:B------:R1:W2:Y:S02]  /*cd70*/  SHFL.IDX P6, R14, R13, R12, R11 ;  /* 0x0000000c0d0e7389 */ /* 0x0002a400000c000b */
[----:B012---:R-:W-:Y:S01]  /*cd80*/  ENDCOLLECTIVE ;  /* 0x000000000000791b */ /* 0x007fe20003800000 */
.L_x_146:
[----:B------:R-:W-:Y:S02]  /*cd90*/  IMAD.MOV.U32 R13, RZ, RZ, R24 ;  /* 0x000000ffff0d7224 */ /* 0x000fe400078e0018 */
[----:B------:R-:W-:Y:S01]  /*cda0*/  IMAD.MOV.U32 R12, RZ, RZ, 0x2 ;  /* 0x00000002ff0c7424 */ /* 0x000fe200078e00ff */
[----:B------:R-:W-:-:S13]  /*cdb0*/  IADD3 R2, P0, R14, R0, RZ ;  /* 0x000000000e027210 */ /* 0x000fda0007f1e0ff */
[----:B------:R-:W-:Y:S05]  /*cdc0*/  WARPSYNC.COLLECTIVE R15, `(.L_x_147) ;  /* 0x000000000f087348 */ /* 0x000fea0003c00000 */
[----:B------:R0:W1:Y:S02]  /*cdd0*/  SHFL.IDX P6, R14, R13, R12, R11 ;  /* 0x0000000c0d0e7389 */ /* 0x00006400000c000b */
[----:B01----:R-:W-:Y:S01]  /*cde0*/  ENDCOLLECTIVE ;  /* 0x000000000000791b */ /* 0x003fe20003800000 */
.L_x_147:
        /* <DEDUP_REMOVED lines=10> */
.L_x_148:
[----:B------:R-:W-:Y:S02]  /*ce90*/  IMAD.MOV.U32 R13, RZ, RZ, R24 ;  /* 0x000000ffff0d7224 */ /* 0x000fe400078e0018 */
[----:B------:R-:W-:Y:S02]  /*cea0*/  IMAD.MOV.U32 R12, RZ, RZ, 0x3 ;  /* 0x00000003ff0c7424 */ /* 0x000fe400078e00ff */
[----:B------:R-:W-:-:S07]  /*ceb0*/  IMAD.MOV.U32 R10, RZ, RZ, R14 ;  /* 0x000000ffff0a7224 */ /* 0x000fce00078e000e */
[----:B------:R-:W-:Y:S05]  /*cec0*/  WARPSYNC.COLLECTIVE R15, `(.L_x_149) ;  /* 0x000000000f087348 */ /* 0x000fea0003c00000 */
[----:B------:R0:W1:Y:S02]  /*ced0*/  SHFL.IDX P6, R14, R13, R12, R11 ;  /* 0x0000000c0d0e7389 */ /* 0x00006400000c000b */
[----:B01----:R-:W-:Y:S01]  /*cee0*/  ENDCOLLECTIVE ;  /* 0x000000000000791b */ /* 0x003fe20003800000 */
.L_x_149:
[----:B------:R-:W-:-:S05]  /*cef0*/  IADD3 R2, P0, R10, R0, RZ ;  /* 0x000000000a027210 */ /* 0x000fca0007f1e0ff */
[----:B------:R-:W-:-:S05]  /*cf00*/  IMAD.X R3, RZ, RZ, R6, P0 ;  /* 0x000000ffff037224 */ /* 0x000fca00000e0606 */
[----:B------:R-:W-:Y:S01]  /*cf10*/  @!PT LDS RZ, [RZ] ;  /* 0x00000000fffff984 */ /* 0x000fe20000000800 */
[----:B------:R-:W-:Y:S01]  /*cf20*/  @!PT LDS RZ, [RZ] ;  /* 0x00000000fffff984 */ /* 0x000fe20000000800 */
[----:B------:R-:W-:Y:S01]  /*cf30*/  @!PT LDS RZ, [RZ] ;  /* 0x00000000fffff984 */ /* 0x000fe20000000800 */
[----:B------:R0:W-:Y:S01]  /*cf40*/  LDGSTS.E.BYPASS.LTC128B.128 [R22+0x1d400], desc[UR48][R2.64], !P1 ;  /* 0x1d40000002167fae */ /* 0x0001e2000c901d70 */
[----:B------:R-:W-:Y:S01]  /*cf50*/  MOV R13, R21 ;  /* 0x00000015000d7202 */ /* 0x000fe20000000f00 */
[----:B0-----:R-:W-:-:S07]  /*cf60*/  IMAD.MOV.U32 R3, RZ, RZ, R14 ;  /* 0x000000ffff037224 */ /* 0x001fce00078e000e */
[----:B------:R-:W-:Y:S05]  /*cf70*/  WARPSYNC.COLLECTIVE R15, `(.L_x_150) ;  /* 0x000000000f087348 */ /* 0x000fea0003c00000 */
[----:B------:R0:W1:Y:S02]  /*cf80*/  SHFL.IDX P6, R14, R13, R12, R11 ;  /* 0x0000000c0d0e7389 */ /* 0x00006400000c000b */
[----:B01----:R-:W-:Y:S01]  /*cf90*/  ENDCOLLECTIVE ;  /* 0x000000000000791b */ /* 0x003fe20003800000 */
.L_x_150:
[----:B------:R-:W-:Y:S02]  /*cfa0*/  IMAD.MOV.U32 R13, RZ, RZ, R24 ;  /* 0x000000ffff0d7224 */ /* 0x000fe400078e0018 */
[----:B------:R-:W-:Y:S02]  /*cfb0*/  IMAD.MOV.U32 R12, RZ, RZ, 0x4 ;  /* 0x00000004ff0c7424 */ /* 0x000fe400078e00ff */
[----:B------:R-:W-:-:S07]  /*cfc0*/  IMAD.MOV.U32 R2, RZ, RZ, R14 ;  /* 0x000000ffff027224 */ /* 0x000fce00078e000e */
[----:B------:R-:W-:Y:S05]  /*cfd0*/  WARPSYNC.COLLECTIVE R15, `(.L_x_151) ;  /* 0x000000000f087348 */ /* 0x000fea0003c00000 */
[----:B------:R0:W1:Y:S02]  /*cfe0*/  SHFL.IDX P6, R14, R13, R12, R11 ;  /* 0x0000000c0d0e7389 */ /* 0x00006400000c000b */
[----:B01----:R-:W-:Y:S01]  /*cff0*/  ENDCOLLECTIVE ;  /* 0x000000000000791b */ /* 0x003fe20003800000 */
.L_x_151:
[----:B------:R-:W-:-:S05]  /*d000*/  IADD3 R2, P0, R2, R0, RZ ;  /* 0x0000000002027210 */ /* 0x000fca0007f1e0ff */
[----:B------:R-:W-:-:S05]  /*d010*/  IMAD.X R3, RZ, RZ, R3, P0 ;  /* 0x000000ffff037224 */ /* 0x000fca00000e0603 */
[----:B------:R-:W-:Y:S01]  /*d020*/  @!PT LDS RZ, [RZ] ;  /* 0x00000000fffff984 */ /* 0x000fe20000000800 */
[----:B------:R-:W-:Y:S01]  /*d030*/  @!PT LDS RZ, [RZ] ;  /* 0x00000000fffff984 */ /* 0x000fe20000000800 */
[----:B------:R-:W-:Y:S01]  /*d040*/  @!PT LDS RZ, [RZ] ;  /* 0x00000000fffff984 */ /* 0x000fe20000000800 */
[----:B------:R0:W-:Y:S01]  /*d050*/  LDGSTS.E.BYPASS.LTC128B.128 [R22+0x1dc00], desc[UR48][R2.64], !P1 ;  /* 0x1dc0000002167fae */ /* 0x0001e2000c901d70 */
[----:B------:R-:W-:Y:S02]  /*d060*/  IMAD.MOV.U32 R13, RZ, RZ, R21 ;  /* 0x000000ffff0d7224 */ /* 0x000fe400078e0015 */
[----:B0-----:R-:W-:-:S07]  /*d070*/  IMAD.MOV.U32 R3, RZ, RZ, R14 ;  /* 0x000000ffff037224 */ /* 0x001fce00078e000e */
[----:B------:R-:W-:Y:S05]  /*d080*/  WARPSYNC.COLLECTIVE R15, `(.L_x_152) ;  /* 0x000000000f087348 */ /* 0x000fea0003c00000 */
[----:B------:R0:W1:Y:S02]  /*d090*/  SHFL.IDX P6, R14, R13, R12, R11 ;  /* 0x0000000c0d0e7389 */ /* 0x00006400000c000b */
[----:B01----:R-:W-:Y:S01]  /*d0a0*/  ENDCOLLECTIVE ;  /* 0x000000000000791b */ /* 0x003fe20003800000 */
.L_x_152:
[----:B------:R-:W-:Y:S02]  /*d0b0*/  IMAD.MOV.U32 R13, RZ, RZ, R24 ;  /* 0x000000ffff0d7224 */ /* 0x000fe400078e0018 */
[----:B------:R-:W-:Y:S02]  /*d0c0*/  IMAD.MOV.U32 R12, RZ, RZ, 0x5 ;  /* 0x00000005ff0c7424 */ /* 0x000fe400078e00ff */
[----:B------:R-:W-:-:S07]  /*d0d0*/  IMAD.MOV.U32 R2, RZ, RZ, R14 ;  /* 0x000000ffff027224 */ /* 0x000fce00078e000e */
[----:B------:R-:W-:Y:S05]  /*d0e0*/  WARPSYNC.COLLECTIVE R15, `(.L_x_153) ;  /* 0x000000000f087348 */ /* 0x000fea0003c00000 */
[----:B------:R0:W1:Y:S02]  /*d0f0*/  SHFL.IDX P6, R14, R13, R12, R11 ;  /* 0x0000000c0d0e7389 */ /* 0x00006400000c000b */
[----:B01----:R-:W-:Y:S01]  /*d100*/  ENDCOLLECTIVE ;  /* 0x000000000000791b */ /* 0x003fe20003800000 */
.L_x_153:
[----:B------:R-:W-:-:S05]  /*d110*/  IADD3 R2, P0, R2, R0, RZ ;  /* 0x0000000002027210 */ /* 0x000fca0007f1e0ff */
        /* <DEDUP_REMOVED lines=10> */
.L_x_154:
[----:B------:R-:W-:Y:S05]  /*d1c0*/  BRA `(.L_x_155) ;  /* 0xffffffd0002c7947 */ /* 0x000fea000383ffff */
.L_x_70:
[----:B--2---:R2:W3:Y:S02]  /*d1d0*/  SYNCS.PHASECHK.TRANS64.TRYWAIT P0, [R18+URZ+0x22860], R26 ;  /* 0x0228601a120075a7 */ /* 0x0044e4000800017f */
[----:B---3--:R-:W-:Y:S05]  /*d1e0*/  @!P0 NANOSLEEP.SYNCS 0x989680 ;  /* 0x009896800000895d */ /* 0x008fea0003900000 */
[----:B------:R-:W3:Y:S02]  /*d1f0*/  @!P0 SYNCS.PHASECHK.TRANS64 P0, [R18+URZ+0x22860], R26 ;  /* 0x0228601a120085a7 */ /* 0x000ee4000800007f */
[----:B---3--:R-:W-:Y:S05]  /*d200*/  @!P0 BRA `(.L_x_70) ;  /* 0xfffffffc00f08947 */ /* 0x008fea000383ffff */
[----:B------:R-:W-:Y:S05]  /*d210*/  BRA `(.L_x_156) ;  /* 0xffffffd0007c7947 */ /* 0x000fea000383ffff */
.L_x_71:
[----:B------:R-:W-:Y:S01]  /*d220*/  BSSY B1, `(.L_x_157) ;  /* 0x0000008000017945 */ /* 0x000fe20003800000 */
[----:B------:R-:W-:Y:S02]  /*d230*/  IMAD.MOV.U32 R13, RZ, RZ, R23 ;  /* 0x000000ffff0d7224 */ /* 0x000fe400078e0017 */
[----:B------:R-:W-:Y:S02]  /*d240*/  IMAD.MOV.U32 R12, RZ, RZ, RZ ;  /* 0x000000ffff0c7224 */ /* 0x000fe400078e00ff */
[----:B------:R-:W-:Y:S02]  /*d250*/  IMAD.MOV.U32 R11, RZ, RZ, 0x181f ;  /* 0x0000181fff0b7424 */ /* 0x000fe400078e00ff */
[----:B------:R-:W-:-:S07]  /*d260*/  IMAD.MOV.U32 R15, RZ, RZ, -0x1 ;  /* 0xffffffffff0f7424 */ /* 0x000fce00078e00ff */
[----:B012---:R-:W-:Y:S05]  /*d270*/  WARPSYNC.COLLECTIVE R15, `(.L_x_158) ;  /* 0x000000000f087348 */ /* 0x007fea0003c00000 */
[----:B------:R3:W4:Y:S02]  /*d280*/  SHFL.IDX P6, R14, R13, R12, R11 ;  /* 0x0000000c0d0e7389 */ /* 0x00072400000c000b */
[----:B01234-:R-:W-:Y:S01]  /*d290*/  ENDCOLLECTIVE ;  /* 0x000000000000791b */ /* 0x01ffe20003800000 */
.L_x_158:
[----:B------:R-:W-:Y:S05]  /*d2a0*/  BSYNC B1 ;  /* 0x0000000000017941 */ /* 0x000fea0003800000 */
.L_x_157:
[----:B------:R-:W-:Y:S01]  /*d2b0*/  MOV R13, R21 ;  /* 0x00000015000d7202 */ /* 0x000fe20000000f00 */
[----:B------:R-:W-:Y:S01]  /*d2c0*/  IMAD.MOV.U32 R12, RZ, RZ, RZ ;  /* 0x000000ffff0c7224 */ /* 0x000fe200078e00ff */
[----:B------:R-:W-:Y:S01]  /*d2d0*/  LEA R22, R22, UR37, 0x1 ;  /* 0x0000002516167c11 */ /* 0x000fe2000f8e08ff */
[----:B------:R-:W-:Y:S02]  /*d2e0*/  IMAD.MOV.U32 R11, RZ, RZ, 0x181f ;  /* 0x0000181fff0b7424 */ /* 0x000fe400078e00ff */
[----:B------:R-:W-:Y:S02]  /*d2f0*/  IMAD.MOV.U32 R15, RZ, RZ, -0x1 ;  /* 0xffffffffff0f7424 */ /* 0x000fe400078e00ff */
[----:B------:R-:W-:-:S07]  /*d300*/  IMAD.MOV.U32 R3, RZ, RZ, R14 ;  /* 0x000000ffff037224 */ /* 0x000fce00078e000e */
[----:B------:R-:W-:Y:S05]  /*d310*/  WARPSYNC.COLLECTIVE R15, `(.L_x_159) ;  /* 0x000000000f087348 */ /* 0x000fea0003c00000 */
[----:B------:R0:W1:Y:S02]  /*d320*/  SHFL.IDX P6, R14, R13, R12, R11 ;  /* 0x0000000c0d0e7389 */ /* 0x00006400000c000b */
[----:B01----:R-:W-:Y:S01]  /*d330*/  ENDCOLLECTIVE ;  /* 0x000000000000791b */ /* 0x003fe20003800000 */
.L_x_159:
[----:B------:R-:W-:Y:S02]  /*d340*/  IMAD.MOV.U32 R13, RZ, RZ, R23 ;  /* 0x000000ffff0d7224 */ /* 0x000fe400078e0017 */
[----:B------:R-:W-:Y:S01]  /*d350*/  IMAD.MOV.U32 R12, RZ, RZ, 0x1 ;  /* 0x00000001ff0c7424 */ /* 0x000fe200078e00ff */
[----:B------:R-:W-:-:S13]  /*d360*/  IADD3 R2, P0, R14, R0, RZ ;  /* 0x000000000e027210 */ /* 0x000fda0007f1e0ff */
[----:B------:R-:W-:Y:S05]  /*d370*/  WARPSYNC.COLLECTIVE R15, `(.L_x_160) ;  /* 0x000000000f087348 */ /* 0x000fea0003c00000 */
[----:B------:R0:W1:Y:S02]  /*d380*/  SHFL.IDX P6, R14, R13, R12, R11 ;  /* 0x0000000c0d0e7389 */ /* 0x00006400000c000b */
[----:B01----:R-:W-:Y:S01]  /*d390*/  ENDCOLLECTIVE ;  /* 0x000000000000791b */ /* 0x003fe20003800000 */
.L_x_160:
[----:B------:R-:W-:-:S05]  /*d3a0*/  IMAD.X R3, RZ, RZ, R3, P0 ;  /* 0x000000ffff037224 */ /* 0x000fca00000e0603 */
[----:B------:R-:W-:Y:S01]  /*d3b0*/  @!PT LDS RZ, [RZ] ;  /* 0x00000000fffff984 */ /* 0x000fe20000000800 */
[----:B------:R-:W-:Y:S01]  /*d3c0*/  @!PT LDS RZ, [RZ] ;  /* 0x00000000fffff984 */ /* 0x000fe20000000800 */
[----:B------:R-:W-:Y:S01]  /*d3d0*/  @!PT LDS RZ, [RZ] ;  /* 0x00000000fffff984 */ /* 0x000fe20000000800 */
[----:B------:R-:W-:Y:S04]  /*d3e0*/  LDGSTS.E.BYPASS.LTC128B.128 [R22+0x400], desc[UR48][R2.64], !P4 ;  /* 0x0040000002167fae */ /* 0x000fe8000e101d70 */
[----:B------:R-:W-:Y:S01]  /*d3f0*/  LDGSTS.E.BYPASS.LTC128B.128 [R22+0x3400], desc[UR48][R2.64+0x80], !P3 ;  /* 0x0340008002167fae */ /* 0x000fe2000d901d70 */
[----:B------:R-:W-:-:S03]  /*d400*/  IMAD.MOV.U32 R13, RZ, RZ, R21 ;  /* 0x000000ffff0d7224 */ /* 0x000fc600078e0015 */
[----:B------:R-:W-:Y:S04]  /*d410*/  LDGSTS.E.BYPASS.LTC128B.128 [R22+0x6400], desc[UR48][R2.64+0x100], !P2 ;  /* 0x0640010002167fae */ /* 0x000fe8000d101d70 */
[----:B------:R0:W-:Y:S02]  /*d420*/  LDGSTS.E.BYPASS.LTC128B.128 [R22+0x9400], desc[UR48][R2.64+0x180], !P1 ;  /* 0x0940018002167fae */ /* 0x0001e4000c901d70 */
[----:B0-----:R-:W-:-:S07]  /*d430*/  IMAD.MOV.U32 R3, RZ, RZ, R14 ;  /* 0x000000ffff037224 */ /* 0x001fce00078e000e */
[----:B------:R-:W-:Y:S05]  /*d440*/  WARPSYNC.COLLECTIVE R15, `(.L_x_161) ;  /* 0x000000000f087348 */ /* 0x000fea0003c00000 */
[----:B------:R0:W1:Y:S02]  /*d450*/  SHFL.IDX P6, R14, R13, R12, R11 ;  /* 0x0000000c0d0e7389 */ /* 0x00006400000c000b */
[----:B01----:R-:W-:Y:S01]  /*d460*/  ENDCOLLECTIVE ;  /* 0x000000000000791b */ /* 0x003fe20003800000 */
.L_x_161:
[----:B------:R-:W-:Y:S02]  /*d470*/  IMAD.MOV.U32 R13, RZ, RZ, R23 ;  /* 0x000000ffff0d7224 */ /* 0x000fe400078e0017 */
[----:B------:R-:W-:Y:S01]  /*d480*/  IMAD.MOV.U32 R12, RZ, RZ, 0x2 ;  /* 0x00000002ff0c7424 */ /* 0x000fe200078e00ff */
[----:B------:R-:W-:-:S13]  /*d490*/  IADD3 R2, P0, R14, R0, RZ ;  /* 0x000000000e027210 */ /* 0x000fda0007f1e0ff */
[----:B------:R-:W-:Y:S05]  /*d4a0*/  WARPSYNC.COLLECTIVE R15, `(.L_x_162) ;  /* 0x000000000f087348 */ /* 0x000fea0003c00000 */
[----:B------:R0:W1:Y:S02]  /*d4b0*/  SHFL.IDX P6, R14, R13, R12, R11 ;  /* 0x0000000c0d0e7389 */ /* 0x00006400000c000b */
[----:B01----:R-:W-:Y:S01]  /*d4c0*/  ENDCOLLECTIVE ;  /* 0x000000000000791b */ /* 0x003fe20003800000 */
.L_x_162:
        /* <DEDUP_REMOVED lines=13> */
.L_x_163:
[----:B------:R-:W-:Y:S02]  /*d5a0*/  IMAD.MOV.U32 R13, RZ, RZ, R23 ;  /* 0x000000ffff0d7224 */ /* 0x000fe400078e0017 */
[----:B------:R-:W-:Y:S01]  /*d5b0*/  IMAD.MOV.U32 R12, RZ, RZ, 0x3 ;  /* 0x00000003ff0c7424 */ /* 0x000fe200078e00ff */
[----:B------:R-:W-:-:S13]  /*d5c0*/  IADD3 R2, P0, R14, R0, RZ ;  /* 0x000000000e027210 */ /* 0x000fda0007f1e0ff */
[----:B------:R-:W-:Y:S05]  /*d5d0*/  WARPSYNC.COLLECTIVE R15, `(.L_x_164) ;  /* 0x000000000f087348 */ /* 0x000fea0003c00000 */
[----:B------:R0:W1:Y:S02]  /*d5e0*/  SHFL.IDX P6, R14, R13, R12, R11 ;  /* 0x0000000c0d0e7389 */ /* 0x00006400000c000b */
[----:B01----:R-:W-:Y:S01]  /*d5f0*/  ENDCOLLECTIVE ;  /* 0x000000000000791b */ /* 0x003fe20003800000 */
.L_x_164:
[----:B------:R-:W-:-:S05]  /*d600*/  IMAD.X R3, RZ, RZ, R3, P0 ;  /* 0x000000ffff037224 */ /* 0x000fca00000e0603 */
[----:B------:R-:W-:Y:S01]  /*d610*/  @!PT LDS RZ, [RZ] ;  /* 0x00000000fffff984 */ /* 0x000fe20000000800 */
[----:B------:R-:W-:Y:S01]  /*d620*/  @!PT LDS RZ, [RZ] ;  /* 0x00000000fffff984 */ /* 0x000fe20000000800 */
[----:B------:R-:W-:Y:S01]  /*d630*/  @!PT LDS RZ, [RZ] ;  /* 0x00000000fffff984 */ /* 0x000fe20000000800 */
[----:B------:R-:W-:Y:S04]  /*d640*/  LDGSTS.E.BYPASS.LTC128B.128 [R22+0x1400], desc[UR48][R2.64], !P4 ;  /* 0x0140000002167fae */ /* 0x000fe8000e101d70 */
[----:B------:R-:W-:Y:S01]  /*d650*/  LDGSTS.E.BYPASS.LTC128B.128 [R22+0x4400], desc[UR48][R2.64+0x80], !P3 ;  /* 0x0440008002167fae */ /* 0x000fe2000d901d70 */
[----:B------:R-:W-:-:S03]  /*d660*/  MOV R13, R21 ;  /* 0x00000015000d7202 */ /* 0x000fc60000000f00 */
[----:B------:R-:W-:Y:S04]  /*d670*/  LDGSTS.E.BYPASS.LTC128B.128 [R22+0x7400], desc[UR48][R2.64+0x100], !P2 ;  /* 0x0740010002167fae */ /* 0x000fe8000d101d70 */
[----:B------:R0:W-:Y:S02]  /*d680*/  LDGSTS.E.BYPASS.LTC128B.128 [R22+0xa400], desc[UR48][R2.64+0x180], !P1 ;  /* 0x0a40018002167fae */ /* 0x0001e4000c901d70 */
[----:B0-----:R-:W-:-:S07]  /*d690*/  IMAD.MOV.U32 R3, RZ, RZ, R14 ;  /* 0x000000ffff037224 */ /* 0x001fce00078e000e */
[----:B------:R-:W-:Y:S05]  /*d6a0*/  WARPSYNC.COLLECTIVE R15, `(.L_x_165) ;  /* 0x000000000f087348 */ /* 0x000fea0003c00000 */
[----:B------:R0:W1:Y:S02]  /*d6b0*/  SHFL.IDX P6, R14, R13, R12, R11 ;  /* 0x0000000c0d0e7389 */ /* 0x00006400000c000b */
[----:B01----:R-:W-:Y:S01]  /*d6c0*/  ENDCOLLECTIVE ;  /* 0x000000000000791b */ /* 0x003fe20003800000 */
.L_x_165:
[----:B------:R-:W-:Y:S02]  /*d6d0*/  IMAD.MOV.U32 R13, RZ, RZ, R23 ;  /* 0x000000ffff0d7224 */ /* 0x000fe400078e0017 */
[----:B------:R-:W-:Y:S01]  /*d6e0*/  IMAD.MOV.U32 R12, RZ, RZ, 0x4 ;  /* 0x00000004ff0c7424 */ /* 0x000fe200078e00ff */
[----:B------:R-:W-:-:S13]  /*d6f0*/  IADD3 R2, P0, R14, R0, RZ ;  /* 0x000000000e027210 */ /* 0x000fda0007f1e0ff */
[----:B------:R-:W-:Y:S05]  /*d700*/  WARPSYNC.COLLECTIVE R15, `(.L_x_166) ;  /* 0x000000000f087348 */ /* 0x000fea0003c00000 */
[----:B------:R0:W1:Y:S02]  /*d710*/  SHFL.IDX P6, R14, R13, R12, R11 ;  /* 0x0000000c0d0e7389 */ /* 0x00006400000c000b */
[----:B01----:R-:W-:Y:S01]  /*d720*/  ENDCOLLECTIVE ;  /* 0x000000000000791b */ /* 0x003fe20003800000 */
.L_x_166:
        /* <DEDUP_REMOVED lines=13> */
.L_x_167:
[----:B------:R-:W-:Y:S02]  /*d800*/  IMAD.MOV.U32 R13, RZ, RZ, R23 ;  /* 0x000000ffff0d7224 */ /* 0x000fe400078e0017 */
[----:B------:R-:W-:Y:S02]  /*d810*/  IMAD.MOV.U32 R12, RZ, RZ, 0x5 ;  /* 0x00000005ff0c7424 */ /* 0x000fe400078e00ff */
[----:B------:R-:W-:-:S07]  /*d820*/  IMAD.MOV.U32 R2, RZ, RZ, R14 ;  /* 0x000000ffff027224 */ /* 0x000fce00078e000e */
[----:B------:R-:W-:Y:S05]  /*d830*/  WARPSYNC.COLLECTIVE R15, `(.L_x_168) ;  /* 0x000000000f087348 */ /* 0x000fea0003c00000 */
[----:B------:R0:W1:Y:S02]  /*d840*/  SHFL.IDX P6, R14, R13, R12, R11 ;  /* 0x0000000c0d0e7389 */ /* 0x00006400000c000b */
[----:B01----:R-:W-:Y:S01]  /*d850*/  ENDCOLLECTIVE ;  /* 0x000000000000791b */ /* 0x003fe20003800000 */
.L_x_168:
        /* <DEDUP_REMOVED lines=14> */
.L_x_169:
[----:B------:R-:W-:Y:S05]  /*d940*/  BRA `(.L_x_170) ;  /* 0xffffffcc00c47947 */ /* 0x000fea000383ffff */
.L_x_77:
[----:B0-----:R0:W3:Y:S02]  /*d950*/  SYNCS.PHASECHK.TRANS64.TRYWAIT P0, [R4+URZ+0x22820], R0 ;  /* 0x02282000040075a7 */ /* 0x0010e4000800017f */
[----:B---3--:R-:W-:Y:S05]  /*d960*/  @!P0 NANOSLEEP.SYNCS 0x989680 ;  /* 0x009896800000895d */ /* 0x008fea0003900000 */
[----:B------:R-:W3:Y:S02]  /*d970*/  @!P0 SYNCS.PHASECHK.TRANS64 P0, [R4+URZ+0x22820], R0 ;  /* 0x02282000040085a7 */ /* 0x000ee4000800007f */
[----:B---3--:R-:W-:Y:S05]  /*d980*/  @!P0 BRA `(.L_x_77) ;  /* 0xfffffffc00f08947 */ /* 0x008fea000383ffff */
[----:B------:R-:W-:Y:S05]  /*d990*/  BRA `(.L_x_171) ;  /* 0xffffffd000707947 */ /* 0x000fea000383ffff */
.L_x_78:
[----:B------:R-:W3:Y:S01]  /*d9a0*/  S2R R2, SR_TID.X ;  /* 0x0000000000027919 */ /* 0x000ee20000002100 */
[----:B------:R-:W-:Y:S01]  /*d9b0*/  BSSY B0, `(.L_x_172) ;  /* 0x000000a000007945 */ /* 0x000fe20003800000 */
[----:B------:R-:W-:Y:S02]  /*d9c0*/  IMAD.MOV.U32 R12, RZ, RZ, RZ ;  /* 0x000000ffff0c7224 */ /* 0x000fe400078e00ff */
[----:B------:R-:W-:Y:S02]  /*d9d0*/  IMAD.MOV.U32 R11, RZ, RZ, 0x1f ;  /* 0x0000001fff0b7424 */ /* 0x000fe400078e00ff */
[----:B------:R-:W-:Y:S01]  /*d9e0*/  IMAD.MOV.U32 R15, RZ, RZ, -0x1 ;  /* 0xffffffffff0f7424 */ /* 0x000fe200078e00ff */
[----:B---3--:R-:W-:-:S04]  /*d9f0*/  SHF.R.U32.HI R2, RZ, 0x5, R2 ;  /* 0x00000005ff027819 */ /* 0x008fc80000011602 */
[----:B------:R-:W-:-:S05]  /*da00*/  LOP3.LUT R2, R2, 0x3, RZ, 0xc0, !PT ;  /* 0x0000000302027812 */ /* 0x000fca00078ec0ff */
[----:B------:R-:W-:-:S07]  /*da10*/  IMAD.MOV.U32 R13, RZ, RZ, R2 ;  /* 0x000000ffff0d7224 */ /* 0x000fce00078e0002 */
[----:B012---:R-:W-:Y:S05]  /*da20*/  WARPSYNC.COLLECTIVE R15, `(.L_x_173) ;  /* 0x000000000f087348 */ /* 0x007fea0003c00000 */
[----:B------:R3:W4:Y:S02]  /*da30*/  SHFL.IDX P6, R14, R13, R12, R11 ;  /* 0x0000000c0d0e7389 */ /* 0x00072400000c000b */
[----:B01234-:R-:W-:Y:S01]  /*da40*/  ENDCOLLECTIVE ;  /* 0x000000000000791b */ /* 0x01ffe20003800000 */
.L_x_173:
[----:B------:R-:W-:Y:S05]  /*da50*/  BSYNC B0 ;  /* 0x0000000000007941 */ /* 0x000fea0003800000 */
.L_x_172:
[----:B------:R-:W-:Y:S05]  /*da60*/  BRA `(.L_x_174) ;  /* 0xffffffd000587947 */ /* 0x000fea000383ffff */
.L_x_81:
[----:B------:R-:W-:Y:S01]  /*da70*/  BSSY B1, `(.L_x_175) ;  /* 0x0000006000017945 */ /* 0x000fe20003800000 */
[----:B------:R-:W-:-:S07]  /*da80*/  IMAD.MOV.U32 R15, RZ, RZ, -0x1 ;  /* 0xffffffffff0f7424 */ /* 0x000fce00078e00ff */
[----:B012---:R-:W-:Y:S05]  /*da90*/  WARPSYNC.COLLECTIVE R15, `(.L_x_176) ;  /* 0x000000000f0c7348 */ /* 0x007fea0003c00000 */
[----:B------:R-:W-:Y:S02]  /*daa0*/  ELECT P6, UR62, PT ;  /* 0x00000000003e782f */ /* 0x000fe400038c0000 */
[----:B------:R-:W-:Y:S01]  /*dab0*/  MOV R14, UR62 ;  /* 0x0000003e000e7c02 */ /* 0x000fe20008000f00 */
[----:B012---:R-:W-:Y:S10]  /*dac0*/  ENDCOLLECTIVE ;  /* 0x000000000000791b */ /* 0x007ff40003800000 */
.L_x_176:
[----:B------:R-:W-:Y:S05]  /*dad0*/  BSYNC B1 ;  /* 0x0000000000017941 */ /* 0x000fea0003800000 */
.L_x_175:
[----:B------:R-:W-:Y:S05]  /*dae0*/  BRA `(.L_x_177) ;  /* 0xffffffd000507947 */ /* 0x000fea000383ffff */
.L_x_83:
[----:B0-----:R0:W3:Y:S02]  /*daf0*/  SYNCS.PHASECHK.TRANS64.TRYWAIT P1, [R3+URZ+0x22840], R2 ;  /* 0x02284002030075a7 */ /* 0x0010e4000802017f */
[----:B---3--:R-:W-:Y:S05]  /*db00*/  @!P1 NANOSLEEP.SYNCS 0x989680 ;  /* 0x009896800000995d */ /* 0x008fea0003900000 */
[----:B------:R-:W3:Y:S02]  /*db10*/  @!P1 SYNCS.PHASECHK.TRANS64 P1, [R3+URZ+0x22840], R2 ;  /* 0x02284002030095a7 */ /* 0x000ee4000802007f */
[----:B---3--:R-:W-:Y:S05]  /*db20*/  @!P1 BRA `(.L_x_83) ;  /* 0xfffffffc00f09947 */ /* 0x008fea000383ffff */
[----:B------:R-:W-:Y:S05]  /*db30*/  BRA `(.L_x_178) ;  /* 0xffffffd000707947 */ /* 0x000fea000383ffff */
.L_x_85:
[----:B---3--:R3:W4:Y:S02]  /*db40*/  SYNCS.PHASECHK.TRANS64.TRYWAIT P1, [R17+URZ+0x22840], R0 ;  /* 0x02284000110075a7 */ /* 0x008724000802017f */
[----:B----4-:R-:W-:Y:S05]  /*db50*/  @!P1 NANOSLEEP.SYNCS 0x989680 ;  /* 0x009896800000995d */ /* 0x010fea0003900000 */
[----:B------:R-:W4:Y:S02]  /*db60*/  @!P1 SYNCS.PHASECHK.TRANS64 P1, [R17+URZ+0x22840], R0 ;  /* 0x02284000110095a7 */ /* 0x000f24000802007f */
[----:B----4-:R-:W-:Y:S05]  /*db70*/  @!P1 BRA `(.L_x_85) ;  /* 0xfffffffc00f09947 */ /* 0x010fea000383ffff */
[----:B------:R-:W-:Y:S05]  /*db80*/  BRA `(.L_x_179) ;  /* 0xffffffd0007c7947 */ /* 0x000fea000383ffff */
.L_x_87:
[----:B----4-:R4:W0:Y:S02]  /*db90*/  SYNCS.PHASECHK.TRANS64.TRYWAIT P1, [R3+URZ+0x22860], R2 ;  /* 0x02286002030075a7 */ /* 0x010824000802017f */
[----:B0-----:R-:W-:Y:S05]  /*dba0*/  @!P1 NANOSLEEP.SYNCS 0x989680 ;  /* 0x009896800000995d */ /* 0x001fea0003900000 */
[----:B------:R-:W0:Y:S02]  /*dbb0*/  @!P1 SYNCS.PHASECHK.TRANS64 P1, [R3+URZ+0x22860], R2 ;  /* 0x02286002030095a7 */ /* 0x000e24000802007f */
[----:B0-----:R-:W-:Y:S05]  /*dbc0*/  @!P1 BRA `(.L_x_87) ;  /* 0xfffffffc00f09947 */ /* 0x001fea000383ffff */
[----:B------:R-:W-:Y:S05]  /*dbd0*/  BRA `(.L_x_180) ;  /* 0xffffffd000787947 */ /* 0x000fea000383ffff */
.L_x_181:
[----:B------:R-:W-:-:S00]  /*dbe0*/  BRA `(.L_x_181) ;  /* 0xfffffffc00fc7947 */ /* 0x000fc0000383ffff */
[----:B------:R-:W-:-:S00]  /*dbf0*/  NOP ;  /* 0x0000000000007918 */ /* 0x000fc00000000000 */
        /* <DEDUP_REMOVED lines=8> */
.L_x_6448:


//--------------------- .text._ZN7cutlass13device_kernelIN5flash11enable_sm90INS1_16FlashAttnFwdSm90INS1_25CollectiveMainloopFwdSm90ILi2EN4cute5tupleIJNS5_1CILi1EEES8_S8_EEENS6_IJNS7_ILi128EEENS7_ILi96EEENS7_ILi64EEEEEELi256ENS_10bfloat16_tEfNS_4arch4Sm90ELb0ELb0ELb0ELb0ELb1ELb0ELb1ELb1ELb0ELb1ELb0ELb0EEENS1_21CollectiveEpilogueFwdINS6_IJSA_NS7_ILi256EEESB_EEES9_SE_SG_Li256ELb0ELb1ELb0ELb0EEENS1_29StaticPersistentTileSchedulerILb0EEEEEEEEEvNT_6ParamsE --------------------------
	.section	.text._ZN7cutlass13device_kernelIN5flash11enable_sm90INS1_16FlashAttnFwdSm90INS1_25CollectiveMainloopFwdSm90ILi2EN4cute5tupleIJNS5_1CILi1EEES8_S8_EEENS6_IJNS7_ILi128EEENS7_ILi96EEENS7_ILi64EEEEEELi256ENS_10bfloat16_tEfNS_4arch4Sm90ELb0ELb0ELb0ELb0ELb1ELb0ELb1ELb1ELb0ELb1ELb0ELb0EEENS1_21CollectiveEpilogueFwdINS6_IJSA_NS7_ILi256EEESB_EEES9_SE_SG_Li256ELb0ELb1ELb0ELb0EEENS1_29StaticPersistentTileSchedulerILb0EEEEEEEEEvNT_6ParamsE,"ax",@progbits
	.align	128
.text._ZN7cutlass13device_kernelIN5flash11enable_sm90INS1_16FlashAttnFwdSm90INS1_25CollectiveMainloopFwdSm90ILi2EN4cute5tupleIJNS5_1CILi1EEES8_S8_EEENS6_IJNS7_ILi128EEENS7_ILi96EEENS7_ILi64EEEEEELi256ENS_10bfloat16_tEfNS_4arch4Sm90ELb0ELb0ELb0ELb0ELb1ELb0ELb1ELb1ELb0ELb1ELb0ELb0EEENS1_21CollectiveEpilogueFwdINS6_IJSA_NS7_ILi256EEESB_EEES9_SE_SG_Li256ELb0ELb1ELb0ELb0EEENS1_29StaticPersistentTileSchedulerILb0EEEEEEEEEvNT_6ParamsE:
        .type           _ZN7cutlass13device_kernelIN5flash11enable_sm90INS1_16FlashAttnFwdSm90INS1_25CollectiveMainloopFwdSm90ILi2EN4cute5tupleIJNS5_1CILi1EEES8_S8_EEENS6_IJNS7_ILi128EEENS7_ILi96EEENS7_ILi64EEEEEELi256ENS_10bfloat16_tEfNS_4arch4Sm90ELb0ELb0ELb0ELb0ELb1ELb0ELb1ELb1ELb0ELb1ELb0ELb0EEENS1_21CollectiveEpilogueFwdINS6_IJSA_NS7_ILi256EEESB_EEES9_SE_SG_Li256ELb0ELb1ELb0ELb0EEENS1_29StaticPersistentTileSchedulerILb0EEEEEEEEEvNT_6ParamsE,@function
        .size           _ZN7cutlass13device_kernelIN5flash11enable_sm90INS1_16FlashAttnFwdSm90INS1_25CollectiveMainloopFwdSm90ILi2EN4cute5tupleIJNS5_1CILi1EEES8_S8_EEENS6_IJNS7_ILi128EEENS7_ILi96EEENS7_ILi64EEEEEELi256ENS_10bfloat16_tEfNS_4arch4Sm90ELb0ELb0ELb0ELb0ELb1ELb0ELb1ELb1ELb0ELb1ELb0ELb0EEENS1_21CollectiveEpilogueFwdINS6_IJSA_NS7_ILi256EEESB_EEES9_SE_SG_Li256ELb0ELb1ELb0ELb0EEENS1_29StaticPersistentTileSchedulerILb0EEEEEEEEEvNT_6ParamsE,(.L_x_6449 - _ZN7cutlass13device_kernelIN5flash11enable_sm90INS1_16FlashAttnFwdSm90INS1_25CollectiveMainloopFwdSm90ILi2EN4cute5tupleIJNS5_1CILi1EEES8_S8_EEENS6_IJNS7_ILi128EEENS7_ILi96EEENS7_ILi64EEEEEELi256ENS_10bfloat16_tEfNS_4arch4Sm90ELb0ELb0ELb0ELb0ELb1ELb0ELb1ELb1ELb0ELb1ELb0ELb0EEENS1_21CollectiveEpilogueFwdINS6_IJSA_NS7_ILi256EEESB_EEES9_SE_SG_Li256ELb0ELb1ELb0ELb0EEENS1_29StaticPersistentTileSchedulerILb0EEEEEEEEEvNT_6ParamsE)
        .other          _ZN7cutlass13device_kernelIN5flash11enable_sm90INS1_16FlashAttnFwdSm90INS1_25CollectiveMainloopFwdSm90ILi2EN4cute5tupleIJNS5_1CILi1EEES8_S8_EEENS6_IJNS7_ILi128EEENS7_ILi96EEENS7_ILi64EEEEEELi256ENS_10bfloat16_tEfNS_4arch4Sm90ELb0ELb0ELb0ELb0ELb1ELb0ELb1ELb1ELb0ELb1ELb0ELb0EEENS1_21CollectiveEpilogueFwdINS6_IJSA_NS7_ILi256EEESB_EEES9_SE_SG_Li256ELb0ELb1ELb0ELb0EEENS1_29StaticPersistentTileSchedulerILb0EEEEEEEEEvNT_6ParamsE,@"STO_CUDA_ENTRY STV_DEFAULT"
_ZN7cutlass13device_kernelIN5flash11enable_sm90INS1_16FlashAttnFwdSm90INS1_25CollectiveMainloopFwdSm90ILi2EN4cute5tupleIJNS5_1CILi1EEES8_S8_EEENS6_IJNS7_ILi128EEENS7_ILi96EEENS7_ILi64EEEEEELi256ENS_10bfloat16_tEfNS_4arch4Sm90ELb0ELb0ELb0ELb0ELb1ELb0ELb1ELb1ELb0ELb1ELb0ELb0EEENS1_21CollectiveEpilogueFwdINS6_IJSA_NS7_ILi256EEESB_EEES9_SE_SG_Li256ELb0ELb1ELb0ELb0EEENS1_29StaticPersistentTileSchedulerILb0EEEEEEEEEvNT_6ParamsE:
        /* <DEDUP_REMOVED lines=13> */
[----:B------:R-:W-:Y:S01]  /*00d0*/  VOTEU.ALL UP1, P0 ;  /* 0x00000000003f7886 */ /* 0x000fe20000020000 */
[----:B------:R-:W-:-:S03]  /*00e0*/  VOTEU.ALL UP2, P0 ;  /* 0x00000000003f7886 */ /* 0x000fc60000040000 */
        /* <DEDUP_REMOVED lines=10> */
[----:B------:R0:W2:Y:S01]  /*0190*/  @!UP0 SYNCS.EXCH.64 URZ, [UR8+0x32400], UR4 ;  /* 0x03240004083f85b2 */ /* 0x0000a20008000100 */
[----:B------:R0:W3:Y:S05]  /*01a0*/  @!UP1 SYNCS.EXCH.64 URZ, [UR8+0x32410], UR4 ;  /* 0x03241004083f95b2 */ /* 0x0000ea0008000100 */
[----:B------:R0:W4:Y:S02]  /*01b0*/  @!UP2 SYNCS.EXCH.64 URZ, [UR8+0x32420], UR6 ;  /* 0x03242006083fa5b2 */ /* 0x0001240008000100 */
        /* <DEDUP_REMOVED lines=15> */
[----:B------:R0:W0:Y:S01]  /*02b0*/  SYNCS.EXCH.64 URZ, [UR8+0x32440], UR6 ;  /* 0x03244006083f75b2 */ /* 0x0000220008000100 */
[----:B------:R0:W0:Y:S01]  /*02c0*/  SYNCS.EXCH.64 URZ, [UR8+0x32438], UR4 ;  /* 0x03243804083f75b2 */ /* 0x0000220008000100 */
[----:B------:R0:W0:Y:S01]  /*02d0*/  SYNCS.EXCH.64 URZ, [UR8+0x32448], UR6 ;  /* 0x03244806083f75b2 */ /* 0x0000220008000100 */
[----:B------:R-:W-:Y:S01]  /*02e0*/  NOP ;  /* 0x0000000000007918 */ /* 0x000fe20000000000 */
.L_x_182:
        /* <DEDUP_REMOVED lines=22> */
.L_x_183:
        /* <DEDUP_REMOVED lines=18> */
.L_x_184:
        /* <DEDUP_REMOVED lines=22> */
.L_x_185:
        /* <DEDUP_REMOVED lines=23> */
.L_x_186:
        /* <DEDUP_REMOVED lines=8> */
.L_x_188:
        /* <DEDUP_REMOVED lines=23> */
[----:B------:R-:W-:Y:S01]  /*0a30*/  LEA.HI R200, R0, R19, RZ, 0x3 ;  /* 0x0000001300c87211 */ /* 0x000fe200078f18ff */
[----:B------:R-:W-:Y:S01]  /*0a40*/  IMAD.IADD R206, R19, 0x1, -R206 ;  /* 0x0000000113ce7824 */ /* 0x000fe200078e0ace */
[----:B------:R-:W-:-:S02]  /*0a50*/  LOP3.LUT R4, R2, 0x3fffff0, RZ, 0xc0, !PT ;  /* 0x03fffff002047812 */ /* 0x000fc400078ec0ff */
[----:B------:R-:W-:Y:S02]  /*0a60*/  SHF.R.S32.HI R5, RZ, 0x4, R2 ;  /* 0x00000004ff057819 */ /* 0x000fe40000011402 */
[----:B------:R-:W-:Y:S01]  /*0a70*/  SHF.R.S32.HI R9, RZ, 0x1f, R206 ;  /* 0x0000001fff097819 */ /* 0x000fe200000114ce */
[----:B------:R-:W-:Y:S01]  /*0a80*/  IMAD.IADD R4, R19, 0x1, -R4 ;  /* 0x0000000113047824 */ /* 0x000fe200078e0a04 */
[----:B------:R-:W-:Y:S02]  /*0a90*/  LOP3.LUT R7, R6, 0xfffffc00, RZ, 0xc0, !PT ;  /* 0xfffffc0006077812 */ /* 0x000fe400078ec0ff */
[----:B------:R-:W-:Y:S02]  /*0aa0*/  LEA.HI R8, R9, R206, RZ, 0x2 ;  /* 0x000000ce09087211 */ /* 0x000fe400078f10ff */
[----:B------:R-:W-:Y:S01]  /*0ab0*/  LEA.HI R6, R0, R19, RZ, 0x2 ;  /* 0x0000001300067211 */ /* 0x000fe200078f10ff */
[----:B------:R-:W-:Y:S01]  /*0ac0*/  IMAD R7, R4, 0x40, R7 ;  /* 0x0000004004077824 */ /* 0x000fe200078e0207 */
[----:B------:R-:W-:-:S02]  /*0ad0*/  SHF.R.S32.HI R10, RZ, 0x2, R8 ;  /* 0x00000002ff0a7819 */ /* 0x000fc40000011408 */
[----:B------:R-:W-:Y:S02]  /*0ae0*/  SHF.R.S32.HI R11, RZ, 0x1f, R8 ;  /* 0x0000001fff0b7819 */ /* 0x000fe40000011408 */
[----:B------:R-:W-:Y:S02]  /*0af0*/  LEA.HI R2, R2, R5, RZ, 0x1 ;  /* 0x0000000502027211 */ /* 0x000fe400078f08ff */
[----:B------:R-:W-:Y:S02]  /*0b00*/  LEA.HI R11, R11, R10, RZ, 0x3 ;  /* 0x0000000a0b0b7211 */ /* 0x000fe400078f18ff */
[----:B------:R-:W-:Y:S02]  /*0b10*/  LOP3.LUT R6, R6, 0xfffffffc, RZ, 0xc0, !PT ;  /* 0xfffffffc06067812 */ /* 0x000fe400078ec0ff */
[----:B------:R-:W-:Y:S02]  /*0b20*/  SHF.R.S32.HI R208, RZ, 0x7, R3 ;  /* 0x00000007ffd07819 */ /* 0x000fe40000011403 */
        /* <DEDUP_REMOVED lines=11> */
[----:B------:R-:W-:Y:S02]  /*0be0*/  LOP3.LUT R3, R3, 0x3fffffe, RZ, 0xc0, !PT ;  /* 0x03fffffe03037812 */ /* 0x000fe400078ec0ff */
[----:B------:R-:W-:Y:S01]  /*0bf0*/  LEA.HI R0, R6, R6, RZ, 0x1 ;  /* 0x0000000606007211 */ /* 0x000fe200078f08ff */
[----:B------:R-:W-:Y:S01]  /*0c00*/  IMAD R10, R9, 0x10, R10 ;  /* 0x00000010090a7824 */ /* 0x000fe200078e020a */
[----:B------:R-:W-:Y:S01]  /*0c10*/  SHF.L.U32 R2, R19, 0x3, RZ ;  /* 0x0000000313027819 */ /* 0x000fe200000006ff */
[----:B------:R-:W-:Y:S01]  /*0c20*/  IMAD.IADD R3, R208, 0x1, -R3 ;  /* 0x00000001d0037824 */ /* 0x000fe200078e0a03 */
[----:B------:R-:W-:-:S02]  /*0c30*/  LOP3.LUT R5, R0, 0x1ffffffe, RZ, 0xc0, !PT ;  /* 0x1ffffffe00057812 */ /* 0x000fc400078ec0ff */
[----:B------:R-:W-:Y:S01]  /*0c40*/  SHF.R.S32.HI R200, RZ, 0x3, R200 ;  /* 0x00000003ffc87819 */ /* 0x000fe200000114c8 */
[----:B------:R-:W-:Y:S01]  /*0c50*/  IMAD R209, R3, 0x40, R10 ;  /* 0x0000004003d17824 */ /* 0x000fe200078e020a */
[----:B------:R-:W-:Y:S01]  /*0c60*/  LOP3.LUT R3, R8, 0x7ffffffc, RZ, 0xc0, !PT ;  /* 0x7ffffffc08037812 */ /* 0x000fe200078ec0ff */
[C---:B------:R-:W-:Y:S02]  /*0c70*/  VIADD R18, R2.reuse, 0x40 ;  /* 0x0000004002127836 */ /* 0x040fe40000000000 */
[C---:B------:R-:W-:Y:S02]  /*0c80*/  VIADD R17, R2.reuse, 0x80 ;  /* 0x0000008002117836 */ /* 0x040fe40000000000 */
[----:B------:R-:W-:Y:S01]  /*0c90*/  VIADD R16, R2, 0xc0 ;  /* 0x000000c002107836 */ /* 0x000fe20000000000 */
[----:B------:R-:W-:Y:S01]  /*0ca0*/  SHF.R.S32.HI R216, RZ, 0x1f, R18 ;  /* 0x0000001fffd87819 */ /* 0x000fe20000011412 */
[----:B------:R-:W-:Y:S01]  /*0cb0*/  IMAD.IADD R6, R6, 0x1, -R5 ;  /* 0x0000000106067824 */ /* 0x000fe200078e0a05 */
[----:B------:R-:W-:Y:S01]  /*0cc0*/  SHF.R.S32.HI R215, RZ, 0x1f, R17 ;  /* 0x0000001fffd77819 */ /* 0x000fe20000011411 */
[----:B------:R-:W-:Y:S01]  /*0cd0*/  IMAD.IADD R210, R206, 0x1, -R3 ;  /* 0x00000001ced27824 */ /* 0x000fe200078e0a03 */
[----:B------:R-:W-:Y:S01]  /*0ce0*/  SHF.R.S32.HI R214, RZ, 0x1f, R16 ;  /* 0x0000001fffd67819 */ /* 0x000fe20000011410 */
[----:B------:R-:W-:-:S07]  /*0cf0*/  IMAD R211, R6, 0x8, R209 ;  /* 0x0000000806d37824 */ /* 0x000fce00078e02d1 */
.L_x_222:
[----:B------:R-:W0:Y:S01]  /*0d00*/  SHFL.IDX PT, R0, R208, RZ, 0x1f ;  /* 0x00001fffd0007589 */ /* 0x000e2200000e0000 */
[----:B------:R-:W1:Y:S01]  /*0d10*/  S2UR UR45, SR_CgaCtaId ;  /* 0x00000000002d79c3 */ /* 0x000e620000008800 */
[----:B------:R-:W-:Y:S01]  /*0d20*/  ULDC UR4, c[0x0][0xd38] ;  /* 0x00034e0000047ab9 */ /* 0x000fe20000000800 */
[----:B------:R-:W-:Y:S01]  /*0d30*/  ULDC.64 UR6, c[0x0][0x418] ;  /* 0x0001060000067ab9 */ /* 0x000fe20000000a00 */
[----:B------:R-:W-:Y:S02]  /*0d40*/  UISETP.NE.AND UP1, UPT, UR4, 0x1, UPT ;  /* 0x000000010400788c */ /* 0x000fe4000bf25270 */
[----:B------:R-:W-:Y:S01]  /*0d50*/  UISETP.NE.U32.AND UP0, UPT, UR6, URZ, UPT ;  /* 0x0000003f0600728c */ /* 0x000fe2000bf05070 */
[----:B------:R-:W-:Y:S01]  /*0d60*/  UMOV UR51, 0x400 ;  /* 0x0000040000337882 */ /* 0x000fe20000000000 */
[----:B------:R-:W-:Y:S02]  /*0d70*/  ULDC UR4, c[0x0][0xd44] ;  /* 0x0003510000047ab9 */ /* 0x000fe40000000800 */
[----:B------:R-:W-:Y:S01]  /*0d80*/  UISETP.NE.AND.EX UP0, UPT, UR7, URZ, UPT, UP0 ;  /* 0x0000003f0700728c */ /* 0x000fe2000bf05300 */
[----:B------:R-:W-:Y:S01]  /*0d90*/  ULDC UR47, c[0x0][0x424] ;  /* 0x00010900002f7ab9 */ /* 0x000fe20000000800 */
[----:B------:R-:W-:-:S02]  /*0da0*/  UISETP.NE.AND UP2, UPT, UR4, 0x1, UPT ;  /* 0x000000010400788c */ /* 0x000fc4000bf45270 */
[----:B------:R-:W-:Y:S01]  /*0db0*/  USEL UR47, UR47, 0x1, UP0 ;  /* 0x000000012f2f7887 */ /* 0x000fe20008000000 */
[----:B------:R-:W-:Y:S01]  /*0dc0*/  @UP1 ULDC UR4, c[0x0][0xd3c] ;  /* 0x00034f0000041ab9 */ /* 0x000fe20000000800 */
[----:B------:R-:W-:Y:S01]  /*0dd0*/  ULDC UR7, c[0x0][0x2f0] ;  /* 0x0000bc0000077ab9 */ /* 0x000fe20000000800 */
[----:B------:R-:W-:Y:S02]  /*0de0*/  UIMAD.WIDE.U32 UR4, UR44, UR4, URZ ;  /* 0x000000042c0472a5 */ /* 0x000fe4000f8e003f */
[----:B------:R-:W-:Y:S01]  /*0df0*/  UIMAD UR47, UR47, UR7, URZ ;  /* 0x000000072f2f72a4 */ /* 0x000fe2000f8e023f */
[----:B------:R-:W-:Y:S01]  /*0e00*/  @UP1 ULDC UR8, c[0x0][0xd40] ;  /* 0x0003500000081ab9 */ /* 0x000fe20000000800 */
        /* <DEDUP_REMOVED lines=17> */
[----:B------:R-:W-:Y:S02]  /*0f20*/  UIADD3 UR8, UR8, 0x22400, URZ ;  /* 0x0002240008087890 */ /* 0x000fe4000fffe03f */
[----:B------:R-:W-:-:S02]  /*0f30*/  USHF.R.U32.HI UR46, URZ, 0x1f, UR7 ;  /* 0x0000001f3f2e7899 */ /* 0x000fc40008011607 */
[----:B------:R-:W-:Y:S02]  /*0f40*/  USHF.R.U32.HI UR8, URZ, 0x4, UR8 ;  /* 0x000000043f087899 */ /* 0x000fe40008011608 */
[----:B------:R-:W-:Y:S02]  /*0f50*/  ULEA.HI.SX32 UR46, UR7, UR46, 0x1c ;  /* 0x0000002e072e7291 */ /* 0x000fe4000f8fe23f */
[----:B------:R-:W-:Y:S01]  /*0f60*/  ULOP3.LUT UR50, UR8, 0x3fff, URZ, 0xc0, !UPT ;  /* 0x00003fff08327892 */ /* 0x000fe2000f8ec03f */
[----:B---3-5:R-:W-:Y:S11]  /*0f70*/  @!P0 BRA `(.L_x_189) ;  /* 0x0000000000408947 */ /* 0x028ff60003800000 */
        /* <DEDUP_REMOVED lines=16> */
.L_x_189:
[----:B------:R-:W-:Y:S01]  /*1080*/  ULOP3.LUT UR4, UR38, 0x1, URZ, 0xc0, !UPT ;  /* 0x0000000126047892 */ /* 0x000fe2000f8ec03f */
[----:B------:R-:W0:Y:S05]  /*1090*/  S2R R20, SR_TID.X ;  /* 0x0000000000147919 */ /* 0x000e2a0000002100 */
[----:B------:R-:W-:-:S04]  /*10a0*/  MOV R0, UR4 ;  /* 0x0000000400007c02 */ /* 0x000fc80008000f00 */
[----:B------:R-:W-:-:S04]  /*10b0*/  SHF.L.U32 R0, R0, 0x1f, RZ ;  /* 0x0000001f00007819 */ /* 0x000fc800000006ff */
[----:B------:R-:W1:Y:S01]  /*10c0*/  SYNCS.PHASECHK.TRANS64.TRYWAIT P0, [UR51+0x32400], R0 ;  /* 0x03240000ff0075a7 */ /* 0x000e620008000173 */
[----:B0-----:R-:W-:-:S05]  /*10d0*/  SHF.R.U32.HI R20, RZ, 0x7, R20 ;  /* 0x00000007ff147819 */ /* 0x001fca0000011614 */
[----:B------:R-:W-:Y:S01]  /*10e0*/  VIADD R192, R20, 0x8 ;  /* 0x0000000814c07836 */ /* 0x000fe20000000000 */
[----:B-1----:R-:W-:Y:S06]  /*10f0*/  @!P0 BRA `(.L_x_190) ;  /* 0x000000b8003c8947 */ /* 0x002fec0003800000 */
.L_x_274:
[----:B0-----:R-:W-:Y:S01]  /*1100*/  IMAD.U32 R3, RZ, RZ, UR40 ;  /* 0x00000028ff037e24 */ /* 0x001fe2000f8e00ff */
[----:B------:R-:W-:Y:S05]  /*1110*/  WARPSYNC.ALL ;  /* 0x0000000000007948 */ /* 0x000fea0003800000 */
[----:B------:R0:W-:Y:S01]  /*1120*/  BAR.SYNC.DEFER_BLOCKING R192, 0x100 ;  /* 0x000400c00000751d */ /* 0x0001e20000010000 */
[----:B------:R-:W-:-:S13]  /*1130*/  ISETP.NE.AND P0, PT, R3, 0x3, PT ;  /* 0x000000030300780c */ /* 0x000fda0003f05270 */
[----:B0-----:R-:W-:Y:S05]  /*1140*/  @!P0 BRA `(.L_x_191) ;  /* 0x0000000000048947 */ /* 0x001fea0003800000 */
[----:B------:R-:W-:Y:S01]  /*1150*/  BPT.TRAP 0x1 ;  /* 0x000000040000795c */ /* 0x000fe20000300000 */
.L_x_191:
[----:B------:R-:W-:Y:S01]  /*1160*/  ULEA UR27, UR37, UR51, 0x3 ;  /* 0x00000033251b7291 */ /* 0x000fe2000f8e183f */
[----:B------:R-:W-:-:S05]  /*1170*/  IMAD.U32 R3, RZ, RZ, UR36 ;  /* 0x00000024ff037e24 */ /* 0x000fca000f8e00ff */
[----:B------:R-:W-:-:S04]  /*1180*/  SHF.L.U32 R3, R3, 0x1f, RZ ;  /* 0x0000001f03037819 */ /* 0x000fc800000006ff */
[----:B------:R0:W1:Y:S01]  /*1190*/  SYNCS.PHASECHK.TRANS64.TRYWAIT P1, [UR27+0x32430], R3 ;  /* 0x03243003ff0075a7 */ /* 0x000062000802015b */
[----:B------:R-:W-:Y:S05]  /*11a0*/  @!P0 BRA `(.L_x_192) ;  /* 0x0000000000048947 */ /* 0x000fea0003800000 */
[----:B------:R-:W-:Y:S01]  /*11b0*/  BPT.TRAP 0x1 ;  /* 0x000000040000795c */ /* 0x000fe20000300000 */
.L_x_192:
[----:B-1----:R-:W-:Y:S05]  /*11c0*/  @P1 BRA `(.L_x_193) ;  /* 0x0000000000081947 */ /* 0x002fea0003800000 */
[----:B------:R-:W1:Y:S02]  /*11d0*/  SYNCS.PHASECHK.TRANS64.TRYWAIT P1, [UR27+0x32430], R3 ;  /* 0x03243003ff0075a7 */ /* 0x000e64000802015b */
[----:B-1----:R-:W-:Y:S05]  /*11e0*/  @!P1 BRA `(.L_x_194) ;  /* 0x000000b800189947 */ /* 0x002fea0003800000 */
.L_x_193:
[----:B------:R-:W-:Y:S01]  /*11f0*/  ULEA UR4, UR42, UR51, 0xd ;  /* 0x000000332a047291 */ /* 0x000fe2000f8e683f */
[----:B------:R-:W-:Y:S01]  /*1200*/  WARPGROUP.ARRIVE ;  /* 0x00000000000079c5 */ /* 0x000fe20000000000 */
[----:B------:R-:W-:Y:S02]  /*1210*/  UIADD3 UR5, UR51, 0x1c400, URZ ;  /* 0x0001c40033057890 */ /* 0x000fe4000fffe03f */
[----:B------:R-:W-:Y:S02]  /*1220*/  UIADD3 UR4, UR4, 0x18400, URZ ;  /* 0x0001840004047890 */ /* 0x000fe4000fffe03f */
[----:B------:R-:W-:Y:S02]  /*1230*/  USHF.R.U32.HI UR5, URZ, 0x4, UR5 ;  /* 0x000000043f057899 */ /* 0x000fe40008011605 */
[----:B------:R-:W-:Y:S02]  /*1240*/  USHF.R.U32.HI UR4, URZ, 0x4, UR4 ;  /* 0x000000043f047899 */ /* 0x000fe40008011604 */
[----:B------:R-:W-:-:S02]  /*1250*/  ULOP3.LUT UR5, UR5, 0x3fff, URZ, 0xc0, !UPT ;  /* 0x00003fff05057892 */ /* 0x000fc4000f8ec03f */
[----:B------:R-:W-:Y:S02]  /*1260*/  ULOP3.LUT UR4, UR4, 0x3fff, URZ, 0xc0, !UPT ;  /* 0x00003fff04047892 */ /* 0x000fe4000f8ec03f */
[----:B------:R-:W-:Y:S02]  /*1270*/  ULOP3.LUT UR24, UR5, 0x10000, URZ, 0xfc, !UPT ;  /* 0x0001000005187892 */ /* 0x000fe4000f8efc3f */
[----:B------:R-:W-:Y:S02]  /*1280*/  ULOP3.LUT UR4, UR4, 0x10000, URZ, 0xfc, !UPT ;  /* 0x0001000004047892 */ /* 0x000fe4000f8efc3f */
[----:B------:R-:W-:Y:S01]  /*1290*/  UIMAD UR6, UR37, 0x300, UR24 ;  /* 0x00000300250678a4 */ /* 0x000fe2000f8e0218 */
[----:B------:R-:W-:Y:S01]  /*12a0*/  UMOV UR5, 0x40000040 ;  /* 0x4000004000057882 */ /* 0x000fe20000000000 */
[----:B------:R-:W-:Y:S01]  /*12b0*/  UMOV UR7, 0x40000040 ;  /* 0x4000004000077882 */ /* 0x000fe20000000000 */
[----:B------:R-:W-:Y:S02]  /*12c0*/  UIADD3 UR8, UR4, 0x2, URZ ;  /* 0x0000000204087890 */ /* 0x000fe4000fffe03f */
[----:B------:R-:W-:Y:S01]  /*12d0*/  UIADD3 UR10, UR6, 0x2, URZ ;  /* 0x00000002060a7890 */ /* 0x000fe2000fffe03f */
[----:B------:R-:W-:-:S03]  /*12e0*/  UMOV UR9, 0x40000040 ;  /* 0x4000004000097882 */ /* 0x000fc60000000000 */
[----:B------:R-:W-:Y:S01]  /*12f0*/  HGMMA.64x96x16.F32.BF16 R24, gdesc[UR4], RZ, !UPT, gsb0 ;  /* 0x01600000041879f0 */ /* 0x000fe2000c0018ff */
[----:B------:R-:W-:Y:S01]  /*1300*/  UMOV UR11, 0x40000040 ;  /* 0x40000040000b7882 */ /* 0x000fe20000000000 */
[----:B------:R-:W-:Y:S02]  /*1310*/  UIADD3 UR12, UR4, 0x4, URZ ;  /* 0x00000004040c7890 */ /* 0x000fe4000fffe03f */
[----:B------:R-:W-:Y:S01]  /*1320*/  UIADD3 UR14, UR6, 0x4, URZ ;  /* 0x00000004060e7890 */ /* 0x000fe2000fffe03f */
[----:B------:R-:W-:Y:S01]  /*1330*/  UMOV UR13, 0x40000040 ;  /* 0x40000040000d7882 */ /* 0x000fe20000000000 */
[----:B------:R-:W-:Y:S01]  /*1340*/  UMOV UR15, 0x40000040 ;  /* 0x40000040000f7882 */ /* 0x000fe20000000000 */
[----:B------:R-:W-:Y:S02]  /*1350*/  UIADD3 UR16, UR4, 0x6, URZ ;  /* 0x0000000604107890 */ /* 0x000fe4000fffe03f */
[----:B------:R-:W-:Y:S01]  /*1360*/  UIADD3 UR18, UR6, 0x6, URZ ;  /* 0x0000000606127890 */ /* 0x000fe2000fffe03f */
[----:B------:R-:W-:Y:S01]  /*1370*/  UMOV UR17, 0x40000040 ;  /* 0x4000004000117882 */ /* 0x000fe20000000000 */
[----:B------:R-:W-:Y:S01]  /*1380*/  UMOV UR19, 0x40000040 ;  /* 0x4000004000137882 */ /* 0x000fe20000000000 */
[----:B------:R-:W-:-:S02]  /*1390*/  WARPGROUP.DEPBAR.LE gsb0, 0x0 ;  /* 0x00008000000079c5 */ /* 0x000fc40000010000 */
        /* <DEDUP_REMOVED lines=9> */
[----:B------:R-:W2:Y:S02]  /*1430*/  SYNCS.PHASECHK.TRANS64.TRYWAIT P1, [UR51+0x32410], R0 ;  /* 0x03241000ff0075a7 */ /* 0x000ea40008020173 */
[----:B--2---:R-:W-:Y:S05]  /*1440*/  @!P1 BRA `(.L_x_195) ;  /* 0x000000b400989947 */ /* 0x004fea0003800000 */
.L_x_275:
[----:B------:R-:W-:Y:S05]  /*1450*/  @!P0 BRA `(.L_x_196) ;  /* 0x0000000000048947 */ /* 0x000fea0003800000 */
[----:B------:R-:W-:Y:S01]  /*1460*/  BPT.TRAP 0x1 ;  /* 0x000000040000795c */ /* 0x000fe20000300000 */
.L_x_196:
[----:B------:R3:W4:Y:S01]  /*1470*/  SYNCS.PHASECHK.TRANS64.TRYWAIT P1, [UR27+0x32450], R3 ;  /* 0x03245003ff0075a7 */ /* 0x000722000802015b */
[----:B------:R-:W-:Y:S05]  /*1480*/  @!P0 BRA `(.L_x_197) ;  /* 0x0000000000048947 */ /* 0x000fea0003800000 */
[----:B------:R-:W-:Y:S01]  /*1490*/  BPT.TRAP 0x1 ;  /* 0x000000040000795c */ /* 0x000fe20000300000 */
.L_x_197:
[----:B----4-:R-:W-:Y:S05]  /*14a0*/  @P1 BRA `(.L_x_198) ;  /* 0x0000000000081947 */ /* 0x010fea0003800000 */
[----:B------:R-:W4:Y:S02]  /*14b0*/  SYNCS.PHASECHK.TRANS64.TRYWAIT P1, [UR27+0x32450], R3 ;  /* 0x03245003ff0075a7 */ /* 0x000f24000802015b */
[----:B----4-:R-:W-:Y:S05]  /*14c0*/  @!P1 BRA `(.L_x_199) ;  /* 0x000000b400909947 */ /* 0x010fea0003800000 */
.L_x_198:
[----:B------:R-:W-:Y:S01]  /*14d0*/  UIADD3 UR51, UR51, 0x400, URZ ;  /* 0x0000040033337890 */ /* 0x000fe2000fffe03f */
[----:B------:R-:W-:Y:S01]  /*14e0*/  WARPGROUP.ARRIVE ;  /* 0x00000000000079c5 */ /* 0x000fe20000000000 */
[----:B------:R-:W-:-:S05]  /*14f0*/  ULOP3.LUT UR6, UR50, 0x10000, URZ, 0xfc, !UPT ;  /* 0x0001000032067892 */ /* 0x000fca000f8efc3f */
[----:B--2---:R-:W2:Y:S01]  /*1500*/  S2R R0, SR_TID.X ;  /* 0x0000000000007919 */ /* 0x004ea20000002100 */
[----:B------:R-:W-:Y:S01]  /*1510*/  USHF.R.U32.HI UR26, URZ, 0x4, UR51 ;  /* 0x000000043f1a7899 */ /* 0x000fe20008011633 */
[----:B------:R-:W-:Y:S01]  /*1520*/  UMOV UR21, 0x40000040 ;  /* 0x4000004000157882 */ /* 0x000fe20000000000 */
[----:B------:R-:W-:Y:S02]  /*1530*/  UMOV UR23, 0x40000040 ;  /* 0x4000004000177882 */ /* 0x000fe40000000000 */
[----:B------:R-:W-:Y:S01]  /*1540*/  ULOP3.LUT UR26, UR26, 0x3fff, URZ, 0xc0, !UPT ;  /* 0x00003fff1a1a7892 */ /* 0x000fe2000f8ec03f */
[----:B------:R-:W-:-:S03]  /*1550*/  UMOV UR20, UR6 ;  /* 0x0000000600147c82 */ /* 0x000fc60008000000 */
[----:B------:R-:W-:-:S04]  /*1560*/  ULOP3.LUT UR25, UR26, 0x10000, URZ, 0xfc, !UPT ;  /* 0x000100001a197892 */ /* 0x000fc8000f8efc3f */
[----:B------:R-:W-:-:S07]  /*1570*/  UIMAD UR7, UR37, 0xc00, UR25 ;  /* 0x00000c00250778a4 */ /* 0x000fce000f8e0219 */
[----:B------:R-:W-:Y:S02]  /*1580*/  UMOV UR22, UR7 ;  /* 0x0000000700167c82 */ /* 0x000fe40008000000 */
[----:B------:R-:W-:Y:S01]  /*1590*/  HGMMA.64x96x16.F32.BF16 R24, gdesc[UR20], R24, gsb0 ;  /* 0x01600000141879f0 */ /* 0x000fe20008001818 */
        /* <DEDUP_REMOVED lines=8> */
[----:B------:R-:W-:Y:S01]  /*1620*/  HGMMA.64x96x16.F32.BF16 R24, gdesc[UR20], R24, gsb0 ;  /* 0x01600000141879f0 */ /* 0x000fe20008001818 */
[----:B------:R-:W-:Y:S02]  /*1630*/  UIADD3 UR20, UR6, 0x4, URZ ;  /* 0x0000000406147890 */ /* 0x000fe4000fffe03f */
[----:B------:R-:W-:Y:S01]  /*1640*/  UIADD3 UR22, UR7, 0x4, URZ ;  /* 0x0000000407167890 */ /* 0x000fe2000fffe03f */
[----:B------:R-:W-:Y:S01]  /*1650*/  UMOV UR21, 0x40000040 ;  /* 0x4000004000157882 */ /* 0x000fe20000000000 */
[----:B------:R-:W-:Y:S01]  /*1660*/  UMOV UR23, 0x40000040 ;  /* 0x4000004000177882 */ /* 0x000fe20000000000 */
        /* <DEDUP_REMOVED lines=93> */
[----:B------:R-:W-:Y:S03]  /*1c40*/  HGMMA.64x96x16.F32.BF16 R24, gdesc[UR20], R24, gsb0 ;  /* 0x01600000141879f0 */ /* 0x000fe60008001818 */
[----:B------:R-:W-:Y:S02]  /*1c50*/  WARPGROUP.DEPBAR.LE gsb0, 0x0 ;  /* 0x00008000000079c5 */ /* 0x000fe40000010000 */
[----:B------:R2:W-:Y:S06]  /*1c60*/  BAR.ARV R0, 0x100 ;  /* 0x000400000000751d */ /* 0x0005ec0000002000 */
[----:B------:R-:W-:Y:S05]  /*1c70*/  @!P0 BRA `(.L_x_200) ;  /* 0x0000000000048947 */ /* 0x000fea0003800000 */
[----:B------:R-:W-:Y:S01]  /*1c80*/  BPT.TRAP 0x1 ;  /* 0x000000040000795c */ /* 0x000fe20000300000 */
.L_x_200:
[----:B------:R-:W-:Y:S01]  /*1c90*/  UIMAD UR6, UR46, -0x60, UR47 ;  /* 0xffffffa02e0678a4 */ /* 0x000fe2000f8e022f */
[----:B------:R-:W-:Y:S01]  /*1ca0*/  ULDC UR10, c[0x0][0xa80] ;  /* 0x0002a000000a7ab9 */ /* 0x000fe20000000800 */
[----:B------:R-:W-:Y:S02]  /*1cb0*/  ULOP3.LUT UR26, UR26, 0x3000000, URZ, 0xfc, !UPT ;  /* 0x030000001a1a7892 */ /* 0x000fe4000f8efc3f */
[----:B------:R-:W-:Y:S02]  /*1cc0*/  UIADD3 UR6, UR6, 0x60, URZ ;  /* 0x0000006006067890 */ /* 0x000fe4000fffe03f */
[----:B------:R-:W-:Y:S01]  /*1cd0*/  UIMAD UR11, UR37, 0xc00, UR26 ;  /* 0x00000c00250b78a4 */ /* 0x000fe2000f8e021a */
[----:B------:R-:W-:-:S03]  /*1ce0*/  UMOV UR7, 0x40000040 ;  /* 0x4000004000077882 */ /* 0x000fc60000000000 */
[----:B01-3--:R-:W-:Y:S01]  /*1cf0*/  IMAD.U32 R3, RZ, RZ, UR6 ;  /* 0x00000006ff037e24 */ /* 0x00bfe2000f8e00ff */
[----:B------:R-:W-:-:S03]  /*1d00*/  UIADD3 UR6, UR27, 0x32440, URZ ;  /* 0x000324401b067890 */ /* 0x000fc6000fffe03f */
[----:B------:R-:W-:Y:S01]  /*1d10*/  IMAD R3, R210, -0x2, R3 ;  /* 0xfffffffed2037824 */ /* 0x000fe200078e0203 */
[----:B------:R-:W-:-:S04]  /*1d20*/  UPRMT UR6, UR45, 0x654, UR6 ;  /* 0x000006542d067896 */ /* 0x000fc80008000006 */
[C---:B------:R-:W-:Y:S02]  /*1d30*/  ISETP.GT.AND P2, PT, R3.reuse, RZ, PT ;  /* 0x000000ff0300720c */ /* 0x040fe40003f44270 */
[C---:B------:R-:W-:Y:S02]  /*1d40*/  ISETP.GT.AND P1, PT, R3.reuse, 0x1, PT ;  /* 0x000000010300780c */ /* 0x040fe40003f24270 */
[----:B------:R-:W-:Y:S01]  /*1d50*/  ISETP.GT.AND P6, PT, R3, 0x8, PT ;  /* 0x000000080300780c */ /* 0x000fe20003fc4270 */
[----:B------:R-:W-:Y:S01]  /*1d60*/  SYNCS.ARRIVE.TRANS64.RED.A1T0 RZ, [UR6], RZ ;  /* 0x000000ffffff79a7 */ /* 0x000fe20008100406 */
[----:B------:R-:W-:Y:S01]  /*1d70*/  FSEL R75, R24, -INF , P2 ;  /* 0xff800000184b7808 */ /* 0x000fe20001000000 */
[----:B------:R-:W-:Y:S01]  /*1d80*/  UMOV UR6, UR11 ;  /* 0x0000000b00067c82 */ /* 0x000fe20008000000 */
        /* <DEDUP_REMOVED lines=19> */
[----:B------:R-:W-:-:S02]  /*1ec0*/  FMNMX.FTZ R4, R73, R27, !PT ;  /* 0x0000001b49047209 */ /* 0x000fc40007810000 */
[----:B------:R-:W-:Y:S02]  /*1ed0*/  ISETP.GT.AND P6, PT, R3, 0x20, PT ;  /* 0x000000200300780c */ /* 0x000fe40003fc4270 */
[----:B------:R-:W-:Y:S02]  /*1ee0*/  FSEL R15, R37, -INF , P1 ;  /* 0xff800000250f7808 */ /* 0x000fe40000800000 */
[----:B------:R-:W-:Y:S02]  /*1ef0*/  FMNMX.FTZ R22, R11, R22, !PT ;  /* 0x000000160b167209 */ /* 0x000fe40007810000 */
[----:B------:R-:W-:Y:S02]  /*1f00*/  FSEL R31, R31, -INF , P5 ;  /* 0xff8000001f1f7808 */ /* 0x000fe40002800000 */
[----:B------:R-:W-:Y:S02]  /*1f10*/  FMNMX.FTZ R4, R77, R4, !PT ;  /* 0x000000044d047209 */ /* 0x000fe40007810000 */
[----:B------:R-:W-:-:S02]  /*1f20*/  ISETP.GT.AND P5, PT, R3, 0x21, PT ;  /* 0x000000210300780c */ /* 0x000fc40003fa4270 */
[----:B------:R-:W-:Y:S02]  /*1f30*/  FSEL R12, R40, -INF , P6 ;  /* 0xff800000280c7808 */ /* 0x000fe40003000000 */
[----:B------:R-:W-:Y:S02]  /*1f40*/  FMNMX.FTZ R33, R15, R22, !PT ;  /* 0x000000160f217209 */ /* 0x000fe40007810000 */
[----:B------:R-:W-:Y:S02]  /*1f50*/  FSEL R5, R34, -INF , P4 ;  /* 0xff80000022057808 */ /* 0x000fe40002000000 */
[----:B------:R-:W-:Y:S02]  /*1f60*/  FMNMX.FTZ R4, R31, R4, !PT ;  /* 0x000000041f047209 */ /* 0x000fe40007810000 */
[----:B------:R-:W-:Y:S02]  /*1f70*/  ISETP.GT.AND P4, PT, R3, 0x28, PT ;  /* 0x000000280300780c */ /* 0x000fe40003f84270 */
[----:B------:R-:W-:-:S02]  /*1f80*/  FSEL R20, R41, -INF , P5 ;  /* 0xff80000029147808 */ /* 0x000fc40002800000 */
[----:B------:R-:W-:Y:S02]  /*1f90*/  FMNMX.FTZ R33, R12, R33, !PT ;  /* 0x000000210c217209 */ /* 0x000fe40007810000 */
[----:B------:R-:W-:Y:S02]  /*1fa0*/  FSEL R7, R35, -INF , P3 ;  /* 0xff80000023077808 */ /* 0x000fe40001800000 */
[----:B------:R-:W-:Y:S02]  /*1fb0*/  FMNMX.FTZ R4, R5, R4, !PT ;  /* 0x0000000405047209 */ /* 0x000fe40007810000 */
[----:B------:R-:W-:Y:S02]  /*1fc0*/  ISETP.GT.AND P3, PT, R3, 0x29, PT ;  /* 0x000000290300780c */ /* 0x000fe40003f64270 */
[----:B------:R-:W-:Y:S02]  /*1fd0*/  FSEL R23, R44, -INF , P4 ;  /* 0xff8000002c177808 */ /* 0x000fe40002000000 */
[----:B------:R-:W-:-:S02]  /*1fe0*/  FMNMX.FTZ R24, R20, R33, !PT ;  /* 0x0000002114187209 */ /* 0x000fc40007810000 */
[----:B------:R-:W-:Y:S02]  /*1ff0*/  FSEL R9, R38, -INF , P2 ;  /* 0xff80000026097808 */ /* 0x000fe40001000000 */
[----:B------:R-:W-:Y:S02]  /*2000*/  FMNMX.FTZ R4, R7, R4, !PT ;  /* 0x0000000407047209 */ /* 0x000fe40007810000 */
[----:B------:R-:W-:Y:S02]  /*2010*/  ISETP.GT.AND P2, PT, R3, 0x30, PT ;  /* 0x000000300300780c */ /* 0x000fe40003f44270 */
[----:B------:R-:W-:Y:S02]  /*2020*/  FSEL R159, R45, -INF , P3 ;  /* 0xff8000002d9f7808 */ /* 0x000fe40001800000 */
[----:B------:R-:W-:Y:S02]  /*2030*/  FMNMX.FTZ R24, R23, R24, !PT ;  /* 0x0000001817187209 */ /* 0x000fe40007810000 */
[----:B------:R-:W-:-:S02]  /*2040*/  FSEL R13, R39, -INF , P1 ;  /* 0xff800000270d7808 */ /* 0x000fc40000800000 */
[----:B------:R-:W-:Y:S02]  /*2050*/  FMNMX.FTZ R4, R9, R4, !PT ;  /* 0x0000000409047209 */ /* 0x000fe40007810000 */
        /* <DEDUP_REMOVED lines=30> */
[----:B------:R-:W-:Y:S02]  /*2240*/  FSEL R162, R54, -INF , P6 ;  /* 0xff80000036a27808 */ /* 0x000fe40003000000 */
[----:B------:R-:W-:Y:S02]  /*2250*/  ISETP.GT.AND P6, PT, R3, 0x49, PT ;  /* 0x000000490300780c */ /* 0x000fe40003fc4270 */
[----:B------:R-:W-:Y:S02]  /*2260*/  FSEL R167, R60, -INF , P2 ;  /* 0xff8000003ca77808 */ /* 0x000fe40001000000 */
[----:B------:R-:W-:Y:S02]  /*2270*/  FMNMX.FTZ R4, R164, R35, !PT ;  /* 0x00000023a4047209 */ /* 0x000fe40007810000 */
[----:B------:R-:W-:-:S02]  /*2280*/  FMNMX.FTZ R33, R158, R33, !PT ;  /* 0x000000219e217209 */ /* 0x000fc40007810000 */
[----:B------:R-:W-:Y:S02]  /*2290*/  ISETP.GT.AND P1, PT, R3, 0x50, PT ;  /* 0x000000500300780c */ /* 0x000fe40003f24270 */
[----:B------:R-:W-:Y:S02]  /*22a0*/  FSEL R171, R61, -INF , P6 ;  /* 0xff8000003dab7808 */ /* 0x000fe40003000000 */
[----:B------:R-:W-:Y:S02]  /*22b0*/  FMNMX.FTZ R4, R167, R4, !PT ;  /* 0x00000004a7047209 */ /* 0x000fe40007810000 */
[----:B------:R-:W-:Y:S02]  /*22c0*/  FSEL R170, R55, -INF , P5 ;  /* 0xff80000037aa7808 */ /* 0x000fe40002800000 */
[----:B------:R-:W-:Y:S02]  /*22d0*/  FMNMX.FTZ R33, R162, R33, !PT ;  /* 0x00000021a2217209 */ /* 0x000fe40007810000 */
[----:B------:R-:W-:-:S02]  /*22e0*/  FSEL R165, R64, -INF , P1 ;  /* 0xff80000040a57808 */ /* 0x000fc40000800000 */
[----:B------:R-:W-:Y:S02]  /*22f0*/  FMNMX.FTZ R4, R171, R4, !PT ;  /* 0x00000004ab047209 */ /* 0x000fe40007810000 */
[----:B------:R-:W-:Y:S02]  /*2300*/  FSEL R168, R58, -INF , P4 ;  /* 0xff8000003aa87808 */ /* 0x000fe40002000000 */
[----:B------:R-:W-:Y:S02]  /*2310*/  FMNMX.FTZ R33, R170, R33, !PT ;  /* 0x00000021aa217209 */ /* 0x000fe40007810000 */
[----:B------:R-:W-:Y:S02]  /*2320*/  FMNMX.FTZ R24, R165, R4, !PT ;  /* 0x00000004a5187209 */ /* 0x000fe40007810000 */
[----:B------:R-:W-:Y:S02]  /*2330*/  FSEL R173, R59, -INF , P3 ;  /* 0xff8000003bad7808 */ /* 0x000fe40001800000 */
[----:B------:R-:W-:Y:S01]  /*2340*/  FMNMX.FTZ R4, R168, R33, !PT ;  /* 0x00000021a8047209 */ /* 0x000fe20007810000 */
[----:B------:R0:W-:Y:S01]  /*2350*/  BAR.SYNC.DEFER_BLOCKING R192, 0x100 ;  /* 0x000400c00000751d */ /* 0x0001e20000010000 */
[----:B------:R-:W-:-:S02]  /*2360*/  ISETP.GT.AND P5, PT, R3, 0x51, PT ;  /* 0x000000510300780c */ /* 0x000fc40003fa4270 */
[C---:B------:R-:W-:Y:S02]  /*2370*/  ISETP.GT.AND P4, PT, R3.reuse, 0x58, PT ;  /* 0x000000580300780c */ /* 0x040fe40003f84270 */
[----:B------:R-:W-:Y:S02]  /*2380*/  ISETP.GT.AND P3, PT, R3, 0x59, PT ;  /* 0x000000590300780c */ /* 0x000fe40003f64270 */
[----:B------:R-:W-:Y:S02]  /*2390*/  FSEL R184, R62, -INF , P2 ;  /* 0xff8000003eb87808 */ /* 0x000fe40001000000 */
[----:B------:R-:W-:Y:S02]  /*23a0*/  FMNMX.FTZ R3, R173, R4, !PT ;  /* 0x00000004ad037209 */ /* 0x000fe40007810000 */
[----:B------:R-:W-:Y:S02]  /*23b0*/  FSEL R187, R63, -INF , P6 ;  /* 0xff8000003fbb7808 */ /* 0x000fe40003000000 */
[----:B------:R-:W-:-:S02]  /*23c0*/  FMNMX.FTZ R4, R184, R3, !PT ;  /* 0x00000003b8047209 */ /* 0x000fc40007810000 */
[----:B------:R-:W-:Y:S02]  /*23d0*/  FSEL R169, R65, -INF , P5 ;  /* 0xff80000041a97808 */ /* 0x000fe40002800000 */
        /* <DEDUP_REMOVED lines=8> */
[----:B------:R-:W-:Y:S02]  /*2460*/  FSEL R186, R70, -INF , P4 ;  /* 0xff80000046ba7808 */ /* 0x000fe40002000000 */
[----:B------:R-:W-:Y:S02]  /*2470*/  FMNMX.FTZ R3, R185, R4, !PT ;  /* 0x00000004b9037209 */ /* 0x000fe40007810000 */
[----:B------:R-:W-:-:S02]  /*2480*/  FMNMX.FTZ R33, R174, R33, !PT ;  /* 0x00000021ae217209 */ /* 0x000fc40007810000 */
[----:B------:R-:W-:Y:S02]  /*2490*/  FSEL R189, R71, -INF , P3 ;  /* 0xff80000047bd7808 */ /* 0x000fe40001800000 */
[----:B------:R-:W-:Y:S01]  /*24a0*/  FMNMX.FTZ R4, R186, R3, !PT ;  /* 0x00000003ba047209 */ /* 0x000fe20007810000 */
[----:B------:R-:W1:Y:S03]  /*24b0*/  SHFL.BFLY PT, R24, R33, 0x2, 0x1f ;  /* 0x0c401f0021187f89 */ /* 0x000e6600000e0000 */
[----:B------:R-:W-:-:S05]  /*24c0*/  FMNMX.FTZ R4, R189, R4, !PT ;  /* 0x00000004bd047209 */ /* 0x000fca0007810000 */
[----:B------:R-:W3:Y:S01]  /*24d0*/  SHFL.BFLY PT, R35, R4, 0x2, 0x1f ;  /* 0x0c401f0004237f89 */ /* 0x000ee200000e0000 */
[----:B-1----:R-:W-:-:S05]  /*24e0*/  FMNMX.FTZ R24, R33, R24, !PT ;  /* 0x0000001821187209 */ /* 0x002fca0007810000 */
[----:B------:R-:W1:Y:S01]  /*24f0*/  SHFL.BFLY PT, R3, R24, 0x1, 0x1f ;  /* 0x0c201f0018037f89 */ /* 0x000e6200000e0000 */
[----:B---3--:R-:W-:-:S05]  /*2500*/  FMNMX.FTZ R35, R4, R35, !PT ;  /* 0x0000002304237209 */ /* 0x008fca0007810000 */
[----:B------:R-:W3:Y:S01]  /*2510*/  SHFL.BFLY PT, R26, R35, 0x1, 0x1f ;  /* 0x0c201f00231a7f89 */ /* 0x000ee200000e0000 */
[----:B-1----:R-:W-:-:S04]  /*2520*/  FMNMX.FTZ R3, R24, R3, !PT ;  /* 0x0000000318037209 */ /* 0x002fc80007810000 */
[C---:B------:R-:W-:Y:S01]  /*2530*/  FSETP.NEU.FTZ.AND P1, PT, R3.reuse, -INF , PT ;  /* 0xff8000000300780b */ /* 0x040fe20003f3d000 */
[----:B------:R-:W-:Y:S01]  /*2540*/  FMUL.FTZ R188, R3, UR10 ;  /* 0x0000000a03bc7c20 */ /* 0x000fe20008410000 */
[----:B---3--:R-:W-:-:S04]  /*2550*/  FMNMX.FTZ R4, R35, R26, !PT ;  /* 0x0000001a23047209 */ /* 0x008fc80007810000 */
[----:B------:R-:W-:Y:S02]  /*2560*/  FSEL R188, R188, RZ, P1 ;  /* 0x000000ffbcbc7208 */ /* 0x000fe40000800000 */
[C---:B------:R-:W-:Y:S01]  /*2570*/  FSETP.NEU.FTZ.AND P1, PT, R4.reuse, -INF , PT ;  /* 0xff8000000400780b */ /* 0x040fe20003f3d000 */
[----:B------:R-:W-:Y:S02]  /*2580*/  FMUL.FTZ R190, R4, UR10 ;  /* 0x0000000a04be7c20 */ /* 0x000fe40008410000 */
[--C-:B------:R-:W-:Y:S01]  /*2590*/  FFMA.FTZ R176, R75, UR10, -R188.reuse ;  /* 0x0000000a4bb07c23 */ /* 0x100fe200080108bc */
[--C-:B------:R-:W-:Y:S01]  /*25a0*/  FFMA.FTZ R175, R25, UR10, -R188.reuse ;  /* 0x0000000a19af7c23 */ /* 0x100fe200080108bc */
[--C-:B------:R-:W-:Y:S01]  /*25b0*/  FFMA.FTZ R178, R79, UR10, -R188.reuse ;  /* 0x0000000a4fb27c23 */ /* 0x100fe200080108bc */
[----:B------:R-:W-:Y:S01]  /*25c0*/  FSEL R190, R190, RZ, P1 ;  /* 0x000000ffbebe7208 */ /* 0x000fe20000800000 */
[--C-:B------:R-:W-:Y:S01]  /*25d0*/  FFMA.FTZ R181, R29, UR10, -R188.reuse ;  /* 0x0000000a1db57c23 */ /* 0x100fe200080108bc */
[--C-:B------:R-:W-:Y:S01]  /*25e0*/  FFMA.FTZ R191, R8, UR10, -R188.reuse ;  /* 0x0000000a08bf7c23 */ /* 0x100fe200080108bc */
[----:B------:R-:W-:Y:S01]  /*25f0*/  MUFU.EX2 R176, R176 ;  /* 0x000000b000b07308 */ /* 0x000fe20000000800 */
[----:B------:R-:W-:Y:S01]  /*2600*/  FFMA.FTZ R8, R11, UR10, -R188 ;  /* 0x0000000a0b087c23 */ /* 0x000fe200080108bc */
[--C-:B------:R-:W-:Y:S01]  /*2610*/  FFMA.FTZ R177, R73, UR10, -R190.reuse ;  /* 0x0000000a49b17c23 */ /* 0x100fe200080108be */
[--C-:B------:R-:W-:Y:S01]  /*2620*/  FFMA.FTZ R182, R27, UR10, -R190.reuse ;  /* 0x0000000a1bb67c23 */ /* 0x100fe200080108be */
[--C-:B------:R-:W-:Y:S01]  /*2630*/  FFMA.FTZ R179, R77, UR10, -R190.reuse ;  /* 0x0000000a4db37c23 */ /* 0x100fe200080108be */
[--C-:B------:R-:W-:Y:S01]  /*2640*/  FFMA.FTZ R180, R31, UR10, -R190.reuse ;  /* 0x0000000a1fb47c23 */ /* 0x100fe200080108be */
[----:B0-----:R-:W-:Y:S01]  /*2650*/  FFMA.FTZ R192, R7, UR10, -R190 ;  /* 0x0000000a07c07c23 */ /* 0x001fe200080108be */
[--C-:B------:R-:W-:Y:S01]  /*2660*/  FFMA.FTZ R6, R6, UR10, -R188.reuse ;  /* 0x0000000a06067c23 */ /* 0x100fe200080108bc */
[----:B------:R-:W0:Y:S01]  /*2670*/  MUFU.EX2 R175, R175 ;  /* 0x000000af00af7308 */ /* 0x000e220000000800 */
[----:B------:R-:W-:Y:S01]  /*2680*/  FFMA.FTZ R11, R15, UR10, -R188 ;  /* 0x0000000a0f0b7c23 */ /* 0x000fe200080108bc */
[--C-:B------:R-:W-:Y:S01]  /*2690*/  FFMA.FTZ R5, R5, UR10, -R190.reuse ;  /* 0x0000000a05057c23 */ /* 0x100fe200080108be */
[--C-:B------:R-:W-:Y:S01]  /*26a0*/  FFMA.FTZ R7, R9, UR10, -R190.reuse ;  /* 0x0000000a09077c23 */ /* 0x100fe200080108be */
[----:B------:R-:W-:Y:S01]  /*26b0*/  FFMA.FTZ R194, R13, UR10, -R190 ;  /* 0x0000000a0dc27c23 */ /* 0x000fe200080108be */
[----:B------:R-:W-:Y:S01]  /*26c0*/  FFMA.FTZ R9, R12, UR10, -R188 ;  /* 0x0000000a0c097c23 */ /* 0x000fe200080108bc */
[----:B------:R-:W-:Y:S01]  /*26d0*/  FFMA.FTZ R15, R14, UR10, -R190 ;  /* 0x0000000a0e0f7c23 */ /* 0x000fe200080108be */
[----:B------:R-:W-:Y:S01]  /*26e0*/  FFMA.FTZ R12, R20, UR10, -R188 ;  /* 0x0000000a140c7c23 */ /* 0x000fe200080108bc */
[----:B------:R-:W-:Y:S01]  /*26f0*/  MUFU.EX2 R178, R178 ;  /* 0x000000b200b27308 */ /* 0x000fe20000000800 */
[----:B------:R-:W-:Y:S01]  /*2700*/  FFMA.FTZ R14, R21, UR10, -R190 ;  /* 0x0000000a150e7c23 */ /* 0x000fe200080108be */
[--C-:B------:R-:W-:Y:S01]  /*2710*/  FFMA.FTZ R13, R23, UR10, -R188.reuse ;  /* 0x0000000a170d7c23 */ /* 0x100fe200080108bc */
[----:B------:R-:W-:Y:S01]  /*2720*/  FFMA.FTZ R20, R159, UR10, -R188 ;  /* 0x0000000a9f147c23 */ /* 0x000fe200080108bc */
[--C-:B------:R-:W-:Y:S01]  /*2730*/  FFMA.FTZ R10, R10, UR10, -R190.reuse ;  /* 0x0000000a0a0a7c23 */ /* 0x100fe200080108be */
[----:B------:R-:W-:Y:S01]  /*2740*/  FFMA.FTZ R21, R157, UR10, -R190 ;  /* 0x0000000a9d157c23 */ /* 0x000fe200080108be */
[--C-:B------:R-:W-:Y:S01]  /*2750*/  FFMA.FTZ R23, R156, UR10, -R188.reuse ;  /* 0x0000000a9c177c23 */ /* 0x100fe200080108bc */
[--C-:B------:R-:W-:Y:S01]  /*2760*/  FFMA.FTZ R156, R160, UR10, -R188.reuse ;  /* 0x0000000aa09c7c23 */ /* 0x100fe200080108bc */
[----:B------:R-:W1:Y:S01]  /*2770*/  MUFU.EX2 R181, R181 ;  /* 0x000000b500b57308 */ /* 0x000e620000000800 */
[----:B0-----:R-:W-:Y:S01]  /*2780*/  F2FP.BF16.F32.PACK_AB R152, R175, R176 ;  /* 0x000000b0af98723e */ /* 0x001fe200000010ff */
[----:B------:R-:W-:Y:S01]  /*2790*/  FFMA.FTZ R157, R163, UR10, -R188 ;  /* 0x0000000aa39d7c23 */ /* 0x000fe200080108bc */
[----:B------:R-:W-:Y:S01]  /*27a0*/  FFMA.FTZ R159, R158, UR10, -R190 ;  /* 0x0000000a9e9f7c23 */ /* 0x000fe200080108be */
[----:B------:R-:W-:Y:S01]  /*27b0*/  FFMA.FTZ R160, R166, UR10, -R188 ;  /* 0x0000000aa6a07c23 */ /* 0x000fe200080108bc */
[--C-:B------:R-:W-:Y:S01]  /*27c0*/  FFMA.FTZ R22, R22, UR10, -R190.reuse ;  /* 0x0000000a16167c23 */ /* 0x100fe200080108be */
[--C-:B------:R-:W-:Y:S01]  /*27d0*/  FFMA.FTZ R158, R162, UR10, -R190.reuse ;  /* 0x0000000aa29e7c23 */ /* 0x100fe200080108be */
[----:B------:R-:W-:Y:S01]  /*27e0*/  FFMA.FTZ R163, R170, UR10, -R190 ;  /* 0x0000000aaaa37c23 */ /* 0x000fe200080108be */
[----:B------:R-:W-:Y:S01]  /*27f0*/  MUFU.EX2 R177, R177 ;  /* 0x000000b100b17308 */ /* 0x000fe20000000800 */
[--C-:B------:R-:W-:Y:S01]  /*2800*/  FFMA.FTZ R162, R164, UR10, -R188.reuse ;  /* 0x0000000aa4a27c23 */ /* 0x100fe200080108bc */
[--C-:B------:R-:W-:Y:S01]  /*2810*/  FFMA.FTZ R164, R167, UR10, -R188.reuse ;  /* 0x0000000aa7a47c23 */ /* 0x100fe200080108bc */
[----:B------:R-:W-:Y:S01]  /*2820*/  FFMA.FTZ R167, R171, UR10, -R188 ;  /* 0x0000000aaba77c23 */ /* 0x000fe200080108bc */
[--C-:B------:R-:W-:Y:S01]  /*2830*/  FFMA.FTZ R166, R168, UR10, -R190.reuse ;  /* 0x0000000aa8a67c23 */ /* 0x100fe200080108be */
[----:B------:R-:W-:Y:S01]  /*2840*/  FFMA.FTZ R171, R173, UR10, -R190 ;  /* 0x0000000aadab7c23 */ /* 0x000fe200080108be */
[----:B------:R-:W-:Y:S01]  /*2850*/  FFMA.FTZ R161, R161, UR10, -R188 ;  /* 0x0000000aa1a17c23 */ /* 0x000fe200080108bc */
[--C-:B------:R-:W-:Y:S01]  /*2860*/  FFMA.FTZ R168, R184, UR10, -R190.reuse ;  /* 0x0000000ab8a87c23 */ /* 0x100fe200080108be */
[----:B------:R-:W0:Y:S01]  /*2870*/  MUFU.EX2 R182, R182 ;  /* 0x000000b600b67308 */ /* 0x000e220000000800 */
[----:B-1----:R-:W-:Y:S01]  /*2880*/  F2FP.BF16.F32.PACK_AB R154, R181, R178 ;  /* 0x000000b2b59a723e */ /* 0x002fe200000010ff */
[----:B------:R-:W-:Y:S01]  /*2890*/  FFMA.FTZ R173, R187, UR10, -R190 ;  /* 0x0000000abbad7c23 */ /* 0x000fe200080108be */
[--C-:B------:R-:W-:Y:S01]  /*28a0*/  FFMA.FTZ R170, R169, UR10, -R188.reuse ;  /* 0x0000000aa9aa7c23 */ /* 0x100fe200080108bc */
[--C-:B------:R-:W-:Y:S01]  /*28b0*/  FFMA.FTZ R169, R172, UR10, -R188.reuse ;  /* 0x0000000aaca97c23 */ /* 0x100fe200080108bc */
[----:B------:R-:W-:Y:S01]  /*28c0*/  FFMA.FTZ R172, R174, UR10, -R188 ;  /* 0x0000000aaeac7c23 */ /* 0x000fe200080108bc */
[--C-:B------:R-:W-:Y:S01]  /*28d0*/  FFMA.FTZ R174, R183, UR10, -R190.reuse ;  /* 0x0000000ab7ae7c23 */ /* 0x100fe200080108be */
[----:B------:R-:W-:Y:S01]  /*28e0*/  FFMA.FTZ R183, R185, UR10, -R190 ;  /* 0x0000000ab9b77c23 */ /* 0x000fe200080108be */
[----:B------:R-:W-:Y:S01]  /*28f0*/  MUFU.EX2 R179, R179 ;  /* 0x000000b300b37308 */ /* 0x000fe20000000800 */
[----:B------:R-:W-:Y:S01]  /*2900*/  FFMA.FTZ R165, R165, UR10, -R188 ;  /* 0x0000000aa5a57c23 */ /* 0x000fe200080108bc */
[--C-:B------:R-:W-:Y:S01]  /*2910*/  FFMA.FTZ R184, R186, UR10, -R190.reuse ;  /* 0x0000000abab87c23 */ /* 0x100fe200080108be */
[----:B------:R-:W-:Y:S01]  /*2920*/  FFMA.FTZ R185, R189, UR10, -R190 ;  /* 0x0000000abdb97c23 */ /* 0x000fe200080108be */
[----:B------:R-:W-:-:S04]  /*2930*/  FADD.FTZ R175, R176, R175 ;  /* 0x000000afb0af7221 */ /* 0x000fc80000010000 */
[----:B------:R-:W1:Y:S01]  /*2940*/  MUFU.EX2 R180, R180 ;  /* 0x000000b400b47308 */ /* 0x000e620000000800 */
[----:B0-----:R-:W-:Y:S01]  /*2950*/  F2FP.BF16.F32.PACK_AB R153, R182, R177 ;  /* 0x000000b1b699723e */ /* 0x001fe200000010ff */
[----:B------:R-:W-:Y:S01]  /*2960*/  FADD.FTZ R182, R177, R182 ;  /* 0x000000b6b1b67221 */ /* 0x000fe20000010000 */
[----:B------:R-:W-:-:S04]  /*2970*/  FADD.FTZ R178, R178, R175 ;  /* 0x000000afb2b27221 */ /* 0x000fc80000010000 */
[----:B------:R-:W-:Y:S01]  /*2980*/  FADD.FTZ R181, R181, R178 ;  /* 0x000000b2b5b57221 */ /* 0x000fe20000010000 */
[----:B------:R-:W-:Y:S08]  /*2990*/  MUFU.EX2 R6, R6 ;  /* 0x0000000600067308 */ /* 0x000ff00000000800 */
[----:B------:R-:W0:Y:S01]  /*29a0*/  MUFU.EX2 R191, R191 ;  /* 0x000000bf00bf7308 */ /* 0x000e220000000800 */
[----:B-1----:R-:W-:Y:S01]  /*29b0*/  F2FP.BF16.F32.PACK_AB R155, R180, R179 ;  /* 0x000000b3b49b723e */ /* 0x002fe200000010ff */
[----:B------:R-:W-:-:S03]  /*29c0*/  FADD.FTZ R179, R179, R182 ;  /* 0x000000b6b3b37221 */ /* 0x000fc60000010000 */
[----:B------:R-:W-:Y:S01]  /*29d0*/  WARPGROUP.ARRIVE ;  /* 0x00000000000079c5 */ /* 0x000fe20000000000 */
[----:B------:R-:W-:Y:S02]  /*29e0*/  FADD.FTZ R180, R180, R179 ;  /* 0x000000b3b4b47221 */ /* 0x000fe40000010000 */
[----:B------:R-:W-:Y:S03]  /*29f0*/  MUFU.EX2 R8, R8 ;  /* 0x0000000800087308 */ /* 0x000fe60000000800 */
[----:B------:R-:W-:Y:S01]  /*2a00*/  HGMMA.64x256x16.F32.BF16 R24, R152, gdesc[UR4].tnspB, RZ, !UPT, gsb0 ;  /* 0x43e0000498187df0 */ /* 0x000fe2000c0018ff */
[----:B------:R-:W-:Y:S01]  /*2a10*/  UIADD3 UR6, UR11, 0x80, URZ ;  /* 0x000000800b067890 */ /* 0x000fe2000fffe03f */
[----:B------:R-:W-:-:S03]  /*2a20*/  UMOV UR7, 0x40000040 ;  /* 0x4000004000077882 */ /* 0x000fc60000000000 */
[----:B------:R-:W-:Y:S08]  /*2a30*/  MUFU.EX2 R11, R11 ;  /* 0x0000000b000b7308 */ /* 0x000ff00000000800 */
[----:B------:R-:W-:Y:S08]  /*2a40*/  MUFU.EX2 R5, R5 ;  /* 0x0000000500057308 */ /* 0x000ff00000000800 */
[----:B------:R-:W1:Y:S08]  /*2a50*/  MUFU.EX2 R192, R192 ;  /* 0x000000c000c07308 */ /* 0x000e700000000800 */
[----:B------:R-:W-:Y:S08]  /*2a60*/  MUFU.EX2 R7, R7 ;  /* 0x0000000700077308 */ /* 0x000ff00000000800 */
[----:B------:R-:W3:Y:S08]  /*2a70*/  MUFU.EX2 R194, R194 ;  /* 0x000000c200c27308 */ /* 0x000ef00000000800 */
[----:B------:R-:W-:Y:S08]  /*2a80*/  MUFU.EX2 R9, R9 ;  /* 0x0000000900097308 */ /* 0x000ff00000000800 */
[----:B------:R-:W4:Y:S08]  /*2a90*/  MUFU.EX2 R12, R12 ;  /* 0x0000000c000c7308 */ /* 0x000f300000000800 */
[----:B------:R-:W-:Y:S08]  /*2aa0*/  MUFU.EX2 R13, R13 ;  /* 0x0000000d000d7308 */ /* 0x000ff00000000800 */
[----:B------:R-:W-:Y:S08]  /*2ab0*/  MUFU.EX2 R20, R20 ;  /* 0x0000001400147308 */ /* 0x000ff00000000800 */
[----:B------:R-:W-:Y:S08]  /*2ac0*/  MUFU.EX2 R10, R10 ;  /* 0x0000000a000a7308 */ /* 0x000ff00000000800 */
[----:B------:R-:W5:Y:S08]  /*2ad0*/  MUFU.EX2 R15, R15 ;  /* 0x0000000f000f7308 */ /* 0x000f700000000800 */
[----:B------:R-:W-:Y:S08]  /*2ae0*/  MUFU.EX2 R14, R14 ;  /* 0x0000000e000e7308 */ /* 0x000ff00000000800 */
[----:B------:R-:W2:Y:S08]  /*2af0*/  MUFU.EX2 R21, R21 ;  /* 0x0000001500157308 */ /* 0x000eb00000000800 */
[----:B------:R-:W-:Y:S08]  /*2b00*/  MUFU.EX2 R23, R23 ;  /* 0x0000001700177308 */ /* 0x000ff00000000800 */
[----:B------:R-:W2:Y:S08]  /*2b10*/  MUFU.EX2 R156, R156 ;  /* 0x0000009c009c7308 */ /* 0x000eb00000000800 */
[----:B------:R-:W-:Y:S08]  /*2b20*/  MUFU.EX2 R157, R157 ;  /* 0x0000009d009d7308 */ /* 0x000ff00000000800 */
[----:B------:R-:W-:Y:S08]  /*2b30*/  MUFU.EX2 R160, R160 ;  /* 0x000000a000a07308 */ /* 0x000ff00000000800 */
[----:B------:R-:W-:Y:S08]  /*2b40*/  MUFU.EX2 R22, R22 ;  /* 0x0000001600167308 */ /* 0x000ff00000000800 */
[----:B------:R-:W2:Y:S08]  /*2b50*/  MUFU.EX2 R159, R159 ;  /* 0x0000009f009f7308 */ /* 0x000eb00000000800 */
        /* <DEDUP_REMOVED lines=14> */
[----:B------:R-:W-:Y:S01]  /*2c40*/  MUFU.EX2 R174, R174 ;  /* 0x000000ae00ae7308 */ /* 0x000fe20000000800 */
[----:B------:R-:W-:-:S02]  /*2c50*/  WARPGROUP.DEPBAR.LE gsb0, 0x0 ;  /* 0x00008000000079c5 */ /* 0x000fc40000010000 */
[----:B0-----:R-:W-:Y:S01]  /*2c60*/  F2FP.BF16.F32.PACK_AB R152, R191, R6 ;  /* 0x00000006bf98723e */ /* 0x001fe200000010ff */
[----:B------:R-:W-:Y:S01]  /*2c70*/  FADD.FTZ R6, R6, R181 ;  /* 0x000000b506067221 */ /* 0x000fe20000010000 */
[----:B-1----:R-:W-:Y:S01]  /*2c80*/  F2FP.BF16.F32.PACK_AB R153, R192, R5 ;  /* 0x00000005c099723e */ /* 0x002fe200000010ff */
[----:B------:R-:W-:Y:S01]  /*2c90*/  FADD.FTZ R5, R5, R180 ;  /* 0x000000b405057221 */ /* 0x000fe20000010000 */
[----:B------:R-:W-:Y:S01]  /*2ca0*/  F2FP.BF16.F32.PACK_AB R154, R11, R8 ;  /* 0x000000080b9a723e */ /* 0x000fe200000010ff */
[----:B------:R-:W0:Y:S01]  /*2cb0*/  MUFU.EX2 R183, R183 ;  /* 0x000000b700b77308 */ /* 0x000e220000000800 */
[----:B---3--:R-:W-:Y:S01]  /*2cc0*/  F2FP.BF16.F32.PACK_AB R155, R194, R7 ;  /* 0x00000007c29b723e */ /* 0x008fe200000010ff */
[----:B------:R-:W-:Y:S01]  /*2cd0*/  FADD.FTZ R191, R191, R6 ;  /* 0x00000006bfbf7221 */ /* 0x000fe20000010000 */
[----:B------:R-:W-:Y:S02]  /*2ce0*/  FADD.FTZ R192, R192, R5 ;  /* 0x00000005c0c07221 */ /* 0x000fe40000010000 */
[----:B------:R-:W-:Y:S01]  /*2cf0*/  WARPGROUP.ARRIVE ;  /* 0x00000000000079c5 */ /* 0x000fe20000000000 */
[----:B------:R-:W-:Y:S01]  /*2d00*/  FADD.FTZ R8, R8, R191 ;  /* 0x000000bf08087221 */ /* 0x000fe20000010000 */
[----:B------:R-:W-:Y:S01]  /*2d10*/  FADD.FTZ R7, R7, R192 ;  /* 0x000000c007077221 */ /* 0x000fe20000010000 */
[----:B------:R-:W-:Y:S02]  /*2d20*/  MUFU.EX2 R184, R184 ;  /* 0x000000b800b87308 */ /* 0x000fe40000000800 */
[----:B------:R-:W-:Y:S01]  /*2d30*/  FADD.FTZ R8, R11, R8 ;  /* 0x000000080b087221 */ /* 0x000fe20000010000 */
[----:B------:R-:W-:Y:S01]  /*2d40*/  HGMMA.64x256x16.F32.BF16 R24, R152, gdesc[UR4].tnspB, R24, gsb0 ;  /* 0x43e0000498187df0 */ /* 0x000fe20008001818 */
[----:B------:R-:W-:Y:S01]  /*2d50*/  UIADD3 UR6, UR11, 0x100, URZ ;  /* 0x000001000b067890 */ /* 0x000fe2000fffe03f */
[----:B------:R-:W-:Y:S01]  /*2d60*/  FADD.FTZ R7, R194, R7 ;  /* 0x00000007c2077221 */ /* 0x000fe20000010000 */
[----:B------:R-:W-:-:S02]  /*2d70*/  UMOV UR7, 0x40000040 ;  /* 0x4000004000077882 */ /* 0x000fc40000000000 */
[----:B------:R-:W1:Y:S01]  /*2d80*/  MUFU.EX2 R185, R185 ;  /* 0x000000b900b97308 */ /* 0x000e620000000800 */
[----:B------:R-:W-:Y:S02]  /*2d90*/  WARPGROUP.DEPBAR.LE gsb0, 0x0 ;  /* 0x00008000000079c5 */ /* 0x000fe40000010000 */
[----:B----4-:R-:W-:Y:S01]  /*2da0*/  F2FP.BF16.F32.PACK_AB R152, R12, R9 ;  /* 0x000000090c98723e */ /* 0x010fe200000010ff */
[----:B------:R-:W-:Y:S01]  /*2db0*/  FADD.FTZ R9, R9, R8 ;  /* 0x0000000809097221 */ /* 0x000fe20000010000 */
[----:B-----5:R-:W-:Y:S01]  /*2dc0*/  F2FP.BF16.F32.PACK_AB R153, R15, R10 ;  /* 0x0000000a0f99723e */ /* 0x020fe200000010ff */
[----:B------:R-:W-:Y:S01]  /*2dd0*/  FADD.FTZ R10, R10, R7 ;  /* 0x000000070a0a7221 */ /* 0x000fe20000010000 */
[----:B------:R-:W-:Y:S01]  /*2de0*/  F2FP.BF16.F32.PACK_AB R154, R20, R13 ;  /* 0x0000000d149a723e */ /* 0x000fe200000010ff */
[----:B------:R-:W-:Y:S01]  /*2df0*/  FADD.FTZ R12, R12, R9 ;  /* 0x000000090c0c7221 */ /* 0x000fe20000010000 */
[----:B--2---:R-:W-:Y:S01]  /*2e00*/  F2FP.BF16.F32.PACK_AB R155, R21, R14 ;  /* 0x0000000e159b723e */ /* 0x004fe200000010ff */
[----:B------:R-:W-:-:S02]  /*2e10*/  FADD.FTZ R15, R15, R10 ;  /* 0x0000000a0f0f7221 */ /* 0x000fc40000010000 */
[----:B------:R-:W-:Y:S01]  /*2e20*/  FADD.FTZ R13, R13, R12 ;  /* 0x0000000c0d0d7221 */ /* 0x000fe20000010000 */
[----:B------:R-:W-:Y:S01]  /*2e30*/  WARPGROUP.ARRIVE ;  /* 0x00000000000079c5 */ /* 0x000fe20000000000 */
[----:B------:R-:W-:Y:S02]  /*2e40*/  FADD.FTZ R14, R14, R15 ;  /* 0x0000000f0e0e7221 */ /* 0x000fe40000010000 */
[----:B------:R-:W-:Y:S02]  /*2e50*/  FADD.FTZ R20, R20, R13 ;  /* 0x0000000d14147221 */ /* 0x000fe40000010000 */
[----:B------:R-:W-:-:S05]  /*2e60*/  FADD.FTZ R21, R21, R14 ;  /* 0x0000000e15157221 */ /* 0x000fca0000010000 */
[----:B------:R-:W-:Y:S01]  /*2e70*/  HGMMA.64x256x16.F32.BF16 R24, R152, gdesc[UR4].tnspB, R24, gsb0 ;  /* 0x43e0000498187df0 */ /* 0x000fe20008001818 */
[----:B------:R-:W-:Y:S01]  /*2e80*/  UIADD3 UR6, UR11, 0x180, URZ ;  /* 0x000001800b067890 */ /* 0x000fe2000fffe03f */
[----:B------:R-:W-:Y:S01]  /*2e90*/  UMOV UR7, 0x40000040 ;  /* 0x4000004000077882 */ /* 0x000fe20000000000 */
[----:B------:R-:W-:Y:S02]  /*2ea0*/  WARPGROUP.DEPBAR.LE gsb0, 0x0 ;  /* 0x00008000000079c5 */ /* 0x000fe40000010000 */
[----:B------:R-:W-:Y:S01]  /*2eb0*/  F2FP.BF16.F32.PACK_AB R152, R156, R23 ;  /* 0x000000179c98723e */ /* 0x000fe200000010ff */
[----:B------:R-:W-:Y:S01]  /*2ec0*/  FADD.FTZ R23, R23, R20 ;  /* 0x0000001417177221 */ /* 0x000fe20000010000 */
[----:B------:R-:W-:Y:S01]  /*2ed0*/  F2FP.BF16.F32.PACK_AB R153, R159, R22 ;  /* 0x000000169f99723e */ /* 0x000fe200000010ff */
[----:B------:R-:W-:Y:S01]  /*2ee0*/  FADD.FTZ R22, R22, R21 ;  /* 0x0000001516167221 */ /* 0x000fe20000010000 */
[----:B------:R-:W-:Y:S01]  /*2ef0*/  F2FP.BF16.F32.PACK_AB R154, R160, R157 ;  /* 0x0000009da09a723e */ /* 0x000fe200000010ff */
[----:B------:R-:W-:Y:S01]  /*2f00*/  FADD.FTZ R156, R156, R23 ;  /* 0x000000179c9c7221 */ /* 0x000fe20000010000 */
[----:B------:R-:W-:Y:S01]  /*2f10*/  F2FP.BF16.F32.PACK_AB R155, R163, R158 ;  /* 0x0000009ea39b723e */ /* 0x000fe200000010ff */
[----:B------:R-:W-:-:S02]  /*2f20*/  FADD.FTZ R159, R159, R22 ;  /* 0x000000169f9f7221 */ /* 0x000fc40000010000 */
[----:B------:R-:W-:Y:S01]  /*2f30*/  FADD.FTZ R157, R157, R156 ;  /* 0x0000009c9d9d7221 */ /* 0x000fe20000010000 */
[----:B------:R-:W-:Y:S01]  /*2f40*/  WARPGROUP.ARRIVE ;  /* 0x00000000000079c5 */ /* 0x000fe20000000000 */
[----:B------:R-:W-:Y:S02]  /*2f50*/  FADD.FTZ R158, R158, R159 ;  /* 0x0000009f9e9e7221 */ /* 0x000fe40000010000 */
[----:B------:R-:W-:Y:S02]  /*2f60*/  FADD.FTZ R160, R160, R157 ;  /* 0x0000009da0a07221 */ /* 0x000fe40000010000 */
[----:B------:R-:W-:-:S08]  /*2f70*/  FADD.FTZ R163, R163, R158 ;  /* 0x0000009ea3a37221 */ /* 0x000fd00000010000 */
        /* <DEDUP_REMOVED lines=23> */
[----:B0-----:R-:W-:Y:S01]  /*30f0*/  F2FP.BF16.F32.PACK_AB R153, R183, R174 ;  /* 0x000000aeb799723e */ /* 0x001fe200000010ff */
[----:B------:R-:W-:Y:S01]  /*3100*/  FADD.FTZ R174, R174, R173 ;  /* 0x000000adaeae7221 */ /* 0x000fe20000010000 */
[----:B------:R-:W-:Y:S01]  /*3110*/  F2FP.BF16.F32.PACK_AB R154, R172, R169 ;  /* 0x000000a9ac9a723e */ /* 0x000fe200000010ff */
[----:B------:R-:W-:Y:S01]  /*3120*/  FADD.FTZ R170, R170, R165 ;  /* 0x000000a5aaaa7221 */ /* 0x000fe20000010000 */
[----:B-1----:R-:W-:Y:S01]  /*3130*/  F2FP.BF16.F32.PACK_AB R155, R185, R184 ;  /* 0x000000b8b99b723e */ /* 0x002fe200000010ff */
[----:B------:R-:W-:-:S02]  /*3140*/  FADD.FTZ R183, R183, R174 ;  /* 0x000000aeb7b77221 */ /* 0x000fc40000010000 */
[----:B------:R-:W-:Y:S01]  /*3150*/  FADD.FTZ R5, R169, R170 ;  /* 0x000000aaa9057221 */ /* 0x000fe20000010000 */
[----:B------:R-:W-:Y:S01]  /*3160*/  WARPGROUP.ARRIVE ;  /* 0x00000000000079c5 */ /* 0x000fe20000000000 */
[----:B------:R-:W-:Y:S02]  /*3170*/  FADD.FTZ R184, R184, R183 ;  /* 0x000000b7b8b87221 */ /* 0x000fe40000010000 */
[----:B------:R-:W-:Y:S02]  /*3180*/  FADD.FTZ R5, R172, R5 ;  /* 0x00000005ac057221 */ /* 0x000fe40000010000 */
[----:B------:R-:W-:-:S08]  /*3190*/  FADD.FTZ R7, R185, R184 ;  /* 0x000000b8b9077221 */ /* 0x000fd00000010000 */
[----:B------:R-:W-:Y:S03]  /*31a0*/  HGMMA.64x256x16.F32.BF16 R24, R152, gdesc[UR4].tnspB, R24, gsb0 ;  /* 0x43e0000498187df0 */ /* 0x000fe60008001818 */
[----:B------:R-:W-:Y:S02]  /*31b0*/  WARPGROUP.DEPBAR.LE gsb0, 0x0 ;  /* 0x00008000000079c5 */ /* 0x000fe40000010000 */
[----:B------:R-:W-:Y:S05]  /*31c0*/  @!P0 BRA `(.L_x_201) ;  /* 0x0000000000048947 */ /* 0x000fea0003800000 */
[----:B------:R-:W-:Y:S01]  /*31d0*/  BPT.TRAP 0x1 ;  /* 0x000000040000795c */ /* 0x000fe20000300000 */
.L_x_201:
[----:B------:R-:W-:Y:S02]  /*31e0*/  UISETP.GE.AND UP0, UPT, UR47, 0x61, UPT ;  /* 0x000000612f00788c */ /* 0x000fe4000bf06270 */
[----:B------:R-:W-:-:S04]  /*31f0*/  UIADD3 UR27, UR27, 0x32460, URZ ;  /* 0x000324601b1b7890 */ /* 0x000fc8000fffe03f */
[----:B------:R-:W-:Y:S01]  /*3200*/  PLOP3.LUT P1, PT, PT, PT, UP0, 0x80, 0x0 ;  /* 0x000000000000781c */ /* 0x000fe20003f2f008 */
[----:B------:R-:W-:-:S09]  /*3210*/  UPRMT UR27, UR45, 0x654, UR27 ;  /* 0x000006542d1b7896 */ /* 0x000fd2000800001b */
[----:B------:R-:W-:Y:S03]  /*3220*/  SYNCS.ARRIVE.TRANS64.RED.A1T0 RZ, [UR27], RZ ;  /* 0x000000ffffff79a7 */ /* 0x000fe6000810041b */
[----:B------:R-:W-:Y:S05]  /*3230*/  @!P1 BRA `(.L_x_202) ;  /* 0x00000024001c9947 */ /* 0x000fea0003800000 */
[----:B------:R-:W-:Y:S01]  /*3240*/  IMAD.MOV.U32 R11, RZ, RZ, R4 ;  /* 0x000000ffff0b7224 */ /* 0x000fe200078e0004 */
[----:B------:R-:W-:Y:S01]  /*3250*/  UIADD3 UR46, UR46, -0x2, URZ ;  /* 0xfffffffe2e2e7890 */ /* 0x000fe2000fffe03f */
[----:B------:R-:W-:Y:S01]  /*3260*/  IMAD.MOV.U32 R6, RZ, RZ, R3 ;  /* 0x000000ffff067224 */ /* 0x000fe200078e0003 */
[----:B------:R-:W-:-:S10]  /*3270*/  ULDC UR27, c[0x0][0xa80] ;  /* 0x0002a000001b7ab9 */ /* 0x000fd40000000800 */
.L_x_213:
[----:B------:R-:W-:Y:S01]  /*3280*/  UIADD3 UR37, UR37, 0x1, URZ ;  /* 0x0000000125257890 */ /* 0x000fe2000fffe03f */
[----:B------:R-:W-:Y:S01]  /*3290*/  IMAD.U32 R0, RZ, RZ, UR46 ;  /* 0x0000002eff007e24 */ /* 0x000fe2000f8e00ff */
[----:B------:R-:W-:Y:S02]  /*32a0*/  UIADD3 UR46, UR46, -0x1, URZ ;  /* 0xffffffff2e2e7890 */ /* 0x000fe4000fffe03f */
[----:B------:R-:W-:Y:S02]  /*32b0*/  UISETP.NE.AND UP0, UPT, UR37, 0x2, UPT ;  /* 0x000000022500788c */ /* 0x000fe4000bf05270 */
[----:B------:R-:W-:Y:S02]  /*32c0*/  ISETP.GT.AND P1, PT, R0, RZ, PT ;  /* 0x000000ff0000720c */ /* 0x000fe40003f24270 */
[----:B------:R-:W-:Y:S02]  /*32d0*/  USEL UR6, URZ, 0x1, UP0 ;  /* 0x000000013f067887 */ /* 0x000fe40008000000 */
[----:B------:R-:W-:-:S02]  /*32e0*/  USEL UR37, UR37, URZ, UP0 ;  /* 0x0000003f25257287 */ /* 0x000fc40008000000 */
[----:B------:R-:W-:Y:S01]  /*32f0*/  ULOP3.LUT UR36, UR36, UR6, URZ, 0x3c, !UPT ;  /* 0x0000000624247292 */ /* 0x000fe2000f8e3c3f */
[----:B------:R-:W-:Y:S11]  /*3300*/  @!P0 BRA `(.L_x_203) ;  /* 0x0000000000048947 */ /* 0x000ff60003800000 */
[----:B------:R-:W-:Y:S01]  /*3310*/  BPT.TRAP 0x1 ;  /* 0x000000040000795c */ /* 0x000fe20000300000 */
.L_x_203:
[----:B------:R-:W0:Y:S01]  /*3320*/  S2UR UR29, SR_CgaCtaId ;  /* 0x00000000001d79c3 */ /* 0x000e220000008800 */
[----:B------:R-:W-:Y:S01]  /*3330*/  UMOV UR6, 0x400 ;  /* 0x0000040000067882 */ /* 0x000fe20000000000 */
[----:B------:R-:W-:-:S05]  /*3340*/  IMAD.U32 R0, RZ, RZ, UR36 ;  /* 0x00000024ff007e24 */ /* 0x000fca000f8e00ff */
[----:B------:R-:W-:Y:S01]  /*3350*/  SHF.L.U32 R0, R0, 0x1f, RZ ;  /* 0x0000001f00007819 */ /* 0x000fe200000006ff */
[----:B0-----:R-:W-:-:S04]  /*3360*/  ULEA UR20, UR29, UR6, 0x18 ;  /* 0x000000061d147291 */ /* 0x001fc8000f8ec03f */
[----:B------:R-:W-:-:S09]  /*3370*/  ULEA UR28, UR37, UR20, 0x3 ;  /* 0x00000014251c7291 */ /* 0x000fd2000f8e183f */
[----:B------:R0:W1:Y:S01]  /*3380*/  SYNCS.PHASECHK.TRANS64.TRYWAIT P2, [UR28+0x32430], R0 ;  /* 0x03243000ff0075a7 */ /* 0x000062000804015c */
[----:B------:R-:W-:Y:S05]  /*3390*/  @!P0 BRA `(.L_x_204) ;  /* 0x0000000000048947 */ /* 0x000fea0003800000 */
[----:B------:R-:W-:Y:S01]  /*33a0*/  BPT.TRAP 0x1 ;  /* 0x000000040000795c */ /* 0x000fe20000300000 */
.L_x_204:
[----:B-1----:R-:W-:Y:S05]  /*33b0*/  @P2 BRA `(.L_x_205) ;  /* 0x0000000000082947 */ /* 0x002fea0003800000 */
[----:B------:R-:W1:Y:S02]  /*33c0*/  SYNCS.PHASECHK.TRANS64.TRYWAIT P2, [UR28+0x32430], R0 ;  /* 0x03243000ff0075a7 */ /* 0x000e64000804015c */
[----:B-1----:R-:W-:Y:S05]  /*33d0*/  @!P2 BRA `(.L_x_206) ;  /* 0x0000009400e4a947 */ /* 0x002fea0003800000 */
.L_x_205:
[----:B------:R-:W-:Y:S01]  /*33e0*/  UIMAD UR6, UR37, 0x300, UR24 ;  /* 0x00000300250678a4 */ /* 0x000fe2000f8e0218 */
[----:B------:R-:W-:Y:S01]  /*33f0*/  WARPGROUP.ARRIVE ;  /* 0x00000000000079c5 */ /* 0x000fe20000000000 */
[----:B------:R-:W-:Y:S01]  /*3400*/  UMOV UR7, 0x40000040 ;  /* 0x4000004000077882 */ /* 0x000fe20000000000 */
[----:B------:R-:W-:Y:S01]  /*3410*/  UMOV UR11, 0x40000040 ;  /* 0x40000040000b7882 */ /* 0x000fe20000000000 */
[----:B------:R-:W-:Y:S02]  /*3420*/  UIADD3 UR10, UR6, 0x2, URZ ;  /* 0x00000002060a7890 */ /* 0x000fe4000fffe03f */
[----:B------:R-:W-:Y:S01]  /*3430*/  UIADD3 UR14, UR6, 0x4, URZ ;  /* 0x00000004060e7890 */ /* 0x000fe2000fffe03f */
[----:B------:R-:W-:Y:S02]  /*3440*/  UMOV UR15, 0x40000040 ;  /* 0x40000040000f7882 */ /* 0x000fe40000000000 */
[----:B------:R-:W-:Y:S01]  /*3450*/  HGMMA.64x96x16.F32.BF16 R152, gdesc[UR4], RZ, !UPT, gsb0 ;  /* 0x01600000049879f0 */ /* 0x000fe2000c0018ff */
[----:B------:R-:W-:Y:S01]  /*3460*/  UIADD3 UR18, UR6, 0x6, URZ ;  /* 0x0000000606127890 */ /* 0x000fe2000fffe03f */
        /* <DEDUP_REMOVED lines=11> */
[----:B------:R-:W-:Y:S05]  /*3520*/  @!P0 BRA `(.L_x_207) ;  /* 0x0000000000048947 */ /* 0x000fea0003800000 */
[----:B------:R-:W-:Y:S01]  /*3530*/  BPT.TRAP 0x1 ;  /* 0x000000040000795c */ /* 0x000fe20000300000 */
.L_x_207:
[----:B------:R2:W3:Y:S01]  /*3540*/  SYNCS.PHASECHK.TRANS64.TRYWAIT P2, [UR28+0x32450], R0 ;  /* 0x03245000ff0075a7 */ /* 0x0004e2000804015c */
[----:B------:R-:W-:Y:S05]  /*3550*/  @!P0 BRA `(.L_x_208) ;  /* 0x0000000000048947 */ /* 0x000fea0003800000 */
[----:B------:R-:W-:Y:S01]  /*3560*/  BPT.TRAP 0x1 ;  /* 0x000000040000795c */ /* 0x000fe20000300000 */
.L_x_208:
[----:B---3--:R-:W-:Y:S05]  /*3570*/  @P2 BRA `(.L_x_209) ;  /* 0x0000000000082947 */ /* 0x008fea0003800000 */
[----:B------:R-:W3:Y:S02]  /*3580*/  SYNCS.PHASECHK.TRANS64.TRYWAIT P2, [UR28+0x32450], R0 ;  /* 0x03245000ff0075a7 */ /* 0x000ee4000804015c */
[----:B---3--:R-:W-:Y:S05]  /*3590*/  @!P2 BRA `(.L_x_210) ;  /* 0x00000094008ca947 */ /* 0x008fea0003800000 */
.L_x_209:
[----:B------:R-:W-:Y:S01]  /*35a0*/  ULEA UR20, UR42, UR20, 0xd ;  /* 0x000000142a147291 */ /* 0x000fe2000f8e683f */
[----:B------:R-:W-:Y:S01]  /*35b0*/  WARPGROUP.ARRIVE ;  /* 0x00000000000079c5 */ /* 0x000fe20000000000 */
[----:B------:R-:W-:-:S05]  /*35c0*/  UIMAD UR7, UR37, 0xc00, UR25 ;  /* 0x00000c00250778a4 */ /* 0x000fca000f8e0219 */
[----:B------:R-:W3:Y:S01]  /*35d0*/  S2R R21, SR_TID.X ;  /* 0x0000000000157919 */ /* 0x000ee20000002100 */
[----:B------:R-:W-:Y:S01]  /*35e0*/  UIADD3 UR20, UR20, 0x22400, URZ ;  /* 0x0002240014147890 */ /* 0x000fe2000fffe03f */
[----:B------:R-:W-:Y:S01]  /*35f0*/  UMOV UR23, 0x40000040 ;  /* 0x4000004000177882 */ /* 0x000fe20000000000 */
[----:B------:R-:W-:Y:S02]  /*3600*/  UMOV UR21, 0x40000040 ;  /* 0x4000004000157882 */ /* 0x000fe40000000000 */
[----:B------:R-:W-:Y:S01]  /*3610*/  USHF.R.U32.HI UR20, URZ, 0x4, UR20 ;  /* 0x000000043f147899 */ /* 0x000fe20008011614 */
[----:B------:R-:W-:-:S03]  /*3620*/  UMOV UR22, UR7 ;  /* 0x0000000700167c82 */ /* 0x000fc60008000000 */
[----:B------:R-:W-:-:S04]  /*3630*/  ULOP3.LUT UR6, UR20, 0x3fff, URZ, 0xc0, !UPT ;  /* 0x00003fff14067892 */ /* 0x000fc8000f8ec03f */
[----:B------:R-:W-:-:S07]  /*3640*/  ULOP3.LUT UR6, UR6, 0x10000, URZ, 0xfc, !UPT ;  /* 0x0001000006067892 */ /* 0x000fce000f8efc3f */
[----:B------:R-:W-:Y:S02]  /*3650*/  UMOV UR20, UR6 ;  /* 0x0000000600147c82 */ /* 0x000fe40008000000 */
[----:B------:R-:W-:Y:S01]  /*3660*/  HGMMA.64x96x16.F32.BF16 R152, gdesc[UR20], R152, gsb0 ;  /* 0x01600000149879f0 */ /* 0x000fe20008001898 */
[----:B------:R-:W-:Y:S02]  /*3670*/  UIADD3 UR22, UR7, 0x2, URZ ;  /* 0x0000000207167890 */ /* 0x000fe4000fffe03f */
[----:B------:R-:W-:Y:S01]  /*3680*/  UIADD3 UR20, UR6, 0x2, URZ ;  /* 0x0000000206147890 */ /* 0x000fe2000fffe03f */
[----:B------:R-:W-:Y:S01]  /*3690*/  UMOV UR23, 0x40000040 ;  /* 0x4000004000177882 */ /* 0x000fe20000000000 */
[----:B------:R-:W-:Y:S01]  /*36a0*/  UMOV UR21, 0x40000040 ;  /* 0x4000004000157882 */ /* 0x000fe20000000000 */
[----:B---3--:R-:W-:-:S04]  /*36b0*/  SHF.R.U32.HI R21, RZ, 0x7, R21 ;  /* 0x00000007ff157819 */ /* 0x008fc80000011615 */
[----:B012---:R-:W-:Y:S01]  /*36c0*/  IADD3 R0, -R21, 0xb, RZ ;  /* 0x0000000b15007810 */ /* 0x007fe20007ffe1ff */
        /* <DEDUP_REMOVED lines=105> */
.L_x_211:
[----:B------:R-:W-:Y:S01]  /*3d60*/  FMNMX.FTZ R4, R152, R6, !PT ;  /* 0x0000000698047209 */ /* 0x000fe20007810000 */
[----:B------:R-:W-:Y:S01]  /*3d70*/  UIADD3 UR6, UR28, 0x32440, URZ ;  /* 0x000324401c067890 */ /* 0x000fe2000fffe03f */
[----:B------:R-:W-:Y:S01]  /*3d80*/  VIADD R23, R21, 0x8 ;  /* 0x0000000815177836 */ /* 0x000fe20000000000 */
[----:B------:R-:W-:Y:S01]  /*3d90*/  UMOV UR10, UR27 ;  /* 0x0000001b000a7c82 */ /* 0x000fe20008000000 */
[----:B------:R-:W-:Y:S01]  /*3da0*/  FMNMX.FTZ R3, R153, R4, !PT ;  /* 0x0000000499037209 */ /* 0x000fe20007810000 */
[----:B------:R-:W-:Y:S02]  /*3db0*/  UPRMT UR6, UR29, 0x654, UR6 ;  /* 0x000006541d067896 */ /* 0x000fe40008000006 */
[----:B------:R-:W-:Y:S01]  /*3dc0*/  UIMAD UR11, UR37, 0xc00, UR26 ;  /* 0x00000c00250b78a4 */ /* 0x000fe2000f8e021a */
[----:B------:R-:W-:Y:S01]  /*3dd0*/  FMNMX.FTZ R4, R156, R3, !PT ;  /* 0x000000039c047209 */ /* 0x000fe20007810000 */
[----:B------:R-:W-:-:S03]  /*3de0*/  UMOV UR7, 0x40000040 ;  /* 0x4000004000077882 */ /* 0x000fc60000000000 */
[----:B------:R-:W-:Y:S02]  /*3df0*/  FMNMX.FTZ R3, R157, R4, !PT ;  /* 0x000000049d037209 */ /* 0x000fe40007810000 */
[----:B------:R-:W-:Y:S01]  /*3e00*/  SYNCS.ARRIVE.TRANS64.RED.A1T0 RZ, [UR6], RZ ;  /* 0x000000ffffff79a7 */ /* 0x000fe20008100406 */
[----:B------:R-:W-:Y:S01]  /*3e10*/  UMOV UR6, UR11 ;  /* 0x0000000b00067c82 */ /* 0x000fe20008000000 */
[----:B------:R-:W-:-:S04]  /*3e20*/  FMNMX.FTZ R4, R160, R3, !PT ;  /* 0x00000003a0047209 */ /* 0x000fc80007810000 */
[----:B------:R-:W-:Y:S02]  /*3e30*/  FMNMX.FTZ R3, R161, R4, !PT ;  /* 0x00000004a1037209 */ /* 0x000fe40007810000 */
[----:B------:R-:W-:Y:S02]  /*3e40*/  FMNMX.FTZ R4, R154, R11, !PT ;  /* 0x0000000b9a047209 */ /* 0x000fe40007810000 */
[----:B------:R-:W-:Y:S02]  /*3e50*/  FMNMX.FTZ R8, R164, R3, !PT ;  /* 0x00000003a4087209 */ /* 0x000fe40007810000 */
[----:B------:R-:W-:Y:S02]  /*3e60*/  FMNMX.FTZ R3, R155, R4, !PT ;  /* 0x000000049b037209 */ /* 0x000fe40007810000 */
[----:B------:R-:W-:Y:S02]  /*3e70*/  FMNMX.FTZ R9, R165, R8, !PT ;  /* 0x00000008a5097209 */ /* 0x000fe40007810000 */
[----:B------:R-:W-:-:S02]  /*3e80*/  FMNMX.FTZ R4, R158, R3, !PT ;  /* 0x000000039e047209 */ /* 0x000fc40007810000 */
        /* <DEDUP_REMOVED lines=31> */
[----:B------:R-:W-:-:S03]  /*4080*/  FMNMX.FTZ R4, R190, R3, !PT ;  /* 0x00000003be047209 */ /* 0x000fc60007810000 */
[----:B------:R-:W1:Y:S01]  /*4090*/  SHFL.BFLY PT, R9, R8, 0x2, 0x1f ;  /* 0x0c401f0008097f89 */ /* 0x000e6200000e0000 */
[----:B------:R-:W-:-:S04]  /*40a0*/  FMNMX.FTZ R3, R191, R4, !PT ;  /* 0x00000004bf037209 */ /* 0x000fc80007810000 */
[----:B------:R-:W-:-:S04]  /*40b0*/  FMNMX.FTZ R4, R194, R3, !PT ;  /* 0x00000003c2047209 */ /* 0x000fc80007810000 */
[----:B------:R-:W-:-:S04]  /*40c0*/  FMNMX.FTZ R3, R195, R4, !PT ;  /* 0x00000004c3037209 */ /* 0x000fc80007810000 */
[----:B------:R-:W-:-:S04]  /*40d0*/  FMNMX.FTZ R4, R198, R3, !PT ;  /* 0x00000003c6047209 */ /* 0x000fc80007810000 */
[----:B------:R-:W-:Y:S02]  /*40e0*/  FMNMX.FTZ R4, R199, R4, !PT ;  /* 0x00000004c7047209 */ /* 0x000fe40007810000 */
[----:B-1----:R-:W-:-:S03]  /*40f0*/  FMNMX.FTZ R10, R8, R9, !PT ;  /* 0x00000009080a7209 */ /* 0x002fc60007810000 */
[----:B------:R-:W1:Y:S04]  /*4100*/  SHFL.BFLY PT, R9, R4, 0x2, 0x1f ;  /* 0x0c401f0004097f89 */ /* 0x000e6800000e0000 */
[----:B------:R-:W2:Y:S01]  /*4110*/  SHFL.BFLY PT, R3, R10, 0x1, 0x1f ;  /* 0x0c201f000a037f89 */ /* 0x000ea200000e0000 */
[----:B-1----:R-:W-:Y:S02]  /*4120*/  FMNMX.FTZ R12, R4, R9, !PT ;  /* 0x00000009040c7209 */ /* 0x002fe40007810000 */
[----:B--2---:R-:W-:-:S03]  /*4130*/  FMNMX.FTZ R3, R10, R3, !PT ;  /* 0x000000030a037209 */ /* 0x004fc60007810000 */
[----:B------:R-:W1:Y:S02]  /*4140*/  SHFL.BFLY PT, R15, R12, 0x1, 0x1f ;  /* 0x0c201f000c0f7f89 */ /* 0x000e6400000e0000 */
[C---:B------:R-:W-:Y:S01]  /*4150*/  FADD.FTZ R6, -R3.reuse, R6 ;  /* 0x0000000603067221 */ /* 0x040fe20000010100 */
[----:B------:R-:W-:Y:S01]  /*4160*/  FMUL.FTZ R13, R3, UR10 ;  /* 0x0000000a030d7c20 */ /* 0x000fe20008410000 */
[----:B------:R2:W-:Y:S02]  /*4170*/  BAR.SYNC.DEFER_BLOCKING R23, 0x100 ;  /* 0x000400170000751d */ /* 0x0005e40000010000 */
[----:B------:R-:W-:Y:S01]  /*4180*/  FMUL.FTZ R6, R6, UR10 ;  /* 0x0000000a06067c20 */ /* 0x000fe20008410000 */
[--C-:B------:R-:W-:Y:S01]  /*4190*/  FFMA.FTZ R9, R152, UR10, -R13.reuse ;  /* 0x0000000a98097c23 */ /* 0x100fe2000801080d */
[--C-:B------:R-:W-:Y:S01]  /*41a0*/  FFMA.FTZ R8, R153, UR10, -R13.reuse ;  /* 0x0000000a99087c23 */ /* 0x100fe2000801080d */
[--C-:B------:R-:W-:Y:S01]  /*41b0*/  FFMA.FTZ R10, R156, UR10, -R13.reuse ;  /* 0x0000000a9c0a7c23 */ /* 0x100fe2000801080d */
[--C-:B------:R-:W-:Y:S01]  /*41c0*/  FFMA.FTZ R157, R157, UR10, -R13.reuse ;  /* 0x0000000a9d9d7c23 */ /* 0x100fe2000801080d */
[--C-:B------:R-:W-:Y:S01]  /*41d0*/  FFMA.FTZ R156, R161, UR10, -R13.reuse ;  /* 0x0000000aa19c7c23 */ /* 0x100fe2000801080d */
[----:B------:R-:W3:Y:S01]  /*41e0*/  MUFU.EX2 R6, R6 ;  /* 0x0000000600067308 */ /* 0x000ee20000000800 */
[----:B--2---:R-:W-:-:S07]  /*41f0*/  FFMA.FTZ R23, R160, UR10, -R13 ;  /* 0x0000000aa0177c23 */ /* 0x004fce000801080d */
[----:B------:R-:W-:Y:S01]  /*4200*/  MUFU.EX2 R9, R9 ;  /* 0x0000000900097308 */ /* 0x000fe20000000800 */
[----:B-1----:R-:W-:-:S05]  /*4210*/  FMNMX.FTZ R4, R12, R15, !PT ;  /* 0x0000000f0c047209 */ /* 0x002fca0007810000 */
[C---:B------:R-:W-:Y:S01]  /*4220*/  FADD.FTZ R12, -R4.reuse, R11 ;  /* 0x0000000b040c7221 */ /* 0x040fe20000010100 */
[----:B------:R-:W-:Y:S01]  /*4230*/  FMUL.FTZ R22, R4, UR10 ;  /* 0x0000000a04167c20 */ /* 0x000fe20008410000 */
[----:B------:R-:W-:Y:S01]  /*4240*/  MUFU.EX2 R8, R8 ;  /* 0x0000000800087308 */ /* 0x000fe20000000800 */
[-C--:B---3--:R-:W-:Y:S01]  /*4250*/  FMUL.FTZ R24, R24, R6.reuse ;  /* 0x0000000618187220 */ /* 0x088fe20000410000 */
[----:B------:R-:W-:Y:S01]  /*4260*/  FMUL.FTZ R12, R12, UR10 ;  /* 0x0000000a0c0c7c20 */ /* 0x000fe20008410000 */
[--C-:B------:R-:W-:Y:S01]  /*4270*/  FFMA.FTZ R15, R154, UR10, -R22.reuse ;  /* 0x0000000a9a0f7c23 */ /* 0x100fe20008010816 */
[--C-:B------:R-:W-:Y:S01]  /*4280*/  FFMA.FTZ R14, R155, UR10, -R22.reuse ;  /* 0x0000000a9b0e7c23 */ /* 0x100fe20008010816 */
[--C-:B------:R-:W-:Y:S01]  /*4290*/  FFMA.FTZ R20, R158, UR10, -R22.reuse ;  /* 0x0000000a9e147c23 */ /* 0x100fe20008010816 */
[--C-:B------:R-:W-:Y:S01]  /*42a0*/  FFMA.FTZ R21, R159, UR10, -R22.reuse ;  /* 0x0000000a9f157c23 */ /* 0x100fe20008010816 */
[-C--:B------:R-:W-:Y:S01]  /*42b0*/  FMUL.FTZ R25, R25, R6.reuse ;  /* 0x0000000619197220 */ /* 0x080fe20000410000 */
[----:B------:R-:W1:Y:S01]  /*42c0*/  MUFU.EX2 R12, R12 ;  /* 0x0000000c000c7308 */ /* 0x000e620000000800 */
        /* <DEDUP_REMOVED lines=15> */
[----:B------:R-:W2:Y:S01]  /*43c0*/  MUFU.EX2 R11, R157 ;  /* 0x0000009d000b7308 */ /* 0x000ea20000000800 */
        /* <DEDUP_REMOVED lines=15> */
[----:B------:R-:W3:Y:S01]  /*44c0*/  MUFU.EX2 R14, R14 ;  /* 0x0000000e000e7308 */ /* 0x000ee20000000800 */
        /* <DEDUP_REMOVED lines=15> */
[----:B------:R-:W4:Y:S01]  /*45c0*/  MUFU.EX2 R21, R21 ;  /* 0x0000001500157308 */ /* 0x000f220000000800 */
        /* <DEDUP_REMOVED lines=20> */
[-C--:B-1----:R-:W-:Y:S01]  /*4710*/  FMUL.FTZ R26, R26, R12.reuse ;  /* 0x0000000c1a1a7220 */ /* 0x082fe20000410000 */
        /* <DEDUP_REMOVED lines=63> */
[----:B------:R-:W-:Y:S01]  /*4b10*/  F2FP.BF16.F32.PACK_AB R152, R8, R9 ;  /* 0x000000090898723e */ /* 0x000fe200000010ff */
[--C-:B------:R-:W-:Y:S01]  /*4b20*/  FFMA.FTZ R159, R162, UR10, -R22.reuse ;  /* 0x0000000aa29f7c23 */ /* 0x100fe20008010816 */
[----:B--2---:R-:W-:Y:S01]  /*4b30*/  F2FP.BF16.F32.PACK_AB R154, R11, R10 ;  /* 0x0000000a0b9a723e */ /* 0x004fe200000010ff */
[--C-:B------:R-:W-:Y:S01]  /*4b40*/  FFMA.FTZ R157, R164, UR10, -R13.reuse ;  /* 0x0000000aa49d7c23 */ /* 0x100fe2000801080d */
[----:B---3--:R-:W-:Y:S01]  /*4b50*/  F2FP.BF16.F32.PACK_AB R153, R14, R15 ;  /* 0x0000000f0e99723e */ /* 0x008fe200000010ff */
[--C-:B------:R-:W-:Y:S01]  /*4b60*/  FFMA.FTZ R158, R165, UR10, -R13.reuse ;  /* 0x0000000aa59e7c23 */ /* 0x100fe2000801080d */
[----:B----4-:R-:W-:Y:S01]  /*4b70*/  F2FP.BF16.F32.PACK_AB R155, R21, R20 ;  /* 0x00000014159b723e */ /* 0x010fe200000010ff */
[--C-:B------:R-:W-:Y:S01]  /*4b80*/  FFMA.FTZ R160, R163, UR10, -R22.reuse ;  /* 0x0000000aa3a07c23 */ /* 0x100fe20008010816 */
[--C-:B------:R-:W-:Y:S01]  /*4b90*/  FFMA.FTZ R161, R166, UR10, -R22.reuse ;  /* 0x0000000aa6a17c23 */ /* 0x100fe20008010816 */
[--C-:B------:R-:W-:Y:S01]  /*4ba0*/  FFMA.FTZ R162, R167, UR10, -R22.reuse ;  /* 0x0000000aa7a27c23 */ /* 0x100fe20008010816 */
[----:B------:R-:W-:Y:S01]  /*4bb0*/  WARPGROUP.ARRIVE ;  /* 0x00000000000079c5 */ /* 0x000fe20000000000 */
[----:B------:R-:W-:Y:S01]  /*4bc0*/  MUFU.EX2 R23, R23 ;  /* 0x0000001700177308 */ /* 0x000fe20000000800 */
[--C-:B------:R-:W-:Y:S01]  /*4bd0*/  FFMA.FTZ R163, R168, UR10, -R13.reuse ;  /* 0x0000000aa8a37c23 */ /* 0x100fe2000801080d */
[--C-:B------:R-:W-:Y:S01]  /*4be0*/  FFMA.FTZ R164, R169, UR10, -R13.reuse ;  /* 0x0000000aa9a47c23 */ /* 0x100fe2000801080d */
[--C-:B------:R-:W-:Y:S01]  /*4bf0*/  FFMA.FTZ R167, R170, UR10, -R22.reuse ;  /* 0x0000000aaaa77c23 */ /* 0x100fe20008010816 */
[--C-:B------:R-:W-:Y:S01]  /*4c00*/  FFMA.FTZ R165, R172, UR10, -R13.reuse ;  /* 0x0000000aaca57c23 */ /* 0x100fe2000801080d */
[----:B------:R-:W-:Y:S01]  /*4c10*/  HGMMA.64x256x16.F32.BF16 R24, R152, gdesc[UR4].tnspB, R24, gsb0 ;  /* 0x43e0000498187df0 */ /* 0x000fe20008001818 */
[----:B------:R-:W-:Y:S01]  /*4c20*/  UIADD3 UR6, UR11, 0x80, URZ ;  /* 0x000000800b067890 */ /* 0x000fe2000fffe03f */
[--C-:B------:R-:W-:Y:S01]  /*4c30*/  FFMA.FTZ R166, R173, UR10, -R13.reuse ;  /* 0x0000000aada67c23 */ /* 0x100fe2000801080d */
[----:B------:R-:W1:Y:S01]  /*4c40*/  MUFU.EX2 R156, R156 ;  /* 0x0000009c009c7308 */ /* 0x000e620000000800 */
[----:B------:R-:W-:Y:S01]  /*4c50*/  UMOV UR7, 0x40000040 ;  /* 0x4000004000077882 */ /* 0x000fe20000000000 */
[--C-:B------:R-:W-:Y:S01]  /*4c60*/  FFMA.FTZ R168, R171, UR10, -R22.reuse ;  /* 0x0000000aaba87c23 */ /* 0x100fe20008010816 */
[--C-:B------:R-:W-:Y:S01]  /*4c70*/  FFMA.FTZ R169, R174, UR10, -R22.reuse ;  /* 0x0000000aaea97c23 */ /* 0x100fe20008010816 */
[--C-:B------:R-:W-:Y:S01]  /*4c80*/  FFMA.FTZ R170, R175, UR10, -R22.reuse ;  /* 0x0000000aafaa7c23 */ /* 0x100fe20008010816 */
[--C-:B------:R-:W-:Y:S01]  /*4c90*/  FFMA.FTZ R171, R176, UR10, -R13.reuse ;  /* 0x0000000ab0ab7c23 */ /* 0x100fe2000801080d */
[--C-:B------:R-:W-:Y:S01]  /*4ca0*/  FFMA.FTZ R172, R177, UR10, -R13.reuse ;  /* 0x0000000ab1ac7c23 */ /* 0x100fe2000801080d */
[--C-:B------:R-:W-:Y:S01]  /*4cb0*/  FFMA.FTZ R175, R178, UR10, -R22.reuse ;  /* 0x0000000ab2af7c23 */ /* 0x100fe20008010816 */
[----:B------:R-:W-:Y:S01]  /*4cc0*/  MUFU.EX2 R157, R157 ;  /* 0x0000009d009d7308 */ /* 0x000fe20000000800 */
        /* <DEDUP_REMOVED lines=18> */
[----:B------:R-:W-:Y:S01]  /*4df0*/  FFMA.FTZ R190, R197, UR10, -R13 ;  /* 0x0000000ac5be7c23 */ /* 0x000fe2000801080d */
[--C-:B------:R-:W-:Y:S01]  /*4e00*/  FFMA.FTZ R13, R194, UR10, -R22.reuse ;  /* 0x0000000ac20d7c23 */ /* 0x100fe20008010816 */
[--C-:B------:R-:W-:Y:S01]  /*4e10*/  FFMA.FTZ R192, R195, UR10, -R22.reuse ;  /* 0x0000000ac3c07c23 */ /* 0x100fe20008010816 */
[--C-:B------:R-:W-:Y:S01]  /*4e20*/  FFMA.FTZ R191, R198, UR10, -R22.reuse ;  /* 0x0000000ac6bf7c23 */ /* 0x100fe20008010816 */
[----:B------:R-:W-:Y:S01]  /*4e30*/  FFMA.FTZ R22, R199, UR10, -R22 ;  /* 0x0000000ac7167c23 */ /* 0x000fe20008010816 */
[----:B------:R-:W2:Y:S01]  /*4e40*/  MUFU.EX2 R160, R160 ;  /* 0x000000a000a07308 */ /* 0x000ea20000000800 */
[----:B------:R-:W-:Y:S01]  /*4e50*/  FFMA.FTZ R5, R6, R5, R9 ;  /* 0x0000000506057223 */ /* 0x000fe20000010009 */
[----:B------:R-:W-:-:S03]  /*4e60*/  FFMA.FTZ R7, R12, R7, R15 ;  /* 0x000000070c077223 */ /* 0x000fc6000001000f */
[----:B------:R-:W-:Y:S01]  /*4e70*/  FADD.FTZ R5, R8, R5 ;  /* 0x0000000508057221 */ /* 0x000fe20000010000 */
[----:B------:R-:W-:Y:S02]  /*4e80*/  FADD.FTZ R7, R14, R7 ;  /* 0x000000070e077221 */ /* 0x000fe40000010000 */
[----:B------:R-:W-:Y:S01]  /*4e90*/  MUFU.EX2 R161, R161 ;  /* 0x000000a100a17308 */ /* 0x000fe20000000800 */
[----:B------:R-:W-:Y:S01]  /*4ea0*/  FADD.FTZ R10, R10, R5 ;  /* 0x000000050a0a7221 */ /* 0x000fe20000010000 */
[----:B------:R-:W-:-:S03]  /*4eb0*/  FADD.FTZ R20, R20, R7 ;  /* 0x0000000714147221 */ /* 0x000fc60000010000 */
[----:B------:R-:W-:Y:S01]  /*4ec0*/  FADD.FTZ R10, R11, R10 ;  /* 0x0000000a0b0a7221 */ /* 0x000fe20000010000 */
[----:B------:R-:W-:Y:S02]  /*4ed0*/  FADD.FTZ R20, R21, R20 ;  /* 0x0000001415147221 */ /* 0x000fe40000010000 */
        /* <DEDUP_REMOVED lines=8> */
[----:B------:R-:W0:Y:S08]  /*4f60*/  MUFU.EX2 R170, R170 ;  /* 0x000000aa00aa7308 */ /* 0x000e300000000800 */
[----:B------:R-:W-:Y:S08]  /*4f70*/  MUFU.EX2 R171, R171 ;  /* 0x000000ab00ab7308 */ /* 0x000ff00000000800 */
[----:B------:R-:W0:Y:S08]  /*4f80*/  MUFU.EX2 R172, R172 ;  /* 0x000000ac00ac7308 */ /* 0x000e300000000800 */
[----:B------:R-:W-:Y:S08]  /*4f90*/  MUFU.EX2 R173, R173 ;  /* 0x000000ad00ad7308 */ /* 0x000ff00000000800 */
[----:B------:R-:W-:Y:S08]  /*4fa0*/  MUFU.EX2 R174, R174 ;  /* 0x000000ae00ae7308 */ /* 0x000ff00000000800 */
[----:B------:R-:W-:Y:S08]  /*4fb0*/  MUFU.EX2 R175, R175 ;  /* 0x000000af00af7308 */ /* 0x000ff00000000800 */
[----:B------:R-:W0:Y:S08]  /*4fc0*/  MUFU.EX2 R176, R176 ;  /* 0x000000b000b07308 */ /* 0x000e300000000800 */
        /* <DEDUP_REMOVED lines=12> */
[----:B------:R-:W-:Y:S01]  /*5090*/  MUFU.EX2 R189, R189 ;  /* 0x000000bd00bd7308 */ /* 0x000fe20000000800 */
[----:B------:R-:W-:-:S02]  /*50a0*/  WARPGROUP.DEPBAR.LE gsb0, 0x0 ;  /* 0x00008000000079c5 */ /* 0x000fc40000010000 */
[----:B-1----:R-:W-:Y:S01]  /*50b0*/  F2FP.BF16.F32.PACK_AB R152, R156, R23 ;  /* 0x000000179c98723e */ /* 0x002fe200000010ff */
[----:B------:R-:W-:Y:S01]  /*50c0*/  FADD.FTZ R23, R23, R10 ;  /* 0x0000000a17177221 */ /* 0x000fe20000010000 */
[----:B--2---:R-:W-:-:S03]  /*50d0*/  F2FP.BF16.F32.PACK_AB R153, R160, R159 ;  /* 0x0000009fa099723e */ /* 0x004fc600000010ff */
[----:B------:R-:W-:Y:S01]  /*50e0*/  MUFU.EX2 R190, R190 ;  /* 0x000000be00be7308 */ /* 0x000fe20000000800 */
[----:B------:R-:W-:Y:S01]  /*50f0*/  F2FP.BF16.F32.PACK_AB R154, R158, R157 ;  /* 0x0000009d9e9a723e */ /* 0x000fe200000010ff */
[----:B------:R-:W-:Y:S01]  /*5100*/  FADD.FTZ R159, R159, R20 ;  /* 0x000000149f9f7221 */ /* 0x000fe20000010000 */
[----:B---3--:R-:W-:Y:S01]  /*5110*/  F2FP.BF16.F32.PACK_AB R155, R162, R161 ;  /* 0x000000a1a29b723e */ /* 0x008fe200000010ff */
[----:B------:R-:W-:Y:S02]  /*5120*/  FADD.FTZ R156, R156, R23 ;  /* 0x000000179c9c7221 */ /* 0x000fe40000010000 */
[----:B------:R-:W-:Y:S01]  /*5130*/  FADD.FTZ R160, R160, R159 ;  /* 0x0000009fa0a07221 */ /* 0x000fe20000010000 */
[----:B------:R-:W-:Y:S01]  /*5140*/  WARPGROUP.ARRIVE ;  /* 0x00000000000079c5 */ /* 0x000fe20000000000 */
[----:B------:R-:W-:Y:S01]  /*5150*/  MUFU.EX2 R13, R13 ;  /* 0x0000000d000d7308 */ /* 0x000fe20000000800 */
[----:B------:R-:W-:Y:S01]  /*5160*/  FADD.FTZ R157, R157, R156 ;  /* 0x0000009c9d9d7221 */ /* 0x000fe20000010000 */
[----:B------:R-:W-:-:S03]  /*5170*/  FADD.FTZ R161, R161, R160 ;  /* 0x000000a0a1a17221 */ /* 0x000fc60000010000 */
[----:B------:R-:W-:Y:S01]  /*5180*/  HGMMA.64x256x16.F32.BF16 R24, R152, gdesc[UR4].tnspB, R24, gsb0 ;  /* 0x43e0000498187df0 */ /* 0x000fe20008001818 */
[----:B------:R-:W-:Y:S01]  /*5190*/  UIADD3 UR6, UR11, 0x100, URZ ;  /* 0x000001000b067890 */ /* 0x000fe2000fffe03f */
[----:B------:R-:W-:Y:S01]  /*51a0*/  FADD.FTZ R158, R158, R157 ;  /* 0x0000009d9e9e7221 */ /* 0x000fe20000010000 */
[----:B------:R-:W-:Y:S01]  /*51b0*/  UMOV UR7, 0x40000040 ;  /* 0x4000004000077882 */ /* 0x000fe20000000000 */
[----:B------:R-:W1:Y:S01]  /*51c0*/  MUFU.EX2 R192, R192 ;  /* 0x000000c000c07308 */ /* 0x000e620000000800 */
[----:B------:R-:W-:-:S07]  /*51d0*/  FADD.FTZ R162, R162, R161 ;  /* 0x000000a1a2a27221 */ /* 0x000fce0000010000 */
[----:B------:R-:W-:Y:S08]  /*51e0*/  MUFU.EX2 R191, R191 ;  /* 0x000000bf00bf7308 */ /* 0x000ff00000000800 */
[----:B------:R-:W2:Y:S01]  /*51f0*/  MUFU.EX2 R22, R22 ;  /* 0x0000001600167308 */ /* 0x000ea20000000800 */
[----:B------:R-:W-:Y:S02]  /*5200*/  WARPGROUP.DEPBAR.LE gsb0, 0x0 ;  /* 0x00008000000079c5 */ /* 0x000fe40000010000 */
[----:B----4-:R-:W-:Y:S01]  /*5210*/  F2FP.BF16.F32.PACK_AB R152, R164, R163 ;  /* 0x000000a3a498723e */ /* 0x010fe200000010ff */
[----:B------:R-:W-:Y:S01]  /*5220*/  FADD.FTZ R163, R163, R158 ;  /* 0x0000009ea3a37221 */ /* 0x000fe20000010000 */
[----:B-----5:R-:W-:Y:S01]  /*5230*/  F2FP.BF16.F32.PACK_AB R153, R168, R167 ;  /* 0x000000a7a899723e */ /* 0x020fe200000010ff */
[----:B------:R-:W-:Y:S01]  /*5240*/  FADD.FTZ R167, R167, R162 ;  /* 0x000000a2a7a77221 */ /* 0x000fe20000010000 */
[----:B------:R-:W-:Y:S01]  /*5250*/  F2FP.BF16.F32.PACK_AB R154, R166, R165 ;  /* 0x000000a5a69a723e */ /* 0x000fe200000010ff */
[----:B------:R-:W-:Y:S01]  /*5260*/  FADD.FTZ R164, R164, R163 ;  /* 0x000000a3a4a47221 */ /* 0x000fe20000010000 */
[----:B0-----:R-:W-:Y:S01]  /*5270*/  F2FP.BF16.F32.PACK_AB R155, R170, R169 ;  /* 0x000000a9aa9b723e */ /* 0x001fe200000010ff */
[----:B------:R-:W-:-:S02]  /*5280*/  FADD.FTZ R168, R168, R167 ;  /* 0x000000a7a8a87221 */ /* 0x000fc40000010000 */
[----:B------:R-:W-:Y:S01]  /*5290*/  FADD.FTZ R165, R165, R164 ;  /* 0x000000a4a5a57221 */ /* 0x000fe20000010000 */
[----:B------:R-:W-:Y:S01]  /*52a0*/  WARPGROUP.ARRIVE ;  /* 0x00000000000079c5 */ /* 0x000fe20000000000 */
[----:B------:R-:W-:Y:S02]  /*52b0*/  FADD.FTZ R169, R169, R168 ;  /* 0x000000a8a9a97221 */ /* 0x000fe40000010000 */
[----:B------:R-:W-:Y:S02]  /*52c0*/  FADD.FTZ R166, R166, R165 ;  /* 0x000000a5a6a67221 */ /* 0x000fe40000010000 */
[----:B------:R-:W-:Y:S01]  /*52d0*/  FADD.FTZ R170, R170, R169 ;  /* 0x000000a9aaaa7221 */ /* 0x000fe20000010000 */
[----:B------:R-:W-:Y:S01]  /*52e0*/  HGMMA.64x256x16.F32.BF16 R24, R152, gdesc[UR4].tnspB, R24, gsb0 ;  /* 0x43e0000498187df0 */ /* 0x000fe20008001818 */
[----:B------:R-:W-:Y:S01]  /*52f0*/  UIADD3 UR6, UR11, 0x180, URZ ;  /* 0x000001800b067890 */ /* 0x000fe2000fffe03f */
[----:B------:R-:W-:Y:S01]  /*5300*/  UMOV UR7, 0x40000040 ;  /* 0x4000004000077882 */ /* 0x000fe20000000000 */
[----:B------:R-:W-:-:S02]  /*5310*/  WARPGROUP.DEPBAR.LE gsb0, 0x0 ;  /* 0x00008000000079c5 */ /* 0x000fc40000010000 */
[----:B------:R-:W-:Y:S01]  /*5320*/  F2FP.BF16.F32.PACK_AB R152, R172, R171 ;  /* 0x000000abac98723e */ /* 0x000fe200000010ff */
[----:B------:R-:W-:Y:S01]  /*5330*/  FADD.FTZ R171, R171, R166 ;  /* 0x000000a6abab7221 */ /* 0x000fe20000010000 */
[----:B------:R-:W-:Y:S01]  /*5340*/  F2FP.BF16.F32.PACK_AB R153, R176, R175 ;  /* 0x000000afb099723e */ /* 0x000fe200000010ff */
[----:B------:R-:W-:Y:S01]  /*5350*/  FADD.FTZ R175, R175, R170 ;  /* 0x000000aaafaf7221 */ /* 0x000fe20000010000 */
[----:B------:R-:W-:Y:S01]  /*5360*/  F2FP.BF16.F32.PACK_AB R154, R174, R173 ;  /* 0x000000adae9a723e */ /* 0x000fe200000010ff */
[----:B------:R-:W-:Y:S01]  /*5370*/  FADD.FTZ R172, R172, R171 ;  /* 0x000000abacac7221 */ /* 0x000fe20000010000 */
[----:B------:R-:W-:Y:S01]  /*5380*/  F2FP.BF16.F32.PACK_AB R155, R178, R177 ;  /* 0x000000b1b29b723e */ /* 0x000fe200000010ff */
[----:B------:R-:W-:Y:S02]  /*5390*/  FADD.FTZ R176, R176, R175 ;  /* 0x000000afb0b07221 */ /* 0x000fe40000010000 */
[----:B------:R-:W-:Y:S01]  /*53a0*/  FADD.FTZ R173, R173, R172 ;  /* 0x000000acadad7221 */ /* 0x000fe20000010000 */
[----:B------:R-:W-:Y:S01]  /*53b0*/  WARPGROUP.ARRIVE ;  /* 0x00000000000079c5 */ /* 0x000fe20000000000 */
[----:B------:R-:W-:-:S02]  /*53c0*/  FADD.FTZ R177, R177, R176 ;  /* 0x000000b0b1b17221 */ /* 0x000fc40000010000 */
        /* <DEDUP_REMOVED lines=25> */
[----:B-1----:R-:W-:Y:S01]  /*5560*/  F2FP.BF16.F32.PACK_AB R153, R192, R13 ;  /* 0x0000000dc099723e */ /* 0x002fe200000010ff */
        /* <DEDUP_REMOVED lines=14> */
.L_x_212:
[----:B------:R-:W-:Y:S01]  /*5650*/  UIADD3 UR28, UR28, 0x32460, URZ ;  /* 0x000324601c1c7890 */ /* 0x000fe2000fffe03f */
[----:B------:R-:W-:Y:S02]  /*5660*/  IMAD.MOV.U32 R11, RZ, RZ, R4 ;  /* 0x000000ffff0b7224 */ /* 0x000fe400078e0004 */
[----:B------:R-:W-:Y:S01]  /*5670*/  IMAD.MOV.U32 R6, RZ, RZ, R3 ;  /* 0x000000ffff067224 */ /* 0x000fe200078e0003 */
[----:B------:R-:W-:-:S09]  /*5680*/  UPRMT UR28, UR29, 0x654, UR28 ;  /* 0x000006541d1c7896 */ /* 0x000fd2000800001c */
[----:B------:R-:W-:Y:S01]  /*5690*/  SYNCS.ARRIVE.TRANS64.RED.A1T0 RZ, [UR28], RZ ;  /* 0x000000ffffff79a7 */ /* 0x000fe2000810041c */
[----:B------:R-:W-:Y:S05]  /*56a0*/  @P1 BRA `(.L_x_213) ;  /* 0xffffffd800f41947 */ /* 0x000fea000383ffff */
.L_x_202:
[----:B------:R-:W0:Y:S01]  /*56b0*/  SHFL.BFLY PT, R6, R5, 0x2, 0x1f ;  /* 0x0c401f0005067f89 */ /* 0x000e2200000e0000 */
[----:B------:R-:W-:Y:S01]  /*56c0*/  MOV R207, 0x400 ;  /* 0x0000040000cf7802 */ /* 0x000fe20000000f00 */
[----:B------:R-:W-:Y:S01]  /*56d0*/  IMAD.U32 R22, RZ, RZ, UR10 ;  /* 0x0000000aff167e24 */ /* 0x000fe2000f8e00ff */
[----:B------:R-:W1:Y:S01]  /*56e0*/  LDC R213, c[0x0][0xce8] ;  /* 0x00033a00ffd57b82 */ /* 0x000e620000000800 */
[----:B------:R-:W2:Y:S01]  /*56f0*/  SHFL.BFLY PT, R8, R7, 0x2, 0x1f ;  /* 0x0c401f0007087f89 */ /* 0x000ea200000e0000 */
[----:B------:R-:W-:Y:S01]  /*5700*/  UIADD3 UR4, -UR43, URZ, URZ ;  /* 0x0000003f2b047290 */ /* 0x000fe2000fffe13f */
[----:B------:R-:W-:Y:S01]  /*5710*/  ULDC.64 UR6, c[0x0][0xc90] ;  /* 0x0003240000067ab9 */ /* 0x000fe20000000a00 */
[----:B------:R-:W3:Y:S01]  /*5720*/  S2R R10, SR_CgaCtaId ;  /* 0x00000000000a7919 */ /* 0x000ee20000008800 */
[----:B------:R-:W-:Y:S01]  /*5730*/  ULDC.64 UR8, c[0x0][0xbe8] ;  /* 0x0002fa0000087ab9 */ /* 0x000fe20000000a00 */
[----:B------:R-:W4:Y:S02]  /*5740*/  S2R R14, SR_SWINHI ;  /* 0x00000000000e7919 */ /* 0x000f240000002f00 */
[----:B------:R2:W-:Y:S06]  /*5750*/  BAR.ARV R0, 0x100 ;  /* 0x000400000000751d */ /* 0x0005ec0000002000 */
[----:B0-----:R-:W-:Y:S01]  /*5760*/  FADD.FTZ R6, R6, R5 ;  /* 0x0000000506067221 */ /* 0x001fe20000010000 */
[----:B------:R-:W-:Y:S01]  /*5770*/  IMAD.MOV.U32 R5, RZ, RZ, RZ ;  /* 0x000000ffff057224 */ /* 0x000fe200078e00ff */
[----:B------:R-:W-:Y:S06]  /*5780*/  BAR.ARV 0x8, 0x180 ;  /* 0x0206000000007b1d */ /* 0x000fec0000002000 */
[----:B--2---:R-:W-:Y:S01]  /*5790*/  FADD.FTZ R8, R8, R7 ;  /* 0x0000000708087221 */ /* 0x004fe20000010000 */
[----:B------:R-:W-:Y:S01]  /*57a0*/  IMAD R7, R200, 0x40, R2 ;  /* 0x00000040c8077824 */ /* 0x000fe200078e0202 */
[----:B------:R-:W0:Y:S01]  /*57b0*/  SHFL.BFLY PT, R9, R6, 0x1, 0x1f ;  /* 0x0c201f0006097f89 */ /* 0x000e2200000e0000 */
[----:B------:R-:W-:-:S03]  /*57c0*/  IMAD.MOV.U32 R0, RZ, RZ, -0x800000 ;  /* 0xff800000ff007424 */ /* 0x000fc600078e00ff */
[----:B------:R-:W2:Y:S01]  /*57d0*/  SHFL.BFLY PT, R11, R8, 0x1, 0x1f ;  /* 0x0c201f00080b7f89 */ /* 0x000ea200000e0000 */
[----:B---3--:R-:W-:Y:S01]  /*57e0*/  LEA R207, R10, R207, 0x18 ;  /* 0x000000cf0acf7211 */ /* 0x008fe200078ec0ff */
[----:B------:R-:W-:Y:S01]  /*57f0*/  BAR.SYNC.DEFER_BLOCKING 0x1, 0x100 ;  /* 0x0044000000007b1d */ /* 0x000fe20000010000 */
[----:B0-----:R-:W-:Y:S01]  /*5800*/  FADD.FTZ R15, R6, R9 ;  /* 0x00000009060f7221 */ /* 0x001fe20000010000 */
[----:B------:R-:W-:Y:S02]  /*5810*/  IMAD.MOV.U32 R9, RZ, RZ, RZ ;  /* 0x000000ffff097224 */ /* 0x000fe400078e00ff */
[----:B------:R-:W-:Y:S02]  /*5820*/  IMAD.MOV.U32 R6, RZ, RZ, -0x800000 ;  /* 0xff800000ff067424 */ /* 0x000fe400078e00ff */
[----:B--2---:R-:W-:Y:S01]  /*5830*/  FADD.FTZ R12, R8, R11 ;  /* 0x0000000b080c7221 */ /* 0x004fe20000010000 */
[----:B------:R-:W-:Y:S02]  /*5840*/  FSETP.NE.FTZ.AND P0, PT, R15, RZ, PT ;  /* 0x000000ff0f00720b */ /* 0x000fe40003f15000 */
[----:B------:R-:W-:-:S02]  /*5850*/  MOV R10, R207 ;  /* 0x000000cf000a7202 */ /* 0x000fc40000000f00 */
[----:B----4-:R-:W-:Y:S02]  /*5860*/  MOV R11, R14 ;  /* 0x0000000e000b7202 */ /* 0x010fe40000000f00 */
[----:B------:R-:W-:Y:S02]  /*5870*/  FSETP.NE.FTZ.AND P1, PT, R12, RZ, PT ;  /* 0x000000ff0c00720b */ /* 0x000fe40003f35000 */
[----:B------:R-:W-:Y:S01]  /*5880*/  MOV R14, UR10 ;  /* 0x0000000a000e7c02 */ /* 0x000fe20008000f00 */
[----:B------:R-:W-:Y:S02]  /*5890*/  ULDC UR10, c[0x0][0xd44] ;  /* 0x00035100000a7ab9 */ /* 0x000fe40000000800 */
[----:B------:R-:W-:Y:S02]  /*58a0*/  UIMAD UR10, UR10, UR4, UR41 ;  /* 0x000000040a0a72a4 */ /* 0x000fe4000f8e0229 */
[----:B------:R-:W0:Y:S01]  /*58b0*/  @P0 MUFU.RCP R9, R15 ;  /* 0x0000000f00090308 */ /* 0x000e220000001000 */
[----:B------:R-:W-:Y:S01]  /*58c0*/  @P0 FMUL.FTZ R14, R14, 0.69314718246459960938 ;  /* 0x3f3172180e0e0820 */ /* 0x000fe20000410000 */
[----:B------:R-:W-:-:S04]  /*58d0*/  USHF.R.S32.HI UR11, URZ, 0x1f, UR10 ;  /* 0x0000001f3f0b7899 */ /* 0x000fc8000801140a */
[----:B------:R-:W-:Y:S01]  /*58e0*/  @P1 FMUL.FTZ R22, R22, 0.69314718246459960938 ;  /* 0x3f31721816161820 */ /* 0x000fe20000410000 */
[----:B------:R-:W-:Y:S02]  /*58f0*/  UIMAD.WIDE.U32 UR4, UR10, UR6, URZ ;  /* 0x000000060a0472a5 */ /* 0x000fe4000f8e003f */
[----:B------:R-:W-:Y:S01]  /*5900*/  UIMAD UR6, UR11, UR6, URZ ;  /* 0x000000060b0672a4 */ /* 0x000fe2000f8e023f */
[----:B------:R-:W2:Y:S03]  /*5910*/  @P1 MUFU.RCP R5, R12 ;  /* 0x0000000c00051308 */ /* 0x000ea60000001000 */
[----:B------:R-:W-:Y:S02]  /*5920*/  UIMAD UR6, UR10, UR7, UR6 ;  /* 0x000000070a0672a4 */ /* 0x000fe4000f8e0206 */
[----:B------:R-:W-:-:S03]  /*5930*/  USHF.R.S32.HI UR7, URZ, 0x1f, UR43 ;  /* 0x0000001f3f077899 */ /* 0x000fc6000801142b */
[----:B------:R-:W3:Y:S01]  /*5940*/  @P0 MUFU.LG2 R15, R15 ;  /* 0x0000000f000f0308 */ /* 0x000ee20000000c00 */
        /* <DEDUP_REMOVED lines=66> */
[----:B--2---:R-:W-:Y:S01]  /*5d70*/  FMUL.FTZ R169, R126, R5 ;  /* 0x000000057ea97220 */ /* 0x004fe20000410000 */
[----:B---3--:R-:W-:Y:S01]  /*5d80*/  @P0 FMUL.FTZ R15, R15, 0.69314718246459960938 ;  /* 0x3f3172180f0f0820 */ /* 0x008fe20000410000 */
[----:B0-----:R-:W-:Y:S01]  /*5d90*/  @P1 FMUL.FTZ R21, R12, 0.69314718246459960938 ;  /* 0x3f3172180c151820 */ /* 0x001fe20000410000 */
[----:B------:R-:W-:-:S04]  /*5da0*/  IMAD.WIDE R10, R212, 0x2, R10 ;  /* 0x00000002d40a7825 */ /* 0x000fc800078e020a */
[-C--:B------:R-:W-:Y:S01]  /*5db0*/  FMUL.FTZ R27, R27, R5.reuse ;  /* 0x000000051b1b7220 */ /* 0x080fe20000410000 */
[-C--:B------:R-:W-:Y:S01]  /*5dc0*/  FMUL.FTZ R26, R26, R5.reuse ;  /* 0x000000051a1a7220 */ /* 0x080fe20000410000 */
[-C--:B------:R-:W-:Y:S01]  /*5dd0*/  FMUL.FTZ R31, R31, R5.reuse ;  /* 0x000000051f1f7220 */ /* 0x080fe20000410000 */
[-C--:B------:R-:W-:Y:S01]  /*5de0*/  FMUL.FTZ R30, R30, R5.reuse ;  /* 0x000000051e1e7220 */ /* 0x080fe20000410000 */
[----:B------:R-:W-:Y:S01]  /*5df0*/  IADD3 R13, P3, R10, 0xc060, RZ ;  /* 0x0000c0600a0d7810 */ /* 0x000fe20007f7e0ff */
[-C--:B------:R-:W-:Y:S01]  /*5e00*/  FMUL.FTZ R35, R35, R5.reuse ;  /* 0x0000000523237220 */ /* 0x080fe20000410000 */
[-C--:B------:R-:W-:Y:S01]  /*5e10*/  FMUL.FTZ R34, R34, R5.reuse ;  /* 0x0000000522227220 */ /* 0x080fe20000410000 */
[-C--:B------:R-:W-:Y:S01]  /*5e20*/  FMUL.FTZ R39, R39, R5.reuse ;  /* 0x0000000527277220 */ /* 0x080fe20000410000 */
[----:B------:R-:W-:Y:S01]  /*5e30*/  LOP3.LUT R20, R13, 0x380, RZ, 0xc0, !PT ;  /* 0x000003800d147812 */ /* 0x000fe200078ec0ff */
[-C--:B------:R-:W-:Y:S01]  /*5e40*/  FMUL.FTZ R38, R38, R5.reuse ;  /* 0x0000000526267220 */ /* 0x080fe20000410000 */
[-C--:B------:R-:W-:Y:S01]  /*5e50*/  FMUL.FTZ R43, R43, R5.reuse ;  /* 0x000000052b2b7220 */ /* 0x080fe20000410000 */
[-C--:B------:R-:W-:Y:S01]  /*5e60*/  FMUL.FTZ R42, R42, R5.reuse ;  /* 0x000000052a2a7220 */ /* 0x080fe20000410000 */
[----:B------:R-:W-:Y:S01]  /*5e70*/  SHF.R.U64 R126, R20, 0x3, RZ ;  /* 0x00000003147e7819 */ /* 0x000fe200000012ff */
        /* <DEDUP_REMOVED lines=53> */
[----:B------:R-:W-:Y:S01]  /*61d0*/  @P0 FFMA.FTZ R6, R14, R3, R15 ;  /* 0x000000030e060223 */ /* 0x000fe2000001000f */
[----:B------:R-:W-:Y:S01]  /*61e0*/  @P1 FFMA.FTZ R0, R22, R4, R21 ;  /* 0x0000000416001223 */ /* 0x000fe20000010015 */
[----:B------:R-:W-:Y:S01]  /*61f0*/  LOP3.LUT R126, R126, R13, RZ, 0x3c, !PT ;  /* 0x0000000d7e7e7212 */ /* 0x000fe200078e3cff */
[----:B------:R-:W-:Y:S01]  /*6200*/  IMAD.X R127, RZ, RZ, R11, P3 ;  /* 0x000000ffff7f7224 */ /* 0x000fe200018e060b */
[----:B------:R-:W-:-:S02]  /*6210*/  LOP3.LUT R5, R10, 0x380, RZ, 0xc0, !PT ;  /* 0x000003800a057812 */ /* 0x000fc400078ec0ff */
[C---:B------:R-:W-:Y:S02]  /*6220*/  IADD3 R61, P6, R10.reuse, 0xc000, RZ ;  /* 0x0000c0000a3d7810 */ /* 0x040fe40007fde0ff */
[C---:B------:R-:W-:Y:S02]  /*6230*/  IADD3 R69, P4, R10.reuse, 0xc040, RZ ;  /* 0x0000c0400a457810 */ /* 0x040fe40007f9e0ff */
        /* <DEDUP_REMOVED lines=10> */
[----:B------:R-:W-:Y:S01]  /*62e0*/  SHF.R.U64 R5, R5, 0x3, RZ ;  /* 0x0000000305057819 */ /* 0x000fe200000012ff */
[--C-:B------:R-:W-:Y:S01]  /*62f0*/  IMAD.X R151, RZ, RZ, R11.reuse, P2 ;  /* 0x000000ffff977224 */ /* 0x100fe200010e060b */
[----:B------:R-:W-:Y:S01]  /*6300*/  LOP3.LUT R4, R61, 0x380, RZ, 0xc0, !PT ;  /* 0x000003803d047812 */ /* 0x000fe200078ec0ff */
[----:B------:R-:W-:Y:S01]  /*6310*/  IMAD.X R153, RZ, RZ, R11, P3 ;  /* 0x000000ffff997224 */ /* 0x000fe200018e060b */
[----:B------:R-:W-:-:S02]  /*6320*/  IADD3 R23, P4, R10, 0x8000, RZ ;  /* 0x000080000a177810 */ /* 0x000fc40007f9e0ff */
[C---:B------:R-:W-:Y:S02]  /*6330*/  IADD3 R20, P5, R10.reuse, 0x4060, RZ ;  /* 0x000040600a147810 */ /* 0x040fe40007fbe0ff */
[C---:B------:R-:W-:Y:S01]  /*6340*/  IADD3 R15, P6, R10.reuse, 0x40, RZ ;  /* 0x000000400a0f7810 */ /* 0x040fe20007fde0ff */
[--C-:B------:R-:W-:Y:S01]  /*6350*/  IMAD.X R155, RZ, RZ, R11.reuse, P4 ;  /* 0x000000ffff9b7224 */ /* 0x100fe200020e060b */
[C---:B------:R-:W-:Y:S01]  /*6360*/  IADD3 R14, P0, R10.reuse, 0x4040, RZ ;  /* 0x000040400a0e7810 */ /* 0x040fe20007f1e0ff */
[--C-:B------:R-:W-:Y:S01]  /*6370*/  IMAD.X R157, RZ, RZ, R11.reuse, P5 ;  /* 0x000000ffff9d7224 */ /* 0x100fe200028e060b */
[C---:B------:R-:W-:Y:S01]  /*6380*/  IADD3 R12, P1, R10.reuse, 0x4020, RZ ;  /* 0x000040200a0c7810 */ /* 0x040fe20007f3e0ff */
[--C-:B------:R-:W-:Y:S01]  /*6390*/  IMAD.X R159, RZ, RZ, R11.reuse, P6 ;  /* 0x000000ffff9f7224 */ /* 0x100fe200030e060b */
[C---:B------:R-:W-:Y:S02]  /*63a0*/  IADD3 R21, P2, R10.reuse, 0x4000, RZ ;  /* 0x000040000a157810 */ /* 0x040fe40007f5e0ff */
[----:B------:R-:W-:Y:S01]  /*63b0*/  IADD3 R3, P3, R10, 0x60, RZ ;  /* 0x000000600a037810 */ /* 0x000fe20007f7e0ff */
[--C-:B------:R-:W-:Y:S01]  /*63c0*/  IMAD.X R163, RZ, RZ, R11.reuse, P1 ;  /* 0x000000ffffa37224 */ /* 0x100fe200008e060b */
[----:B------:R-:W-:Y:S01]  /*63d0*/  LOP3.LUT R10, R5, R10, RZ, 0x3c, !PT ;  /* 0x0000000a050a7212 */ /* 0x000fe200078e3cff */
[--C-:B------:R-:W-:Y:S01]  /*63e0*/  IMAD.X R165, RZ, RZ, R11.reuse, P2 ;  /* 0x000000ffffa57224 */ /* 0x100fe200010e060b */
[----:B------:R-:W-:Y:S01]  /*63f0*/  SHF.R.U64 R4, R4, 0x3, RZ ;  /* 0x0000000304047819 */ /* 0x000fe200000012ff */
[----:B------:R-:W-:Y:S01]  /*6400*/  IMAD.X R167, RZ, RZ, R11, P3 ;  /* 0x000000ffffa77224 */ /* 0x000fe200018e060b */
[----:B------:R-:W-:-:S02]  /*6410*/  LOP3.LUT R5, R22, 0x380, RZ, 0xc0, !PT ;  /* 0x0000038016057812 */ /* 0x000fc400078ec0ff */
[----:B------:R-:W-:Y:S02]  /*6420*/  LOP3.LUT R138, R4, R61, RZ, 0x3c, !PT ;  /* 0x0000003d048a7212 */ /* 0x000fe400078e3cff */
[----:B------:R-:W-:Y:S02]  /*6430*/  SHF.R.U64 R5, R5, 0x3, RZ ;  /* 0x0000000305057819 */ /* 0x000fe400000012ff */
[----:B------:R-:W-:Y:S02]  /*6440*/  LOP3.LUT R4, R13, 0x380, RZ, 0xc0, !PT ;  /* 0x000003800d047812 */ /* 0x000fe400078ec0ff */
[----:B------:R-:W-:Y:S02]  /*6450*/  LOP3.LUT R142, R5, R22, RZ, 0x3c, !PT ;  /* 0x00000016058e7212 */ /* 0x000fe400078e3cff */
[----:B------:R-:W-:Y:S02]  /*6460*/  SHF.R.U64 R4, R4, 0x3, RZ ;  /* 0x0000000304047819 */ /* 0x000fe400000012ff */
[----:B------:R-:W-:-:S02]  /*6470*/  LOP3.LUT R5, R23, 0x380, RZ, 0xc0, !PT ;  /* 0x0000038017057812 */ /* 0x000fc400078ec0ff */
[----:B------:R-:W-:Y:S02]  /*6480*/  LOP3.LUT R146, R4, R13, RZ, 0x3c, !PT ;  /* 0x0000000d04927212 */ /* 0x000fe400078e3cff */
[----:B------:R-:W-:Y:S02]  /*6490*/  SHF.R.U64 R4, R5, 0x3, RZ ;  /* 0x0000000305047819 */ /* 0x000fe400000012ff */
[----:B------:R-:W-:Y:S02]  /*64a0*/  LOP3.LUT R5, R20, 0x380, RZ, 0xc0, !PT ;  /* 0x0000038014057812 */ /* 0x000fe400078ec0ff */
[----:B------:R-:W-:Y:S02]  /*64b0*/  LOP3.LUT R13, R14, 0x380, RZ, 0xc0, !PT ;  /* 0x000003800e0d7812 */ /* 0x000fe400078ec0ff */
[----:B------:R-:W-:Y:S02]  /*64c0*/  SHF.R.U64 R5, R5, 0x3, RZ ;  /* 0x0000000305057819 */ /* 0x000fe400000012ff */
[----:B------:R-:W-:-:S02]  /*64d0*/  LOP3.LUT R154, R4, R23, RZ, 0x3c, !PT ;  /* 0x00000017049a7212 */ /* 0x000fc400078e3cff */
[----:B------:R-:W-:Y:S02]  /*64e0*/  LOP3.LUT R156, R5, R20, RZ, 0x3c, !PT ;  /* 0x00000014059c7212 */ /* 0x000fe400078e3cff */
[----:B------:R-:W-:Y:S02]  /*64f0*/  LOP3.LUT R5, R12, 0x380, RZ, 0xc0, !PT ;  /* 0x000003800c057812 */ /* 0x000fe400078ec0ff */
[----:B------:R-:W-:Y:S02]  /*6500*/  SHF.R.U64 R13, R13, 0x3, RZ ;  /* 0x000000030d0d7819 */ /* 0x000fe400000012ff */
[----:B------:R-:W-:Y:S02]  /*6510*/  LOP3.LUT R52, R65, 0x380, RZ, 0xc0, !PT ;  /* 0x0000038041347812 */ /* 0x000fe400078ec0ff */
[----:B------:R-:W-:Y:S02]  /*6520*/  LOP3.LUT R4, R15, 0x380, RZ, 0xc0, !PT ;  /* 0x000003800f047812 */ /* 0x000fe400078ec0ff */
[----:B------:R-:W-:-:S02]  /*6530*/  IADD3 R61, P2, R8, 0x7000, RZ ;  /* 0x00007000083d7810 */ /* 0x000fc40007f5e0ff */
[----:B------:R-:W-:Y:S02]  /*6540*/  SHF.R.U64 R5, R5, 0x3, RZ ;  /* 0x0000000305057819 */ /* 0x000fe400000012ff */
[----:B------:R-:W-:Y:S02]  /*6550*/  LOP3.LUT R160, R13, R14, RZ, 0x3c, !PT ;  /* 0x0000000e0da07212 */ /* 0x000fe400078e3cff */
[----:B------:R-:W-:Y:S02]  /*6560*/  SHF.R.U64 R52, R52, 0x3, RZ ;  /* 0x0000000334347819 */ /* 0x000fe400000012ff */
[----:B------:R-:W-:Y:S02]  /*6570*/  LOP3.LUT R22, R53, 0x380, RZ, 0xc0, !PT ;  /* 0x0000038035167812 */ /* 0x000fe400078ec0ff */
[----:B------:R-:W-:Y:S02]  /*6580*/  SHF.R.U64 R4, R4, 0x3, RZ ;  /* 0x0000000304047819 */ /* 0x000fe400000012ff */
[----:B------:R-:W-:-:S02]  /*6590*/  IADD3 R13, P3, R8, 0x1000, RZ ;  /* 0x00001000080d7810 */ /* 0x000fc40007f7e0ff */
[----:B------:R-:W-:Y:S02]  /*65a0*/  LOP3.LUT R60, R61, 0x380, RZ, 0xc0, !PT ;  /* 0x000003803d3c7812 */ /* 0x000fe400078ec0ff */
[----:B------:R-:W-:Y:S01]  /*65b0*/  LOP3.LUT R162, R5, R12, RZ, 0x3c, !PT ;  /* 0x0000000c05a27212 */ /* 0x000fe200078e3cff */
[----:B------:R-:W-:Y:S01]  /*65c0*/  IMAD.U32 R5, RZ, RZ, UR5 ;  /* 0x00000005ff057e24 */ /* 0x000fe2000f8e00ff */
[----:B------:R-:W-:Y:S02]  /*65d0*/  LOP3.LUT R134, R52, R65, RZ, 0x3c, !PT ;  /* 0x0000004134867212 */ /* 0x000fe400078e3cff */
[----:B------:R-:W-:Y:S02]  /*65e0*/  SHF.R.U64 R22, R22, 0x3, RZ ;  /* 0x0000000316167819 */ /* 0x000fe400000012ff */
[----:B------:R-:W-:Y:S02]  /*65f0*/  LOP3.LUT R158, R4, R15, RZ, 0x3c, !PT ;  /* 0x0000000f049e7212 */ /* 0x000fe400078e3cff */
[----:B------:R-:W-:-:S02]  /*6600*/  LOP3.LUT R12, R13, 0x380, RZ, 0xc0, !PT ;  /* 0x000003800d0c7812 */ /* 0x000fc400078ec0ff */
[----:B------:R-:W-:Y:S02]  /*6610*/  SHF.R.U64 R60, R60, 0x3, RZ ;  /* 0x000000033c3c7819 */ /* 0x000fe400000012ff */
[----:B------:R-:W-:Y:S02]  /*6620*/  LOP3.LUT R52, R57, 0x380, RZ, 0xc0, !PT ;  /* 0x0000038039347812 */ /* 0x000fe400078ec0ff */
[----:B------:R-:W-:Y:S02]  /*6630*/  LOP3.LUT R4, R21, 0x380, RZ, 0xc0, !PT ;  /* 0x0000038015047812 */ /* 0x000fe400078ec0ff */
[----:B------:R-:W-:Y:S02]  /*6640*/  LOP3.LUT R152, R22, R53, RZ, 0x3c, !PT ;  /* 0x0000003516987212 */ /* 0x000fe400078e3cff */
[----:B------:R-:W-:Y:S02]  /*6650*/  SHF.R.U64 R12, R12, 0x3, RZ ;  /* 0x000000030c0c7819 */ /* 0x000fe400000012ff */
[----:B------:R-:W-:Y:S01]  /*6660*/  LOP3.LUT R60, R60, R61, RZ, 0x3c, !PT ;  /* 0x0000003d3c3c7212 */ /* 0x000fe200078e3cff */
[----:B------:R-:W-:Y:S01]  /*6670*/  IMAD.X R61, RZ, RZ, R9, P2 ;  /* 0x000000ffff3d7224 */ /* 0x000fe200010e0609 */
[----:B------:R-:W-:-:S02]  /*6680*/  LOP3.LUT R56, R69, 0x380, RZ, 0xc0, !PT ;  /* 0x0000038045387812 */ /* 0x000fc400078ec0ff */
[----:B------:R-:W-:Y:S02]  /*6690*/  SHF.R.U64 R52, R52, 0x3, RZ ;  /* 0x0000000334347819 */ /* 0x000fe400000012ff */
[----:B------:R-:W-:Y:S02]  /*66a0*/  SHF.R.U64 R4, R4, 0x3, RZ ;  /* 0x0000000304047819 */ /* 0x000fe400000012ff */
[----:B------:R-:W-:Y:S02]  /*66b0*/  LOP3.LUT R22, R3, 0x380, RZ, 0xc0, !PT ;  /* 0x0000038003167812 */ /* 0x000fe400078ec0ff */
[----:B------:R-:W-:Y:S02]  /*66c0*/  IADD3 R115, P2, R8, 0xe000, RZ ;  /* 0x0000e00008737810 */ /* 0x000fe40007f5e0ff */
[----:B------:R-:W-:Y:S01]  /*66d0*/  LOP3.LUT R12, R12, R13, RZ, 0x3c, !PT ;  /* 0x0000000d0c0c7212 */ /* 0x000fe200078e3cff */
[----:B------:R-:W-:Y:S01]  /*66e0*/  IMAD.X R13, RZ, RZ, R9, P3 ;  /* 0x000000ffff0d7224 */ /* 0x000fe200018e0609 */
[----:B------:R-:W-:-:S02]  /*66f0*/  IADD3.X R161, RZ, R11, RZ, P0, !PT ;  /* 0x0000000bffa17210 */ /* 0x000fc400007fe4ff */
[----:B------:R-:W-:Y:S02]  /*6700*/  SHF.R.U64 R56, R56, 0x3, RZ ;  /* 0x0000000338387819 */ /* 0x000fe400000012ff */
[----:B------:R-:W-:Y:S02]  /*6710*/  LOP3.LUT R150, R52, R57, RZ, 0x3c, !PT ;  /* 0x0000003934967212 */ /* 0x000fe400078e3cff */
[----:B------:R-:W-:Y:S01]  /*6720*/  LOP3.LUT R164, R4, R21, RZ, 0x3c, !PT ;  /* 0x0000001504a47212 */ /* 0x000fe200078e3cff */
[----:B------:R-:W-:Y:S01]  /*6730*/  IMAD.U32 R4, RZ, RZ, UR4 ;  /* 0x00000004ff047e24 */ /* 0x000fe2000f8e00ff */
[----:B------:R-:W-:Y:S01]  /*6740*/  SHF.R.U64 R22, R22, 0x3, RZ ;  /* 0x0000000316167819 */ /* 0x000fe200000012ff */
[----:B------:R-:W-:Y:S01]  /*6750*/  UIADD3 UR4, UR5, UR6, URZ ;  /* 0x0000000605047290 */ /* 0x000fe2000fffe03f */
[C---:B------:R-:W-:Y:S02]  /*6760*/  IADD3 R15, P4, R8.reuse, 0x2000, RZ ;  /* 0x00002000080f7810 */ /* 0x040fe40007f9e0ff */
[C---:B------:R-:W-:Y:S01]  /*6770*/  IADD3 R21, P5, R8.reuse, 0x3000, RZ ;  /* 0x0000300008157810 */ /* 0x040fe20007fbe0ff */
[----:B------:R-:W-:Y:S01]  /*6780*/  ULDC UR6, c[0x0][0xb88] ;  /* 0x0002e20000067ab9 */ /* 0x000fe20000000800 */
[C---:B------:R-:W-:Y:S01]  /*6790*/  IADD3 R23, P6, R8.reuse, 0x4000, RZ ;  /* 0x0000400008177810 */ /* 0x040fe20007fde0ff */
[----:B------:R-:W-:Y:S01]  /*67a0*/  IMAD.U32 R5, RZ, RZ, UR4 ;  /* 0x00000004ff057e24 */ /* 0x000fe2000f8e00ff */
[C---:B------:R-:W-:Y:S01]  /*67b0*/  IADD3 R53, P0, R8.reuse, 0x5000, RZ ;  /* 0x0000500008357810 */ /* 0x040fe20007f1e0ff */
[----:B------:R-:W-:Y:S01]  /*67c0*/  ULDC.64 UR4, c[0x0][0xc88] ;  /* 0x0003220000047ab9 */ /* 0x000fe20000000a00 */
[----:B------:R-:W-:-:S02]  /*67d0*/  IADD3 R57, P1, R8, 0x6000, RZ ;  /* 0x0000600008397810 */ /* 0x000fc40007f3e0ff */
[----:B------:R-:W-:Y:S02]  /*67e0*/  IADD3 R65, P3, R8, 0x8000, RZ ;  /* 0x0000800008417810 */ /* 0x000fe40007f7e0ff */
[----:B------:R-:W-:Y:S02]  /*67f0*/  LOP3.LUT R114, R115, 0x380, RZ, 0xc0, !PT ;  /* 0x0000038073727812 */ /* 0x000fe400078ec0ff */
[----:B------:R-:W-:Y:S02]  /*6800*/  LOP3.LUT R130, R56, R69, RZ, 0x3c, !PT ;  /* 0x0000004538827212 */ /* 0x000fe400078e3cff */
[----:B------:R-:W-:Y:S01]  /*6810*/  LOP3.LUT R166, R22, R3, RZ, 0x3c, !PT ;  /* 0x0000000316a67212 */ /* 0x000fe200078e3cff */
[----:B------:R-:W-:Y:S01]  /*6820*/  IMAD R3, RZ, RZ, -UR41 ;  /* 0x80000029ff037e24 */ /* 0x000fe2000f8e02ff */
[----:B------:R-:W-:Y:S02]  /*6830*/  LOP3.LUT R14, R15, 0x380, RZ, 0xc0, !PT ;  /* 0x000003800f0e7812 */ /* 0x000fe400078ec0ff */
[----:B------:R-:W-:-:S02]  /*6840*/  LOP3.LUT R20, R21, 0x380, RZ, 0xc0, !PT ;  /* 0x0000038015147812 */ /* 0x000fc400078ec0ff */
[----:B------:R-:W-:Y:S02]  /*6850*/  LOP3.LUT R22, R23, 0x380, RZ, 0xc0, !PT ;  /* 0x0000038017167812 */ /* 0x000fe400078ec0ff */
[----:B------:R-:W-:Y:S02]  /*6860*/  LOP3.LUT R52, R53, 0x380, RZ, 0xc0, !PT ;  /* 0x0000038035347812 */ /* 0x000fe400078ec0ff */
[----:B------:R-:W-:Y:S02]  /*6870*/  LOP3.LUT R56, R57, 0x380, RZ, 0xc0, !PT ;  /* 0x0000038039387812 */ /* 0x000fe400078ec0ff */
[----:B------:R-:W-:Y:S02]  /*6880*/  LOP3.LUT R64, R65, 0x380, RZ, 0xc0, !PT ;  /* 0x0000038041407812 */ /* 0x000fe400078ec0ff */
[----:B------:R-:W-:Y:S02]  /*6890*/  SHF.R.U64 R114, R114, 0x3, RZ ;  /* 0x0000000372727819 */ /* 0x000fe400000012ff */
[----:B------:R-:W-:-:S02]  /*68a0*/  SHF.R.U64 R14, R14, 0x3, RZ ;  /* 0x000000030e0e7819 */ /* 0x000fc400000012ff */
[----:B------:R-:W-:Y:S02]  /*68b0*/  SHF.R.U64 R20, R20, 0x3, RZ ;  /* 0x0000000314147819 */ /* 0x000fe400000012ff */
[----:B------:R-:W-:Y:S02]  /*68c0*/  SHF.R.U64 R22, R22, 0x3, RZ ;  /* 0x0000000316167819 */ /* 0x000fe400000012ff */
[----:B------:R-:W-:Y:S02]  /*68d0*/  SHF.R.U64 R52, R52, 0x3, RZ ;  /* 0x0000000334347819 */ /* 0x000fe400000012ff */
[----:B------:R-:W-:Y:S02]  /*68e0*/  SHF.R.U64 R56, R56, 0x3, RZ ;  /* 0x0000000338387819 */ /* 0x000fe400000012ff */
[----:B------:R-:W-:Y:S02]  /*68f0*/  SHF.R.U64 R64, R64, 0x3, RZ ;  /* 0x0000000340407819 */ /* 0x000fe400000012ff */
[----:B------:R-:W-:Y:S01]  /*6900*/  LOP3.LUT R114, R114, R115, RZ, 0x3c, !PT ;  /* 0x0000007372727212 */ /* 0x000fe200078e3cff */
[----:B------:R-:W-:Y:S01]  /*6910*/  IMAD.X R115, RZ, RZ, R9, P2 ;  /* 0x000000ffff737224 */ /* 0x000fe200010e0609 */
[----:B-1----:R-:W-:-:S02]  /*6920*/  ISETP.NE.AND P2, PT, R213, 0x1, PT ;  /* 0x00000001d500780c */ /* 0x002fc40003f45270 */
[----:B------:R-:W-:Y:S01]  /*6930*/  LOP3.LUT R14, R14, R15, RZ, 0x3c, !PT ;  /* 0x0000000f0e0e7212 */ /* 0x000fe200078e3cff */
[--C-:B------:R-:W-:Y:S01]  /*6940*/  IMAD.X R15, RZ, RZ, R9.reuse, P4 ;  /* 0x000000ffff0f7224 */ /* 0x100fe200020e0609 */
        /* <DEDUP_REMOVED lines=10> */
[----:B------:R-:W-:-:S02]  /*69f0*/  F2FP.BF16.F32.PACK_AB R24, R25, R24 ;  /* 0x000000181918723e */ /* 0x000fc400000010ff */
[----:B------:R-:W-:Y:S02]  /*6a00*/  F2FP.BF16.F32.PACK_AB R25, R27, R26 ;  /* 0x0000001a1b19723e */ /* 0x000fe400000010ff */
[C---:B------:R-:W-:Y:S02]  /*6a10*/  IADD3 R69, P4, R8.reuse, 0x9000, RZ ;  /* 0x0000900008457810 */ /* 0x040fe40007f9e0ff */
[C---:B------:R-:W-:Y:S02]  /*6a20*/  IADD3 R99, P5, R8.reuse, 0xa000, RZ ;  /* 0x0000a00008637810 */ /* 0x040fe40007fbe0ff */
[C---:B------:R-:W-:Y:S02]  /*6a30*/  IADD3 R103, P6, R8.reuse, 0xb000, RZ ;  /* 0x0000b00008677810 */ /* 0x040fe40007fde0ff */
[C---:B------:R-:W-:Y:S02]  /*6a40*/  IADD3 R107, P0, R8.reuse, 0xc000, RZ ;  /* 0x0000c000086b7810 */ /* 0x040fe40007f1e0ff */
[----:B------:R-:W-:-:S02]  /*6a50*/  IADD3 R111, P1, R8, 0xd000, RZ ;  /* 0x0000d000086f7810 */ /* 0x000fc40007f3e0ff */
[C---:B------:R-:W-:Y:S02]  /*6a60*/  IADD3 R119, P3, R8.reuse, 0xf000, RZ ;  /* 0x0000f00008777810 */ /* 0x040fe40007f7e0ff */
[----:B------:R-:W-:Y:S02]  /*6a70*/  LOP3.LUT R123, R8, 0x380, RZ, 0xc0, !PT ;  /* 0x00000380087b7812 */ /* 0x000fe400078ec0ff */
[----:B------:R-:W-:Y:S02]  /*6a80*/  F2FP.BF16.F32.PACK_AB R26, R184, R28 ;  /* 0x0000001cb81a723e */ /* 0x000fe400000010ff */
[----:B------:R-:W0:Y:S01]  /*6a90*/  LDC R28, c[0x0][0xd38] ;  /* 0x00034e00ff1c7b82 */ /* 0x000e220000000800 */
[----:B------:R-:W-:Y:S02]  /*6aa0*/  LOP3.LUT R68, R69, 0x380, RZ, 0xc0, !PT ;  /* 0x0000038045447812 */ /* 0x000fe400078ec0ff */
[----:B------:R-:W-:Y:S02]  /*6ab0*/  LOP3.LUT R98, R99, 0x380, RZ, 0xc0, !PT ;  /* 0x0000038063627812 */ /* 0x000fe400078ec0ff */
[----:B------:R-:W-:-:S02]  /*6ac0*/  LOP3.LUT R102, R103, 0x380, RZ, 0xc0, !PT ;  /* 0x0000038067667812 */ /* 0x000fc400078ec0ff */
[----:B------:R-:W-:Y:S02]  /*6ad0*/  LOP3.LUT R106, R107, 0x380, RZ, 0xc0, !PT ;  /* 0x000003806b6a7812 */ /* 0x000fe400078ec0ff */
[----:B------:R-:W-:Y:S02]  /*6ae0*/  LOP3.LUT R110, R111, 0x380, RZ, 0xc0, !PT ;  /* 0x000003806f6e7812 */ /* 0x000fe400078ec0ff */
[----:B------:R-:W-:Y:S02]  /*6af0*/  LOP3.LUT R118, R119, 0x380, RZ, 0xc0, !PT ;  /* 0x0000038077767812 */ /* 0x000fe400078ec0ff */
[----:B------:R-:W-:Y:S02]  /*6b00*/  SHF.R.U64 R123, R123, 0x3, RZ ;  /* 0x000000037b7b7819 */ /* 0x000fe400000012ff */
[----:B------:R-:W-:Y:S02]  /*6b10*/  SHF.R.U64 R68, R68, 0x3, RZ ;  /* 0x0000000344447819 */ /* 0x000fe400000012ff */
[----:B------:R-:W-:-:S02]  /*6b20*/  SHF.R.U64 R98, R98, 0x3, RZ ;  /* 0x0000000362627819 */ /* 0x000fc400000012ff */
[----:B------:R-:W-:Y:S02]  /*6b30*/  SHF.R.U64 R102, R102, 0x3, RZ ;  /* 0x0000000366667819 */ /* 0x000fe400000012ff */
[----:B------:R-:W-:Y:S02]  /*6b40*/  SHF.R.U64 R106, R106, 0x3, RZ ;  /* 0x000000036a6a7819 */ /* 0x000fe400000012ff */
[----:B------:R-:W-:Y:S01]  /*6b50*/  SHF.R.U64 R110, R110, 0x3, RZ ;  /* 0x000000036e6e7819 */ /* 0x000fe200000012ff */
[----:B0-----:R-:W-:Y:S01]  /*6b60*/  IMAD R3, R28, R3, UR44 ;  /* 0x0000002c1c037e24 */ /* 0x001fe2000f8e0203 */
[----:B------:R-:W-:Y:S02]  /*6b70*/  SHF.R.U64 R118, R118, 0x3, RZ ;  /* 0x0000000376767819 */ /* 0x000fe400000012ff */
[----:B------:R-:W-:Y:S01]  /*6b80*/  LOP3.LUT R122, R123, R8, RZ, 0x3c, !PT ;  /* 0x000000087b7a7212 */ /* 0x000fe200078e3cff */
[----:B------:R-:W-:Y:S01]  /*6b90*/  IMAD.MOV.U32 R123, RZ, RZ, R9 ;  /* 0x000000ffff7b7224 */ /* 0x000fe200078e0009 */
[----:B------:R-:W0:Y:S01]  /*6ba0*/  @P2 LDC R8, c[0x0][0xcec] ;  /* 0x00033b00ff082b82 */ /* 0x000e220000000800 */
        /* <DEDUP_REMOVED lines=11> */
[----:B------:R-:W-:-:S02]  /*6c60*/  IADD3.X R69, RZ, R9, RZ, P4, !PT ;  /* 0x00000009ff457210 */ /* 0x000fc400027fe4ff */
[----:B------:R-:W1:Y:S01]  /*6c70*/  @P2 LDC R9, c[0x0][0xcf0] ;  /* 0x00033c00ff092b82 */ /* 0x000e620000000800 */
[----:B------:R-:W-:Y:S02]  /*6c80*/  F2FP.BF16.F32.PACK_AB R27, R31, R30 ;  /* 0x0000001e1f1b723e */ /* 0x000fe400000010ff */
[----:B------:R-:W-:Y:S02]  /*6c90*/  F2FP.BF16.F32.PACK_AB R40, R41, R40 ;  /* 0x000000282928723e */ /* 0x000fe400000010ff */
[----:B------:R-:W-:Y:S02]  /*6ca0*/  F2FP.BF16.F32.PACK_AB R41, R43, R42 ;  /* 0x0000002a2b29723e */ /* 0x000fe400000010ff */
[----:B------:R-:W-:Y:S01]  /*6cb0*/  F2FP.BF16.F32.PACK_AB R43, R47, R46 ;  /* 0x0000002e2f2b723e */ /* 0x000fe200000010ff */
[----:B------:R-:W2:Y:S01]  /*6cc0*/  LDC.64 R30, c[0x0][0xc98] ;  /* 0x00032600ff1e7b82 */ /* 0x000ea20000000a00 */
[----:B------:R-:W-:Y:S01]  /*6cd0*/  IMAD R47, R3, 0x80, R211 ;  /* 0x00000080032f7824 */ /* 0x000fe200078e02d3 */
[----:B------:R-:W-:-:S02]  /*6ce0*/  F2FP.BF16.F32.PACK_AB R32, R33, R32 ;  /* 0x000000202120723e */ /* 0x000fc400000010ff */
[----:B------:R-:W-:Y:S01]  /*6cf0*/  F2FP.BF16.F32.PACK_AB R33, R35, R34 ;  /* 0x000000222321723e */ /* 0x000fe200000010ff */
[----:B0-----:R-:W-:Y:S01]  /*6d00*/  @P2 IMAD.HI.U32 R8, R47, R8, RZ ;  /* 0x000000082f082227 */ /* 0x001fe200078e00ff */
[----:B------:R-:W-:Y:S02]  /*6d10*/  MOV R10, R10 ;  /* 0x0000000a000a7202 */ /* 0x000fe40000000f00 */
[----:B------:R-:W-:Y:S01]  /*6d20*/  F2FP.BF16.F32.PACK_AB R35, R39, R38 ;  /* 0x000000262723723e */ /* 0x000fe200000010ff */
[----:B------:R-:W-:Y:S01]  /*6d30*/  IMAD.MOV.U32 R39, RZ, RZ, R47 ;  /* 0x000000ffff277224 */ /* 0x000fe200078e002f */
[----:B------:R-:W-:Y:S01]  /*6d40*/  MOV R146, R146 ;  /* 0x0000009200927202 */ /* 0x000fe20000000f00 */
[----:B------:R-:W-:Y:S01]  /*6d50*/  STSM.16.M88.4 [R10], R24 ;  /* 0x000000180a007844 */ /* 0x000fe20000000200 */
[----:B------:R-:W-:Y:S02]  /*6d60*/  F2FP.BF16.F32.PACK_AB R34, R183, R36 ;  /* 0x00000024b722723e */ /* 0x000fe400000010ff */
[----:B------:R-:W-:-:S02]  /*6d70*/  F2FP.BF16.F32.PACK_AB R48, R49, R48 ;  /* 0x000000303130723e */ /* 0x000fc400000010ff */
[----:B-1----:R-:W-:Y:S01]  /*6d80*/  @P2 SHF.R.U32.HI R39, RZ, R9, R8 ;  /* 0x00000009ff272219 */ /* 0x002fe20000011608 */
[----:B------:R0:W-:Y:S01]  /*6d90*/  STSM.16.M88.4 [R146], R32 ;  /* 0x0000002092007844 */ /* 0x0001e20000000200 */
[----:B------:R-:W-:Y:S02]  /*6da0*/  MOV R158, R158 ;  /* 0x0000009e009e7202 */ /* 0x000fe40000000f00 */
[----:B------:R-:W-:Y:S02]  /*6db0*/  F2FP.BF16.F32.PACK_AB R42, R182, R44 ;  /* 0x0000002cb62a723e */ /* 0x000fe400000010ff */
[----:B------:R-:W-:Y:S02]  /*6dc0*/  F2FP.BF16.F32.PACK_AB R49, R51, R50 ;  /* 0x000000323331723e */ /* 0x000fe400000010ff */
[----:B------:R-:W-:Y:S01]  /*6dd0*/  MOV R166, R166 ;  /* 0x000000a600a67202 */ /* 0x000fe20000000f00 */
[C---:B--2---:R-:W-:Y:S01]  /*6de0*/  IMAD R28, R30.reuse, UR7, RZ ;  /* 0x000000071e1c7c24 */ /* 0x044fe2000f8e02ff */
[----:B------:R-:W-:Y:S01]  /*6df0*/  F2FP.BF16.F32.PACK_AB R50, R205, R189 ;  /* 0x000000bdcd32723e */ /* 0x000fe200000010ff */
[----:B------:R-:W-:Y:S01]  /*6e00*/  IMAD.WIDE.U32 R4, R30, UR43, R4 ;  /* 0x0000002b1e047c25 */ /* 0x000fe2000f8e0004 */
[----:B------:R-:W-:Y:S01]  /*6e10*/  F2FP.BF16.F32.PACK_AB R51, R55, R54 ;  /* 0x000000363733723e */ /* 0x000fe200000010ff */
[----:B------:R-:W-:Y:S01]  /*6e20*/  STSM.16.M88.4 [R158], R40 ;  /* 0x000000289e007844 */ /* 0x000fe20000000200 */
[----:B------:R-:W-:-:S02]  /*6e30*/  MOV R164, R164 ;  /* 0x000000a400a47202 */ /* 0x000fc40000000f00 */
[----:B------:R-:W-:Y:S01]  /*6e40*/  F2FP.BF16.F32.PACK_AB R8, R204, R188 ;  /* 0x000000bccc08723e */ /* 0x000fe200000010ff */
[----:B0-----:R-:W-:Y:S01]  /*6e50*/  IMAD.MOV R32, RZ, RZ, -R39 ;  /* 0x000000ffff207224 */ /* 0x001fe200078e0a27 */
[----:B------:R-:W-:Y:S01]  /*6e60*/  F2FP.BF16.F32.PACK_AB R9, R59, R58 ;  /* 0x0000003a3b09723e */ /* 0x000fe200000010ff */
[----:B------:R-:W-:Y:S01]  /*6e70*/  STSM.16.M88.4 [R166], R48 ;  /* 0x00000030a6007844 */ /* 0x000fe20000000200 */
[----:B------:R-:W-:Y:S01]  /*6e80*/  F2FP.BF16.F32.PACK_AB R10, R203, R187 ;  /* 0x000000bbcb0a723e */ /* 0x000fe200000010ff */
[----:B------:R-:W-:Y:S01]  /*6e90*/  IMAD R33, R213, R32, R47 ;  /* 0x00000020d5217224 */ /* 0x000fe200078e022f */
[----:B------:R-:W-:Y:S01]  /*6ea0*/  F2FP.BF16.F32.PACK_AB R11, R63, R62 ;  /* 0x0000003e3f0b723e */ /* 0x000fe200000010ff */
[----:B------:R-:W-:Y:S01]  /*6eb0*/  IMAD R32, R31, UR43, R28 ;  /* 0x0000002b1f207c24 */ /* 0x000fe2000f8e021c */
[----:B------:R-:W-:Y:S02]  /*6ec0*/  F2FP.BF16.F32.PACK_AB R29, R7, R29 ;  /* 0x0000001d071d723e */ /* 0x000fe400000010ff */
[----:B------:R-:W-:Y:S01]  /*6ed0*/  SHF.R.S32.HI R7, RZ, 0x1f, R33 ;  /* 0x0000001fff077819 */ /* 0x000fe20000011421 */
[----:B------:R0:W-:Y:S01]  /*6ee0*/  STSM.16.M88.4 [R164], R8 ;  /* 0x00000008a4007844 */ /* 0x0001e20000000200 */
[----:B------:R-:W-:-:S02]  /*6ef0*/  F2FP.BF16.F32.PACK_AB R72, R73, R72 ;  /* 0x000000484948723e */ /* 0x000fc400000010ff */
[----:B------:R-:W-:Y:S02]  /*6f00*/  MOV R162, R162 ;  /* 0x000000a200a27202 */ /* 0x000fe40000000f00 */
[----:B------:R-:W-:Y:S02]  /*6f10*/  F2FP.BF16.F32.PACK_AB R24, R202, R186 ;  /* 0x000000baca18723e */ /* 0x000fe400000010ff */
[----:B------:R-:W-:Y:S02]  /*6f20*/  F2FP.BF16.F32.PACK_AB R25, R67, R66 ;  /* 0x000000424319723e */ /* 0x000fe400000010ff */
[----:B------:R-:W-:Y:S02]  /*6f30*/  F2FP.BF16.F32.PACK_AB R26, R201, R185 ;  /* 0x000000b9c91a723e */ /* 0x000fe400000010ff */
[----:B------:R-:W-:Y:S02]  /*6f40*/  F2FP.BF16.F32.PACK_AB R27, R71, R70 ;  /* 0x00000046471b723e */ /* 0x000fe400000010ff */
[----:B------:R-:W-:-:S02]  /*6f50*/  F2FP.BF16.F32.PACK_AB R73, R75, R74 ;  /* 0x0000004a4b49723e */ /* 0x000fc400000010ff */
[----:B------:R-:W-:Y:S01]  /*6f60*/  F2FP.BF16.F32.PACK_AB R80, R81, R80 ;  /* 0x000000505150723e */ /* 0x000fe200000010ff */
[----:B0-----:R-:W-:Y:S01]  /*6f70*/  IMAD R11, R3, 0x80, R209 ;  /* 0x00000080030b7824 */ /* 0x001fe200078e02d1 */
[----:B------:R-:W-:Y:S01]  /*6f80*/  SHF.R.S32.HI R9, RZ, 0x1f, R39 ;  /* 0x0000001fff097819 */ /* 0x000fe20000011427 */
[----:B------:R0:W-:Y:S01]  /*6f90*/  STSM.16.M88.4 [R162], R24 ;  /* 0x00000018a2007844 */ /* 0x0001e20000000200 */
[----:B------:R-:W-:Y:S01]  /*6fa0*/  IADD3 R8, P0, R39, R4, RZ ;  /* 0x0000000427087210 */ /* 0x000fe20007f1e0ff */
[----:B------:R-:W-:Y:S01]  /*6fb0*/  IMAD R4, R7, UR4, RZ ;  /* 0x0000000407047c24 */ /* 0x000fe2000f8e02ff */
[----:B------:R-:W-:Y:S02]  /*6fc0*/  MOV R160, R160 ;  /* 0x000000a000a07202 */ /* 0x000fe40000000f00 */
[----:B------:R-:W-:Y:S01]  /*6fd0*/  IADD3.X R9, R9, R5, R32, P0, !PT ;  /* 0x0000000509097210 */ /* 0x000fe200007fe420 */
[----:B------:R-:W-:Y:S01]  /*6fe0*/  IMAD R7, R33, UR5, R4 ;  /* 0x0000000521077c24 */ /* 0x000fe2000f8e0204 */
[----:B------:R-:W-:Y:S01]  /*6ff0*/  F2FP.BF16.F32.PACK_AB R74, R199, R76 ;  /* 0x0000004cc74a723e */ /* 0x000fe200000010ff */
[----:B------:R-:W-:Y:S01]  /*7000*/  IMAD R4, R213, UR6, RZ ;  /* 0x00000006d5047c24 */ /* 0x000fe2000f8e02ff */
[----:B------:R-:W-:Y:S01]  /*7010*/  F2FP.BF16.F32.PACK_AB R75, R79, R78 ;  /* 0x0000004e4f4b723e */ /* 0x000fe200000010ff */
[----:B------:R-:W-:Y:S01]  /*7020*/  IMAD.WIDE.U32 R8, R33, UR4, R8 ;  /* 0x0000000421087c25 */ /* 0x000fe2000f8e0008 */
[----:B------:R-:W-:Y:S01]  /*7030*/  F2FP.BF16.F32.PACK_AB R81, R83, R82 ;  /* 0x000000525351723e */ /* 0x000fe200000010ff */
[----:B------:R-:W-:Y:S01]  /*7040*/  ULDC.64 UR4, c[0x0][0xc50] ;  /* 0x0003140000047ab9 */ /* 0x000fe20000000a00 */
[----:B------:R-:W-:Y:S01]  /*7050*/  F2FP.BF16.F32.PACK_AB R88, R89, R88 ;  /* 0x000000585958723e */ /* 0x000fe200000010ff */
[----:B------:R-:W-:Y:S01]  /*7060*/  IMAD.IADD R7, R9, 0x1, R7 ;  /* 0x0000000109077824 */ /* 0x000fe200078e0207 */
[----:B------:R-:W-:Y:S01]  /*7070*/  MOV R156, R156 ;  /* 0x0000009c009c7202 */ /* 0x000fe20000000f00 */
[----:B------:R-:W-:Y:S01]  /*7080*/  STSM.16.M88.4 [R160], R72 ;  /* 0x00000048a0007844 */ /* 0x000fe20000000200 */
[----:B------:R-:W-:Y:S01]  /*7090*/  F2FP.BF16.F32.PACK_AB R82, R198, R84 ;  /* 0x00000054c652723e */ /* 0x000fe200000010ff */
[----:B------:R-:W-:Y:S01]  /*70a0*/  VIADD R5, R11, 0x8 ;  /* 0x000000080b057836 */ /* 0x000fe20000000000 */
[----:B------:R-:W-:-:S02]  /*70b0*/  F2FP.BF16.F32.PACK_AB R83, R87, R86 ;  /* 0x000000565753723e */ /* 0x000fc400000010ff */
[----:B------:R-:W-:Y:S02]  /*70c0*/  F2FP.BF16.F32.PACK_AB R89, R91, R90 ;  /* 0x0000005a5b59723e */ /* 0x000fe400000010ff */
[----:B------:R-:W-:Y:S01]  /*70d0*/  MOV R154, R154 ;  /* 0x0000009a009a7202 */ /* 0x000fe20000000f00 */
[----:B------:R-:W-:Y:S01]  /*70e0*/  STSM.16.M88.4 [R156], R80 ;  /* 0x000000509c007844 */ /* 0x000fe20000000200 */
[----:B------:R-:W-:Y:S02]  /*70f0*/  F2FP.BF16.F32.PACK_AB R90, R197, R92 ;  /* 0x0000005cc55a723e */ /* 0x000fe400000010ff */
[----:B------:R-:W-:Y:S02]  /*7100*/  F2FP.BF16.F32.PACK_AB R91, R95, R94 ;  /* 0x0000005e5f5b723e */ /* 0x000fe400000010ff */
[----:B------:R-:W-:Y:S02]  /*7110*/  LOP3.LUT P0, RZ, R206, 0x3, RZ, 0xc0, !PT ;  /* 0x00000003ceff7812 */ /* 0x000fe4000780c0ff */
[----:B------:R-:W-:Y:S01]  /*7120*/  LEA R34, P3, R8, UR4, 0x2 ;  /* 0x0000000408227c11 */ /* 0x000fe2000f8610ff */
[----:B------:R-:W-:Y:S01]  /*7130*/  STSM.16.M88.4 [R154], R88 ;  /* 0x000000589a007844 */ /* 0x000fe20000000200 */
[----:B------:R-:W-:-:S02]  /*7140*/  MOV R152, R152 ;  /* 0x0000009800987202 */ /* 0x000fc40000000f00 */
[----:B------:R-:W-:Y:S01]  /*7150*/  F2FP.BF16.F32.PACK_AB R28, R196, R96 ;  /* 0x00000060c41c723e */ /* 0x000fe200000010ff */
[----:B------:R-:W-:Y:S01]  /*7160*/  SHFL.IDX PT, R44, R34, RZ, 0x1c1f ;  /* 0x001c1fff222c7589 */ /* 0x000fe200000e0000 */
[----:B------:R-:W-:Y:S02]  /*7170*/  F2FP.BF16.F32.PACK_AB R30, R195, R100 ;  /* 0x00000064c31e723e */ /* 0x000fe400000010ff */
[----:B------:R-:W-:Y:S01]  /*7180*/  F2FP.BF16.F32.PACK_AB R31, R37, R45 ;  /* 0x0000002d251f723e */ /* 0x000fe200000010ff */
[----:B------:R-:W-:Y:S01]  /*7190*/  SHFL.IDX PT, R46, R34, 0x1, 0x1c1f ;  /* 0x003c1f00222e7f89 */ /* 0x000fe200000e0000 */
[----:B------:R-:W-:Y:S02]  /*71a0*/  MOV R150, R150 ;  /* 0x0000009600967202 */ /* 0x000fe40000000f00 */
[----:B------:R-:W-:Y:S01]  /*71b0*/  F2FP.BF16.F32.PACK_AB R76, R194, R104 ;  /* 0x00000068c24c723e */ /* 0x000fe200000010ff */
[----:B------:R1:W-:Y:S01]  /*71c0*/  STSM.16.M88.4 [R152], R28 ;  /* 0x0000001c98007844 */ /* 0x0003e20000000200 */
[----:B------:R-:W-:-:S02]  /*71d0*/  F2FP.BF16.F32.PACK_AB R77, R77, R85 ;  /* 0x000000554d4d723e */ /* 0x000fc400000010ff */
[----:B------:R-:W-:Y:S02]  /*71e0*/  F2FP.BF16.F32.PACK_AB R78, R193, R108 ;  /* 0x0000006cc14e723e */ /* 0x000fe400000010ff */
[----:B------:R-:W-:Y:S02]  /*71f0*/  F2FP.BF16.F32.PACK_AB R79, R93, R97 ;  /* 0x000000615d4f723e */ /* 0x000fe400000010ff */
[----:B------:R-:W-:Y:S02]  /*7200*/  ISETP.GE.OR P1, PT, R11, R4, P0 ;  /* 0x000000040b00720c */ /* 0x000fe40000726670 */
[----:B------:R-:W-:Y:S01]  /*7210*/  LEA.HI.X R7, R8, UR5, R7, 0x2, P3 ;  /* 0x0000000508077c11 */ /* 0x000fe200098f1407 */
[----:B------:R-:W-:Y:S01]  /*7220*/  STSM.16.M88.4 [R150], R76 ;  /* 0x0000004c96007844 */ /* 0x000fe20000000200 */
[----:B------:R-:W-:Y:S02]  /*7230*/  MOV R142, R142 ;  /* 0x0000008e008e7202 */ /* 0x000fe40000000f00 */
[----:B------:R-:W-:Y:S01]  /*7240*/  F2FP.BF16.F32.PACK_AB R8, R192, R112 ;  /* 0x00000070c008723e */ /* 0x000fe200000010ff */
[----:B------:R-:W2:Y:S01]  /*7250*/  SHFL.IDX PT, R45, R7, RZ, 0x1c1f ;  /* 0x001c1fff072d7589 */ /* 0x000ea200000e0000 */
[----:B------:R-:W-:-:S02]  /*7260*/  F2FP.BF16.F32.PACK_AB R9, R101, R105 ;  /* 0x000000696509723e */ /* 0x000fc400000010ff */
[----:B------:R-:W-:Y:S01]  /*7270*/  F2FP.BF16.F32.PACK_AB R10, R191, R116 ;  /* 0x00000074bf0a723e */ /* 0x000fe200000010ff */
[----:B------:R-:W3:Y:S01]  /*7280*/  SHFL.IDX PT, R47, R7, 0x1, 0x1c1f ;  /* 0x003c1f00072f7f89 */ /* 0x000ee200000e0000 */
[----:B------:R-:W-:Y:S02]  /*7290*/  F2FP.BF16.F32.PACK_AB R11, R109, R113 ;  /* 0x000000716d0b723e */ /* 0x000fe400000010ff */
[----:B------:R-:W-:Y:S02]  /*72a0*/  MOV R138, R138 ;  /* 0x0000008a008a7202 */ /* 0x000fe40000000f00 */
[----:B0-----:R-:W-:Y:S01]  /*72b0*/  F2FP.BF16.F32.PACK_AB R24, R190, R120 ;  /* 0x00000078be18723e */ /* 0x001fe200000010ff */
[----:B------:R-:W-:Y:S01]  /*72c0*/  STSM.16.M88.4 [R142], R8 ;  /* 0x000000088e007844 */ /* 0x000fe20000000200 */
[----:B------:R-:W-:Y:S02]  /*72d0*/  F2FP.BF16.F32.PACK_AB R25, R117, R121 ;  /* 0x000000797519723e */ /* 0x000fe400000010ff */
[----:B------:R-:W-:-:S02]  /*72e0*/  F2FP.BF16.F32.PACK_AB R26, R125, R124 ;  /* 0x0000007c7d1a723e */ /* 0x000fc400000010ff */
[----:B------:R-:W-:Y:S02]  /*72f0*/  F2FP.BF16.F32.PACK_AB R27, R168, R169 ;  /* 0x000000a9a81b723e */ /* 0x000fe400000010ff */
[----:B------:R-:W-:Y:S02]  /*7300*/  MOV R134, R134 ;  /* 0x0000008600867202 */ /* 0x000fe40000000f00 */
[----:B-1----:R-:W-:Y:S01]  /*7310*/  F2FP.BF16.F32.PACK_AB R28, R129, R128 ;  /* 0x00000080811c723e */ /* 0x002fe200000010ff */
[----:B------:R-:W-:Y:S01]  /*7320*/  STSM.16.M88.4 [R138], R24 ;  /* 0x000000188a007844 */ /* 0x000fe20000000200 */
[----:B------:R-:W-:Y:S02]  /*7330*/  F2FP.BF16.F32.PACK_AB R29, R170, R171 ;  /* 0x000000abaa1d723e */ /* 0x000fe400000010ff */
[----:B------:R-:W-:Y:S02]  /*7340*/  F2FP.BF16.F32.PACK_AB R30, R133, R132 ;  /* 0x00000084851e723e */ /* 0x000fe400000010ff */
[----:B------:R-:W-:-:S02]  /*7350*/  F2FP.BF16.F32.PACK_AB R31, R172, R173 ;  /* 0x000000adac1f723e */ /* 0x000fc400000010ff */
[----:B------:R-:W-:Y:S02]  /*7360*/  MOV R130, R130 ;  /* 0x0000008200827202 */ /* 0x000fe40000000f00 */
[----:B------:R-:W-:Y:S01]  /*7370*/  F2FP.BF16.F32.PACK_AB R32, R137, R136 ;  /* 0x000000888920723e */ /* 0x000fe200000010ff */
[----:B------:R-:W-:Y:S01]  /*7380*/  STSM.16.M88.4 [R134], R28 ;  /* 0x0000001c86007844 */ /* 0x000fe20000000200 */
[----:B------:R-:W-:Y:S02]  /*7390*/  F2FP.BF16.F32.PACK_AB R33, R174, R175 ;  /* 0x000000afae21723e */ /* 0x000fe400000010ff */
[----:B------:R-:W-:Y:S02]  /*73a0*/  F2FP.BF16.F32.PACK_AB R34, R141, R140 ;  /* 0x0000008c8d22723e */ /* 0x000fe400000010ff */
[----:B------:R-:W-:Y:S02]  /*73b0*/  F2FP.BF16.F32.PACK_AB R35, R176, R177 ;  /* 0x000000b1b023723e */ /* 0x000fe400000010ff */
[----:B------:R-:W-:-:S02]  /*73c0*/  F2FP.BF16.F32.PACK_AB R144, R145, R144 ;  /* 0x000000909190723e */ /* 0x000fc400000010ff */
[----:B------:R-:W-:Y:S01]  /*73d0*/  MOV R126, R126 ;  /* 0x0000007e007e7202 */ /* 0x000fe20000000f00 */
[----:B------:R-:W-:Y:S01]  /*73e0*/  STSM.16.M88.4 [R130], R32 ;  /* 0x0000002082007844 */ /* 0x000fe20000000200 */
[----:B------:R-:W-:Y:S02]  /*73f0*/  F2FP.BF16.F32.PACK_AB R145, R178, R179 ;  /* 0x000000b3b291723e */ /* 0x000fe400000010ff */
[----:B------:R-:W-:Y:S02]  /*7400*/  F2FP.BF16.F32.PACK_AB R146, R149, R148 ;  /* 0x000000949592723e */ /* 0x000fe400000010ff */
[----:B------:R-:W-:Y:S02]  /*7410*/  F2FP.BF16.F32.PACK_AB R147, R180, R181 ;  /* 0x000000b5b493723e */ /* 0x000fe400000010ff */
[----:B------:R-:W-:-:S03]  /*7420*/  ISETP.GE.OR P0, PT, R5, R4, P0 ;  /* 0x000000040500720c */ /* 0x000fc60000706670 */
[----:B------:R-:W-:Y:S01]  /*7430*/  STSM.16.M88.4 [R126], R144 ;  /* 0x000000907e007844 */ /* 0x000fe20000000200 */
[----:B------:R-:W-:Y:S06]  /*7440*/  BAR.SYNC.DEFER_BLOCKING 0x1, 0x100 ;  /* 0x0044000000007b1d */ /* 0x000fec0000010000 */
[----:B--2---:R0:W-:Y:S04]  /*7450*/  @!P1 ST.E desc[UR48][R44.64], R6 ;  /* 0x000000062c009985 */ /* 0x0041e8000c101930 */
[----:B---3--:R1:W-:Y:S04]  /*7460*/  @!P0 ST.E desc[UR48][R46.64], R0 ;  /* 0x000000002e008985 */ /* 0x0083e8000c101930 */
[----:B------:R2:W5:Y:S04]  /*7470*/  LD.E.128 R36, desc[UR48][R12.64] ;  /* 0x000000300c247980 */ /* 0x000568000c101d00 */
[----:B------:R3:W5:Y:S01]  /*7480*/  LD.E.128 R40, desc[UR48][R14.64] ;  /* 0x000000300e287980 */ /* 0x000762000c101d00 */
[----:B0-----:R-:W0:Y:S01]  /*7490*/  LDC.64 R6, c[0x0][0xbe0] ;  /* 0x0002f800ff067b82 */ /* 0x001e220000000a00 */
[----:B-1----:R-:W-:Y:S01]  /*74a0*/  LEA R0, R19, R200, 0x5 ;  /* 0x000000c813007211 */ /* 0x002fe200078e28ff */
[----:B------:R-:W-:-:S02]  /*74b0*/  UIMAD UR6, UR11, UR8, URZ ;  /* 0x000000080b0672a4 */ /* 0x000fc4000f8e023f */
[----:B------:R-:W-:Y:S01]  /*74c0*/  UIMAD.WIDE.U32 UR4, UR10, UR8, URZ ;  /* 0x000000080a0472a5 */ /* 0x000fe2000f8e003f */
[----:B------:R-:W-:-:S03]  /*74d0*/  IMAD R29, R3, 0x80, R200 ;  /* 0x00000080031d7824 */ /* 0x000fc600078e02c8 */
[----:B--2---:R-:W1:Y:S01]  /*74e0*/  @P2 LDC R12, c[0x0][0xcec] ;  /* 0x00033b00ff0c2b82 */ /* 0x004e620000000800 */
[----:B------:R-:W5:Y:S04]  /*74f0*/  LD.E.128 R120, desc[UR48][R122.64] ;  /* 0x000000307a787980 */ /* 0x000f68000c101d00 */
[----:B------:R2:W5:Y:S03]  /*7500*/  LD.E.128 R8, desc[UR48][R20.64] ;  /* 0x0000003014087980 */ /* 0x000566000c101d00 */
[----:B---3--:R-:W3:Y:S01]  /*7510*/  @P2 LDC R14, c[0x0][0xcf0] ;  /* 0x00033c00ff0e2b82 */ /* 0x008ee20000000800 */
[----:B------:R-:W-:Y:S01]  /*7520*/  IMAD R13, R3, 0x80, R0 ;  /* 0x00000080030d7824 */ /* 0x000fe200078e0200 */
[----:B------:R-:W-:Y:S01]  /*7530*/  UIMAD UR6, UR10, UR9, UR6 ;  /* 0x000000090a0672a4 */ /* 0x000fe2000f8e0206 */
[----:B------:R2:W5:Y:S02]  /*7540*/  LD.E.128 R24, desc[UR48][R22.64] ;  /* 0x0000003016187980 */ /* 0x000564000c101d00 */
[----:B------:R-:W-:Y:S01]  /*7550*/  ULDC.64 UR8, c[0x0][0xbf0] ;  /* 0x0002fc0000087ab9 */ /* 0x000fe20000000a00 */
[----:B------:R-:W-:Y:S01]  /*7560*/  IMAD.MOV.U32 R0, RZ, RZ, R13 ;  /* 0x000000ffff007224 */ /* 0x000fe200078e000d */
[----:B------:R-:W-:Y:S01]  /*7570*/  UIMAD UR7, UR7, UR8, URZ ;  /* 0x00000008070772a4 */ /* 0x000fe2000f8e023f */
[----:B------:R-:W5:Y:S01]  /*7580*/  LD.E.128 R52, desc[UR48][R52.64] ;  /* 0x0000003034347980 */ /* 0x000f62000c101d00 */
[----:B------:R-:W-:-:S03]  /*7590*/  UIADD3 UR5, UR5, UR6, URZ ;  /* 0x0000000605057290 */ /* 0x000fc6000fffe03f */
[----:B------:R-:W5:Y:S01]  /*75a0*/  LD.E.128 R56, desc[UR48][R56.64] ;  /* 0x0000003038387980 */ /* 0x000f62000c101d00 */
[----:B-1----:R-:W-:Y:S01]  /*75b0*/  @P2 IMAD.HI.U32 R5, R13, R12, RZ ;  /* 0x0000000c0d052227 */ /* 0x002fe200078e00ff */
[----:B------:R-:W-:Y:S02]  /*75c0*/  UIMAD UR7, UR43, UR9, UR7 ;  /* 0x000000092b0772a4 */ /* 0x000fe4000f8e0207 */
[----:B------:R-:W5:Y:S01]  /*75d0*/  LD.E.128 R60, desc[UR48][R60.64] ;  /* 0x000000303c3c7980 */ /* 0x000f62000c101d00 */
[----:B------:R-:W-:-:S03]  /*75e0*/  UIMAD.WIDE.U32 UR4, UR43, UR8, UR4 ;  /* 0x000000082b0472a5 */ /* 0x000fc6000f8e0004 */
[----:B------:R-:W5:Y:S01]  /*75f0*/  LD.E.128 R64, desc[UR48][R64.64] ;  /* 0x0000003040407980 */ /* 0x000f62000c101d00 */
[----:B---3--:R-:W-:-:S03]  /*7600*/  @P2 SHF.R.U32.HI R0, RZ, R14, R5 ;  /* 0x0000000eff002219 */ /* 0x008fc60000011605 */
[----:B------:R-:W5:Y:S01]  /*7610*/  LD.E.128 R68, desc[UR48][R68.64] ;  /* 0x0000003044447980 */ /* 0x000f62000c101d00 */
[----:B------:R-:W-:Y:S01]  /*7620*/  VIADD R3, R29, 0x20 ;  /* 0x000000201d037836 */ /* 0x000fe20000000000 */
[--C-:B------:R-:W-:Y:S01]  /*7630*/  SHF.R.S32.HI R5, RZ, 0x1f, R0.reuse ;  /* 0x0000001fff057819 */ /* 0x100fe20000011400 */
[----:B------:R-:W-:Y:S01]  /*7640*/  IMAD.MOV R12, RZ, RZ, -R0 ;  /* 0x000000ffff0c7224 */ /* 0x000fe200078e0a00 */
[----:B------:R-:W-:Y:S01]  /*7650*/  UIADD3 UR5, UR5, UR7, URZ ;  /* 0x0000000705057290 */ /* 0x000fe2000fffe03f */
[----:B------:R-:W5:Y:S01]  /*7660*/  LD.E.128 R96, desc[UR48][R98.64] ;  /* 0x0000003062607980 */ /* 0x000f62000c101d00 */
[----:B------:R-:W-:Y:S01]  /*7670*/  UIADD3 UR37, UR37, 0x1, URZ ;  /* 0x0000000125257890 */ /* 0x000fe2000fffe03f */
[----:B0-----:R-:W-:Y:S01]  /*7680*/  IMAD R5, R5, R6, RZ ;  /* 0x0000000605057224 */ /* 0x001fe200078e02ff */
[----:B------:R-:W-:Y:S01]  /*7690*/  ULDC.64 UR6, c[0x0][0xbd8] ;  /* 0x0002f60000067ab9 */ /* 0x000fe20000000a00 */
[----:B------:R-:W-:Y:S01]  /*76a0*/  IMAD R213, R213, R12, R13 ;  /* 0x0000000cd5d57224 */ /* 0x000fe200078e020d */
[----:B------:R-:W5:Y:S01]  /*76b0*/  LD.E.128 R100, desc[UR48][R102.64] ;  /* 0x0000003066647980 */ /* 0x000f62000c101d00 */
[C---:B------:R-:W-:Y:S01]  /*76c0*/  IMAD R5, R0.reuse, R7, R5 ;  /* 0x0000000700057224 */ /* 0x040fe200078e0205 */
[----:B------:R-:W-:Y:S01]  /*76d0*/  ULDC.64 UR8, c[0x0][0xb80] ;  /* 0x0002e00000087ab9 */ /* 0x000fe20000000a00 */
[----:B------:R-:W-:Y:S01]  /*76e0*/  IMAD.WIDE.U32 R6, R0, R6, UR4 ;  /* 0x0000000400067e25 */ /* 0x000fe2000f8e0006 */
[----:B------:R-:W5:Y:S01]  /*76f0*/  LD.E.128 R104, desc[UR48][R106.64] ;  /* 0x000000306a687980 */ /* 0x000f62000c101d00 */
[----:B------:R-:W-:-:S03]  /*7700*/  SHF.R.S32.HI R0, RZ, 0x1f, R213 ;  /* 0x0000001fff007819 */ /* 0x000fc600000114d5 */
        /* <DEDUP_REMOVED lines=8> */
[----:B0-----:R-:W0:Y:S01]  /*7790*/  FENCE.VIEW.ASYNC.S ;  /* 0x00000000000073c6 */ /* 0x001e220000000000 */
[----:B------:R-:W-:Y:S01]  /*77a0*/  IMAD.IADD R7, R7, 0x1, R5 ;  /* 0x0000000107077824 */ /* 0x000fe200078e0205 */
[----:B------:R-:W-:Y:S01]  /*77b0*/  ISETP.GE.AND P1, PT, R3, R4, PT ;  /* 0x000000040300720c */ /* 0x000fe20003f26270 */
[----:B------:R-:W-:-:S02]  /*77c0*/  IMAD R0, R0, UR6, RZ ;  /* 0x0000000600007c24 */ /* 0x000fc4000f8e02ff */
[----:B------:R-:W-:Y:S02]  /*77d0*/  VIADD R3, R29, 0x40 ;  /* 0x000000401d037836 */ /* 0x000fe40000000000 */
[C---:B------:R-:W-:Y:S02]  /*77e0*/  IMAD R5, R213.reuse, UR7, R0 ;  /* 0x00000007d5057c24 */ /* 0x040fe4000f8e0200 */
[----:B------:R-:W-:Y:S01]  /*77f0*/  IMAD.WIDE.U32 R6, R213, UR6, R6 ;  /* 0x00000006d5067c25 */ /* 0x000fe2000f8e0006 */
[-C--:B------:R-:W-:Y:S02]  /*7800*/  ISETP.GE.AND P2, PT, R29, R4.reuse, PT ;  /* 0x000000041d00720c */ /* 0x080fe40003f46270 */
[----:B------:R-:W-:Y:S01]  /*7810*/  ISETP.GE.AND P0, PT, R3, R4, PT ;  /* 0x000000040300720c */ /* 0x000fe20003f06270 */
[----:B------:R-:W-:Y:S01]  /*7820*/  IMAD.IADD R3, R7, 0x1, R5 ;  /* 0x0000000107037824 */ /* 0x000fe200078e0205 */
[C---:B------:R-:W-:Y:S01]  /*7830*/  LEA R0, P3, R6.reuse, UR8, 0x1 ;  /* 0x0000000806007c11 */ /* 0x040fe2000f8608ff */
[----:B------:R-:W-:Y:S01]  /*7840*/  VIADD R207, R207, 0x32420 ;  /* 0x00032420cfcf7836 */ /* 0x000fe20000000000 */
[----:B------:R-:W-:Y:S01]  /*7850*/  UISETP.NE.AND UP0, UPT, UR37, 0x2, UPT ;  /* 0x000000022500788c */ /* 0x000fe2000bf05270 */
[----:B------:R-:W-:Y:S01]  /*7860*/  ULDC UR4, c[0x0][0xc] ;  /* 0x0000030000047ab9 */ /* 0x000fe20000000800 */
[----:B------:R-:W-:Y:S01]  /*7870*/  LEA.HI.X R5, R6, UR9, R3, 0x1, P3 ;  /* 0x0000000906057c11 */ /* 0x000fe200098f0c03 */
[----:B------:R-:W-:Y:S01]  /*7880*/  UIADD3 UR44, UR4, UR44, URZ ;  /* 0x0000002c042c7290 */ /* 0x000fe2000fffe03f */
[----:B------:R-:W-:Y:S01]  /*7890*/  PRMT R207, RZ, 0x654, R207 ;  /* 0x00000654ffcf7816 */ /* 0x000fe200000000cf */
[----:B------:R-:W-:Y:S01]  /*78a0*/  USEL UR4, URZ, 0x1, UP0 ;  /* 0x000000013f047887 */ /* 0x000fe20008000000 */
[----:B0-----:R2:W0:Y:S01]  /*78b0*/  SHFL.IDX PT, R12, R0, RZ, 0x181f ;  /* 0x00181fff000c7589 */ /* 0x00142200000e0000 */
[----:B------:R-:W-:Y:S01]  /*78c0*/  USEL UR37, UR37, URZ, UP0 ;  /* 0x0000003f25257287 */ /* 0x000fe20008000000 */
[----:B------:R2:W-:Y:S01]  /*78d0*/  SYNCS.ARRIVE.TRANS64.RED.A1T0 RZ, [R207+URZ], RZ ;  /* 0x000000ffcfff79a7 */ /* 0x0005e2000810043f */
[----:B------:R-:W-:Y:S01]  /*78e0*/  ULOP3.LUT UR36, UR36, UR4, URZ, 0x3c, !UPT ;  /* 0x0000000424247292 */ /* 0x000fe2000f8e3c3f */
[----:B------:R2:W1:Y:S01]  /*78f0*/  SHFL.IDX PT, R13, R5, RZ, 0x181f ;  /* 0x00181fff050d7589 */ /* 0x00046200000e0000 */
[----:B------:R-:W-:Y:S04]  /*7900*/  BSSY B0, `(.L_x_214) ;  /* 0x0000012000007945 */ /* 0x000fe80003800000 */
[----:B------:R-:W-:Y:S06]  /*7910*/  @P2 BRA `(.L_x_215) ;  /* 0x0000000000402947 */ /* 0x000fec0003800000 */
[----:B------:R-:W-:Y:S02]  /*7920*/  ULDC UR4, c[0x0][0xbc8] ;  /* 0x0002f20000047ab9 */ /* 0x000fe40000000800 */
[----:B------:R-:W-:Y:S02]  /*7930*/  ISETP.GE.AND P4, PT, R18, UR4, PT ;  /* 0x0000000412007c0c */ /* 0x000fe4000bf86270 */
[----:B------:R-:W-:Y:S02]  /*7940*/  ISETP.GE.AND P3, PT, R17, UR4, PT ;  /* 0x0000000411007c0c */ /* 0x000fe4000bf66270 */
[----:B------:R-:W-:Y:S02]  /*7950*/  ISETP.GE.AND P2, PT, R16, UR4, PT ;  /* 0x0000000410007c0c */ /* 0x000fe4000bf46270 */
[----:B------:R-:W-:-:S07]  /*7960*/  ISETP.GE.AND P5, PT, R2, UR4, PT ;  /* 0x0000000402007c0c */ /* 0x000fce000bfa6270 */
[----:B0-----:R-:W-:-:S04]  /*7970*/  @!P4 LEA R14, P6, R18, R12, 0x1 ;  /* 0x0000000c120ec211 */ /* 0x001fc800078c08ff */
[----:B-1----:R-:W-:Y:S02]  /*7980*/  @!P4 LEA.HI.X R15, R18, R13, R216, 0x1, P6 ;  /* 0x0000000d120fc211 */ /* 0x002fe400030f0cd8 */
[----:B--2---:R-:W-:Y:S01]  /*7990*/  @!P3 LEA R20, P6, R17, R12, 0x1 ;  /* 0x0000000c1114b211 */ /* 0x004fe200078c08ff */
        /* <DEDUP_REMOVED lines=8> */
.L_x_215:
[----:B------:R-:W-:Y:S05]  /*7a20*/  BSYNC B0 ;  /* 0x0000000000007941 */ /* 0x000fea0003800000 */
.L_x_214:
[----:B-1----:R1:W4:Y:S01]  /*7a30*/  SHFL.IDX PT, R13, R5, 0x1, 0x181f ;  /* 0x00381f00050d7f89 */ /* 0x00232200000e0000 */
        /* <DEDUP_REMOVED lines=8> */
[CC--:B0--3--:R-:W-:Y:S02]  /*7ac0*/  @!P3 LEA R14, P6, R18.reuse, R12.reuse, 0x1 ;  /* 0x0000000c120eb211 */ /* 0x0c9fe400078c08ff */
[CC--:B--2---:R-:W-:Y:S02]  /*7ad0*/  @!P2 LEA R20, P5, R17.reuse, R12.reuse, 0x1 ;  /* 0x0000000c1114a211 */ /* 0x0c4fe400078a08ff */
[-C--:B----4-:R-:W-:Y:S02]  /*7ae0*/  @!P3 LEA.HI.X R15, R18, R13.reuse, R216, 0x1, P6 ;  /* 0x0000000d120fb211 */ /* 0x090fe400030f0cd8 */
[----:B------:R-:W-:Y:S01]  /*7af0*/  @!P1 LEA R22, P6, R16, R12, 0x1 ;  /* 0x0000000c10169211 */ /* 0x000fe200078c08ff */
[----:B------:R-:W-:Y:S01]  /*7b00*/  @!P4 IMAD.WIDE R6, R2, 0x2, R12 ;  /* 0x000000020206c825 */ /* 0x000fe200078e020c */
[-C--:B------:R-:W-:Y:S02]  /*7b10*/  @!P2 LEA.HI.X R21, R17, R13.reuse, R215, 0x1, P5 ;  /* 0x0000000d1115a211 */ /* 0x080fe400028f0cd7 */
[----:B------:R-:W-:-:S02]  /*7b20*/  @!P1 LEA.HI.X R23, R16, R13, R214, 0x1, P6 ;  /* 0x0000000d10179211 */ /* 0x000fc400030f0cd6 */
[----:B-----5:R0:W-:Y:S04]  /*7b30*/  @!P4 ST.E.128 desc[UR48][R6.64], R36 ;  /* 0x000000240600c985 */ /* 0x0201e8000c101d30 */
[----:B------:R0:W-:Y:S04]  /*7b40*/  @!P3 ST.E.128 desc[UR48][R14.64], R52 ;  /* 0x000000340e00b985 */ /* 0x0001e8000c101d30 */
[----:B------:R0:W-:Y:S04]  /*7b50*/  @!P2 ST.E.128 desc[UR48][R20.64], R68 ;  /* 0x000000441400a985 */ /* 0x0001e8000c101d30 */
[----:B------:R0:W-:Y:S02]  /*7b60*/  @!P1 ST.E.128 desc[UR48][R22.64], R108 ;  /* 0x0000006c16009985 */ /* 0x0001e4000c101d30 */
.L_x_217:
[----:B------:R-:W-:Y:S05]  /*7b70*/  BSYNC B0 ;  /* 0x0000000000007941 */ /* 0x000fea0003800000 */
.L_x_216:
        /* <DEDUP_REMOVED lines=9> */
[-C--:B0--3--:R-:W-:Y:S02]  /*7c10*/  @!P4 LEA R14, P0, R18, R12.reuse, 0x1 ;  /* 0x0000000c120ec211 */ /* 0x089fe400078008ff */
[CC--:B--2---:R-:W-:Y:S02]  /*7c20*/  @!P5 LEA R20, P1, R17.reuse, R12.reuse, 0x1 ;  /* 0x0000000c1114d211 */ /* 0x0c4fe400078208ff */
[----:B------:R-:W-:Y:S02]  /*7c30*/  @!P6 LEA R22, P2, R16, R12, 0x1 ;  /* 0x0000000c1016e211 */ /* 0x000fe400078408ff */
[----:B-1----:R-:W-:Y:S01]  /*7c40*/  @!P3 IMAD.WIDE R6, R2, 0x2, R12 ;  /* 0x000000020206b825 */ /* 0x002fe200078e020c */
[-C--:B------:R-:W-:Y:S02]  /*7c50*/  @!P4 LEA.HI.X R15, R18, R13.reuse, R216, 0x1, P0 ;  /* 0x0000000d120fc211 */ /* 0x080fe400000f0cd8 */
[-C--:B------:R-:W-:Y:S02]  /*7c60*/  @!P5 LEA.HI.X R21, R17, R13.reuse, R215, 0x1, P1 ;  /* 0x0000000d1115d211 */ /* 0x080fe400008f0cd7 */
[----:B------:R-:W-:Y:S01]  /*7c70*/  @!P6 LEA.HI.X R23, R16, R13, R214, 0x1, P2 ;  /* 0x0000000d1017e211 */ /* 0x000fe200010f0cd6 */
[----:B-----5:R0:W-:Y:S04]  /*7c80*/  @!P3 ST.E.128 desc[UR48][R6.64], R40 ;  /* 0x000000280600b985 */ /* 0x0201e8000c101d30 */
[----:B------:R0:W-:Y:S04]  /*7c90*/  @!P4 ST.E.128 desc[UR48][R14.64], R56 ;  /* 0x000000380e00c985 */ /* 0x0001e8000c101d30 */
[----:B------:R0:W-:Y:S04]  /*7ca0*/  @!P5 ST.E.128 desc[UR48][R20.64], R96 ;  /* 0x000000601400d985 */ /* 0x0001e8000c101d30 */
[----:B------:R0:W-:Y:S02]  /*7cb0*/  @!P6 ST.E.128 desc[UR48][R22.64], R112 ;  /* 0x000000701600e985 */ /* 0x0001e4000c101d30 */
.L_x_219:
[----:B------:R-:W-:Y:S05]  /*7cc0*/  BSYNC B0 ;  /* 0x0000000000007941 */ /* 0x000fea0003800000 */
.L_x_218:
[----:B------:R-:W-:Y:S01]  /*7cd0*/  VIADD R3, R29, 0x60 ;  /* 0x000000601d037836 */ /* 0x000fe20000000000 */
[----:B0--3--:R0:W3:Y:S01]  /*7ce0*/  SHFL.IDX PT, R7, R5, 0x3, 0x181f ;  /* 0x00781f0005077f89 */ /* 0x0090e200000e0000 */
[----:B------:R-:W-:Y:S01]  /*7cf0*/  UIADD3 UR38, UR38, 0x1, URZ ;  /* 0x0000000126267890 */ /* 0x000fe2000fffe03f */
[----:B------:R-:W-:Y:S02]  /*7d00*/  BSSY B0, `(.L_x_220) ;  /* 0x0000014000007945 */ /* 0x000fe40003800000 */
[----:B------:R-:W-:Y:S01]  /*7d10*/  ISETP.GE.AND P0, PT, R3, R4, PT ;  /* 0x000000040300720c */ /* 0x000fe20003f06270 */
[----:B------:R0:W0:-:S12]  /*7d20*/  SHFL.IDX PT, R6, R0, 0x3, 0x181f ;  /* 0x00781f0000067f89 */ /* 0x00001800000e0000 */
[----:B------:R-:W-:Y:S05]  /*7d30*/  @P0 BRA `(.L_x_221) ;  /* 0x0000000000400947 */ /* 0x000fea0003800000 */
[----:B------:R-:W-:Y:S02]  /*7d40*/  ULDC UR4, c[0x0][0xbc8] ;  /* 0x0002f20000047ab9 */ /* 0x000fe40000000800 */
[----:B------:R-:W-:Y:S02]  /*7d50*/  ISETP.GE.AND P4, PT, R18, UR4, PT ;  /* 0x0000000412007c0c */ /* 0x000fe4000bf86270 */
[----:B------:R-:W-:Y:S02]  /*7d60*/  ISETP.GE.AND P5, PT, R17, UR4, PT ;  /* 0x0000000411007c0c */ /* 0x000fe4000bfa6270 */
[----:B------:R-:W-:Y:S02]  /*7d70*/  ISETP.GE.AND P6, PT, R16, UR4, PT ;  /* 0x0000000410007c0c */ /* 0x000fe4000bfc6270 */
[----:B------:R-:W-:-:S07]  /*7d80*/  ISETP.GE.AND P3, PT, R2, UR4, PT ;  /* 0x0000000402007c0c */ /* 0x000fce000bf66270 */
[-C--:B0-----:R-:W-:Y:S02]  /*7d90*/  @!P4 LEA R12, P0, R18, R6.reuse, 0x1 ;  /* 0x00000006120cc211 */ /* 0x081fe400078008ff */
[CC--:B------:R-:W-:Y:S02]  /*7da0*/  @!P5 LEA R14, P1, R17.reuse, R6.reuse, 0x1 ;  /* 0x00000006110ed211 */ /* 0x0c0fe400078208ff */
[----:B--2---:R-:W-:Y:S02]  /*7db0*/  @!P6 LEA R20, P2, R16, R6, 0x1 ;  /* 0x000000061014e211 */ /* 0x004fe400078408ff */
[----:B-1-34-:R-:W-:Y:S01]  /*7dc0*/  @!P3 IMAD.WIDE R4, R2, 0x2, R6 ;  /* 0x000000020204b825 */ /* 0x01afe200078e0206 */
[-C--:B------:R-:W-:Y:S02]  /*7dd0*/  @!P4 LEA.HI.X R13, R18, R7.reuse, R216, 0x1, P0 ;  /* 0x00000007120dc211 */ /* 0x080fe400000f0cd8 */
[-C--:B------:R-:W-:Y:S02]  /*7de0*/  @!P5 LEA.HI.X R15, R17, R7.reuse, R215, 0x1, P1 ;  /* 0x00000007110fd211 */ /* 0x080fe400008f0cd7 */
[----:B------:R-:W-:Y:S01]  /*7df0*/  @!P6 LEA.HI.X R21, R16, R7, R214, 0x1, P2 ;  /* 0x000000071015e211 */ /* 0x000fe200010f0cd6 */
[----:B-----5:R0:W-:Y:S04]  /*7e00*/  @!P3 ST.E.128 desc[UR48][R4.64], R8 ;  /* 0x000000080400b985 */ /* 0x0201e8000c101d30 */
[----:B------:R0:W-:Y:S04]  /*7e10*/  @!P4 ST.E.128 desc[UR48][R12.64], R60 ;  /* 0x0000003c0c00c985 */ /* 0x0001e8000c101d30 */
[----:B------:R0:W-:Y:S04]  /*7e20*/  @!P5 ST.E.128 desc[UR48][R14.64], R100 ;  /* 0x000000640e00d985 */ /* 0x0001e8000c101d30 */
[----:B------:R0:W-:Y:S02]  /*7e30*/  @!P6 ST.E.128 desc[UR48][R20.64], R116 ;  /* 0x000000741400e985 */ /* 0x0001e4000c101d30 */
.L_x_221:
[----:B------:R-:W-:Y:S05]  /*7e40*/  BSYNC B0 ;  /* 0x0000000000007941 */ /* 0x000fea0003800000 */
.L_x_220:
[----:B012-4-:R-:W0:Y:S02]  /*7e50*/  LDC R0, c[0x0][0xd34] ;  /* 0x00034d00ff007b82 */ /* 0x017e240000000800 */
[----:B0-----:R-:W-:-:S13]  /*7e60*/  ISETP.LE.AND P0, PT, R0, UR44, PT ;  /* 0x0000002c00007c0c */ /* 0x001fda000bf03270 */
[----:B------:R-:W-:Y:S05]  /*7e70*/  @!P0 BRA `(.L_x_222) ;  /* 0xffffff8c00a08947 */ /* 0x000fea000383ffff */
[----:B------:R-:W-:Y:S05]  /*7e80*/  EXIT ;  /* 0x000000000000794d */ /* 0x000fea0003800000 */
.L_x_187:
        /* <DEDUP_REMOVED lines=10> */
[----:B------:R-:W-:Y:S01]  /*7f30*/  ULDC UR9, c[0x0][0x320] ;  /* 0x0000c80000097ab9 */ /* 0x000fe20000000800 */
[----:B------:R-:W-:Y:S01]  /*7f40*/  ULDC.64 UR4, c[0x0][0x418] ;  /* 0x0001060000047ab9 */ /* 0x000fe20000000a00 */
[----:B------:R-:W-:Y:S01]  /*7f50*/  LOP3.LUT R16, R16, 0xfffffffd, RZ, 0xc0, !PT ;  /* 0xfffffffd10107812 */ /* 0x000fe200078ec0ff */
[----:B------:R-:W-:Y:S01]  /*7f60*/  UISETP.NE.U32.AND UP0, UPT, UR4, URZ, UPT ;  /* 0x0000003f0400728c */ /* 0x000fe2000bf05070 */
[----:B------:R-:W-:Y:S01]  /*7f70*/  LOP3.LUT R7, R27, 0x38, RZ, 0xc0, !PT ;  /* 0x000000381b077812 */ /* 0x000fe200078ec0ff */
[----:B------:R-:W-:Y:S01]  /*7f80*/  ULDC.64 UR6, c[0x0][0x2f0] ;  /* 0x0000bc0000067ab9 */ /* 0x000fe20000000a00 */
[----:B------:R-:W-:Y:S01]  /*7f90*/  ULDC UR4, c[0x0][0x424] ;  /* 0x0001090000047ab9 */ /* 0x000fe20000000800 */
[----:B------:R-:W-:Y:S01]  /*7fa0*/  UISETP.NE.AND.EX UP0, UPT, UR5, URZ, UPT, UP0 ;  /* 0x0000003f0500728c */ /* 0x000fe2000bf05300 */
[C---:B------:R-:W-:Y:S01]  /*7fb0*/  ISETP.GE.AND P2, PT, R7.reuse, UR9, PT ;  /* 0x0000000907007c0c */ /* 0x040fe2000bf46270 */
[----:B------:R-:W0:Y:S01]  /*7fc0*/  S2UR UR8, SR_CgaCtaId ;  /* 0x00000000000879c3 */ /* 0x000e220000008800 */
[C---:B------:R-:W-:Y:S01]  /*7fd0*/  LOP3.LUT R4, R7.reuse, 0x40, RZ, 0xfc, !PT ;  /* 0x0000004007047812 */ /* 0x040fe200078efcff */
[----:B------:R-:W-:Y:S01]  /*7fe0*/  USEL UR4, UR4, 0x1, UP0 ;  /* 0x0000000104047887 */ /* 0x000fe20008000000 */
[----:B------:R-:W-:Y:S01]  /*7ff0*/  LOP3.LUT R5, R7, 0x80, RZ, 0xfc, !PT ;  /* 0x0000008007057812 */ /* 0x000fe200078efcff */
[----:B------:R-:W-:Y:S01]  /*8000*/  UMOV UR37, 0x400 ;  /* 0x0000040000257882 */ /* 0x000fe20000000000 */
[----:B------:R-:W-:Y:S01]  /*8010*/  ISETP.GE.AND P1, PT, R4, UR9, PT ;  /* 0x0000000904007c0c */ /* 0x000fe2000bf26270 */
[----:B------:R-:W-:Y:S01]  /*8020*/  UIMAD UR36, UR4, UR6, URZ ;  /* 0x00000006042472a4 */ /* 0x000fe2000f8e023f */
[----:B------:R-:W-:Y:S01]  /*8030*/  ISETP.GE.AND P0, PT, R5, UR9, PT ;  /* 0x0000000905007c0c */ /* 0x000fe2000bf06270 */
[----:B------:R-:W-:Y:S01]  /*8040*/  ULDC UR11, c[0x0][0x3b8] ;  /* 0x0000ee00000b7ab9 */ /* 0x000fe20000000800 */
[----:B------:R-:W-:Y:S01]  /*8050*/  LOP3.LUT R6, R7, 0xc0, RZ, 0xfc, !PT ;  /* 0x000000c007067812 */ /* 0x000fe200078efcff */
[----:B------:R-:W-:Y:S01]  /*8060*/  UIADD3 UR4, UR36, 0x5f, URZ ;  /* 0x0000005f24047890 */ /* 0x000fe2000fffe03f */
[----:B------:R-:W-:Y:S01]  /*8070*/  SEL R3, RZ, 0x4, P0 ;  /* 0x00000004ff037807 */ /* 0x000fe20000000000 */
[----:B------:R1:W-:Y:S01]  /*8080*/  STL [R1+0x8], RZ ;  /* 0x000008ff01007387 */ /* 0x0003e20000100800 */
[----:B------:R-:W-:Y:S01]  /*8090*/  @P2 LOP3.LUT R16, R16, 0x2, RZ, 0xfc, !PT ;  /* 0x0000000210102812 */ /* 0x000fe200078efcff */
[----:B------:R-:W-:Y:S01]  /*80a0*/  UIMAD.WIDE UR4, UR4, 0x2aaaaaab, URZ ;  /* 0x2aaaaaab040478a5 */ /* 0x000fe2000f8e023f */
[----:B------:R-:W-:Y:S01]  /*80b0*/  SHF.R.U32.HI R36, RZ, 0x3, R19 ;  /* 0x00000003ff247819 */ /* 0x000fe20000011613 */
[----:B------:R-:W-:Y:S01]  /*80c0*/  ULDC UR10, c[0x0][0x2b8] ;  /* 0x0000ae00000a7ab9 */ /* 0x000fe20000000800 */
[----:B------:R-:W-:Y:S01]  /*80d0*/  LOP3.LUT R16, R16, 0xffffffef, RZ, 0xc0, !PT ;  /* 0xffffffef10107812 */ /* 0x000fe200078ec0ff */
[----:B------:R-:W-:Y:S01]  /*80e0*/  USHF.R.U32.HI UR4, URZ, 0x1f, UR5 ;  /* 0x0000001f3f047899 */ /* 0x000fe20008011605 */
[----:B------:R-:W-:Y:S01]  /*80f0*/  SEL R2, RZ, 0x1, P2 ;  /* 0x00000001ff027807 */ /* 0x000fe20001000000 */
[----:B------:R-:W-:Y:S01]  /*8100*/  IMAD.U32 R37, RZ, RZ, UR12 ;  /* 0x0000000cff257e24 */ /* 0x000fe2000f8e00ff */
[----:B------:R-:W-:Y:S01]  /*8110*/  @P1 LOP3.LUT R16, R16, 0x10, RZ, 0xfc, !PT ;  /* 0x0000001010101812 */ /* 0x000fe200078efcff */
[----:B------:R-:W-:Y:S01]  /*8120*/  ULEA.HI.SX32 UR4, UR5, UR4, 0x1c ;  /* 0x0000000405047291 */ /* 0x000fe2000f8fe23f */
[----:B------:R-:W-:Y:S01]  /*8130*/  SEL R0, RZ, 0x2, P1 ;  /* 0x00000002ff007807 */ /* 0x000fe20000800000 */
[----:B0-----:R-:W-:Y:S01]  /*8140*/  ULEA UR37, UR8, UR37, 0x18 ;  /* 0x0000002508257291 */ /* 0x001fe2000f8ec03f */
[----:B------:R-:W-:Y:S01]  /*8150*/  LOP3.LUT R16, R16, 0xfffffff7, RZ, 0xc0, !PT ;  /* 0xfffffff710107812 */ /* 0x000fe200078ec0ff */
[----:B------:R-:W-:Y:S01]  /*8160*/  UIADD3 UR5, UR4, -0x1, URZ ;  /* 0xffffffff04057890 */ /* 0x000fe2000fffe03f */
[----:B------:R-:W-:Y:S01]  /*8170*/  LOP3.LUT R36, R36, 0xf, RZ, 0xc0, !PT ;  /* 0x0000000f24247812 */ /* 0x000fe200078ec0ff */
[----:B------:R-:W-:Y:S01]  /*8180*/  IMAD.MOV.U32 R28, RZ, RZ, 0x1 ;  /* 0x00000001ff1c7424 */ /* 0x000fe200078e00ff */
[----:B------:R-:W-:Y:S01]  /*8190*/  @P0 LOP3.LUT R16, R16, 0x8, RZ, 0xfc, !PT ;  /* 0x0000000810100812 */ /* 0x000fe200078efcff */
[----:B------:R-:W-:Y:S01]  /*81a0*/  UIMAD UR8, UR5, -0x60, UR36 ;  /* 0xffffffa0050878a4 */ /* 0x000fe2000f8e0224 */
[----:B------:R-:W-:Y:S01]  /*81b0*/  ISETP.GE.AND P0, PT, R6, UR9, PT ;  /* 0x0000000906007c0c */ /* 0x000fe2000bf06270 */
[----:B------:R-:W-:Y:S01]  /*81c0*/  IMAD.MOV.U32 R18, RZ, RZ, RZ ;  /* 0x000000ffff127224 */ /* 0x000fe200078e00ff */
[----:B------:R-:W-:Y:S01]  /*81d0*/  LOP3.LUT R16, R16, 0xfffffffb, RZ, 0xc0, !PT ;  /* 0xfffffffb10107812 */ /* 0x000fe200078ec0ff */
[----:B------:R-:W-:Y:S01]  /*81e0*/  ULDC UR38, c[0x0][0x448] ;  /* 0x0001120000267ab9 */ /* 0x000fe20000000800 */
[----:B------:R-:W-:Y:S01]  /*81f0*/  IADD3 R3, R3, R0, R2 ;  /* 0x0000000003037210 */ /* 0x000fe20007ffe002 */
[----:B------:R-:W-:Y:S01]  /*8200*/  ULDC UR6, c[0x0][0x288] ;  /* 0x0000a20000067ab9 */ /* 0x000fe20000000800 */
[----:B------:R-:W-:Y:S01]  /*8210*/  SEL R2, RZ, 0x8, P0 ;  /* 0x00000008ff027807 */ /* 0x000fe20000000000 */
[----:B------:R-:W-:Y:S01]  /*8220*/  ULOP3.LUT UR41, UR39, 0x2, URZ, 0xfc, !UPT ;  /* 0x0000000227297892 */ /* 0x000fe2000f8efc3f */
[----:B------:R-:W-:Y:S01]  /*8230*/  IADD3 R35, -R36, UR8, RZ ;  /* 0x0000000824237c10 */ /* 0x000fe2000fffe1ff */
[----:B------:R-:W-:Y:S01]  /*8240*/  ULDC UR42, c[0x0][0xc] ;  /* 0x00000300002a7ab9 */ /* 0x000fe20000000800 */
[----:B------:R-:W-:Y:S01]  /*8250*/  LOP3.LUT R29, R29, 0xffff7fff, RZ, 0xc0, !PT ;  /* 0xffff7fff1d1d7812 */ /* 0x000fe200078ec0ff */
[----:B------:R-:W-:Y:S01]  /*8260*/  UIMAD UR38, UR38, UR6, URZ ;  /* 0x00000006262672a4 */ /* 0x000fe2000f8e023f */
[----:B------:R-:W-:Y:S01]  /*8270*/  IADD3 R2, R2, R3, RZ ;  /* 0x0000000302027210 */ /* 0x000fe20007ffe0ff */
[----:B------:R-:W-:Y:S01]  /*8280*/  IMAD.SHL.U32 R3, R19, 0x10, RZ ;  /* 0x0000001013037824 */ /* 0x000fe200078e00ff */
[----:B------:R-:W-:Y:S01]  /*8290*/  @P0 LOP3.LUT R16, R16, 0x4, RZ, 0xfc, !PT ;  /* 0x0000000410100812 */ /* 0x000fe200078efcff */
[----:B------:R-:W-:Y:S01]  /*82a0*/  UIADD3 UR40, UR4, -0x2, URZ ;  /* 0xfffffffe04287890 */ /* 0x000fe2000fffe03f */
[----:B------:R-:W-:-:S02]  /*82b0*/  ISETP.GE.AND P0, PT, R7, UR9, PT ;  /* 0x0000000907007c0c */ /* 0x000fc4000bf06270 */
[----:B------:R-:W-:Y:S02]  /*82c0*/  LOP3.LUT R16, R16, 0xbfffffff, RZ, 0xc0, !PT ;  /* 0xbfffffff10107812 */ /* 0x000fe400078ec0ff */
[C---:B------:R-:W-:Y:S02]  /*82d0*/  ISETP.LT.OR P3, PT, R35.reuse, 0x1, P0 ;  /* 0x000000012300780c */ /* 0x040fe40000761670 */
[C---:B------:R-:W-:Y:S02]  /*82e0*/  ISETP.LT.OR P2, PT, R35.reuse, 0x11, P0 ;  /* 0x000000112300780c */ /* 0x040fe40000741670 */
[----:B------:R-:W-:Y:S02]  /*82f0*/  ISETP.LT.OR P1, PT, R35, 0x21, P0 ;  /* 0x000000212300780c */ /* 0x000fe40000721670 */
[----:B------:R-:W-:Y:S02]  /*8300*/  LOP3.LUT R0, R27, 0x1f8, RZ, 0xc0, !PT ;  /* 0x000001f81b007812 */ /* 0x000fe400078ec0ff */
[----:B------:R-:W-:Y:S01]  /*8310*/  LOP3.LUT R30, R36, 0x70, R3, 0xf8, !PT ;  /* 0x00000070241e7812 */ /* 0x000fe200078ef803 */
[----:B------:R-:W-:Y:S01]  /*8320*/  IMAD.U32 R3, RZ, RZ, UR5 ;  /* 0x00000005ff037e24 */ /* 0x000fe2000f8e00ff */
[----:B------:R-:W-:-:S03]  /*8330*/  LOP3.LUT R0, R0, 0x38, R19, 0x78, !PT ;  /* 0x0000003800007812 */ /* 0x000fc600078e7813 */
[----:B------:R-:W-:Y:S02]  /*8340*/  @P3 LOP3.LUT R29, R29, 0x8000, RZ, 0xfc, !PT ;  /* 0x000080001d1d3812 */ /* 0x000fe400078efcff */
[----:B------:R-:W-:Y:S02]  /*8350*/  ISETP.LT.OR P3, PT, R35, 0x31, P0 ;  /* 0x000000312300780c */ /* 0x000fe40000761670 */
[----:B------:R-:W-:Y:S02]  /*8360*/  LOP3.LUT R29, R29, 0xffffbfff, RZ, 0xc0, !PT ;  /* 0xffffbfff1d1d7812 */ /* 0x000fe400078ec0ff */
[----:B------:R-:W-:Y:S01]  /*8370*/  LOP3.LUT R27, R0, 0x200, R27, 0xf8, !PT ;  /* 0x00000200001b7812 */ /* 0x000fe200078ef81b */
[----:B------:R-:W-:Y:S01]  /*8380*/  IMAD R0, R3, 0x60, R30 ;  /* 0x0000006003007824 */ /* 0x000fe200078e021e */
[----:B------:R-:W-:Y:S02]  /*8390*/  @P2 LOP3.LUT R29, R29, 0x4000, RZ, 0xfc, !PT ;  /* 0x000040001d1d2812 */ /* 0x000fe400078efcff */
[----:B------:R-:W-:-:S02]  /*83a0*/  ISETP.LT.OR P2, PT, R35, 0x41, P0 ;  /* 0x000000412300780c */ /* 0x000fc40000741670 */
[----:B------:R-:W-:Y:S01]  /*83b0*/  LOP3.LUT R29, R29, 0xffffdfff, RZ, 0xc0, !PT ;  /* 0xffffdfff1d1d7812 */ /* 0x000fe200078ec0ff */
[----:B------:R1:W-:Y:S01]  /*83c0*/  STL [R1+0xc], R0 ;  /* 0x00000c0001007387 */ /* 0x0003e20000100800 */
[----:B------:R-:W-:Y:S02]  /*83d0*/  LEA R8, R27, UR37, 0x1 ;  /* 0x000000251b087c11 */ /* 0x000fe4000f8e08ff */
[----:B------:R-:W-:Y:S02]  /*83e0*/  @P1 LOP3.LUT R29, R29, 0x2000, RZ, 0xfc, !PT ;  /* 0x000020001d1d1812 */ /* 0x000fe400078efcff */
[----:B------:R-:W-:Y:S02]  /*83f0*/  ISETP.LT.OR P1, PT, R35, 0x51, P0 ;  /* 0x000000512300780c */ /* 0x000fe40000721670 */
[----:B------:R-:W-:Y:S02]  /*8400*/  LOP3.LUT R29, R29, 0xfffffdff, RZ, 0xc0, !PT ;  /* 0xfffffdff1d1d7812 */ /* 0x000fe400078ec0ff */
[----:B------:R-:W-:-:S02]  /*8410*/  LOP3.LUT P0, RZ, R2, 0x2, RZ, 0xc0, !PT ;  /* 0x0000000202ff7812 */ /* 0x000fc4000780c0ff */
[----:B------:R-:W-:Y:S02]  /*8420*/  @P3 LOP3.LUT R29, R29, 0x200, RZ, 0xfc, !PT ;  /* 0x000002001d1d3812 */ /* 0x000fe400078efcff */
[----:B------:R-:W-:Y:S02]  /*8430*/  ISETP.LT.OR P3, PT, R35, 0x1, !P0 ;  /* 0x000000012300780c */ /* 0x000fe40004761670 */
[----:B------:R-:W-:-:S04]  /*8440*/  LOP3.LUT R29, R29, 0xfffffff7, RZ, 0xc0, !PT ;  /* 0xfffffff71d1d7812 */ /* 0x000fc800078ec0ff */
        /* <DEDUP_REMOVED lines=14> */
[----:B------:R-:W-:Y:S02]  /*8530*/  LOP3.LUT R29, R29, 0xfffffeff, RZ, 0xc0, !PT ;  /* 0xfffffeff1d1d7812 */ /* 0x000fe400078ec0ff */
[----:B------:R-:W-:Y:S02]  /*8540*/  LOP3.LUT P0, RZ, R2, 0x4, RZ, 0xc0, !PT ;  /* 0x0000000402ff7812 */ /* 0x000fe4000780c0ff */
        /* <DEDUP_REMOVED lines=33> */
[----:B------:R-:W-:-:S03]  /*8760*/  LOP3.LUT R29, R29, 0xfffffffe, RZ, 0xc0, !PT ;  /* 0xfffffffe1d1d7812 */ /* 0x000fc600078ec0ff */
[----:B------:R-:W-:Y:S02]  /*8770*/  @P3 LOP3.LUT R16, R16, 0x80000000, RZ, 0xfc, !PT ;  /* 0x8000000010103812 */ /* 0x000fe400078efcff */
[----:B------:R-:W-:Y:S02]  /*8780*/  @P1 LOP3.LUT R29, R29, 0x1, RZ, 0xfc, !PT ;  /* 0x000000011d1d1812 */ /* 0x000fe400078efcff */
[----:B------:R-:W-:Y:S02]  /*8790*/  ISETP.LT.OR P1, PT, R35, 0x51, !P0 ;  /* 0x000000512300780c */ /* 0x000fe40004721670 */
[----:B------:R-:W-:Y:S02]  /*87a0*/  ISETP.GE.AND P0, PT, R0, UR36, PT ;  /* 0x0000002400007c0c */ /* 0x000fe4000bf06270 */
[----:B------:R-:W-:Y:S02]  /*87b0*/  LOP3.LUT R16, R16, 0xefffffff, RZ, 0xc0, !PT ;  /* 0xefffffff10107812 */ /* 0x000fe400078ec0ff */
[----:B------:R-:W-:-:S02]  /*87c0*/  ISETP.LT.U32.AND P0, PT, R30, 0x60, !P0 ;  /* 0x000000601e00780c */ /* 0x000fc40004701070 */
[----:B------:R-:W-:Y:S02]  /*87d0*/  @P2 LOP3.LUT R16, R16, 0x10000000, RZ, 0xfc, !PT ;  /* 0x1000000010102812 */ /* 0x000fe400078efcff */
[----:B------:R-:W-:Y:S02]  /*87e0*/  ISETP.GE.AND P2, PT, R4, UR11, PT ;  /* 0x0000000b04007c0c */ /* 0x000fe4000bf46270 */
[----:B------:R-:W-:Y:S02]  /*87f0*/  LOP3.LUT R16, R16, 0xffefffff, RZ, 0xc0, !PT ;  /* 0xffefffff10107812 */ /* 0x000fe400078ec0ff */
[----:B------:R-:W-:-:S04]  /*8800*/  LOP3.LUT R29, R29, 0xfffeffff, RZ, 0xc0, !PT ;  /* 0xfffeffff1d1d7812 */ /* 0x000fc800078ec0ff */
[----:B------:R-:W-:Y:S02]  /*8810*/  @P1 LOP3.LUT R29, R29, 0x10000, RZ, 0xfc, !PT ;  /* 0x000100001d1d1812 */ /* 0x000fe400078efcff */
[----:B------:R-:W-:Y:S02]  /*8820*/  @P0 LOP3.LUT R16, R16, 0x100000, RZ, 0xfc, !PT ;  /* 0x0010000010100812 */ /* 0x000fe400078efcff */
[----:B------:R-:W-:Y:S02]  /*8830*/  ISETP.GE.AND P1, PT, R5, UR11, PT ;  /* 0x0000000b05007c0c */ /* 0x000fe4000bf26270 */
[----:B------:R-:W-:Y:S02]  /*8840*/  LOP3.LUT R16, R16, 0xfffdffff, RZ, 0xc0, !PT ;  /* 0xfffdffff10107812 */ /* 0x000fe400078ec0ff */
[----:B------:R-:W-:Y:S02]  /*8850*/  ISETP.GE.AND P0, PT, R6, UR11, PT ;  /* 0x0000000b06007c0c */ /* 0x000fe4000bf06270 */
[----:B------:R-:W-:-:S02]  /*8860*/  @P2 LOP3.LUT R16, R16, 0x20000, RZ, 0xfc, !PT ;  /* 0x0002000010102812 */ /* 0x000fc400078efcff */
        /* <DEDUP_REMOVED lines=31> */
.L_x_260:
        /* <DEDUP_REMOVED lines=11> */
[----:B------:R-:W-:Y:S01]  /*8b10*/  IMAD.MOV.U32 R22, RZ, RZ, R24 ;  /* 0x000000ffff167224 */ /* 0x000fe200078e0018 */
        /* <DEDUP_REMOVED lines=12> */
[----:B0-2---:R-:W-:Y:S05]  /*8be0*/  @!P0 BRA `(.L_x_224) ;  /* 0x0000000000408947 */ /* 0x005fea0003800000 */
[----:B------:R-:W-:Y:S01]  /*8bf0*/  MOV R2, 0x0 ;  /* 0x0000000000027802 */ /* 0x000fe20000000f00 */
[----:B------:R-:W-:Y:S01]  /*8c00*/  ULDC.64 UR4, c[0x4][0x98] ;  /* 0x0100260000047ab9 */ /* 0x000fe20000000a00 */
[----:B------:R-:W-:Y:S01]  /*8c10*/  ULDC.64 UR6, c[0x4][0xa0] ;  /* 0x0100280000067ab9 */ /* 0x000fe20000000a00 */
[----:B------:R-:W-:Y:S01]  /*8c20*/  IMAD.U32 R4, RZ, RZ, UR4 ;  /* 0x00000004ff047e24 */ /* 0x000fe2000f8e00ff */
[----:B------:R-:W-:Y:S01]  /*8c30*/  MOV R8, 0x70 ;  /* 0x0000007000087802 */ /* 0x000fe20000000f00 */
        /* <DEDUP_REMOVED lines=8> */
[----:B------:R-:W-:-:S07]  /*8cc0*/  IMAD.MOV.U32 R13, RZ, RZ, RZ ;  /* 0x000000ffff0d7224 */ /* 0x000fce00078e00ff */
[----:B------:R-:W-:-:S07]  /*8cd0*/  LEPC R20, `(.L_x_224) ;  /* 0x000000001014794e */ /* 0x000fce0000000000 */
[----:B0----5:R-:W-:Y:S05]  /*8ce0*/  CALL.ABS.NOINC R2 ;  /* 0x0000000002007343 */ /* 0x021fea0003c00000 */
.L_x_224:
        /* <DEDUP_REMOVED lines=19> */
[----:B-1---5:R-:W-:Y:S05]  /*8e20*/  CALL.ABS.NOINC R2 ;  /* 0x0000000002007343 */ /* 0x022fea0003c00000 */
.L_x_226:
[----:B------:R0:W1:Y:S01]  /*8e30*/  LDC.64 R2, c[0x4][R17] ;  /* 0x0100000011027b82 */ /* 0x0000620000000a00 */
[----:B------:R-:W-:Y:S01]  /*8e40*/  ULDC.64 UR4, c[0x4][0x98] ;  /* 0x0100260000047ab9 */ /* 0x000fe20000000a00 */
[----:B------:R-:W-:Y:S01]  /*8e50*/  ULDC.64 UR6, c[0x4][0xa0] ;  /* 0x0100280000067ab9 */ /* 0x000fe20000000a00 */
[----:B------:R-:W-:Y:S01]  /*8e60*/  IMAD.U32 R4, RZ, RZ, UR4 ;  /* 0x00000004ff047e24 */ /* 0x000fe2000f8e00ff */
[----:B------:R-:W-:Y:S01]  /*8e70*/  MOV R7, UR7 ;  /* 0x0000000700077c02 */ /* 0x000fe20008000f00 */
[----:B------:R-:W-:Y:S01]  /*8e80*/  IMAD.U32 R5, RZ, RZ, UR5 ;  /* 0x00000005ff057e24 */ /* 0x000fe2000f8e00ff */
[----:B------:R-:W-:Y:S01]  /*8e90*/  ULDC.64 UR4, c[0x4][0x18] ;  /* 0x0100060000047ab9 */ /* 0x000fe20000000a00 */
[----:B------:R-:W-:Y:S02]  /*8ea0*/  IMAD.U32 R6, RZ, RZ, UR6 ;  /* 0x00000006ff067e24 */ /* 0x000fe4000f8e00ff */
[----:B------:R-:W-:Y:S02]  /*8eb0*/  IMAD.U32 R10, RZ, RZ, UR4 ;  /* 0x00000004ff0a7e24 */ /* 0x000fe4000f8e00ff */
[----:B------:R-:W-:-:S02]  /*8ec0*/  IMAD.U32 R11, RZ, RZ, UR5 ;  /* 0x00000005ff0b7e24 */ /* 0x000fc4000f8e00ff */
[----:B------:R-:W-:Y:S02]  /*8ed0*/  IMAD.MOV.U32 R8, RZ, RZ, 0x70 ;  /* 0x00000070ff087424 */ /* 0x000fe400078e00ff */
[----:B------:R-:W-:Y:S02]  /*8ee0*/  IMAD.MOV.U32 R12, RZ, RZ, 0x1 ;  /* 0x00000001ff0c7424 */ /* 0x000fe400078e00ff */
[----:B0-----:R-:W-:-:S07]  /*8ef0*/  IMAD.MOV.U32 R13, RZ, RZ, RZ ;  /* 0x000000ffff0d7224 */ /* 0x001fce00078e00ff */
[----:B------:R-:W-:-:S07]  /*8f00*/  LEPC R20, `(.L_x_225) ;  /* 0x000000001014794e */ /* 0x000fce0000000000 */
[----:B-1----:R-:W-:Y:S05]  /*8f10*/  CALL.ABS.NOINC R2 ;  /* 0x0000000002007343 */ /* 0x002fea0003c00000 */
.L_x_225:
        /* <DEDUP_REMOVED lines=13> */
.L_x_278:
[----:B------:R-:W2:Y:S01]  /*8ff0*/  LDL R4, [R1+0xc] ;  /* 0x00000c0001047983 */ /* 0x000ea20000100800 */
[----:B------:R-:W-:Y:S01]  /*9000*/  ISETP.NE.AND P0, PT, R8, 0x1, PT ;  /* 0x000000010800780c */ /* 0x000fe20003f05270 */
[----:B------:R-:W-:Y:S01]  /*9010*/  IMAD.MOV.U32 R23, RZ, RZ, RZ ;  /* 0x000000ffff177224 */ /* 0x000fe200078e00ff */
[C---:B------:R-:W-:Y:S02]  /*9020*/  LOP3.LUT P1, RZ, R16.reuse, 0x100000, RZ, 0xc0, !PT ;  /* 0x0010000010ff7812 */ /* 0x040fe4000782c0ff */
[----:B-----5:R-:W-:Y:S02]  /*9030*/  SHF.R.S32.HI R34, RZ, 0x1f, R32 ;  /* 0x0000001fff227819 */ /* 0x020fe40000011420 */
[----:B------:R-:W-:-:S07]  /*9040*/  LOP3.LUT R16, R16, 0xffffbfff, RZ, 0xc0, !PT ;  /* 0xffffbfff10107812 */ /* 0x000fce00078ec0ff */
        /* <DEDUP_REMOVED lines=27> */
.L_x_228:
[----:B------:R-:W-:Y:S01]  /*9200*/  LEA R17, R18, UR37, 0x3 ;  /* 0x0000002512117c11 */ /* 0x000fe2000f8e18ff */
[----:B------:R-:W-:Y:S01]  /*9210*/  BSSY B0, `(.L_x_229) ;  /* 0x0000004000007945 */ /* 0x000fe20003800000 */
[----:B------:R-:W-:-:S04]  /*9220*/  SHF.L.U32 R0, R28, 0x1f, RZ ;  /* 0x0000001f1c007819 */ /* 0x000fc800000006ff */
[----:B------:R-:W0:Y:S02]  /*9230*/  SYNCS.PHASECHK.TRANS64.TRYWAIT P0, [R17+URZ+0x32440], R0 ;  /* 0x03244000110075a7 */ /* 0x000e24000800017f */
[----:B0-----:R-:W-:Y:S05]  /*9240*/  @!P0 BRA `(.L_x_230) ;  /* 0x0000003800ac8947 */ /* 0x001fea0003800000 */
.L_x_279:
[----:B------:R-:W-:Y:S05]  /*9250*/  BSYNC B0 ;  /* 0x0000000000007941 */ /* 0x000fea0003800000 */
.L_x_229:
[----:B0-----:R-:W-:Y:S01]  /*9260*/  SHF.R.S32.HI R0, RZ, 0x1f, R25 ;  /* 0x0000001fff007819 */ /* 0x001fe20000011419 */
[----:B------:R-:W0:Y:S01]  /*9270*/  S2R R20, SR_TID.X ;  /* 0x0000000000147919 */ /* 0x000e220000002100 */
[----:B------:R-:W-:Y:S01]  /*9280*/  ULDC.64 UR4, c[0x0][0x300] ;  /* 0x0000c00000047ab9 */ /* 0x000fe20000000a00 */
[----:B-----5:R-:W-:Y:S01]  /*9290*/  SHF.R.S32.HI R4, RZ, 0x1f, R23 ;  /* 0x0000001fff047819 */ /* 0x020fe20000011417 */
[----:B------:R-:W-:Y:S01]  /*92a0*/  IMAD.WIDE.U32 R2, R25, UR4, RZ ;  /* 0x0000000419027c25 */ /* 0x000fe2000f8e00ff */
[----:B------:R1:W-:Y:S01]  /*92b0*/  STL [R1], R0 ;  /* 0x0000000001007387 */ /* 0x0003e20000100800 */
[----:B------:R-:W-:-:S03]  /*92c0*/  LOP3.LUT P1, RZ, R16, 0x1, RZ, 0xc0, !PT ;  /* 0x0000000110ff7812 */ /* 0x000fc6000782c0ff */
[----:B------:R2:W-:Y:S01]  /*92d0*/  STL [R1+0x4], R4 ;  /* 0x0000040401007387 */ /* 0x0005e20000100800 */
[----:B-1----:R-:W-:-:S04]  /*92e0*/  IMAD R0, R0, UR4, RZ ;  /* 0x0000000400007c24 */ /* 0x002fc8000f8e02ff */
[----:B------:R-:W-:Y:S01]  /*92f0*/  IMAD R5, R25, UR5, R0 ;  /* 0x0000000519057c24 */ /* 0x000fe2000f8e0200 */
[----:B------:R-:W-:Y:S02]  /*9300*/  ULDC.64 UR4, c[0x0][0x310] ;  /* 0x0000c40000047ab9 */ /* 0x000fe40000000a00 */
[----:B------:R-:W-:Y:S02]  /*9310*/  IMAD R0, R4, UR4, RZ ;  /* 0x0000000404007c24 */ /* 0x000fe4000f8e02ff */
[----:B------:R-:W-:Y:S01]  /*9320*/  IADD3 R3, R3, R5, RZ ;  /* 0x0000000503037210 */ /* 0x000fe20007ffe0ff */
[----:B--2---:R-:W-:Y:S02]  /*9330*/  IMAD R4, R18, 0x1800, R27 ;  /* 0x0000180012047824 */ /* 0x004fe400078e021b */
[C---:B------:R-:W-:Y:S02]  /*9340*/  IMAD R5, R23.reuse, UR5, R0 ;  /* 0x0000000517057c24 */ /* 0x040fe4000f8e0200 */
[----:B------:R-:W-:Y:S01]  /*9350*/  IMAD.WIDE.U32 R2, R23, UR4, R2 ;  /* 0x0000000417027c25 */ /* 0x000fe2000f8e0002 */
[----:B------:R-:W-:-:S03]  /*9360*/  ULDC.64 UR4, c[0x0][0x308] ;  /* 0x0000c20000047ab9 */ /* 0x000fc60000000a00 */
[----:B------:R-:W-:Y:S02]  /*9370*/  IMAD.IADD R3, R3, 0x1, R5 ;  /* 0x0000000103037824 */ /* 0x000fe400078e0205 */
[----:B------:R-:W-:Y:S02]  /*9380*/  IMAD R0, R31, UR4, RZ ;  /* 0x000000041f007c24 */ /* 0x000fe4000f8e02ff */
[----:B------:R-:W-:-:S04]  /*9390*/  IMAD.WIDE.U32 R2, R19, UR4, R2 ;  /* 0x0000000413027c25 */ /* 0x000fc8000f8e0002 */
[----:B------:R-:W-:Y:S01]  /*93a0*/  IMAD R5, R19, UR5, R0 ;  /* 0x0000000513057c24 */ /* 0x000fe2000f8e0200 */
[----:B------:R-:W-:Y:S01]  /*93b0*/  ULDC.64 UR4, c[0x0][0x2e8] ;  /* 0x0000ba0000047ab9 */ /* 0x000fe20000000a00 */
[----:B0-----:R-:W-:Y:S01]  /*93c0*/  IMAD.SHL.U32 R20, R20, 0x8, RZ ;  /* 0x0000000814147824 */ /* 0x001fe200078e00ff */
        /* <DEDUP_REMOVED lines=48> */
[----:B--2---:R-:W-:Y:S01]  /*96d0*/  @P2 MOV R2, R6 ;  /* 0x0000000600022202 */ /* 0x004fe20000000f00 */
[----:B------:R-:W-:-:S05]  /*96e0*/  @P2 IMAD.MOV.U32 R3, RZ, RZ, R11 ;  /* 0x000000ffff032224 */ /* 0x000fca00078e000b */
[----:B-1----:R0:W-:Y:S02]  /*96f0*/  @P2 LDGSTS.E.BYPASS.LTC128B.128 [R7+0x1e400], desc[UR48][R2.64], !P1 ;  /* 0x1e40000002072fae */ /* 0x0021e4000c901d70 */
.L_x_293:
        /* <DEDUP_REMOVED lines=10> */
.L_x_232:
        /* <DEDUP_REMOVED lines=11> */
.L_x_233:
[----:B------:R1:W-:Y:S02]  /*9850*/  SYNCS.ARRIVE.TRANS64.A1T0 RZ, [R17+URZ+0x32430], RZ ;  /* 0x032430ff11ff79a7 */ /* 0x0003e4000810003f */
[----:B------:R-:W-:Y:S05]  /*9860*/  WARPSYNC.ALL ;  /* 0x0000000000007948 */ /* 0x000fea0003800000 */
[----:B------:R-:W-:Y:S01]  /*9870*/  UIADD3 UR4, UR37, 0x18400, URZ ;  /* 0x0001840025047890 */ /* 0x000fe2000fffe03f */
[----:B------:R-:W-:-:S03]  /*9880*/  SHF.R.S32.HI R26, RZ, 0x1f, R22 ;  /* 0x0000001fff1a7819 */ /* 0x000fc60000011416 */
        /* <DEDUP_REMOVED lines=20> */
.L_x_234:
[----:B------:R-:W2:Y:S01]  /*99d0*/  LDC R6, c[0x0][0x448] ;  /* 0x00011200ff067b82 */ /* 0x000ea20000000800 */
[----:B------:R-:W-:Y:S01]  /*99e0*/  IMAD.MOV R0, RZ, RZ, -R24 ;  /* 0x000000ffff007224 */ /* 0x000fe200078e0a18 */
[----:B------:R-:W-:Y:S01]  /*99f0*/  ULDC UR4, c[0x0][0xd38] ;  /* 0x00034e0000047ab9 */ /* 0x000fe20000000800 */
[----:B------:R-:W-:Y:S02]  /*9a00*/  LOP3.LUT R16, R16, 0xfff7ffff, RZ, 0xc0, !PT ;  /* 0xfff7ffff10107812 */ /* 0x000fe400078ec0ff */
[----:B------:R-:W-:Y:S01]  /*9a10*/  IMAD R0, R0, UR4, R37 ;  /* 0x0000000400007c24 */ /* 0x000fe2000f8e0225 */
[----:B------:R-:W-:-:S03]  /*9a20*/  ULDC.64 UR4, c[0x0][0x2d8] ;  /* 0x0000b60000047ab9 */ /* 0x000fc60000000a00 */
[----:B------:R-:W-:-:S05]  /*9a30*/  IMAD.SHL.U32 R0, R0, 0x80, RZ ;  /* 0x0000008000007824 */ /* 0x000fca00078e00ff */
[----:B------:R-:W-:-:S04]  /*9a40*/  LOP3.LUT R24, R30, R0, RZ, 0xfc, !PT ;  /* 0x000000001e187212 */ /* 0x000fc800078efcff */
[----:B------:R-:W-:Y:S02]  /*9a50*/  MOV R4, R24 ;  /* 0x0000001800047202 */ /* 0x000fe40000000f00 */
[----:B--2---:R-:W-:-:S13]  /*9a60*/  ISETP.NE.AND P0, PT, R6, 0x1, PT ;  /* 0x000000010600780c */ /* 0x004fda0003f05270 */
[----:B0-----:R-:W0:Y:S01]  /*9a70*/  @P0 LDC R3, c[0x0][0x44c] ;  /* 0x00011300ff030b82 */ /* 0x001e220000000800 */
[----:B------:R-:W-:-:S04]  /*9a80*/  @P0 LOP3.LUT R16, R16, 0x80000, RZ, 0xfc, !PT ;  /* 0x0008000010100812 */ /* 0x000fc800078efcff */
[----:B------:R-:W-:-:S03]  /*9a90*/  LOP3.LUT P1, RZ, R16, 0x4000000, RZ, 0xc0, !PT ;  /* 0x0400000010ff7812 */ /* 0x000fc6000782c0ff */
[----:B------:R-:W2:Y:S01]  /*9aa0*/  @P0 LDC R5, c[0x0][0x450] ;  /* 0x00011400ff050b82 */ /* 0x000ea20000000800 */
[----:B0-----:R-:W-:-:S05]  /*9ab0*/  @P0 IMAD.HI.U32 R2, R24, R3, RZ ;  /* 0x0000000318020227 */ /* 0x001fca00078e00ff */
[----:B--2---:R-:W-:Y:S01]  /*9ac0*/  @P0 SHF.R.U32.HI R4, RZ, R5, R2 ;  /* 0x00000005ff040219 */ /* 0x004fe20000011602 */
[----:B------:R-:W-:-:S04]  /*9ad0*/  IMAD R2, R31, UR4, RZ ;  /* 0x000000041f027c24 */ /* 0x000fc8000f8e02ff */
[C---:B------:R-:W-:Y:S02]  /*9ae0*/  IMAD R5, R19.reuse, UR5, R2 ;  /* 0x0000000513057c24 */ /* 0x040fe4000f8e0202 */
[----:B------:R-:W-:Y:S01]  /*9af0*/  IMAD.WIDE.U32 R2, R19, UR4, RZ ;  /* 0x0000000413027c25 */ /* 0x000fe2000f8e00ff */
[----:B------:R-:W-:-:S03]  /*9b00*/  ULDC.64 UR4, c[0x0][0x2e0] ;  /* 0x0000b80000047ab9 */ /* 0x000fc60000000a00 */
[----:B------:R-:W-:Y:S02]  /*9b10*/  IMAD.IADD R3, R3, 0x1, R5 ;  /* 0x0000000103037824 */ /* 0x000fe400078e0205 */
[----:B------:R-:W-:Y:S02]  /*9b20*/  IMAD R5, R26, UR4, RZ ;  /* 0x000000041a057c24 */ /* 0x000fe4000f8e02ff */
[----:B------:R-:W-:-:S04]  /*9b30*/  IMAD.WIDE.U32 R2, R22, UR4, R2 ;  /* 0x0000000416027c25 */ /* 0x000fc8000f8e0002 */
[----:B------:R-:W-:Y:S01]  /*9b40*/  IMAD R5, R22, UR5, R5 ;  /* 0x0000000516057c24 */ /* 0x000fe2000f8e0205 */
[----:B------:R-:W-:-:S03]  /*9b50*/  ULDC.64 UR4, c[0x0][0x2d0] ;  /* 0x0000b40000047ab9 */ /* 0x000fc60000000a00 */
[----:B------:R-:W-:Y:S02]  /*9b60*/  IMAD.IADD R3, R3, 0x1, R5 ;  /* 0x0000000103037824 */ /* 0x000fe400078e0205 */
[----:B------:R-:W-:Y:S02]  /*9b70*/  IMAD.MOV R5, RZ, RZ, -R4 ;  /* 0x000000ffff057224 */ /* 0x000fe400078e0a04 */
[----:B------:R-:W-:-:S04]  /*9b80*/  IMAD.WIDE.U32 R2, R4, UR4, R2 ;  /* 0x0000000404027c25 */ /* 0x000fc8000f8e0002 */
[----:B------:R-:W-:Y:S01]  /*9b90*/  IMAD R5, R6, R5, R24 ;  /* 0x0000000506057224 */ /* 0x000fe200078e0218 */
[----:B------:R-:W-:-:S05]  /*9ba0*/  SHF.R.S32.HI R6, RZ, 0x1f, R4 ;  /* 0x0000001fff067819 */ /* 0x000fca0000011404 */
[----:B------:R-:W-:-:S04]  /*9bb0*/  IMAD R6, R6, UR4, RZ ;  /* 0x0000000406067c24 */ /* 0x000fc8000f8e02ff */
        /* <DEDUP_REMOVED lines=9> */
[----:B------:R-:W-:Y:S01]  /*9c50*/  IMAD.IADD R5, R3, 0x1, R7 ;  /* 0x0000000103057824 */ /* 0x000fe200078e0207 */
[----:B------:R-:W-:-:S04]  /*9c60*/  UMOV UR4, 0xffffffff ;  /* 0xffffffff00047882 */ /* 0x000fc80000000000 */
[----:B------:R-:W-:Y:S01]  /*9c70*/  LEA.HI.X R5, R2, UR5, R5, 0x1, P0 ;  /* 0x0000000502057c11 */ /* 0x000fe200080f0c05 */
[----:B------:R-:W-:Y:S06]  /*9c80*/  BRA.DIV UR4, `(.L_x_235) ;  /* 0x0000003a04087947 */ /* 0x000fec000b800000 */
[----:B------:R1:W-:Y:S01]  /*9c90*/  STL [R1+0x10], R17 ;  /* 0x0000101101007387 */ /* 0x0003e20000100800 */
[----:B------:R-:W-:Y:S01]  /*9ca0*/  IMAD.IADD R0, R36, 0x1, R0 ;  /* 0x0000000124007824 */ /* 0x000fe200078e0200 */
[----:B------:R-:W-:Y:S02]  /*9cb0*/  LOP3.LUT R16, R16, 0xfffff7ff, RZ, 0xc0, !PT ;  /* 0xfffff7ff10107812 */ /* 0x000fe400078ec0ff */
[----:B------:R-:W0:Y:S01]  /*9cc0*/  SHFL.IDX PT, R14, R4, RZ, 0x181f ;  /* 0x00181fff040e7589 */ /* 0x000e2200000e0000 */
[C---:B------:R-:W-:Y:S01]  /*9cd0*/  VIADD R6, R0.reuse, 0x10 ;  /* 0x0000001000067836 */ /* 0x040fe20000000000 */
[C---:B------:R-:W-:Y:S02]  /*9ce0*/  ISETP.GE.AND P2, PT, R0.reuse, UR38, PT ;  /* 0x0000002600007c0c */ /* 0x040fe4000bf46270 */
[----:B------:R-:W2:Y:S01]  /*9cf0*/  SHFL.IDX PT, R3, R5, RZ, 0x181f ;  /* 0x00181fff05037589 */ /* 0x000ea200000e0000 */
[----:B------:R-:W-:Y:S02]  /*9d00*/  IADD3 R13, R0, 0x40, RZ ;  /* 0x00000040000d7810 */ /* 0x000fe40007ffe0ff */
[----:B------:R-:W-:Y:S01]  /*9d10*/  LOP3.LUT R29, R29, 0xffefffff, RZ, 0xc0, !PT ;  /* 0xffefffff1d1d7812 */ /* 0x000fe200078ec0ff */
[----:B-1----:R-:W1:Y:S01]  /*9d20*/  S2R R17, SR_TID.X ;  /* 0x0000000000117919 */ /* 0x002e620000002100 */
[----:B------:R-:W-:Y:S01]  /*9d30*/  ISETP.GE.AND P4, PT, R13, UR38, PT ;  /* 0x000000260d007c0c */ /* 0x000fe2000bf86270 */
[----:B------:R-:W3:Y:S05]  /*9d40*/  SHFL.IDX PT, R10, R4, 0x1, 0x181f ;  /* 0x00381f00040a7f89 */ /* 0x000eea00000e0000 */
[----:B------:R-:W-:Y:S01]  /*9d50*/  @P2 LOP3.LUT R16, R16, 0x800, RZ, 0xfc, !PT ;  /* 0x0000080010102812 */ /* 0x000fe200078efcff */
[----:B------:R-:W4:Y:S03]  /*9d60*/  SHFL.IDX PT, R2, R5, 0x1, 0x181f ;  /* 0x00381f0005027f89 */ /* 0x000f2600000e0000 */
[----:B------:R-:W-:Y:S01]  /*9d70*/  LOP3.LUT R16, R16, 0xfffffbff, RZ, 0xc0, !PT ;  /* 0xfffffbff10107812 */ /* 0x000fe200078ec0ff */
[----:B------:R-:W4:Y:S04]  /*9d80*/  SHFL.IDX PT, R9, R4, 0x2, 0x181f ;  /* 0x00581f0004097f89 */ /* 0x000f2800000e0000 */
[----:B------:R-:W4:Y:S04]  /*9d90*/  SHFL.IDX PT, R8, R5, 0x2, 0x181f ;  /* 0x00581f0005087f89 */ /* 0x000f2800000e0000 */
[----:B------:R-:W4:Y:S04]  /*9da0*/  SHFL.IDX PT, R7, R4, 0x3, 0x181f ;  /* 0x00781f0004077f89 */ /* 0x000f2800000e0000 */
[----:B------:R-:W-:Y:S04]  /*9db0*/  SHFL.IDX PT, R21, R4, 0x5, 0x181f ;  /* 0x00b81f0004157f89 */ /* 0x000fe800000e0000 */
[----:B------:R-:W-:Y:S01]  /*9dc0*/  SHFL.IDX PT, R15, R4, 0x6, 0x181f ;  /* 0x00d81f00040f7f89 */ /* 0x000fe200000e0000 */
[----:B-1----:R-:W-:-:S05]  /*9dd0*/  IMAD.SHL.U32 R17, R17, 0x8, RZ ;  /* 0x0000000811117824 */ /* 0x002fca00078e00ff */
[----:B------:R-:W-:-:S04]  /*9de0*/  LOP3.LUT R17, R17, 0x38, RZ, 0xc0, !PT ;  /* 0x0000003811117812 */ /* 0x000fc800078ec0ff */
[C---:B0-----:R-:W-:Y:S02]  /*9df0*/  @!P2 LEA R12, P0, R17.reuse, R14, 0x1 ;  /* 0x0000000e110ca211 */ /* 0x041fe400078008ff */
[----:B------:R-:W-:Y:S03]  /*9e00*/  SHFL.IDX PT, R14, R4, 0x4, 0x181f ;  /* 0x00981f00040e7f89 */ /* 0x000fe600000e0000 */
[----:B--2---:R-:W-:Y:S01]  /*9e10*/  @!P2 IMAD.X R3, RZ, RZ, R3, P0 ;  /* 0x000000ffff03a224 */ /* 0x004fe200000e0603 */
[----:B------:R-:W-:Y:S02]  /*9e20*/  ISETP.GE.AND P2, PT, R6, UR38, PT ;  /* 0x0000002606007c0c */ /* 0x000fe4000bf46270 */
[----:B------:R-:W0:Y:S11]  /*9e30*/  SHFL.IDX PT, R6, R5, 0x3, 0x181f ;  /* 0x00781f0005067f89 */ /* 0x000e3600000e0000 */
[----:B---3--:R-:W-:-:S02]  /*9e40*/  @!P2 LEA R10, P0, R17, R10, 0x1 ;  /* 0x0000000a110aa211 */ /* 0x008fc400078008ff */
[----:B------:R-:W-:-:S03]  /*9e50*/  @P2 LOP3.LUT R16, R16, 0x400, RZ, 0xfc, !PT ;  /* 0x0000040010102812 */ /* 0x000fc600078efcff */
[----:B----4-:R-:W-:Y:S01]  /*9e60*/  @!P2 IMAD.X R11, RZ, RZ, R2, P0 ;  /* 0x000000ffff0ba224 */ /* 0x010fe200000e0602 */
[----:B------:R-:W-:Y:S01]  /*9e70*/  LOP3.LUT R16, R16, 0xfffffdff, RZ, 0xc0, !PT ;  /* 0xfffffdff10107812 */ /* 0x000fe200078ec0ff */
[----:B------:R-:W-:-:S05]  /*9e80*/  VIADD R2, R0, 0x20 ;  /* 0x0000002000027836 */ /* 0x000fca0000000000 */
[----:B------:R-:W-:Y:S01]  /*9e90*/  ISETP.GE.AND P6, PT, R2, UR38, PT ;  /* 0x0000002602007c0c */ /* 0x000fe2000bfc6270 */
[----:B------:R-:W-:-:S05]  /*9ea0*/  VIADD R2, R0, 0x30 ;  /* 0x0000003000027836 */ /* 0x000fca0000000000 */
[----:B------:R-:W-:Y:S02]  /*9eb0*/  ISETP.GE.AND P5, PT, R2, UR38, PT ;  /* 0x0000002602007c0c */ /* 0x000fe4000bfa6270 */
[----:B------:R-:W1:Y:S05]  /*9ec0*/  SHFL.IDX PT, R2, R5, 0x4, 0x181f ;  /* 0x00981f0005027f89 */ /* 0x000e6a00000e0000 */
[----:B------:R-:W-:Y:S02]  /*9ed0*/  @!P6 LEA R9, P0, R17, R9, 0x1 ;  /* 0x000000091109e211 */ /* 0x000fe400078008ff */
[----:B------:R-:W-:Y:S02]  /*9ee0*/  @P6 LOP3.LUT R16, R16, 0x200, RZ, 0xfc, !PT ;  /* 0x0000020010106812 */ /* 0x000fe400078efcff */
[----:B------:R-:W-:Y:S01]  /*9ef0*/  @P6 LOP3.LUT R29, R29, 0x100000, RZ, 0xfc, !PT ;  /* 0x001000001d1d6812 */ /* 0x000fe200078efcff */
[----:B------:R-:W-:Y:S01]  /*9f00*/  @!P6 IMAD.X R8, RZ, RZ, R8, P0 ;  /* 0x000000ffff08e224 */ /* 0x000fe200000e0608 */
[----:B------:R-:W-:-:S02]  /*9f10*/  @!P5 LEA R7, P0, R17, R7, 0x1 ;  /* 0x000000071107d211 */ /* 0x000fc400078008ff */
[C---:B------:R-:W-:Y:S02]  /*9f20*/  LOP3.LUT P6, RZ, R16.reuse, 0x800, RZ, 0xc0, !PT ;  /* 0x0000080010ff7812 */ /* 0x040fe400078cc0ff */
[----:B------:R-:W-:Y:S01]  /*9f30*/  LOP3.LUT R16, R16, 0xfffffeff, RZ, 0xc0, !PT ;  /* 0xfffffeff10107812 */ /* 0x000fe200078ec0ff */
[----:B0-----:R-:W-:Y:S01]  /*9f40*/  @!P5 IMAD.X R6, RZ, RZ, R6, P0 ;  /* 0x000000ffff06d224 */ /* 0x001fe200000e0606 */
[----:B------:R-:W-:Y:S02]  /*9f50*/  @!P4 LEA R14, P0, R17, R14, 0x1 ;  /* 0x0000000e110ec211 */ /* 0x000fe400078008ff */
[----:B------:R-:W-:-:S04]  /*9f60*/  @P5 LOP3.LUT R16, R16, 0x100, RZ, 0xfc, !PT ;  /* 0x0000010010105812 */ /* 0x000fc800078efcff */
[----:B------:R-:W-:Y:S01]  /*9f70*/  LOP3.LUT R16, R16, 0xffffff7f, RZ, 0xc0, !PT ;  /* 0xffffff7f10107812 */ /* 0x000fe200078ec0ff */
[----:B-1----:R-:W-:Y:S02]  /*9f80*/  @!P4 IMAD.X R13, RZ, RZ, R2, P0 ;  /* 0x000000ffff0dc224 */ /* 0x002fe400000e0602 */
[----:B------:R-:W-:Y:S01]  /*9f90*/  VIADD R2, R0, 0x50 ;  /* 0x0000005000027836 */ /* 0x000fe20000000000 */
[----:B------:R-:W-:-:S04]  /*9fa0*/  @P4 LOP3.LUT R16, R16, 0x80, RZ, 0xfc, !PT ;  /* 0x0000008010104812 */ /* 0x000fc800078efcff */
[----:B------:R-:W-:Y:S01]  /*9fb0*/  ISETP.GE.AND P3, PT, R2, UR38, PT ;  /* 0x0000002602007c0c */ /* 0x000fe2000bf66270 */
[----:B------:R-:W-:Y:S01]  /*9fc0*/  VIADD R2, R0, 0x60 ;  /* 0x0000006000027836 */ /* 0x000fe20000000000 */
[----:B------:R-:W-:-:S04]  /*9fd0*/  LOP3.LUT R16, R16, 0xffffffbf, RZ, 0xc0, !PT ;  /* 0xffffffbf10107812 */ /* 0x000fc800078ec0ff */
[----:B------:R-:W-:Y:S02]  /*9fe0*/  ISETP.GE.AND P2, PT, R2, UR38, PT ;  /* 0x0000002602007c0c */ /* 0x000fe4000bf46270 */
[----:B------:R-:W0:Y:S05]  /*9ff0*/  SHFL.IDX PT, R2, R5, 0x5, 0x181f ;  /* 0x00b81f0005027f89 */ /* 0x000e2a00000e0000 */
[----:B------:R-:W-:Y:S02]  /*a000*/  @!P3 LEA R21, P0, R17, R21, 0x1 ;  /* 0x000000151115b211 */ /* 0x000fe400078008ff */
[----:B------:R-:W-:-:S04]  /*a010*/  @P3 LOP3.LUT R16, R16, 0x40, RZ, 0xfc, !PT ;  /* 0x0000004010103812 */ /* 0x000fc800078efcff */
[----:B------:R-:W-:-:S04]  /*a020*/  LOP3.LUT R16, R16, 0xffffffdf, RZ, 0xc0, !PT ;  /* 0xffffffdf10107812 */ /* 0x000fc800078ec0ff */
[----:B------:R-:W-:Y:S01]  /*a030*/  @P2 LOP3.LUT R16, R16, 0x20, RZ, 0xfc, !PT ;  /* 0x0000002010102812 */ /* 0x000fe200078efcff */
[----:B0-----:R-:W-:Y:S01]  /*a040*/  @!P3 IMAD.X R20, RZ, RZ, R2, P0 ;  /* 0x000000ffff14b224 */ /* 0x001fe200000e0602 */
[----:B------:R-:W-:Y:S01]  /*a050*/  @!P2 LEA R17, P0, R17, R15, 0x1 ;  /* 0x0000000f1111a211 */ /* 0x000fe200078008ff */
[----:B------:R-:W0:Y:S04]  /*a060*/  SHFL.IDX PT, R2, R5, 0x6, 0x181f ;  /* 0x00d81f0005027f89 */ /* 0x000e2800000e0000 */
[----:B0-----:R-:W-:Y:S01]  /*a070*/  @!P2 IMAD.X R15, RZ, RZ, R2, P0 ;  /* 0x000000ffff0fa224 */ /* 0x001fe200000e0602 */
[----:B------:R-:W-:Y:S01]  /*a080*/  LOP3.LUT P0, RZ, R16, 0x400, RZ, 0xc0, !PT ;  /* 0x0000040010ff7812 */ /* 0x000fe2000780c0ff */
[----:B------:R-:W-:Y:S01]  /*a090*/  @!P6 IMAD.MOV.U32 R2, RZ, RZ, R12 ;  /* 0x000000ffff02e224 */ /* 0x000fe200078e000c */
[----:B------:R-:W-:-:S05]  /*a0a0*/  LEA R12, R27, UR37, 0x1 ;  /* 0x000000251b0c7c11 */ /* 0x000fca000f8e08ff */
[----:B------:R0:W-:Y:S01]  /*a0b0*/  @!P6 LDGSTS.E.BYPASS.LTC128B.128 [R12+0x18400], desc[UR48][R2.64], !P1 ;  /* 0x18400000020cefae */ /* 0x0001e2000c901d70 */
[----:B------:R-:W-:-:S05]  /*a0c0*/  LOP3.LUT P6, RZ, R29, 0x100000, RZ, 0xc0, !PT ;  /* 0x001000001dff7812 */ /* 0x000fca00078cc0ff */
[----:B0-----:R-:W-:Y:S02]  /*a0d0*/  @!P0 IMAD.MOV.U32 R2, RZ, RZ, R10 ;  /* 0x000000ffff028224 */ /* 0x001fe400078e000a */
[----:B------:R-:W-:-:S05]  /*a0e0*/  @!P0 IMAD.MOV.U32 R3, RZ, RZ, R11 ;  /* 0x000000ffff038224 */ /* 0x000fca00078e000b */
[----:B------:R0:W-:Y:S02]  /*a0f0*/  @!P0 LDGSTS.E.BYPASS.LTC128B.128 [R12+0x18c00], desc[UR48][R2.64], !P1 ;  /* 0x18c00000020c8fae */ /* 0x0001e4000c901d70 */
        /* <DEDUP_REMOVED lines=9> */
[----:B0-----:R-:W-:Y:S01]  /*a190*/  @!P3 MOV R2, R21 ;  /* 0x000000150002b202 */ /* 0x001fe20000000f00 */
[----:B------:R-:W-:-:S05]  /*a1a0*/  @!P3 IMAD.MOV.U32 R3, RZ, RZ, R20 ;  /* 0x000000ffff03b224 */ /* 0x000fca00078e0014 */
[----:B------:R0:W-:Y:S02]  /*a1b0*/  @!P3 LDGSTS.E.BYPASS.LTC128B.128 [R12+0x1ac00], desc[UR48][R2.64], !P1 ;  /* 0x1ac00000020cbfae */ /* 0x0001e4000c901d70 */
[----:B0-----:R-:W-:Y:S02]  /*a1c0*/  @!P2 IMAD.MOV.U32 R2, RZ, RZ, R17 ;  /* 0x000000ffff02a224 */ /* 0x001fe400078e0011 */
[----:B------:R0:W5:Y:S01]  /*a1d0*/  LDL.LU R17, [R1+0x10] ;  /* 0x0000100001117983 */ /* 0x0001620000300800 */
[----:B------:R-:W-:-:S03]  /*a1e0*/  @!P2 IMAD.MOV.U32 R3, RZ, RZ, R15 ;  /* 0x000000ffff03a224 */ /* 0x000fc600078e000f */
[----:B------:R0:W1:Y:S04]  /*a1f0*/  SHFL.IDX PT, R14, R4, 0x7, 0x181f ;  /* 0x00f81f00040e7f89 */ /* 0x00006800000e0000 */
[----:B------:R0:W-:Y:S04]  /*a200*/  @!P2 LDGSTS.E.BYPASS.LTC128B.128 [R12+0x1b400], desc[UR48][R2.64], !P1 ;  /* 0x1b400000020cafae */ /* 0x0001e8000c901d70 */
[----:B------:R-:W2:Y:S02]  /*a210*/  SHFL.IDX PT, R5, R5, 0x7, 0x181f ;  /* 0x00f81f0005057f89 */ /* 0x000ea400000e0000 */
.L_x_310:
[----:B0-----:R-:W0:Y:S01]  /*a220*/  S2R R2, SR_TID.X ;  /* 0x0000000000027919 */ /* 0x001e220000002100 */
[----:B------:R-:W-:Y:S01]  /*a230*/  VIADD R0, R0, 0x70 ;  /* 0x0000007000007836 */ /* 0x000fe20000000000 */
[----:B------:R-:W-:Y:S02]  /*a240*/  LEA R4, R27, UR37, 0x1 ;  /* 0x000000251b047c11 */ /* 0x000fe4000f8e08ff */
[----:B------:R-:W-:Y:S02]  /*a250*/  LOP3.LUT R16, R16, 0xffffdfff, RZ, 0xc0, !PT ;  /* 0xffffdfff10107812 */ /* 0x000fe400078ec0ff */
[----:B------:R-:W-:-:S13]  /*a260*/  ISETP.GE.AND P2, PT, R0, UR38, PT ;  /* 0x0000002600007c0c */ /* 0x000fda000bf46270 */
[----:B------:R-:W-:Y:S01]  /*a270*/  @P2 LOP3.LUT R16, R16, 0x2000, RZ, 0xfc, !PT ;  /* 0x0000200010102812 */ /* 0x000fe200078efcff */
[----:B0-----:R-:W-:-:S05]  /*a280*/  IMAD.SHL.U32 R2, R2, 0x8, RZ ;  /* 0x0000000802027824 */ /* 0x001fca00078e00ff */
[----:B------:R-:W-:-:S04]  /*a290*/  LOP3.LUT R2, R2, 0x38, RZ, 0xc0, !PT ;  /* 0x0000003802027812 */ /* 0x000fc800078ec0ff */
[----:B-1----:R-:W-:-:S05]  /*a2a0*/  @!P2 LEA R2, P0, R2, R14, 0x1 ;  /* 0x0000000e0202a211 */ /* 0x002fca00078008ff */
        /* <DEDUP_REMOVED lines=8> */
[----:B------:R-:W-:Y:S01]  /*a330*/  NOP ;  /* 0x0000000000007918 */ /* 0x000fe20000000000 */
[----:B------:R-:W-:Y:S02]  /*a340*/  UIADD3 UR4, UR37, 0x22400, URZ ;  /* 0x0002240025047890 */ /* 0x000fe4000fffe03f */
[----:B------:R-:W-:Y:S02]  /*a350*/  SYNCS.ARRIVE.TRANS64.A1T0 RZ, [UR37+0x32400], RZ ;  /* 0x032400ffffff79a7 */ /* 0x000fe40008100025 */
[----:B------:R-:W-:-:S06]  /*a360*/  ULOP3.LUT UP0, URZ, UR4, 0x3ff, URZ, 0xc0, !UPT ;  /* 0x000003ff043f7892 */ /* 0x000fcc000f80c03f */
[----:B------:R-:W-:-:S13]  /*a370*/  PLOP3.LUT P0, PT, PT, PT, UP0, 0x80, 0x0 ;  /* 0x000000000000781c */ /* 0x000fda0003f0f008 */
[----:B0-----:R-:W-:Y:S05]  /*a380*/  @!P0 BRA `(.L_x_236) ;  /* 0x0000000000408947 */ /* 0x001fea0003800000 */
[----:B------:R-:W-:Y:S01]  /*a390*/  MOV R2, 0x0 ;  /* 0x0000000000027802 */ /* 0x000fe20000000f00 */
[----:B------:R-:W-:Y:S01]  /*a3a0*/  ULDC.64 UR6, c[0x4][0x98] ;  /* 0x0100260000067ab9 */ /* 0x000fe20000000a00 */
[----:B------:R-:W-:Y:S01]  /*a3b0*/  ULDC.64 UR8, c[0x4][0xa0] ;  /* 0x0100280000087ab9 */ /* 0x000fe20000000a00 */
[----:B------:R-:W-:Y:S01]  /*a3c0*/  ULDC.64 UR4, c[0x4][0x28] ;  /* 0x01000a0000047ab9 */ /* 0x000fe20000000a00 */
[----:B------:R-:W-:Y:S01]  /*a3d0*/  IMAD.U32 R4, RZ, RZ, UR6 ;  /* 0x00000006ff047e24 */ /* 0x000fe2000f8e00ff */
[----:B------:R-:W-:Y:S01]  /*a3e0*/  MOV R13, RZ ;  /* 0x000000ff000d7202 */ /* 0x000fe20000000f00 */
[----:B------:R-:W0:Y:S01]  /*a3f0*/  LDC.64 R2, c[0x4][R2] ;  /* 0x0100000002027b82 */ /* 0x000e220000000a00 */
[----:B------:R-:W-:Y:S02]  /*a400*/  IMAD.U32 R5, RZ, RZ, UR7 ;  /* 0x00000007ff057e24 */ /* 0x000fe4000f8e00ff */
[----:B------:R-:W-:Y:S02]  /*a410*/  IMAD.U32 R6, RZ, RZ, UR8 ;  /* 0x00000008ff067e24 */ /* 0x000fe4000f8e00ff */
[----:B------:R-:W-:-:S02]  /*a420*/  IMAD.U32 R7, RZ, RZ, UR9 ;  /* 0x00000009ff077e24 */ /* 0x000fc4000f8e00ff */
[----:B------:R-:W-:Y:S02]  /*a430*/  IMAD.U32 R10, RZ, RZ, UR4 ;  /* 0x00000004ff0a7e24 */ /* 0x000fe4000f8e00ff */
[----:B------:R-:W-:Y:S02]  /*a440*/  IMAD.U32 R11, RZ, RZ, UR5 ;  /* 0x00000005ff0b7e24 */ /* 0x000fe4000f8e00ff */
[----:B------:R-:W-:Y:S02]  /*a450*/  IMAD.MOV.U32 R8, RZ, RZ, 0x70 ;  /* 0x00000070ff087424 */ /* 0x000fe400078e00ff */
[----:B------:R-:W-:-:S07]  /*a460*/  IMAD.MOV.U32 R12, RZ, RZ, 0x1 ;  /* 0x00000001ff0c7424 */ /* 0x000fce00078e00ff */
[----:B------:R-:W-:-:S07]  /*a470*/  LEPC R20, `(.L_x_236) ;  /* 0x000000001014794e */ /* 0x000fce0000000000 */
[----:B0----5:R-:W-:Y:S05]  /*a480*/  CALL.ABS.NOINC R2 ;  /* 0x0000000002007343 */ /* 0x021fea0003c00000 */
.L_x_236:
[----:B------:R-:W0:Y:S01]  /*a490*/  LDC R2, c[0x0][0x448] ;  /* 0x00011200ff027b82 */ /* 0x000e220000000800 */
[----:B------:R-:W-:Y:S01]  /*a4a0*/  IMAD.MOV.U32 R0, RZ, RZ, R24 ;  /* 0x000000ffff007224 */ /* 0x000fe200078e0018 */
[----:B------:R-:W-:Y:S01]  /*a4b0*/  ULDC.64 UR4, c[0x0][0x3d8] ;  /* 0x0000f60000047ab9 */ /* 0x000fe20000000a00 */
[----:B------:R-:W1:Y:S01]  /*a4c0*/  S2R R21, SR_TID.X ;  /* 0x0000000000157919 */ /* 0x000e620000002100 */
[----:B------:R-:W-:Y:S01]  /*a4d0*/  ULDC UR6, c[0x0][0x448] ;  /* 0x0001120000067ab9 */ /* 0x000fe20000000800 */
[C---:B------:R-:W-:Y:S02]  /*a4e0*/  LOP3.LUT P5, RZ, R16.reuse, 0x40000, RZ, 0xc0, !PT ;  /* 0x0004000010ff7812 */ /* 0x040fe400078ac0ff */
[C---:B------:R-:W-:Y:S02]  /*a4f0*/  LOP3.LUT P4, RZ, R16.reuse, 0x20000, RZ, 0xc0, !PT ;  /* 0x0002000010ff7812 */ /* 0x040fe4000788c0ff */
[C---:B------:R-:W-:Y:S02]  /*a500*/  LOP3.LUT P3, RZ, R16.reuse, 0x10000, RZ, 0xc0, !PT ;  /* 0x0001000010ff7812 */ /* 0x040fe4000786c0ff */
[----:B------:R-:W-:-:S02]  /*a510*/  LOP3.LUT P1, RZ, R16, 0x8000, RZ, 0xc0, !PT ;  /* 0x0000800010ff7812 */ /* 0x000fc4000782c0ff */
[----:B------:R-:W-:Y:S02]  /*a520*/  LEA R20, R27, UR37, 0x1 ;  /* 0x000000251b147c11 */ /* 0x000fe4000f8e08ff */
[----:B0-----:R-:W-:Y:S01]  /*a530*/  ISETP.NE.AND P6, PT, R2, 0x1, PT ;  /* 0x000000010200780c */ /* 0x001fe20003fc5270 */
[----:B-1----:R-:W-:-:S12]  /*a540*/  IMAD.SHL.U32 R21, R21, 0x8, RZ ;  /* 0x0000000815157824 */ /* 0x002fd800078e00ff */
[----:B------:R-:W0:Y:S01]  /*a550*/  @P6 LDC R3, c[0x0][0x44c] ;  /* 0x00011300ff036b82 */ /* 0x000e220000000800 */
[----:B------:R-:W-:-:S07]  /*a560*/  LOP3.LUT R21, R21, 0x38, RZ, 0xc0, !PT ;  /* 0x0000003815157812 */ /* 0x000fce00078ec0ff */
[----:B------:R-:W1:Y:S01]  /*a570*/  @P6 LDC R2, c[0x0][0x450] ;  /* 0x00011400ff026b82 */ /* 0x000e620000000800 */
[----:B0-----:R-:W-:-:S05]  /*a580*/  @P6 IMAD.HI.U32 R3, R24, R3, RZ ;  /* 0x0000000318036227 */ /* 0x001fca00078e00ff */
[----:B-1----:R-:W-:Y:S01]  /*a590*/  @P6 SHF.R.U32.HI R0, RZ, R2, R3 ;  /* 0x00000002ff006219 */ /* 0x002fe20000011603 */
[----:B------:R-:W-:-:S03]  /*a5a0*/  IMAD R2, R31, UR4, RZ ;  /* 0x000000041f027c24 */ /* 0x000fc6000f8e02ff */
[----:B------:R-:W-:Y:S01]  /*a5b0*/  SHF.R.S32.HI R4, RZ, 0x1f, R0 ;  /* 0x0000001fff047819 */ /* 0x000fe20000011400 */
        /* <DEDUP_REMOVED lines=10> */
[----:B------:R-:W-:Y:S02]  /*a660*/  IMAD.MOV R5, RZ, RZ, -R0 ;  /* 0x000000ffff057224 */ /* 0x000fe400078e0a00 */
[----:B------:R-:W-:Y:S02]  /*a670*/  IMAD R7, R0, UR5, R7 ;  /* 0x0000000500077c24 */ /* 0x000fe4000f8e0207 */
[----:B------:R-:W-:-:S02]  /*a680*/  IMAD R5, R5, UR6, R24 ;  /* 0x0000000605057c24 */ /* 0x000fc4000f8e0218 */
[----:B------:R-:W-:Y:S01]  /*a690*/  IMAD.WIDE.U32 R2, R0, UR4, R2 ;  /* 0x0000000400027c25 */ /* 0x000fe2000f8e0002 */
[----:B------:R-:W-:Y:S02]  /*a6a0*/  ULDC.64 UR4, c[0x0][0x3c8] ;  /* 0x0000f20000047ab9 */ /* 0x000fe40000000a00 */
[----:B------:R-:W-:Y:S01]  /*a6b0*/  SHF.R.S32.HI R0, RZ, 0x1f, R5 ;  /* 0x0000001fff007819 */ /* 0x000fe20000011405 */
[----:B------:R-:W-:-:S04]  /*a6c0*/  IMAD.IADD R3, R3, 0x1, R7 ;  /* 0x0000000103037824 */ /* 0x000fc800078e0207 */
        /* <DEDUP_REMOVED lines=9> */
[----:B------:R-:W0:Y:S01]  /*a760*/  SHFL.IDX PT, R14, R0, RZ, 0x181f ;  /* 0x00181fff000e7589 */ /* 0x000e2200000e0000 */
[C---:B------:R-:W-:Y:S02]  /*a770*/  LOP3.LUT P6, RZ, R16.reuse, 0x800, RZ, 0xc0, !PT ;  /* 0x0000080010ff7812 */ /* 0x040fe400078cc0ff */
[----:B------:R-:W-:Y:S01]  /*a780*/  LOP3.LUT P2, RZ, R16, 0x400, RZ, 0xc0, !PT ;  /* 0x0000040010ff7812 */ /* 0x000fe2000784c0ff */
[----:B------:R-:W1:Y:S04]  /*a790*/  SHFL.IDX PT, R2, R4, RZ, 0x181f ;  /* 0x00181fff04027589 */ /* 0x000e6800000e0000 */
[----:B------:R-:W-:Y:S06]  /*a7a0*/  SHFL.IDX PT, R5, R4, 0x1, 0x181f ;  /* 0x00381f0004057f89 */ /* 0x000fec00000e0000 */
[----:B0-----:R-:W-:-:S05]  /*a7b0*/  @!P6 LEA R14, P0, R21, R14, 0x1 ;  /* 0x0000000e150ee211 */ /* 0x001fca00078008ff */
[----:B-1----:R-:W-:Y:S02]  /*a7c0*/  @!P6 IMAD.X R3, RZ, RZ, R2, P0 ;  /* 0x000000ffff03e224 */ /* 0x002fe400000e0602 */
[----:B------:R-:W-:Y:S02]  /*a7d0*/  @!P6 IMAD.MOV.U32 R2, RZ, RZ, R14 ;  /* 0x000000ffff02e224 */ /* 0x000fe400078e000e */
[----:B------:R-:W0:Y:S04]  /*a7e0*/  SHFL.IDX PT, R14, R0, 0x1, 0x181f ;  /* 0x00381f00000e7f89 */ /* 0x000e2800000e0000 */
[----:B------:R-:W-:Y:S04]  /*a7f0*/  @!P6 LDGSTS.E.BYPASS.LTC128B.128 [R20+0x22400], desc[UR48][R2.64], !P5 ;  /* 0x224000000214efae */ /* 0x000fe8000e901d70 */
[----:B------:R-:W-:Y:S04]  /*a800*/  @!P6 LDGSTS.E.BYPASS.LTC128B.128 [R20+0x26400], desc[UR48][R2.64+0x80], !P4 ;  /* 0x264000800214efae */ /* 0x000fe8000e101d70 */
[----:B------:R-:W-:Y:S04]  /*a810*/  @!P6 LDGSTS.E.BYPASS.LTC128B.128 [R20+0x2a400], desc[UR48][R2.64+0x100], !P3 ;  /* 0x2a4001000214efae */ /* 0x000fe8000d901d70 */
[----:B------:R1:W-:Y:S01]  /*a820*/  @!P6 LDGSTS.E.BYPASS.LTC128B.128 [R20+0x2e400], desc[UR48][R2.64+0x180], !P1 ;  /* 0x2e4001800214efae */ /* 0x0003e2000c901d70 */
[----:B------:R-:W-:-:S04]  /*a830*/  LOP3.LUT P6, RZ, R16, 0x40, RZ, 0xc0, !PT ;  /* 0x0000004010ff7812 */ /* 0x000fc800078cc0ff */
[----:B------:R-:W-:Y:S02]  /*a840*/  P2R R7, PR, RZ, 0x40 ;  /* 0x00000040ff077803 */ /* 0x000fe40000000000 */
[----:B------:R-:W-:Y:S02]  /*a850*/  LOP3.LUT P6, RZ, R16, 0x100, RZ, 0xc0, !PT ;  /* 0x0000010010ff7812 */ /* 0x000fe400078cc0ff */
[----:B0-----:R-:W-:-:S05]  /*a860*/  @!P2 LEA R14, P0, R21, R14, 0x1 ;  /* 0x0000000e150ea211 */ /* 0x001fca00078008ff */
[----:B------:R-:W-:Y:S02]  /*a870*/  @!P2 IMAD.X R5, RZ, RZ, R5, P0 ;  /* 0x000000ffff05a224 */ /* 0x000fe400000e0605 */
[----:B-1----:R-:W-:Y:S02]  /*a880*/  @!P2 IMAD.MOV.U32 R2, RZ, RZ, R14 ;  /* 0x000000ffff02a224 */ /* 0x002fe400078e000e */
[----:B------:R-:W-:Y:S01]  /*a890*/  @!P2 IMAD.MOV.U32 R3, RZ, RZ, R5 ;  /* 0x000000ffff03a224 */ /* 0x000fe200078e0005 */
[----:B------:R-:W0:Y:S04]  /*a8a0*/  SHFL.IDX PT, R14, R0, 0x2, 0x181f ;  /* 0x00581f00000e7f89 */ /* 0x000e2800000e0000 */
[----:B------:R-:W-:Y:S04]  /*a8b0*/  @!P2 LDGSTS.E.BYPASS.LTC128B.128 [R20+0x22c00], desc[UR48][R2.64], !P5 ;  /* 0x22c000000214afae */ /* 0x000fe8000e901d70 */
[----:B------:R-:W-:Y:S04]  /*a8c0*/  @!P2 LDGSTS.E.BYPASS.LTC128B.128 [R20+0x26c00], desc[UR48][R2.64+0x80], !P4 ;  /* 0x26c000800214afae */ /* 0x000fe8000e101d70 */
[----:B------:R-:W-:Y:S04]  /*a8d0*/  @!P2 LDGSTS.E.BYPASS.LTC128B.128 [R20+0x2ac00], desc[UR48][R2.64+0x100], !P3 ;  /* 0x2ac001000214afae */ /* 0x000fe8000d901d70 */
[----:B------:R1:W-:Y:S01]  /*a8e0*/  @!P2 LDGSTS.E.BYPASS.LTC128B.128 [R20+0x2ec00], desc[UR48][R2.64+0x180], !P1 ;  /* 0x2ec001800214afae */ /* 0x0003e2000c901d70 */
[----:B------:R-:W-:-:S03]  /*a8f0*/  LOP3.LUT P2, RZ, R16, 0x20, RZ, 0xc0, !PT ;  /* 0x0000002010ff7812 */ /* 0x000fc6000784c0ff */
[----:B------:R-:W2:Y:S01]  /*a900*/  SHFL.IDX PT, R5, R4, 0x2, 0x181f ;  /* 0x00581f0004057f89 */ /* 0x000ea200000e0000 */
[----:B------:R-:W-:Y:S02]  /*a910*/  P2R R6, PR, RZ, 0x4 ;  /* 0x00000004ff067803 */ /* 0x000fe40000000000 */
[----:B------:R-:W-:-:S04]  /*a920*/  LOP3.LUT P2, RZ, R16, 0x80, RZ, 0xc0, !PT ;  /* 0x0000008010ff7812 */ /* 0x000fc8000784c0ff */
[----:B------:R-:W-:Y:S02]  /*a930*/  P2R R8, PR, RZ, 0x4 ;  /* 0x00000004ff087803 */ /* 0x000fe40000000000 */
[----:B------:R-:W-:-:S13]  /*a940*/  LOP3.LUT P2, RZ, R16, 0x200, RZ, 0xc0, !PT ;  /* 0x0000020010ff7812 */ /* 0x000fda000784c0ff */
[----:B0-----:R-:W-:-:S05]  /*a950*/  @!P2 LEA R14, P0, R21, R14, 0x1 ;  /* 0x0000000e150ea211 */ /* 0x001fca00078008ff */
[----:B--2---:R-:W-:Y:S02]  /*a960*/  @!P2 IMAD.X R5, RZ, RZ, R5, P0 ;  /* 0x000000ffff05a224 */ /* 0x004fe400000e0605 */
[----:B-1----:R-:W-:Y:S02]  /*a970*/  @!P2 IMAD.MOV.U32 R2, RZ, RZ, R14 ;  /* 0x000000ffff02a224 */ /* 0x002fe400078e000e */
[----:B------:R-:W0:Y:S01]  /*a980*/  SHFL.IDX PT, R14, R0, 0x3, 0x181f ;  /* 0x00781f00000e7f89 */ /* 0x000e2200000e0000 */
[----:B------:R-:W-:-:S03]  /*a990*/  @!P2 MOV R3, R5 ;  /* 0x000000050003a202 */ /* 0x000fc60000000f00 */
[----:B------:R-:W1:Y:S04]  /*a9a0*/  SHFL.IDX PT, R5, R4, 0x3, 0x181f ;  /* 0x00781f0004057f89 */ /* 0x000e6800000e0000 */
[----:B------:R-:W-:Y:S04]  /*a9b0*/  @!P2 LDGSTS.E.BYPASS.LTC128B.128 [R20+0x23400], desc[UR48][R2.64], !P5 ;  /* 0x234000000214afae */ /* 0x000fe8000e901d70 */
[----:B------:R-:W-:Y:S04]  /*a9c0*/  @!P2 LDGSTS.E.BYPASS.LTC128B.128 [R20+0x27400], desc[UR48][R2.64+0x80], !P4 ;  /* 0x274000800214afae */ /* 0x000fe8000e101d70 */
[----:B------:R-:W-:Y:S04]  /*a9d0*/  @!P2 LDGSTS.E.BYPASS.LTC128B.128 [R20+0x2b400], desc[UR48][R2.64+0x100], !P3 ;  /* 0x2b4001000214afae */ /* 0x000fe8000d901d70 */
[----:B------:R2:W-:Y:S01]  /*a9e0*/  @!P2 LDGSTS.E.BYPASS.LTC128B.128 [R20+0x2f400], desc[UR48][R2.64+0x180], !P1 ;  /* 0x2f4001800214afae */ /* 0x0005e2000c901d70 */
[----:B------:R-:W-:-:S02]  /*a9f0*/  ISETP.NE.AND P2, PT, R8, RZ, PT ;  /* 0x000000ff0800720c */ /* 0x000fc40003f45270 */
[----:B0-----:R-:W-:-:S05]  /*aa00*/  @!P6 LEA R14, P0, R21, R14, 0x1 ;  /* 0x0000000e150ee211 */ /* 0x001fca00078008ff */
[----:B-1----:R-:W-:Y:S02]  /*aa10*/  @!P6 IMAD.X R5, RZ, RZ, R5, P0 ;  /* 0x000000ffff05e224 */ /* 0x002fe400000e0605 */
[----:B--2---:R-:W-:Y:S02]  /*aa20*/  @!P6 IMAD.MOV.U32 R2, RZ, RZ, R14 ;  /* 0x000000ffff02e224 */ /* 0x004fe400078e000e */
[----:B------:R-:W0:Y:S01]  /*aa30*/  SHFL.IDX PT, R14, R0, 0x4, 0x181f ;  /* 0x00981f00000e7f89 */ /* 0x000e2200000e0000 */
[----:B------:R-:W-:-:S03]  /*aa40*/  @!P6 IMAD.MOV.U32 R3, RZ, RZ, R5 ;  /* 0x000000ffff03e224 */ /* 0x000fc600078e0005 */
        /* <DEDUP_REMOVED lines=27> */
[----:B0-----:R-:W-:-:S05]  /*ac00*/  @!P2 LEA R14, P0, R21, R14, 0x1 ;  /* 0x0000000e150ea211 */ /* 0x001fca00078008ff */
[----:B-1----:R-:W-:Y:S02]  /*ac10*/  @!P2 IMAD.X R5, RZ, RZ, R5, P0 ;  /* 0x000000ffff05a224 */ /* 0x002fe400000e0605 */
[----:B--2---:R-:W-:Y:S02]  /*ac20*/  @!P2 IMAD.MOV.U32 R2, RZ, RZ, R14 ;  /* 0x000000ffff02a224 */ /* 0x004fe400078e000e */
[----:B------:R-:W-:Y:S01]  /*ac30*/  @!P2 IMAD.MOV.U32 R3, RZ, RZ, R5 ;  /* 0x000000ffff03a224 */ /* 0x000fe200078e0005 */
[----:B------:R0:W1:Y:S04]  /*ac40*/  SHFL.IDX PT, R14, R0, 0x7, 0x181f ;  /* 0x00f81f00000e7f89 */ /* 0x00006800000e0000 */
[----:B------:R0:W-:Y:S04]  /*ac50*/  @!P2 LDGSTS.E.BYPASS.LTC128B.128 [R20+0x25400], desc[UR48][R2.64], !P5 ;  /* 0x254000000214afae */ /* 0x0001e8000e901d70 */
[----:B------:R0:W-:Y:S04]  /*ac60*/  @!P2 LDGSTS.E.BYPASS.LTC128B.128 [R20+0x29400], desc[UR48][R2.64+0x80], !P4 ;  /* 0x294000800214afae */ /* 0x0001e8000e101d70 */
[----:B------:R0:W-:Y:S04]  /*ac70*/  @!P2 LDGSTS.E.BYPASS.LTC128B.128 [R20+0x2d400], desc[UR48][R2.64+0x100], !P3 ;  /* 0x2d4001000214afae */ /* 0x0001e8000d901d70 */
[----:B------:R0:W-:Y:S04]  /*ac80*/  @!P2 LDGSTS.E.BYPASS.LTC128B.128 [R20+0x31400], desc[UR48][R2.64+0x180], !P1 ;  /* 0x314001800214afae */ /* 0x0001e8000c901d70 */
[----:B------:R0:W2:Y:S02]  /*ac90*/  SHFL.IDX PT, R5, R4, 0x7, 0x181f ;  /* 0x00f81f0004057f89 */ /* 0x0000a400000e0000 */
.L_x_328:
[----:B0-----:R-:W3:Y:S01]  /*aca0*/  LDL R0, [R1+0x8] ;  /* 0x0000080001007983 */ /* 0x001ee20000100800 */
[----:B------:R-:W-:-:S13]  /*acb0*/  LOP3.LUT P2, RZ, R16, 0x2000, RZ, 0xc0, !PT ;  /* 0x0000200010ff7812 */ /* 0x000fda000784c0ff */
[----:B-1----:R-:W-:-:S05]  /*acc0*/  @!P2 LEA R2, P0, R21, R14, 0x1 ;  /* 0x0000000e1502a211 */ /* 0x002fca00078008ff */
[----:B--2---:R-:W-:-:S05]  /*acd0*/  @!P2 IMAD.X R3, RZ, RZ, R5, P0 ;  /* 0x000000ffff03a224 */ /* 0x004fca00000e0605 */
[----:B------:R-:W-:Y:S01]  /*ace0*/  @!PT LDS RZ, [RZ] ;  /* 0x00000000fffff984 */ /* 0x000fe20000000800 */
[----:B------:R-:W-:Y:S01]  /*acf0*/  @!PT LDS RZ, [RZ] ;  /* 0x00000000fffff984 */ /* 0x000fe20000000800 */
[----:B------:R-:W-:Y:S01]  /*ad00*/  @!PT LDS RZ, [RZ] ;  /* 0x00000000fffff984 */ /* 0x000fe20000000800 */
[----:B------:R0:W-:Y:S04]  /*ad10*/  @!P2 LDGSTS.E.BYPASS.LTC128B.128 [R20+0x25c00], desc[UR48][R2.64], !P5 ;  /* 0x25c000000214afae */ /* 0x0001e8000e901d70 */
[----:B------:R0:W-:Y:S04]  /*ad20*/  @!P2 LDGSTS.E.BYPASS.LTC128B.128 [R20+0x29c00], desc[UR48][R2.64+0x80], !P4 ;  /* 0x29c000800214afae */ /* 0x0001e8000e101d70 */
[----:B------:R0:W-:Y:S04]  /*ad30*/  @!P2 LDGSTS.E.BYPASS.LTC128B.128 [R20+0x2dc00], desc[UR48][R2.64+0x100], !P3 ;  /* 0x2dc001000214afae */ /* 0x0001e8000d901d70 */
[----:B------:R0:W-:Y:S01]  /*ad40*/  @!P2 LDGSTS.E.BYPASS.LTC128B.128 [R20+0x31c00], desc[UR48][R2.64+0x180], !P1 ;  /* 0x31c001800214afae */ /* 0x0001e2000c901d70 */
[----:B------:R-:W-:Y:S01]  /*ad50*/  NOP ;  /* 0x0000000000007918 */ /* 0x000fe20000000000 */
[----:B------:R-:W-:Y:S02]  /*ad60*/  SYNCS.ARRIVE.TRANS64.RED.A0T1 RZ, [UR37+0x32410], RZ ;  /* 0x032410ffffff79a7 */ /* 0x000fe40008200425 */
[----:B------:R-:W-:Y:S01]  /*ad70*/  ARRIVES.LDGSTSBAR.64.TRANSCNT [UR37+0x32410] ;  /* 0x03241000ff0079b0 */ /* 0x000fe20008000aa5 */
[----:B---3--:R-:W-:-:S04]  /*ad80*/  LOP3.LUT R0, R0, 0x1, RZ, 0xc, !PT ;  /* 0x0000000100007812 */ /* 0x008fc800078e0cff */
[----:B------:R-:W-:Y:S01]  /*ad90*/  SHF.L.U32 R0, R0, 0x1f, RZ ;  /* 0x0000001f00007819 */ /* 0x000fe200000006ff */
[----:B------:R-:W-:Y:S01]  /*ada0*/  NOP ;  /* 0x0000000000007918 */ /* 0x000fe20000000000 */
[----:B------:R-:W-:Y:S01]  /*adb0*/  SYNCS.ARRIVE.TRANS64.A1T0 RZ, [UR37+0x32410], RZ ;  /* 0x032410ffffff79a7 */ /* 0x000fe20008100025 */
[----:B------:R-:W-:Y:S01]  /*adc0*/  BSSY B0, `(.L_x_238) ;  /* 0x0000003000007945 */ /* 0x000fe20003800000 */
[----:B------:R-:W1:Y:S03]  /*add0*/  SYNCS.PHASECHK.TRANS64.TRYWAIT P0, [UR37+0x32420], R0 ;  /* 0x03242000ff0075a7 */ /* 0x000e660008000165 */
[----:B01----:R-:W-:Y:S05]  /*ade0*/  @!P0 BRA `(.L_x_239) ;  /* 0x0000003c00308947 */ /* 0x003fea0003800000 */
.L_x_329:
[----:B------:R-:W-:Y:S05]  /*adf0*/  BSYNC B0 ;  /* 0x0000000000007941 */ /* 0x000fea0003800000 */
.L_x_238:
[----:B------:R-:W-:-:S05]  /*ae00*/  IMAD.U32 R2, RZ, RZ, UR41 ;  /* 0x00000029ff027e24 */ /* 0x000fca000f8e00ff */
[----:B------:R-:W-:-:S13]  /*ae10*/  ISETP.NE.AND P0, PT, R2, 0x3, PT ;  /* 0x000000030200780c */ /* 0x000fda0003f05270 */
[----:B------:R-:W-:Y:S05]  /*ae20*/  @!P0 BRA `(.L_x_240) ;  /* 0x0000000000048947 */ /* 0x000fea0003800000 */
[----:B------:R-:W-:Y:S01]  /*ae30*/  BPT.TRAP 0x1 ;  /* 0x000000040000795c */ /* 0x000fe20000300000 */
.L_x_240:
[----:B0-----:R-:W-:Y:S01]  /*ae40*/  SHF.L.U32 R0, R28, 0x1f, RZ ;  /* 0x0000001f1c007819 */ /* 0x001fe200000006ff */
[----:B------:R-:W-:Y:S03]  /*ae50*/  BSSY B0, `(.L_x_241) ;  /* 0x0000003000007945 */ /* 0x000fe60003800000 */
[----:B-----5:R-:W0:Y:S02]  /*ae60*/  SYNCS.PHASECHK.TRANS64.TRYWAIT P0, [R17+URZ+0x32460], R0 ;  /* 0x03246000110075a7 */ /* 0x020e24000800017f */
[----:B0-----:R-:W-:Y:S05]  /*ae70*/  @!P0 BRA `(.L_x_242) ;  /* 0x0000003c00248947 */ /* 0x001fea0003800000 */
.L_x_330:
[----:B------:R-:W-:Y:S05]  /*ae80*/  BSYNC B0 ;  /* 0x0000000000007941 */ /* 0x000fea0003800000 */
.L_x_241:
[----:B------:R-:W0:Y:S01]  /*ae90*/  LDL.LU R2, [R1] ;  /* 0x0000000001027983 */ /* 0x000e220000300800 */
[----:B------:R-:W-:-:S03]  /*aea0*/  ULDC.64 UR4, c[0x0][0x328] ;  /* 0x0000ca0000047ab9 */ /* 0x000fc60000000a00 */
[----:B------:R-:W2:Y:S01]  /*aeb0*/  LDL.LU R4, [R1+0x4] ;  /* 0x0000040001047983 */ /* 0x000ea20000300800 */
[----:B------:R-:W-:Y:S02]  /*aec0*/  IMAD R6, R18, 0x6000, R27 ;  /* 0x0000600012067824 */ /* 0x000fe400078e021b */
[----:B0-----:R-:W-:Y:S02]  /*aed0*/  IMAD R0, R2, UR4, RZ ;  /* 0x0000000402007c24 */ /* 0x001fe4000f8e02ff */
[----:B------:R-:W-:-:S04]  /*aee0*/  IMAD.WIDE.U32 R2, R25, UR4, RZ ;  /* 0x0000000419027c25 */ /* 0x000fc8000f8e00ff */
[----:B------:R-:W-:Y:S01]  /*aef0*/  IMAD R5, R25, UR5, R0 ;  /* 0x0000000519057c24 */ /* 0x000fe2000f8e0200 */
[----:B------:R-:W-:Y:S02]  /*af00*/  ULDC.64 UR4, c[0x0][0x338] ;  /* 0x0000ce0000047ab9 */ /* 0x000fe40000000a00 */
[----:B--2---:R-:W-:Y:S02]  /*af10*/  IMAD R0, R4, UR4, RZ ;  /* 0x0000000404007c24 */ /* 0x004fe4000f8e02ff */
[----:B------:R-:W-:Y:S02]  /*af20*/  IADD3 R3, R3, R5, RZ ;  /* 0x0000000503037210 */ /* 0x000fe40007ffe0ff */
[C---:B------:R-:W-:Y:S02]  /*af30*/  IMAD R5, R23.reuse, UR5, R0 ;  /* 0x0000000517057c24 */ /* 0x040fe4000f8e0200 */
[----:B------:R-:W-:Y:S01]  /*af40*/  IMAD.WIDE.U32 R2, R23, UR4, R2 ;  /* 0x0000000417027c25 */ /* 0x000fe2000f8e0002 */
[----:B------:R-:W-:-:S03]  /*af50*/  ULDC.64 UR4, c[0x0][0x330] ;  /* 0x0000cc0000047ab9 */ /* 0x000fc60000000a00 */
        /* <DEDUP_REMOVED lines=10> */
[C---:B------:R-:W-:Y:S01]  /*b000*/  LOP3.LUT P6, RZ, R29.reuse, 0x10, RZ, 0xc0, !PT ;  /* 0x000000101dff7812 */ /* 0x040fe200078cc0ff */
[----:B------:R-:W0:Y:S01]  /*b010*/  S2R R4, SR_TID.X ;  /* 0x0000000000047919 */ /* 0x000e220000002100 */
[----:B------:R-:W-:Y:S02]  /*b020*/  LEA R6, R6, UR37, 0x1 ;  /* 0x0000002506067c11 */ /* 0x000fe4000f8e08ff */
[----:B------:R-:W-:Y:S01]  /*b030*/  P2R R21, PR, RZ, 0x40 ;  /* 0x00000040ff157803 */ /* 0x000fe20000000000 */
[----:B------:R-:W1:Y:S01]  /*b040*/  SHFL.IDX PT, R2, R8, RZ, 0x181f ;  /* 0x00181fff08027589 */ /* 0x000e6200000e0000 */
[----:B------:R-:W-:Y:S02]  /*b050*/  LOP3.LUT P6, RZ, R29, 0x200, RZ, 0xc0, !PT ;  /* 0x000002001dff7812 */ /* 0x000fe400078cc0ff */
        /* <DEDUP_REMOVED lines=8> */
[----:B------:R-:W-:Y:S02]  /*b0e0*/  LOP3.LUT P6, RZ, R29, 0x20, RZ, 0xc0, !PT ;  /* 0x000000201dff7812 */ /* 0x000fe400078cc0ff */
[----:B------:R-:W-:Y:S01]  /*b0f0*/  LOP3.LUT P3, RZ, R16, 0x40000000, RZ, 0xc0, !PT ;  /* 0x4000000010ff7812 */ /* 0x000fe2000786c0ff */
[----:B------:R2:W-:Y:S01]  /*b100*/  STL [R1+0x10], R17 ;  /* 0x0000101101007387 */ /* 0x0005e20000100800 */
[----:B------:R-:W-:-:S02]  /*b110*/  P2R R9, PR, RZ, 0x40 ;  /* 0x00000040ff097803 */ /* 0x000fc40000000000 */
[C---:B------:R-:W-:Y:S01]  /*b120*/  LOP3.LUT P6, RZ, R29.reuse, 0x400, RZ, 0xc0, !PT ;  /* 0x000004001dff7812 */ /* 0x040fe200078cc0ff */
[----:B------:R-:W3:Y:S01]  /*b130*/  SHFL.IDX PT, R3, R7, RZ, 0x181f ;  /* 0x00181fff07037589 */ /* 0x000ee200000e0000 */
[C---:B------:R-:W-:Y:S02]  /*b140*/  LOP3.LUT P2, RZ, R16.reuse, 0x20000000, RZ, 0xc0, !PT ;  /* 0x2000000010ff7812 */ /* 0x040fe4000784c0ff */
[----:B------:R-:W-:Y:S02]  /*b150*/  P2R R23, PR, RZ, 0x40 ;  /* 0x00000040ff177803 */ /* 0x000fe40000000000 */
[----:B------:R-:W-:Y:S02]  /*b160*/  LOP3.LUT P6, RZ, R29, 0x2000, RZ, 0xc0, !PT ;  /* 0x000020001dff7812 */ /* 0x000fe400078cc0ff */
[----:B------:R-:W-:Y:S01]  /*b170*/  LOP3.LUT P1, RZ, R16, 0x10000000, RZ, 0xc0, !PT ;  /* 0x1000000010ff7812 */ /* 0x000fe2000782c0ff */
[----:B0-----:R-:W-:Y:S01]  /*b180*/  IMAD.SHL.U32 R4, R4, 0x8, RZ ;  /* 0x0000000804047824 */ /* 0x001fe200078e00ff */
[----:B------:R-:W-:-:S02]  /*b190*/  P2R R24, PR, RZ, 0x40 ;  /* 0x00000040ff187803 */ /* 0x000fc40000000000 */
[C---:B------:R-:W-:Y:S02]  /*b1a0*/  LOP3.LUT P6, RZ, R29.reuse, 0x2, RZ, 0xc0, !PT ;  /* 0x000000021dff7812 */ /* 0x040fe400078cc0ff */
        /* <DEDUP_REMOVED lines=8> */
[----:B--2---:R-:W-:Y:S02]  /*b230*/  P2R R17, PR, RZ, 0x40 ;  /* 0x00000040ff117803 */ /* 0x004fe40000000000 */
[----:B------:R-:W-:-:S04]  /*b240*/  LOP3.LUT P6, RZ, R29, 0x4, RZ, 0xc0, !PT ;  /* 0x000000041dff7812 */ /* 0x000fc800078cc0ff */
[----:B------:R-:W-:Y:S02]  /*b250*/  P2R R18, PR, RZ, 0x40 ;  /* 0x00000040ff127803 */ /* 0x000fe40000000000 */
[----:B------:R-:W-:Y:S01]  /*b260*/  LOP3.LUT P6, RZ, R29, 0x80, RZ, 0xc0, !PT ;  /* 0x000000801dff7812 */ /* 0x000fe200078cc0ff */
[----:B0-----:R-:W-:-:S03]  /*b270*/  IMAD.SHL.U32 R0, R4, 0x2, RZ ;  /* 0x0000000204007824 */ /* 0x001fc600078e00ff */
[----:B------:R-:W-:Y:S02]  /*b280*/  P2R R19, PR, RZ, 0x40 ;  /* 0x00000040ff137803 */ /* 0x000fe40000000000 */
[C---:B------:R-:W-:Y:S02]  /*b290*/  LOP3.LUT P6, RZ, R29.reuse, 0x1000, RZ, 0xc0, !PT ;  /* 0x000010001dff7812 */ /* 0x040fe400078cc0ff */
[----:B-1----:R-:W-:Y:S02]  /*b2a0*/  IADD3 R14, P0, R2, R0, RZ ;  /* 0x00000000020e7210 */ /* 0x002fe40007f1e0ff */
[----:B------:R-:W-:Y:S01]  /*b2b0*/  P2R R27, PR, RZ, 0x40 ;  /* 0x00000040ff1b7803 */ /* 0x000fe20000000000 */
[----:B------:R-:W0:Y:S01]  /*b2c0*/  SHFL.IDX PT, R2, R8, 0x1, 0x181f ;  /* 0x00381f0008027f89 */ /* 0x000e2200000e0000 */
[----:B------:R-:W-:Y:S01]  /*b2d0*/  LOP3.LUT P6, RZ, R29, 0x8000, RZ, 0xc0, !PT ;  /* 0x000080001dff7812 */ /* 0x000fe200078cc0ff */
[----:B---3--:R-:W-:Y:S02]  /*b2e0*/  IMAD.X R15, RZ, RZ, R3, P0 ;  /* 0x000000ffff0f7224 */ /* 0x008fe400000e0603 */
        /* <DEDUP_REMOVED lines=56> */
.L_x_344:
        /* <DEDUP_REMOVED lines=15> */
.L_x_244:
        /* <DEDUP_REMOVED lines=11> */
.L_x_245:
        /* <DEDUP_REMOVED lines=11> */
.L_x_259:
[----:B------:R-:W0:Y:S01]  /*b8c0*/  LDC R2, c[0x0][0x430] ;  /* 0x00010c00ff027b82 */ /* 0x000e220000000800 */
[----:B------:R-:W-:Y:S01]  /*b8d0*/  ISETP.GT.U32.AND P0, PT, R30, 0x5f, PT ;  /* 0x0000005f1e00780c */ /* 0x000fe20003f04070 */
[----:B------:R-:W-:Y:S01]  /*b8e0*/  IMAD R3, R20, 0x60, R33 ;  /* 0x0000006014037824 */ /* 0x000fe200078e0221 */
[----:B------:R-:W-:Y:S01]  /*b8f0*/  ULDC UR4, c[0x0][0x430] ;  /* 0x00010c0000047ab9 */ /* 0x000fe20000000800 */
[----:B------:R-:W-:Y:S02]  /*b900*/  IMAD.U32 R10, RZ, RZ, UR41 ;  /* 0x00000029ff0a7e24 */ /* 0x000fe4000f8e00ff */
[----:B------:R-:W-:-:S05]  /*b910*/  IMAD.IADD R8, R30, 0x1, R3 ;  /* 0x000000011e087824 */ /* 0x000fca00078e0203 */
[----:B------:R-:W-:-:S03]  /*b920*/  MOV R9, R8 ;  /* 0x0000000800097202 */ /* 0x000fc60000000f00 */
        /* <DEDUP_REMOVED lines=22> */
.L_x_247:
[----:B------:R-:W-:Y:S01]  /*ba90*/  LEA R17, R18, UR37, 0x3 ;  /* 0x0000002512117c11 */ /* 0x000fe2000f8e18ff */
[----:B------:R-:W-:Y:S01]  /*baa0*/  BSSY B1, `(.L_x_248) ;  /* 0x0000005000017945 */ /* 0x000fe20003800000 */
[----:B------:R-:W-:Y:S02]  /*bab0*/  SHF.L.U32 R26, R28, 0x1f, RZ ;  /* 0x0000001f1c1a7819 */ /* 0x000fe400000006ff */
[----:B------:R-:W-:Y:S02]  /*bac0*/  SHF.R.S32.HI R23, RZ, 0x1f, R5 ;  /* 0x0000001fff177819 */ /* 0x000fe40000011405 */
[----:B------:R-:W0:Y:S02]  /*bad0*/  SYNCS.PHASECHK.TRANS64.TRYWAIT P0, [R17+URZ+0x32440], R26 ;  /* 0x0324401a110075a7 */ /* 0x000e24000800017f */
[----:B0-----:R-:W-:Y:S05]  /*bae0*/  @!P0 BRA `(.L_x_249) ;  /* 0x0000003800588947 */ /* 0x001fea0003800000 */
.L_x_345:
[----:B------:R-:W-:Y:S05]  /*baf0*/  BSYNC B1 ;  /* 0x0000000000017941 */ /* 0x000fea0003800000 */
.L_x_248:
        /* <DEDUP_REMOVED lines=51> */
.L_x_359:
        /* <DEDUP_REMOVED lines=8> */
.L_x_251:
[----:B------:R-:W-:Y:S02]  /*beb0*/  PLOP3.LUT P1, PT, P1, P0, PT, 0xa2, 0x0 ;  /* 0x000000000000781c */ /* 0x000fe40000f21472 */
[----:B------:R-:W-:-:S08]  /*bec0*/  @P0 R2UR P1, UR4, R17 ;  /* 0x00000000110402ca */ /* 0x000fd00000020000 */
[----:B------:R-:W-:-:S05]  /*bed0*/  @P0 PLOP3.LUT P0, PT, P1, PT, PT, 0x80, 0x0 ;  /* 0x000000000000081c */ /* 0x000fca0000f0f070 */
[----:B------:R-:W-:Y:S01]  /*bee0*/  @!P1 SYNCS.ARRIVE.TRANS64.RED.A0T1 RZ, [UR4+0x32430], RZ ;  /* 0x032430ffffff99a7 */ /* 0x000fe20008200404 */
[----:B------:R-:W-:Y:S07]  /*bef0*/  @!P1 ARRIVES.LDGSTSBAR.64.TRANSCNT [UR4+0x32430] ;  /* 0x03243000ff0099b0 */ /* 0x000fee0008000a84 */
[----:B------:R-:W-:Y:S05]  /*bf00*/  @P0 BRA.U.ANY `(.L_x_251) ;  /* 0xfffffffd00e80947 */ /* 0x000fea000393ffff */
[----:B------:R-:W-:Y:S01]  /*bf10*/  NOP ;  /* 0x0000000000007918 */ /* 0x000fe20000000000 */
[----:B-1----:R-:W-:-:S04]  /*bf20*/  MOV R2, UR41 ;  /* 0x0000002900027c02 */ /* 0x002fc80008000f00 */
[----:B------:R-:W-:-:S13]  /*bf30*/  ISETP.NE.AND P2, PT, R2, 0x3, PT ;  /* 0x000000030200780c */ /* 0x000fda0003f45270 */
[----:B------:R-:W-:Y:S05]  /*bf40*/  @!P2 BRA `(.L_x_252) ;  /* 0x000000000004a947 */ /* 0x000fea0003800000 */
[----:B------:R-:W-:Y:S01]  /*bf50*/  BPT.TRAP 0x1 ;  /* 0x000000040000795c */ /* 0x000fe20000300000 */
.L_x_252:
[----:B------:R1:W-:Y:S01]  /*bf60*/  SYNCS.ARRIVE.TRANS64.A1T0 RZ, [R17+URZ+0x32430], RZ ;  /* 0x032430ff11ff79a7 */ /* 0x0003e2000810003f */
[----:B------:R-:W-:Y:S05]  /*bf70*/  @!P2 BRA `(.L_x_253) ;  /* 0x000000000004a947 */ /* 0x000fea0003800000 */
[----:B------:R-:W-:Y:S01]  /*bf80*/  BPT.TRAP 0x1 ;  /* 0x000000040000795c */ /* 0x000fe20000300000 */
.L_x_253:
[----:B------:R-:W2:Y:S01]  /*bf90*/  SYNCS.PHASECHK.TRANS64.TRYWAIT P0, [R17+URZ+0x32460], R26 ;  /* 0x0324601a110075a7 */ /* 0x000ea2000800017f */
[----:B------:R-:W-:Y:S04]  /*bfa0*/  BSSY B1, `(.L_x_254) ;  /* 0x0000002000017945 */ /* 0x000fe80003800000 */
[----:B--2---:R-:W-:Y:S05]  /*bfb0*/  @!P0 BRA `(.L_x_255) ;  /* 0x0000003800d08947 */ /* 0x004fea0003800000 */
.L_x_360:
[----:B------:R-:W-:Y:S05]  /*bfc0*/  BSYNC B1 ;  /* 0x0000000000017941 */ /* 0x000fea0003800000 */
.L_x_254:
[----:B------:R-:W-:Y:S01]  /*bfd0*/  ULDC.64 UR4, c[0x0][0x328] ;  /* 0x0000ca0000047ab9 */ /* 0x000fe20000000a00 */
[C---:B------:R-:W-:Y:S01]  /*bfe0*/  LOP3.LUT P4, RZ, R16.reuse, 0x2, RZ, 0xc0, !PT ;  /* 0x0000000210ff7812 */ /* 0x040fe2000788c0ff */
[----:B------:R-:W-:Y:S01]  /*bff0*/  IMAD R2, R23, UR4, RZ ;  /* 0x0000000417027c24 */ /* 0x000fe2000f8e02ff */
[----:B------:R-:W-:Y:S01]  /*c000*/  LOP3.LUT P3, RZ, R16, 0x10, RZ, 0xc0, !PT ;  /* 0x0000001010ff7812 */ /* 0x000fe2000786c0ff */
        /* <DEDUP_REMOVED lines=50> */
[----:B------:R-:W-:Y:S02]  /*c330*/  SHFL.IDX PT, R14, R21, 0x5, 0x181f ;  /* 0x00b81f00150e7f89 */ /* 0x000fe400000e0000 */
[----:B----4-:R-:W-:Y:S01]  /*c340*/  IMAD.X R5, RZ, RZ, R3, P0 ;  /* 0x000000ffff057224 */ /* 0x010fe200000e0603 */
[----:B------:R-:W-:Y:S01]  /*c350*/  IADD3 R2, P0, R2, R0, RZ ;  /* 0x0000000002027210 */ /* 0x000fe20007f1e0ff */
[----:B------:R-:W3:Y:S04]  /*c360*/  SHFL.IDX PT, R3, R23, 0x4, 0x181f ;  /* 0x00981f0017037f89 */ /* 0x000ee800000e0000 */
        /* <DEDUP_REMOVED lines=10> */
.L_x_374:
        /* <DEDUP_REMOVED lines=11> */
.L_x_257:
        /* <DEDUP_REMOVED lines=11> */
.L_x_258:
[----:B------:R-:W-:Y:S01]  /*c570*/  VIADD R18, R18, 0x1 ;  /* 0x0000000112127836 */ /* 0x000fe20000000000 */
[----:B------:R0:W-:Y:S01]  /*c580*/  SYNCS.ARRIVE.TRANS64.A1T0 RZ, [R17+URZ+0x32450], RZ ;  /* 0x032450ff11ff79a7 */ /* 0x0001e2000810003f */
[----:B------:R-:W-:-:S03]  /*c590*/  VIADD R2, R20, 0xffffffff ;  /* 0xffffffff14027836 */ /* 0x000fc60000000000 */
[----:B------:R-:W-:-:S04]  /*c5a0*/  ISETP.NE.AND P0, PT, R18, 0x2, PT ;  /* 0x000000021200780c */ /* 0x000fc80003f05270 */
[----:B------:R-:W-:Y:S02]  /*c5b0*/  SEL R18, R18, RZ, P0 ;  /* 0x000000ff12127207 */ /* 0x000fe40000000000 */
[----:B------:R-:W-:Y:S02]  /*c5c0*/  SEL R3, RZ, 0x1, P0 ;  /* 0x00000001ff037807 */ /* 0x000fe40000000000 */
[----:B------:R-:W-:Y:S01]  /*c5d0*/  ISETP.GT.AND P0, PT, R20, RZ, PT ;  /* 0x000000ff1400720c */ /* 0x000fe20003f04270 */
[----:B------:R-:W-:Y:S01]  /*c5e0*/  IMAD.MOV.U32 R20, RZ, RZ, R2 ;  /* 0x000000ffff147224 */ /* 0x000fe200078e0002 */
[----:B------:R-:W-:-:S11]  /*c5f0*/  LOP3.LUT R28, R28, R3, RZ, 0x3c, !PT ;  /* 0x000000031c1c7212 */ /* 0x000fd600078e3cff */
[----:B0-----:R-:W-:Y:S05]  /*c600*/  @P0 BRA `(.L_x_259) ;  /* 0xfffffff000ac0947 */ /* 0x001fea000383ffff */
[----:B------:R-:W-:Y:S05]  /*c610*/  BSYNC B0 ;  /* 0x0000000000007941 */ /* 0x000fea0003800000 */
.L_x_246:
[----:B------:R-:W3:Y:S01]  /*c620*/  LDL.LU R0, [R1+0x8] ;  /* 0x0000080001007983 */ /* 0x000ee20000300800 */
[----:B------:R-:W-:Y:S01]  /*c630*/  VIADD R37, R37, UR42 ;  /* 0x0000002a25257c36 */ /* 0x000fe20008000000 */
[----:B------:R-:W-:-:S04]  /*c640*/  ULDC UR4, c[0x0][0xd34] ;  /* 0x00034d0000047ab9 */ /* 0x000fc80000000800 */
[----:B------:R-:W-:Y:S02]  /*c650*/  ISETP.GE.AND P0, PT, R37, UR4, PT ;  /* 0x0000000425007c0c */ /* 0x000fe4000bf06270 */
[----:B---3--:R-:W-:-:S05]  /*c660*/  IADD3 R0, R0, 0x1, RZ ;  /* 0x0000000100007810 */ /* 0x008fca0007ffe0ff */
[----:B------:R0:W-:Y:S06]  /*c670*/  STL [R1+0x8], R0 ;  /* 0x0000080001007387 */ /* 0x0001ec0000100800 */
[----:B------:R-:W-:Y:S05]  /*c680*/  @!P0 BRA `(.L_x_260) ;  /* 0xffffffc000f48947 */ /* 0x000fea000383ffff */
[----:B0-----:R-:W-:-:S07]  /*c690*/  LOP3.LUT R0, R0, 0x1, RZ, 0xc, !PT ;  /* 0x0000000100007812 */ /* 0x001fce00078e0cff */
.L_x_223:
[----:B------:R-:W0:Y:S01]  /*c6a0*/  S2R R3, SR_CgaCtaId ;  /* 0x0000000000037919 */ /* 0x000e220000008800 */
[----:B------:R-:W-:Y:S01]  /*c6b0*/  MOV R2, 0x400 ;  /* 0x0000040000027802 */ /* 0x000fe20000000f00 */
[----:B------:R-:W-:Y:S01]  /*c6c0*/  BSSY B0, `(.L_x_261) ;  /* 0x0000005000007945 */ /* 0x000fe20003800000 */
[----:B------:R-:W-:Y:S02]  /*c6d0*/  SHF.L.U32 R0, R0, 0x1f, RZ ;  /* 0x0000001f00007819 */ /* 0x000fe400000006ff */
[----:B0-----:R-:W-:-:S04]  /*c6e0*/  LEA R7, R3, R2, 0x18 ;  /* 0x0000000203077211 */ /* 0x001fc800078ec0ff */
[----:B------:R-:W0:Y:S02]  /*c6f0*/  SYNCS.PHASECHK.TRANS64.TRYWAIT P0, [R7+URZ+0x32420], R0 ;  /* 0x03242000070075a7 */ /* 0x000e24000800017f */
[----:B0-----:R-:W-:Y:S05]  /*c700*/  @!P0 BRA `(.L_x_262) ;  /* 0x0000003800dc8947 */ /* 0x001fea0003800000 */
.L_x_375:
[----:B------:R-:W-:Y:S05]  /*c710*/  BSYNC B0 ;  /* 0x0000000000007941 */ /* 0x000fea0003800000 */
.L_x_261:
[----:B------:R-:W-:-:S03]  /*c720*/  UMOV UR4, 0xffffffff ;  /* 0xffffffff00047882 */ /* 0x000fc60000000000 */
[----:B------:R-:W-:Y:S05]  /*c730*/  BRA.DIV UR4, `(.L_x_263) ;  /* 0x0000003a04e47947 */ /* 0x000fea000b800000 */
[----:B0-----:R-:W0:Y:S02]  /*c740*/  S2R R0, SR_TID.X ;  /* 0x0000000000007919 */ /* 0x001e240000002100 */
[----:B0-----:R-:W-:-:S04]  /*c750*/  SHF.R.U32.HI R0, RZ, 0x5, R0 ;  /* 0x00000005ff007819 */ /* 0x001fc80000011600 */
[----:B------:R-:W-:-:S05]  /*c760*/  LOP3.LUT R0, R0, 0x3, RZ, 0xc0, !PT ;  /* 0x0000000300007812 */ /* 0x000fca00078ec0ff */
[----:B------:R0:W3:Y:S02]  /*c770*/  SHFL.IDX PT, R14, R0, RZ, 0x1f ;  /* 0x00001fff000e7589 */ /* 0x0000e400000e0000 */
.L_x_378:
[----:B---3--:R-:W-:Y:S01]  /*c780*/  ISETP.NE.AND P0, PT, R14, RZ, PT ;  /* 0x000000ff0e00720c */ /* 0x008fe20003f05270 */
[----:B------:R-:W-:-:S12]  /*c790*/  BSSY B0, `(.L_x_264) ;  /* 0x0000024000007945 */ /* 0x000fd80003800000 */
[----:B------:R-:W-:Y:S05]  /*c7a0*/  @P0 BRA `(.L_x_265) ;  /* 0x0000000000880947 */ /* 0x000fea0003800000 */
[----:B------:R-:W-:-:S03]  /*c7b0*/  UMOV UR4, 0xffffffff ;  /* 0xffffffff00047882 */ /* 0x000fc60000000000 */
[----:B------:R-:W-:Y:S05]  /*c7c0*/  BRA.DIV UR4, `(.L_x_266) ;  /* 0x0000003a04f47947 */ /* 0x000fea000b800000 */
[----:B------:R-:W-:-:S13]  /*c7d0*/  ELECT P6, URZ, PT ;  /* 0x00000000003f782f */ /* 0x000fda00038c0000 */
.L_x_381:
[----:B------:R-:W-:Y:S05]  /*c7e0*/  @!P6 BRA `(.L_x_265) ;  /* 0x000000000078e947 */ /* 0x000fea0003800000 */
[----:B------:R-:W-:-:S06]  /*c7f0*/  ULOP3.LUT UR4, UR39, 0x2, URZ, 0xfc, !UPT ;  /* 0x0000000227047892 */ /* 0x000fcc000f8efc3f */
[----:B0-----:R-:W-:-:S05]  /*c800*/  IMAD.U32 R0, RZ, RZ, UR4 ;  /* 0x00000004ff007e24 */ /* 0x001fca000f8e00ff */
[----:B------:R-:W-:-:S13]  /*c810*/  ISETP.NE.AND P0, PT, R0, 0x3, PT ;  /* 0x000000030000780c */ /* 0x000fda0003f05270 */
[----:B------:R-:W-:Y:S05]  /*c820*/  @!P0 BRA `(.L_x_267) ;  /* 0x0000000000048947 */ /* 0x000fea0003800000 */
[----:B------:R-:W-:Y:S01]  /*c830*/  BPT.TRAP 0x1 ;  /* 0x000000040000795c */ /* 0x000fe20000300000 */
.L_x_267:
[----:B------:R-:W-:Y:S01]  /*c840*/  IMAD R5, R18, 0x8, R7 ;  /* 0x0000000812057824 */ /* 0x000fe200078e0207 */
[----:B------:R-:W-:Y:S01]  /*c850*/  SHF.L.U32 R0, R28, 0x1f, RZ ;  /* 0x0000001f1c007819 */ /* 0x000fe200000006ff */
[----:B------:R-:W-:-:S03]  /*c860*/  VIADD R18, R18, 0x1 ;  /* 0x0000000112127836 */ /* 0x000fc60000000000 */
[----:B------:R-:W0:Y:S02]  /*c870*/  SYNCS.PHASECHK.TRANS64.TRYWAIT P1, [R5+URZ+0x32440], R0 ;  /* 0x03244000050075a7 */ /* 0x000e24000802017f */
[----:B------:R-:W-:-:S04]  /*c880*/  ISETP.NE.AND P2, PT, R18, 0x2, PT ;  /* 0x000000021200780c */ /* 0x000fc80003f45270 */
[----:B------:R-:W-:Y:S01]  /*c890*/  SEL R3, RZ, 0x1, P2 ;  /* 0x00000001ff037807 */ /* 0x000fe20001000000 */
[----:B0-----:R-:W-:Y:S08]  /*c8a0*/  @!P1 BRA `(.L_x_268) ;  /* 0x0000003800dc9947 */ /* 0x001ff00003800000 */
.L_x_382:
[----:B------:R-:W-:Y:S02]  /*c8b0*/  SEL R18, R18, RZ, P2 ;  /* 0x000000ff12127207 */ /* 0x000fe40001000000 */
[----:B------:R-:W-:Y:S01]  /*c8c0*/  LOP3.LUT R2, R28, R3, RZ, 0x3c, !PT ;  /* 0x000000031c027212 */ /* 0x000fe200078e3cff */
[----:B------:R-:W-:Y:S06]  /*c8d0*/  @!P0 BRA `(.L_x_269) ;  /* 0x0000000000048947 */ /* 0x000fec0003800000 */
[----:B------:R-:W-:Y:S01]  /*c8e0*/  BPT.TRAP 0x1 ;  /* 0x000000040000795c */ /* 0x000fe20000300000 */
.L_x_269:
[----:B------:R-:W-:Y:S01]  /*c8f0*/  IMAD R3, R18, 0x8, R7 ;  /* 0x0000000812037824 */ /* 0x000fe200078e0207 */
[----:B------:R-:W-:-:S04]  /*c900*/  SHF.L.U32 R2, R2, 0x1f, RZ ;  /* 0x0000001f02027819 */ /* 0x000fc800000006ff */
[----:B------:R-:W3:Y:S02]  /*c910*/  SYNCS.PHASECHK.TRANS64.TRYWAIT P1, [R3+URZ+0x32440], R2 ;  /* 0x03244002030075a7 */ /* 0x000ee4000802017f */
[----:B---3--:R-:W-:Y:S05]  /*c920*/  @!P1 BRA `(.L_x_270) ;  /* 0x0000003800d09947 */ /* 0x008fea0003800000 */
.L_x_383:
[----:B------:R-:W-:Y:S05]  /*c930*/  @!P0 BRA `(.L_x_271) ;  /* 0x0000000000048947 */ /* 0x000fea0003800000 */
[----:B------:R-:W-:Y:S01]  /*c940*/  BPT.TRAP 0x1 ;  /* 0x000000040000795c */ /* 0x000fe20000300000 */
.L_x_271:
[----:B------:R-:W4:Y:S02]  /*c950*/  SYNCS.PHASECHK.TRANS64.TRYWAIT P1, [R5+URZ+0x32460], R0 ;  /* 0x03246000050075a7 */ /* 0x000f24000802017f */
[----:B----4-:R-:W-:Y:S05]  /*c960*/  @!P1 BRA `(.L_x_272) ;  /* 0x0000003800d49947 */ /* 0x010fea0003800000 */
.L_x_384:
[----:B------:R-:W-:Y:S05]  /*c970*/  @!P0 BRA `(.L_x_273) ;  /* 0x0000000000048947 */ /* 0x000fea0003800000 */
[----:B------:R-:W-:Y:S01]  /*c980*/  BPT.TRAP 0x1 ;  /* 0x000000040000795c */ /* 0x000fe20000300000 */
.L_x_273:
[----:B------:R0:W0:Y:S02]  /*c990*/  SYNCS.PHASECHK.TRANS64.TRYWAIT P0, [R3+URZ+0x32460], R2 ;  /* 0x03246002030075a7 */ /* 0x000024000800017f */
[----:B0-----:R-:W-:Y:S05]  /*c9a0*/  @!P0 NANOSLEEP.SYNCS 0x989680 ;  /* 0x009896800000895d */ /* 0x001fea0003900000 */
[----:B------:R-:W0:Y:S02]  /*c9b0*/  @!P0 SYNCS.PHASECHK.TRANS64 P0, [R3+URZ+0x32460], R2 ;  /* 0x03246002030085a7 */ /* 0x000e24000800007f */
[----:B0-----:R-:W-:Y:S05]  /*c9c0*/  @!P0 BRA `(.L_x_273) ;  /* 0xfffffffc00f08947 */ /* 0x001fea000383ffff */
.L_x_265:
[----:B------:R-:W-:Y:S05]  /*c9d0*/  BSYNC B0 ;  /* 0x0000000000007941 */ /* 0x000fea0003800000 */
.L_x_264:
[----:B------:R-:W-:Y:S05]  /*c9e0*/  EXIT ;  /* 0x000000000000794d */ /* 0x000fea0003800000 */
.L_x_190:
[----:B0-----:R-:W-:-:S04]  /*c9f0*/  IMAD.U32 R3, RZ, RZ, UR51 ;  /* 0x00000033ff037e24 */ /* 0x001fc8000f8e00ff */
[----:B------:R0:W1:Y:S03]  /*ca00*/  SYNCS.PHASECHK.TRANS64.TRYWAIT P0, [R3+URZ+0x32400], R0 ;  /* 0x03240000030075a7 */ /* 0x000066000800017f */
[----:B-1----:R-:W-:Y:S05]  /*ca10*/  @!P0 NANOSLEEP.SYNCS 0x989680 ;  /* 0x009896800000895d */ /* 0x002fea0003900000 */
[----:B------:R-:W1:Y:S02]  /*ca20*/  @!P0 SYNCS.PHASECHK.TRANS64 P0, [R3+URZ+0x32400], R0 ;  /* 0x03240000030085a7 */ /* 0x000e64000800007f */
[----:B-1----:R-:W-:Y:S05]  /*ca30*/  @!P0 BRA `(.L_x_190) ;  /* 0xfffffffc00ec8947 */ /* 0x002fea000383ffff */
[----:B------:R-:W-:Y:S05]  /*ca40*/  BRA `(.L_x_274) ;  /* 0xffffff4400ac7947 */ /* 0x000fea000383ffff */
.L_x_194:
[----:B-1----:R-:W-:-:S04]  /*ca50*/  IMAD.U32 R4, RZ, RZ, UR27 ;  /* 0x0000001bff047e24 */ /* 0x002fc8000f8e00ff */
[----:B------:R1:W2:Y:S03]  /*ca60*/  SYNCS.PHASECHK.TRANS64.TRYWAIT P1, [R4+URZ+0x32430], R3 ;  /* 0x03243003040075a7 */ /* 0x0002a6000802017f */
[----:B--2---:R-:W-:Y:S05]  /*ca70*/  @!P1 NANOSLEEP.SYNCS 0x989680 ;  /* 0x009896800000995d */ /* 0x004fea0003900000 */
[----:B------:R-:W2:Y:S02]  /*ca80*/  @!P1 SYNCS.PHASECHK.TRANS64 P1, [R4+URZ+0x32430], R3 ;  /* 0x03243003040095a7 */ /* 0x000ea4000802007f */
[----:B--2---:R-:W-:Y:S05]  /*ca90*/  @!P1 BRA `(.L_x_194) ;  /* 0xfffffffc00ec9947 */ /* 0x004fea000383ffff */
[----:B------:R-:W-:Y:S05]  /*caa0*/  BRA `(.L_x_193) ;  /* 0xffffff4400d07947 */ /* 0x000fea000383ffff */
.L_x_195:
[----:B--2---:R-:W-:-:S04]  /*cab0*/  IMAD.U32 R5, RZ, RZ, UR51 ;  /* 0x00000033ff057e24 */ /* 0x004fc8000f8e00ff */
[----:B------:R2:W3:Y:S03]  /*cac0*/  SYNCS.PHASECHK.TRANS64.TRYWAIT P1, [R5+URZ+0x32410], R0 ;  /* 0x03241000050075a7 */ /* 0x0004e6000802017f */
[----:B---3--:R-:W-:Y:S05]  /*cad0*/  @!P1 NANOSLEEP.SYNCS 0x989680 ;  /* 0x009896800000995d */ /* 0x008fea0003900000 */
[----:B------:R-:W3:Y:S02]  /*cae0*/  @!P1 SYNCS.PHASECHK.TRANS64 P1, [R5+URZ+0x32410], R0 ;  /* 0x03241000050095a7 */ /* 0x000ee4000802007f */
[----:B---3--:R-:W-:Y:S05]  /*caf0*/  @!P1 BRA `(.L_x_195) ;  /* 0xfffffffc00ec9947 */ /* 0x008fea000383ffff */
[----:B------:R-:W-:Y:S05]  /*cb00*/  BRA `(.L_x_275) ;  /* 0xffffff4800507947 */ /* 0x000fea000383ffff */
.L_x_199:
[----:B--2---:R-:W-:-:S04]  /*cb10*/  IMAD.U32 R0, RZ, RZ, UR27 ;  /* 0x0000001bff007e24 */ /* 0x004fc8000f8e00ff */
[----:B------:R2:W4:Y:S03]  /*cb20*/  SYNCS.PHASECHK.TRANS64.TRYWAIT P1, [R0+URZ+0x32450], R3 ;  /* 0x03245003000075a7 */ /* 0x000526000802017f */
[----:B----4-:R-:W-:Y:S05]  /*cb30*/  @!P1 NANOSLEEP.SYNCS 0x989680 ;  /* 0x009896800000995d */ /* 0x010fea0003900000 */
[----:B------:R-:W4:Y:S02]  /*cb40*/  @!P1 SYNCS.PHASECHK.TRANS64 P1, [R0+URZ+0x32450], R3 ;  /* 0x03245003000095a7 */ /* 0x000f24000802007f */
[----:B----4-:R-:W-:Y:S05]  /*cb50*/  @!P1 BRA `(.L_x_199) ;  /* 0xfffffffc00ec9947 */ /* 0x010fea000383ffff */
[----:B------:R-:W-:Y:S05]  /*cb60*/  BRA `(.L_x_198) ;  /* 0xffffff4800587947 */ /* 0x000fea000383ffff */
.L_x_206:
[----:B-1----:R-:W-:-:S04]  /*cb70*/  IMAD.U32 R3, RZ, RZ, UR28 ;  /* 0x0000001cff037e24 */ /* 0x002fc8000f8e00ff */
[----:B------:R1:W2:Y:S03]  /*cb80*/  SYNCS.PHASECHK.TRANS64.TRYWAIT P2, [R3+URZ+0x32430], R0 ;  /* 0x03243000030075a7 */ /* 0x0002a6000804017f */
[----:B--2---:R-:W-:Y:S05]  /*cb90*/  @!P2 NANOSLEEP.SYNCS 0x989680 ;  /* 0x009896800000a95d */ /* 0x004fea0003900000 */
[----:B------:R-:W2:Y:S02]  /*cba0*/  @!P2 SYNCS.PHASECHK.TRANS64 P2, [R3+URZ+0x32430], R0 ;  /* 0x032430000300a5a7 */ /* 0x000ea4000804007f */
[----:B--2---:R-:W-:Y:S05]  /*cbb0*/  @!P2 BRA `(.L_x_206) ;  /* 0xfffffffc00eca947 */ /* 0x004fea000383ffff */
[----:B------:R-:W-:Y:S05]  /*cbc0*/  BRA `(.L_x_205) ;  /* 0xffffff6800047947 */ /* 0x000fea000383ffff */
.L_x_210:
[----:B-1----:R-:W-:-:S04]  /*cbd0*/  IMAD.U32 R3, RZ, RZ, UR28 ;  /* 0x0000001cff037e24 */ /* 0x002fc8000f8e00ff */
[----:B------:R1:W3:Y:S03]  /*cbe0*/  SYNCS.PHASECHK.TRANS64.TRYWAIT P2, [R3+URZ+0x32450], R0 ;  /* 0x03245000030075a7 */ /* 0x0002e6000804017f */
[----:B---3--:R-:W-:Y:S05]  /*cbf0*/  @!P2 NANOSLEEP.SYNCS 0x989680 ;  /* 0x009896800000a95d */ /* 0x008fea0003900000 */
[----:B------:R-:W3:Y:S02]  /*cc00*/  @!P2 SYNCS.PHASECHK.TRANS64 P2, [R3+URZ+0x32450], R0 ;  /* 0x032450000300a5a7 */ /* 0x000ee4000804007f */
[----:B---3--:R-:W-:Y:S05]  /*cc10*/  @!P2 BRA `(.L_x_210) ;  /* 0xfffffffc00eca947 */ /* 0x008fea000383ffff */
[----:B------:R-:W-:Y:S05]  /*cc20*/  BRA `(.L_x_209) ;  /* 0xffffff68005c7947 */ /* 0x000fea000383ffff */
.L_x_227:
        /* <DEDUP_REMOVED lines=11> */
.L_x_277:
[----:B------:R-:W-:Y:S05]  /*cce0*/  BSYNC B0 ;  /* 0x0000000000007941 */ /* 0x000fea0003800000 */
.L_x_276:
[----:B------:R-:W-:Y:S05]  /*ccf0*/  BRA `(.L_x_278) ;  /* 0xffffffc000bc7947 */ /* 0x000fea000383ffff */
.L_x_230:
[----:B0-----:R0:W1:Y:S02]  /*cd00*/  SYNCS.PHASECHK.TRANS64.TRYWAIT P0, [R17+URZ+0x32440], R0 ;  /* 0x03244000110075a7 */ /* 0x001064000800017f */
[----:B-1----:R-:W-:Y:S05]  /*cd10*/  @!P0 NANOSLEEP.SYNCS 0x989680 ;  /* 0x009896800000895d */ /* 0x002fea0003900000 */
[----:B------:R-:W1:Y:S02]  /*cd20*/  @!P0 SYNCS.PHASECHK.TRANS64 P0, [R17+URZ+0x32440], R0 ;  /* 0x03244000110085a7 */ /* 0x000e64000800007f */
[----:B-1----:R-:W-:Y:S05]  /*cd30*/  @!P0 BRA `(.L_x_230) ;  /* 0xfffffffc00f08947 */ /* 0x002fea000383ffff */
[----:B------:R-:W-:Y:S05]  /*cd40*/  BRA `(.L_x_279) ;  /* 0xffffffc400407947 */ /* 0x000fea000383ffff */
.L_x_231:
[----:B------:R-:W-:Y:S01]  /*cd50*/  BSSY B0, `(.L_x_280) ;  /* 0x0000008000007945 */ /* 0x000fe20003800000 */
[----:B------:R-:W-:Y:S01]  /*cd60*/  MOV R13, R5 ;  /* 0x00000005000d7202 */ /* 0x000fe20000000f00 */
[----:B------:R-:W-:Y:S02]  /*cd70*/  IMAD.MOV.U32 R12, RZ, RZ, RZ ;  /* 0x000000ffff0c7224 */ /* 0x000fe400078e00ff */
[----:B------:R-:W-:Y:S02]  /*cd80*/  IMAD.MOV.U32 R11, RZ, RZ, 0x181f ;  /* 0x0000181fff0b7424 */ /* 0x000fe400078e00ff */
[----:B------:R-:W-:-:S07]  /*cd90*/  IMAD.MOV.U32 R15, RZ, RZ, -0x1 ;  /* 0xffffffffff0f7424 */ /* 0x000fce00078e00ff */
[----:B------:R-:W-:Y:S05]  /*cda0*/  WARPSYNC.COLLECTIVE R15, `(.L_x_281) ;  /* 0x000000000f087348 */ /* 0x000fea0003c00000 */
[----:B------:R0:W1:Y:S02]  /*cdb0*/  SHFL.IDX P6, R14, R13, R12, R11 ;  /* 0x0000000c0d0e7389 */ /* 0x00006400000c000b */
[----:B01----:R-:W-:Y:S01]  /*cdc0*/  ENDCOLLECTIVE ;  /* 0x000000000000791b */ /* 0x003fe20003800000 */
.L_x_281:
[----:B------:R-:W-:Y:S05]  /*cdd0*/  BSYNC B0 ;  /* 0x0000000000007941 */ /* 0x000fea0003800000 */
.L_x_280:
        /* <DEDUP_REMOVED lines=9> */
.L_x_282:
[----:B------:R-:W-:Y:S01]  /*ce70*/  @P2 LEA R7, R4, UR37, 0x1 ;  /* 0x0000002504072c11 */ /* 0x000fe2000f8e08ff */
[----:B------:R-:W-:Y:S02]  /*ce80*/  IMAD.MOV.U32 R13, RZ, RZ, R5 ;  /* 0x000000ffff0d7224 */ /* 0x000fe400078e0005 */
[----:B------:R-:W-:Y:S01]  /*ce90*/  IMAD.MOV.U32 R12, RZ, RZ, 0x1 ;  /* 0x00000001ff0c7424 */ /* 0x000fe200078e00ff */
[----:B------:R-:W-:-:S13]  /*cea0*/  @P2 LEA R2, P0, R20, R14, 0x1 ;  /* 0x0000000e14022211 */ /* 0x000fda00078008ff */
[----:B------:R-:W-:Y:S05]  /*ceb0*/  WARPSYNC.COLLECTIVE R15, `(.L_x_283) ;  /* 0x000000000f087348 */ /* 0x000fea0003c00000 */
[----:B------:R0:W1:Y:S02]  /*cec0*/  SHFL.IDX P6, R14, R13, R12, R11 ;  /* 0x0000000c0d0e7389 */ /* 0x00006400000c000b */
[----:B01----:R-:W-:Y:S01]  /*ced0*/  ENDCOLLECTIVE ;  /* 0x000000000000791b */ /* 0x003fe20003800000 */
.L_x_283:
        /* <DEDUP_REMOVED lines=11> */
.L_x_284:
[----:B------:R-:W-:Y:S01]  /*cf90*/  @P2 LEA R12, R4, UR37, 0x1 ;  /* 0x00000025040c2c11 */ /* 0x000fe2000f8e08ff */
[----:B------:R-:W-:Y:S01]  /*cfa0*/  IMAD.MOV.U32 R13, RZ, RZ, R5 ;  /* 0x000000ffff0d7224 */ /* 0x000fe200078e0005 */
[----:B------:R-:W-:-:S04]  /*cfb0*/  @P2 LEA R11, P0, R20, R14, 0x1 ;  /* 0x0000000e140b2211 */ /* 0x000fc800078008ff */
[----:B------:R-:W-:Y:S01]  /*cfc0*/  @P2 MOV R2, R11 ;  /* 0x0000000b00022202 */ /* 0x000fe20000000f00 */
[----:B------:R-:W-:Y:S02]  /*cfd0*/  @P2 IMAD.X R6, RZ, RZ, R6, P0 ;  /* 0x000000ffff062224 */ /* 0x000fe400000e0606 */
        /* <DEDUP_REMOVED lines=11> */
.L_x_285:
[----:B------:R-:W-:Y:S02]  /*d090*/  IMAD.MOV.U32 R13, RZ, RZ, R0 ;  /* 0x000000ffff0d7224 */ /* 0x000fe400078e0000 */
[----:B------:R-:W-:-:S07]  /*d0a0*/  IMAD.MOV.U32 R9, RZ, RZ, R14 ;  /* 0x000000ffff097224 */ /* 0x000fce00078e000e */
[----:B------:R-:W-:Y:S05]  /*d0b0*/  WARPSYNC.COLLECTIVE R15, `(.L_x_286) ;  /* 0x000000000f087348 */ /* 0x000fea0003c00000 */
[----:B------:R0:W1:Y:S02]  /*d0c0*/  SHFL.IDX P6, R14, R13, R12, R11 ;  /* 0x0000000c0d0e7389 */ /* 0x00006400000c000b */
[----:B01----:R-:W-:Y:S01]  /*d0d0*/  ENDCOLLECTIVE ;  /* 0x000000000000791b */ /* 0x003fe20003800000 */
.L_x_286:
        /* <DEDUP_REMOVED lines=16> */
.L_x_287:
[----:B------:R-:W-:Y:S02]  /*d1e0*/  IMAD.MOV.U32 R13, RZ, RZ, R0 ;  /* 0x000000ffff0d7224 */ /* 0x000fe400078e0000 */
[----:B------:R-:W-:-:S07]  /*d1f0*/  IMAD.MOV.U32 R7, RZ, RZ, R14 ;  /* 0x000000ffff077224 */ /* 0x000fce00078e000e */
[----:B------:R-:W-:Y:S05]  /*d200*/  WARPSYNC.COLLECTIVE R15, `(.L_x_288) ;  /* 0x000000000f087348 */ /* 0x000fea0003c00000 */
[----:B------:R0:W1:Y:S02]  /*d210*/  SHFL.IDX P6, R14, R13, R12, R11 ;  /* 0x0000000c0d0e7389 */ /* 0x00006400000c000b */
[----:B01----:R-:W-:Y:S01]  /*d220*/  ENDCOLLECTIVE ;  /* 0x000000000000791b */ /* 0x003fe20003800000 */
.L_x_288:
[----:B------:R-:W-:Y:S02]  /*d230*/  IMAD.MOV.U32 R13, RZ, RZ, R5 ;  /* 0x000000ffff0d7224 */ /* 0x000fe400078e0005 */
[----:B------:R-:W-:Y:S01]  /*d240*/  IMAD.MOV.U32 R12, RZ, RZ, 0x4 ;  /* 0x00000004ff0c7424 */ /* 0x000fe200078e00ff */
[----:B------:R-:W-:-:S13]  /*d250*/  @P2 LEA R8, P0, R20, R14, 0x1 ;  /* 0x0000000e14082211 */ /* 0x000fda00078008ff */
[----:B------:R-:W-:Y:S05]  /*d260*/  WARPSYNC.COLLECTIVE R15, `(.L_x_289) ;  /* 0x000000000f087348 */ /* 0x000fea0003c00000 */
[----:B------:R0:W1:Y:S02]  /*d270*/  SHFL.IDX P6, R14, R13, R12, R11 ;  /* 0x0000000c0d0e7389 */ /* 0x00006400000c000b */
[----:B01----:R-:W-:Y:S01]  /*d280*/  ENDCOLLECTIVE ;  /* 0x000000000000791b */ /* 0x003fe20003800000 */
.L_x_289:
[----:B------:R-:W-:Y:S01]  /*d290*/  @P2 MOV R2, R8 ;  /* 0x0000000800022202 */ /* 0x000fe20000000f00 */
[----:B------:R-:W-:-:S04]  /*d2a0*/  @P2 IMAD.X R7, RZ, RZ, R7, P0 ;  /* 0x000000ffff072224 */ /* 0x000fc800000e0607 */
        /* <DEDUP_REMOVED lines=11> */
.L_x_290:
        /* <DEDUP_REMOVED lines=15> */
.L_x_291:
[----:B------:R-:W-:Y:S02]  /*d450*/  IMAD.MOV.U32 R13, RZ, RZ, R0 ;  /* 0x000000ffff0d7224 */ /* 0x000fe400078e0000 */
[----:B------:R-:W-:-:S07]  /*d460*/  IMAD.MOV.U32 R5, RZ, RZ, R14 ;  /* 0x000000ffff057224 */ /* 0x000fce00078e000e */
[----:B------:R-:W-:Y:S05]  /*d470*/  WARPSYNC.COLLECTIVE R15, `(.L_x_292) ;  /* 0x000000000f087348 */ /* 0x000fea0003c00000 */
[----:B------:R0:W1:Y:S02]  /*d480*/  SHFL.IDX P6, R14, R13, R12, R11 ;  /* 0x0000000c0d0e7389 */ /* 0x00006400000c000b */
[----:B01----:R-:W-:Y:S01]  /*d490*/  ENDCOLLECTIVE ;  /* 0x000000000000791b */ /* 0x003fe20003800000 */
.L_x_292:
[----:B------:R-:W-:Y:S05]  /*d4a0*/  BRA `(.L_x_293) ;  /* 0xffffffc000947947 */ /* 0x000fea000383ffff */
.L_x_235:
[----:B------:R-:W-:Y:S01]  /*d4b0*/  IMAD.MOV.U32 R13, RZ, RZ, R5 ;  /* 0x000000ffff0d7224 */ /* 0x000fe200078e0005 */
[----:B------:R-:W-:Y:S01]  /*d4c0*/  MOV R12, RZ ;  /* 0x000000ff000c7202 */ /* 0x000fe20000000f00 */
[----:B------:R-:W-:Y:S01]  /*d4d0*/  IMAD.MOV.U32 R11, RZ, RZ, 0x181f ;  /* 0x0000181fff0b7424 */ /* 0x000fe200078e00ff */
[----:B------:R-:W0:Y:S01]  /*d4e0*/  S2R R20, SR_TID.X ;  /* 0x0000000000147919 */ /* 0x000e220000002100 */
[----:B------:R-:W-:Y:S01]  /*d4f0*/  IMAD.MOV.U32 R15, RZ, RZ, -0x1 ;  /* 0xffffffffff0f7424 */ /* 0x000fe200078e00ff */
[----:B------:R-:W-:Y:S01]  /*d500*/  LEA R8, R27, UR37, 0x1 ;  /* 0x000000251b087c11 */ /* 0x000fe2000f8e08ff */
[----:B------:R-:W-:Y:S01]  /*d510*/  IMAD.IADD R0, R36, 0x1, R0 ;  /* 0x0000000124007824 */ /* 0x000fe200078e0200 */
[----:B------:R-:W-:-:S07]  /*d520*/  LOP3.LUT R16, R16, 0xfffff7ff, RZ, 0xc0, !PT ;  /* 0xfffff7ff10107812 */ /* 0x000fce00078ec0ff */
[----:B01----:R-:W-:Y:S05]  /*d530*/  WARPSYNC.COLLECTIVE R15, `(.L_x_294) ;  /* 0x000000000f087348 */ /* 0x003fea0003c00000 */
[----:B------:R2:W3:Y:S02]  /*d540*/  SHFL.IDX P6, R14, R13, R12, R11 ;  /* 0x0000000c0d0e7389 */ /* 0x0004e400000c000b */
[----:B0123--:R-:W-:Y:S01]  /*d550*/  ENDCOLLECTIVE ;  /* 0x000000000000791b */ /* 0x00ffe20003800000 */
.L_x_294:
[C---:B------:R-:W-:Y:S01]  /*d560*/  VIADD R6, R0.reuse, 0x10 ;  /* 0x0000001000067836 */ /* 0x040fe20000000000 */
[----:B------:R-:W-:Y:S01]  /*d570*/  ISETP.GE.AND P2, PT, R0, UR38, PT ;  /* 0x0000002600007c0c */ /* 0x000fe2000bf46270 */
[----:B------:R-:W-:-:S12]  /*d580*/  IMAD.MOV.U32 R13, RZ, RZ, R4 ;  /* 0x000000ffff0d7224 */ /* 0x000fd800078e0004 */
[----:B------:R-:W-:-:S04]  /*d590*/  @P2 LOP3.LUT R16, R16, 0x800, RZ, 0xfc, !PT ;  /* 0x0000080010102812 */ /* 0x000fc800078efcff */
[----:B------:R-:W-:Y:S01]  /*d5a0*/  LOP3.LUT R16, R16, 0xfffffbff, RZ, 0xc0, !PT ;  /* 0xfffffbff10107812 */ /* 0x000fe200078ec0ff */
[----:B------:R-:W-:-:S07]  /*d5b0*/  IMAD.MOV.U32 R3, RZ, RZ, R14 ;  /* 0x000000ffff037224 */ /* 0x000fce00078e000e */
[----:B------:R-:W-:Y:S05]  /*d5c0*/  WARPSYNC.COLLECTIVE R15, `(.L_x_295) ;  /* 0x000000000f087348 */ /* 0x000fea0003c00000 */
[----:B------:R0:W1:Y:S02]  /*d5d0*/  SHFL.IDX P6, R14, R13, R12, R11 ;  /* 0x0000000c0d0e7389 */ /* 0x00006400000c000b */
[----:B01----:R-:W-:Y:S01]  /*d5e0*/  ENDCOLLECTIVE ;  /* 0x000000000000791b */ /* 0x003fe20003800000 */
.L_x_295:
[----:B------:R-:W-:-:S05]  /*d5f0*/  IMAD.SHL.U32 R20, R20, 0x8, RZ ;  /* 0x0000000814147824 */ /* 0x000fca00078e00ff */
[----:B------:R-:W-:Y:S01]  /*d600*/  LOP3.LUT R20, R20, 0x38, RZ, 0xc0, !PT ;  /* 0x0000003814147812 */ /* 0x000fe200078ec0ff */
[----:B------:R-:W-:-:S03]  /*d610*/  IMAD.MOV.U32 R13, RZ, RZ, R5 ;  /* 0x000000ffff0d7224 */ /* 0x000fc600078e0005 */
[----:B------:R-:W-:-:S05]  /*d620*/  @!P2 LEA R12, P0, R20, R14, 0x1 ;  /* 0x0000000e140ca211 */ /* 0x000fca00078008ff */
[----:B------:R-:W-:Y:S02]  /*d630*/  @!P2 IMAD.MOV.U32 R2, RZ, RZ, R12 ;  /* 0x000000ffff02a224 */ /* 0x000fe400078e000c */
[----:B------:R-:W-:Y:S02]  /*d640*/  IMAD.MOV.U32 R12, RZ, RZ, 0x1 ;  /* 0x00000001ff0c7424 */ /* 0x000fe400078e00ff */
[----:B------:R-:W-:-:S07]  /*d650*/  @!P2 IMAD.X R3, RZ, RZ, R3, P0 ;  /* 0x000000ffff03a224 */ /* 0x000fce00000e0603 */
[----:B------:R-:W-:Y:S05]  /*d660*/  WARPSYNC.COLLECTIVE R15, `(.L_x_296) ;  /* 0x000000000f087348 */ /* 0x000fea0003c00000 */
[----:B------:R0:W1:Y:S02]  /*d670*/  SHFL.IDX P6, R14, R13, R12, R11 ;  /* 0x0000000c0d0e7389 */ /* 0x00006400000c000b */
[----:B01----:R-:W-:Y:S01]  /*d680*/  ENDCOLLECTIVE ;  /* 0x000000000000791b */ /* 0x003fe20003800000 */
.L_x_296:
[----:B------:R-:W-:Y:S01]  /*d690*/  @!PT LDS RZ, [RZ] ;  /* 0x00000000fffff984 */ /* 0x000fe20000000800 */
[----:B------:R-:W-:Y:S01]  /*d6a0*/  @!PT LDS RZ, [RZ] ;  /* 0x00000000fffff984 */ /* 0x000fe20000000800 */
[----:B------:R-:W-:Y:S01]  /*d6b0*/  @!PT LDS RZ, [RZ] ;  /* 0x00000000fffff984 */ /* 0x000fe20000000800 */
[----:B------:R0:W-:Y:S01]  /*d6c0*/  @!P2 LDGSTS.E.BYPASS.LTC128B.128 [R8+0x18400], desc[UR48][R2.64], !P1 ;  /* 0x184000000208afae */ /* 0x0001e2000c901d70 */
[----:B------:R-:W-:Y:S01]  /*d6d0*/  ISETP.GE.AND P2, PT, R6, UR38, PT ;  /* 0x0000002606007c0c */ /* 0x000fe2000bf46270 */
[----:B------:R-:W-:Y:S02]  /*d6e0*/  VIADD R6, R0, 0x20 ;  /* 0x0000002000067836 */ /* 0x000fe40000000000 */
[----:B------:R-:W-:-:S10]  /*d6f0*/  IMAD.MOV.U32 R13, RZ, RZ, R4 ;  /* 0x000000ffff0d7224 */ /* 0x000fd400078e0004 */
[----:B------:R-:W-:-:S04]  /*d700*/  @P2 LOP3.LUT R16, R16, 0x400, RZ, 0xfc, !PT ;  /* 0x0000040010102812 */ /* 0x000fc800078efcff */
[----:B------:R-:W-:Y:S01]  /*d710*/  LOP3.LUT R16, R16, 0xfffffdff, RZ, 0xc0, !PT ;  /* 0xfffffdff10107812 */ /* 0x000fe200078ec0ff */
[----:B0-----:R-:W-:-:S07]  /*d720*/  IMAD.MOV.U32 R2, RZ, RZ, R14 ;  /* 0x000000ffff027224 */ /* 0x001fce00078e000e */
[----:B------:R-:W-:Y:S05]  /*d730*/  WARPSYNC.COLLECTIVE R15, `(.L_x_297) ;  /* 0x000000000f087348 */ /* 0x000fea0003c00000 */
[----:B------:R0:W1:Y:S02]  /*d740*/  SHFL.IDX P6, R14, R13, R12, R11 ;  /* 0x0000000c0d0e7389 */ /* 0x00006400000c000b */
[----:B01----:R-:W-:Y:S01]  /*d750*/  ENDCOLLECTIVE ;  /* 0x000000000000791b */ /* 0x003fe20003800000 */
.L_x_297:
[----:B------:R-:W-:Y:S02]  /*d760*/  IMAD.MOV.U32 R13, RZ, RZ, R5 ;  /* 0x000000ffff0d7224 */ /* 0x000fe400078e0005 */
[----:B------:R-:W-:Y:S02]  /*d770*/  IMAD.MOV.U32 R12, RZ, RZ, 0x2 ;  /* 0x00000002ff0c7424 */ /* 0x000fe400078e00ff */
[----:B------:R-:W-:-:S05]  /*d780*/  IMAD.MOV.U32 R10, RZ, RZ, R14 ;  /* 0x000000ffff0a7224 */ /* 0x000fca00078e000e */
[----:B------:R-:W-:-:S04]  /*d790*/  @!P2 LEA R10, P0, R20, R10, 0x1 ;  /* 0x0000000a140aa211 */ /* 0x000fc800078008ff */
[----:B------:R-:W-:Y:S01]  /*d7a0*/  @!P2 IADD3.X R11, RZ, R2, RZ, P0, !PT ;  /* 0x00000002ff0ba210 */ /* 0x000fe200007fe4ff */
[----:B------:R-:W-:Y:S01]  /*d7b0*/  @!P2 IMAD.MOV.U32 R2, RZ, RZ, R10 ;  /* 0x000000ffff02a224 */ /* 0x000fe200078e000a */
[----:B------:R-:W-:-:S03]  /*d7c0*/  LEA R10, R27, UR37, 0x1 ;  /* 0x000000251b0a7c11 */ /* 0x000fc6000f8e08ff */
[----:B------:R-:W-:Y:S02]  /*d7d0*/  @!P2 IMAD.MOV.U32 R3, RZ, RZ, R11 ;  /* 0x000000ffff03a224 */ /* 0x000fe400078e000b */
[----:B------:R-:W-:-:S03]  /*d7e0*/  IMAD.MOV.U32 R11, RZ, RZ, 0x181f ;  /* 0x0000181fff0b7424 */ /* 0x000fc600078e00ff */
[----:B------:R-:W-:Y:S01]  /*d7f0*/  @!PT LDS RZ, [RZ] ;  /* 0x00000000fffff984 */ /* 0x000fe20000000800 */
[----:B------:R-:W-:Y:S01]  /*d800*/  @!PT LDS RZ, [RZ] ;  /* 0x00000000fffff984 */ /* 0x000fe20000000800 */
[----:B------:R-:W-:Y:S01]  /*d810*/  @!PT LDS RZ, [RZ] ;  /* 0x00000000fffff984 */ /* 0x000fe20000000800 */
[----:B------:R0:W-:Y:S01]  /*d820*/  @!P2 LDGSTS.E.BYPASS.LTC128B.128 [R10+0x18c00], desc[UR48][R2.64], !P1 ;  /* 0x18c00000020aafae */ /* 0x0001e2000c901d70 */
[----:B------:R-:W-:Y:S01]  /*d830*/  ISETP.GE.AND P2, PT, R6, UR38, PT ;  /* 0x0000002606007c0c */ /* 0x000fe2000bf46270 */
[----:B------:R-:W-:-:S12]  /*d840*/  VIADD R6, R0, 0x30 ;  /* 0x0000003000067836 */ /* 0x000fd80000000000 */
[----:B0-----:R-:W-:Y:S05]  /*d850*/  WARPSYNC.COLLECTIVE R15, `(.L_x_298) ;  /* 0x000000000f087348 */ /* 0x001fea0003c00000 */
[----:B------:R1:W2:Y:S02]  /*d860*/  SHFL.IDX P6, R14, R13, R12, R11 ;  /* 0x0000000c0d0e7389 */ /* 0x0002a400000c000b */
[----:B012---:R-:W-:Y:S01]  /*d870*/  ENDCOLLECTIVE ;  /* 0x000000000000791b */ /* 0x007fe20003800000 */
.L_x_298:
[----:B------:R-:W-:Y:S01]  /*d880*/  @P2 LOP3.LUT R16, R16, 0x200, RZ, 0xfc, !PT ;  /* 0x0000020010102812 */ /* 0x000fe200078efcff */
[----:B------:R-:W-:-:S03]  /*d890*/  IMAD.MOV.U32 R13, RZ, RZ, R4 ;  /* 0x000000ffff0d7224 */ /* 0x000fc600078e0004 */
[----:B------:R-:W-:Y:S01]  /*d8a0*/  LOP3.LUT R16, R16, 0xfffffeff, RZ, 0xc0, !PT ;  /* 0xfffffeff10107812 */ /* 0x000fe200078ec0ff */
[----:B------:R-:W-:-:S07]  /*d8b0*/  IMAD.MOV.U32 R8, RZ, RZ, R14 ;  /* 0x000000ffff087224 */ /* 0x000fce00078e000e */
[----:B------:R-:W-:Y:S05]  /*d8c0*/  WARPSYNC.COLLECTIVE R15, `(.L_x_299) ;  /* 0x000000000f087348 */ /* 0x000fea0003c00000 */
[----:B------:R0:W1:Y:S02]  /*d8d0*/  SHFL.IDX P6, R14, R13, R12, R11 ;  /* 0x0000000c0d0e7389 */ /* 0x00006400000c000b */
[----:B01----:R-:W-:Y:S01]  /*d8e0*/  ENDCOLLECTIVE ;  /* 0x000000000000791b */ /* 0x003fe20003800000 */
.L_x_299:
[----:B------:R-:W-:Y:S01]  /*d8f0*/  IMAD.MOV.U32 R13, RZ, RZ, R5 ;  /* 0x000000ffff0d7224 */ /* 0x000fe200078e0005 */
[----:B------:R-:W-:Y:S01]  /*d900*/  MOV R12, 0x3 ;  /* 0x00000003000c7802 */ /* 0x000fe20000000f00 */
[----:B------:R-:W-:-:S07]  /*d910*/  IMAD.MOV.U32 R9, RZ, RZ, R14 ;  /* 0x000000ffff097224 */ /* 0x000fce00078e000e */
[----:B------:R-:W-:Y:S05]  /*d920*/  WARPSYNC.COLLECTIVE R15, `(.L_x_300) ;  /* 0x000000000f087348 */ /* 0x000fea0003c00000 */
[----:B------:R0:W1:Y:S02]  /*d930*/  SHFL.IDX P6, R14, R13, R12, R11 ;  /* 0x0000000c0d0e7389 */ /* 0x00006400000c000b */
[----:B01----:R-:W-:Y:S01]  /*d940*/  ENDCOLLECTIVE ;  /* 0x000000000000791b */ /* 0x003fe20003800000 */
.L_x_300:
[----:B------:R-:W-:-:S05]  /*d950*/  @!P2 LEA R9, P0, R20, R9, 0x1 ;  /* 0x000000091409a211 */ /* 0x000fca00078008ff */
[----:B------:R-:W-:Y:S02]  /*d960*/  @!P2 IMAD.X R8, RZ, RZ, R8, P0 ;  /* 0x000000ffff08a224 */ /* 0x000fe400000e0608 */
[----:B------:R-:W-:Y:S02]  /*d970*/  @!P2 IMAD.MOV.U32 R2, RZ, RZ, R9 ;  /* 0x000000ffff02a224 */ /* 0x000fe400078e0009 */
[----:B------:R-:W-:Y:S02]  /*d980*/  @!P2 IMAD.MOV.U32 R3, RZ, RZ, R8 ;  /* 0x000000ffff03a224 */ /* 0x000fe400078e0008 */
[----:B------:R-:W0:Y:S01]  /*d990*/  S2R R8, SR_TID.X ;  /* 0x0000000000087919 */ /* 0x000e220000002100 */
[----:B------:R-:W-:Y:S02]  /*d9a0*/  IMAD.MOV.U32 R13, RZ, RZ, R4 ;  /* 0x000000ffff0d7224 */ /* 0x000fe400078e0004 */
[----:B------:R-:W-:Y:S01]  /*d9b0*/  @!PT LDS RZ, [RZ] ;  /* 0x00000000fffff984 */ /* 0x000fe20000000800 */
[----:B------:R-:W-:Y:S01]  /*d9c0*/  @!PT LDS RZ, [RZ] ;  /* 0x00000000fffff984 */ /* 0x000fe20000000800 */
[----:B------:R-:W-:Y:S01]  /*d9d0*/  @!PT LDS RZ, [RZ] ;  /* 0x00000000fffff984 */ /* 0x000fe20000000800 */
[----:B------:R1:W-:Y:S01]  /*d9e0*/  @!P2 LDGSTS.E.BYPASS.LTC128B.128 [R10+0x19400], desc[UR48][R2.64], !P1 ;  /* 0x19400000020aafae */ /* 0x0003e2000c901d70 */
[----:B------:R-:W-:Y:S01]  /*d9f0*/  ISETP.GE.AND P2, PT, R6, UR38, PT ;  /* 0x0000002606007c0c */ /* 0x000fe2000bf46270 */
[----:B------:R-:W-:-:S12]  /*da00*/  IMAD.MOV.U32 R6, RZ, RZ, R14 ;  /* 0x000000ffff067224 */ /* 0x000fd800078e000e */
[----:B01----:R-:W-:Y:S05]  /*da10*/  WARPSYNC.COLLECTIVE R15, `(.L_x_301) ;  /* 0x000000000f087348 */ /* 0x003fea0003c00000 */
[----:B------:R2:W3:Y:S02]  /*da20*/  SHFL.IDX P6, R14, R13, R12, R11 ;  /* 0x0000000c0d0e7389 */ /* 0x0004e400000c000b */
[----:B0123--:R-:W-:Y:S01]  /*da30*/  ENDCOLLECTIVE ;  /* 0x000000000000791b */ /* 0x00ffe20003800000 */
.L_x_301:
[----:B------:R-:W-:-:S04]  /*da40*/  @P2 LOP3.LUT R16, R16, 0x100, RZ, 0xfc, !PT ;  /* 0x0000010010102812 */ /* 0x000fc800078efcff */
[----:B------:R-:W-:Y:S01]  /*da50*/  LOP3.LUT R16, R16, 0xffffff7f, RZ, 0xc0, !PT ;  /* 0xffffff7f10107812 */ /* 0x000fe200078ec0ff */
        /* <DEDUP_REMOVED lines=8> */
.L_x_302:
[----:B------:R-:W-:-:S05]  /*dae0*/  @!P2 LEA R7, P0, R8, R7, 0x1 ;  /* 0x000000070807a211 */ /* 0x000fca00078008ff */
[----:B------:R-:W-:Y:S02]  /*daf0*/  @!P2 IMAD.X R6, RZ, RZ, R6, P0 ;  /* 0x000000ffff06a224 */ /* 0x000fe400000e0606 */
[----:B------:R-:W-:Y:S02]  /*db00*/  @!P2 IMAD.MOV.U32 R2, RZ, RZ, R7 ;  /* 0x000000ffff02a224 */ /* 0x000fe400078e0007 */
[----:B------:R-:W-:Y:S02]  /*db10*/  @!P2 IMAD.MOV.U32 R3, RZ, RZ, R6 ;  /* 0x000000ffff03a224 */ /* 0x000fe400078e0006 */
[----:B------:R-:W-:Y:S02]  /*db20*/  IMAD.MOV.U32 R13, RZ, RZ, R4 ;  /* 0x000000ffff0d7224 */ /* 0x000fe400078e0004 */
[----:B------:R-:W-:Y:S01]  /*db30*/  VIADD R6, R0, 0x40 ;  /* 0x0000004000067836 */ /* 0x000fe20000000000 */
[----:B------:R-:W-:Y:S01]  /*db40*/  @!PT LDS RZ, [RZ] ;  /* 0x00000000fffff984 */ /* 0x000fe20000000800 */
[----:B------:R-:W-:Y:S01]  /*db50*/  @!PT LDS RZ, [RZ] ;  /* 0x00000000fffff984 */ /* 0x000fe20000000800 */
[----:B------:R-:W-:Y:S01]  /*db60*/  @!PT LDS RZ, [RZ] ;  /* 0x00000000fffff984 */ /* 0x000fe20000000800 */
[----:B------:R0:W-:Y:S04]  /*db70*/  @!P2 LDGSTS.E.BYPASS.LTC128B.128 [R10+0x19c00], desc[UR48][R2.64], !P1 ;  /* 0x19c00000020aafae */ /* 0x0001e8000c901d70 */
[----:B------:R-:W-:Y:S01]  /*db80*/  ISETP.GE.AND P2, PT, R6, UR38, PT ;  /* 0x0000002606007c0c */ /* 0x000fe2000bf46270 */
[----:B------:R-:W-:-:S02]  /*db90*/  VIADD R6, R0, 0x50 ;  /* 0x0000005000067836 */ /* 0x000fc40000000000 */
[----:B0-----:R-:W-:-:S10]  /*dba0*/  IMAD.MOV.U32 R2, RZ, RZ, R14 ;  /* 0x000000ffff027224 */ /* 0x001fd400078e000e */
[----:B------:R-:W-:Y:S05]  /*dbb0*/  WARPSYNC.COLLECTIVE R15, `(.L_x_303) ;  /* 0x000000000f087348 */ /* 0x000fea0003c00000 */
[----:B------:R0:W1:Y:S02]  /*dbc0*/  SHFL.IDX P6, R14, R13, R12, R11 ;  /* 0x0000000c0d0e7389 */ /* 0x00006400000c000b */
[----:B01----:R-:W-:Y:S01]  /*dbd0*/  ENDCOLLECTIVE ;  /* 0x000000000000791b */ /* 0x003fe20003800000 */
.L_x_303:
[----:B------:R-:W-:-:S04]  /*dbe0*/  @P2 LOP3.LUT R16, R16, 0x80, RZ, 0xfc, !PT ;  /* 0x0000008010102812 */ /* 0x000fc800078efcff */
[----:B------:R-:W-:Y:S01]  /*dbf0*/  LOP3.LUT R16, R16, 0xffffffbf, RZ, 0xc0, !PT ;  /* 0xffffffbf10107812 */ /* 0x000fe200078ec0ff */
[----:B------:R-:W-:Y:S01]  /*dc00*/  IMAD.MOV.U32 R12, RZ, RZ, 0x5 ;  /* 0x00000005ff0c7424 */ /* 0x000fe200078e00ff */
[----:B------:R-:W-:-:S05]  /*dc10*/  @!P2 LEA R14, P0, R8, R14, 0x1 ;  /* 0x0000000e080ea211 */ /* 0x000fca00078008ff */
[----:B------:R-:W-:Y:S02]  /*dc20*/  @!P2 IMAD.X R13, RZ, RZ, R2, P0 ;  /* 0x000000ffff0da224 */ /* 0x000fe400000e0602 */
[----:B------:R-:W-:-:S03]  /*dc30*/  @!P2 IMAD.MOV.U32 R2, RZ, RZ, R14 ;  /* 0x000000ffff02a224 */ /* 0x000fc600078e000e */
[----:B------:R-:W-:Y:S01]  /*dc40*/  @!P2 MOV R3, R13 ;  /* 0x0000000d0003a202 */ /* 0x000fe20000000f00 */
[----:B------:R-:W-:-:S04]  /*dc50*/  IMAD.MOV.U32 R13, RZ, RZ, R5 ;  /* 0x000000ffff0d7224 */ /* 0x000fc800078e0005 */
[----:B------:R-:W-:Y:S01]  /*dc60*/  @!PT LDS RZ, [RZ] ;  /* 0x00000000fffff984 */ /* 0x000fe20000000800 */
[----:B------:R-:W-:Y:S01]  /*dc70*/  @!PT LDS RZ, [RZ] ;  /* 0x00000000fffff984 */ /* 0x000fe20000000800 */
[----:B------:R-:W-:Y:S01]  /*dc80*/  @!PT LDS RZ, [RZ] ;  /* 0x00000000fffff984 */ /* 0x000fe20000000800 */
[----:B------:R0:W-:Y:S01]  /*dc90*/  @!P2 LDGSTS.E.BYPASS.LTC128B.128 [R10+0x1a400], desc[UR48][R2.64], !P1 ;  /* 0x1a400000020aafae */ /* 0x0001e2000c901d70 */
[----:B------:R-:W-:-:S13]  /*dca0*/  ISETP.GE.AND P2, PT, R6, UR38, PT ;  /* 0x0000002606007c0c */ /* 0x000fda000bf46270 */
[----:B0-----:R-:W-:Y:S05]  /*dcb0*/  WARPSYNC.COLLECTIVE R15, `(.L_x_304) ;  /* 0x000000000f087348 */ /* 0x001fea0003c00000 */
[----:B------:R1:W2:Y:S02]  /*dcc0*/  SHFL.IDX P6, R14, R13, R12, R11 ;  /* 0x0000000c0d0e7389 */ /* 0x0002a400000c000b */
[----:B012---:R-:W-:Y:S01]  /*dcd0*/  ENDCOLLECTIVE ;  /* 0x000000000000791b */ /* 0x007fe20003800000 */
.L_x_304:
[----:B------:R-:W-:Y:S01]  /*dce0*/  @P2 LOP3.LUT R16, R16, 0x40, RZ, 0xfc, !PT ;  /* 0x0000004010102812 */ /* 0x000fe200078efcff */
[----:B------:R-:W-:-:S03]  /*dcf0*/  IMAD.MOV.U32 R13, RZ, RZ, R4 ;  /* 0x000000ffff0d7224 */ /* 0x000fc600078e0004 */
[----:B------:R-:W-:Y:S01]  /*dd00*/  LOP3.LUT R16, R16, 0xffffffdf, RZ, 0xc0, !PT ;  /* 0xffffffdf10107812 */ /* 0x000fe200078ec0ff */
[----:B------:R-:W-:-:S07]  /*dd10*/  IMAD.MOV.U32 R2, RZ, RZ, R14 ;  /* 0x000000ffff027224 */ /* 0x000fce00078e000e */
[----:B------:R-:W-:Y:S05]  /*dd20*/  WARPSYNC.COLLECTIVE R15, `(.L_x_305) ;  /* 0x000000000f087348 */ /* 0x000fea0003c00000 */
[----:B------:R0:W1:Y:S02]  /*dd30*/  SHFL.IDX P6, R14, R13, R12, R11 ;  /* 0x0000000c0d0e7389 */ /* 0x00006400000c000b */
[----:B01----:R-:W-:Y:S01]  /*dd40*/  ENDCOLLECTIVE ;  /* 0x000000000000791b */ /* 0x003fe20003800000 */
.L_x_305:
[----:B------:R-:W-:Y:S02]  /*dd50*/  IMAD.MOV.U32 R13, RZ, RZ, R5 ;  /* 0x000000ffff0d7224 */ /* 0x000fe400078e0005 */
[----:B------:R-:W-:Y:S02]  /*dd60*/  IMAD.MOV.U32 R12, RZ, RZ, 0x6 ;  /* 0x00000006ff0c7424 */ /* 0x000fe400078e00ff */
[----:B------:R-:W-:-:S07]  /*dd70*/  IMAD.MOV.U32 R21, RZ, RZ, R14 ;  /* 0x000000ffff157224 */ /* 0x000fce00078e000e */
[----:B------:R-:W-:Y:S05]  /*dd80*/  WARPSYNC.COLLECTIVE R15, `(.L_x_306) ;  /* 0x000000000f087348 */ /* 0x000fea0003c00000 */
[----:B------:R0:W1:Y:S02]  /*dd90*/  SHFL.IDX P6, R14, R13, R12, R11 ;  /* 0x0000000c0d0e7389 */ /* 0x00006400000c000b */
[----:B01----:R-:W-:Y:S01]  /*dda0*/  ENDCOLLECTIVE ;  /* 0x000000000000791b */ /* 0x003fe20003800000 */
.L_x_306:
[----:B------:R-:W-:-:S05]  /*ddb0*/  @!P2 LEA R21, P0, R8, R21, 0x1 ;  /* 0x000000150815a211 */ /* 0x000fca00078008ff */
[----:B------:R-:W-:Y:S02]  /*ddc0*/  @!P2 IMAD.X R20, RZ, RZ, R2, P0 ;  /* 0x000000ffff14a224 */ /* 0x000fe400000e0602 */
[----:B------:R-:W-:Y:S02]  /*ddd0*/  @!P2 IMAD.MOV.U32 R2, RZ, RZ, R21 ;  /* 0x000000ffff02a224 */ /* 0x000fe400078e0015 */
[----:B------:R-:W-:Y:S02]  /*dde0*/  @!P2 IMAD.MOV.U32 R3, RZ, RZ, R20 ;  /* 0x000000ffff03a224 */ /* 0x000fe400078e0014 */
[----:B------:R-:W-:-:S03]  /*ddf0*/  IMAD.MOV.U32 R13, RZ, RZ, R4 ;  /* 0x000000ffff0d7224 */ /* 0x000fc600078e0004 */
[----:B------:R-:W-:Y:S01]  /*de00*/  @!PT LDS RZ, [RZ] ;  /* 0x00000000fffff984 */ /* 0x000fe20000000800 */
[----:B------:R-:W-:Y:S01]  /*de10*/  @!PT LDS RZ, [RZ] ;  /* 0x00000000fffff984 */ /* 0x000fe20000000800 */
[----:B------:R-:W-:Y:S01]  /*de20*/  @!PT LDS RZ, [RZ] ;  /* 0x00000000fffff984 */ /* 0x000fe20000000800 */
[----:B------:R0:W-:Y:S02]  /*de30*/  @!P2 LDGSTS.E.BYPASS.LTC128B.128 [R10+0x1ac00], desc[UR48][R2.64], !P1 ;  /* 0x1ac00000020aafae */ /* 0x0001e4000c901d70 */
[----:B0-----:R-:W-:Y:S01]  /*de40*/  IMAD.MOV.U32 R2, RZ, RZ, R14 ;  /* 0x000000ffff027224 */ /* 0x001fe200078e000e */
[----:B------:R-:W-:-:S07]  /*de50*/  IADD3 R3, R0, 0x60, RZ ;  /* 0x0000006000037810 */ /* 0x000fce0007ffe0ff */
[----:B------:R-:W-:Y:S05]  /*de60*/  WARPSYNC.COLLECTIVE R15, `(.L_x_307) ;  /* 0x000000000f087348 */ /* 0x000fea0003c00000 */
[----:B------:R0:W1:Y:S02]  /*de70*/  SHFL.IDX P6, R14, R13, R12, R11 ;  /* 0x0000000c0d0e7389 */ /* 0x00006400000c000b */
[----:B01----:R-:W-:Y:S01]  /*de80*/  ENDCOLLECTIVE ;  /* 0x000000000000791b */ /* 0x003fe20003800000 */
.L_x_307:
[----:B------:R-:W-:Y:S01]  /*de90*/  ISETP.GE.AND P2, PT, R3, UR38, PT ;  /* 0x0000002603007c0c */ /* 0x000fe2000bf46270 */
[----:B------:R-:W-:Y:S02]  /*dea0*/  IMAD.MOV.U32 R13, RZ, RZ, R5 ;  /* 0x000000ffff0d7224 */ /* 0x000fe400078e0005 */
[----:B------:R-:W-:-:S10]  /*deb0*/  IMAD.MOV.U32 R12, RZ, RZ, 0x7 ;  /* 0x00000007ff0c7424 */ /* 0x000fd400078e00ff */
[----:B------:R-:W-:Y:S01]  /*dec0*/  @P2 LOP3.LUT R16, R16, 0x20, RZ, 0xfc, !PT ;  /* 0x0000002010102812 */ /* 0x000fe200078efcff */
[----:B------:R-:W-:-:S05]  /*ded0*/  IMAD.MOV.U32 R15, RZ, RZ, R14 ;  /* 0x000000ffff0f7224 */ /* 0x000fca00078e000e */
[----:B------:R-:W-:-:S05]  /*dee0*/  @!P2 LEA R6, P0, R8, R15, 0x1 ;  /* 0x0000000f0806a211 */ /* 0x000fca00078008ff */
[----:B------:R-:W-:Y:S02]  /*def0*/  @!P2 IMAD.X R15, RZ, RZ, R2, P0 ;  /* 0x000000ffff0fa224 */ /* 0x000fe400000e0602 */
[----:B------:R-:W-:Y:S02]  /*df00*/  @!P2 IMAD.MOV.U32 R2, RZ, RZ, R6 ;  /* 0x000000ffff02a224 */ /* 0x000fe400078e0006 */
[----:B------:R-:W-:Y:S02]  /*df10*/  @!P2 IMAD.MOV.U32 R3, RZ, RZ, R15 ;  /* 0x000000ffff03a224 */ /* 0x000fe400078e000f */
[----:B------:R-:W-:-:S03]  /*df20*/  IMAD.MOV.U32 R15, RZ, RZ, -0x1 ;  /* 0xffffffffff0f7424 */ /* 0x000fc600078e00ff */
[----:B------:R-:W-:Y:S01]  /*df30*/  @!PT LDS RZ, [RZ] ;  /* 0x00000000fffff984 */ /* 0x000fe20000000800 */
[----:B------:R-:W-:Y:S01]  /*df40*/  @!PT LDS RZ, [RZ] ;  /* 0x00000000fffff984 */ /* 0x000fe20000000800 */
[----:B------:R-:W-:Y:S01]  /*df50*/  @!PT LDS RZ, [RZ] ;  /* 0x00000000fffff984 */ /* 0x000fe20000000800 */
[----:B------:R0:W-:Y:S04]  /*df60*/  @!P2 LDGSTS.E.BYPASS.LTC128B.128 [R10+0x1b400], desc[UR48][R2.64], !P1 ;  /* 0x1b400000020aafae */ /* 0x0001e8000c901d70 */
[----:B0-----:R-:W-:Y:S05]  /*df70*/  WARPSYNC.COLLECTIVE R15, `(.L_x_308) ;  /* 0x000000000f087348 */ /* 0x001fea0003c00000 */
[----:B------:R1:W2:Y:S02]  /*df80*/  SHFL.IDX P6, R14, R13, R12, R11 ;  /* 0x0000000c0d0e7389 */ /* 0x0002a400000c000b */
[----:B012---:R-:W-:Y:S01]  /*df90*/  ENDCOLLECTIVE ;  /* 0x000000000000791b */ /* 0x007fe20003800000 */
.L_x_308:
[----:B------:R-:W-:Y:S02]  /*dfa0*/  IMAD.MOV.U32 R13, RZ, RZ, R4 ;  /* 0x000000ffff0d7224 */ /* 0x000fe400078e0004 */
[----:B------:R-:W-:-:S07]  /*dfb0*/  IMAD.MOV.U32 R5, RZ, RZ, R14 ;  /* 0x000000ffff057224 */ /* 0x000fce00078e000e */
[----:B------:R-:W-:Y:S05]  /*dfc0*/  WARPSYNC.COLLECTIVE R15, `(.L_x_309) ;  /* 0x000000000f087348 */ /* 0x000fea0003c00000 */
[----:B------:R0:W1:Y:S02]  /*dfd0*/  SHFL.IDX P6, R14, R13, R12, R11 ;  /* 0x0000000c0d0e7389 */ /* 0x00006400000c000b */
[----:B01----:R-:W-:Y:S01]  /*dfe0*/  ENDCOLLECTIVE ;  /* 0x000000000000791b */ /* 0x003fe20003800000 */
.L_x_309:
[----:B------:R-:W-:Y:S05]  /*dff0*/  BRA `(.L_x_310) ;  /* 0xffffffc000887947 */ /* 0x000fea000383ffff */
.L_x_237:
[----:B------:R-:W-:Y:S01]  /*e000*/  BSSY B0, `(.L_x_311) ;  /* 0x0000008000007945 */ /* 0x000fe20003800000 */
[----:B------:R-:W-:Y:S02]  /*e010*/  IMAD.MOV.U32 R13, RZ, RZ, R4 ;  /* 0x000000ffff0d7224 */ /* 0x000fe400078e0004 */
[----:B------:R-:W-:Y:S02]  /*e020*/  IMAD.MOV.U32 R12, RZ, RZ, RZ ;  /* 0x000000ffff0c7224 */ /* 0x000fe400078e00ff */
[----:B------:R-:W-:Y:S02]  /*e030*/  IMAD.MOV.U32 R11, RZ, RZ, 0x181f ;  /* 0x0000181fff0b7424 */ /* 0x000fe400078e00ff */
[----:B------:R-:W-:-:S07]  /*e040*/  IMAD.MOV.U32 R15, RZ, RZ, -0x1 ;  /* 0xffffffffff0f7424 */ /* 0x000fce00078e00ff */
[----:B-----5:R-:W-:Y:S05]  /*e050*/  WARPSYNC.COLLECTIVE R15, `(.L_x_312) ;  /* 0x000000000f087348 */ /* 0x020fea0003c00000 */
[----:B------:R0:W1:Y:S02]  /*e060*/  SHFL.IDX P6, R14, R13, R12, R11 ;  /* 0x0000000c0d0e7389 */ /* 0x00006400000c000b */
[----:B01---5:R-:W-:Y:S01]  /*e070*/  ENDCOLLECTIVE ;  /* 0x000000000000791b */ /* 0x023fe20003800000 */
.L_x_312:
[----:B------:R-:W-:Y:S05]  /*e080*/  BSYNC B0 ;  /* 0x0000000000007941 */ /* 0x000fea0003800000 */
.L_x_311:
[----:B------:R-:W-:Y:S01]  /*e090*/  IMAD.MOV.U32 R13, RZ, RZ, R0 ;  /* 0x000000ffff0d7224 */ /* 0x000fe200078e0000 */
[----:B------:R-:W-:Y:S01]  /*e0a0*/  MOV R12, RZ ;  /* 0x000000ff000c7202 */ /* 0x000fe20000000f00 */
[----:B------:R-:W-:Y:S01]  /*e0b0*/  IMAD.MOV.U32 R11, RZ, RZ, 0x181f ;  /* 0x0000181fff0b7424 */ /* 0x000fe200078e00ff */
[----:B------:R-:W-:Y:S01]  /*e0c0*/  LOP3.LUT P2, RZ, R16, 0x800, RZ, 0xc0, !PT ;  /* 0x0000080010ff7812 */ /* 0x000fe2000784c0ff */
[----:B------:R-:W-:Y:S02]  /*e0d0*/  IMAD.MOV.U32 R15, RZ, RZ, -0x1 ;  /* 0xffffffffff0f7424 */ /* 0x000fe400078e00ff */
[----:B------:R-:W-:-:S10]  /*e0e0*/  IMAD.MOV.U32 R2, RZ, RZ, R14 ;  /* 0x000000ffff027224 */ /* 0x000fd400078e000e */
[----:B------:R-:W-:Y:S05]  /*e0f0*/  WARPSYNC.COLLECTIVE R15, `(.L_x_313) ;  /* 0x000000000f087348 */ /* 0x000fea0003c00000 */
[----:B------:R0:W1:Y:S02]  /*e100*/  SHFL.IDX P6, R14, R13, R12, R11 ;  /* 0x0000000c0d0e7389 */ /* 0x00006400000c000b */
[----:B01----:R-:W-:Y:S01]  /*e110*/  ENDCOLLECTIVE ;  /* 0x000000000000791b */ /* 0x003fe20003800000 */
.L_x_313:
[----:B------:R-:W-:Y:S02]  /*e120*/  IMAD.MOV.U32 R13, RZ, RZ, R4 ;  /* 0x000000ffff0d7224 */ /* 0x000fe400078e0004 */
[----:B------:R-:W-:Y:S01]  /*e130*/  IMAD.MOV.U32 R12, RZ, RZ, 0x1 ;  /* 0x00000001ff0c7424 */ /* 0x000fe200078e00ff */
[----:B------:R-:W-:-:S05]  /*e140*/  @!P2 LEA R14, P0, R21, R14, 0x1 ;  /* 0x0000000e150ea211 */ /* 0x000fca00078008ff */
[----:B------:R-:W-:Y:S02]  /*e150*/  @!P2 IMAD.X R3, RZ, RZ, R2, P0 ;  /* 0x000000ffff03a224 */ /* 0x000fe400000e0602 */
[----:B------:R-:W-:-:S07]  /*e160*/  @!P2 IMAD.MOV.U32 R2, RZ, RZ, R14 ;  /* 0x000000ffff02a224 */ /* 0x000fce00078e000e */
[----:B------:R-:W-:Y:S05]  /*e170*/  WARPSYNC.COLLECTIVE R15, `(.L_x_314) ;  /* 0x000000000f087348 */ /* 0x000fea0003c00000 */
[----:B------:R0:W1:Y:S02]  /*e180*/  SHFL.IDX P6, R14, R13, R12, R11 ;  /* 0x0000000c0d0e7389 */ /* 0x00006400000c000b */
[----:B01----:R-:W-:Y:S01]  /*e190*/  ENDCOLLECTIVE ;  /* 0x000000000000791b */ /* 0x003fe20003800000 */
.L_x_314:
[----:B------:R-:W-:Y:S01]  /*e1a0*/  @!PT LDS RZ, [RZ] ;  /* 0x00000000fffff984 */ /* 0x000fe20000000800 */
[----:B------:R-:W-:Y:S01]  /*e1b0*/  @!PT LDS RZ, [RZ] ;  /* 0x00000000fffff984 */ /* 0x000fe20000000800 */
[----:B------:R-:W-:Y:S01]  /*e1c0*/  @!PT LDS RZ, [RZ] ;  /* 0x00000000fffff984 */ /* 0x000fe20000000800 */
[----:B------:R0:W-:Y:S04]  /*e1d0*/  @!P2 LDGSTS.E.BYPASS.LTC128B.128 [R20+0x22400], desc[UR48][R2.64], !P5 ;  /* 0x224000000214afae */ /* 0x0001e8000e901d70 */
[----:B------:R0:W-:Y:S04]  /*e1e0*/  @!P2 LDGSTS.E.BYPASS.LTC128B.128 [R20+0x26400], desc[UR48][R2.64+0x80], !P4 ;  /* 0x264000800214afae */ /* 0x0001e8000e101d70 */
[----:B------:R0:W-:Y:S01]  /*e1f0*/  @!P2 LDGSTS.E.BYPASS.LTC128B.128 [R20+0x2a400], desc[UR48][R2.64+0x100], !P3 ;  /* 0x2a4001000214afae */ /* 0x0001e2000d901d70 */
[----:B------:R-:W-:-:S03]  /*e200*/  IMAD.MOV.U32 R13, RZ, RZ, R0 ;  /* 0x000000ffff0d7224 */ /* 0x000fc600078e0000 */
[----:B------:R0:W-:Y:S01]  /*e210*/  @!P2 LDGSTS.E.BYPASS.LTC128B.128 [R20+0x2e400], desc[UR48][R2.64+0x180], !P1 ;  /* 0x2e4001800214afae */ /* 0x0001e2000c901d70 */
[----:B------:R-:W-:Y:S01]  /*e220*/  LOP3.LUT P2, RZ, R16, 0x200, RZ, 0xc0, !PT ;  /* 0x0000020010ff7812 */ /* 0x000fe2000784c0ff */
[----:B------:R-:W-:-:S12]  /*e230*/  IMAD.MOV.U32 R5, RZ, RZ, R14 ;  /* 0x000000ffff057224 */ /* 0x000fd800078e000e */
[----:B0-----:R-:W-:Y:S05]  /*e240*/  WARPSYNC.COLLECTIVE R15, `(.L_x_315) ;  /* 0x000000000f087348 */ /* 0x001fea0003c00000 */
[----:B------:R1:W2:Y:S02]  /*e250*/  SHFL.IDX P6, R14, R13, R12, R11 ;  /* 0x0000000c0d0e7389 */ /* 0x0002a400000c000b */
[----:B012---:R-:W-:Y:S01]  /*e260*/  ENDCOLLECTIVE ;  /* 0x000000000000791b */ /* 0x007fe20003800000 */
.L_x_315:
[----:B------:R-:W-:Y:S02]  /*e270*/  IMAD.MOV.U32 R13, RZ, RZ, R4 ;  /* 0x000000ffff0d7224 */ /* 0x000fe400078e0004 */
[----:B------:R-:W-:Y:S01]  /*e280*/  IMAD.MOV.U32 R12, RZ, RZ, 0x2 ;  /* 0x00000002ff0c7424 */ /* 0x000fe200078e00ff */
[----:B------:R-:W-:-:S13]  /*e290*/  LOP3.LUT P6, RZ, R16, 0x400, RZ, 0xc0, !PT ;  /* 0x0000040010ff7812 */ /* 0x000fda00078cc0ff */
[----:B------:R-:W-:-:S05]  /*e2a0*/  @!P6 LEA R14, P0, R21, R14, 0x1 ;  /* 0x0000000e150ee211 */ /* 0x000fca00078008ff */
[----:B------:R-:W-:Y:S02]  /*e2b0*/  @!P6 IMAD.X R5, RZ, RZ, R5, P0 ;  /* 0x000000ffff05e224 */ /* 0x000fe400000e0605 */
[----:B------:R-:W-:Y:S02]  /*e2c0*/  @!P6 IMAD.MOV.U32 R2, RZ, RZ, R14 ;  /* 0x000000ffff02e224 */ /* 0x000fe400078e000e */
[----:B------:R-:W-:-:S05]  /*e2d0*/  @!P6 IMAD.MOV.U32 R3, RZ, RZ, R5 ;  /* 0x000000ffff03e224 */ /* 0x000fca00078e0005 */
[----:B------:R-:W-:Y:S01]  /*e2e0*/  @!PT LDS RZ, [RZ] ;  /* 0x00000000fffff984 */ /* 0x000fe20000000800 */
[----:B------:R-:W-:Y:S01]  /*e2f0*/  @!PT LDS RZ, [RZ] ;  /* 0x00000000fffff984 */ /* 0x000fe20000000800 */
[----:B------:R-:W-:Y:S01]  /*e300*/  @!PT LDS RZ, [RZ] ;  /* 0x00000000fffff984 */ /* 0x000fe20000000800 */
[----:B------:R0:W-:Y:S04]  /*e310*/  @!P6 LDGSTS.E.BYPASS.LTC128B.128 [R20+0x22c00], desc[UR48][R2.64], !P5 ;  /* 0x22c000000214efae */ /* 0x0001e8000e901d70 */
[----:B------:R0:W-:Y:S04]  /*e320*/  @!P6 LDGSTS.E.BYPASS.LTC128B.128 [R20+0x26c00], desc[UR48][R2.64+0x80], !P4 ;  /* 0x26c000800214efae */ /* 0x0001e8000e101d70 */
[----:B------:R0:W-:Y:S04]  /*e330*/  @!P6 LDGSTS.E.BYPASS.LTC128B.128 [R20+0x2ac00], desc[UR48][R2.64+0x100], !P3 ;  /* 0x2ac001000214efae */ /* 0x0001e8000d901d70 */
[----:B------:R0:W-:Y:S02]  /*e340*/  @!P6 LDGSTS.E.BYPASS.LTC128B.128 [R20+0x2ec00], desc[UR48][R2.64+0x180], !P1 ;  /* 0x2ec001800214efae */ /* 0x0001e4000c901d70 */
[----:B0-----:R-:W-:Y:S05]  /*e350*/  WARPSYNC.COLLECTIVE R15, `(.L_x_316) ;  /* 0x000000000f087348 */ /* 0x001fea0003c00000 */
[----:B------:R1:W2:Y:S02]  /*e360*/  SHFL.IDX P6, R14, R13, R12, R11 ;  /* 0x0000000c0d0e7389 */ /* 0x0002a400000c000b */
[----:B012---:R-:W-:Y:S01]  /*e370*/  ENDCOLLECTIVE ;  /* 0x000000000000791b */ /* 0x007fe20003800000 */
.L_x_316:
[----:B------:R-:W-:Y:S01]  /*e380*/  MOV R13, R0 ;  /* 0x00000000000d7202 */ /* 0x000fe20000000f00 */
[----:B------:R-:W-:-:S07]  /*e390*/  IMAD.MOV.U32 R5, RZ, RZ, R14 ;  /* 0x000000ffff057224 */ /* 0x000fce00078e000e */
[----:B------:R-:W-:Y:S05]  /*e3a0*/  WARPSYNC.COLLECTIVE R15, `(.L_x_317) ;  /* 0x000000000f087348 */ /* 0x000fea0003c00000 */
[----:B------:R0:W1:Y:S02]  /*e3b0*/  SHFL.IDX P6, R14, R13, R12, R11 ;  /* 0x0000000c0d0e7389 */ /* 0x00006400000c000b */
[----:B01----:R-:W-:Y:S01]  /*e3c0*/  ENDCOLLECTIVE ;  /* 0x000000000000791b */ /* 0x003fe20003800000 */
.L_x_317:
[----:B------:R-:W-:Y:S02]  /*e3d0*/  IMAD.MOV.U32 R13, RZ, RZ, R4 ;  /* 0x000000ffff0d7224 */ /* 0x000fe400078e0004 */
[----:B------:R-:W-:Y:S01]  /*e3e0*/  IMAD.MOV.U32 R12, RZ, RZ, 0x3 ;  /* 0x00000003ff0c7424 */ /* 0x000fe200078e00ff */
[----:B------:R-:W-:-:S05]  /*e3f0*/  @!P2 LEA R14, P0, R21, R14, 0x1 ;  /* 0x0000000e150ea211 */ /* 0x000fca00078008ff */
[----:B------:R-:W-:-:S08]  /*e400*/  @!P2 IMAD.MOV.U32 R2, RZ, RZ, R14 ;  /* 0x000000ffff02a224 */ /* 0x000fd000078e000e */
[----:B------:R-:W-:Y:S05]  /*e410*/  WARPSYNC.COLLECTIVE R15, `(.L_x_318) ;  /* 0x000000000f087348 */ /* 0x000fea0003c00000 */
[----:B------:R0:W1:Y:S02]  /*e420*/  SHFL.IDX P6, R14, R13, R12, R11 ;  /* 0x0000000c0d0e7389 */ /* 0x00006400000c000b */
[----:B01----:R-:W-:Y:S01]  /*e430*/  ENDCOLLECTIVE ;  /* 0x000000000000791b */ /* 0x003fe20003800000 */
.L_x_318:
[----:B------:R-:W-:-:S04]  /*e440*/  @!P2 IMAD.X R5, RZ, RZ, R5, P0 ;  /* 0x000000ffff05a224 */ /* 0x000fc800000e0605 */
[----:B------:R-:W-:-:S05]  /*e450*/  @!P2 IMAD.MOV.U32 R3, RZ, RZ, R5 ;  /* 0x000000ffff03a224 */ /* 0x000fca00078e0005 */
[----:B------:R-:W-:Y:S01]  /*e460*/  @!PT LDS RZ, [RZ] ;  /* 0x00000000fffff984 */ /* 0x000fe20000000800 */
[----:B------:R-:W-:Y:S01]  /*e470*/  @!PT LDS RZ, [RZ] ;  /* 0x00000000fffff984 */ /* 0x000fe20000000800 */
[----:B------:R-:W-:Y:S01]  /*e480*/  @!PT LDS RZ, [RZ] ;  /* 0x00000000fffff984 */ /* 0x000fe20000000800 */
[----:B------:R0:W-:Y:S01]  /*e490*/  @!P2 LDGSTS.E.BYPASS.LTC128B.128 [R20+0x23400], desc[UR48][R2.64], !P5 ;  /* 0x234000000214afae */ /* 0x0001e2000e901d70 */
[----:B------:R-:W-:-:S03]  /*e4a0*/  IMAD.MOV.U32 R13, RZ, RZ, R0 ;  /* 0x000000ffff0d7224 */ /* 0x000fc600078e0000 */
[----:B------:R0:W-:Y:S04]  /*e4b0*/  @!P2 LDGSTS.E.BYPASS.LTC128B.128 [R20+0x27400], desc[UR48][R2.64+0x80], !P4 ;  /* 0x274000800214afae */ /* 0x0001e8000e101d70 */
[----:B------:R0:W-:Y:S04]  /*e4c0*/  @!P2 LDGSTS.E.BYPASS.LTC128B.128 [R20+0x2b400], desc[UR48][R2.64+0x100], !P3 ;  /* 0x2b4001000214afae */ /* 0x0001e8000d901d70 */
[----:B------:R0:W-:Y:S01]  /*e4d0*/  @!P2 LDGSTS.E.BYPASS.LTC128B.128 [R20+0x2f400], desc[UR48][R2.64+0x180], !P1 ;  /* 0x2f4001800214afae */ /* 0x0001e2000c901d70 */
[----:B------:R-:W-:Y:S01]  /*e4e0*/  IMAD.MOV.U32 R5, RZ, RZ, R14 ;  /* 0x000000ffff057224 */ /* 0x000fe200078e000e */
[----:B------:R-:W-:-:S13]  /*e4f0*/  LOP3.LUT P2, RZ, R16, 0x80, RZ, 0xc0, !PT ;  /* 0x0000008010ff7812 */ /* 0x000fda000784c0ff */
[----:B0-----:R-:W-:Y:S05]  /*e500*/  WARPSYNC.COLLECTIVE R15, `(.L_x_319) ;  /* 0x000000000f087348 */ /* 0x001fea0003c00000 */
[----:B------:R1:W2:Y:S02]  /*e510*/  SHFL.IDX P6, R14, R13, R12, R11 ;  /* 0x0000000c0d0e7389 */ /* 0x0002a400000c000b */
[----:B012---:R-:W-:Y:S01]  /*e520*/  ENDCOLLECTIVE ;  /* 0x000000000000791b */ /* 0x007fe20003800000 */
.L_x_319:
        /* <DEDUP_REMOVED lines=17> */
.L_x_320:
[----:B------:R-:W-:Y:S02]  /*e640*/  IMAD.MOV.U32 R13, RZ, RZ, R0 ;  /* 0x000000ffff0d7224 */ /* 0x000fe400078e0000 */
[----:B------:R-:W-:-:S07]  /*e650*/  IMAD.MOV.U32 R5, RZ, RZ, R14 ;  /* 0x000000ffff057224 */ /* 0x000fce00078e000e */
[----:B------:R-:W-:Y:S05]  /*e660*/  WARPSYNC.COLLECTIVE R15, `(.L_x_321) ;  /* 0x000000000f087348 */ /* 0x000fea0003c00000 */
[----:B------:R0:W1:Y:S02]  /*e670*/  SHFL.IDX P6, R14, R13, R12, R11 ;  /* 0x0000000c0d0e7389 */ /* 0x00006400000c000b */
[----:B01----:R-:W-:Y:S01]  /*e680*/  ENDCOLLECTIVE ;  /* 0x000000000000791b */ /* 0x003fe20003800000 */
.L_x_321:
        /* <DEDUP_REMOVED lines=8> */
.L_x_322:
[----:B------:R-:W-:-:S05]  /*e710*/  @!P2 IMAD.MOV.U32 R3, RZ, RZ, R5 ;  /* 0x000000ffff03a224 */ /* 0x000fca00078e0005 */
[----:B------:R-:W-:Y:S01]  /*e720*/  @!PT LDS RZ, [RZ] ;  /* 0x00000000fffff984 */ /* 0x000fe20000000800 */
[----:B------:R-:W-:Y:S01]  /*e730*/  @!PT LDS RZ, [RZ] ;  /* 0x00000000fffff984 */ /* 0x000fe20000000800 */
[----:B------:R-:W-:Y:S01]  /*e740*/  @!PT LDS RZ, [RZ] ;  /* 0x00000000fffff984 */ /* 0x000fe20000000800 */
[----:B------:R0:W-:Y:S04]  /*e750*/  @!P2 LDGSTS.E.BYPASS.LTC128B.128 [R20+0x24400], desc[UR48][R2.64], !P5 ;  /* 0x244000000214afae */ /* 0x0001e8000e901d70 */
[----:B------:R0:W-:Y:S01]  /*e760*/  @!P2 LDGSTS.E.BYPASS.LTC128B.128 [R20+0x28400], desc[UR48][R2.64+0x80], !P4 ;  /* 0x284000800214afae */ /* 0x0001e2000e101d70 */
[----:B------:R-:W-:-:S03]  /*e770*/  IMAD.MOV.U32 R13, RZ, RZ, R0 ;  /* 0x000000ffff0d7224 */ /* 0x000fc600078e0000 */
[----:B------:R0:W-:Y:S04]  /*e780*/  @!P2 LDGSTS.E.BYPASS.LTC128B.128 [R20+0x2c400], desc[UR48][R2.64+0x100], !P3 ;  /* 0x2c4001000214afae */ /* 0x0001e8000d901d70 */
[----:B------:R0:W-:Y:S01]  /*e790*/  @!P2 LDGSTS.E.BYPASS.LTC128B.128 [R20+0x30400], desc[UR48][R2.64+0x180], !P1 ;  /* 0x304001800214afae */ /* 0x0001e2000c901d70 */
[----:B------:R-:W-:Y:S01]  /*e7a0*/  LOP3.LUT P2, RZ, R16, 0x20, RZ, 0xc0, !PT ;  /* 0x0000002010ff7812 */ /* 0x000fe2000784c0ff */
[----:B------:R-:W-:-:S12]  /*e7b0*/  IMAD.MOV.U32 R5, RZ, RZ, R14 ;  /* 0x000000ffff057224 */ /* 0x000fd800078e000e */
[----:B0-----:R-:W-:Y:S05]  /*e7c0*/  WARPSYNC.COLLECTIVE R15, `(.L_x_323) ;  /* 0x000000000f087348 */ /* 0x001fea0003c00000 */
[----:B------:R1:W2:Y:S02]  /*e7d0*/  SHFL.IDX P6, R14, R13, R12, R11 ;  /* 0x0000000c0d0e7389 */ /* 0x0002a400000c000b */
[----:B012---:R-:W-:Y:S01]  /*e7e0*/  ENDCOLLECTIVE ;  /* 0x000000000000791b */ /* 0x007fe20003800000 */
.L_x_323:
        /* <DEDUP_REMOVED lines=17> */
.L_x_324:
[----:B------:R-:W-:Y:S02]  /*e900*/  IMAD.MOV.U32 R13, RZ, RZ, R0 ;  /* 0x000000ffff0d7224 */ /* 0x000fe400078e0000 */
[----:B------:R-:W-:-:S07]  /*e910*/  IMAD.MOV.U32 R5, RZ, RZ, R14 ;  /* 0x000000ffff057224 */ /* 0x000fce00078e000e */
[----:B------:R-:W-:Y:S05]  /*e920*/  WARPSYNC.COLLECTIVE R15, `(.L_x_325) ;  /* 0x000000000f087348 */ /* 0x000fea0003c00000 */
[----:B------:R0:W1:Y:S02]  /*e930*/  SHFL.IDX P6, R14, R13, R12, R11 ;  /* 0x0000000c0d0e7389 */ /* 0x00006400000c000b */
[----:B01----:R-:W-:Y:S01]  /*e940*/  ENDCOLLECTIVE ;  /* 0x000000000000791b */ /* 0x003fe20003800000 */
.L_x_325:
[----:B------:R-:W-:Y:S02]  /*e950*/  IMAD.MOV.U32 R13, RZ, RZ, R4 ;  /* 0x000000ffff0d7224 */ /* 0x000fe400078e0004 */
[----:B------:R-:W-:Y:S01]  /*e960*/  IMAD.MOV.U32 R12, RZ, RZ, 0x7 ;  /* 0x00000007ff0c7424 */ /* 0x000fe200078e00ff */
[----:B------:R-:W-:-:S04]  /*e970*/  @!P2 LEA R14, P0, R21, R14, 0x1 ;  /* 0x0000000e150ea211 */ /* 0x000fc800078008ff */
[----:B------:R-:W-:Y:S01]  /*e980*/  @!P2 MOV R2, R14 ;  /* 0x0000000e0002a202 */ /* 0x000fe20000000f00 */
[----:B------:R-:W-:-:S08]  /*e990*/  @!P2 IMAD.X R5, RZ, RZ, R5, P0 ;  /* 0x000000ffff05a224 */ /* 0x000fd000000e0605 */
[----:B------:R-:W-:Y:S05]  /*e9a0*/  WARPSYNC.COLLECTIVE R15, `(.L_x_326) ;  /* 0x000000000f087348 */ /* 0x000fea0003c00000 */
[----:B------:R0:W1:Y:S02]  /*e9b0*/  SHFL.IDX P6, R14, R13, R12, R11 ;  /* 0x0000000c0d0e7389 */ /* 0x00006400000c000b */
[----:B01----:R-:W-:Y:S01]  /*e9c0*/  ENDCOLLECTIVE ;  /* 0x000000000000791b */ /* 0x003fe20003800000 */
.L_x_326:
        /* <DEDUP_REMOVED lines=9> */
[----:B------:R-:W-:-:S07]  /*ea60*/  IMAD.MOV.U32 R5, RZ, RZ, R14 ;  /* 0x000000ffff057224 */ /* 0x000fce00078e000e */
[----:B0-----:R-:W-:Y:S05]  /*ea70*/  WARPSYNC.COLLECTIVE R15, `(.L_x_327) ;  /* 0x000000000f087348 */ /* 0x001fea0003c00000 */
[----:B------:R1:W2:Y:S02]  /*ea80*/  SHFL.IDX P6, R14, R13, R12, R11 ;  /* 0x0000000c0d0e7389 */ /* 0x0002a400000c000b */
[----:B012---:R-:W-:Y:S01]  /*ea90*/  ENDCOLLECTIVE ;  /* 0x000000000000791b */ /* 0x007fe20003800000 */
.L_x_327:
[----:B------:R-:W-:Y:S05]  /*eaa0*/  BRA `(.L_x_328) ;  /* 0xffffffc0007c7947 */ /* 0x000fea000383ffff */
.L_x_239:
[----:B0-----:R-:W-:-:S04]  /*eab0*/  IMAD.U32 R3, RZ, RZ, UR37 ;  /* 0x00000025ff037e24 */ /* 0x001fc8000f8e00ff */
[----:B------:R0:W1:Y:S03]  /*eac0*/  SYNCS.PHASECHK.TRANS64.TRYWAIT P0, [R3+URZ+0x32420], R0 ;  /* 0x03242000030075a7 */ /* 0x000066000800017f */
[----:B-1----:R-:W-:Y:S05]  /*ead0*/  @!P0 NANOSLEEP.SYNCS 0x989680 ;  /* 0x009896800000895d */ /* 0x002fea0003900000 */
[----:B------:R-:W1:Y:S02]  /*eae0*/  @!P0 SYNCS.PHASECHK.TRANS64 P0, [R3+URZ+0x32420], R0 ;  /* 0x03242000030085a7 */ /* 0x000e64000800007f */
[----:B-1----:R-:W-:Y:S05]  /*eaf0*/  @!P0 BRA `(.L_x_239) ;  /* 0xfffffffc00ec8947 */ /* 0x002fea000383ffff */
[----:B------:R-:W-:Y:S05]  /*eb00*/  BRA `(.L_x_329) ;  /* 0xffffffc000b87947 */ /* 0x000fea000383ffff */
.L_x_242:
[----:B0-----:R0:W1:Y:S02]  /*eb10*/  SYNCS.PHASECHK.TRANS64.TRYWAIT P0, [R17+URZ+0x32460], R0 ;  /* 0x03246000110075a7 */ /* 0x001064000800017f */
[----:B-1----:R-:W-:Y:S05]  /*eb20*/  @!P0 NANOSLEEP.SYNCS 0x989680 ;  /* 0x009896800000895d */ /* 0x002fea0003900000 */
[----:B------:R-:W1:Y:S02]  /*eb30*/  @!P0 SYNCS.PHASECHK.TRANS64 P0, [R17+URZ+0x32460], R0 ;  /* 0x03246000110085a7 */ /* 0x000e64000800007f */
[----:B-1----:R-:W-:Y:S05]  /*eb40*/  @!P0 BRA `(.L_x_242) ;  /* 0xfffffffc00f08947 */ /* 0x002fea000383ffff */
[----:B------:R-:W-:Y:S05]  /*eb50*/  BRA `(.L_x_330) ;  /* 0xffffffc000c87947 */ /* 0x000fea000383ffff */
.L_x_243:
        /* <DEDUP_REMOVED lines=8> */
.L_x_332:
[----:B------:R-:W-:Y:S05]  /*ebe0*/  BSYNC B0 ;  /* 0x0000000000007941 */ /* 0x000fea0003800000 */
.L_x_331:
[----:B------:R-:W0:Y:S01]  /*ebf0*/  S2R R4, SR_TID.X ;  /* 0x0000000000047919 */ /* 0x000e220000002100 */
[----:B------:R-:W-:Y:S01]  /*ec00*/  IMAD.MOV.U32 R13, RZ, RZ, R8 ;  /* 0x000000ffff0d7224 */ /* 0x000fe200078e0008 */
[----:B------:R-:W-:Y:S01]  /*ec10*/  MOV R11, 0x181f ;  /* 0x0000181f000b7802 */ /* 0x000fe20000000f00 */
[----:B------:R-:W-:Y:S01]  /*ec20*/  IMAD.MOV.U32 R12, RZ, RZ, RZ ;  /* 0x000000ffff0c7224 */ /* 0x000fe200078e00ff */
[C---:B------:R-:W-:Y:S01]  /*ec30*/  LOP3.LUT P3, RZ, R29.reuse, 0x8000, RZ, 0xc0, !PT ;  /* 0x000080001dff7812 */ /* 0x040fe2000786c0ff */
[----:B------:R-:W-:Y:S01]  /*ec40*/  IMAD.MOV.U32 R15, RZ, RZ, -0x1 ;  /* 0xffffffffff0f7424 */ /* 0x000fe200078e00ff */
[C---:B------:R-:W-:Y:S01]  /*ec50*/  LOP3.LUT P2, RZ, R29.reuse, 0x1000, RZ, 0xc0, !PT ;  /* 0x000010001dff7812 */ /* 0x040fe2000784c0ff */
[----:B------:R-:W-:Y:S01]  /*ec60*/  IMAD.MOV.U32 R3, RZ, RZ, R14 ;  /* 0x000000ffff037224 */ /* 0x000fe200078e000e */
[----:B------:R-:W-:-:S13]  /*ec70*/  LOP3.LUT P1, RZ, R29, 0x80, RZ, 0xc0, !PT ;  /* 0x000000801dff7812 */ /* 0x000fda000782c0ff */
[----:B0-----:R-:W-:Y:S05]  /*ec80*/  WARPSYNC.COLLECTIVE R15, `(.L_x_333) ;  /* 0x000000000f087348 */ /* 0x001fea0003c00000 */
[----:B------:R1:W2:Y:S02]  /*ec90*/  SHFL.IDX P6, R14, R13, R12, R11 ;  /* 0x0000000c0d0e7389 */ /* 0x0002a400000c000b */
[----:B012---:R-:W-:Y:S01]  /*eca0*/  ENDCOLLECTIVE ;  /* 0x000000000000791b */ /* 0x007fe20003800000 */
.L_x_333:
[----:B------:R-:W-:Y:S02]  /*ecb0*/  LOP3.LUT P4, RZ, R29, 0x4, RZ, 0xc0, !PT ;  /* 0x000000041dff7812 */ /* 0x000fe4000788c0ff */
[----:B------:R-:W-:Y:S02]  /*ecc0*/  LEA R6, R6, UR37, 0x1 ;  /* 0x0000002506067c11 */ /* 0x000fe4000f8e08ff */
[----:B------:R-:W-:Y:S01]  /*ecd0*/  LOP3.LUT P5, RZ, R16, 0x80000000, RZ, 0xc0, !PT ;  /* 0x8000000010ff7812 */ /* 0x000fe200078ac0ff */
[----:B------:R-:W-:Y:S02]  /*ece0*/  IMAD.MOV.U32 R13, RZ, RZ, R7 ;  /* 0x000000ffff0d7224 */ /* 0x000fe400078e0007 */
[----:B------:R-:W-:Y:S02]  /*ecf0*/  IMAD.MOV.U32 R12, RZ, RZ, 0x1 ;  /* 0x00000001ff0c7424 */ /* 0x000fe400078e00ff */
[----:B------:R-:W-:Y:S02]  /*ed00*/  IMAD.SHL.U32 R4, R4, 0x8, RZ ;  /* 0x0000000804047824 */ /* 0x000fe400078e00ff */
[----:B------:R-:W-:-:S07]  /*ed10*/  IMAD.MOV.U32 R2, RZ, RZ, R14 ;  /* 0x000000ffff027224 */ /* 0x000fce00078e000e */
[----:B------:R-:W-:Y:S05]  /*ed20*/  WARPSYNC.COLLECTIVE R15, `(.L_x_334) ;  /* 0x000000000f087348 */ /* 0x000fea0003c00000 */
[----:B------:R0:W1:Y:S02]  /*ed30*/  SHFL.IDX P6, R14, R13, R12, R11 ;  /* 0x0000000c0d0e7389 */ /* 0x00006400000c000b */
[----:B01----:R-:W-:Y:S01]  /*ed40*/  ENDCOLLECTIVE ;  /* 0x000000000000791b */ /* 0x003fe20003800000 */
.L_x_334:
[----:B------:R-:W-:-:S05]  /*ed50*/  LOP3.LUT R4, R4, 0x38, RZ, 0xc0, !PT ;  /* 0x0000003804047812 */ /* 0x000fca00078ec0ff */
[----:B------:R-:W-:-:S05]  /*ed60*/  IMAD.SHL.U32 R0, R4, 0x2, RZ ;  /* 0x0000000204007824 */ /* 0x000fca00078e00ff */
[----:B------:R-:W-:Y:S01]  /*ed70*/  IADD3 R2, P0, R2, R0, RZ ;  /* 0x0000000002027210 */ /* 0x000fe20007f1e0ff */
[----:B------:R-:W-:-:S04]  /*ed80*/  IMAD.MOV.U32 R13, RZ, RZ, R8 ;  /* 0x000000ffff0d7224 */ /* 0x000fc800078e0008 */
[----:B------:R-:W-:-:S05]  /*ed90*/  IMAD.X R3, RZ, RZ, R3, P0 ;  /* 0x000000ffff037224 */ /* 0x000fca00000e0603 */
        /* <DEDUP_REMOVED lines=15> */
.L_x_335:
[----:B------:R-:W-:Y:S02]  /*ee90*/  IMAD.MOV.U32 R13, RZ, RZ, R7 ;  /* 0x000000ffff0d7224 */ /* 0x000fe400078e0007 */
[----:B------:R-:W-:Y:S02]  /*eea0*/  IMAD.MOV.U32 R12, RZ, RZ, 0x2 ;  /* 0x00000002ff0c7424 */ /* 0x000fe400078e00ff */
[----:B------:R-:W-:-:S07]  /*eeb0*/  IMAD.MOV.U32 R2, RZ, RZ, R14 ;  /* 0x000000ffff027224 */ /* 0x000fce00078e000e */
[----:B------:R-:W-:Y:S05]  /*eec0*/  WARPSYNC.COLLECTIVE R15, `(.L_x_336) ;  /* 0x000000000f087348 */ /* 0x000fea0003c00000 */
[----:B------:R0:W1:Y:S02]  /*eed0*/  SHFL.IDX P6, R14, R13, R12, R11 ;  /* 0x0000000c0d0e7389 */ /* 0x00006400000c000b */
[----:B01----:R-:W-:Y:S01]  /*eee0*/  ENDCOLLECTIVE ;  /* 0x000000000000791b */ /* 0x003fe20003800000 */
.L_x_336:
        /* <DEDUP_REMOVED lines=13> */
[----:B------:R-:W-:Y:S02]  /*efc0*/  LOP3.LUT P4, RZ, R29, 0x1, RZ, 0xc0, !PT ;  /* 0x000000011dff7812 */ /* 0x000fe4000788c0ff */
[----:B0-----:R-:W-:-:S11]  /*efd0*/  MOV R3, R14 ;  /* 0x0000000e00037202 */ /* 0x001fd60000000f00 */
[----:B------:R-:W-:Y:S05]  /*efe0*/  WARPSYNC.COLLECTIVE R15, `(.L_x_337) ;  /* 0x000000000f087348 */ /* 0x000fea0003c00000 */
[----:B------:R0:W1:Y:S02]  /*eff0*/  SHFL.IDX P6, R14, R13, R12, R11 ;  /* 0x0000000c0d0e7389 */ /* 0x00006400000c000b */
[----:B01----:R-:W-:Y:S01]  /*f000*/  ENDCOLLECTIVE ;  /* 0x000000000000791b */ /* 0x003fe20003800000 */
.L_x_337:
[----:B------:R-:W-:Y:S02]  /*f010*/  IMAD.MOV.U32 R13, RZ, RZ, R7 ;  /* 0x000000ffff0d7224 */ /* 0x000fe400078e0007 */
[----:B------:R-:W-:Y:S02]  /*f020*/  IMAD.MOV.U32 R12, RZ, RZ, 0x3 ;  /* 0x00000003ff0c7424 */ /* 0x000fe400078e00ff */
[----:B------:R-:W-:-:S07]  /*f030*/  IMAD.MOV.U32 R2, RZ, RZ, R14 ;  /* 0x000000ffff027224 */ /* 0x000fce00078e000e */
[----:B------:R-:W-:Y:S05]  /*f040*/  WARPSYNC.COLLECTIVE R15, `(.L_x_338) ;  /* 0x000000000f087348 */ /* 0x000fea0003c00000 */
[----:B------:R0:W1:Y:S02]  /*f050*/  SHFL.IDX P6, R14, R13, R12, R11 ;  /* 0x0000000c0d0e7389 */ /* 0x00006400000c000b */
[----:B01----:R-:W-:Y:S01]  /*f060*/  ENDCOLLECTIVE ;  /* 0x000000000000791b */ /* 0x003fe20003800000 */
.L_x_338:
        /* <DEDUP_REMOVED lines=18> */
.L_x_339:
[----:B------:R-:W-:Y:S02]  /*f190*/  IMAD.MOV.U32 R13, RZ, RZ, R7 ;  /* 0x000000ffff0d7224 */ /* 0x000fe400078e0007 */
[----:B------:R-:W-:Y:S02]  /*f1a0*/  IMAD.MOV.U32 R12, RZ, RZ, 0x4 ;  /* 0x00000004ff0c7424 */ /* 0x000fe400078e00ff */
[----:B------:R-:W-:-:S07]  /*f1b0*/  IMAD.MOV.U32 R2, RZ, RZ, R14 ;  /* 0x000000ffff027224 */ /* 0x000fce00078e000e */
[----:B------:R-:W-:Y:S05]  /*f1c0*/  WARPSYNC.COLLECTIVE R15, `(.L_x_340) ;  /* 0x000000000f087348 */ /* 0x000fea0003c00000 */
[----:B------:R0:W1:Y:S02]  /*f1d0*/  SHFL.IDX P6, R14, R13, R12, R11 ;  /* 0x0000000c0d0e7389 */ /* 0x00006400000c000b */
[----:B01----:R-:W-:Y:S01]  /*f1e0*/  ENDCOLLECTIVE ;  /* 0x000000000000791b */ /* 0x003fe20003800000 */
.L_x_340:
        /* <DEDUP_REMOVED lines=17> */
.L_x_341:
[----:B------:R-:W-:Y:S02]  /*f300*/  IMAD.MOV.U32 R13, RZ, RZ, R7 ;  /* 0x000000ffff0d7224 */ /* 0x000fe400078e0007 */
[----:B------:R-:W-:Y:S01]  /*f310*/  IMAD.MOV.U32 R12, RZ, RZ, 0x5 ;  /* 0x00000005ff0c7424 */ /* 0x000fe200078e00ff */
[----:B------:R-:W-:-:S07]  /*f320*/  MOV R2, R14 ;  /* 0x0000000e00027202 */ /* 0x000fce0000000f00 */
[----:B------:R-:W-:Y:S05]  /*f330*/  WARPSYNC.COLLECTIVE R15, `(.L_x_342) ;  /* 0x000000000f087348 */ /* 0x000fea0003c00000 */
[----:B------:R0:W1:Y:S02]  /*f340*/  SHFL.IDX P6, R14, R13, R12, R11 ;  /* 0x0000000c0d0e7389 */ /* 0x00006400000c000b */
[----:B01----:R-:W-:Y:S01]  /*f350*/  ENDCOLLECTIVE ;  /* 0x000000000000791b */ /* 0x003fe20003800000 */
.L_x_342:
        /* <DEDUP_REMOVED lines=14> */
.L_x_343:
[----:B------:R-:W-:Y:S05]  /*f440*/  BRA `(.L_x_344) ;  /* 0xffffffc000887947 */ /* 0x000fea000383ffff */
.L_x_249:
[----:B0-----:R0:W1:Y:S02]  /*f450*/  SYNCS.PHASECHK.TRANS64.TRYWAIT P0, [R17+URZ+0x32440], R26 ;  /* 0x0324401a110075a7 */ /* 0x001064000800017f */
[----:B-1----:R-:W-:Y:S05]  /*f460*/  @!P0 NANOSLEEP.SYNCS 0x989680 ;  /* 0x009896800000895d */ /* 0x002fea0003900000 */
[----:B------:R-:W1:Y:S02]  /*f470*/  @!P0 SYNCS.PHASECHK.TRANS64 P0, [R17+URZ+0x32440], R26 ;  /* 0x0324401a110085a7 */ /* 0x000e64000800007f */
[----:B-1----:R-:W-:Y:S05]  /*f480*/  @!P0 BRA `(.L_x_249) ;  /* 0xfffffffc00f08947 */ /* 0x002fea000383ffff */
[----:B------:R-:W-:Y:S05]  /*f490*/  BRA `(.L_x_345) ;  /* 0xffffffc400947947 */ /* 0x000fea000383ffff */
.L_x_250:
        /* <DEDUP_REMOVED lines=8> */
.L_x_347:
[----:B------:R-:W-:Y:S05]  /*f520*/  BSYNC B1 ;  /* 0x0000000000017941 */ /* 0x000fea0003800000 */
.L_x_346:
[----:B------:R-:W-:Y:S01]  /*f530*/  IMAD.MOV.U32 R13, RZ, RZ, R21 ;  /* 0x000000ffff0d7224 */ /* 0x000fe200078e0015 */
[----:B------:R-:W-:Y:S01]  /*f540*/  MOV R15, 0xffffffff ;  /* 0xffffffff000f7802 */ /* 0x000fe20000000f00 */
[----:B------:R-:W-:Y:S01]  /*f550*/  IMAD.MOV.U32 R12, RZ, RZ, RZ ;  /* 0x000000ffff0c7224 */ /* 0x000fe200078e00ff */
[----:B------:R-:W-:Y:S01]  /*f560*/  LEA R22, R22, UR37, 0x1 ;  /* 0x0000002516167c11 */ /* 0x000fe2000f8e08ff */
[----:B------:R-:W-:Y:S02]  /*f570*/  IMAD.MOV.U32 R11, RZ, RZ, 0x181f ;  /* 0x0000181fff0b7424 */ /* 0x000fe400078e00ff */
[----:B------:R-:W-:-:S07]  /*f580*/  IMAD.MOV.U32 R3, RZ, RZ, R14 ;  /* 0x000000ffff037224 */ /* 0x000fce00078e000e */
[----:B------:R-:W-:Y:S05]  /*f590*/  WARPSYNC.COLLECTIVE R15, `(.L_x_348) ;  /* 0x000000000f087348 */ /* 0x000fea0003c00000 */
[----:B------:R0:W1:Y:S02]  /*f5a0*/  SHFL.IDX P6, R14, R13, R12, R11 ;  /* 0x0000000c0d0e7389 */ /* 0x00006400000c000b */
[----:B01----:R-:W-:Y:S01]  /*f5b0*/  ENDCOLLECTIVE ;  /* 0x000000000000791b */ /* 0x003fe20003800000 */
.L_x_348:
[----:B------:R-:W-:Y:S02]  /*f5c0*/  IMAD.MOV.U32 R13, RZ, RZ, R24 ;  /* 0x000000ffff0d7224 */ /* 0x000fe400078e0018 */
[----:B------:R-:W-:Y:S01]  /*f5d0*/  IMAD.MOV.U32 R12, RZ, RZ, 0x1 ;  /* 0x00000001ff0c7424 */ /* 0x000fe200078e00ff */
[----:B------:R-:W-:-:S13]  /*f5e0*/  IADD3 R2, P0, R14, R0, RZ ;  /* 0x000000000e027210 */ /* 0x000fda0007f1e0ff */
[----:B------:R-:W-:Y:S05]  /*f5f0*/  WARPSYNC.COLLECTIVE R15, `(.L_x_349) ;  /* 0x000000000f087348 */ /* 0x000fea0003c00000 */
[----:B------:R0:W1:Y:S02]  /*f600*/  SHFL.IDX P6, R14, R13, R12, R11 ;  /* 0x0000000c0d0e7389 */ /* 0x00006400000c000b */
[----:B01----:R-:W-:Y:S01]  /*f610*/  ENDCOLLECTIVE ;  /* 0x000000000000791b */ /* 0x003fe20003800000 */
.L_x_349:
        /* <DEDUP_REMOVED lines=10> */
.L_x_350:
[----:B------:R-:W-:Y:S02]  /*f6c0*/  IMAD.MOV.U32 R13, RZ, RZ, R24 ;  /* 0x000000ffff0d7224 */ /* 0x000fe400078e0018 */
[----:B------:R-:W-:Y:S01]  /*f6d0*/  IMAD.MOV.U32 R12, RZ, RZ, 0x2 ;  /* 0x00000002ff0c7424 */ /* 0x000fe200078e00ff */
[----:B------:R-:W-:-:S13]  /*f6e0*/  IADD3 R2, P0, R14, R0, RZ ;  /* 0x000000000e027210 */ /* 0x000fda0007f1e0ff */
[----:B------:R-:W-:Y:S05]  /*f6f0*/  WARPSYNC.COLLECTIVE R15, `(.L_x_351) ;  /* 0x000000000f087348 */ /* 0x000fea0003c00000 */
[----:B------:R0:W1:Y:S02]  /*f700*/  SHFL.IDX P6, R14, R13, R12, R11 ;  /* 0x0000000c0d0e7389 */ /* 0x00006400000c000b */
[----:B01----:R-:W-:Y:S01]  /*f710*/  ENDCOLLECTIVE ;  /* 0x000000000000791b */ /* 0x003fe20003800000 */
.L_x_351:
        /* <DEDUP_REMOVED lines=10> */
.L_x_352:
[----:B------:R-:W-:Y:S01]  /*f7c0*/  IMAD.MOV.U32 R13, RZ, RZ, R24 ;  /* 0x000000ffff0d7224 */ /* 0x000fe200078e0018 */
[----:B------:R-:W-:Y:S01]  /*f7d0*/  MOV R12, 0x3 ;  /* 0x00000003000c7802 */ /* 0x000fe20000000f00 */
[----:B------:R-:W-:-:S07]  /*f7e0*/  IMAD.MOV.U32 R10, RZ, RZ, R14 ;  /* 0x000000ffff0a7224 */ /* 0x000fce00078e000e */
[----:B------:R-:W-:Y:S05]  /*f7f0*/  WARPSYNC.COLLECTIVE R15, `(.L_x_353) ;  /* 0x000000000f087348 */ /* 0x000fea0003c00000 */
[----:B------:R0:W1:Y:S02]  /*f800*/  SHFL.IDX P6, R14, R13, R12, R11 ;  /* 0x0000000c0d0e7389 */ /* 0x00006400000c000b */
[----:B01----:R-:W-:Y:S01]  /*f810*/  ENDCOLLECTIVE ;  /* 0x000000000000791b */ /* 0x003fe20003800000 */
.L_x_353:
        /* <DEDUP_REMOVED lines=11> */
.L_x_354:
[----:B------:R-:W-:Y:S02]  /*f8d0*/  IMAD.MOV.U32 R13, RZ, RZ, R24 ;  /* 0x000000ffff0d7224 */ /* 0x000fe400078e0018 */
[----:B------:R-:W-:Y:S02]  /*f8e0*/  IMAD.MOV.U32 R12, RZ, RZ, 0x4 ;  /* 0x00000004ff0c7424 */ /* 0x000fe400078e00ff */
[----:B------:R-:W-:-:S07]  /*f8f0*/  IMAD.MOV.U32 R2, RZ, RZ, R14 ;  /* 0x000000ffff027224 */ /* 0x000fce00078e000e */
[----:B------:R-:W-:Y:S05]  /*f900*/  WARPSYNC.COLLECTIVE R15, `(.L_x_355) ;  /* 0x000000000f087348 */ /* 0x000fea0003c00000 */
[----:B------:R0:W1:Y:S02]  /*f910*/  SHFL.IDX P6, R14, R13, R12, R11 ;  /* 0x0000000c0d0e7389 */ /* 0x00006400000c000b */
[----:B01----:R-:W-:Y:S01]  /*f920*/  ENDCOLLECTIVE ;  /* 0x000000000000791b */ /* 0x003fe20003800000 */
.L_x_355:
        /* <DEDUP_REMOVED lines=11> */
.L_x_356:
[----:B------:R-:W-:Y:S02]  /*f9e0*/  IMAD.MOV.U32 R13, RZ, RZ, R24 ;  /* 0x000000ffff0d7224 */ /* 0x000fe400078e0018 */
[----:B------:R-:W-:Y:S02]  /*f9f0*/  IMAD.MOV.U32 R12, RZ, RZ, 0x5 ;  /* 0x00000005ff0c7424 */ /* 0x000fe400078e00ff */
[----:B------:R-:W-:-:S07]  /*fa00*/  IMAD.MOV.U32 R2, RZ, RZ, R14 ;  /* 0x000000ffff027224 */ /* 0x000fce00078e000e */
[----:B------:R-:W-:Y:S05]  /*fa10*/  WARPSYNC.COLLECTIVE R15, `(.L_x_357) ;  /* 0x000000000f087348 */ /* 0x000fea0003c00000 */
[----:B------:R0:W1:Y:S02]  /*fa20*/  SHFL.IDX P6, R14, R13, R12, R11 ;  /* 0x0000000c0d0e7389 */ /* 0x00006400000c000b */
[----:B01----:R-:W-:Y:S01]  /*fa30*/  ENDCOLLECTIVE ;  /* 0x000000000000791b */ /* 0x003fe20003800000 */
.L_x_357:
[----:B------:R-:W-:-:S05]  /*fa40*/  IADD3 R2, P0, R2, R0, RZ ;  /* 0x0000000002027210 */ /* 0x000fca0007f1e0ff */
[----:B------:R-:W-:-:S05]  /*fa50*/  IMAD.X R3, RZ, RZ, R3, P0 ;  /* 0x000000ffff037224 */ /* 0x000fca00000e0603 */
[----:B------:R-:W-:Y:S01]  /*fa60*/  @!PT LDS RZ, [RZ] ;  /* 0x00000000fffff984 */ /* 0x000fe20000000800 */
[----:B------:R-:W-:Y:S01]  /*fa70*/  @!PT LDS RZ, [RZ] ;  /* 0x00000000fffff984 */ /* 0x000fe20000000800 */
[----:B------:R-:W-:Y:S01]  /*fa80*/  @!PT LDS RZ, [RZ] ;  /* 0x00000000fffff984 */ /* 0x000fe20000000800 */
[----:B------:R0:W-:Y:S01]  /*fa90*/  LDGSTS.E.BYPASS.LTC128B.128 [R22+0x1e400], desc[UR48][R2.64], !P1 ;  /* 0x1e40000002167fae */ /* 0x0001e2000c901d70 */
[----:B------:R-:W-:Y:S01]  /*faa0*/  MOV R13, R21 ;  /* 0x00000015000d7202 */ /* 0x000fe20000000f00 */
[----:B------:R-:W-:-:S07]  /*fab0*/  IMAD.MOV.U32 R24, RZ, RZ, R14 ;  /* 0x000000ffff187224 */ /* 0x000fce00078e000e */
[----:B0-----:R-:W-:Y:S05]  /*fac0*/  WARPSYNC.COLLECTIVE R15, `(.L_x_358) ;  /* 0x000000000f087348 */ /* 0x001fea0003c00000 */
[----:B------:R1:W2:Y:S02]  /*fad0*/  SHFL.IDX P6, R14, R13, R12, R11 ;  /* 0x0000000c0d0e7389 */ /* 0x0002a400000c000b */
[----:B012---:R-:W-:Y:S01]  /*fae0*/  ENDCOLLECTIVE ;  /* 0x000000000000791b */ /* 0x007fe20003800000 */
.L_x_358:
[----:B------:R-:W-:Y:S05]  /*faf0*/  BRA `(.L_x_359) ;  /* 0xffffffc000cc7947 */ /* 0x000fea000383ffff */
.L_x_255:
[----:B--2---:R2:W3:Y:S02]  /*fb00*/  SYNCS.PHASECHK.TRANS64.TRYWAIT P0, [R17+URZ+0x32460], R26 ;  /* 0x0324601a110075a7 */ /* 0x0044e4000800017f */
[----:B---3--:R-:W-:Y:S05]  /*fb10*/  @!P0 NANOSLEEP.SYNCS 0x989680 ;  /* 0x009896800000895d */ /* 0x008fea0003900000 */
[----:B------:R-:W3:Y:S02]  /*fb20*/  @!P0 SYNCS.PHASECHK.TRANS64 P0, [R17+URZ+0x32460], R26 ;  /* 0x0324601a110085a7 */ /* 0x000ee4000800007f */
[----:B---3--:R-:W-:Y:S05]  /*fb30*/  @!P0 BRA `(.L_x_255) ;  /* 0xfffffffc00f08947 */ /* 0x008fea000383ffff */
[----:B------:R-:W-:Y:S05]  /*fb40*/  BRA `(.L_x_360) ;  /* 0xffffffc4001c7947 */ /* 0x000fea000383ffff */
.L_x_256:
        /* <DEDUP_REMOVED lines=8> */
.L_x_362:
[----:B------:R-:W-:Y:S05]  /*fbd0*/  BSYNC B1 ;  /* 0x0000000000017941 */ /* 0x000fea0003800000 */
.L_x_361:
[----:B------:R-:W-:Y:S01]  /*fbe0*/  IMAD.MOV.U32 R13, RZ, RZ, R21 ;  /* 0x000000ffff0d7224 */ /* 0x000fe200078e0015 */
[----:B------:R-:W-:Y:S01]  /*fbf0*/  LEA R22, R22, UR37, 0x1 ;  /* 0x0000002516167c11 */ /* 0x000fe2000f8e08ff */
[----:B------:R-:W-:Y:S02]  /*fc00*/  IMAD.MOV.U32 R12, RZ, RZ, RZ ;  /* 0x000000ffff0c7224 */ /* 0x000fe400078e00ff */
[----:B------:R-:W-:Y:S02]  /*fc10*/  IMAD.MOV.U32 R11, RZ, RZ, 0x181f ;  /* 0x0000181fff0b7424 */ /* 0x000fe400078e00ff */
[----:B------:R-:W-:Y:S02]  /*fc20*/  IMAD.MOV.U32 R15, RZ, RZ, -0x1 ;  /* 0xffffffffff0f7424 */ /* 0x000fe400078e00ff */
[----:B------:R-:W-:-:S07]  /*fc30*/  IMAD.MOV.U32 R3, RZ, RZ, R14 ;  /* 0x000000ffff037224 */ /* 0x000fce00078e000e */
[----:B------:R-:W-:Y:S05]  /*fc40*/  WARPSYNC.COLLECTIVE R15, `(.L_x_363) ;  /* 0x000000000f087348 */ /* 0x000fea0003c00000 */
[----:B------:R0:W1:Y:S02]  /*fc50*/  SHFL.IDX P6, R14, R13, R12, R11 ;  /* 0x0000000c0d0e7389 */ /* 0x00006400000c000b */
[----:B01----:R-:W-:Y:S01]  /*fc60*/  ENDCOLLECTIVE ;  /* 0x000000000000791b */ /* 0x003fe20003800000 */
.L_x_363:
[----:B------:R-:W-:Y:S02]  /*fc70*/  IMAD.MOV.U32 R13, RZ, RZ, R23 ;  /* 0x000000ffff0d7224 */ /* 0x000fe400078e0017 */
[----:B------:R-:W-:Y:S01]  /*fc80*/  IMAD.MOV.U32 R12, RZ, RZ, 0x1 ;  /* 0x00000001ff0c7424 */ /* 0x000fe200078e00ff */
[----:B------:R-:W-:-:S13]  /*fc90*/  IADD3 R2, P0, R14, R0, RZ ;  /* 0x000000000e027210 */ /* 0x000fda0007f1e0ff */
[----:B------:R-:W-:Y:S05]  /*fca0*/  WARPSYNC.COLLECTIVE R15, `(.L_x_364) ;  /* 0x000000000f087348 */ /* 0x000fea0003c00000 */
[----:B------:R0:W1:Y:S02]  /*fcb0*/  SHFL.IDX P6, R14, R13, R12, R11 ;  /* 0x0000000c0d0e7389 */ /* 0x00006400000c000b */
[----:B01----:R-:W-:Y:S01]  /*fcc0*/  ENDCOLLECTIVE ;  /* 0x000000000000791b */ /* 0x003fe20003800000 */
.L_x_364:
        /* <DEDUP_REMOVED lines=13> */
.L_x_365:
[----:B------:R-:W-:Y:S02]  /*fda0*/  IMAD.MOV.U32 R13, RZ, RZ, R23 ;  /* 0x000000ffff0d7224 */ /* 0x000fe400078e0017 */
[----:B------:R-:W-:Y:S01]  /*fdb0*/  IMAD.MOV.U32 R12, RZ, RZ, 0x2 ;  /* 0x00000002ff0c7424 */ /* 0x000fe200078e00ff */
[----:B------:R-:W-:-:S13]  /*fdc0*/  IADD3 R2, P0, R14, R0, RZ ;  /* 0x000000000e027210 */ /* 0x000fda0007f1e0ff */
[----:B------:R-:W-:Y:S05]  /*fdd0*/  WARPSYNC.COLLECTIVE R15, `(.L_x_366) ;  /* 0x000000000f087348 */ /* 0x000fea0003c00000 */
[----:B------:R0:W1:Y:S02]  /*fde0*/  SHFL.IDX P6, R14, R13, R12, R11 ;  /* 0x0000000c0d0e7389 */ /* 0x00006400000c000b */
[----:B01----:R-:W-:Y:S01]  /*fdf0*/  ENDCOLLECTIVE ;  /* 0x000000000000791b */ /* 0x003fe20003800000 */
.L_x_366:
        /* <DEDUP_REMOVED lines=13> */
.L_x_367:
[----:B------:R-:W-:Y:S02]  /*fed0*/  IMAD.MOV.U32 R13, RZ, RZ, R23 ;  /* 0x000000ffff0d7224 */ /* 0x000fe400078e0017 */
[----:B------:R-:W-:Y:S01]  /*fee0*/  IMAD.MOV.U32 R12, RZ, RZ, 0x3 ;  /* 0x00000003ff0c7424 */ /* 0x000fe200078e00ff */
[----:B------:R-:W-:-:S13]  /*fef0*/  IADD3 R2, P0, R14, R0, RZ ;  /* 0x000000000e027210 */ /* 0x000fda0007f1e0ff */
[----:B------:R-:W-:Y:S05]  /*ff00*/  WARPSYNC.COLLECTIVE R15, `(.L_x_368) ;  /* 0x000000000f087348 */ /* 0x000fea0003c00000 */
[----:B------:R0:W1:Y:S02]  /*ff10*/  SHFL.IDX P6, R14, R13, R12, R11 ;  /* 0x0000000c0d0e7389 */ /* 0x00006400000c000b */
[----:B01----:R-:W-:Y:S01]  /*ff20*/  ENDCOLLECTIVE ;  /* 0x000000000000791b */ /* 0x003fe20003800000 */
.L_x_368:
        /* <DEDUP_REMOVED lines=13> */
.L_x_369:
[----:B------:R-:W-:Y:S02]  /*10000*/  IMAD.MOV.U32 R13, RZ, RZ, R23 ;  /* 0x000000ffff0d7224 */ /* 0x000fe400078e0017 */
[----:B------:R-:W-:Y:S01]  /*10010*/  IMAD.MOV.U32 R12, RZ, RZ, 0x4 ;  /* 0x00000004ff0c7424 */ /* 0x000fe200078e00ff */
[----:B------:R-:W-:-:S13]  /*10020*/  IADD3 R2, P0, R14, R0, RZ ;  /* 0x000000000e027210 */ /* 0x000fda0007f1e0ff */
[----:B------:R-:W-:Y:S05]  /*10030*/  WARPSYNC.COLLECTIVE R15, `(.L_x_370) ;  /* 0x000000000f087348 */ /* 0x000fea0003c00000 */
[----:B------:R0:W1:Y:S02]  /*10040*/  SHFL.IDX P6, R14, R13, R12, R11 ;  /* 0x0000000c0d0e7389 */ /* 0x00006400000c000b */
[----:B01----:R-:W-:Y:S01]  /*10050*/  ENDCOLLECTIVE ;  /* 0x000000000000791b */ /* 0x003fe20003800000 */
.L_x_370:
        /* <DEDUP_REMOVED lines=9> */
[----:B0-----:R-:W-:-:S07]  /*100f0*/  MOV R3, R14 ;  /* 0x0000000e00037202 */ /* 0x001fce0000000f00 */
[----:B------:R-:W-:Y:S05]  /*10100*/  WARPSYNC.COLLECTIVE R15, `(.L_x_371) ;  /* 0x000000000f087348 */ /* 0x000fea0003c00000 */
[----:B------:R0:W1:Y:S02]  /*10110*/  SHFL.IDX P6, R14, R13, R12, R11 ;  /* 0x0000000c0d0e7389 */ /* 0x00006400000c000b */
[----:B01----:R-:W-:Y:S01]  /*10120*/  ENDCOLLECTIVE ;  /* 0x000000000000791b */ /* 0x003fe20003800000 */
.L_x_371:
[----:B------:R-:W-:Y:S02]  /*10130*/  IMAD.MOV.U32 R13, RZ, RZ, R23 ;  /* 0x000000ffff0d7224 */ /* 0x000fe400078e0017 */
[----:B------:R-:W-:Y:S02]  /*10140*/  IMAD.MOV.U32 R12, RZ, RZ, 0x5 ;  /* 0x00000005ff0c7424 */ /* 0x000fe400078e00ff */
[----:B------:R-:W-:-:S07]  /*10150*/  IMAD.MOV.U32 R2, RZ, RZ, R14 ;  /* 0x000000ffff027224 */ /* 0x000fce00078e000e */
[----:B------:R-:W-:Y:S05]  /*10160*/  WARPSYNC.COLLECTIVE R15, `(.L_x_372) ;  /* 0x000000000f087348 */ /* 0x000fea0003c00000 */
[----:B------:R0:W1:Y:S02]  /*10170*/  SHFL.IDX P6, R14, R13, R12, R11 ;  /* 0x0000000c0d0e7389 */ /* 0x00006400000c000b */
[----:B01----:R-:W-:Y:S01]  /*10180*/  ENDCOLLECTIVE ;  /* 0x000000000000791b */ /* 0x003fe20003800000 */
.L_x_372:
        /* <DEDUP_REMOVED lines=14> */
.L_x_373:
[----:B------:R-:W-:Y:S05]  /*10270*/  BRA `(.L_x_374) ;  /* 0xffffffc000647947 */ /* 0x000fea000383ffff */
.L_x_262:
[----:B0-----:R0:W3:Y:S02]  /*10280*/  SYNCS.PHASECHK.TRANS64.TRYWAIT P0, [R7+URZ+0x32420], R0 ;  /* 0x03242000070075a7 */ /* 0x0010e4000800017f */
[----:B---3--:R-:W-:Y:S05]  /*10290*/  @!P0 NANOSLEEP.SYNCS 0x989680 ;  /* 0x009896800000895d */ /* 0x008fea0003900000 */
[----:B------:R-:W3:Y:S02]  /*102a0*/  @!P0 SYNCS.PHASECHK.TRANS64 P0, [R7+URZ+0x32420], R0 ;  /* 0x03242000070085a7 */ /* 0x000ee4000800007f */
[----:B---3--:R-:W-:Y:S05]  /*102b0*/  @!P0 BRA `(.L_x_262) ;  /* 0xfffffffc00f08947 */ /* 0x008fea000383ffff */
[----:B------:R-:W-:Y:S05]  /*102c0*/  BRA `(.L_x_375) ;  /* 0xffffffc400107947 */ /* 0x000fea000383ffff */
.L_x_263:
        /* <DEDUP_REMOVED lines=11> */
.L_x_377:
[----:B------:R-:W-:Y:S05]  /*10380*/  BSYNC B0 ;  /* 0x0000000000007941 */ /* 0x000fea0003800000 */
.L_x_376:
[----:B------:R-:W-:Y:S05]  /*10390*/  BRA `(.L_x_378) ;  /* 0xffffffc000f87947 */ /* 0x000fea000383ffff */
.L_x_266:
[----:B------:R-:W-:Y:S01]  /*103a0*/  BSSY B1, `(.L_x_379) ;  /* 0x0000006000017945 */ /* 0x000fe20003800000 */
[----:B------:R-:W-:-:S07]  /*103b0*/  IMAD.MOV.U32 R15, RZ, RZ, -0x1 ;  /* 0xffffffffff0f7424 */ /* 0x000fce00078e00ff */
[----:B012---:R-:W-:Y:S05]  /*103c0*/  WARPSYNC.COLLECTIVE R15, `(.L_x_380) ;  /* 0x000000000f0c7348 */ /* 0x007fea0003c00000 */
[----:B------:R-:W-:Y:S02]  /*103d0*/  ELECT P6, UR62, PT ;  /* 0x00000000003e782f */ /* 0x000fe400038c0000 */
[----:B------:R-:W-:Y:S01]  /*103e0*/  MOV R14, UR62 ;  /* 0x0000003e000e7c02 */ /* 0x000fe20008000f00 */
[----:B012---:R-:W-:Y:S10]  /*103f0*/  ENDCOLLECTIVE ;  /* 0x000000000000791b */ /* 0x007ff40003800000 */
.L_x_380:
[----:B------:R-:W-:Y:S05]  /*10400*/  BSYNC B1 ;  /* 0x0000000000017941 */ /* 0x000fea0003800000 */
.L_x_379:
[----:B------:R-:W-:Y:S05]  /*10410*/  BRA `(.L_x_381) ;  /* 0xffffffc000f07947 */ /* 0x000fea000383ffff */
.L_x_268:
[----:B0-----:R0:W3:Y:S02]  /*10420*/  SYNCS.PHASECHK.TRANS64.TRYWAIT P1, [R5+URZ+0x32440], R0 ;  /* 0x03244000050075a7 */ /* 0x0010e4000802017f */
[----:B---3--:R-:W-:Y:S05]  /*10430*/  @!P1 NANOSLEEP.SYNCS 0x989680 ;  /* 0x009896800000995d */ /* 0x008fea0003900000 */
[----:B------:R-:W3:Y:S02]  /*10440*/  @!P1 SYNCS.PHASECHK.TRANS64 P1, [R5+URZ+0x32440], R0 ;  /* 0x03244000050095a7 */ /* 0x000ee4000802007f */
[----:B---3--:R-:W-:Y:S05]  /*10450*/  @!P1 BRA `(.L_x_268) ;  /* 0xfffffffc00f09947 */ /* 0x008fea000383ffff */
[----:B------:R-:W-:Y:S05]  /*10460*/  BRA `(.L_x_382) ;  /* 0xffffffc400107947 */ /* 0x000fea000383ffff */
.L_x_270:
[----:B---3--:R3:W4:Y:S02]  /*10470*/  SYNCS.PHASECHK.TRANS64.TRYWAIT P1, [R3+URZ+0x32440], R2 ;  /* 0x03244002030075a7 */ /* 0x008724000802017f */
[----:B----4-:R-:W-:Y:S05]  /*10480*/  @!P1 NANOSLEEP.SYNCS 0x989680 ;  /* 0x009896800000995d */ /* 0x010fea0003900000 */
[----:B------:R-:W4:Y:S02]  /*10490*/  @!P1 SYNCS.PHASECHK.TRANS64 P1, [R3+URZ+0x32440], R2 ;  /* 0x03244002030095a7 */ /* 0x000f24000802007f */
[----:B----4-:R-:W-:Y:S05]  /*104a0*/  @!P1 BRA `(.L_x_270) ;  /* 0xfffffffc00f09947 */ /* 0x010fea000383ffff */
[----:B------:R-:W-:Y:S05]  /*104b0*/  BRA `(.L_x_383) ;  /* 0xffffffc4001c7947 */ /* 0x000fea000383ffff */
.L_x_272:
[----:B----4-:R4:W0:Y:S02]  /*104c0*/  SYNCS.PHASECHK.TRANS64.TRYWAIT P1, [R5+URZ+0x32460], R0 ;  /* 0x03246000050075a7 */ /* 0x010824000802017f */
[----:B0-----:R-:W-:Y:S05]  /*104d0*/  @!P1 NANOSLEEP.SYNCS 0x989680 ;  /* 0x009896800000995d */ /* 0x001fea0003900000 */
[----:B------:R-:W0:Y:S02]  /*104e0*/  @!P1 SYNCS.PHASECHK.TRANS64 P1, [R5+URZ+0x32460], R0 ;  /* 0x03246000050095a7 */ /* 0x000e24000802007f */
[----:B0-----:R-:W-:Y:S05]  /*104f0*/  @!P1 BRA `(.L_x_272) ;  /* 0xfffffffc00f09947 */ /* 0x001fea000383ffff */
[----:B------:R-:W-:Y:S05]  /*10500*/  BRA `(.L_x_384) ;  /* 0xffffffc400187947 */ /* 0x000fea000383ffff */
.L_x_385:
        /* <DEDUP_REMOVED lines=15> */
.L_x_6449:


//--------------------- .text._ZN7cutlass13device_kernelIN5flash11enable_sm90INS1_16FlashAttnFwdSm90INS1_25CollectiveMainloopFwdSm90ILi2EN4cute5tupleIJNS5_1CILi1EEES8_S8_EEENS6_IJNS7_ILi128EEENS7_ILi96EEENS7_ILi64EEEEEELi256ENS_10bfloat16_tEfNS_4arch4Sm90ELb0ELb0ELb0ELb1ELb1ELb0ELb0ELb1ELb0ELb1ELb0ELb0EEENS1_21CollectiveEpilogueFwdINS6_IJSA_NS7_ILi256EEESB_EEES9_SE_SG_Li256ELb1ELb1ELb0ELb0EEENS1_36VarlenDynamicPersistentTileSchedulerILi128ELi96ELi256ELi128ELb0ELb1ELb1ELb0ELb1ELb1EEEEEEEEEvNT_6ParamsE --------------------------
	.section	.text._ZN7cutlass13device_kernelIN5flash11enable_sm90INS1_16FlashAttnFwdSm90INS1_25CollectiveMainloopFwdSm90ILi2EN4cute5tupleIJNS5_1CILi1EEES8_S8_EEENS6_IJNS7_ILi128EEENS7_ILi96EEENS7_ILi64EEEEEELi256ENS_10bfloat16_tEfNS_4arch4Sm90ELb0ELb0ELb0ELb1ELb1ELb0ELb0ELb1ELb0ELb1ELb0ELb0EEENS1_21CollectiveEpilogueFwdINS6_IJSA_NS7_ILi256EEESB_EEES9_SE_SG_Li256ELb1ELb1ELb0ELb0EEENS1_36VarlenDynamicPersistentTileSchedulerILi128ELi96ELi256ELi128ELb0ELb1ELb1ELb0ELb1ELb1EEEEEEEEEvNT_6ParamsE,"ax",@progbits
	.align	128
.text._ZN7cutlass13device_kernelIN5flash11enable_sm90INS1_16FlashAttnFwdSm90INS1_25CollectiveMainloopFwdSm90ILi2EN4cute5tupleIJNS5_1CILi1EEES8_S8_EEENS6_IJNS7_ILi128EEENS7_ILi96EEENS7_ILi64EEEEEELi256ENS_10bfloat16_tEfNS_4arch4Sm90ELb0ELb0ELb0ELb1ELb1ELb0ELb0ELb1ELb0ELb1ELb0ELb0EEENS1_21CollectiveEpilogueFwdINS6_IJSA_NS7_ILi256EEESB_EEES9_SE_SG_Li256ELb1ELb1ELb0ELb0EEENS1_36VarlenDynamicPersistentTileSchedulerILi128ELi96ELi256ELi128ELb0ELb1ELb1ELb0ELb1ELb1EEEEEEEEEvNT_6ParamsE:
        .type           _ZN7cutlass13device_kernelIN5flash11enable_sm90INS1_16FlashAttnFwdSm90INS1_25CollectiveMainloopFwdSm90ILi2EN4cute5tupleIJNS5_1CILi1EEES8_S8_EEENS6_IJNS7_ILi128EEENS7_ILi96EEENS7_ILi64EEEEEELi256ENS_10bfloat16_tEfNS_4arch4Sm90ELb0ELb0ELb0ELb1ELb1ELb0ELb0ELb1ELb0ELb1ELb0ELb0EEENS1_21CollectiveEpilogueFwdINS6_IJSA_NS7_ILi256EEESB_EEES9_SE_SG_Li256ELb1ELb1ELb0ELb0EEENS1_36VarlenDynamicPersistentTileSchedulerILi128ELi96ELi256ELi128ELb0ELb1ELb1ELb0ELb1ELb1EEEEEEEEEvNT_6ParamsE,@function
        .size           _ZN7cutlass13device_kernelIN5flash11enable_sm90INS1_16FlashAttnFwdSm90INS1_25CollectiveMainloopFwdSm90ILi2EN4cute5tupleIJNS5_1CILi1EEES8_S8_EEENS6_IJNS7_ILi128EEENS7_ILi96EEENS7_ILi64EEEEEELi256ENS_10bfloat16_tEfNS_4arch4Sm90ELb0ELb0ELb0ELb1ELb1ELb0ELb0ELb1ELb0ELb1ELb0ELb0EEENS1_21CollectiveEpilogueFwdINS6_IJSA_NS7_ILi256EEESB_EEES9_SE_SG_Li256ELb1ELb1ELb0ELb0EEENS1_36VarlenDynamicPersistentTileSchedulerILi128ELi96ELi256ELi128ELb0ELb1ELb1ELb0ELb1ELb1EEEEEEEEEvNT_6ParamsE,(.L_x_6450 - _ZN7cutlass13device_kernelIN5flash11enable_sm90INS1_16FlashAttnFwdSm90INS1_25CollectiveMainloopFwdSm90ILi2EN4cute5tupleIJNS5_1CILi1EEES8_S8_EEENS6_IJNS7_ILi128EEENS7_ILi96EEENS7_ILi64EEEEEELi256ENS_10bfloat16_tEfNS_4arch4Sm90ELb0ELb0ELb0ELb1ELb1ELb0ELb0ELb1ELb0ELb1ELb0ELb0EEENS1_21CollectiveEpilogueFwdINS6_IJSA_NS7_ILi256EEESB_EEES9_SE_SG_Li256ELb1ELb1ELb0ELb0EEENS1_36VarlenDynamicPersistentTileSchedulerILi128ELi96ELi256ELi128ELb0ELb1ELb1ELb0ELb1ELb1EEEEEEEEEvNT_6ParamsE)
        .other          _ZN7cutlass13device_kernelIN5flash11enable_sm90INS1_16FlashAttnFwdSm90INS1_25CollectiveMainloopFwdSm90ILi2EN4cute5tupleIJNS5_1CILi1EEES8_S8_EEENS6_IJNS7_ILi128EEENS7_ILi96EEENS7_ILi64EEEEEELi256ENS_10bfloat16_tEfNS_4arch4Sm90ELb0ELb0ELb0ELb1ELb1ELb0ELb0ELb1ELb0ELb1ELb0ELb0EEENS1_21CollectiveEpilogueFwdINS6_IJSA_NS7_ILi256EEESB_EEES9_SE_SG_Li256ELb1ELb1ELb0ELb0EEENS1_36VarlenDynamicPersistentTileSchedulerILi128ELi96ELi256ELi128ELb0ELb1ELb1ELb0ELb1ELb1EEEEEEEEEvNT_6ParamsE,@"STO_CUDA_ENTRY STV_DEFAULT"
_ZN7cutlass13device_kernelIN5flash11enable_sm90INS1_16FlashAttnFwdSm90INS1_25CollectiveMainloopFwdSm90ILi2EN4cute5tupleIJNS5_1CILi1EEES8_S8_EEENS6_IJNS7_ILi128EEENS7_ILi96EEENS7_ILi64EEEEEELi256ENS_10bfloat16_tEfNS_4arch4Sm90ELb0ELb0ELb0ELb1ELb1ELb0ELb0ELb1ELb0ELb1ELb0ELb0EEENS1_21CollectiveEpilogueFwdINS6_IJSA_NS7_ILi256EEESB_EEES9_SE_SG_Li256ELb1ELb1ELb0ELb0EEENS1_36VarlenDynamicPersistentTileSchedulerILi128ELi96ELi256ELi128ELb0ELb1ELb1ELb0ELb1ELb1EEEEEEEEEvNT_6ParamsE:
        /* <DEDUP_REMOVED lines=45> */
.L_x_386:
        /* <DEDUP_REMOVED lines=22> */
.L_x_387:
        /* <DEDUP_REMOVED lines=18> */
.L_x_388:
        /* <DEDUP_REMOVED lines=22> */
.L_x_389:
        /* <DEDUP_REMOVED lines=23> */
.L_x_390:
        /* <DEDUP_REMOVED lines=8> */
.L_x_392:
[----:B------:R-:W-:-:S08]  /*08a0*/  NOP ;  /* 0x0000000000007918 */ /* 0x000fd00000000000 */
[----:B------:R-:W0:Y:S02]  /*08b0*/  USETMAXREG.TRY_ALLOC.CTAPOOL UP0, 0xe8 ;  /* 0x000000e8000079c8 */ /* 0x000e240008000600 */
[----:B0-----:R-:W-:-:S13]  /*08c0*/  PLOP3.LUT P0, PT, PT, PT, UP0, 0x80, 0x0 ;  /* 0x000000000000781c */ /* 0x001fda0003f0f008 */
[----:B------:R-:W-:Y:S05]  /*08d0*/  @!P0 BRA `(.L_x_392) ;  /* 0xfffffffc00f08947 */ /* 0x000fea000383ffff */
[----:B------:R-:W0:Y:S01]  /*08e0*/  S2R R0, SR_TID.X ;  /* 0x0000000000007919 */ /* 0x000e220000002100 */
[----:B------:R-:W1:Y:S01]  /*08f0*/  S2UR UR5, SR_CgaCtaId ;  /* 0x00000000000579c3 */ /* 0x000e620000008800 */
[----:B------:R-:W-:-:S07]  /*0900*/  UMOV UR4, 0x400 ;  /* 0x0000040000047882 */ /* 0x000fce0000000000 */
[----:B------:R-:W-:Y:S06]  /*0910*/  BAR.ARV 0x8, 0x180 ;  /* 0x0206000000007b1d */ /* 0x000fec0000002000 */
[----:B-1----:R-:W-:Y:S01]  /*0920*/  ULEA UR4, UR5, UR4, 0x18 ;  /* 0x0000000405047291 */ /* 0x002fe2000f8ec03f */
[----:B0-----:R-:W-:-:S04]  /*0930*/  SHF.R.U32.HI R0, RZ, 0x7, R0 ;  /* 0x00000007ff007819 */ /* 0x001fc80000011600 */
[----:B------:R-:W-:-:S13]  /*0940*/  ISETP.NE.AND P0, PT, R0, 0x1, PT ;  /* 0x000000010000780c */ /* 0x000fda0003f05270 */
[----:B------:R-:W-:Y:S08]  /*0950*/  @!P0 BAR.ARV 0x9, 0x100 ;  /* 0x0244000000008b1d */ /* 0x000ff00000002000 */
[----:B------:R-:W-:Y:S06]  /*0960*/  BAR.SYNC.DEFER_BLOCKING 0x5, 0x180 ;  /* 0x0146000000007b1d */ /* 0x000fec0000010000 */
[----:B------:R-:W0:Y:S01]  /*0970*/  LDS.128 R12, [UR4+0x228d0] ;  /* 0x0228d004ff0c7984 */ /* 0x000e220008000c00 */
[----:B------:R-:W-:Y:S01]  /*0980*/  ULDC UR4, c[0x0][0xc3c] ;  /* 0x00030f0000047ab9 */ /* 0x000fe20000000800 */
[----:B------:R-:W-:Y:S06]  /*0990*/  BAR.ARV 0x4, 0x180 ;  /* 0x0106000000007b1d */ /* 0x000fec0000002000 */
[----:B0-----:R-:W-:-:S13]  /*09a0*/  ISETP.GE.AND P0, PT, R15, UR4, PT ;  /* 0x000000040f007c0c */ /* 0x001fda000bf06270 */
[----:B------:R-:W-:Y:S05]  /*09b0*/  @P0 EXIT ;  /* 0x000000000000094d */ /* 0x000fea0003800000 */
[----:B------:R-:W0:Y:S01]  /*09c0*/  S2R R0, SR_TID.X ;  /* 0x0000000000007919 */ /* 0x000e220000002100 */
[----:B------:R-:W-:Y:S01]  /*09d0*/  R2UR UR5, R13 ;  /* 0x000000000d0572ca */ /* 0x000fe200000e0000 */
[----:B------:R-:W-:Y:S01]  /*09e0*/  ULOP3.LUT UR48, UR37, 0x1, URZ, 0xfc, !UPT ;  /* 0x0000000125307892 */ /* 0x000fe2000f8efc3f */
[----:B------:R-:W-:Y:S01]  /*09f0*/  R2UR UR6, R14 ;  /* 0x000000000e0672ca */ /* 0x000fe200000e0000 */
[----:B------:R-:W-:Y:S01]  /*0a00*/  UMOV UR47, URZ ;  /* 0x0000003f002f7c82 */ /* 0x000fe20008000000 */
[----:B------:R-:W-:Y:S01]  /*0a10*/  UMOV UR46, URZ ;  /* 0x0000003f002e7c82 */ /* 0x000fe20008000000 */
[----:B------:R-:W-:Y:S01]  /*0a20*/  UMOV UR36, URZ ;  /* 0x0000003f00247c82 */ /* 0x000fe20008000000 */
[----:B0-----:R-:W-:-:S05]  /*0a30*/  VIADD R209, R0, 0xffffff80 ;  /* 0xffffff8000d17836 */ /* 0x001fca0000000000 */
[----:B------:R-:W-:-:S04]  /*0a40*/  SHF.R.S32.HI R0, RZ, 0x1f, R209 ;  /* 0x0000001fff007819 */ /* 0x000fc800000114d1 */
[CC--:B------:R-:W-:Y:S02]  /*0a50*/  LEA.HI R3, R0.reuse, R209.reuse, RZ, 0x7 ;  /* 0x000000d100037211 */ /* 0x0c0fe400078f38ff */
[-C--:B------:R-:W-:Y:S02]  /*0a60*/  LEA.HI R4, R0, R209.reuse, RZ, 0x5 ;  /* 0x000000d100047211 */ /* 0x080fe400078f28ff */
[----:B------:R-:W-:Y:S02]  /*0a70*/  LOP3.LUT R2, R3, 0xffffff80, RZ, 0xc0, !PT ;  /* 0xffffff8003027812 */ /* 0x000fe400078ec0ff */
[----:B------:R-:W-:Y:S01]  /*0a80*/  SHF.R.S32.HI R200, RZ, 0x7, R3 ;  /* 0x00000007ffc87819 */ /* 0x000fe20000011403 */
[----:B------:R-:W-:Y:S02]  /*0a90*/  IMAD.SHL.U32 R6, R4, 0x20, RZ ;  /* 0x0000002004067824 */ /* 0x000fe400078e00ff */
        /* <DEDUP_REMOVED lines=15> */
[----:B------:R-:W-:Y:S01]  /*0b90*/  LEA.HI R11, R11, R10, RZ, 0x3 ;  /* 0x0000000a0b0b7211 */ /* 0x000fe200078f18ff */
[----:B------:R-:W-:Y:S01]  /*0ba0*/  IMAD.IADD R6, R209, 0x1, -R6 ;  /* 0x00000001d1067824 */ /* 0x000fe200078e0a06 */
[----:B------:R-:W-:-:S02]  /*0bb0*/  LOP3.LUT R2, R2, 0x1ffffffe, RZ, 0xc0, !PT ;  /* 0x1ffffffe02027812 */ /* 0x000fc400078ec0ff */
[----:B------:R-:W-:Y:S02]  /*0bc0*/  LOP3.LUT R4, R0, 0xfffffff8, RZ, 0xc0, !PT ;  /* 0xfffffff800047812 */ /* 0x000fe400078ec0ff */
        /* <DEDUP_REMOVED lines=20> */
[----:B------:R-:W-:Y:S01]  /*0d10*/  SHF.R.S32.HI R207, RZ, 0x1f, R17 ;  /* 0x0000001fffcf7819 */ /* 0x000fe20000011411 */
[----:B------:R-:W-:Y:S01]  /*0d20*/  IMAD.IADD R6, R6, 0x1, -R5 ;  /* 0x0000000106067824 */ /* 0x000fe200078e0a05 */
[----:B------:R-:W-:Y:S01]  /*0d30*/  SHF.R.S32.HI R206, RZ, 0x1f, R16 ;  /* 0x0000001fffce7819 */ /* 0x000fe20000011410 */
[----:B------:R-:W-:Y:S01]  /*0d40*/  IMAD R201, R3, 0x40, R8 ;  /* 0x0000004003c97824 */ /* 0x000fe200078e0208 */
[----:B------:R-:W-:Y:S01]  /*0d50*/  SHF.R.S32.HI R205, RZ, 0x1f, R18 ;  /* 0x0000001fffcd7819 */ /* 0x000fe20000011412 */
[----:B------:R-:W-:-:S02]  /*0d60*/  IMAD.MOV.U32 R7, RZ, RZ, R15 ;  /* 0x000000ffff077224 */ /* 0x000fc400078e000f */
[----:B------:R-:W-:Y:S02]  /*0d70*/  IMAD.IADD R202, R23, 0x1, -R202 ;  /* 0x0000000117ca7824 */ /* 0x000fe400078e0aca */
[----:B------:R-:W-:-:S07]  /*0d80*/  IMAD R203, R6, 0x8, R201 ;  /* 0x0000000806cb7824 */ /* 0x000fce00078e02c9 */
.L_x_438:
[----:B012---:R-:W0:Y:S01]  /*0d90*/  LDC.64 R4, c[0x0][0xc88] ;  /* 0x00032200ff047b82 */ /* 0x007e220000000a00 */
[----:B------:R-:W-:Y:S01]  /*0da0*/  ULDC.64 UR8, c[0x0][0xa28] ;  /* 0x00028a0000087ab9 */ /* 0x000fe20000000a00 */
[----:B------:R-:W-:Y:S01]  /*0db0*/  ULDC.64 UR10, c[0x0][0xa20] ;  /* 0x00028800000a7ab9 */ /* 0x000fe20000000a00 */
[----:B------:R-:W-:Y:S01]  /*0dc0*/  ULDC UR4, c[0x0][0x424] ;  /* 0x0001090000047ab9 */ /* 0x000fe20000000800 */
[----:B0-----:R-:W-:-:S06]  /*0dd0*/  IMAD.WIDE R4, R7, 0x4, R4 ;  /* 0x0000000407047825 */ /* 0x001fcc00078e0204 */
[----:B------:R-:W2:Y:S01]  /*0de0*/  LDG.E R4, desc[UR50][R4.64] ;  /* 0x0000003204047981 */ /* 0x000ea2000c1e1900 */
[----:B------:R-:W-:Y:S02]  /*0df0*/  UISETP.NE.U32.AND UP0, UPT, UR8, URZ, UPT ;  /* 0x0000003f0800728c */ /* 0x000fe4000bf05070 */
[----:B------:R-:W-:Y:S02]  /*0e00*/  UISETP.NE.U32.AND UP1, UPT, UR10, URZ, UPT ;  /* 0x0000003f0a00728c */ /* 0x000fe4000bf25070 */
[----:B------:R-:W-:Y:S02]  /*0e10*/  UISETP.NE.AND.EX UP0, UPT, UR9, URZ, UPT, UP0 ;  /* 0x0000003f0900728c */ /* 0x000fe4000bf05300 */
[----:B------:R-:W-:-:S04]  /*0e20*/  UISETP.NE.AND.EX UP1, UPT, UR11, URZ, UPT, UP1 ;  /* 0x0000003f0b00728c */ /* 0x000fc8000bf25310 */
[----:B------:R-:W-:Y:S02]  /*0e30*/  PLOP3.LUT P0, PT, PT, PT, UP0, 0x80, 0x0 ;  /* 0x000000000000781c */ /* 0x000fe40003f0f008 */
[----:B------:R-:W-:Y:S02]  /*0e40*/  PLOP3.LUT P1, PT, PT, PT, UP1, 0x80, 0x0 ;  /* 0x000000000000781c */ /* 0x000fe40003f2f018 */
[----:B--2---:R-:W-:-:S13]  /*0e50*/  R2UR UR38, R4 ;  /* 0x00000000042672ca */ /* 0x004fda00000e0000 */
[----:B------:R-:W-:Y:S02]  /*0e60*/  USHF.R.S32.HI UR39, URZ, 0x1f, UR38 ;  /* 0x0000001f3f277899 */ /* 0x000fe40008011426 */
[----:B------:R-:W-:Y:S02]  /*0e70*/  @UP0 ULEA UR8, UP2, UR38, UR8, 0x2 ;  /* 0x0000000826080291 */ /* 0x000fe4000f84103f */
[----:B------:R-:W-:Y:S02]  /*0e80*/  @UP1 ULEA UR10, UP3, UR38, UR10, 0x2 ;  /* 0x0000000a260a1291 */ /* 0x000fe4000f86103f */
[----:B------:R-:W-:Y:S02]  /*0e90*/  @UP0 ULEA.HI.X UR9, UR38, UR9, UR39, 0x2, UP2 ;  /* 0x0000000926090291 */ /* 0x000fe400090f1427 */
[----:B------:R-:W-:Y:S01]  /*0ea0*/  @UP1 ULEA.HI.X UR11, UR38, UR11, UR39, 0x2, UP3 ;  /* 0x0000000b260b1291 */ /* 0x000fe200098f1427 */
[----:B------:R-:W-:Y:S02]  /*0eb0*/  IMAD.U32 R4, RZ, RZ, UR8 ;  /* 0x00000008ff047e24 */ /* 0x000fe4000f8e00ff */
[----:B----4-:R-:W-:-:S02]  /*0ec0*/  IMAD.U32 R6, RZ, RZ, UR10 ;  /* 0x0000000aff067e24 */ /* 0x010fc4000f8e00ff */
[----:B------:R-:W-:Y:S01]  /*0ed0*/  IMAD.U32 R5, RZ, RZ, UR9 ;  /* 0x00000009ff057e24 */ /* 0x000fe2000f8e00ff */
[----:B------:R-:W-:Y:S01]  /*0ee0*/  ULDC.64 UR8, c[0x0][0x418] ;  /* 0x0001060000087ab9 */ /* 0x000fe20000000a00 */
[----:B------:R-:W-:-:S03]  /*0ef0*/  IMAD.U32 R7, RZ, RZ, UR11 ;  /* 0x0000000bff077e24 */ /* 0x000fc6000f8e00ff */
[----:B------:R-:W2:Y:S04]  /*0f00*/  @P0 LDG.E R4, desc[UR50][R4.64] ;  /* 0x0000003204040981 */ /* 0x000ea8000c1e1900 */
[----:B---3--:R-:W3:Y:S01]  /*0f10*/  @P1 LDG.E R6, desc[UR50][R6.64] ;  /* 0x0000003206061981 */ /* 0x008ee2000c1e1900 */
[----:B------:R-:W-:Y:S01]  /*0f20*/  UISETP.NE.U32.AND UP0, UPT, UR8, URZ, UPT ;  /* 0x0000003f0800728c */ /* 0x000fe2000bf05070 */
[----:B------:R-:W-:Y:S01]  /*0f30*/  CS2R R8, SRZ ;  /* 0x0000000000087805 */ /* 0x000fe2000001ff00 */
[----:B------:R-:W-:Y:S01]  /*0f40*/  UMOV UR40, UR5 ;  /* 0x0000000500287c82 */ /* 0x000fe20008000000 */
[----:B------:R-:W-:Y:S01]  /*0f50*/  ULDC UR5, c[0x0][0x2f0] ;  /* 0x0000bc0000057ab9 */ /* 0x000fe20000000800 */
[----:B------:R-:W-:Y:S01]  /*0f60*/  UISETP.NE.AND.EX UP0, UPT, UR9, URZ, UPT, UP0 ;  /* 0x0000003f0900728c */ /* 0x000fe2000bf05300 */
[----:B------:R-:W-:Y:S01]  /*0f70*/  IMAD.MOV.U32 R0, RZ, RZ, RZ ;  /* 0x000000ffff007224 */ /* 0x000fe200078e00ff */
[----:B------:R-:W-:Y:S01]  /*0f80*/  UMOV UR42, URZ ;  /* 0x0000003f002a7c82 */ /* 0x000fe20008000000 */
[----:B------:R-:W-:Y:S01]  /*0f90*/  UMOV UR41, UR6 ;  /* 0x0000000600297c82 */ /* 0x000fe20008000000 */
[----:B------:R-:W-:Y:S01]  /*0fa0*/  USEL UR4, UR4, 0x1, UP0 ;  /* 0x0000000104047887 */ /* 0x000fe20008000000 */
[----:B------:R-:W-:Y:S01]  /*0fb0*/  IMAD.MOV.U32 R150, RZ, RZ, RZ ;  /* 0x000000ffff967224 */ /* 0x000fe200078e00ff */
[----:B------:R-:W-:-:S02]  /*0fc0*/  CS2R R148, SRZ ;  /* 0x0000000000947805 */ /* 0x000fc4000001ff00 */
[----:B------:R-:W-:Y:S01]  /*0fd0*/  CS2R R146, SRZ ;  /* 0x0000000000927805 */ /* 0x000fe2000001ff00 */
[----:B------:R-:W-:Y:S01]  /*0fe0*/  UIMAD UR4, UR4, UR5, URZ ;  /* 0x00000005040472a4 */ /* 0x000fe2000f8e023f */
[----:B------:R-:W-:Y:S02]  /*0ff0*/  CS2R R144, SRZ ;  /* 0x0000000000907805 */ /* 0x000fe4000001ff00 */
[----:B------:R-:W-:Y:S02]  /*1000*/  CS2R R142, SRZ ;  /* 0x00000000008e7805 */ /* 0x000fe4000001ff00 */
[----:B------:R-:W-:Y:S02]  /*1010*/  CS2R R140, SRZ ;  /* 0x00000000008c7805 */ /* 0x000fe4000001ff00 */
[----:B------:R-:W-:Y:S02]  /*1020*/  CS2R R138, SRZ ;  /* 0x00000000008a7805 */ /* 0x000fe4000001ff00 */
[----:B------:R-:W-:-:S02]  /*1030*/  CS2R R136, SRZ ;  /* 0x0000000000887805 */ /* 0x000fc4000001ff00 */
[----:B------:R-:W-:Y:S02]  /*1040*/  CS2R R134, SRZ ;  /* 0x0000000000867805 */ /* 0x000fe4000001ff00 */
        /* <DEDUP_REMOVED lines=8> */
[----:B------:R-:W-:Y:S01]  /*10d0*/  CS2R R116, SRZ ;  /* 0x0000000000747805 */ /* 0x000fe2000001ff00 */
[----:B------:R-:W-:Y:S01]  /*10e0*/  IMAD.MOV.U32 R174, RZ, RZ, RZ ;  /* 0x000000ffffae7224 */ /* 0x000fe200078e00ff */
        /* <DEDUP_REMOVED lines=36> */
[----:B------:R-:W-:Y:S02]  /*1330*/  IMAD.MOV.U32 R160, RZ, RZ, RZ ;  /* 0x000000ffffa07224 */ /* 0x000fe400078e00ff */
[----:B------:R-:W-:Y:S01]  /*1340*/  IMAD.MOV.U32 R41, RZ, RZ, RZ ;  /* 0x000000ffff297224 */ /* 0x000fe200078e00ff */
[----:B--2---:R-:W-:-:S02]  /*1350*/  @P0 R2UR UR42, R4 ;  /* 0x00000000042a02ca */ /* 0x004fc400000e0000 */
[----:B------:R-:W-:Y:S02]  /*1360*/  PLOP3.LUT P0, PT, PT, PT, PT, 0x80, 0x0 ;  /* 0x000000000000781c */ /* 0x000fe40003f0f070 */
[----:B---3--:R-:W-:Y:S01]  /*1370*/  @P1 R2UR UR4, R6 ;  /* 0x00000000060412ca */ /* 0x008fe200000e0000 */
[----:B------:R-:W-:-:S14]  /*1380*/  @P1 BRA `(.L_x_393) ;  /* 0x0000000000341947 */ /* 0x000fdc0003800000 */
[----:B------:R-:W-:Y:S02]  /*1390*/  ULDC.64 UR6, c[0x0][0xa08] ;  /* 0x0002820000067ab9 */ /* 0x000fe40000000a00 */
[----:B------:R-:W-:-:S04]  /*13a0*/  ISETP.NE.U32.AND P1, PT, RZ, UR6, PT ;  /* 0x00000006ff007c0c */ /* 0x000fc8000bf25070 */
[----:B------:R-:W-:-:S13]  /*13b0*/  ISETP.NE.AND.EX P1, PT, RZ, UR7, PT, P1 ;  /* 0x00000007ff007c0c */ /* 0x000fda000bf25310 */
[----:B------:R-:W-:Y:S05]  /*13c0*/  @!P1 BRA `(.L_x_393) ;  /* 0x0000000000249947 */ /* 0x000fea0003800000 */
[----:B------:R-:W-:Y:S02]  /*13d0*/  ULDC.64 UR4, c[0x0][0xa08] ;  /* 0x0002820000047ab9 */ /* 0x000fe40000000a00 */
[----:B------:R-:W-:-:S06]  /*13e0*/  UIMAD.WIDE UR4, UR38, 0x4, UR4 ;  /* 0x00000004260478a5 */ /* 0x000fcc000f8e0204 */
[----:B------:R-:W-:Y:S02]  /*13f0*/  IMAD.U32 R4, RZ, RZ, UR4 ;  /* 0x00000004ff047e24 */ /* 0x000fe4000f8e00ff */
[----:B------:R-:W-:-:S05]  /*1400*/  IMAD.U32 R5, RZ, RZ, UR5 ;  /* 0x00000005ff057e24 */ /* 0x000fca000f8e00ff */
[----:B------:R-:W2:Y:S04]  /*1410*/  LDG.E R6, desc[UR50][R4.64] ;  /* 0x0000003204067981 */ /* 0x000ea8000c1e1900 */
[----:B------:R-:W3:Y:S01]  /*1420*/  LDG.E R3, desc[UR50][R4.64+0x4] ;  /* 0x0000043204037981 */ /* 0x000ee2000c1e1900 */
[----:B--2---:R-:W-:Y:S02]  /*1430*/  R2UR UR4, R6 ;  /* 0x00000000060472ca */ /* 0x004fe400000e0000 */
[----:B---3--:R-:W-:-:S13]  /*1440*/  R2UR UR5, R3 ;  /* 0x00000000030572ca */ /* 0x008fda00000e0000 */
[----:B------:R-:W-:-:S12]  /*1450*/  UIADD3 UR4, -UR4, UR5, URZ ;  /* 0x0000000504047290 */ /* 0x000fd8000fffe13f */
.L_x_393:
[----:B------:R-:W-:Y:S01]  /*1460*/  UIADD3 UR42, -UR42, UR4, URZ ;  /* 0x000000042a2a7290 */ /* 0x000fe2000fffe13f */
[----:B------:R-:W-:Y:S01]  /*1470*/  IMAD.MOV.U32 R40, RZ, RZ, RZ ;  /* 0x000000ffff287224 */ /* 0x000fe200078e00ff */
[----:B------:R-:W-:Y:S01]  /*1480*/  CS2R R34, SRZ ;  /* 0x0000000000227805 */ /* 0x000fe2000001ff00 */
[----:B------:R-:W-:Y:S01]  /*1490*/  IMAD.MOV.U32 R161, RZ, RZ, RZ ;  /* 0x000000ffffa17224 */ /* 0x000fe200078e00ff */
[----:B------:R-:W-:Y:S01]  /*14a0*/  UISETP.GE.AND UP0, UPT, UR42, 0x1, UPT ;  /* 0x000000012a00788c */ /* 0x000fe2000bf06270 */
[----:B------:R-:W-:Y:S01]  /*14b0*/  CS2R R36, SRZ ;  /* 0x0000000000247805 */ /* 0x000fe2000001ff00 */
[----:B------:R-:W-:Y:S01]  /*14c0*/  UIADD3 UR4, UR42, 0x5f, URZ ;  /* 0x0000005f2a047890 */ /* 0x000fe2000fffe03f */
[----:B------:R-:W-:Y:S02]  /*14d0*/  CS2R R162, SRZ ;  /* 0x0000000000a27805 */ /* 0x000fe4000001ff00 */
[----:B------:R-:W-:Y:S01]  /*14e0*/  CS2R R32, SRZ ;  /* 0x0000000000207805 */ /* 0x000fe2000001ff00 */
[----:B------:R-:W-:Y:S01]  /*14f0*/  IMAD.MOV.U32 R10, RZ, RZ, RZ ;  /* 0x000000ffff0a7224 */ /* 0x000fe200078e00ff */
[----:B------:R-:W-:Y:S01]  /*1500*/  PLOP3.LUT P1, PT, PT, PT, UP0, 0x80, 0x0 ;  /* 0x000000000000781c */ /* 0x000fe20003f2f008 */
[----:B------:R-:W-:Y:S01]  /*1510*/  UIMAD.WIDE UR4, UR4, 0x2aaaaaab, URZ ;  /* 0x2aaaaaab040478a5 */ /* 0x000fe2000f8e023f */
[----:B------:R-:W-:-:S02]  /*1520*/  CS2R R26, SRZ ;  /* 0x00000000001a7805 */ /* 0x000fc4000001ff00 */
[----:B------:R-:W-:Y:S02]  /*1530*/  CS2R R28, SRZ ;  /* 0x00000000001c7805 */ /* 0x000fe4000001ff00 */
[----:B------:R-:W-:Y:S01]  /*1540*/  CS2R R24, SRZ ;  /* 0x0000000000187805 */ /* 0x000fe2000001ff00 */
[----:B------:R-:W-:-:S04]  /*1550*/  USHF.R.U32.HI UR43, URZ, 0x1f, UR5 ;  /* 0x0000001f3f2b7899 */ /* 0x000fc80008011605 */
[----:B------:R-:W-:Y:S02]  /*1560*/  ULEA.HI.SX32 UR43, UR5, UR43, 0x1c ;  /* 0x0000002b052b7291 */ /* 0x000fe4000f8fe23f */
[----:B------:R-:W-:Y:S10]  /*1570*/  @!P1 BRA `(.L_x_394) ;  /* 0x0000004400149947 */ /* 0x000ff40003800000 */
[----:B------:R-:W0:Y:S01]  /*1580*/  SHFL.IDX PT, R0, R200, RZ, 0x1f ;  /* 0x00001fffc8007589 */ /* 0x000e2200000e0000 */
[----:B------:R-:W1:Y:S01]  /*1590*/  S2UR UR44, SR_CgaCtaId ;  /* 0x00000000002c79c3 */ /* 0x000e620000008800 */
[----:B------:R-:W-:Y:S01]  /*15a0*/  UMOV UR45, 0x400 ;  /* 0x00000400002d7882 */ /* 0x000fe20000000000 */
[----:B0-----:R-:W-:Y:S01]  /*15b0*/  R2UR UR4, R0 ;  /* 0x00000000000472ca */ /* 0x001fe200000e0000 */
[----:B-1----:R-:W-:-:S04]  /*15c0*/  ULEA UR45, UR44, UR45, 0x18 ;  /* 0x0000002d2c2d7291 */ /* 0x002fc8000f8ec03f */
[----:B------:R-:W-:-:S04]  /*15d0*/  UIADD3 UR6, UR45, 0x18400, URZ ;  /* 0x000184002d067890 */ /* 0x000fc8000fffe03f */
[----:B------:R-:W-:-:S04]  /*15e0*/  ULOP3.LUT UP0, URZ, UR6, 0x1bf, URZ, 0xc0, !UPT ;  /* 0x000001bf063f7892 */ /* 0x000fc8000f80c03f */
[----:B------:R-:W-:Y:S02]  /*15f0*/  ULEA.HI UR5, UR4, UR4, URZ, 0x1 ;  /* 0x0000000404057291 */ /* 0x000fe4000f8f083f */
[----:B------:R-:W-:Y:S02]  /*1600*/  PLOP3.LUT P0, PT, PT, PT, UP0, 0x80, 0x0 ;  /* 0x000000000000781c */ /* 0x000fe40003f0f008 */
[----:B------:R-:W-:-:S04]  /*1610*/  ULOP3.LUT UR5, UR5, 0x1e, URZ, 0xc0, !UPT ;  /* 0x0000001e05057892 */ /* 0x000fc8000f8ec03f */
[----:B------:R-:W-:-:S04]  /*1620*/  UIADD3 UR5, UR4, -UR5, URZ ;  /* 0x8000000504057290 */ /* 0x000fc8000fffe03f */
[----:B------:R-:W-:-:S04]  /*1630*/  ULEA UR5, UR5, UR6, 0xd ;  /* 0x0000000605057291 */ /* 0x000fc8000f8e683f */
[----:B------:R-:W-:-:S04]  /*1640*/  USHF.R.U32.HI UR5, URZ, 0x4, UR5 ;  /* 0x000000043f057899 */ /* 0x000fc80008011605 */
[----:B------:R-:W-:Y:S01]  /*1650*/  ULOP3.LUT UR49, UR5, 0x3fff, URZ, 0xc0, !UPT ;  /* 0x00003fff05317892 */ /* 0x000fe2000f8ec03f */
[----:B------:R-:W-:Y:S11]  /*1660*/  @!P0 BRA `(.L_x_395) ;  /* 0x0000000000408947 */ /* 0x000ff60003800000 */
[----:B------:R-:W-:Y:S01]  /*1670*/  MOV R0, 0x0 ;  /* 0x0000000000007802 */ /* 0x000fe20000000f00 */
[----:B------:R-:W-:Y:S01]  /*1680*/  ULDC.64 UR4, c[0x4][0x98] ;  /* 0x0100260000047ab9 */ /* 0x000fe20000000a00 */
[----:B------:R-:W-:Y:S01]  /*1690*/  ULDC.64 UR6, c[0x4][0x38] ;  /* 0x01000e0000067ab9 */ /* 0x000fe20000000a00 */
[----:B------:R-:W-:Y:S01]  /*16a0*/  MOV R4, UR4 ;  /* 0x0000000400047c02 */ /* 0x000fe20008000f00 */
        /* <DEDUP_REMOVED lines=12> */
.L_x_395:
[----:B------:R-:W-:Y:S01]  /*1770*/  ULEA.HI UR4, UR47, UR47, URZ, 0x1 ;  /* 0x0000002f2f047291 */ /* 0x000fe2000f8f083f */
[----:B------:R-:W0:Y:S03]  /*1780*/  S2R R20, SR_TID.X ;  /* 0x0000000000147919 */ /* 0x000e260000002100 */
[----:B------:R-:W-:-:S04]  /*1790*/  ULOP3.LUT UR4, UR4, 0xfffffffe, URZ, 0xc0, !UPT ;  /* 0xfffffffe04047892 */ /* 0x000fc8000f8ec03f */
[----:B------:R-:W-:-:S06]  /*17a0*/  UIADD3 UR4, UR47, -UR4, URZ ;  /* 0x800000042f047290 */ /* 0x000fcc000fffe03f */
[----:B------:R-:W-:-:S05]  /*17b0*/  IMAD.U32 R0, RZ, RZ, UR4 ;  /* 0x00000004ff007e24 */ /* 0x000fca000f8e00ff */
[----:B------:R-:W-:-:S04]  /*17c0*/  SHF.L.U32 R0, R0, 0x1f, RZ ;  /* 0x0000001f00007819 */ /* 0x000fc800000006ff */
[----:B------:R-:W1:Y:S01]  /*17d0*/  SYNCS.PHASECHK.TRANS64.TRYWAIT P0, [UR45+0x22800], R0 ;  /* 0x02280000ff0075a7 */ /* 0x000e62000800016d */
[----:B0-----:R-:W-:-:S05]  /*17e0*/  SHF.R.U32.HI R20, RZ, 0x7, R20 ;  /* 0x00000007ff147819 */ /* 0x001fca0000011614 */
[----:B------:R-:W-:Y:S01]  /*17f0*/  VIADD R7, R20, 0x8 ;  /* 0x0000000814077836 */ /* 0x000fe20000000000 */
[----:B-1----:R-:W-:Y:S06]  /*1800*/  @!P0 BRA `(.L_x_396) ;  /* 0x000000c0008c8947 */ /* 0x002fec0003800000 */
.L_x_523:
[----:B0-----:R-:W-:Y:S01]  /*1810*/  IMAD.U32 R0, RZ, RZ, UR48 ;  /* 0x00000030ff007e24 */ /* 0x001fe2000f8e00ff */
[----:B------:R-:W-:Y:S05]  /*1820*/  WARPSYNC.ALL ;  /* 0x0000000000007948 */ /* 0x000fea0003800000 */
[----:B------:R0:W-:Y:S01]  /*1830*/  BAR.SYNC.DEFER_BLOCKING R7, 0x100 ;  /* 0x000400070000751d */ /* 0x0001e20000010000 */
[----:B------:R-:W-:-:S13]  /*1840*/  ISETP.NE.AND P0, PT, R0, 0x3, PT ;  /* 0x000000030000780c */ /* 0x000fda0003f05270 */
[----:B0-----:R-:W-:Y:S05]  /*1850*/  @!P0 BRA `(.L_x_397) ;  /* 0x0000000000048947 */ /* 0x001fea0003800000 */
[----:B------:R-:W-:Y:S01]  /*1860*/  BPT.TRAP 0x1 ;  /* 0x000000040000795c */ /* 0x000fe20000300000 */
.L_x_397:
[----:B------:R-:W-:Y:S01]  /*1870*/  ULEA UR22, UR36, UR45, 0x3 ;  /* 0x0000002d24167291 */ /* 0x000fe2000f8e183f */
[----:B------:R-:W-:-:S05]  /*1880*/  IMAD.U32 R8, RZ, RZ, UR46 ;  /* 0x0000002eff087e24 */ /* 0x000fca000f8e00ff */
[----:B------:R-:W-:-:S04]  /*1890*/  SHF.L.U32 R8, R8, 0x1f, RZ ;  /* 0x0000001f08087819 */ /* 0x000fc800000006ff */
[----:B------:R0:W1:Y:S01]  /*18a0*/  SYNCS.PHASECHK.TRANS64.TRYWAIT P1, [UR22+0x22830], R8 ;  /* 0x02283008ff0075a7 */ /* 0x0000620008020156 */
[----:B------:R-:W-:Y:S05]  /*18b0*/  @!P0 BRA `(.L_x_398) ;  /* 0x0000000000048947 */ /* 0x000fea0003800000 */
[----:B------:R-:W-:Y:S01]  /*18c0*/  BPT.TRAP 0x1 ;  /* 0x000000040000795c */ /* 0x000fe20000300000 */
.L_x_398:
[----:B-1----:R-:W-:Y:S05]  /*18d0*/  @P1 BRA `(.L_x_399) ;  /* 0x0000000000081947 */ /* 0x002fea0003800000 */
[----:B------:R-:W1:Y:S02]  /*18e0*/  SYNCS.PHASECHK.TRANS64.TRYWAIT P1, [UR22+0x22830], R8 ;  /* 0x02283008ff0075a7 */ /* 0x000e640008020156 */
[----:B-1----:R-:W-:Y:S05]  /*18f0*/  @!P1 BRA `(.L_x_400) ;  /* 0x000000c000689947 */ /* 0x002fea0003800000 */
.L_x_399:
        /* <DEDUP_REMOVED lines=38> */
.L_x_401:
        /* <DEDUP_REMOVED lines=310> */
.L_x_402:
[----:B------:R1:W3:Y:S01]  /*2ec0*/  SYNCS.PHASECHK.TRANS64.TRYWAIT P1, [UR22+0x22850], R8 ;  /* 0x02285008ff0075a7 */ /* 0x0002e20008020156 */
[----:B------:R-:W-:Y:S05]  /*2ed0*/  @!P0 BRA `(.L_x_403) ;  /* 0x0000000000048947 */ /* 0x000fea0003800000 */
[----:B------:R-:W-:Y:S01]  /*2ee0*/  BPT.TRAP 0x1 ;  /* 0x000000040000795c */ /* 0x000fe20000300000 */
.L_x_403:
[----:B---3--:R-:W-:Y:S05]  /*2ef0*/  @P1 BRA `(.L_x_404) ;  /* 0x0000000000081947 */ /* 0x008fea0003800000 */
[----:B------:R-:W3:Y:S02]  /*2f00*/  SYNCS.PHASECHK.TRANS64.TRYWAIT P1, [UR22+0x22850], R8 ;  /* 0x02285008ff0075a7 */ /* 0x000ee40008020156 */
[----:B---3--:R-:W-:Y:S05]  /*2f10*/  @!P1 BRA `(.L_x_405) ;  /* 0x000000a800f89947 */ /* 0x008fea0003800000 */
.L_x_404:
        /* <DEDUP_REMOVED lines=43> */
.L_x_406:
[----:B------:R-:W4:Y:S01]  /*31d0*/  S2UR UR6, SR_CgaCtaId ;  /* 0x00000000000679c3 */ /* 0x000f220000008800 */
[----:B------:R-:W-:Y:S02]  /*31e0*/  UISETP.GE.AND UP0, UPT, UR42, 0x61, UPT ;  /* 0x000000612a00788c */ /* 0x000fe4000bf06270 */
[----:B------:R-:W-:-:S04]  /*31f0*/  UIADD3 UR22, UR22, 0x22860, URZ ;  /* 0x0002286016167890 */ /* 0x000fc8000fffe03f */
[----:B------:R-:W-:Y:S01]  /*3200*/  PLOP3.LUT P1, PT, PT, PT, UP0, 0x80, 0x0 ;  /* 0x000000000000781c */ /* 0x000fe20003f2f008 */
[----:B----4-:R-:W-:-:S09]  /*3210*/  UPRMT UR22, UR6, 0x654, UR22 ;  /* 0x0000065406167896 */ /* 0x010fd20008000016 */
[----:B------:R-:W-:Y:S03]  /*3220*/  SYNCS.ARRIVE.TRANS64.RED.A1T0 RZ, [UR22], RZ ;  /* 0x000000ffffff79a7 */ /* 0x000fe60008100416 */
[----:B------:R-:W-:Y:S05]  /*3230*/  @!P1 BRA `(.L_x_407) ;  /* 0x0000001c00589947 */ /* 0x000fea0003800000 */
[----:B------:R-:W-:Y:S01]  /*3240*/  IMAD.MOV.U32 R213, RZ, RZ, R4 ;  /* 0x000000ffffd57224 */ /* 0x000fe200078e0004 */
[----:B------:R-:W-:Y:S01]  /*3250*/  UIADD3 UR43, UR43, -0x2, URZ ;  /* 0xfffffffe2b2b7890 */ /* 0x000fe2000fffe03f */
[----:B------:R-:W-:Y:S01]  /*3260*/  IMAD.MOV.U32 R7, RZ, RZ, R3 ;  /* 0x000000ffff077224 */ /* 0x000fe200078e0003 */
[----:B------:R-:W-:-:S10]  /*3270*/  ULDC UR22, c[0x0][0x988] ;  /* 0x0002620000167ab9 */ /* 0x000fd40000000800 */
.L_x_418:
        /* <DEDUP_REMOVED lines=8> */
[----:B-1----:R-:W-:Y:S11]  /*3300*/  @!P0 BRA `(.L_x_408) ;  /* 0x0000000000048947 */ /* 0x002ff60003800000 */
[----:B------:R-:W-:Y:S01]  /*3310*/  BPT.TRAP 0x1 ;  /* 0x000000040000795c */ /* 0x000fe20000300000 */
.L_x_408:
[----:B------:R-:W2:Y:S01]  /*3320*/  S2UR UR23, SR_CgaCtaId ;  /* 0x00000000001779c3 */ /* 0x000ea20000008800 */
[----:B------:R-:W-:Y:S01]  /*3330*/  UMOV UR6, 0x400 ;  /* 0x0000040000067882 */ /* 0x000fe20000000000 */
[----:B01-3--:R-:W-:-:S05]  /*3340*/  IMAD.U32 R8, RZ, RZ, UR46 ;  /* 0x0000002eff087e24 */ /* 0x00bfca000f8e00ff */
[----:B------:R-:W-:Y:S01]  /*3350*/  SHF.L.U32 R8, R8, 0x1f, RZ ;  /* 0x0000001f08087819 */ /* 0x000fe200000006ff */
[----:B--2---:R-:W-:-:S04]  /*3360*/  ULEA UR6, UR23, UR6, 0x18 ;  /* 0x0000000617067291 */ /* 0x004fc8000f8ec03f */
[----:B------:R-:W-:-:S09]  /*3370*/  ULEA UR24, UR36, UR6, 0x3 ;  /* 0x0000000624187291 */ /* 0x000fd2000f8e183f */
[----:B------:R0:W1:Y:S01]  /*3380*/  SYNCS.PHASECHK.TRANS64.TRYWAIT P2, [UR24+0x22830], R8 ;  /* 0x02283008ff0075a7 */ /* 0x0000620008040158 */
[----:B------:R-:W-:Y:S05]  /*3390*/  @!P0 BRA `(.L_x_409) ;  /* 0x0000000000048947 */ /* 0x000fea0003800000 */
[----:B------:R-:W-:Y:S01]  /*33a0*/  BPT.TRAP 0x1 ;  /* 0x000000040000795c */ /* 0x000fe20000300000 */
.L_x_409:
[----:B-1----:R-:W-:Y:S05]  /*33b0*/  @P2 BRA `(.L_x_410) ;  /* 0x0000000000082947 */ /* 0x002fea0003800000 */
[----:B------:R-:W1:Y:S02]  /*33c0*/  SYNCS.PHASECHK.TRANS64.TRYWAIT P2, [UR24+0x22830], R8 ;  /* 0x02283008ff0075a7 */ /* 0x000e640008040158 */
[----:B-1----:R-:W-:Y:S05]  /*33d0*/  @!P2 BRA `(.L_x_411) ;  /* 0x000000a400e0a947 */ /* 0x002fea0003800000 */
.L_x_410:
[----:B------:R-:W-:Y:S01]  /*33e0*/  UIMAD UR6, UR36, 0x300, UR20 ;  /* 0x00000300240678a4 */ /* 0x000fe2000f8e0214 */
[----:B------:R-:W-:Y:S01]  /*33f0*/  WARPGROUP.ARRIVE ;  /* 0x00000000000079c5 */ /* 0x000fe20000000000 */
[----:B------:R-:W-:Y:S01]  /*3400*/  UMOV UR7, 0x40000040 ;  /* 0x4000004000077882 */ /* 0x000fe20000000000 */
[----:B------:R-:W-:Y:S01]  /*3410*/  UMOV UR11, 0x40000040 ;  /* 0x40000040000b7882 */ /* 0x000fe20000000000 */
[----:B------:R-:W-:-:S03]  /*3420*/  UIADD3 UR10, UR6, 0x2, URZ ;  /* 0x00000002060a7890 */ /* 0x000fc6000fffe03f */
[----:B------:R-:W2:Y:S01]  /*3430*/  S2R R0, SR_TID.X ;  /* 0x0000000000007919 */ /* 0x000ea20000002100 */
[----:B------:R-:W-:Y:S01]  /*3440*/  UIADD3 UR14, UR6, 0x4, URZ ;  /* 0x00000004060e7890 */ /* 0x000fe2000fffe03f */
[----:B------:R-:W-:Y:S01]  /*3450*/  UMOV UR15, 0x40000040 ;  /* 0x40000040000f7882 */ /* 0x000fe20000000000 */
[----:B------:R-:W-:Y:S01]  /*3460*/  HGMMA.64x96x16.F32.BF16 R152, gdesc[UR4], RZ, !UPT, gsb0 ;  /* 0x01600000049879f0 */ /* 0x000fe2000c0018ff */
[----:B------:R-:W-:Y:S01]  /*3470*/  UIADD3 UR18, UR6, 0x6, URZ ;  /* 0x0000000606127890 */ /* 0x000fe2000fffe03f */
        /* <DEDUP_REMOVED lines=16> */
.L_x_412:
[----:B------:R-:W-:Y:S01]  /*3580*/  FMNMX.FTZ R4, R152, R7, !PT ;  /* 0x0000000798047209 */ /* 0x000fe20007810000 */
[----:B------:R-:W-:Y:S01]  /*3590*/  UMOV UR10, UR22 ;  /* 0x00000016000a7c82 */ /* 0x000fe20008000000 */
[----:B------:R-:W-:Y:S02]  /*35a0*/  UIADD3 UR6, UR24, 0x22840, URZ ;  /* 0x0002284018067890 */ /* 0x000fe4000fffe03f */
[----:B-1----:R-:W-:Y:S02]  /*35b0*/  FMNMX.FTZ R3, R153, R4, !PT ;  /* 0x0000000499037209 */ /* 0x002fe40007810000 */
        /* <DEDUP_REMOVED lines=23> */
[----:B------:R-:W-:-:S05]  /*3730*/  FMNMX.FTZ R9, R197, R4, !PT ;  /* 0x00000004c5097209 */ /* 0x000fca0007810000 */
[----:B------:R-:W1:Y:S02]  /*3740*/  SHFL.BFLY PT, R4, R9, 0x2, 0x1f ;  /* 0x0c401f0009047f89 */ /* 0x000e6400000e0000 */
[----:B-1----:R-:W-:-:S05]  /*3750*/  FMNMX.FTZ R10, R9, R4, !PT ;  /* 0x00000004090a7209 */ /* 0x002fca0007810000 */
[----:B------:R-:W1:Y:S02]  /*3760*/  SHFL.BFLY PT, R3, R10, 0x1, 0x1f ;  /* 0x0c201f000a037f89 */ /* 0x000e6400000e0000 */
[----:B-1----:R-:W-:-:S05]  /*3770*/  FMNMX.FTZ R3, R10, R3, !PT ;  /* 0x000000030a037209 */ /* 0x002fca0007810000 */
        /* <DEDUP_REMOVED lines=34> */
[----:B------:R-:W-:Y:S01]  /*39a0*/  FFMA.FTZ R176, R197, UR10, -R20 ;  /* 0x0000000ac5b07c23 */ /* 0x000fe20008010814 */
[----:B------:R-:W-:Y:S01]  /*39b0*/  FMNMX.FTZ R4, R170, R9, !PT ;  /* 0x00000009aa047209 */ /* 0x000fe20007810000 */
[----:B------:R-:W1:Y:S03]  /*39c0*/  MUFU.EX2 R7, R7 ;  /* 0x0000000700077308 */ /* 0x000e660000000800 */
[----:B------:R-:W-:-:S04]  /*39d0*/  FMNMX.FTZ R9, R171, R4, !PT ;  /* 0x00000004ab097209 */ /* 0x000fc80007810000 */
[----:B------:R-:W-:Y:S01]  /*39e0*/  FMNMX.FTZ R4, R174, R9, !PT ;  /* 0x00000009ae047209 */ /* 0x000fe20007810000 */
[----:B------:R-:W3:Y:S03]  /*39f0*/  MUFU.EX2 R152, R152 ;  /* 0x0000009800987308 */ /* 0x000ee60000000800 */
[----:B------:R-:W-:-:S04]  /*3a00*/  FMNMX.FTZ R9, R175, R4, !PT ;  /* 0x00000004af097209 */ /* 0x000fc80007810000 */
[----:B------:R-:W-:Y:S01]  /*3a10*/  FMNMX.FTZ R4, R178, R9, !PT ;  /* 0x00000009b2047209 */ /* 0x000fe20007810000 */
[----:B------:R-:W4:Y:S01]  /*3a20*/  MUFU.EX2 R153, R153 ;  /* 0x0000009900997308 */ /* 0x000f220000000800 */
[-C--:B-1----:R-:W-:Y:S01]  /*3a30*/  FMUL.FTZ R24, R24, R7.reuse ;  /* 0x0000000718187220 */ /* 0x082fe20000410000 */
[-C--:B------:R-:W-:Y:S01]  /*3a40*/  FMUL.FTZ R25, R25, R7.reuse ;  /* 0x0000000719197220 */ /* 0x080fe20000410000 */
[----:B------:R-:W-:Y:S01]  /*3a50*/  FMNMX.FTZ R9, R179, R4, !PT ;  /* 0x00000004b3097209 */ /* 0x000fe20007810000 */
[-C--:B------:R-:W-:Y:S01]  /*3a60*/  FMUL.FTZ R28, R28, R7.reuse ;  /* 0x000000071c1c7220 */ /* 0x080fe20000410000 */
[-C--:B------:R-:W-:Y:S01]  /*3a70*/  FMUL.FTZ R29, R29, R7.reuse ;  /* 0x000000071d1d7220 */ /* 0x080fe20000410000 */
[----:B------:R-:W-:Y:S01]  /*3a80*/  FMUL.FTZ R32, R32, R7 ;  /* 0x0000000720207220 */ /* 0x000fe20000410000 */
[----:B------:R-:W-:Y:S01]  /*3a90*/  FMNMX.FTZ R4, R182, R9, !PT ;  /* 0x00000009b6047209 */ /* 0x000fe20007810000 */
[----:B------:R-:W1:Y:S01]  /*3aa0*/  MUFU.EX2 R212, R212 ;  /* 0x000000d400d47308 */ /* 0x000e620000000800 */
[----:B---3--:R-:W-:Y:S01]  /*3ab0*/  FFMA.FTZ R6, R7, R6, R152 ;  /* 0x0000000607067223 */ /* 0x008fe20000010098 */
[-C--:B------:R-:W-:Y:S01]  /*3ac0*/  FMUL.FTZ R33, R33, R7.reuse ;  /* 0x0000000721217220 */ /* 0x080fe20000410000 */
[----:B------:R-:W-:Y:S01]  /*3ad0*/  FMNMX.FTZ R9, R183, R4, !PT ;  /* 0x00000004b7097209 */ /* 0x000fe20007810000 */
[-C--:B------:R-:W-:Y:S01]  /*3ae0*/  FMUL.FTZ R36, R36, R7.reuse ;  /* 0x0000000724247220 */ /* 0x080fe20000410000 */
[-C--:B------:R-:W-:Y:S01]  /*3af0*/  FMUL.FTZ R37, R37, R7.reuse ;  /* 0x0000000725257220 */ /* 0x080fe20000410000 */
[----:B------:R-:W-:Y:S01]  /*3b00*/  FMUL.FTZ R40, R40, R7 ;  /* 0x0000000728287220 */ /* 0x000fe20000410000 */
[----:B------:R-:W-:Y:S01]  /*3b10*/  FMNMX.FTZ R4, R186, R9, !PT ;  /* 0x00000009ba047209 */ /* 0x000fe20007810000 */
[----:B------:R-:W3:Y:S01]  /*3b20*/  MUFU.EX2 R157, R157 ;  /* 0x0000009d009d7308 */ /* 0x000ee20000000800 */
[C---:B----4-:R-:W-:Y:S01]  /*3b30*/  FADD.FTZ R181, R153.reuse, R6 ;  /* 0x0000000699b57221 */ /* 0x050fe20000010000 */
[----:B------:R-:W-:Y:S01]  /*3b40*/  F2FP.BF16.F32.PACK_AB R152, R153, R152 ;  /* 0x000000989998723e */ /* 0x000fe200000010ff */
[-C--:B------:R-:W-:Y:S01]  /*3b50*/  FMUL.FTZ R41, R41, R7.reuse ;  /* 0x0000000729297220 */ /* 0x080fe20000410000 */
[----:B------:R-:W-:Y:S01]  /*3b60*/  FMNMX.FTZ R9, R187, R4, !PT ;  /* 0x00000004bb097209 */ /* 0x000fe20007810000 */
[-C--:B------:R-:W-:Y:S01]  /*3b70*/  FMUL.FTZ R44, R44, R7.reuse ;  /* 0x000000072c2c7220 */ /* 0x080fe20000410000 */
[-C--:B------:R-:W-:Y:S01]  /*3b80*/  FMUL.FTZ R45, R45, R7.reuse ;  /* 0x000000072d2d7220 */ /* 0x080fe20000410000 */
[----:B------:R-:W-:Y:S01]  /*3b90*/  FMUL.FTZ R48, R48, R7 ;  /* 0x0000000730307220 */ /* 0x000fe20000410000 */
[----:B------:R-:W-:Y:S01]  /*3ba0*/  FMNMX.FTZ R4, R190, R9, !PT ;  /* 0x00000009be047209 */ /* 0x000fe20007810000 */
[----:B------:R-:W-:Y:S01]  /*3bb0*/  MUFU.EX2 R156, R156 ;  /* 0x0000009c009c7308 */ /* 0x000fe20000000800 */
[-C--:B------:R-:W-:Y:S01]  /*3bc0*/  FMUL.FTZ R49, R49, R7.reuse ;  /* 0x0000000731317220 */ /* 0x080fe20000410000 */
        /* <DEDUP_REMOVED lines=20> */
[-C--:B------:R-:W-:Y:S01]  /*3d10*/  FMUL.FTZ R77, R77, R7.reuse ;  /* 0x000000074d4d7220 */ /* 0x080fe20000410000 */
[-C--:B------:R-:W-:Y:S01]  /*3d20*/  FMUL.FTZ R80, R80, R7.reuse ;  /* 0x0000000750507220 */ /* 0x080fe20000410000 */
[----:B------:R-:W4:Y:S01]  /*3d30*/  SHFL.BFLY PT, R9, R4, 0x2, 0x1f ;  /* 0x0c401f0004097f89 */ /* 0x000f2200000e0000 */
        /* <DEDUP_REMOVED lines=22> */
[----:B------:R-:W-:Y:S01]  /*3ea0*/  FMUL.FTZ R120, R120, R7 ;  /* 0x0000000778787220 */ /* 0x000fe20000410000 */
[----:B----4-:R-:W-:Y:S01]  /*3eb0*/  FMNMX.FTZ R9, R4, R9, !PT ;  /* 0x0000000904097209 */ /* 0x010fe20007810000 */
[----:B------:R-:W-:Y:S01]  /*3ec0*/  MUFU.EX2 R12, R12 ;  /* 0x0000000c000c7308 */ /* 0x000fe20000000800 */
[-C--:B------:R-:W-:Y:S01]  /*3ed0*/  FMUL.FTZ R121, R121, R7.reuse ;  /* 0x0000000779797220 */ /* 0x080fe20000410000 */
[-C--:B------:R-:W-:Y:S01]  /*3ee0*/  FMUL.FTZ R124, R124, R7.reuse ;  /* 0x000000077c7c7220 */ /* 0x080fe20000410000 */
[-C--:B------:R-:W-:Y:S01]  /*3ef0*/  FMUL.FTZ R125, R125, R7.reuse ;  /* 0x000000077d7d7220 */ /* 0x080fe20000410000 */
[----:B------:R-:W4:Y:S01]  /*3f00*/  SHFL.BFLY PT, R4, R9, 0x1, 0x1f ;  /* 0x0c201f0009047f89 */ /* 0x000f2200000e0000 */
        /* <DEDUP_REMOVED lines=13> */
[----:B------:R-:W-:-:S06]  /*3fe0*/  FMUL.FTZ R149, R149, R7 ;  /* 0x0000000795957220 */ /* 0x000fcc0000410000 */
[----:B------:R-:W-:Y:S01]  /*3ff0*/  MUFU.EX2 R211, R211 ;  /* 0x000000d300d37308 */ /* 0x000fe20000000800 */
[----:B----4-:R-:W-:-:S07]  /*4000*/  FMNMX.FTZ R4, R9, R4, !PT ;  /* 0x0000000409047209 */ /* 0x010fce0007810000 */
        /* <DEDUP_REMOVED lines=9> */
[----:B------:R-:W4:Y:S01]  /*40a0*/  MUFU.EX2 R20, R20 ;  /* 0x0000001400147308 */ /* 0x000f220000000800 */
[--C-:B------:R-:W-:Y:S01]  /*40b0*/  FFMA.FTZ R162, R167, UR10, -R180.reuse ;  /* 0x0000000aa7a27c23 */ /* 0x100fe200080108b4 */
[--C-:B------:R-:W-:Y:S01]  /*40c0*/  FFMA.FTZ R163, R163, UR10, -R180.reuse ;  /* 0x0000000aa3a37c23 */ /* 0x100fe200080108b4 */
[--C-:B------:R-:W-:Y:S01]  /*40d0*/  FFMA.FTZ R167, R171, UR10, -R180.reuse ;  /* 0x0000000aaba77c23 */ /* 0x100fe200080108b4 */
[--C-:B------:R-:W-:Y:S01]  /*40e0*/  FFMA.FTZ R171, R175, UR10, -R180.reuse ;  /* 0x0000000aafab7c23 */ /* 0x100fe200080108b4 */
[--C-:B------:R-:W-:Y:S01]  /*40f0*/  FFMA.FTZ R175, R179, UR10, -R180.reuse ;  /* 0x0000000ab3af7c23 */ /* 0x100fe200080108b4 */
[--C-:B------:R-:W-:Y:S01]  /*4100*/  FFMA.FTZ R159, R166, UR10, -R180.reuse ;  /* 0x0000000aa69f7c23 */ /* 0x100fe200080108b4 */
[--C-:B------:R-:W-:Y:S01]  /*4110*/  FFMA.FTZ R166, R170, UR10, -R180.reuse ;  /* 0x0000000aaaa67c23 */ /* 0x100fe200080108b4 */
[----:B------:R-:W5:Y:S01]  /*4120*/  MUFU.EX2 R161, R161 ;  /* 0x000000a100a17308 */ /* 0x000f620000000800 */
[--C-:B------:R-:W-:Y:S01]  /*4130*/  FFMA.FTZ R170, R174, UR10, -R180.reuse ;  /* 0x0000000aaeaa7c23 */ /* 0x100fe200080108b4 */
[--C-:B------:R-:W-:Y:S01]  /*4140*/  FFMA.FTZ R174, R178, UR10, -R180.reuse ;  /* 0x0000000ab2ae7c23 */ /* 0x100fe200080108b4 */
[----:B-1----:R-:W-:Y:S01]  /*4150*/  FADD.FTZ R178, R212, R181 ;  /* 0x000000b5d4b27221 */ /* 0x002fe20000010000 */
[--C-:B------:R-:W-:Y:S01]  /*4160*/  FFMA.FTZ R182, R182, UR10, -R180.reuse ;  /* 0x0000000ab6b67c23 */ /* 0x100fe200080108b4 */
[--C-:B------:R-:W-:Y:S01]  /*4170*/  FFMA.FTZ R6, R183, UR10, -R180.reuse ;  /* 0x0000000ab7067c23 */ /* 0x100fe200080108b4 */
[----:B------:R-:W-:Y:S01]  /*4180*/  FFMA.FTZ R194, R194, UR10, -R180 ;  /* 0x0000000ac2c27c23 */ /* 0x000fe200080108b4 */
[----:B---3--:R-:W-:Y:S01]  /*4190*/  FADD.FTZ R181, R157, R178 ;  /* 0x000000b29db57221 */ /* 0x008fe20000010000 */
[----:B------:R-:W1:Y:S01]  /*41a0*/  MUFU.EX2 R184, R184 ;  /* 0x000000b800b87308 */ /* 0x000e620000000800 */
[--C-:B------:R-:W-:Y:S01]  /*41b0*/  FFMA.FTZ R178, R186, UR10, -R180.reuse ;  /* 0x0000000abab27c23 */ /* 0x100fe200080108b4 */
[--C-:B------:R-:W-:Y:S01]  /*41c0*/  FFMA.FTZ R195, R195, UR10, -R180.reuse ;  /* 0x0000000ac3c37c23 */ /* 0x100fe200080108b4 */
[----:B------:R-:W-:Y:S01]  /*41d0*/  FFMA.FTZ R198, R198, UR10, -R180 ;  /* 0x0000000ac6c67c23 */ /* 0x000fe200080108b4 */
[-C--:B----4-:R-:W-:Y:S01]  /*41e0*/  FMUL.FTZ R26, R26, R20.reuse ;  /* 0x000000141a1a7220 */ /* 0x090fe20000410000 */
[-C--:B------:R-:W-:Y:S01]  /*41f0*/  FMUL.FTZ R27, R27, R20.reuse ;  /* 0x000000141b1b7220 */ /* 0x080fe20000410000 */
[-C--:B------:R-:W-:Y:S01]  /*4200*/  FMUL.FTZ R30, R30, R20.reuse ;  /* 0x000000141e1e7220 */ /* 0x080fe20000410000 */
[-C--:B------:R-:W-:Y:S01]  /*4210*/  FMUL.FTZ R31, R31, R20.reuse ;  /* 0x000000141f1f7220 */ /* 0x080fe20000410000 */
[----:B------:R-:W3:Y:S01]  /*4220*/  MUFU.EX2 R155, R155 ;  /* 0x0000009b009b7308 */ /* 0x000ee20000000800 */
[----:B-----5:R-:W-:Y:S01]  /*4230*/  FFMA.FTZ R179, R20, R5, R161 ;  /* 0x0000000514b37223 */ /* 0x020fe200000100a1 */
[-C--:B------:R-:W-:Y:S01]  /*4240*/  FMUL.FTZ R34, R34, R20.reuse ;  /* 0x0000001422227220 */ /* 0x080fe20000410000 */
[-C--:B------:R-:W-:Y:S01]  /*4250*/  FMUL.FTZ R35, R35, R20.reuse ;  /* 0x0000001423237220 */ /* 0x080fe20000410000 */
[-C--:B------:R-:W-:Y:S01]  /*4260*/  FMUL.FTZ R38, R38, R20.reuse ;  /* 0x0000001426267220 */ /* 0x080fe20000410000 */
[-C--:B------:R-:W-:Y:S01]  /*4270*/  FMUL.FTZ R39, R39, R20.reuse ;  /* 0x0000001427277220 */ /* 0x080fe20000410000 */
[-C--:B------:R-:W-:Y:S01]  /*4280*/  FMUL.FTZ R42, R42, R20.reuse ;  /* 0x000000142a2a7220 */ /* 0x080fe20000410000 */
[-C--:B------:R-:W-:Y:S01]  /*4290*/  FMUL.FTZ R43, R43, R20.reuse ;  /* 0x000000142b2b7220 */ /* 0x080fe20000410000 */
[----:B------:R-:W4:Y:S01]  /*42a0*/  MUFU.EX2 R188, R188 ;  /* 0x000000bc00bc7308 */ /* 0x000f220000000800 */
        /* <DEDUP_REMOVED lines=8> */
[----:B---3--:R-:W-:Y:S01]  /*4330*/  FADD.FTZ R179, R155, R154 ;  /* 0x0000009a9bb37221 */ /* 0x008fe20000010000 */
[----:B------:R-:W-:Y:S01]  /*4340*/  FADD.FTZ R154, R156, R181 ;  /* 0x000000b59c9a7221 */ /* 0x000fe20000010000 */
[----:B------:R-:W-:Y:S01]  /*4350*/  FFMA.FTZ R181, R190, UR10, -R180 ;  /* 0x0000000abeb57c23 */ /* 0x000fe200080108b4 */
[C---:B------:R-:W-:Y:S01]  /*4360*/  F2FP.BF16.F32.PACK_AB R156, R15.reuse, R156 ;  /* 0x0000009c0f9c723e */ /* 0x040fe200000010ff */
[-C--:B------:R-:W-:Y:S01]  /*4370*/  FMUL.FTZ R58, R58, R20.reuse ;  /* 0x000000143a3a7220 */ /* 0x080fe20000410000 */
[----:B------:R-:W-:Y:S01]  /*4380*/  FADD.FTZ R154, R15, R154 ;  /* 0x0000009a0f9a7221 */ /* 0x000fe20000010000 */
[-C--:B------:R-:W-:Y:S01]  /*4390*/  FMUL.FTZ R59, R59, R20.reuse ;  /* 0x000000143b3b7220 */ /* 0x080fe20000410000 */
[----:B------:R-:W3:Y:S01]  /*43a0*/  MUFU.EX2 R163, R163 ;  /* 0x000000a300a37308 */ /* 0x000ee20000000800 */
[C---:B----4-:R-:W-:Y:S01]  /*43b0*/  FADD.FTZ R183, R188.reuse, R179 ;  /* 0x000000b3bcb77221 */ /* 0x050fe20000010000 */
[----:B------:R-:W-:Y:S01]  /*43c0*/  FFMA.FTZ R179, R187, UR10, -R180 ;  /* 0x0000000abbb37c23 */ /* 0x000fe200080108b4 */
[----:B------:R-:W-:Y:S01]  /*43d0*/  F2FP.BF16.F32.PACK_AB R155, R188, R155 ;  /* 0x0000009bbc9b723e */ /* 0x000fe200000010ff */
        /* <DEDUP_REMOVED lines=12> */
[----:B------:R-:W5:Y:S01]  /*44a0*/  MUFU.EX2 R162, R162 ;  /* 0x000000a200a27308 */ /* 0x000f620000000800 */
[-C--:B------:R-:W-:Y:S01]  /*44b0*/  FMUL.FTZ R83, R83, R20.reuse ;  /* 0x0000001453537220 */ /* 0x080fe20000410000 */
[-C--:B------:R-:W-:Y:S01]  /*44c0*/  FMUL.FTZ R86, R86, R20.reuse ;  /* 0x0000001456567220 */ /* 0x080fe20000410000 */
[-C--:B------:R-:W-:Y:S01]  /*44d0*/  FMUL.FTZ R87, R87, R20.reuse ;  /* 0x0000001457577220 */ /* 0x080fe20000410000 */
[-C--:B------:R-:W-:Y:S01]  /*44e0*/  FMUL.FTZ R90, R90, R20.reuse ;  /* 0x000000145a5a7220 */ /* 0x080fe20000410000 */
[-C--:B------:R-:W-:Y:S01]  /*44f0*/  FMUL.FTZ R91, R91, R20.reuse ;  /* 0x000000145b5b7220 */ /* 0x080fe20000410000 */
[-C--:B------:R-:W-:Y:S01]  /*4500*/  FMUL.FTZ R94, R94, R20.reuse ;  /* 0x000000145e5e7220 */ /* 0x080fe20000410000 */
[-C--:B------:R-:W-:Y:S01]  /*4510*/  FMUL.FTZ R95, R95, R20.reuse ;  /* 0x000000145f5f7220 */ /* 0x080fe20000410000 */
[----:B------:R-:W0:Y:S01]  /*4520*/  MUFU.EX2 R166, R166 ;  /* 0x000000a600a67308 */ /* 0x000e220000000800 */
[-C--:B------:R-:W-:Y:S01]  /*4530*/  FMUL.FTZ R98, R98, R20.reuse ;  /* 0x0000001462627220 */ /* 0x080fe20000410000 */
[-C--:B------:R-:W-:Y:S01]  /*4540*/  FMUL.FTZ R99, R99, R20.reuse ;  /* 0x0000001463637220 */ /* 0x080fe20000410000 */
[-C--:B------:R-:W-:Y:S01]  /*4550*/  FMUL.FTZ R102, R102, R20.reuse ;  /* 0x0000001466667220 */ /* 0x080fe20000410000 */
[-C--:B------:R-:W-:Y:S01]  /*4560*/  FMUL.FTZ R103, R103, R20.reuse ;  /* 0x0000001467677220 */ /* 0x080fe20000410000 */
[-C--:B------:R-:W-:Y:S01]  /*4570*/  FMUL.FTZ R106, R106, R20.reuse ;  /* 0x000000146a6a7220 */ /* 0x080fe20000410000 */
[-C--:B------:R-:W-:Y:S01]  /*4580*/  FMUL.FTZ R107, R107, R20.reuse ;  /* 0x000000146b6b7220 */ /* 0x080fe20000410000 */
        /* <DEDUP_REMOVED lines=10> */
[----:B-1----:R-:W-:Y:S01]  /*4630*/  FADD.FTZ R182, R158, R183 ;  /* 0x000000b79eb67221 */ /* 0x002fe20000010000 */
[----:B------:R-:W-:Y:S01]  /*4640*/  FADD.FTZ R183, R13, R154 ;  /* 0x0000009a0db77221 */ /* 0x000fe20000010000 */
[-C--:B------:R-:W-:Y:S01]  /*4650*/  FMUL.FTZ R126, R126, R20.reuse ;  /* 0x000000147e7e7220 */ /* 0x080fe20000410000 */
[----:B------:R-:W-:Y:S01]  /*4660*/  FMUL.FTZ R127, R127, R20 ;  /* 0x000000147f7f7220 */ /* 0x000fe20000410000 */
[----:B---3--:R-:W-:Y:S01]  /*4670*/  FADD.FTZ R186, R163, R182 ;  /* 0x000000b6a3ba7221 */ /* 0x008fe20000010000 */
[----:B------:R-:W-:Y:S01]  /*4680*/  FADD.FTZ R183, R210, R183 ;  /* 0x000000b7d2b77221 */ /* 0x000fe20000010000 */
[----:B------:R-:W-:Y:S01]  /*4690*/  FFMA.FTZ R182, R191, UR10, -R180 ;  /* 0x0000000abfb67c23 */ /* 0x000fe200080108b4 */
[----:B------:R-:W1:Y:S01]  /*46a0*/  MUFU.EX2 R170, R170 ;  /* 0x000000aa00aa7308 */ /* 0x000e620000000800 */
[----:B----4-:R-:W-:Y:S01]  /*46b0*/  FADD.FTZ R185, R159, R186 ;  /* 0x000000ba9fb97221 */ /* 0x010fe20000010000 */
[----:B------:R-:W-:Y:S01]  /*46c0*/  FADD.FTZ R154, R160, R183 ;  /* 0x000000b7a09a7221 */ /* 0x000fe20000010000 */
[C---:B-----5:R-:W-:Y:S01]  /*46d0*/  F2FP.BF16.F32.PACK_AB R159, R162.reuse, R159 ;  /* 0x0000009fa29f723e */ /* 0x060fe200000010ff */
[----:B------:R-:W-:Y:S01]  /*46e0*/  FFMA.FTZ R180, R199, UR10, -R180 ;  /* 0x0000000ac7b47c23 */ /* 0x000fe200080108b4 */
[----:B------:R-:W-:Y:S01]  /*46f0*/  FADD.FTZ R185, R162, R185 ;  /* 0x000000b9a2b97221 */ /* 0x000fe20000010000 */
[----:B------:R-:W-:Y:S01]  /*4700*/  FADD.FTZ R153, R21, R154 ;  /* 0x0000009a15997221 */ /* 0x000fe20000010000 */
[----:B------:R-:W-:Y:S01]  /*4710*/  F2FP.BF16.F32.PACK_AB R154, R157, R212 ;  /* 0x000000d49d9a723e */ /* 0x000fe200000010ff */
[----:B------:R-:W3:Y:S01]  /*4720*/  MUFU.EX2 R171, R171 ;  /* 0x000000ab00ab7308 */ /* 0x000ee20000000800 */
[----:B0-----:R-:W-:Y:S01]  /*4730*/  FADD.FTZ R186, R166, R185 ;  /* 0x000000b9a6ba7221 */ /* 0x001fe20000010000 */
[----:B------:R-:W-:Y:S01]  /*4740*/  F2FP.BF16.F32.PACK_AB R162, R165, R12 ;  /* 0x0000000ca5a2723e */ /* 0x000fe200000010ff */
[----:B------:R-:W-:Y:S01]  /*4750*/  FMUL.FTZ R130, R130, R20 ;  /* 0x0000001482827220 */ /* 0x000fe20000410000 */
[----:B------:R-:W-:Y:S01]  /*4760*/  F2FP.BF16.F32.PACK_AB R160, R21, R160 ;  /* 0x000000a015a0723e */ /* 0x000fe200000010ff */
[----:B--2---:R-:W-:Y:S01]  /*4770*/  FADD.FTZ R183, R167, R186 ;  /* 0x000000baa7b77221 */ /* 0x004fe20000010000 */
[----:B------:R-:W-:Y:S01]  /*4780*/  FADD.FTZ R186, R12, R153 ;  /* 0x000000990cba7221 */ /* 0x000fe20000010000 */
[----:B------:R-:W-:Y:S01]  /*4790*/  F2FP.BF16.F32.PACK_AB R153, R184, R161 ;  /* 0x000000a1b899723e */ /* 0x000fe200000010ff */
[----:B------:R-:W0:Y:S01]  /*47a0*/  MUFU.EX2 R174, R174 ;  /* 0x000000ae00ae7308 */ /* 0x000e220000000800 */
[----:B-1----:R-:W-:Y:S01]  /*47b0*/  FADD.FTZ R184, R170, R183 ;  /* 0x000000b7aab87221 */ /* 0x002fe20000010000 */
[----:B------:R-:W-:Y:S01]  /*47c0*/  FADD.FTZ R157, R165, R186 ;  /* 0x000000baa59d7221 */ /* 0x000fe20000010000 */
        /* <DEDUP_REMOVED lines=8> */
[----:B------:R-:W-:Y:S01]  /*4850*/  F2FP.BF16.F32.PACK_AB R157, R163, R158 ;  /* 0x0000009ea39d723e */ /* 0x000fe200000010ff */
[----:B------:R-:W-:Y:S01]  /*4860*/  FMUL.FTZ R142, R142, R20 ;  /* 0x000000148e8e7220 */ /* 0x000fe20000410000 */
[----:B------:R-:W-:Y:S01]  /*4870*/  F2FP.BF16.F32.PACK_AB R158, R210, R13 ;  /* 0x0000000dd29e723e */ /* 0x000fe200000010ff */
[----:B------:R-:W-:Y:S01]  /*4880*/  FADD.FTZ R184, R211, R184 ;  /* 0x000000b8d3b87221 */ /* 0x000fe20000010000 */
[----:B------:R-:W-:Y:S01]  /*4890*/  F2FP.BF16.F32.PACK_AB R163, R171, R170 ;  /* 0x000000aaaba3723e */ /* 0x000fe200000010ff */
[----:B------:R-:W2:Y:S01]  /*48a0*/  MUFU.EX2 R14, R14 ;  /* 0x0000000e000e7308 */ /* 0x000ea20000000800 */
[----:B0-----:R-:W-:Y:S01]  /*48b0*/  FADD.FTZ R186, R174, R161 ;  /* 0x000000a1aeba7221 */ /* 0x001fe20000010000 */
[----:B------:R-:W-:Y:S01]  /*48c0*/  FADD.FTZ R13, R11, R184 ;  /* 0x000000b80b0d7221 */ /* 0x000fe20000010000 */
[----:B------:R-:W-:Y:S01]  /*48d0*/  F2FP.BF16.F32.PACK_AB R161, R167, R166 ;  /* 0x000000a6a7a1723e */ /* 0x000fe200000010ff */
[----:B------:R-:W-:Y:S01]  /*48e0*/  FMUL.FTZ R143, R143, R20 ;  /* 0x000000148f8f7220 */ /* 0x000fe20000410000 */
[----:B------:R-:W-:Y:S01]  /*48f0*/  F2FP.BF16.F32.PACK_AB R164, R211, R164 ;  /* 0x000000a4d3a4723e */ /* 0x000fe200000010ff */
        /* <DEDUP_REMOVED lines=9> */
[----:B--2---:R-:W-:-:S07]  /*4990*/  FADD.FTZ R13, R14, R13 ;  /* 0x0000000d0e0d7221 */ /* 0x004fce0000010000 */
[----:B------:R-:W2:Y:S01]  /*49a0*/  MUFU.EX2 R178, R178 ;  /* 0x000000b200b27308 */ /* 0x000ea20000000800 */
[C---:B0-----:R-:W-:Y:S01]  /*49b0*/  FADD.FTZ R15, R6.reuse, R15 ;  /* 0x0000000f060f7221 */ /* 0x041fe20000010000 */
[----:B------:R-:W-:-:S06]  /*49c0*/  F2FP.BF16.F32.PACK_AB R167, R6, R5 ;  /* 0x0000000506a7723e */ /* 0x000fcc00000010ff */
[----:B------:R-:W0:Y:S01]  /*49d0*/  MUFU.EX2 R169, R169 ;  /* 0x000000a900a97308 */ /* 0x000e220000000800 */
[----:B-1----:R-:W-:-:S07]  /*49e0*/  FADD.FTZ R12, R168, R13 ;  /* 0x0000000da80c7221 */ /* 0x002fce0000010000 */
[----:B------:R-:W1:Y:S01]  /*49f0*/  MUFU.EX2 R179, R179 ;  /* 0x000000b300b37308 */ /* 0x000e620000000800 */
[----:B--2---:R-:W-:-:S07]  /*4a00*/  FADD.FTZ R166, R178, R15 ;  /* 0x0000000fb2a67221 */ /* 0x004fce0000010000 */
[----:B------:R-:W2:Y:S01]  /*4a10*/  MUFU.EX2 R181, R181 ;  /* 0x000000b500b57308 */ /* 0x000ea20000000800 */
[C---:B0-----:R-:W-:Y:S01]  /*4a20*/  FADD.FTZ R13, R169.reuse, R12 ;  /* 0x0000000ca90d7221 */ /* 0x041fe20000010000 */
[----:B------:R-:W-:-:S06]  /*4a30*/  F2FP.BF16.F32.PACK_AB R168, R169, R168 ;  /* 0x000000a8a9a8723e */ /* 0x000fcc00000010ff */
[----:B------:R-:W0:Y:S01]  /*4a40*/  MUFU.EX2 R10, R10 ;  /* 0x0000000a000a7308 */ /* 0x000e220000000800 */
[C---:B-1----:R-:W-:Y:S01]  /*4a50*/  FADD.FTZ R12, R179.reuse, R166 ;  /* 0x000000a6b30c7221 */ /* 0x042fe20000010000 */
[----:B------:R-:W-:Y:S02]  /*4a60*/  F2FP.BF16.F32.PACK_AB R166, R14, R11 ;  /* 0x0000000b0ea6723e */ /* 0x000fe400000010ff */
[----:B------:R-:W-:-:S04]  /*4a70*/  F2FP.BF16.F32.PACK_AB R169, R179, R178 ;  /* 0x000000b2b3a9723e */ /* 0x000fc800000010ff */
[----:B------:R-:W1:Y:S01]  /*4a80*/  MUFU.EX2 R182, R182 ;  /* 0x000000b600b67308 */ /* 0x000e620000000800 */
[----:B--2---:R-:W-:-:S07]  /*4a90*/  FADD.FTZ R11, R181, R12 ;  /* 0x0000000cb50b7221 */ /* 0x004fce0000010000 */
[----:B------:R-:W2:Y:S01]  /*4aa0*/  MUFU.EX2 R173, R173 ;  /* 0x000000ad00ad7308 */ /* 0x000ea20000000800 */
[----:B0-----:R-:W-:-:S07]  /*4ab0*/  FADD.FTZ R170, R10, R13 ;  /* 0x0000000d0aaa7221 */ /* 0x001fce0000010000 */
[----:B------:R-:W0:Y:S01]  /*4ac0*/  MUFU.EX2 R194, R194 ;  /* 0x000000c200c27308 */ /* 0x000e220000000800 */
[C---:B-1----:R-:W-:Y:S01]  /*4ad0*/  FADD.FTZ R11, R182.reuse, R11 ;  /* 0x0000000bb60b7221 */ /* 0x042fe20000010000 */
[----:B------:R-:W-:-:S06]  /*4ae0*/  F2FP.BF16.F32.PACK_AB R171, R182, R181 ;  /* 0x000000b5b6ab723e */ /* 0x000fcc00000010ff */
[----:B------:R-:W1:Y:S01]  /*4af0*/  MUFU.EX2 R172, R172 ;  /* 0x000000ac00ac7308 */ /* 0x000e620000000800 */
[C---:B--2---:R-:W-:Y:S01]  /*4b00*/  FADD.FTZ R5, R173.reuse, R170 ;  /* 0x000000aaad057221 */ /* 0x044fe20000010000 */
[----:B------:R-:W-:-:S06]  /*4b10*/  F2FP.BF16.F32.PACK_AB R170, R173, R10 ;  /* 0x0000000aadaa723e */ /* 0x000fcc00000010ff */
[----:B------:R-:W2:Y:S01]  /*4b20*/  MUFU.EX2 R195, R195 ;  /* 0x000000c300c37308 */ /* 0x000ea20000000800 */
[----:B0-----:R-:W-:-:S07]  /*4b30*/  FADD.FTZ R12, R194, R11 ;  /* 0x0000000bc20c7221 */ /* 0x001fce0000010000 */
[----:B------:R-:W0:Y:S01]  /*4b40*/  MUFU.EX2 R177, R177 ;  /* 0x000000b100b17308 */ /* 0x000e220000000800 */
[----:B-1----:R-:W-:-:S07]  /*4b50*/  FADD.FTZ R6, R172, R5 ;  /* 0x00000005ac067221 */ /* 0x002fce0000010000 */
[----:B------:R-:W1:Y:S01]  /*4b60*/  MUFU.EX2 R198, R198 ;  /* 0x000000c600c67308 */ /* 0x000e620000000800 */
[C---:B--2---:R-:W-:Y:S01]  /*4b70*/  FADD.FTZ R5, R195.reuse, R12 ;  /* 0x0000000cc3057221 */ /* 0x044fe20000010000 */
[----:B------:R-:W-:-:S06]  /*4b80*/  F2FP.BF16.F32.PACK_AB R173, R195, R194 ;  /* 0x000000c2c3ad723e */ /* 0x000fcc00000010ff */
[----:B------:R-:W2:Y:S01]  /*4b90*/  MUFU.EX2 R9, R196 ;  /* 0x000000c400097308 */ /* 0x000ea20000000800 */
[C---:B0-----:R-:W-:Y:S01]  /*4ba0*/  FADD.FTZ R6, R177.reuse, R6 ;  /* 0x00000006b1067221 */ /* 0x041fe20000010000 */
[----:B------:R-:W-:-:S06]  /*4bb0*/  F2FP.BF16.F32.PACK_AB R172, R177, R172 ;  /* 0x000000acb1ac723e */ /* 0x000fcc00000010ff */
[----:B------:R-:W0:Y:S01]  /*4bc0*/  MUFU.EX2 R175, R180 ;  /* 0x000000b400af7308 */ /* 0x000e220000000800 */
[----:B-1----:R-:W-:-:S07]  /*4bd0*/  FADD.FTZ R10, R198, R5 ;  /* 0x00000005c60a7221 */ /* 0x002fce0000010000 */
[----:B------:R-:W1:Y:S01]  /*4be0*/  MUFU.EX2 R176, R176 ;  /* 0x000000b000b07308 */ /* 0x000e620000000800 */
[----:B--2---:R-:W-:Y:S01]  /*4bf0*/  FADD.FTZ R11, R9, R6 ;  /* 0x00000006090b7221 */ /* 0x004fe20000010000 */
[C---:B0-----:R-:W-:Y:S01]  /*4c00*/  FADD.FTZ R5, R175.reuse, R10 ;  /* 0x0000000aaf057221 */ /* 0x041fe20000010000 */
[----:B------:R-:W-:Y:S02]  /*4c10*/  F2FP.BF16.F32.PACK_AB R175, R175, R198 ;  /* 0x000000c6afaf723e */ /* 0x000fe400000010ff */
[C---:B-1----:R-:W-:Y:S01]  /*4c20*/  FADD.FTZ R6, R176.reuse, R11 ;  /* 0x0000000bb0067221 */ /* 0x042fe20000010000 */
[----:B------:R-:W-:Y:S01]  /*4c30*/  F2FP.BF16.F32.PACK_AB R174, R176, R9 ;  /* 0x00000009b0ae723e */ /* 0x000fe200000010ff */
[----:B------:R-:W-:Y:S06]  /*4c40*/  @!P0 BRA `(.L_x_413) ;  /* 0x0000000000048947 */ /* 0x000fec0003800000 */
[----:B------:R-:W-:Y:S01]  /*4c50*/  BPT.TRAP 0x1 ;  /* 0x000000040000795c */ /* 0x000fe20000300000 */
.L_x_413:
[----:B------:R0:W1:Y:S01]  /*4c60*/  SYNCS.PHASECHK.TRANS64.TRYWAIT P2, [UR24+0x22850], R8 ;  /* 0x02285008ff0075a7 */ /* 0x0000620008040158 */
[----:B------:R-:W-:Y:S05]  /*4c70*/  @!P0 BRA `(.L_x_414) ;  /* 0x0000000000048947 */ /* 0x000fea0003800000 */
[----:B------:R-:W-:Y:S01]  /*4c80*/  BPT.TRAP 0x1 ;  /* 0x000000040000795c */ /* 0x000fe20000300000 */
.L_x_414:
[----:B------:R-:W-:Y:S01]  /*4c90*/  VIADD R7, R214, 0x8 ;  /* 0x00000008d6077836 */ /* 0x000fe20000000000 */
[----:B-1----:R-:W-:Y:S06]  /*4ca0*/  @P2 BRA `(.L_x_415) ;  /* 0x0000000000082947 */ /* 0x002fec0003800000 */
[----:B------:R-:W1:Y:S02]  /*4cb0*/  SYNCS.PHASECHK.TRANS64.TRYWAIT P2, [UR24+0x22850], R8 ;  /* 0x02285008ff0075a7 */ /* 0x000e640008040158 */
[----:B-1----:R-:W-:Y:S05]  /*4cc0*/  @!P2 BRA `(.L_x_416) ;  /* 0x0000008c00bca947 */ /* 0x002fea0003800000 */
.L_x_415:
        /* <DEDUP_REMOVED lines=37> */
[----:B--2---:R-:W-:Y:S05]  /*4f20*/  @!P0 BRA `(.L_x_417) ;  /* 0x0000000000048947 */ /* 0x004fea0003800000 */
[----:B------:R-:W-:Y:S01]  /*4f30*/  BPT.TRAP 0x1 ;  /* 0x000000040000795c */ /* 0x000fe20000300000 */
.L_x_417:
[----:B------:R-:W-:Y:S01]  /*4f40*/  UIADD3 UR24, UR24, 0x22860, URZ ;  /* 0x0002286018187890 */ /* 0x000fe2000fffe03f */
[----:B------:R-:W-:Y:S02]  /*4f50*/  IMAD.MOV.U32 R213, RZ, RZ, R4 ;  /* 0x000000ffffd57224 */ /* 0x000fe400078e0004 */
[----:B------:R-:W-:Y:S01]  /*4f60*/  IMAD.MOV.U32 R7, RZ, RZ, R3 ;  /* 0x000000ffff077224 */ /* 0x000fe200078e0003 */
[----:B------:R-:W-:-:S09]  /*4f70*/  UPRMT UR24, UR23, 0x654, UR24 ;  /* 0x0000065417187896 */ /* 0x000fd20008000018 */
[----:B------:R-:W-:Y:S01]  /*4f80*/  SYNCS.ARRIVE.TRANS64.RED.A1T0 RZ, [UR24], RZ ;  /* 0x000000ffffff79a7 */ /* 0x000fe20008100418 */
[----:B------:R-:W-:Y:S05]  /*4f90*/  @P1 BRA `(.L_x_418) ;  /* 0xffffffe000b81947 */ /* 0x000fea000383ffff */
.L_x_407:
[----:B------:R-:W4:Y:S01]  /*4fa0*/  SHFL.BFLY PT, R7, R6, 0x2, 0x1f ;  /* 0x0c401f0006077f89 */ /* 0x000f2200000e0000 */
[----:B------:R-:W-:Y:S01]  /*4fb0*/  UIADD3 UR36, UR36, 0x1, URZ ;  /* 0x0000000124247890 */ /* 0x000fe2000fffe03f */
[----:B------:R-:W-:Y:S01]  /*4fc0*/  IMAD.U32 R14, RZ, RZ, UR10 ;  /* 0x0000000aff0e7e24 */ /* 0x000fe2000f8e00ff */
[----:B------:R2:W-:Y:S06]  /*4fd0*/  BAR.ARV R0, 0x100 ;  /* 0x000400000000751d */ /* 0x0005ec0000002000 */
[----:B------:R-:W-:Y:S02]  /*4fe0*/  UISETP.NE.AND UP0, UPT, UR36, 0x2, UPT ;  /* 0x000000022400788c */ /* 0x000fe4000bf05270 */
[----:B------:R-:W-:Y:S06]  /*4ff0*/  BAR.ARV 0x8, 0x180 ;  /* 0x0206000000007b1d */ /* 0x000fec0000002000 */
[----:B--2---:R-:W-:Y:S01]  /*5000*/  IMAD.MOV.U32 R0, RZ, RZ, RZ ;  /* 0x000000ffff007224 */ /* 0x004fe200078e00ff */
[----:B------:R-:W-:Y:S01]  /*5010*/  USEL UR4, URZ, 0x1, UP0 ;  /* 0x000000013f047887 */ /* 0x000fe20008000000 */
[----:B------:R-:W2:Y:S01]  /*5020*/  SHFL.BFLY PT, R10, R5, 0x2, 0x1f ;  /* 0x0c401f00050a7f89 */ /* 0x000ea200000e0000 */
[----:B------:R-:W-:Y:S01]  /*5030*/  PLOP3.LUT P0, PT, PT, PT, PT, 0x8, 0x0 ;  /* 0x000000000000781c */ /* 0x000fe20003f0e170 */
[----:B------:R-:W-:Y:S01]  /*5040*/  UIADD3 UR47, UR47, 0x1, URZ ;  /* 0x000000012f2f7890 */ /* 0x000fe2000fffe03f */
[----:B----4-:R-:W-:Y:S01]  /*5050*/  FADD.FTZ R7, R7, R6 ;  /* 0x0000000607077221 */ /* 0x010fe20000010000 */
[----:B------:R-:W-:Y:S01]  /*5060*/  IMAD.U32 R6, RZ, RZ, UR10 ;  /* 0x0000000aff067e24 */ /* 0x000fe2000f8e00ff */
[----:B------:R-:W-:-:S02]  /*5070*/  USEL UR36, UR36, URZ, UP0 ;  /* 0x0000003f24247287 */ /* 0x000fc40008000000 */
[----:B------:R-:W-:Y:S01]  /*5080*/  ULOP3.LUT UR46, UR46, UR4, URZ, 0x3c, !UPT ;  /* 0x000000042e2e7292 */ /* 0x000fe2000f8e3c3f */
[----:B01-3--:R-:W0:Y:S01]  /*5090*/  SHFL.BFLY PT, R8, R7, 0x1, 0x1f ;  /* 0x0c201f0007087f89 */ /* 0x00be2200000e0000 */
[----:B--2---:R-:W-:-:S05]  /*50a0*/  FADD.FTZ R10, R10, R5 ;  /* 0x000000050a0a7221 */ /* 0x004fca0000010000 */
[----:B------:R-:W1:Y:S01]  /*50b0*/  SHFL.BFLY PT, R9, R10, 0x1, 0x1f ;  /* 0x0c201f000a097f89 */ /* 0x000e6200000e0000 */
[----:B0-----:R-:W-:Y:S01]  /*50c0*/  FADD.FTZ R11, R7, R8 ;  /* 0x00000008070b7221 */ /* 0x001fe20000010000 */
[----:B------:R-:W-:-:S04]  /*50d0*/  IMAD.MOV.U32 R8, RZ, RZ, RZ ;  /* 0x000000ffff087224 */ /* 0x000fc800078e00ff */
[----:B------:R-:W-:-:S13]  /*50e0*/  FSETP.NE.FTZ.AND P1, PT, R11, RZ, PT ;  /* 0x000000ff0b00720b */ /* 0x000fda0003f35000 */
[----:B------:R-:W0:Y:S01]  /*50f0*/  @P1 MUFU.LG2 R5, R11 ;  /* 0x0000000b00051308 */ /* 0x000e220000000c00 */
[----:B------:R-:W-:Y:S01]  /*5100*/  @P1 FMUL.FTZ R6, R6, 0.69314718246459960938 ;  /* 0x3f31721806061820 */ /* 0x000fe20000410000 */
[----:B-1----:R-:W-:Y:S01]  /*5110*/  FADD.FTZ R12, R10, R9 ;  /* 0x000000090a0c7221 */ /* 0x002fe20000010000 */
[----:B------:R-:W-:-:S04]  /*5120*/  IMAD.MOV.U32 R9, RZ, RZ, -0x800000 ;  /* 0xff800000ff097424 */ /* 0x000fc800078e00ff */
[----:B------:R-:W-:Y:S01]  /*5130*/  FSETP.NE.FTZ.AND P2, PT, R12, RZ, PT ;  /* 0x000000ff0c00720b */ /* 0x000fe20003f55000 */
[----:B------:R-:W1:Y:S01]  /*5140*/  @P1 MUFU.RCP R8, R11 ;  /* 0x0000000b00081308 */ /* 0x000e620000001000 */
[----:B0-----:R-:W-:-:S11]  /*5150*/  @P1 FMUL.FTZ R5, R5, 0.69314718246459960938 ;  /* 0x3f31721805051820 */ /* 0x001fd60000410000 */
[----:B------:R-:W0:Y:S01]  /*5160*/  @P2 MUFU.LG2 R7, R12 ;  /* 0x0000000c00072308 */ /* 0x000e220000000c00 */
[----:B------:R-:W-:Y:S01]  /*5170*/  @P2 FMUL.FTZ R14, R14, 0.69314718246459960938 ;  /* 0x3f3172180e0e2820 */ /* 0x000fe20000410000 */
[----:B------:R-:W-:Y:S01]  /*5180*/  @P1 FFMA.FTZ R9, R6, R3, R5 ;  /* 0x0000000306091223 */ /* 0x000fe20000010005 */
[-C--:B-1----:R-:W-:Y:S01]  /*5190*/  FMUL.FTZ R24, R24, R8.reuse ;  /* 0x0000000818187220 */ /* 0x082fe20000410000 */
[-C--:B------:R-:W-:Y:S01]  /*51a0*/  FMUL.FTZ R25, R25, R8.reuse ;  /* 0x0000000819197220 */ /* 0x080fe20000410000 */
[----:B------:R-:W-:-:S03]  /*51b0*/  FMUL.FTZ R28, R28, R8 ;  /* 0x000000081c1c7220 */ /* 0x000fc60000410000 */
[----:B------:R-:W1:Y:S01]  /*51c0*/  @P2 MUFU.RCP R0, R12 ;  /* 0x0000000c00002308 */ /* 0x000e620000001000 */
        /* <DEDUP_REMOVED lines=8> */
[----:B0-----:R-:W-:Y:S01]  /*5250*/  @P2 FMUL.FTZ R7, R7, 0.69314718246459960938 ;  /* 0x3f31721807072820 */ /* 0x001fe20000410000 */
[-C--:B------:R-:W-:Y:S01]  /*5260*/  FMUL.FTZ R45, R45, R8.reuse ;  /* 0x000000082d2d7220 */ /* 0x080fe20000410000 */
[-C--:B------:R-:W-:Y:S01]  /*5270*/  FMUL.FTZ R48, R48, R8.reuse ;  /* 0x0000000830307220 */ /* 0x080fe20000410000 */
[-C--:B------:R-:W-:Y:S01]  /*5280*/  FMUL.FTZ R49, R49, R8.reuse ;  /* 0x0000000831317220 */ /* 0x080fe20000410000 */
[-C--:B------:R-:W-:Y:S01]  /*5290*/  FMUL.FTZ R52, R52, R8.reuse ;  /* 0x0000000834347220 */ /* 0x080fe20000410000 */
[-C--:B------:R-:W-:Y:S01]  /*52a0*/  FMUL.FTZ R53, R53, R8.reuse ;  /* 0x0000000835357220 */ /* 0x080fe20000410000 */
[-C--:B------:R-:W-:Y:S01]  /*52b0*/  FMUL.FTZ R56, R56, R8.reuse ;  /* 0x0000000838387220 */ /* 0x080fe20000410000 */
[----:B------:R-:W-:Y:S01]  /*52c0*/  FMUL.FTZ R57, R57, R8 ;  /* 0x0000000839397220 */ /* 0x000fe20000410000 */
[----:B-1----:R-:W-:Y:S01]  /*52d0*/  FMUL.FTZ R152, R75, R0 ;  /* 0x000000004b987220 */ /* 0x002fe20000410000 */
        /* <DEDUP_REMOVED lines=46> */
[-C--:B------:R-:W-:Y:S01]  /*55c0*/  FMUL.FTZ R163, R27, R0.reuse ;  /* 0x000000001ba37220 */ /* 0x080fe20000410000 */
[-C--:B------:R-:W-:Y:S01]  /*55d0*/  FMUL.FTZ R162, R35, R0.reuse ;  /* 0x0000000023a27220 */ /* 0x080fe20000410000 */
[-C--:B------:R-:W-:Y:S01]  /*55e0*/  FMUL.FTZ R160, R43, R0.reuse ;  /* 0x000000002ba07220 */ /* 0x080fe20000410000 */
[-C--:B------:R-:W-:Y:S01]  /*55f0*/  FMUL.FTZ R158, R51, R0.reuse ;  /* 0x00000000339e7220 */ /* 0x080fe20000410000 */
[-C--:B------:R-:W-:Y:S01]  /*5600*/  FMUL.FTZ R156, R59, R0.reuse ;  /* 0x000000003b9c7220 */ /* 0x080fe20000410000 */
[-C--:B------:R-:W-:Y:S01]  /*5610*/  FMUL.FTZ R154, R67, R0.reuse ;  /* 0x00000000439a7220 */ /* 0x080fe20000410000 */
[----:B------:R-:W-:Y:S01]  /*5620*/  FMUL.FTZ R75, R79, R0 ;  /* 0x000000004f4b7220 */ /* 0x000fe20000410000 */
[----:B------:R-:W-:-:S02]  /*5630*/  IMAD.MOV.U32 R8, RZ, RZ, -0x800000 ;  /* 0xff800000ff087424 */ /* 0x000fc400078e00ff */
        /* <DEDUP_REMOVED lines=56> */
[----:B------:R-:W-:-:S07]  /*59c0*/  @P2 FFMA.FTZ R8, R14, R4, R7 ;  /* 0x000000040e082223 */ /* 0x000fce0000010007 */
.L_x_394:
[----:B------:R-:W0:Y:S01]  /*59d0*/  S2R R4, SR_CgaCtaId ;  /* 0x0000000000047919 */ /* 0x000e220000008800 */
[----:B------:R-:W-:Y:S01]  /*59e0*/  MOV R3, 0x400 ;  /* 0x0000040000037802 */ /* 0x000fe20000000f00 */
[----:B------:R-:W-:Y:S01]  /*59f0*/  BSSY B0, `(.L_x_419) ;  /* 0x00002db000007945 */ /* 0x000fe20003800000 */
[----:B------:R-:W-:Y:S02]  /*5a00*/  BAR.SYNC.DEFER_BLOCKING 0x5, 0x180 ;  /* 0x0146000000007b1d */ /* 0x000fe40000010000 */
[----:B0-----:R-:W-:-:S05]  /*5a10*/  LEA R3, R4, R3, 0x18 ;  /* 0x0000000304037211 */ /* 0x001fca00078ec0ff */
[----:B------:R-:W0:Y:S02]  /*5a20*/  LDS.128 R4, [R3+0x228d0] ;  /* 0x0228d00003047984 */ /* 0x000e240000000c00 */
[----:B0-----:R-:W-:Y:S02]  /*5a30*/  R2UR UR5, R5 ;  /* 0x00000000050572ca */ /* 0x001fe400000e0000 */
[----:B------:R-:W-:Y:S01]  /*5a40*/  R2UR UR6, R6 ;  /* 0x00000000060672ca */ /* 0x000fe200000e0000 */
[----:B------:R-:W-:Y:S06]  /*5a50*/  BAR.ARV 0x4, 0x180 ;  /* 0x0106000000007b1d */ /* 0x000fec0000002000 */
[----:B------:R-:W-:Y:S08]  /*5a60*/  @P0 BRA `(.L_x_420) ;  /* 0x0000001c00e40947 */ /* 0x000ff00003800000 */
[----:B------:R-:W0:Y:S01]  /*5a70*/  S2R R6, SR_SWINHI ;  /* 0x0000000000067919 */ /* 0x000e220000002f00 */
[----:B------:R-:W-:Y:S01]  /*5a80*/  F2FP.BF16.F32.PACK_AB R24, R25, R24 ;  /* 0x000000181918723e */ /* 0x000fe200000010ff */
[----:B------:R-:W-:Y:S01]  /*5a90*/  ULDC.64 UR8, c[0x0][0xc00] ;  /* 0x0003000000087ab9 */ /* 0x000fe20000000a00 */
[----:B------:R-:W-:Y:S01]  /*5aa0*/  F2FP.BF16.F32.PACK_AB R25, R163, R26 ;  /* 0x0000001aa319723e */ /* 0x000fe200000010ff */
[----:B------:R-:W-:Y:S01]  /*5ab0*/  UISETP.NE.U32.AND UP0, UPT, UR8, URZ, UPT ;  /* 0x0000003f0800728c */ /* 0x000fe2000bf05070 */
[----:B------:R-:W-:Y:S01]  /*5ac0*/  F2FP.BF16.F32.PACK_AB R32, R33, R32 ;  /* 0x000000202120723e */ /* 0x000fe200000010ff */
[----:B------:R-:W-:Y:S01]  /*5ad0*/  USHF.L.U32 UR10, UR38, 0x2, URZ ;  /* 0x00000002260a7899 */ /* 0x000fe2000800063f */
[----:B------:R-:W-:Y:S01]  /*5ae0*/  F2FP.BF16.F32.PACK_AB R26, R29, R28 ;  /* 0x0000001c1d1a723e */ /* 0x000fe200000010ff */
[----:B------:R-:W-:Y:S01]  /*5af0*/  UISETP.NE.AND.EX UP0, UPT, UR9, URZ, UPT, UP0 ;  /* 0x0000003f0900728c */ /* 0x000fe2000bf05300 */
[----:B------:R-:W-:Y:S01]  /*5b00*/  F2FP.BF16.F32.PACK_AB R27, R10, R27 ;  /* 0x0000001b0a1b723e */ /* 0x000fe200000010ff */
[----:B------:R-:W-:Y:S01]  /*5b10*/  USHF.L.U64.HI UR11, UR38, 0x2, UR39 ;  /* 0x00000002260b7899 */ /* 0x000fe20008010227 */
[----:B------:R-:W-:Y:S01]  /*5b20*/  F2FP.BF16.F32.PACK_AB R33, R162, R34 ;  /* 0x00000022a221723e */ /* 0x000fe200000010ff */
[----:B------:R-:W-:Y:S01]  /*5b30*/  UIADD3 UR4, UP1, UR10, UR8, URZ ;  /* 0x000000080a047290 */ /* 0x000fe2000ff3e03f */
[----:B------:R-:W-:-:S02]  /*5b40*/  F2FP.BF16.F32.PACK_AB R40, R41, R40 ;  /* 0x000000282928723e */ /* 0x000fc400000010ff */
[----:B------:R-:W-:Y:S01]  /*5b50*/  F2FP.BF16.F32.PACK_AB R34, R37, R36 ;  /* 0x000000242522723e */ /* 0x000fe200000010ff */
[----:B------:R-:W-:Y:S01]  /*5b60*/  UIADD3.X UR7, UR11, UR9, URZ, UP1, !UPT ;  /* 0x000000090b077290 */ /* 0x000fe20008ffe43f */
[----:B------:R-:W-:Y:S02]  /*5b70*/  F2FP.BF16.F32.PACK_AB R35, R161, R35 ;  /* 0x00000023a123723e */ /* 0x000fe400000010ff */
[----:B------:R-:W-:Y:S01]  /*5b80*/  F2FP.BF16.F32.PACK_AB R41, R160, R42 ;  /* 0x0000002aa029723e */ /* 0x000fe200000010ff */
[----:B------:R-:W-:Y:S01]  /*5b90*/  ULDC.64 UR8, c[0x0][0xc08] ;  /* 0x0003020000087ab9 */ /* 0x000fe20000000a00 */
[----:B------:R-:W-:Y:S02]  /*5ba0*/  F2FP.BF16.F32.PACK_AB R48, R49, R48 ;  /* 0x000000303130723e */ /* 0x000fe400000010ff */
[----:B------:R-:W-:Y:S02]  /*5bb0*/  F2FP.BF16.F32.PACK_AB R42, R45, R44 ;  /* 0x0000002c2d2a723e */ /* 0x000fe400000010ff */
[----:B------:R-:W-:-:S02]  /*5bc0*/  F2FP.BF16.F32.PACK_AB R43, R159, R43 ;  /* 0x0000002b9f2b723e */ /* 0x000fc400000010ff */
[----:B------:R-:W-:Y:S02]  /*5bd0*/  F2FP.BF16.F32.PACK_AB R49, R158, R50 ;  /* 0x000000329e31723e */ /* 0x000fe400000010ff */
[----:B------:R-:W-:Y:S02]  /*5be0*/  F2FP.BF16.F32.PACK_AB R56, R57, R56 ;  /* 0x000000383938723e */ /* 0x000fe400000010ff */
[----:B------:R-:W-:Y:S02]  /*5bf0*/  F2FP.BF16.F32.PACK_AB R50, R53, R52 ;  /* 0x000000343532723e */ /* 0x000fe400000010ff */
[----:B------:R-:W-:Y:S02]  /*5c00*/  MOV R4, R3 ;  /* 0x0000000300047202 */ /* 0x000fe40000000f00 */
[----:B0-----:R-:W-:Y:S02]  /*5c10*/  MOV R5, R6 ;  /* 0x0000000600057202 */ /* 0x001fe40000000f00 */
[----:B------:R-:W-:-:S02]  /*5c20*/  F2FP.BF16.F32.PACK_AB R51, R157, R51 ;  /* 0x000000339d33723e */ /* 0x000fc400000010ff */
[----:B------:R-:W-:Y:S01]  /*5c30*/  F2FP.BF16.F32.PACK_AB R57, R156, R58 ;  /* 0x0000003a9c39723e */ /* 0x000fe200000010ff */
[----:B------:R-:W-:Y:S01]  /*5c40*/  IMAD.WIDE R114, R204, 0x2, R4 ;  /* 0x00000002cc727825 */ /* 0x000fe200078e0204 */
[----:B------:R-:W-:Y:S02]  /*5c50*/  F2FP.BF16.F32.PACK_AB R64, R65, R64 ;  /* 0x000000404140723e */ /* 0x000fe400000010ff */
[----:B------:R-:W-:Y:S02]  /*5c60*/  F2FP.BF16.F32.PACK_AB R58, R61, R60 ;  /* 0x0000003c3d3a723e */ /* 0x000fe400000010ff */
[C---:B------:R-:W-:Y:S02]  /*5c70*/  IADD3 R175, P1, R114.reuse, 0x20, RZ ;  /* 0x0000002072af7810 */ /* 0x040fe40007f3e0ff */
[C---:B------:R-:W-:Y:S02]  /*5c80*/  IADD3 R177, P0, R114.reuse, 0x40, RZ ;  /* 0x0000004072b17810 */ /* 0x040fe40007f1e0ff */
[C---:B------:R-:W-:Y:S01]  /*5c90*/  IADD3 R179, P4, R114.reuse, 0x60, RZ ;  /* 0x0000006072b37810 */ /* 0x040fe20007f9e0ff */
[--C-:B------:R-:W-:Y:S01]  /*5ca0*/  IMAD.X R13, RZ, RZ, R115.reuse, P1 ;  /* 0x000000ffff0d7224 */ /* 0x100fe200008e0673 */
[C---:B------:R-:W-:Y:S01]  /*5cb0*/  LOP3.LUT R11, R114.reuse, 0x380, RZ, 0xc0, !PT ;  /* 0x00000380720b7812 */ /* 0x040fe200078ec0ff */
[--C-:B------:R-:W-:Y:S01]  /*5cc0*/  IMAD.X R15, RZ, RZ, R115.reuse, P0 ;  /* 0x000000ffff0f7224 */ /* 0x100fe200000e0673 */
[C---:B------:R-:W-:Y:S01]  /*5cd0*/  IADD3 R181, P3, R114.reuse, 0x4000, RZ ;  /* 0x0000400072b57810 */ /* 0x040fe20007f7e0ff */
[----:B------:R-:W-:Y:S01]  /*5ce0*/  IMAD.X R21, RZ, RZ, R115, P4 ;  /* 0x000000ffff157224 */ /* 0x000fe200020e0673 */
[----:B------:R-:W-:-:S02]  /*5cf0*/  IADD3 R183, P6, R114, 0x4020, RZ ;  /* 0x0000402072b77810 */ /* 0x000fc40007fde0ff */
[C---:B------:R-:W-:Y:S01]  /*5d00*/  IADD3 R185, P5, R114.reuse, 0x4040, RZ ;  /* 0x0000404072b97810 */ /* 0x040fe20007fbe0ff */
[--C-:B------:R-:W-:Y:S01]  /*5d10*/  IMAD.X R31, RZ, RZ, R115.reuse, P3 ;  /* 0x000000ffff1f7224 */ /* 0x100fe200018e0673 */
[C---:B------:R-:W-:Y:S01]  /*5d20*/  IADD3 R187, P2, R114.reuse, 0x4060, RZ ;  /* 0x0000406072bb7810 */ /* 0x040fe20007f5e0ff */
[--C-:B------:R-:W-:Y:S01]  /*5d30*/  IMAD.X R39, RZ, RZ, R115.reuse, P6 ;  /* 0x000000ffff277224 */ /* 0x100fe200030e0673 */
[----:B------:R-:W-:Y:S01]  /*5d40*/  IADD3 R189, P1, R114, 0x8000, RZ ;  /* 0x0000800072bd7810 */ /* 0x000fe20007f3e0ff */
[--C-:B------:R-:W-:Y:S01]  /*5d50*/  IMAD.X R47, RZ, RZ, R115.reuse, P5 ;  /* 0x000000ffff2f7224 */ /* 0x100fe200028e0673 */
[----:B------:R-:W-:Y:S01]  /*5d60*/  LOP3.LUT R12, R175, 0x380, RZ, 0xc0, !PT ;  /* 0x00000380af0c7812 */ /* 0x000fe200078ec0ff */
[--C-:B------:R-:W-:Y:S01]  /*5d70*/  IMAD.X R55, RZ, RZ, R115.reuse, P2 ;  /* 0x000000ffff377224 */ /* 0x100fe200010e0673 */
[----:B------:R-:W-:Y:S01]  /*5d80*/  LOP3.LUT R14, R177, 0x380, RZ, 0xc0, !PT ;  /* 0x00000380b10e7812 */ /* 0x000fe200078ec0ff */
[----:B------:R-:W-:Y:S01]  /*5d90*/  IMAD.X R63, RZ, RZ, R115, P1 ;  /* 0x000000ffff3f7224 */ /* 0x000fe200008e0673 */
[----:B------:R-:W-:-:S02]  /*5da0*/  LOP3.LUT R20, R179, 0x380, RZ, 0xc0, !PT ;  /* 0x00000380b3147812 */ /* 0x000fc400078ec0ff */
[----:B------:R-:W-:Y:S02]  /*5db0*/  SHF.R.U64 R11, R11, 0x3, RZ ;  /* 0x000000030b0b7819 */ /* 0x000fe400000012ff */
[----:B------:R-:W-:Y:S02]  /*5dc0*/  LOP3.LUT R30, R181, 0x380, RZ, 0xc0, !PT ;  /* 0x00000380b51e7812 */ /* 0x000fe400078ec0ff */
[----:B------:R-:W-:Y:S02]  /*5dd0*/  IADD3 R191, P0, R114, 0x8020, RZ ;  /* 0x0000802072bf7810 */ /* 0x000fe40007f1e0ff */
[----:B------:R-:W-:Y:S02]  /*5de0*/  SHF.R.U64 R12, R12, 0x3, RZ ;  /* 0x000000030c0c7819 */ /* 0x000fe400000012ff */
[----:B------:R-:W-:Y:S02]  /*5df0*/  LOP3.LUT R38, R183, 0x380, RZ, 0xc0, !PT ;  /* 0x00000380b7267812 */ /* 0x000fe400078ec0ff */
[----:B------:R-:W-:-:S02]  /*5e00*/  IADD3 R193, P4, R114, 0x8040, RZ ;  /* 0x0000804072c17810 */ /* 0x000fc40007f9e0ff */
[----:B------:R-:W-:Y:S02]  /*5e10*/  SHF.R.U64 R14, R14, 0x3, RZ ;  /* 0x000000030e0e7819 */ /* 0x000fe400000012ff */
[----:B------:R-:W-:Y:S01]  /*5e20*/  LOP3.LUT R46, R185, 0x380, RZ, 0xc0, !PT ;  /* 0x00000380b92e7812 */ /* 0x000fe200078ec0ff */
[--C-:B------:R-:W-:Y:S01]  /*5e30*/  IMAD.X R95, RZ, RZ, R115.reuse, P4 ;  /* 0x000000ffff5f7224 */ /* 0x100fe200020e0673 */
[C---:B------:R-:W-:Y:S02]  /*5e40*/  IADD3 R195, P3, R114.reuse, 0x8060, RZ ;  /* 0x0000806072c37810 */ /* 0x040fe40007f7e0ff */
[C---:B------:R-:W-:Y:S02]  /*5e50*/  IADD3 R197, P6, R114.reuse, 0xc000, RZ ;  /* 0x0000c00072c57810 */ /* 0x040fe40007fde0ff */
[C---:B------:R-:W-:Y:S01]  /*5e60*/  IADD3 R6, P5, R114.reuse, 0xc020, RZ ;  /* 0x0000c02072067810 */ /* 0x040fe20007fbe0ff */
[--C-:B------:R-:W-:Y:S01]  /*5e70*/  IMAD.X R99, RZ, RZ, R115.reuse, P3 ;  /* 0x000000ffff637224 */ /* 0x100fe200018e0673 */
[C---:B------:R-:W-:Y:S01]  /*5e80*/  IADD3 R110, P2, R114.reuse, 0xc040, RZ ;  /* 0x0000c040726e7810 */ /* 0x040fe20007f5e0ff */
[--C-:B------:R-:W-:Y:S01]  /*5e90*/  IMAD.X R103, RZ, RZ, R115.reuse, P6 ;  /* 0x000000ffff677224 */ /* 0x100fe200030e0673 */
[----:B------:R-:W-:Y:S01]  /*5ea0*/  IADD3 R151, P1, R114, 0xc060, RZ ;  /* 0x0000c06072977810 */ /* 0x000fe20007f3e0ff */
[--C-:B------:R-:W-:Y:S01]  /*5eb0*/  IMAD.X R107, RZ, RZ, R115.reuse, P5 ;  /* 0x000000ffff6b7224 */ /* 0x100fe200028e0673 */
[----:B------:R-:W-:Y:S01]  /*5ec0*/  SHF.R.U64 R20, R20, 0x3, RZ ;  /* 0x0000000314147819 */ /* 0x000fe200000012ff */
[----:B------:R-:W-:Y:S01]  /*5ed0*/  IMAD.X R111, RZ, RZ, R115, P2 ;  /* 0x000000ffff6f7224 */ /* 0x000fe200010e0673 */
[----:B------:R-:W-:-:S02]  /*5ee0*/  LOP3.LUT R54, R187, 0x380, RZ, 0xc0, !PT ;  /* 0x00000380bb367812 */ /* 0x000fc400078ec0ff */
[----:B------:R-:W-:Y:S01]  /*5ef0*/  LOP3.LUT R114, R11, R114, RZ, 0x3c, !PT ;  /* 0x000000720b727212 */ /* 0x000fe200078e3cff */
[----:B------:R-:W-:Y:S01]  /*5f00*/  IMAD.X R11, RZ, RZ, R115, P1 ;  /* 0x000000ffff0b7224 */ /* 0x000fe200008e0673 */
        /* <DEDUP_REMOVED lines=14> */
[----:B------:R-:W-:Y:S01]  /*5ff0*/  MOV R114, R114 ;  /* 0x0000007200727202 */ /* 0x000fe20000000f00 */
[----:B------:R-:W-:Y:S01]  /*6000*/  BAR.SYNC.DEFER_BLOCKING 0x1, 0x100 ;  /* 0x0044000000007b1d */ /* 0x000fe20000010000 */
[----:B------:R-:W-:Y:S02]  /*6010*/  IADD3.X R71, RZ, R115, RZ, P0, !PT ;  /* 0x00000073ff477210 */ /* 0x000fe400007fe4ff */
[----:B------:R-:W-:-:S02]  /*6020*/  LOP3.LUT R38, R38, R183, RZ, 0x3c, !PT ;  /* 0x000000b726267212 */ /* 0x000fc400078e3cff */
[----:B------:R-:W-:Y:S02]  /*6030*/  SHF.R.U64 R70, R70, 0x3, RZ ;  /* 0x0000000346467819 */ /* 0x000fe400000012ff */
[----:B------:R-:W-:Y:S02]  /*6040*/  LOP3.LUT R106, R6, 0x380, RZ, 0xc0, !PT ;  /* 0x00000380066a7812 */ /* 0x000fe400078ec0ff */
[----:B------:R-:W-:Y:S02]  /*6050*/  MOV R12, R12 ;  /* 0x0000000c000c7202 */ /* 0x000fe40000000f00 */
[----:B------:R-:W-:Y:S02]  /*6060*/  LOP3.LUT R46, R46, R185, RZ, 0x3c, !PT ;  /* 0x000000b92e2e7212 */ /* 0x000fe400078e3cff */
[----:B------:R-:W-:Y:S02]  /*6070*/  SHF.R.U64 R94, R94, 0x3, RZ ;  /* 0x000000035e5e7819 */ /* 0x000fe400000012ff */
[----:B------:R-:W-:-:S02]  /*6080*/  LOP3.LUT R115, R110, 0x380, RZ, 0xc0, !PT ;  /* 0x000003806e737812 */ /* 0x000fc400078ec0ff */
[----:B------:R-:W-:Y:S02]  /*6090*/  MOV R14, R14 ;  /* 0x0000000e000e7202 */ /* 0x000fe40000000f00 */
[----:B------:R-:W-:Y:S02]  /*60a0*/  LOP3.LUT R54, R54, R187, RZ, 0x3c, !PT ;  /* 0x000000bb36367212 */ /* 0x000fe400078e3cff */
[----:B------:R-:W-:Y:S02]  /*60b0*/  SHF.R.U64 R98, R98, 0x3, RZ ;  /* 0x0000000362627819 */ /* 0x000fe400000012ff */
[----:B------:R-:W-:Y:S01]  /*60c0*/  LOP3.LUT R163, R151, 0x380, RZ, 0xc0, !PT ;  /* 0x0000038097a37812 */ /* 0x000fe200078ec0ff */
[----:B------:R-:W-:Y:S01]  /*60d0*/  STSM.16.M88.4 [R114], R24 ;  /* 0x0000001872007844 */ /* 0x000fe20000000200 */
[----:B------:R-:W-:Y:S02]  /*60e0*/  MOV R20, R20 ;  /* 0x0000001400147202 */ /* 0x000fe40000000f00 */
[----:B------:R-:W-:Y:S01]  /*60f0*/  LOP3.LUT R62, R62, R189, RZ, 0x3c, !PT ;  /* 0x000000bd3e3e7212 */ /* 0x000fe200078e3cff */
[----:B------:R-:W-:Y:S01]  /*6100*/  STSM.16.M88.4 [R12], R32 ;  /* 0x000000200c007844 */ /* 0x000fe20000000200 */
[----:B------:R-:W-:-:S02]  /*6110*/  SHF.R.U64 R102, R102, 0x3, RZ ;  /* 0x0000000366667819 */ /* 0x000fc400000012ff */
[----:B------:R-:W-:Y:S01]  /*6120*/  MOV R30, R30 ;  /* 0x0000001e001e7202 */ /* 0x000fe20000000f00 */
[----:B------:R-:W-:Y:S01]  /*6130*/  STSM.16.M88.4 [R14], R40 ;  /* 0x000000280e007844 */ /* 0x000fe20000000200 */
[----:B------:R-:W-:Y:S02]  /*6140*/  F2FP.BF16.F32.PACK_AB R59, R155, R59 ;  /* 0x0000003b9b3b723e */ /* 0x000fe400000010ff */
[----:B------:R-:W-:Y:S01]  /*6150*/  F2FP.BF16.F32.PACK_AB R65, R154, R66 ;  /* 0x000000429a41723e */ /* 0x000fe200000010ff */
[----:B------:R-:W-:Y:S01]  /*6160*/  STSM.16.M88.4 [R20], R48 ;  /* 0x0000003014007844 */ /* 0x000fe20000000200 */
[----:B------:R-:W-:Y:S02]  /*6170*/  F2FP.BF16.F32.PACK_AB R72, R73, R72 ;  /* 0x000000484948723e */ /* 0x000fe400000010ff */
[----:B------:R-:W-:Y:S01]  /*6180*/  LOP3.LUT R70, R70, R191, RZ, 0x3c, !PT ;  /* 0x000000bf46467212 */ /* 0x000fe200078e3cff */
[----:B------:R-:W-:Y:S01]  /*6190*/  STSM.16.M88.4 [R30], R56 ;  /* 0x000000381e007844 */ /* 0x000fe20000000200 */
[----:B------:R-:W-:-:S02]  /*61a0*/  SHF.R.U64 R29, R106, 0x3, RZ ;  /* 0x000000036a1d7819 */ /* 0x000fc400000012ff */
[----:B------:R-:W-:Y:S02]  /*61b0*/  MOV R38, R38 ;  /* 0x0000002600267202 */ /* 0x000fe40000000f00 */
[----:B------:R-:W-:Y:S02]  /*61c0*/  F2FP.BF16.F32.PACK_AB R66, R69, R68 ;  /* 0x000000444542723e */ /* 0x000fe400000010ff */
[----:B------:R-:W-:Y:S02]  /*61d0*/  F2FP.BF16.F32.PACK_AB R67, R153, R67 ;  /* 0x000000439943723e */ /* 0x000fe400000010ff */
[----:B------:R-:W-:Y:S02]  /*61e0*/  F2FP.BF16.F32.PACK_AB R73, R152, R74 ;  /* 0x0000004a9849723e */ /* 0x000fe400000010ff */
[----:B------:R-:W-:Y:S01]  /*61f0*/  F2FP.BF16.F32.PACK_AB R80, R81, R80 ;  /* 0x000000505150723e */ /* 0x000fe200000010ff */
[----:B------:R-:W-:Y:S01]  /*6200*/  STSM.16.M88.4 [R38], R64 ;  /* 0x0000004026007844 */ /* 0x000fe20000000200 */
[----:B------:R-:W-:-:S02]  /*6210*/  LOP3.LUT R94, R94, R193, RZ, 0x3c, !PT ;  /* 0x000000c15e5e7212 */ /* 0x000fc400078e3cff */
[----:B------:R-:W-:Y:S02]  /*6220*/  SHF.R.U64 R115, R115, 0x3, RZ ;  /* 0x0000000373737819 */ /* 0x000fe400000012ff */
[----:B------:R-:W-:Y:S02]  /*6230*/  MOV R46, R46 ;  /* 0x0000002e002e7202 */ /* 0x000fe40000000f00 */
[----:B------:R-:W-:Y:S02]  /*6240*/  F2FP.BF16.F32.PACK_AB R74, R77, R76 ;  /* 0x0000004c4d4a723e */ /* 0x000fe400000010ff */
[----:B------:R-:W-:Y:S02]  /*6250*/  F2FP.BF16.F32.PACK_AB R75, R75, R78 ;  /* 0x0000004e4b4b723e */ /* 0x000fe400000010ff */
[----:B------:R-:W-:Y:S02]  /*6260*/  F2FP.BF16.F32.PACK_AB R81, R83, R82 ;  /* 0x000000525351723e */ /* 0x000fe400000010ff */
[----:B------:R-:W-:Y:S01]  /*6270*/  LOP3.LUT R98, R98, R195, RZ, 0x3c, !PT ;  /* 0x000000c362627212 */ /* 0x000fe200078e3cff */
[----:B------:R-:W-:Y:S01]  /*6280*/  STSM.16.M88.4 [R46], R72 ;  /* 0x000000482e007844 */ /* 0x000fe20000000200 */
[----:B------:R-:W-:-:S02]  /*6290*/  SHF.R.U64 R28, R163, 0x3, RZ ;  /* 0x00000003a31c7819 */ /* 0x000fc400000012ff */
[----:B------:R-:W-:Y:S02]  /*62a0*/  MOV R54, R54 ;  /* 0x0000003600367202 */ /* 0x000fe40000000f00 */
[----:B------:R-:W-:Y:S02]  /*62b0*/  F2FP.BF16.F32.PACK_AB R82, R85, R84 ;  /* 0x000000545552723e */ /* 0x000fe400000010ff */
[----:B------:R-:W-:Y:S02]  /*62c0*/  F2FP.BF16.F32.PACK_AB R83, R87, R86 ;  /* 0x000000565753723e */ /* 0x000fe400000010ff */
[----:B------:R-:W-:Y:S02]  /*62d0*/  LOP3.LUT R102, R102, R197, RZ, 0x3c, !PT ;  /* 0x000000c566667212 */ /* 0x000fe400078e3cff */
[----:B------:R-:W-:Y:S01]  /*62e0*/  MOV R62, R62 ;  /* 0x0000003e003e7202 */ /* 0x000fe20000000f00 */
[----:B------:R0:W-:Y:S01]  /*62f0*/  STSM.16.M88.4 [R54], R80 ;  /* 0x0000005036007844 */ /* 0x0001e20000000200 */
[----:B------:R-:W-:-:S02]  /*6300*/  F2FP.BF16.F32.PACK_AB R76, R89, R88 ;  /* 0x00000058594c723e */ /* 0x000fc400000010ff */
[----:B------:R-:W-:Y:S02]  /*6310*/  F2FP.BF16.F32.PACK_AB R77, R91, R90 ;  /* 0x0000005a5b4d723e */ /* 0x000fe400000010ff */
[----:B------:R-:W-:Y:S02]  /*6320*/  F2FP.BF16.F32.PACK_AB R78, R93, R92 ;  /* 0x0000005c5d4e723e */ /* 0x000fe400000010ff */
[----:B------:R-:W-:Y:S02]  /*6330*/  F2FP.BF16.F32.PACK_AB R79, R164, R79 ;  /* 0x0000004fa44f723e */ /* 0x000fe400000010ff */
[----:B------:R-:W-:Y:S02]  /*6340*/  F2FP.BF16.F32.PACK_AB R165, R166, R165 ;  /* 0x000000a5a6a5723e */ /* 0x000fe400000010ff */
[----:B------:R-:W-:Y:S01]  /*6350*/  LOP3.LUT R106, R29, R6, RZ, 0x3c, !PT ;  /* 0x000000061d6a7212 */ /* 0x000fe200078e3cff */
[----:B------:R-:W-:Y:S01]  /*6360*/  STSM.16.M88.4 [R62], R76 ;  /* 0x0000004c3e007844 */ /* 0x000fe20000000200 */
[----:B------:R-:W-:-:S02]  /*6370*/  MOV R70, R70 ;  /* 0x0000004600467202 */ /* 0x000fc40000000f00 */
[----:B------:R-:W-:Y:S02]  /*6380*/  F2FP.BF16.F32.PACK_AB R164, R97, R96 ;  /* 0x0000006061a4723e */ /* 0x000fe400000010ff */
[----:B------:R-:W-:Y:S02]  /*6390*/  F2FP.BF16.F32.PACK_AB R167, R168, R167 ;  /* 0x000000a7a8a7723e */ /* 0x000fe400000010ff */
[----:B------:R-:W-:Y:S02]  /*63a0*/  F2FP.BF16.F32.PACK_AB R169, R170, R169 ;  /* 0x000000a9aaa9723e */ /* 0x000fe400000010ff */
[----:B------:R-:W-:Y:S02]  /*63b0*/  F2FP.BF16.F32.PACK_AB R171, R172, R171 ;  /* 0x000000abacab723e */ /* 0x000fe400000010ff */
[----:B------:R-:W-:Y:S02]  /*63c0*/  F2FP.BF16.F32.PACK_AB R112, R113, R112 ;  /* 0x000000707170723e */ /* 0x000fe400000010ff */
[----:B------:R-:W-:-:S02]  /*63d0*/  F2FP.BF16.F32.PACK_AB R120, R121, R120 ;  /* 0x000000787978723e */ /* 0x000fc400000010ff */
[----:B------:R-:W-:Y:S02]  /*63e0*/  F2FP.BF16.F32.PACK_AB R128, R129, R128 ;  /* 0x000000808180723e */ /* 0x000fe400000010ff */
[----:B------:R-:W-:Y:S02]  /*63f0*/  F2FP.BF16.F32.PACK_AB R136, R137, R136 ;  /* 0x000000888988723e */ /* 0x000fe400000010ff */
[----:B------:R-:W-:Y:S01]  /*6400*/  F2FP.BF16.F32.PACK_AB R144, R145, R144 ;  /* 0x000000909190723e */ /* 0x000fe200000010ff */
[----:B------:R-:W-:Y:S01]  /*6410*/  UISETP.NE.U32.AND UP1, UPT, UR8, URZ, UPT ;  /* 0x0000003f0800728c */ /* 0x000fe2000bf25070 */
[----:B------:R-:W-:Y:S01]  /*6420*/  F2FP.BF16.F32.PACK_AB R166, R101, R100 ;  /* 0x0000006465a6723e */ /* 0x000fe200000010ff */
[----:B0-----:R-:W0:Y:S01]  /*6430*/  LDC R81, c[0x0][0xbe8] ;  /* 0x0002fa00ff517b82 */ /* 0x001e220000000800 */
[----:B------:R-:W-:Y:S02]  /*6440*/  LOP3.LUT R110, R115, R110, RZ, 0x3c, !PT ;  /* 0x0000006e736e7212 */ /* 0x000fe400078e3cff */
[----:B------:R-:W-:Y:S01]  /*6450*/  MOV R94, R94 ;  /* 0x0000005e005e7202 */ /* 0x000fe20000000f00 */
[----:B------:R-:W-:Y:S01]  /*6460*/  STSM.16.M88.4 [R70], R164 ;  /* 0x000000a446007844 */ /* 0x000fe20000000200 */
[----:B------:R-:W-:-:S02]  /*6470*/  F2FP.BF16.F32.PACK_AB R168, R105, R104 ;  /* 0x0000006869a8723e */ /* 0x000fc400000010ff */
[----:B------:R-:W-:Y:S02]  /*6480*/  F2FP.BF16.F32.PACK_AB R170, R109, R108 ;  /* 0x0000006c6daa723e */ /* 0x000fe400000010ff */
[----:B------:R-:W-:Y:S02]  /*6490*/  LOP3.LUT R10, R28, R151, RZ, 0x3c, !PT ;  /* 0x000000971c0a7212 */ /* 0x000fe400078e3cff */
[----:B------:R-:W-:Y:S01]  /*64a0*/  MOV R98, R98 ;  /* 0x0000006200627202 */ /* 0x000fe20000000f00 */
[----:B------:R-:W-:Y:S01]  /*64b0*/  STSM.16.M88.4 [R94], R168 ;  /* 0x000000a85e007844 */ /* 0x000fe20000000200 */
[----:B------:R-:W-:Y:S02]  /*64c0*/  F2FP.BF16.F32.PACK_AB R113, R174, R173 ;  /* 0x000000adae71723e */ /* 0x000fe400000010ff */
[----:B------:R-:W-:Y:S02]  /*64d0*/  F2FP.BF16.F32.PACK_AB R114, R117, R116 ;  /* 0x000000747572723e */ /* 0x000fe400000010ff */
[----:B------:R-:W-:-:S02]  /*64e0*/  F2FP.BF16.F32.PACK_AB R115, R119, R118 ;  /* 0x000000767773723e */ /* 0x000fc400000010ff */
[----:B------:R-:W-:Y:S02]  /*64f0*/  F2FP.BF16.F32.PACK_AB R121, R123, R122 ;  /* 0x0000007a7b79723e */ /* 0x000fe400000010ff */
[----:B------:R-:W-:Y:S01]  /*6500*/  MOV R102, R102 ;  /* 0x0000006600667202 */ /* 0x000fe20000000f00 */
[----:B------:R-:W-:Y:S01]  /*6510*/  STSM.16.M88.4 [R98], R112 ;  /* 0x0000007062007844 */ /* 0x000fe20000000200 */
[----:B------:R-:W-:Y:S02]  /*6520*/  F2FP.BF16.F32.PACK_AB R122, R125, R124 ;  /* 0x0000007c7d7a723e */ /* 0x000fe400000010ff */
[----:B------:R-:W-:Y:S02]  /*6530*/  F2FP.BF16.F32.PACK_AB R123, R127, R126 ;  /* 0x0000007e7f7b723e */ /* 0x000fe400000010ff */
[----:B------:R-:W-:Y:S02]  /*6540*/  F2FP.BF16.F32.PACK_AB R129, R131, R130 ;  /* 0x000000828381723e */ /* 0x000fe400000010ff */
[----:B------:R-:W-:Y:S01]  /*6550*/  MOV R106, R106 ;  /* 0x0000006a006a7202 */ /* 0x000fe20000000f00 */
[----:B------:R-:W-:Y:S01]  /*6560*/  STSM.16.M88.4 [R102], R120 ;  /* 0x0000007866007844 */ /* 0x000fe20000000200 */
[----:B------:R-:W-:-:S02]  /*6570*/  F2FP.BF16.F32.PACK_AB R130, R133, R132 ;  /* 0x000000848582723e */ /* 0x000fc400000010ff */
[----:B------:R-:W-:Y:S02]  /*6580*/  F2FP.BF16.F32.PACK_AB R131, R135, R134 ;  /* 0x000000868783723e */ /* 0x000fe400000010ff */
[----:B------:R-:W-:Y:S02]  /*6590*/  F2FP.BF16.F32.PACK_AB R137, R139, R138 ;  /* 0x0000008a8b89723e */ /* 0x000fe400000010ff */
[----:B------:R-:W-:Y:S01]  /*65a0*/  MOV R110, R110 ;  /* 0x0000006e006e7202 */ /* 0x000fe20000000f00 */
[----:B------:R-:W-:Y:S01]  /*65b0*/  STSM.16.M88.4 [R106], R128 ;  /* 0x000000806a007844 */ /* 0x000fe20000000200 */
[----:B------:R-:W-:Y:S02]  /*65c0*/  F2FP.BF16.F32.PACK_AB R138, R141, R140 ;  /* 0x0000008c8d8a723e */ /* 0x000fe400000010ff */
[----:B------:R-:W-:Y:S02]  /*65d0*/  F2FP.BF16.F32.PACK_AB R139, R143, R142 ;  /* 0x0000008e8f8b723e */ /* 0x000fe400000010ff */
[----:B------:R-:W-:-:S02]  /*65e0*/  F2FP.BF16.F32.PACK_AB R145, R147, R146 ;  /* 0x000000929391723e */ /* 0x000fc400000010ff */
[----:B------:R-:W-:Y:S01]  /*65f0*/  MOV R6, R10 ;  /* 0x0000000a00067202 */ /* 0x000fe20000000f00 */
[----:B------:R-:W-:Y:S01]  /*6600*/  STSM.16.M88.4 [R110], R136 ;  /* 0x000000886e007844 */ /* 0x000fe20000000200 */
[----:B------:R-:W-:Y:S01]  /*6610*/  F2FP.BF16.F32.PACK_AB R146, R149, R148 ;  /* 0x000000949592723e */ /* 0x000fe200000010ff */
[----:B------:R-:W-:Y:S01]  /*6620*/  IMAD.U32 R10, RZ, RZ, UR4 ;  /* 0x00000004ff0a7e24 */ /* 0x000fe2000f8e00ff */
[----:B------:R-:W-:Y:S01]  /*6630*/  F2FP.BF16.F32.PACK_AB R147, R0, R150 ;  /* 0x000000960093723e */ /* 0x000fe200000010ff */
[----:B------:R-:W-:Y:S01]  /*6640*/  IMAD.U32 R11, RZ, RZ, UR7 ;  /* 0x00000007ff0b7e24 */ /* 0x000fe2000f8e00ff */
[----:B------:R-:W-:-:S03]  /*6650*/  PLOP3.LUT P0, PT, PT, PT, UP0, 0x80, 0x0 ;  /* 0x000000000000781c */ /* 0x000fc60003f0f008 */
[----:B------:R1:W-:Y:S01]  /*6660*/  STSM.16.M88.4 [R6], R144 ;  /* 0x0000009006007844 */ /* 0x0003e20000000200 */
[----:B------:R-:W-:Y:S09]  /*6670*/  BAR.SYNC.DEFER_BLOCKING 0x1, 0x100 ;  /* 0x0044000000007b1d */ /* 0x000ff20000010000 */
[----:B------:R-:W2:Y:S01]  /*6680*/  @P0 LDG.E R0, desc[UR50][R10.64] ;  /* 0x000000320a000981 */ /* 0x000ea2000c1e1900 */
[----:B------:R-:W-:Y:S01]  /*6690*/  UISETP.NE.AND.EX UP1, UPT, UR9, URZ, UPT, UP1 ;  /* 0x0000003f0900728c */ /* 0x000fe2000bf25310 */
[----:B0-----:R-:W-:Y:S01]  /*66a0*/  ISETP.NE.AND P1, PT, R81, 0x1, PT ;  /* 0x000000015100780c */ /* 0x001fe20003f25270 */
[----:B------:R-:W-:Y:S01]  /*66b0*/  ULDC UR7, c[0x0][0xa88] ;  /* 0x0002a20000077ab9 */ /* 0x000fe20000000800 */
[----:B------:R-:W-:Y:S01]  /*66c0*/  UMOV UR4, URZ ;  /* 0x0000003f00047c82 */ /* 0x000fe20008000000 */
[----:B-1----:R-:W-:-:S02]  /*66d0*/  IMAD.U32 R6, RZ, RZ, UR40 ;  /* 0x00000028ff067e24 */ /* 0x002fc4000f8e00ff */
[----:B------:R-:W-:-:S05]  /*66e0*/  PLOP3.LUT P2, PT, PT, PT, UP1, 0x80, 0x0 ;  /* 0x000000000000781c */ /* 0x000fca0003f4f018 */
[----:B------:R-:W-:-:S03]  /*66f0*/  @UP1 UIADD3 UR8, UP2, UR10, UR8, URZ ;  /* 0x000000080a081290 */ /* 0x000fc6000ff5e03f */
[----:B------:R-:W0:Y:S01]  /*6700*/  @P1 LDC R12, c[0x0][0xbec] ;  /* 0x0002fb00ff0c1b82 */ /* 0x000e220000000800 */
[----:B------:R-:W-:Y:S02]  /*6710*/  @UP1 UIADD3.X UR9, UR11, UR9, URZ, UP2, !UPT ;  /* 0x000000090b091290 */ /* 0x000fe400097fe43f */
[----:B------:R-:W-:-:S04]  /*6720*/  IMAD.U32 R14, RZ, RZ, UR8 ;  /* 0x00000008ff0e7e24 */ /* 0x000fc8000f8e00ff */
[----:B------:R-:W-:Y:S01]  /*6730*/  IMAD.U32 R15, RZ, RZ, UR9 ;  /* 0x00000009ff0f7e24 */ /* 0x000fe2000f8e00ff */
[----:B------:R-:W1:Y:S01]  /*6740*/  @P1 LDC R13, c[0x0][0xbf0] ;  /* 0x0002fc00ff0d1b82 */ /* 0x000e620000000800 */
[----:B--2---:R-:W-:Y:S01]  /*6750*/  @P0 R2UR UR4, R0 ;  /* 0x00000000000402ca */ /* 0x004fe200000e0000 */
[----:B------:R-:W-:-:S06]  /*6760*/  IMAD.U32 R0, RZ, RZ, UR7 ;  /* 0x00000007ff007e24 */ /* 0x000fcc000f8e00ff */
[----:B------:R2:W5:Y:S01]  /*6770*/  @P2 LDG.E R0, desc[UR50][R14.64] ;  /* 0x000000320e002981 */ /* 0x000562000c1e1900 */
[----:B01----:R-:W-:Y:S07]  /*6780*/  @P2 BRA `(.L_x_421) ;  /* 0x0000000000102947 */ /* 0x003fee0003800000 */
[----:B------:R-:W-:Y:S05]  /*6790*/  @!P0 BRA `(.L_x_421) ;  /* 0x00000000000c8947 */ /* 0x000fea0003800000 */
[----:B--2---:R-:W2:Y:S04]  /*67a0*/  LDG.E R15, desc[UR50][R10.64] ;  /* 0x000000320a0f7981 */ /* 0x004ea8000c1e1900 */
[----:B-----5:R-:W2:Y:S02]  /*67b0*/  LDG.E R0, desc[UR50][R10.64+0x4] ;  /* 0x000004320a007981 */ /* 0x020ea4000c1e1900 */
[----:B--2---:R-:W-:-:S07]  /*67c0*/  IMAD.IADD R0, R0, 0x1, -R15 ;  /* 0x0000000100007824 */ /* 0x004fce00078e0a0f */
.L_x_421:
[----:B------:R-:W-:Y:S01]  /*67d0*/  USHF.R.S32.HI UR14, URZ, 0x1f, UR41 ;  /* 0x0000001f3f0e7899 */ /* 0x000fe20008011429 */
[----:B--2---:R-:W-:Y:S01]  /*67e0*/  IMAD R15, R6, 0x80, R203 ;  /* 0x00000080060f7824 */ /* 0x004fe200078e02cb */
[----:B------:R-:W-:Y:S01]  /*67f0*/  ULDC.64 UR12, c[0x0][0xb90] ;  /* 0x0002e400000c7ab9 */ /* 0x000fe20000000a00 */
[----:B------:R-:W-:Y:S01]  /*6800*/  USHF.R.S32.HI UR11, URZ, 0x1f, UR4 ;  /* 0x0000001f3f0b7899 */ /* 0x000fe20008011404 */
[----:B------:R-:W-:Y:S01]  /*6810*/  IMAD R11, R22, 0x40, R2 ;  /* 0x00000040160b7824 */ /* 0x000fe200078e0202 */
[----:B------:R-:W-:Y:S01]  /*6820*/  UIMAD UR7, UR14, UR12, URZ ;  /* 0x0000000c0e0772a4 */ /* 0x000fe2000f8e023f */
[----:B------:R-:W-:Y:S01]  /*6830*/  @P1 IMAD.HI.U32 R6, R15, R12, RZ ;  /* 0x0000000c0f061227 */ /* 0x000fe200078e00ff */
[----:B------:R-:W-:Y:S01]  /*6840*/  UMOV UR10, UR4 ;  /* 0x00000004000a7c82 */ /* 0x000fe20008000000 */
[----:B------:R-:W-:Y:S01]  /*6850*/  USEL UR39, UR39, URZ, !UP0 ;  /* 0x0000003f27277287 */ /* 0x000fe2000c000000 */
[----:B------:R-:W0:Y:S01]  /*6860*/  @P1 LDC R83, c[0x0][0xbf0] ;  /* 0x0002fc00ff531b82 */ /* 0x000e220000000800 */
[----:B------:R-:W-:Y:S01]  /*6870*/  UIMAD.WIDE.U32 UR8, UR41, UR12, UR10 ;  /* 0x0000000c290872a5 */ /* 0x000fe2000f8e000a */
[----:B------:R-:W-:Y:S01]  /*6880*/  IMAD.MOV.U32 R10, RZ, RZ, R15 ;  /* 0x000000ffff0a7224 */ /* 0x000fe200078e000f */
[----:B------:R-:W-:Y:S01]  /*6890*/  UIMAD UR7, UR41, UR13, UR7 ;  /* 0x0000000d290772a4 */ /* 0x000fe2000f8e0207 */
[----:B------:R-:W-:Y:S01]  /*68a0*/  @P1 SHF.R.U32.HI R10, RZ, R13, R6 ;  /* 0x0000000dff0a1219 */ /* 0x000fe20000011606 */
[----:B------:R-:W-:Y:S01]  /*68b0*/  USEL UR38, UR38, URZ, !UP0 ;  /* 0x0000003f26267287 */ /* 0x000fe2000c000000 */
[----:B------:R-:W-:Y:S01]  /*68c0*/  IMAD.WIDE R4, R11, 0x2, R4 ;  /* 0x000000020b047825 */ /* 0x000fe200078e0204 */
[----:B------:R-:W-:Y:S01]  /*68d0*/  ULDC.64 UR12, c[0x0][0xb98] ;  /* 0x0002e600000c7ab9 */ /* 0x000fe20000000a00 */
[----:B------:R-:W-:-:S02]  /*68e0*/  UIADD3 UR9, UR9, UR7, URZ ;  /* 0x0000000709097290 */ /* 0x000fc4000fffe03f */
[----:B------:R-:W-:Y:S01]  /*68f0*/  UIMAD UR7, UR39, UR12, URZ ;  /* 0x0000000c270772a4 */ /* 0x000fe2000f8e023f */
[--C-:B------:R-:W-:Y:S01]  /*6900*/  IMAD.MOV R6, RZ, RZ, -R10.reuse ;  /* 0x000000ffff067224 */ /* 0x100fe200078e0a0a */
[----:B------:R-:W-:Y:S01]  /*6910*/  UIMAD.WIDE.U32 UR8, UR38, UR12, UR8 ;  /* 0x0000000c260872a5 */ /* 0x000fe2000f8e0008 */
[----:B------:R-:W-:Y:S01]  /*6920*/  IADD3 R37, P2, R4, 0x5000, RZ ;  /* 0x0000500004257810 */ /* 0x000fe20007f5e0ff */
[----:B------:R-:W-:Y:S01]  /*6930*/  UIMAD UR7, UR38, UR13, UR7 ;  /* 0x0000000d260772a4 */ /* 0x000fe2000f8e0207 */
[----:B------:R-:W-:Y:S01]  /*6940*/  IMAD R13, R81, R6, R15 ;  /* 0x00000006510d7224 */ /* 0x000fe200078e020f */
[----:B------:R-:W-:Y:S01]  /*6950*/  SHF.R.S32.HI R6, RZ, 0x1f, R10 ;  /* 0x0000001fff067819 */ /* 0x000fe2000001140a */
[----:B------:R-:W-:Y:S01]  /*6960*/  IMAD.U32 R26, RZ, RZ, UR40 ;  /* 0x00000028ff1a7e24 */ /* 0x000fe2000f8e00ff */
[----:B------:R-:W-:Y:S01]  /*6970*/  IADD3 R10, P0, R10, UR8, RZ ;  /* 0x000000080a0a7c10 */ /* 0x000fe2000ff1e0ff */
[----:B-----5:R-:W-:Y:S01]  /*6980*/  IMAD R85, R0, R81, RZ ;  /* 0x0000005100557224 */ /* 0x020fe200078e02ff */
[C---:B------:R-:W-:Y:S01]  /*6990*/  IADD3 R25, P5, R4.reuse, 0x1000, RZ ;  /* 0x0000100004197810 */ /* 0x040fe20007fbe0ff */
[----:B------:R-:W-:Y:S01]  /*69a0*/  IMAD.U32 R11, RZ, RZ, UR7 ;  /* 0x00000007ff0b7e24 */ /* 0x000fe2000f8e00ff */
[----:B------:R-:W-:Y:S01]  /*69b0*/  IADD3 R29, P4, R4, 0x2000, RZ ;  /* 0x00002000041d7810 */ /* 0x000fe20007f9e0ff */
[----:B------:R-:W-:Y:S01]  /*69c0*/  IMAD R26, R26, 0x80, R201 ;  /* 0x000000801a1a7824 */ /* 0x000fe200078e02c9 */
[----:B------:R-:W-:Y:S01]  /*69d0*/  IADD3 R57, P3, R4, 0x4000, RZ ;  /* 0x0000400004397810 */ /* 0x000fe20007f7e0ff */
[----:B------:R-:W-:Y:S01]  /*69e0*/  ULDC.64 UR12, c[0x0][0xaa0] ;  /* 0x0002a800000c7ab9 */ /* 0x000fe20000000a00 */
[----:B------:R-:W-:Y:S01]  /*69f0*/  IADD3.X R11, R6, UR9, R11, P0, !PT ;  /* 0x00000009060b7c10 */ /* 0x000fe200087fe40b */
[----:B------:R-:W-:Y:S01]  /*6a00*/  ULDC.64 UR8, c[0x0][0xb88] ;  /* 0x0002e20000087ab9 */ /* 0x000fe20000000a00 */
[----:B------:R-:W-:-:S02]  /*6a10*/  SHF.R.S32.HI R6, RZ, 0x1f, R13 ;  /* 0x0000001fff067819 */ /* 0x000fc4000001140d */
[----:B------:R-:W-:Y:S01]  /*6a20*/  IADD3 R33, P0, R4, 0x3000, RZ ;  /* 0x0000300004217810 */ /* 0x000fe20007f1e0ff */
[----:B------:R-:W-:Y:S01]  /*6a30*/  IMAD.WIDE.U32 R10, R13, UR8, R10 ;  /* 0x000000080d0a7c25 */ /* 0x000fe2000f8e000a */
[----:B------:R-:W-:Y:S02]  /*6a40*/  LOP3.LUT R36, R37, 0x380, RZ, 0xc0, !PT ;  /* 0x0000038025247812 */ /* 0x000fe400078ec0ff */
[----:B------:R-:W-:Y:S01]  /*6a50*/  LOP3.LUT R32, R33, 0x380, RZ, 0xc0, !PT ;  /* 0x0000038021207812 */ /* 0x000fe200078ec0ff */
[----:B------:R-:W-:Y:S01]  /*6a60*/  IMAD R6, R6, UR8, RZ ;  /* 0x0000000806067c24 */ /* 0x000fe2000f8e02ff */
[----:B------:R-:W-:Y:S02]  /*6a70*/  LOP3.LUT R24, R25, 0x380, RZ, 0xc0, !PT ;  /* 0x0000038019187812 */ /* 0x000fe400078ec0ff */
[----:B------:R-:W-:Y:S01]  /*6a80*/  SHF.R.U64 R32, R32, 0x3, RZ ;  /* 0x0000000320207819 */ /* 0x000fe200000012ff */
[----:B------:R-:W-:Y:S01]  /*6a90*/  IMAD R15, R13, UR9, R6 ;  /* 0x000000090d0f7c24 */ /* 0x000fe2000f8e0206 */
[----:B------:R-:W-:Y:S01]  /*6aa0*/  LOP3.LUT R28, R29, 0x380, RZ, 0xc0, !PT ;  /* 0x000003801d1c7812 */ /* 0x000fe200078ec0ff */
[----:B------:R-:W-:Y:S01]  /*6ab0*/  ULDC.64 UR8, c[0x0][0xb50] ;  /* 0x0002d40000087ab9 */ /* 0x000fe20000000a00 */
[----:B------:R-:W-:Y:S01]  /*6ac0*/  LOP3.LUT R56, R57, 0x380, RZ, 0xc0, !PT ;  /* 0x0000038039387812 */ /* 0x000fe200078ec0ff */
[----:B------:R-:W-:Y:S01]  /*6ad0*/  IMAD.IADD R11, R11, 0x1, R15 ;  /* 0x000000010b0b7824 */ /* 0x000fe200078e020f */
[----:B------:R-:W-:Y:S01]  /*6ae0*/  LEA R12, P6, R10, UR8, 0x2 ;  /* 0x000000080a0c7c11 */ /* 0x000fe2000f8c10ff */
[----:B------:R-:W-:Y:S01]  /*6af0*/  VIADD R6, R26, 0x8 ;  /* 0x000000081a067836 */ /* 0x000fe20000000000 */
[----:B------:R-:W-:Y:S01]  /*6b00*/  LOP3.LUT R32, R32, R33, RZ, 0x3c, !PT ;  /* 0x0000002120207212 */ /* 0x000fe200078e3cff */
[----:B------:R-:W-:Y:S01]  /*6b10*/  IMAD.X R33, RZ, RZ, R5, P0 ;  /* 0x000000ffff217224 */ /* 0x000fe200000e0605 */
[----:B------:R-:W-:Y:S01]  /*6b20*/  SHF.R.U64 R36, R36, 0x3, RZ ;  /* 0x0000000324247819 */ /* 0x000fe200000012ff */
[----:B------:R-:W-:Y:S01]  /*6b30*/  SHFL.IDX PT, R20, R12, RZ, 0x1c1f ;  /* 0x001c1fff0c147589 */ /* 0x000fe200000e0000 */
[----:B------:R-:W-:-:S02]  /*6b40*/  SHF.R.U64 R24, R24, 0x3, RZ ;  /* 0x0000000318187819 */ /* 0x000fc400000012ff */
[----:B------:R-:W-:Y:S01]  /*6b50*/  SHF.R.U64 R28, R28, 0x3, RZ ;  /* 0x000000031c1c7819 */ /* 0x000fe200000012ff */
[----:B------:R-:W-:Y:S01]  /*6b60*/  SHFL.IDX PT, R50, R12, 0x1, 0x1c1f ;  /* 0x003c1f000c327f89 */ /* 0x000fe200000e0000 */
[----:B------:R-:W-:Y:S02]  /*6b70*/  SHF.R.U64 R56, R56, 0x3, RZ ;  /* 0x0000000338387819 */ /* 0x000fe400000012ff */
[----:B------:R-:W-:Y:S02]  /*6b80*/  IADD3 R61, P0, R4, 0x9000, RZ ;  /* 0x00009000043d7810 */ /* 0x000fe40007f1e0ff */
[----:B------:R-:W-:Y:S02]  /*6b90*/  LEA.HI.X R14, R10, UR9, R11, 0x2, P6 ;  /* 0x000000090a0e7c11 */ /* 0x000fe4000b0f140b */
        /* <DEDUP_REMOVED lines=8> */
[----:B------:R-:W-:Y:S01]  /*6c20*/  LOP3.LUT R60, R61, 0x380, RZ, 0xc0, !PT ;  /* 0x000003803d3c7812 */ /* 0x000fe200078ec0ff */
[----:B------:R-:W1:Y:S01]  /*6c30*/  SHFL.IDX PT, R21, R14, RZ, 0x1c1f ;  /* 0x001c1fff0e157589 */ /* 0x000e6200000e0000 */
[----:B------:R-:W-:-:S02]  /*6c40*/  IADD3 R49, P2, R4, 0xb000, RZ ;  /* 0x0000b00004317810 */ /* 0x000fc40007f5e0ff */
[C---:B------:R-:W-:Y:S01]  /*6c50*/  IADD3 R41, P6, R4.reuse, 0x6000, RZ ;  /* 0x0000600004297810 */ /* 0x040fe20007fde0ff */
[----:B------:R-:W2:Y:S01]  /*6c60*/  SHFL.IDX PT, R51, R14, 0x1, 0x1c1f ;  /* 0x003c1f000e337f89 */ /* 0x000ea200000e0000 */
[C---:B------:R-:W-:Y:S02]  /*6c70*/  IADD3 R45, P5, R4.reuse, 0x7000, RZ ;  /* 0x00007000042d7810 */ /* 0x040fe40007fbe0ff */
[C---:B------:R-:W-:Y:S02]  /*6c80*/  IADD3 R69, P4, R4.reuse, 0x8000, RZ ;  /* 0x0000800004457810 */ /* 0x040fe40007f9e0ff */
[----:B------:R-:W-:Y:S02]  /*6c90*/  IADD3 R11, P3, R4, 0xa000, RZ ;  /* 0x0000a000040b7810 */ /* 0x000fe40007f7e0ff */
[----:B------:R-:W-:Y:S02]  /*6ca0*/  SHF.R.U64 R60, R60, 0x3, RZ ;  /* 0x000000033c3c7819 */ /* 0x000fe400000012ff */
[----:B------:R-:W-:-:S02]  /*6cb0*/  LOP3.LUT R48, R49, 0x380, RZ, 0xc0, !PT ;  /* 0x0000038031307812 */ /* 0x000fc400078ec0ff */
[----:B------:R-:W-:Y:S02]  /*6cc0*/  LOP3.LUT R40, R41, 0x380, RZ, 0xc0, !PT ;  /* 0x0000038029287812 */ /* 0x000fe400078ec0ff */
[----:B------:R-:W-:Y:S02]  /*6cd0*/  LOP3.LUT R44, R45, 0x380, RZ, 0xc0, !PT ;  /* 0x000003802d2c7812 */ /* 0x000fe400078ec0ff */
[----:B------:R-:W-:Y:S02]  /*6ce0*/  LOP3.LUT R68, R69, 0x380, RZ, 0xc0, !PT ;  /* 0x0000038045447812 */ /* 0x000fe400078ec0ff */
[----:B------:R-:W-:Y:S02]  /*6cf0*/  LOP3.LUT R10, R11, 0x380, RZ, 0xc0, !PT ;  /* 0x000003800b0a7812 */ /* 0x000fe400078ec0ff */
[----:B------:R-:W-:Y:S01]  /*6d00*/  LOP3.LUT R60, R60, R61, RZ, 0x3c, !PT ;  /* 0x0000003d3c3c7212 */ /* 0x000fe200078e3cff */
[----:B------:R-:W-:Y:S01]  /*6d10*/  IMAD.X R61, RZ, RZ, R5, P0 ;  /* 0x000000ffff3d7224 */ /* 0x000fe200000e0605 */
[----:B------:R-:W-:-:S02]  /*6d20*/  SHF.R.U64 R48, R48, 0x3, RZ ;  /* 0x0000000330307819 */ /* 0x000fc400000012ff */
[----:B------:R-:W-:Y:S02]  /*6d30*/  SHF.R.U64 R40, R40, 0x3, RZ ;  /* 0x0000000328287819 */ /* 0x000fe400000012ff */
[----:B------:R-:W-:Y:S02]  /*6d40*/  SHF.R.U64 R44, R44, 0x3, RZ ;  /* 0x000000032c2c7819 */ /* 0x000fe400000012ff */
[----:B------:R-:W-:Y:S02]  /*6d50*/  SHF.R.U64 R68, R68, 0x3, RZ ;  /* 0x0000000344447819 */ /* 0x000fe400000012ff */
[----:B------:R-:W-:Y:S02]  /*6d60*/  SHF.R.U64 R10, R10, 0x3, RZ ;  /* 0x000000030a0a7819 */ /* 0x000fe400000012ff */
[----:B------:R-:W-:Y:S02]  /*6d70*/  LOP3.LUT P0, RZ, R23, 0x3, RZ, 0xc0, !PT ;  /* 0x0000000317ff7812 */ /* 0x000fe4000780c0ff */
        /* <DEDUP_REMOVED lines=10> */
[----:B------:R-:W-:-:S02]  /*6e20*/  ISETP.GE.OR P2, PT, R26, R85, P0 ;  /* 0x000000551a00720c */ /* 0x000fc40000746670 */
[----:B------:R-:W-:Y:S02]  /*6e30*/  ISETP.GE.OR P0, PT, R6, R85, P0 ;  /* 0x000000550600720c */ /* 0x000fe40000706670 */
[C---:B------:R-:W-:Y:S02]  /*6e40*/  IADD3 R77, P6, R4.reuse, 0xc000, RZ ;  /* 0x0000c000044d7810 */ /* 0x040fe40007fde0ff */
[C---:B------:R-:W-:Y:S02]  /*6e50*/  IADD3 R73, P5, R4.reuse, 0xd000, RZ ;  /* 0x0000d00004497810 */ /* 0x040fe40007fbe0ff */
[C---:B------:R-:W-:Y:S02]  /*6e60*/  IADD3 R65, P4, R4.reuse, 0xe000, RZ ;  /* 0x0000e00004417810 */ /* 0x040fe40007f9e0ff */
[C---:B------:R-:W-:Y:S02]  /*6e70*/  LOP3.LUT R15, R4.reuse, 0x380, RZ, 0xc0, !PT ;  /* 0x00000380040f7812 */ /* 0x040fe400078ec0ff */
[----:B------:R-:W-:Y:S01]  /*6e80*/  IADD3 R13, P3, R4, 0xf000, RZ ;  /* 0x0000f000040d7810 */ /* 0x000fe20007f7e0ff */
[----:B-1----:R1:W-:Y:S01]  /*6e90*/  @!P2 ST.E desc[UR50][R20.64], R9 ;  /* 0x000000091400a985 */ /* 0x0023e2000c101932 */
[----:B------:R-:W-:-:S02]  /*6ea0*/  LOP3.LUT R76, R77, 0x380, RZ, 0xc0, !PT ;  /* 0x000003804d4c7812 */ /* 0x000fc400078ec0ff */
[----:B------:R-:W-:Y:S01]  /*6eb0*/  LOP3.LUT R72, R73, 0x380, RZ, 0xc0, !PT ;  /* 0x0000038049487812 */ /* 0x000fe200078ec0ff */
[----:B--2---:R2:W-:Y:S01]  /*6ec0*/  @!P0 ST.E desc[UR50][R50.64], R8 ;  /* 0x0000000832008985 */ /* 0x0045e2000c101932 */
[----:B------:R-:W-:Y:S01]  /*6ed0*/  LOP3.LUT R64, R65, 0x380, RZ, 0xc0, !PT ;  /* 0x0000038041407812 */ /* 0x000fe200078ec0ff */
[----:B------:R-:W-:Y:S01]  /*6ee0*/  IMAD.X R53, RZ, RZ, R5, P3 ;  /* 0x000000ffff357224 */ /* 0x000fe200018e0605 */
[----:B------:R-:W-:Y:S01]  /*6ef0*/  SHF.R.U64 R15, R15, 0x3, RZ ;  /* 0x000000030f0f7819 */ /* 0x000fe200000012ff */
[----:B------:R-:W-:Y:S01]  /*6f00*/  UIMAD UR7, UR11, UR12, URZ ;  /* 0x0000000c0b0772a4 */ /* 0x000fe2000f8e023f */
[----:B------:R-:W-:Y:S01]  /*6f10*/  LOP3.LUT R0, R13, 0x380, RZ, 0xc0, !PT ;  /* 0x000003800d007812 */ /* 0x000fe200078ec0ff */
[----:B------:R-:W-:Y:S01]  /*6f20*/  UIMAD.WIDE.U32 UR8, UR4, UR12, URZ ;  /* 0x0000000c040872a5 */ /* 0x000fe2000f8e003f */
[----:B------:R-:W-:Y:S01]  /*6f30*/  SHF.R.U64 R76, R76, 0x3, RZ ;  /* 0x000000034c4c7819 */ /* 0x000fe200000012ff */
[----:B------:R-:W-:Y:S01]  /*6f40*/  ULDC.64 UR10, c[0x0][0xae8] ;  /* 0x0002ba00000a7ab9 */ /* 0x000fe20000000a00 */
[----:B------:R-:W-:Y:S01]  /*6f50*/  SHF.R.U64 R72, R72, 0x3, RZ ;  /* 0x0000000348487819 */ /* 0x000fe200000012ff */
[----:B-1----:R-:W-:Y:S01]  /*6f60*/  IMAD.U32 R21, RZ, RZ, UR40 ;  /* 0x00000028ff157e24 */ /* 0x002fe2000f8e00ff */
[----:B------:R-:W-:Y:S01]  /*6f70*/  SHF.R.U64 R64, R64, 0x3, RZ ;  /* 0x0000000340407819 */ /* 0x000fe200000012ff */
[----:B------:R-:W5:Y:S01]  /*6f80*/  LD.E.128 R24, desc[UR50][R24.64] ;  /* 0x0000003218187980 */ /* 0x000f62000c101d00 */
[----:B------:R-:W-:-:S02]  /*6f90*/  LOP3.LUT R4, R15, R4, RZ, 0x3c, !PT ;  /* 0x000000040f047212 */ /* 0x000fc400078e3cff */
[----:B------:R-:W-:Y:S01]  /*6fa0*/  SHF.R.U64 R0, R0, 0x3, RZ ;  /* 0x0000000300007819 */ /* 0x000fe200000012ff */
[----:B------:R-:W5:Y:S01]  /*6fb0*/  LD.E.128 R28, desc[UR50][R28.64] ;  /* 0x000000321c1c7980 */ /* 0x000f62000c101d00 */
[----:B------:R-:W-:Y:S01]  /*6fc0*/  LOP3.LUT R76, R76, R77, RZ, 0x3c, !PT ;  /* 0x0000004d4c4c7212 */ /* 0x000fe200078e3cff */
[--C-:B------:R-:W-:Y:S01]  /*6fd0*/  IMAD.X R77, RZ, RZ, R5.reuse, P6 ;  /* 0x000000ffff4d7224 */ /* 0x100fe200030e0605 */
[----:B------:R-:W-:Y:S01]  /*6fe0*/  LOP3.LUT R72, R72, R73, RZ, 0x3c, !PT ;  /* 0x0000004948487212 */ /* 0x000fe200078e3cff */
[----:B------:R-:W5:Y:S01]  /*6ff0*/  LD.E.128 R32, desc[UR50][R32.64] ;  /* 0x0000003220207980 */ /* 0x000f62000c101d00 */
[----:B------:R-:W-:Y:S01]  /*7000*/  LOP3.LUT R64, R64, R65, RZ, 0x3c, !PT ;  /* 0x0000004140407212 */ /* 0x000fe200078e3cff */
[----:B------:R-:W-:Y:S01]  /*7010*/  IMAD.X R65, RZ, RZ, R5, P4 ;  /* 0x000000ffff417224 */ /* 0x000fe200020e0605 */
[----:B------:R-:W-:Y:S01]  /*7020*/  LOP3.LUT R52, R0, R13, RZ, 0x3c, !PT ;  /* 0x0000000d00347212 */ /* 0x000fe200078e3cff */
[----:B------:R-:W-:Y:S01]  /*7030*/  UIMAD UR7, UR4, UR13, UR7 ;  /* 0x0000000d040772a4 */ /* 0x000fe2000f8e0207 */
[----:B------:R-:W-:Y:S01]  /*7040*/  IADD3.X R73, RZ, R5, RZ, P5, !PT ;  /* 0x00000005ff497210 */ /* 0x000fe20002ffe4ff */
[----:B------:R1:W5:Y:S01]  /*7050*/  LD.E.128 R12, desc[UR50][R4.64] ;  /* 0x00000032040c7980 */ /* 0x000362000c101d00 */
[----:B------:R-:W-:Y:S01]  /*7060*/  IMAD R0, R19, 0x20, R22 ;  /* 0x0000002013007824 */ /* 0x000fe200078e0216 */
[----:B------:R-:W-:-:S02]  /*7070*/  UIADD3 UR9, UR9, UR7, URZ ;  /* 0x0000000709097290 */ /* 0x000fc4000fffe03f */
[----:B------:R-:W-:Y:S01]  /*7080*/  UIMAD UR4, UR14, UR10, URZ ;  /* 0x0000000a0e0472a4 */ /* 0x000fe2000f8e023f */
[----:B------:R-:W5:Y:S04]  /*7090*/  LD.E.128 R56, desc[UR50][R56.64] ;  /* 0x0000003238387980 */ /* 0x000f68000c101d00 */
[----:B------:R-:W5:Y:S01]  /*70a0*/  LD.E.128 R36, desc[UR50][R36.64] ;  /* 0x0000003224247980 */ /* 0x000f62000c101d00 */
[----:B-1----:R-:W1:Y:S01]  /*70b0*/  @P1 LDC R5, c[0x0][0xbec] ;  /* 0x0002fb00ff051b82 */ /* 0x002e620000000800 */
[----:B------:R-:W-:Y:S01]  /*70c0*/  IMAD R20, R21, 0x80, R0 ;  /* 0x0000008015147824 */ /* 0x000fe200078e0200 */
[----:B------:R-:W-:Y:S01]  /*70d0*/  UIMAD UR4, UR41, UR11, UR4 ;  /* 0x0000000b290472a4 */ /* 0x000fe2000f8e0204 */
[----:B------:R-:W5:Y:S01]  /*70e0*/  LD.E.128 R40, desc[UR50][R40.64] ;  /* 0x0000003228287980 */ /* 0x000f62000c101d00 */
[----:B------:R-:W-:-:S03]  /*70f0*/  UIMAD.WIDE.U32 UR8, UR41, UR10, UR8 ;  /* 0x0000000a290872a5 */ /* 0x000fc6000f8e0008 */
[----:B------:R-:W-:Y:S01]  /*7100*/  ULDC.64 UR10, c[0x0][0xaf0] ;  /* 0x0002bc00000a7ab9 */ /* 0x000fe20000000a00 */
[----:B------:R-:W-:Y:S01]  /*7110*/  UIADD3 UR9, UR9, UR4, URZ ;  /* 0x0000000409097290 */ /* 0x000fe2000fffe03f */
[----:B------:R-:W5:Y:S01]  /*7120*/  LD.E.128 R44, desc[UR50][R44.64] ;  /* 0x000000322c2c7980 */ /* 0x000f62000c101d00 */
[----:B------:R-:W-:Y:S01]  /*7130*/  UIMAD UR4, UR39, UR10, URZ ;  /* 0x0000000a270472a4 */ /* 0x000fe2000f8e023f */
[----:B------:R-:W-:Y:S01]  /*7140*/  IMAD.MOV.U32 R21, RZ, RZ, R20 ;  /* 0x000000ffff157224 */ /* 0x000fe200078e0014 */
[----:B------:R-:W-:Y:S01]  /*7150*/  UIMAD.WIDE.U32 UR8, UR38, UR10, UR8 ;  /* 0x0000000a260872a5 */ /* 0x000fe2000f8e0008 */
[----:B------:R-:W5:Y:S01]  /*7160*/  LD.E.128 R68, desc[UR50][R68.64] ;  /* 0x0000003244447980 */ /* 0x000f62000c101d00 */
[----:B------:R-:W-:-:S03]  /*7170*/  UIMAD UR4, UR38, UR11, UR4 ;  /* 0x0000000b260472a4 */ /* 0x000fc6000f8e0204 */
[----:B------:R-:W5:Y:S04]  /*7180*/  LD.E.128 R60, desc[UR50][R60.64] ;  /* 0x000000323c3c7980 */ /* 0x000f68000c101d00 */
[----:B--2---:R-:W5:Y:S01]  /*7190*/  LD.E.128 R8, desc[UR50][R10.64] ;  /* 0x000000320a087980 */ /* 0x004f62000c101d00 */
[----:B-1----:R-:W-:-:S03]  /*71a0*/  @P1 IMAD.HI.U32 R0, R20, R5, RZ ;  /* 0x0000000514001227 */ /* 0x002fc600078e00ff */
[----:B------:R-:W5:Y:S02]  /*71b0*/  LD.E.128 R48, desc[UR50][R48.64] ;  /* 0x0000003230307980 */ /* 0x000f64000c101d00 */
[----:B0-----:R-:W-:Y:S01]  /*71c0*/  @P1 SHF.R.U32.HI R21, RZ, R83, R0 ;  /* 0x00000053ff151219 */ /* 0x001fe20000011600 */
[----:B------:R-:W-:Y:S01]  /*71d0*/  UIADD3 UR4, UR9, UR4, URZ ;  /* 0x0000000409047290 */ /* 0x000fe2000fffe03f */
[----:B------:R-:W-:Y:S01]  /*71e0*/  IMAD.U32 R4, RZ, RZ, UR8 ;  /* 0x00000008ff047e24 */ /* 0x000fe2000f8e00ff */
[----:B------:R-:W5:Y:S01]  /*71f0*/  LD.E.128 R76, desc[UR50][R76.64] ;  /* 0x000000324c4c7980 */ /* 0x000f62000c101d00 */
[--C-:B------:R-:W-:Y:S01]  /*7200*/  SHF.R.S32.HI R0, RZ, 0x1f, R21.reuse ;  /* 0x0000001fff007819 */ /* 0x100fe20000011415 */
[----:B------:R-:W-:Y:S02]  /*7210*/  IMAD.MOV R6, RZ, RZ, -R21 ;  /* 0x000000ffff067224 */ /* 0x000fe400078e0a15 */
[----:B------:R-:W-:Y:S01]  /*7220*/  IMAD.U32 R5, RZ, RZ, UR9 ;  /* 0x00000009ff057e24 */ /* 0x000fe2000f8e00ff */
[----:B------:R-:W-:Y:S01]  /*7230*/  ULDC.64 UR8, c[0x0][0xae0] ;  /* 0x0002b80000087ab9 */ /* 0x000fe20000000a00 */
[----:B------:R-:W-:Y:S01]  /*7240*/  IMAD R81, R81, R6, R20 ;  /* 0x0000000651517224 */ /* 0x000fe200078e0214 */
[----:B------:R-:W5:Y:S01]  /*7250*/  LD.E.128 R72, desc[UR50][R72.64] ;  /* 0x0000003248487980 */ /* 0x000f62000c101d00 */
[----:B------:R-:W-:-:S02]  /*7260*/  IMAD R0, R0, UR8, RZ ;  /* 0x0000000800007c24 */ /* 0x000fc4000f8e02ff */
[----:B------:R-:W-:Y:S01]  /*7270*/  IMAD.U32 R5, RZ, RZ, UR4 ;  /* 0x00000004ff057e24 */ /* 0x000fe2000f8e00ff */
[----:B------:R-:W5:Y:S01]  /*7280*/  LD.E.128 R64, desc[UR50][R64.64] ;  /* 0x0000003240407980 */ /* 0x000f62000c101d00 */
[----:B------:R-:W-:-:S03]  /*7290*/  IMAD R83, R21, UR9, R0 ;  /* 0x0000000915537c24 */ /* 0x000fc6000f8e0200 */
[----:B------:R-:W5:Y:S01]  /*72a0*/  LD.E.128 R52, desc[UR50][R52.64] ;  /* 0x0000003234347980 */ /* 0x000f62000c101d00 */
[----:B------:R-:W-:Y:S01]  /*72b0*/  SHF.R.S32.HI R0, RZ, 0x1f, R81 ;  /* 0x0000001fff007819 */ /* 0x000fe20000011451 */
[----:B------:R-:W-:Y:S01]  /*72c0*/  @!PT LDS RZ, [RZ] ;  /* 0x00000000fffff984 */ /* 0x000fe20000000800 */
[----:B------:R-:W-:Y:S01]  /*72d0*/  @!PT LDS RZ, [RZ] ;  /* 0x00000000fffff984 */ /* 0x000fe20000000800 */
[----:B------:R-:W-:Y:S01]  /*72e0*/  @!PT LDS RZ, [RZ] ;  /* 0x00000000fffff984 */ /* 0x000fe20000000800 */
[----:B------:R-:W-:Y:S01]  /*72f0*/  @!PT LDS RZ, [RZ] ;  /* 0x00000000fffff984 */ /* 0x000fe20000000800 */
[----:B------:R0:W-:Y:S06]  /*7300*/  MEMBAR.ALL.CTA ;  /* 0x0000000000007992 */ /* 0x0001ec0000008000 */
[----:B0-----:R-:W0:Y:S01]  /*7310*/  FENCE.VIEW.ASYNC.S ;  /* 0x00000000000073c6 */ /* 0x001e220000000000 */
[----:B------:R-:W-:Y:S01]  /*7320*/  IMAD.WIDE.U32 R4, R21, UR8, R4 ;  /* 0x0000000815047c25 */ /* 0x000fe2000f8e0004 */
[----:B------:R-:W-:-:S03]  /*7330*/  ULDC.64 UR8, c[0x0][0xad8] ;  /* 0x0002b60000087ab9 */ /* 0x000fc60000000a00 */
[----:B------:R-:W-:Y:S02]  /*7340*/  IMAD.U32 R87, RZ, RZ, UR40 ;  /* 0x00000028ff577e24 */ /* 0x000fe4000f8e00ff */
[----:B------:R-:W-:Y:S02]  /*7350*/  IMAD.IADD R5, R5, 0x1, R83 ;  /* 0x0000000105057824 */ /* 0x000fe400078e0253 */
[----:B------:R-:W-:Y:S02]  /*7360*/  IMAD R6, R0, UR8, RZ ;  /* 0x0000000800067c24 */ /* 0x000fe4000f8e02ff */
[----:B------:R-:W-:Y:S02]  /*7370*/  IMAD R86, R87, 0x80, R22 ;  /* 0x0000008057567824 */ /* 0x000fe400078e0216 */
[C---:B------:R-:W-:Y:S02]  /*7380*/  IMAD R21, R81.reuse, UR9, R6 ;  /* 0x0000000951157c24 */ /* 0x040fe4000f8e0206 */
[----:B------:R-:W-:Y:S01]  /*7390*/  IMAD.WIDE.U32 R4, R81, UR8, R4 ;  /* 0x0000000851047c25 */ /* 0x000fe2000f8e0004 */
[----:B------:R-:W-:Y:S01]  /*73a0*/  ISETP.GE.AND P2, PT, R86, R85, PT ;  /* 0x000000555600720c */ /* 0x000fe20003f46270 */
[----:B------:R-:W-:-:S02]  /*73b0*/  ULDC.64 UR8, c[0x0][0xa80] ;  /* 0x0002a00000087ab9 */ /* 0x000fc40000000a00 */
[----:B------:R-:W-:Y:S01]  /*73c0*/  VIADD R3, R3, 0x22820 ;  /* 0x0002282003037836 */ /* 0x000fe20000000000 */
[----:B------:R-:W-:Y:S01]  /*73d0*/  LEA R6, P3, R4, UR8, 0x1 ;  /* 0x0000000804067c11 */ /* 0x000fe2000f8608ff */
[----:B------:R-:W-:Y:S02]  /*73e0*/  IMAD.IADD R5, R5, 0x1, R21 ;  /* 0x0000000105057824 */ /* 0x000fe400078e0215 */
[----:B------:R-:W-:Y:S01]  /*73f0*/  VIADD R0, R86, 0x20 ;  /* 0x0000002056007836 */ /* 0x000fe20000000000 */
[----:B------:R-:W-:Y:S02]  /*7400*/  PRMT R3, RZ, 0x654, R3 ;  /* 0x00000654ff037816 */ /* 0x000fe40000000003 */
[----:B------:R-:W-:Y:S02]  /*7410*/  LEA.HI.X R84, R4, UR9, R5, 0x1, P3 ;  /* 0x0000000904547c11 */ /* 0x000fe400098f0c05 */
[-C--:B------:R-:W-:Y:S01]  /*7420*/  ISETP.GE.AND P1, PT, R0, R85.reuse, PT ;  /* 0x000000550000720c */ /* 0x080fe20003f26270 */
[----:B------:R-:W-:Y:S01]  /*7430*/  VIADD R0, R86, 0x40 ;  /* 0x0000004056007836 */ /* 0x000fe20000000000 */
[----:B0-----:R0:W-:Y:S01]  /*7440*/  SYNCS.ARRIVE.TRANS64.RED.A1T0 RZ, [R3+URZ], RZ ;  /* 0x000000ff03ff79a7 */ /* 0x0011e2000810043f */
[----:B------:R1:W2:Y:S01]  /*7450*/  SHFL.IDX PT, R83, R6, RZ, 0x181f ;  /* 0x00181fff06537589 */ /* 0x0002a200000e0000 */
[----:B------:R-:W-:Y:S02]  /*7460*/  BSSY B1, `(.L_x_422) ;  /* 0x0000015000017945 */ /* 0x000fe40003800000 */
[----:B------:R-:W-:Y:S01]  /*7470*/  ISETP.GE.AND P0, PT, R0, R85, PT ;  /* 0x000000550000720c */ /* 0x000fe20003f06270 */
[----:B0-----:R1:W0:Y:S01]  /*7480*/  SHFL.IDX PT, R3, R84, RZ, 0x181f ;  /* 0x00181fff54037589 */ /* 0x00122200000e0000 */
[----:B------:R-:W-:Y:S11]  /*7490*/  @P2 BRA `(.L_x_423) ;  /* 0x0000000000442947 */ /* 0x000ff60003800000 */
[----:B------:R-:W-:Y:S02]  /*74a0*/  ULDC UR4, c[0x0][0xac8] ;  /* 0x0002b20000047ab9 */ /* 0x000fe40000000800 */
[----:B------:R-:W-:Y:S02]  /*74b0*/  ISETP.GE.AND P5, PT, R2, UR4, PT ;  /* 0x0000000402007c0c */ /* 0x000fe4000bfa6270 */
[----:B------:R-:W-:Y:S02]  /*74c0*/  ISETP.GE.AND P4, PT, R17, UR4, PT ;  /* 0x0000000411007c0c */ /* 0x000fe4000bf86270 */
[----:B------:R-:W-:Y:S02]  /*74d0*/  ISETP.GE.AND P3, PT, R16, UR4, PT ;  /* 0x0000000410007c0c */ /* 0x000fe4000bf66270 */
[----:B------:R-:W-:-:S07]  /*74e0*/  ISETP.GE.AND P2, PT, R18, UR4, PT ;  /* 0x0000000412007c0c */ /* 0x000fce000bf46270 */
[----:B--2---:R-:W-:-:S04]  /*74f0*/  @!P5 LEA R4, P6, R2, R83, 0x1 ;  /* 0x000000530204d211 */ /* 0x004fc800078c08ff */
[----:B0-----:R-:W-:Y:S02]  /*7500*/  @!P5 LEA.HI.X R5, R2, R3, R208, 0x1, P6 ;  /* 0x000000030205d211 */ /* 0x001fe400030f0cd0 */
[----:B------:R-:W-:-:S03]  /*7510*/  @!P4 LEA R20, P6, R17, R83, 0x1 ;  /* 0x000000531114c211 */ /* 0x000fc600078c08ff */
[----:B-----5:R3:W-:Y:S01]  /*7520*/  @!P5 ST.E.128 desc[UR50][R4.64], R12 ;  /* 0x0000000c0400d985 */ /* 0x0207e2000c101d32 */
[----:B------:R-:W-:Y:S02]  /*7530*/  @!P4 LEA.HI.X R21, R17, R3, R207, 0x1, P6 ;  /* 0x000000031115c211 */ /* 0x000fe400030f0ccf */
[----:B------:R-:W-:-:S03]  /*7540*/  @!P3 LEA R80, P6, R16, R83, 0x1 ;  /* 0x000000531050b211 */ /* 0x000fc600078c08ff */
[----:B------:R3:W-:Y:S01]  /*7550*/  @!P4 ST.E.128 desc[UR50][R20.64], R56 ;  /* 0x000000381400c985 */ /* 0x0007e2000c101d32 */
[----:B------:R-:W-:Y:S02]  /*7560*/  @!P3 LEA.HI.X R81, R16, R3, R206, 0x1, P6 ;  /* 0x000000031051b211 */ /* 0x000fe400030f0cce */
[----:B------:R-:W-:-:S03]  /*7570*/  @!P2 LEA R82, P6, R18, R83, 0x1 ;  /* 0x000000531252a211 */ /* 0x000fc600078c08ff */
[----:B------:R3:W-:Y:S01]  /*7580*/  @!P3 ST.E.128 desc[UR50][R80.64], R68 ;  /* 0x000000445000b985 */ /* 0x0007e2000c101d32 */
[----:B------:R-:W-:-:S05]  /*7590*/  @!P2 LEA.HI.X R83, R18, R3, R205, 0x1, P6 ;  /* 0x000000031253a211 */ /* 0x000fca00030f0ccd */
[----:B------:R3:W-:Y:S04]  /*75a0*/  @!P2 ST.E.128 desc[UR50][R82.64], R76 ;  /* 0x0000004c5200a985 */ /* 0x0007e8000c101d32 */
.L_x_423:
[----:B------:R-:W-:Y:S05]  /*75b0*/  BSYNC B1 ;  /* 0x0000000000017941 */ /* 0x000fea0003800000 */
.L_x_422:
[----:B0-----:R0:W4:Y:S01]  /*75c0*/  SHFL.IDX PT, R3, R84, 0x1, 0x181f ;  /* 0x00381f0054037f89 */ /* 0x00112200000e0000 */
[----:B------:R-:W-:Y:S03]  /*75d0*/  BSSY B1, `(.L_x_424) ;  /* 0x0000014000017945 */ /* 0x000fe60003800000 */
[----:B---3--:R0:W3:Y:S01]  /*75e0*/  SHFL.IDX PT, R21, R6, 0x1, 0x181f ;  /* 0x00381f0006157f89 */ /* 0x0080e200000e0000 */
[----:B------:R-:W-:Y:S05]  /*75f0*/  @P1 BRA `(.L_x_425) ;  /* 0x0000000000441947 */ /* 0x000fea0003800000 */
[----:B------:R-:W-:Y:S02]  /*7600*/  ULDC UR4, c[0x0][0xac8] ;  /* 0x0002b20000047ab9 */ /* 0x000fe40000000800 */
[----:B------:R-:W-:Y:S02]  /*7610*/  ISETP.GE.AND P4, PT, R2, UR4, PT ;  /* 0x0000000402007c0c */ /* 0x000fe4000bf86270 */
[----:B------:R-:W-:Y:S02]  /*7620*/  ISETP.GE.AND P3, PT, R17, UR4, PT ;  /* 0x0000000411007c0c */ /* 0x000fe4000bf66270 */
[----:B------:R-:W-:Y:S02]  /*7630*/  ISETP.GE.AND P2, PT, R16, UR4, PT ;  /* 0x0000000410007c0c */ /* 0x000fe4000bf46270 */
[----:B------:R-:W-:-:S07]  /*7640*/  ISETP.GE.AND P1, PT, R18, UR4, PT ;  /* 0x0000000412007c0c */ /* 0x000fce000bf26270 */
[CC--:B---3--:R-:W-:Y:S02]  /*7650*/  @!P4 LEA R4, P6, R2.reuse, R21.reuse, 0x1 ;  /* 0x000000150204c211 */ /* 0x0c8fe400078c08ff */
[C---:B-----5:R-:W-:Y:S02]  /*7660*/  @!P3 LEA R12, P5, R17.reuse, R21, 0x1 ;  /* 0x00000015110cb211 */ /* 0x060fe400078a08ff */
[----:B----4-:R-:W-:Y:S02]  /*7670*/  @!P4 LEA.HI.X R5, R2, R3, R208, 0x1, P6 ;  /* 0x000000030205c211 */ /* 0x010fe400030f0cd0 */
[----:B------:R-:W-:Y:S02]  /*7680*/  @!P2 LEA R14, P6, R16, R21, 0x1 ;  /* 0x00000015100ea211 */ /* 0x000fe400078c08ff */
[----:B------:R-:W-:Y:S01]  /*7690*/  @!P3 LEA.HI.X R13, R17, R3, R207, 0x1, P5 ;  /* 0x00000003110db211 */ /* 0x000fe200028f0ccf */
[----:B------:R3:W-:Y:S01]  /*76a0*/  @!P4 ST.E.128 desc[UR50][R4.64], R24 ;  /* 0x000000180400c985 */ /* 0x0007e2000c101d32 */
[----:B------:R-:W-:-:S02]  /*76b0*/  @!P1 LEA R20, P5, R18, R21, 0x1 ;  /* 0x0000001512149211 */ /* 0x000fc400078a08ff */
[-C--:B------:R-:W-:Y:S01]  /*76c0*/  @!P2 LEA.HI.X R15, R16, R3.reuse, R206, 0x1, P6 ;  /* 0x00000003100fa211 */ /* 0x080fe200030f0cce */
[----:B------:R3:W-:Y:S01]  /*76d0*/  @!P3 ST.E.128 desc[UR50][R12.64], R36 ;  /* 0x000000240c00b985 */ /* 0x0007e2000c101d32 */
[----:B------:R-:W-:-:S03]  /*76e0*/  @!P1 LEA.HI.X R21, R18, R3, R205, 0x1, P5 ;  /* 0x0000000312159211 */ /* 0x000fc600028f0ccd */
[----:B------:R3:W-:Y:S04]  /*76f0*/  @!P2 ST.E.128 desc[UR50][R14.64], R60 ;  /* 0x0000003c0e00a985 */ /* 0x0007e8000c101d32 */
[----:B------:R3:W-:Y:S02]  /*7700*/  @!P1 ST.E.128 desc[UR50][R20.64], R72 ;  /* 0x0000004814009985 */ /* 0x0007e4000c101d32 */
.L_x_425:
[----:B------:R-:W-:Y:S05]  /*7710*/  BSYNC B1 ;  /* 0x0000000000017941 */ /* 0x000fea0003800000 */
.L_x_424:
[----:B----4-:R4:W0:Y:S01]  /*7720*/  SHFL.IDX PT, R3, R84, 0x2, 0x181f ;  /* 0x00581f0054037f89 */ /* 0x01082200000e0000 */
        /* <DEDUP_REMOVED lines=8> */
[-C--:B---3--:R-:W-:Y:S02]  /*77b0*/  @!P3 LEA R4, P6, R2, R21.reuse, 0x1 ;  /* 0x000000150204b211 */ /* 0x088fe400078c08ff */
[CC--:B-----5:R-:W-:Y:S02]  /*77c0*/  @!P2 LEA R12, P5, R17.reuse, R21.reuse, 0x1 ;  /* 0x00000015110ca211 */ /* 0x0e0fe400078a08ff */
[----:B------:R-:W-:Y:S02]  /*77d0*/  @!P1 LEA R14, P4, R16, R21, 0x1 ;  /* 0x00000015100e9211 */ /* 0x000fe400078808ff */
[----:B0-----:R-:W-:Y:S02]  /*77e0*/  @!P3 LEA.HI.X R5, R2, R3, R208, 0x1, P6 ;  /* 0x000000030205b211 */ /* 0x001fe400030f0cd0 */
[----:B------:R-:W-:Y:S02]  /*77f0*/  @!P0 LEA R20, P6, R18, R21, 0x1 ;  /* 0x0000001512148211 */ /* 0x000fe400078c08ff */
[-C--:B------:R-:W-:Y:S01]  /*7800*/  @!P2 LEA.HI.X R13, R17, R3.reuse, R207, 0x1, P5 ;  /* 0x00000003110da211 */ /* 0x080fe200028f0ccf */
[----:B------:R0:W-:Y:S01]  /*7810*/  @!P3 ST.E.128 desc[UR50][R4.64], R28 ;  /* 0x0000001c0400b985 */ /* 0x0001e2000c101d32 */
[----:B------:R-:W-:-:S02]  /*7820*/  @!P1 LEA.HI.X R15, R16, R3, R206, 0x1, P4 ;  /* 0x00000003100f9211 */ /* 0x000fc400020f0cce */
[----:B------:R-:W-:Y:S01]  /*7830*/  @!P0 LEA.HI.X R21, R18, R3, R205, 0x1, P6 ;  /* 0x0000000312158211 */ /* 0x000fe200030f0ccd */
[----:B------:R0:W-:Y:S04]  /*7840*/  @!P2 ST.E.128 desc[UR50][R12.64], R40 ;  /* 0x000000280c00a985 */ /* 0x0001e8000c101d32 */
[----:B------:R0:W-:Y:S04]  /*7850*/  @!P1 ST.E.128 desc[UR50][R14.64], R8 ;  /* 0x000000080e009985 */ /* 0x0001e8000c101d32 */
[----:B------:R0:W-:Y:S02]  /*7860*/  @!P0 ST.E.128 desc[UR50][R20.64], R64 ;  /* 0x0000004014008985 */ /* 0x0001e4000c101d32 */
.L_x_427:
[----:B------:R-:W-:Y:S05]  /*7870*/  BSYNC B1 ;  /* 0x0000000000017941 */ /* 0x000fea0003800000 */
.L_x_426:
[----:B------:R-:W-:Y:S01]  /*7880*/  VIADD R0, R86, 0x60 ;  /* 0x0000006056007836 */ /* 0x000fe20000000000 */
[----:B0-----:R0:W0:Y:S04]  /*7890*/  SHFL.IDX PT, R3, R84, 0x3, 0x181f ;  /* 0x00781f0054037f89 */ /* 0x00102800000e0000 */
[----:B------:R-:W-:Y:S01]  /*78a0*/  ISETP.GE.AND P0, PT, R0, R85, PT ;  /* 0x000000550000720c */ /* 0x000fe20003f06270 */
[----:B-----5:R0:W0:-:S12]  /*78b0*/  SHFL.IDX PT, R13, R6, 0x3, 0x181f ;  /* 0x00781f00060d7f89 */ /* 0x02001800000e0000 */
[----:B------:R-:W-:Y:S05]  /*78c0*/  @P0 BRA `(.L_x_428) ;  /* 0x0000000c00b40947 */ /* 0x000fea0003800000 */
[----:B------:R-:W-:Y:S02]  /*78d0*/  ULDC UR4, c[0x0][0xac8] ;  /* 0x0002b20000047ab9 */ /* 0x000fe40000000800 */
[----:B------:R-:W-:Y:S02]  /*78e0*/  ISETP.GE.AND P3, PT, R2, UR4, PT ;  /* 0x0000000402007c0c */ /* 0x000fe4000bf66270 */
[----:B------:R-:W-:Y:S02]  /*78f0*/  ISETP.GE.AND P4, PT, R17, UR4, PT ;  /* 0x0000000411007c0c */ /* 0x000fe4000bf86270 */
[----:B------:R-:W-:-:S09]  /*7900*/  ISETP.GE.AND P5, PT, R16, UR4, PT ;  /* 0x0000000410007c0c */ /* 0x000fd2000bfa6270 */
[-C--:B0-----:R-:W-:Y:S02]  /*7910*/  @!P3 LEA R4, P0, R2, R13.reuse, 0x1 ;  /* 0x0000000d0204b211 */ /* 0x081fe400078008ff */
[CC--:B------:R-:W-:Y:S02]  /*7920*/  @!P4 LEA R8, P1, R17.reuse, R13.reuse, 0x1 ;  /* 0x0000000d1108c211 */ /* 0x0c0fe400078208ff */
[----:B------:R-:W-:Y:S02]  /*7930*/  @!P5 LEA R10, P2, R16, R13, 0x1 ;  /* 0x0000000d100ad211 */ /* 0x000fe400078408ff */
[-C--:B------:R-:W-:Y:S02]  /*7940*/  @!P3 LEA.HI.X R5, R2, R3.reuse, R208, 0x1, P0 ;  /* 0x000000030205b211 */ /* 0x080fe400000f0cd0 */
[-C--:B------:R-:W-:Y:S02]  /*7950*/  @!P4 LEA.HI.X R9, R17, R3.reuse, R207, 0x1, P1 ;  /* 0x000000031109c211 */ /* 0x080fe400008f0ccf */
[----:B------:R-:W-:Y:S01]  /*7960*/  @!P5 LEA.HI.X R11, R16, R3, R206, 0x1, P2 ;  /* 0x00000003100bd211 */ /* 0x000fe200010f0cce */
[----:B------:R0:W-:Y:S01]  /*7970*/  @!P3 ST.E.128 desc[UR50][R4.64], R32 ;  /* 0x000000200400b985 */ /* 0x0001e2000c101d32 */
[----:B------:R-:W-:-:S03]  /*7980*/  ISETP.GE.AND P0, PT, R18, UR4, PT ;  /* 0x0000000412007c0c */ /* 0x000fc6000bf06270 */
[----:B------:R0:W-:Y:S04]  /*7990*/  @!P4 ST.E.128 desc[UR50][R8.64], R44 ;  /* 0x0000002c0800c985 */ /* 0x0001e8000c101d32 */
[----:B------:R0:W-:Y:S06]  /*79a0*/  @!P5 ST.E.128 desc[UR50][R10.64], R48 ;  /* 0x000000300a00d985 */ /* 0x0001ec000c101d32 */
[----:B------:R-:W-:Y:S05]  /*79b0*/  @P0 BRA `(.L_x_428) ;  /* 0x0000000c00780947 */ /* 0x000fea0003800000 */
[----:B0-----:R-:W-:-:S04]  /*79c0*/  LEA R4, P0, R18, R13, 0x1 ;  /* 0x0000000d12047211 */ /* 0x001fc800078008ff */
[----:B------:R-:W-:-:S05]  /*79d0*/  LEA.HI.X R5, R18, R3, R205, 0x1, P0 ;  /* 0x0000000312057211 */ /* 0x000fca00000f0ccd */
[----:B------:R0:W-:Y:S01]  /*79e0*/  ST.E.128 desc[UR50][R4.64], R52 ;  /* 0x0000003404007985 */ /* 0x0001e2000c101d32 */
[----:B------:R-:W-:Y:S05]  /*79f0*/  BRA `(.L_x_428) ;  /* 0x0000000c00687947 */ /* 0x000fea0003800000 */
.L_x_420:
[----:B------:R-:W-:Y:S01]  /*7a00*/  ULDC.64 UR8, c[0x0][0xc00] ;  /* 0x0003000000087ab9 */ /* 0x000fe20000000a00 */
[----:B------:R-:W-:Y:S01]  /*7a10*/  ULDC UR4, c[0x0][0xa88] ;  /* 0x0002a20000047ab9 */ /* 0x000fe20000000800 */
[----:B------:R-:W-:Y:S01]  /*7a20*/  UISETP.NE.U32.AND UP0, UPT, UR8, URZ, UPT ;  /* 0x0000003f0800728c */ /* 0x000fe2000bf05070 */
[----:B------:R-:W0:Y:S03]  /*7a30*/  LDC R13, c[0x0][0xbe8] ;  /* 0x0002fa00ff0d7b82 */ /* 0x000e260000000800 */
[----:B------:R-:W-:-:S03]  /*7a40*/  UISETP.NE.AND.EX UP0, UPT, UR9, URZ, UPT, UP0 ;  /* 0x0000003f0900728c */ /* 0x000fc6000bf05300 */
[----:B------:R-:W-:Y:S02]  /*7a50*/  ULDC.64 UR8, c[0x0][0xc00] ;  /* 0x0003000000087ab9 */ /* 0x000fe40000000a00 */
[----:B------:R-:W-:Y:S01]  /*7a60*/  UIMAD.WIDE UR8, UR38, 0x4, UR8 ;  /* 0x00000004260878a5 */ /* 0x000fe2000f8e0208 */
[----:B------:R-:W-:-:S05]  /*7a70*/  PLOP3.LUT P2, PT, PT, PT, UP0, 0x80, 0x0 ;  /* 0x000000000000781c */ /* 0x000fca0003f4f008 */
[----:B------:R-:W-:Y:S02]  /*7a80*/  IMAD.U32 R4, RZ, RZ, UR8 ;  /* 0x00000008ff047e24 */ /* 0x000fe4000f8e00ff */
[----:B------:R-:W-:Y:S01]  /*7a90*/  IMAD.U32 R5, RZ, RZ, UR9 ;  /* 0x00000009ff057e24 */ /* 0x000fe2000f8e00ff */
[----:B------:R-:W-:Y:S02]  /*7aa0*/  ULDC.64 UR8, c[0x0][0xc08] ;  /* 0x0003020000087ab9 */ /* 0x000fe40000000a00 */
[----:B------:R-:W-:-:S03]  /*7ab0*/  UISETP.NE.U32.AND UP1, UPT, UR8, URZ, UPT ;  /* 0x0000003f0800728c */ /* 0x000fc6000bf25070 */
[----:B------:R-:W2:Y:S01]  /*7ac0*/  @P2 LDG.E R3, desc[UR50][R4.64] ;  /* 0x0000003204032981 */ /* 0x000ea2000c1e1900 */
[----:B------:R-:W-:Y:S01]  /*7ad0*/  UISETP.NE.AND.EX UP1, UPT, UR9, URZ, UPT, UP1 ;  /* 0x0000003f0900728c */ /* 0x000fe2000bf25310 */
[----:B------:R-:W-:-:S05]  /*7ae0*/  IMAD.U32 R0, RZ, RZ, UR4 ;  /* 0x00000004ff007e24 */ /* 0x000fca000f8e00ff */
[----:B------:R-:W-:-:S05]  /*7af0*/  PLOP3.LUT P3, PT, PT, PT, UP1, 0x80, 0x0 ;  /* 0x000000000000781c */ /* 0x000fca0003f6f018 */
[----:B------:R-:W-:Y:S02]  /*7b00*/  @UP1 ULDC.64 UR8, c[0x0][0xc08] ;  /* 0x0003020000081ab9 */ /* 0x000fe40000000a00 */
[----:B------:R-:W-:-:S06]  /*7b10*/  @UP1 UIMAD.WIDE UR8, UR38, 0x4, UR8 ;  /* 0x00000004260818a5 */ /* 0x000fcc000f8e0208 */
[----:B------:R-:W-:Y:S02]  /*7b20*/  IMAD.U32 R8, RZ, RZ, UR8 ;  /* 0x00000008ff087e24 */ /* 0x000fe4000f8e00ff */
[----:B------:R-:W-:-:S05]  /*7b30*/  IMAD.U32 R9, RZ, RZ, UR9 ;  /* 0x00000009ff097e24 */ /* 0x000fca000f8e00ff */
[----:B------:R1:W5:Y:S01]  /*7b40*/  @P3 LDG.E R0, desc[UR50][R8.64] ;  /* 0x0000003208003981 */ /* 0x000362000c1e1900 */
[----:B0-----:R-:W-:Y:S01]  /*7b50*/  ISETP.NE.AND P0, PT, R13, 0x1, PT ;  /* 0x000000010d00780c */ /* 0x001fe20003f05270 */
[----:B------:R-:W-:Y:S01]  /*7b60*/  UMOV UR4, URZ ;  /* 0x0000003f00047c82 */ /* 0x000fe20008000000 */
[----:B------:R-:W-:Y:S01]  /*7b70*/  USHF.R.S32.HI UR11, URZ, 0x1f, UR41 ;  /* 0x0000001f3f0b7899 */ /* 0x000fe20008011429 */
[----:B------:R-:W-:-:S10]  /*7b80*/  ISETP.GE.AND P1, PT, R209, 0x80, PT ;  /* 0x00000080d100780c */ /* 0x000fd40003f26270 */
[----:B------:R-:W0:Y:S01]  /*7b90*/  @P0 LDC R11, c[0x0][0xbec] ;  /* 0x0002fb00ff0b0b82 */ /* 0x000e220000000800 */
[----:B--2---:R-:W-:-:S13]  /*7ba0*/  @P2 R2UR UR4, R3 ;  /* 0x00000000030422ca */ /* 0x004fda00000e0000 */
[----:B------:R-:W-:Y:S01]  /*7bb0*/  USHF.R.S32.HI UR10, URZ, 0x1f, UR4 ;  /* 0x0000001f3f0a7899 */ /* 0x000fe20008011404 */
[----:B01----:R-:W-:Y:S11]  /*7bc0*/  @P3 BRA `(.L_x_429) ;  /* 0x0000000000103947 */ /* 0x003ff60003800000 */
[----:B------:R-:W-:Y:S05]  /*7bd0*/  @!P2 BRA `(.L_x_429) ;  /* 0x00000000000ca947 */ /* 0x000fea0003800000 */
[----:B------:R-:W2:Y:S04]  /*7be0*/  LDG.E R3, desc[UR50][R4.64] ;  /* 0x0000003204037981 */ /* 0x000ea8000c1e1900 */
[----:B-----5:R-:W2:Y:S02]  /*7bf0*/  LDG.E R0, desc[UR50][R4.64+0x4] ;  /* 0x0000043204007981 */ /* 0x020ea4000c1e1900 */
[----:B--2---:R-:W-:-:S07]  /*7c00*/  IMAD.IADD R0, R0, 0x1, -R3 ;  /* 0x0000000100007824 */ /* 0x004fce00078e0a03 */
.L_x_429:
[----:B------:R-:W-:Y:S01]  /*7c10*/  USEL UR38, UR38, URZ, !UP0 ;  /* 0x0000003f26267287 */ /* 0x000fe2000c000000 */
[----:B------:R-:W-:Y:S01]  /*7c20*/  BSSY B1, `(.L_x_430) ;  /* 0x000002d000017945 */ /* 0x000fe20003800000 */
[----:B------:R-:W-:-:S03]  /*7c30*/  USEL UR39, UR39, URZ, !UP0 ;  /* 0x0000003f27277287 */ /* 0x000fc6000c000000 */
[----:B------:R-:W-:Y:S09]  /*7c40*/  @P1 BRA `(.L_x_431) ;  /* 0x0000000000a81947 */ /* 0x000ff20003800000 */
[----:B------:R-:W0:Y:S01]  /*7c50*/  S2R R4, SR_TID.X ;  /* 0x0000000000047919 */ /* 0x000e220000002100 */
[----:B------:R-:W1:Y:S01]  /*7c60*/  LDC R6, c[0x0][0xbe8] ;  /* 0x0002fa00ff067b82 */ /* 0x000e620000000800 */
[----:B------:R-:W-:-:S04]  /*7c70*/  IMAD.U32 R3, RZ, RZ, UR40 ;  /* 0x00000028ff037e24 */ /* 0x000fc8000f8e00ff */
[----:B0-----:R-:W-:Y:S02]  /*7c80*/  IMAD R3, R3, 0x80, R4 ;  /* 0x0000008003037824 */ /* 0x001fe400078e0204 */
[----:B-1---5:R-:W-:Y:S02]  /*7c90*/  IMAD R4, R0, R6, RZ ;  /* 0x0000000600047224 */ /* 0x022fe400078e02ff */
[----:B------:R-:W-:-:S05]  /*7ca0*/  VIADD R5, R3, 0xffffff80 ;  /* 0xffffff8003057836 */ /* 0x000fca0000000000 */
[----:B------:R-:W-:-:S13]  /*7cb0*/  ISETP.GE.AND P1, PT, R5, R4, PT ;  /* 0x000000040500720c */ /* 0x000fda0003f26270 */
[----:B------:R-:W-:Y:S05]  /*7cc0*/  @P1 BRA `(.L_x_431) ;  /* 0x0000000000881947 */ /* 0x000fea0003800000 */
[----:B------:R-:W-:Y:S01]  /*7cd0*/  ISETP.NE.AND P1, PT, R6, 0x1, PT ;  /* 0x000000010600780c */ /* 0x000fe20003f25270 */
[----:B------:R-:W-:Y:S01]  /*7ce0*/  ULDC.64 UR12, c[0x0][0xb90] ;  /* 0x0002e400000c7ab9 */ /* 0x000fe20000000a00 */
[----:B------:R-:W-:Y:S01]  /*7cf0*/  UMOV UR8, UR4 ;  /* 0x0000000400087c82 */ /* 0x000fe20008000000 */
[----:B------:R-:W-:Y:S01]  /*7d00*/  UIMAD UR7, UR11, UR12, URZ ;  /* 0x0000000c0b0772a4 */ /* 0x000fe2000f8e023f */
[----:B------:R-:W-:Y:S02]  /*7d10*/  UMOV UR9, UR10 ;  /* 0x0000000a00097c82 */ /* 0x000fe40008000000 */
[----:B------:R-:W-:Y:S02]  /*7d20*/  UIMAD.WIDE.U32 UR8, UR41, UR12, UR8 ;  /* 0x0000000c290872a5 */ /* 0x000fe4000f8e0008 */
[----:B------:R-:W-:-:S03]  /*7d30*/  UIMAD UR7, UR41, UR13, UR7 ;  /* 0x0000000d290772a4 */ /* 0x000fc6000f8e0207 */
[----:B------:R-:W-:Y:S02]  /*7d40*/  ULDC.64 UR12, c[0x0][0xb98] ;  /* 0x0002e600000c7ab9 */ /* 0x000fe40000000a00 */
[----:B------:R-:W0:Y:S01]  /*7d50*/  @P1 LDC R4, c[0x0][0xbec] ;  /* 0x0002fb00ff041b82 */ /* 0x000e220000000800 */
[----:B------:R-:W-:Y:S02]  /*7d60*/  UIADD3 UR9, UR9, UR7, URZ ;  /* 0x0000000709097290 */ /* 0x000fe4000fffe03f */
[----:B------:R-:W-:Y:S02]  /*7d70*/  UIMAD UR7, UR39, UR12, URZ ;  /* 0x0000000c270772a4 */ /* 0x000fe4000f8e023f */
[----:B------:R-:W-:Y:S02]  /*7d80*/  UIMAD.WIDE.U32 UR8, UR38, UR12, UR8 ;  /* 0x0000000c260872a5 */ /* 0x000fe4000f8e0008 */
[----:B------:R-:W-:Y:S01]  /*7d90*/  UIMAD UR7, UR38, UR13, UR7 ;  /* 0x0000000d260772a4 */ /* 0x000fe2000f8e0207 */
[----:B------:R-:W1:Y:S02]  /*7da0*/  @P1 LDC R8, c[0x0][0xbf0] ;  /* 0x0002fc00ff081b82 */ /* 0x000e640000000800 */
[----:B------:R-:W-:Y:S01]  /*7db0*/  ULDC.64 UR12, c[0x0][0xb88] ;  /* 0x0002e200000c7ab9 */ /* 0x000fe20000000a00 */
[----:B0-----:R-:W-:-:S04]  /*7dc0*/  @P1 IMAD.HI.U32 R3, R5, R4, RZ ;  /* 0x0000000405031227 */ /* 0x001fc800078e00ff */
[----:B------:R-:W-:Y:S01]  /*7dd0*/  IMAD.MOV.U32 R4, RZ, RZ, R5 ;  /* 0x000000ffff047224 */ /* 0x000fe200078e0005 */
[----:B-1----:R-:W-:Y:S01]  /*7de0*/  @P1 SHF.R.U32.HI R4, RZ, R8, R3 ;  /* 0x00000008ff041219 */ /* 0x002fe20000011603 */
[----:B------:R-:W-:-:S04]  /*7df0*/  IMAD.U32 R8, RZ, RZ, UR7 ;  /* 0x00000007ff087e24 */ /* 0x000fc8000f8e00ff */
[----:B------:R-:W-:-:S04]  /*7e00*/  IMAD.MOV R3, RZ, RZ, -R4 ;  /* 0x000000ffff037224 */ /* 0x000fc800078e0a04 */
[----:B------:R-:W-:Y:S01]  /*7e10*/  IMAD R3, R6, R3, R5 ;  /* 0x0000000306037224 */ /* 0x000fe200078e0205 */
[----:B------:R-:W-:Y:S02]  /*7e20*/  SHF.R.S32.HI R5, RZ, 0x1f, R4 ;  /* 0x0000001fff057819 */ /* 0x000fe40000011404 */
[----:B------:R-:W-:Y:S02]  /*7e30*/  IADD3 R4, P1, R4, UR8, RZ ;  /* 0x0000000804047c10 */ /* 0x000fe4000ff3e0ff */
[----:B------:R-:W-:Y:S02]  /*7e40*/  SHF.R.S32.HI R6, RZ, 0x1f, R3 ;  /* 0x0000001fff067819 */ /* 0x000fe40000011403 */
[----:B------:R-:W-:Y:S01]  /*7e50*/  IADD3.X R5, R5, UR9, R8, P1, !PT ;  /* 0x0000000905057c10 */ /* 0x000fe20008ffe408 */
[----:B------:R-:W-:Y:S02]  /*7e60*/  ULDC.64 UR8, c[0x0][0xb50] ;  /* 0x0002d40000087ab9 */ /* 0x000fe40000000a00 */
[----:B------:R-:W-:-:S02]  /*7e70*/  IMAD R6, R6, UR12, RZ ;  /* 0x0000000c06067c24 */ /* 0x000fc4000f8e02ff */
[----:B------:R-:W-:-:S04]  /*7e80*/  IMAD.WIDE.U32 R4, R3, UR12, R4 ;  /* 0x0000000c03047c25 */ /* 0x000fc8000f8e0004 */
[----:B------:R-:W-:Y:S01]  /*7e90*/  IMAD R9, R3, UR13, R6 ;  /* 0x0000000d03097c24 */ /* 0x000fe2000f8e0206 */
[----:B------:R-:W-:-:S03]  /*7ea0*/  LEA R8, P1, R4, UR8, 0x2 ;  /* 0x0000000804087c11 */ /* 0x000fc6000f8210ff */
[----:B------:R-:W-:-:S05]  /*7eb0*/  IMAD.IADD R3, R5, 0x1, R9 ;  /* 0x0000000105037824 */ /* 0x000fca00078e0209 */
[----:B------:R-:W-:Y:S01]  /*7ec0*/  LEA.HI.X R9, R4, UR9, R3, 0x2, P1 ;  /* 0x0000000904097c11 */ /* 0x000fe200088f1403 */
[----:B------:R-:W-:-:S05]  /*7ed0*/  IMAD.MOV.U32 R3, RZ, RZ, -0x800000 ;  /* 0xff800000ff037424 */ /* 0x000fca00078e00ff */
[----:B------:R0:W-:Y:S02]  /*7ee0*/  STG.E desc[UR50][R8.64], R3 ;  /* 0x0000000308007986 */ /* 0x0001e4000c101932 */
.L_x_431:
[----:B------:R-:W-:Y:S05]  /*7ef0*/  BSYNC B1 ;  /* 0x0000000000017941 */ /* 0x000fea0003800000 */
.L_x_430:
[----:B------:R-:W1:Y:S01]  /*7f00*/  @P0 LDC R5, c[0x0][0xbf0] ;  /* 0x0002fc00ff050b82 */ /* 0x000e620000000800 */
[----:B------:R-:W-:Y:S01]  /*7f10*/  ULDC.64 UR12, c[0x0][0xaa0] ;  /* 0x0002a800000c7ab9 */ /* 0x000fe20000000a00 */
[----:B0-----:R-:W-:Y:S01]  /*7f20*/  IMAD R3, R19, 0x20, R22 ;  /* 0x0000002013037824 */ /* 0x001fe200078e0216 */
[----:B------:R-:W-:Y:S01]  /*7f30*/  UIMAD UR7, UR10, UR12, URZ ;  /* 0x0000000c0a0772a4 */ /* 0x000fe2000f8e023f */
[----:B------:R-:W-:Y:S01]  /*7f40*/  IMAD.U32 R8, RZ, RZ, UR40 ;  /* 0x00000028ff087e24 */ /* 0x000fe2000f8e00ff */
[----:B------:R-:W-:Y:S01]  /*7f50*/  UIMAD.WIDE.U32 UR8, UR4, UR12, URZ ;  /* 0x0000000c040872a5 */ /* 0x000fe2000f8e003f */
[----:B------:R-:W-:Y:S01]  /*7f60*/  IMAD.U32 R15, RZ, RZ, UR40 ;  /* 0x00000028ff0f7e24 */ /* 0x000fe2000f8e00ff */
[----:B------:R-:W-:Y:S01]  /*7f70*/  UIMAD UR7, UR4, UR13, UR7 ;  /* 0x0000000d040772a4 */ /* 0x000fe2000f8e0207 */
[----:B------:R-:W-:Y:S01]  /*7f80*/  BSSY B1, `(.L_x_432) ;  /* 0x000003f000017945 */ /* 0x000fe20003800000 */
[----:B------:R-:W-:Y:S01]  /*7f90*/  LEA R8, R8, R3, 0x7 ;  /* 0x0000000308087211 */ /* 0x000fe200078e38ff */
[----:B------:R-:W-:Y:S01]  /*7fa0*/  ULDC.64 UR12, c[0x0][0xae8] ;  /* 0x0002ba00000c7ab9 */ /* 0x000fe20000000a00 */
[----:B------:R-:W-:-:S02]  /*7fb0*/  UIADD3 UR9, UR9, UR7, URZ ;  /* 0x0000000709097290 */ /* 0x000fc4000fffe03f */
[----:B------:R-:W-:Y:S01]  /*7fc0*/  UIMAD UR4, UR11, UR12, URZ ;  /* 0x0000000c0b0472a4 */ /* 0x000fe2000f8e023f */
[----:B------:R-:W-:Y:S01]  /*7fd0*/  @P0 IMAD.HI.U32 R4, R8, R11, RZ ;  /* 0x0000000b08040227 */ /* 0x000fe200078e00ff */
[----:B------:R-:W-:Y:S02]  /*7fe0*/  UIMAD.WIDE.U32 UR8, UR41, UR12, UR8 ;  /* 0x0000000c290872a5 */ /* 0x000fe4000f8e0008 */
[----:B------:R-:W-:Y:S01]  /*7ff0*/  UIMAD UR4, UR41, UR13, UR4 ;  /* 0x0000000d290472a4 */ /* 0x000fe2000f8e0204 */
[----:B------:R-:W-:Y:S01]  /*8000*/  IMAD.MOV.U32 R3, RZ, RZ, R8 ;  /* 0x000000ffff037224 */ /* 0x000fe200078e0008 */
[----:B------:R-:W-:Y:S02]  /*8010*/  ULDC.64 UR10, c[0x0][0xaf0] ;  /* 0x0002bc00000a7ab9 */ /* 0x000fe40000000a00 */
[----:B------:R-:W-:Y:S02]  /*8020*/  UIADD3 UR9, UR9, UR4, URZ ;  /* 0x0000000409097290 */ /* 0x000fe4000fffe03f */
[----:B------:R-:W-:Y:S01]  /*8030*/  UIMAD UR4, UR39, UR10, URZ ;  /* 0x0000000a270472a4 */ /* 0x000fe2000f8e023f */
[----:B-1----:R-:W-:Y:S01]  /*8040*/  @P0 SHF.R.U32.HI R3, RZ, R5, R4 ;  /* 0x00000005ff030219 */ /* 0x002fe20000011604 */
[----:B------:R-:W-:-:S02]  /*8050*/  UIMAD.WIDE.U32 UR8, UR38, UR10, UR8 ;  /* 0x0000000a260872a5 */ /* 0x000fc4000f8e0008 */
[----:B------:R-:W-:Y:S01]  /*8060*/  UIMAD UR4, UR38, UR11, UR4 ;  /* 0x0000000b260472a4 */ /* 0x000fe2000f8e0204 */
[--C-:B------:R-:W-:Y:S01]  /*8070*/  SHF.R.S32.HI R4, RZ, 0x1f, R3.reuse ;  /* 0x0000001fff047819 */ /* 0x100fe20000011403 */
[----:B------:R-:W-:Y:S01]  /*8080*/  IMAD.MOV R9, RZ, RZ, -R3 ;  /* 0x000000ffff097224 */ /* 0x000fe200078e0a03 */
[----:B------:R-:W-:Y:S01]  /*8090*/  ULDC.64 UR10, c[0x0][0xae0] ;  /* 0x0002b800000a7ab9 */ /* 0x000fe20000000a00 */
[----:B------:R-:W-:Y:S02]  /*80a0*/  UIADD3 UR4, UR9, UR4, URZ ;  /* 0x0000000409047290 */ /* 0x000fe4000fffe03f */
[----:B------:R-:W-:Y:S02]  /*80b0*/  IMAD.U32 R5, RZ, RZ, UR9 ;  /* 0x00000009ff057e24 */ /* 0x000fe4000f8e00ff */
[----:B------:R-:W-:Y:S02]  /*80c0*/  IMAD R6, R4, UR10, RZ ;  /* 0x0000000a04067c24 */ /* 0x000fe4000f8e02ff */
[----:B------:R-:W-:Y:S01]  /*80d0*/  IMAD.U32 R4, RZ, RZ, UR8 ;  /* 0x00000008ff047e24 */ /* 0x000fe2000f8e00ff */
[----:B------:R-:W-:Y:S01]  /*80e0*/  ULDC.64 UR8, c[0x0][0xad8] ;  /* 0x0002b60000087ab9 */ /* 0x000fe20000000a00 */
[----:B------:R-:W-:-:S02]  /*80f0*/  IMAD.U32 R5, RZ, RZ, UR4 ;  /* 0x00000004ff057e24 */ /* 0x000fc4000f8e00ff */
[----:B------:R-:W-:Y:S02]  /*8100*/  IMAD R9, R13, R9, R8 ;  /* 0x000000090d097224 */ /* 0x000fe400078e0208 */
[C---:B------:R-:W-:Y:S02]  /*8110*/  IMAD R11, R3.reuse, UR11, R6 ;  /* 0x0000000b030b7c24 */ /* 0x040fe4000f8e0206 */
[----:B------:R-:W-:Y:S01]  /*8120*/  IMAD.WIDE.U32 R4, R3, UR10, R4 ;  /* 0x0000000a03047c25 */ /* 0x000fe2000f8e0004 */
[----:B------:R-:W-:-:S03]  /*8130*/  SHF.R.S32.HI R3, RZ, 0x1f, R9 ;  /* 0x0000001fff037819 */ /* 0x000fc60000011409 */
[----:B------:R-:W-:Y:S02]  /*8140*/  IMAD.IADD R5, R5, 0x1, R11 ;  /* 0x0000000105057824 */ /* 0x000fe400078e020b */
[----:B------:R-:W-:Y:S02]  /*8150*/  IMAD R6, R3, UR8, RZ ;  /* 0x0000000803067c24 */ /* 0x000fe4000f8e02ff */
[----:B------:R-:W-:Y:S02]  /*8160*/  IMAD R8, R15, 0x80, R22 ;  /* 0x000000800f087824 */ /* 0x000fe400078e0216 */
[----:B-----5:R-:W-:Y:S02]  /*8170*/  IMAD R13, R0, R13, RZ ;  /* 0x0000000d000d7224 */ /* 0x020fe400078e02ff */
[C---:B------:R-:W-:Y:S02]  /*8180*/  IMAD R3, R9.reuse, UR9, R6 ;  /* 0x0000000909037c24 */ /* 0x040fe4000f8e0206 */
[----:B------:R-:W-:Y:S01]  /*8190*/  IMAD.WIDE.U32 R4, R9, UR8, R4 ;  /* 0x0000000809047c25 */ /* 0x000fe2000f8e0004 */
[----:B------:R-:W-:Y:S01]  /*81a0*/  ISETP.GE.AND P2, PT, R8, R13, PT ;  /* 0x0000000d0800720c */ /* 0x000fe20003f46270 */
[----:B------:R-:W-:-:S02]  /*81b0*/  ULDC.64 UR8, c[0x0][0xa80] ;  /* 0x0002a00000087ab9 */ /* 0x000fc40000000a00 */
[----:B------:R-:W-:Y:S01]  /*81c0*/  IMAD.IADD R3, R5, 0x1, R3 ;  /* 0x0000000105037824 */ /* 0x000fe200078e0203 */
[----:B------:R-:W-:Y:S01]  /*81d0*/  LEA R6, P3, R4, UR8, 0x1 ;  /* 0x0000000804067c11 */ /* 0x000fe2000f8608ff */
[----:B------:R-:W-:-:S03]  /*81e0*/  VIADD R0, R8, 0x20 ;  /* 0x0000002008007836 */ /* 0x000fc60000000000 */
[----:B------:R-:W-:Y:S01]  /*81f0*/  LEA.HI.X R3, R4, UR9, R3, 0x1, P3 ;  /* 0x0000000904037c11 */ /* 0x000fe200098f0c03 */
[----:B------:R0:W1:Y:S01]  /*8200*/  SHFL.IDX PT, R9, R6, RZ, 0x181f ;  /* 0x00181fff06097589 */ /* 0x00006200000e0000 */
[-C--:B------:R-:W-:Y:S01]  /*8210*/  ISETP.GE.AND P1, PT, R0, R13.reuse, PT ;  /* 0x0000000d0000720c */ /* 0x080fe20003f26270 */
[----:B------:R-:W-:Y:S02]  /*8220*/  VIADD R0, R8, 0x40 ;  /* 0x0000004008007836 */ /* 0x000fe40000000000 */
[----:B------:R0:W2:Y:S03]  /*8230*/  SHFL.IDX PT, R5, R3, RZ, 0x181f ;  /* 0x00181fff03057589 */ /* 0x0000a600000e0000 */
[----:B------:R-:W-:Y:S01]  /*8240*/  ISETP.GE.AND P0, PT, R0, R13, PT ;  /* 0x0000000d0000720c */ /* 0x000fe20003f06270 */
[----:B------:R-:W-:-:S12]  /*8250*/  @P2 BRA `(.L_x_433) ;  /* 0x0000000000442947 */ /* 0x000fd80003800000 */
[----:B------:R-:W-:Y:S02]  /*8260*/  ULDC UR4, c[0x0][0xac8] ;  /* 0x0002b20000047ab9 */ /* 0x000fe40000000800 */
[----:B------:R-:W-:Y:S02]  /*8270*/  ISETP.GE.AND P5, PT, R2, UR4, PT ;  /* 0x0000000402007c0c */ /* 0x000fe4000bfa6270 */
[----:B------:R-:W-:Y:S02]  /*8280*/  ISETP.GE.AND P4, PT, R17, UR4, PT ;  /* 0x0000000411007c0c */ /* 0x000fe4000bf86270 */
[----:B------:R-:W-:Y:S02]  /*8290*/  ISETP.GE.AND P3, PT, R16, UR4, PT ;  /* 0x0000000410007c0c */ /* 0x000fe4000bf66270 */
[----:B------:R-:W-:-:S07]  /*82a0*/  ISETP.GE.AND P2, PT, R18, UR4, PT ;  /* 0x0000000412007c0c */ /* 0x000fce000bf46270 */
[----:B-1----:R-:W-:-:S04]  /*82b0*/  @!P5 LEA R10, P6, R2, R9, 0x1 ;  /* 0x00000009020ad211 */ /* 0x002fc800078c08ff */
[----:B--2---:R-:W-:Y:S02]  /*82c0*/  @!P5 LEA.HI.X R11, R2, R5, R208, 0x1, P6 ;  /* 0x00000005020bd211 */ /* 0x004fe400030f0cd0 */
[----:B------:R-:W-:-:S03]  /*82d0*/  @!P4 LEA R14, P6, R17, R9, 0x1 ;  /* 0x00000009110ec211 */ /* 0x000fc600078c08ff */
[----:B------:R3:W-:Y:S01]  /*82e0*/  @!P5 ST.E.128 desc[UR50][R10.64], RZ ;  /* 0x000000ff0a00d985 */ /* 0x0007e2000c101d32 */
[----:B------:R-:W-:Y:S02]  /*82f0*/  @!P4 LEA.HI.X R15, R17, R5, R207, 0x1, P6 ;  /* 0x00000005110fc211 */ /* 0x000fe400030f0ccf */
[----:B------:R-:W-:-:S03]  /*8300*/  @!P3 LEA R20, P6, R16, R9, 0x1 ;  /* 0x000000091014b211 */ /* 0x000fc600078c08ff */
[----:B------:R3:W-:Y:S01]  /*8310*/  @!P4 ST.E.128 desc[UR50][R14.64], RZ ;  /* 0x000000ff0e00c985 */ /* 0x0007e2000c101d32 */
[----:B------:R-:W-:Y:S02]  /*8320*/  @!P3 LEA.HI.X R21, R16, R5, R206, 0x1, P6 ;  /* 0x000000051015b211 */ /* 0x000fe400030f0cce */
[----:B------:R-:W-:-:S03]  /*8330*/  @!P2 LEA R4, P6, R18, R9, 0x1 ;  /* 0x000000091204a211 */ /* 0x000fc600078c08ff */
[----:B------:R3:W-:Y:S01]  /*8340*/  @!P3 ST.E.128 desc[UR50][R20.64], RZ ;  /* 0x000000ff1400b985 */ /* 0x0007e2000c101d32 */
[----:B------:R-:W-:-:S05]  /*8350*/  @!P2 LEA.HI.X R5, R18, R5, R205, 0x1, P6 ;  /* 0x000000051205a211 */ /* 0x000fca00030f0ccd */
[----:B------:R3:W-:Y:S04]  /*8360*/  @!P2 ST.E.128 desc[UR50][R4.64], RZ ;  /* 0x000000ff0400a985 */ /* 0x0007e8000c101d32 */
.L_x_433:
[----:B------:R-:W-:Y:S05]  /*8370*/  BSYNC B1 ;  /* 0x0000000000017941 */ /* 0x000fea0003800000 */
.L_x_432:
[----:B--23--:R2:W3:Y:S01]  /*8380*/  SHFL.IDX PT, R5, R3, 0x1, 0x181f ;  /* 0x00381f0003057f89 */ /* 0x00c4e200000e0000 */
[----:B------:R-:W-:Y:S03]  /*8390*/  BSSY B1, `(.L_x_434) ;  /* 0x0000014000017945 */ /* 0x000fe60003800000 */
[----:B-1----:R2:W1:Y:S01]  /*83a0*/  SHFL.IDX PT, R9, R6, 0x1, 0x181f ;  /* 0x00381f0006097f89 */ /* 0x00246200000e0000 */
[----:B------:R-:W-:Y:S05]  /*83b0*/  @P1 BRA `(.L_x_435) ;  /* 0x0000000000441947 */ /* 0x000fea0003800000 */
[----:B------:R-:W-:Y:S02]  /*83c0*/  ULDC UR4, c[0x0][0xac8] ;  /* 0x0002b20000047ab9 */ /* 0x000fe40000000800 */
[----:B------:R-:W-:Y:S02]  /*83d0*/  ISETP.GE.AND P4, PT, R2, UR4, PT ;  /* 0x0000000402007c0c */ /* 0x000fe4000bf86270 */
[----:B------:R-:W-:Y:S02]  /*83e0*/  ISETP.GE.AND P3, PT, R17, UR4, PT ;  /* 0x0000000411007c0c */ /* 0x000fe4000bf66270 */
[----:B------:R-:W-:Y:S02]  /*83f0*/  ISETP.GE.AND P2, PT, R16, UR4, PT ;  /* 0x0000000410007c0c */ /* 0x000fe4000bf46270 */
[----:B------:R-:W-:-:S07]  /*8400*/  ISETP.GE.AND P1, PT, R18, UR4, PT ;  /* 0x0000000412007c0c */ /* 0x000fce000bf26270 */
[CC--:B-1----:R-:W-:Y:S02]  /*8410*/  @!P4 LEA R10, P6, R2.reuse, R9.reuse, 0x1 ;  /* 0x00000009020ac211 */ /* 0x0c2fe400078c08ff */
[C---:B------:R-:W-:Y:S02]  /*8420*/  @!P3 LEA R14, P5, R17.reuse, R9, 0x1 ;  /* 0x00000009110eb211 */ /* 0x040fe400078a08ff */
[----:B---3--:R-:W-:Y:S02]  /*8430*/  @!P4 LEA.HI.X R11, R2, R5, R208, 0x1, P6 ;  /* 0x00000005020bc211 */ /* 0x008fe400030f0cd0 */
[----:B------:R-:W-:Y:S02]  /*8440*/  @!P2 LEA R20, P6, R16, R9, 0x1 ;  /* 0x000000091014a211 */ /* 0x000fe400078c08ff */
[----:B------:R-:W-:Y:S01]  /*8450*/  @!P3 LEA.HI.X R15, R17, R5, R207, 0x1, P5 ;  /* 0x00000005110fb211 */ /* 0x000fe200028f0ccf */
[----:B------:R4:W-:Y:S01]  /*8460*/  @!P4 ST.E.128 desc[UR50][R10.64], RZ ;  /* 0x000000ff0a00c985 */ /* 0x0009e2000c101d32 */
[----:B------:R-:W-:-:S02]  /*8470*/  @!P1 LEA R4, P5, R18, R9, 0x1 ;  /* 0x0000000912049211 */ /* 0x000fc400078a08ff */
[-C--:B------:R-:W-:Y:S01]  /*8480*/  @!P2 LEA.HI.X R21, R16, R5.reuse, R206, 0x1, P6 ;  /* 0x000000051015a211 */ /* 0x080fe200030f0cce */
[----:B------:R4:W-:Y:S01]  /*8490*/  @!P3 ST.E.128 desc[UR50][R14.64], RZ ;  /* 0x000000ff0e00b985 */ /* 0x0009e2000c101d32 */
[----:B------:R-:W-:-:S03]  /*84a0*/  @!P1 LEA.HI.X R5, R18, R5, R205, 0x1, P5 ;  /* 0x0000000512059211 */ /* 0x000fc600028f0ccd */
[----:B------:R4:W-:Y:S04]  /*84b0*/  @!P2 ST.E.128 desc[UR50][R20.64], RZ ;  /* 0x000000ff1400a985 */ /* 0x0009e8000c101d32 */
[----:B------:R4:W-:Y:S02]  /*84c0*/  @!P1 ST.E.128 desc[UR50][R4.64], RZ ;  /* 0x000000ff04009985 */ /* 0x0009e4000c101d32 */
.L_x_435:
[----:B------:R-:W-:Y:S05]  /*84d0*/  BSYNC B1 ;  /* 0x0000000000017941 */ /* 0x000fea0003800000 */
.L_x_434:
[----:B---34-:R3:W4:Y:S01]  /*84e0*/  SHFL.IDX PT, R5, R3, 0x2, 0x181f ;  /* 0x00581f0003057f89 */ /* 0x01872200000e0000 */
        /* <DEDUP_REMOVED lines=8> */
[-C--:B-1----:R-:W-:Y:S02]  /*8570*/  @!P3 LEA R10, P6, R2, R9.reuse, 0x1 ;  /* 0x00000009020ab211 */ /* 0x082fe400078c08ff */
[CC--:B------:R-:W-:Y:S02]  /*8580*/  @!P2 LEA R14, P5, R17.reuse, R9.reuse, 0x1 ;  /* 0x00000009110ea211 */ /* 0x0c0fe400078a08ff */
[----:B------:R-:W-:Y:S02]  /*8590*/  @!P1 LEA R20, P4, R16, R9, 0x1 ;  /* 0x0000000910149211 */ /* 0x000fe400078808ff */
[----:B----4-:R-:W-:Y:S02]  /*85a0*/  @!P3 LEA.HI.X R11, R2, R5, R208, 0x1, P6 ;  /* 0x00000005020bb211 */ /* 0x010fe400030f0cd0 */
[----:B------:R-:W-:Y:S02]  /*85b0*/  @!P0 LEA R4, P6, R18, R9, 0x1 ;  /* 0x0000000912048211 */ /* 0x000fe400078c08ff */
[-C--:B------:R-:W-:Y:S01]  /*85c0*/  @!P2 LEA.HI.X R15, R17, R5.reuse, R207, 0x1, P5 ;  /* 0x00000005110fa211 */ /* 0x080fe200028f0ccf */
[----:B------:R1:W-:Y:S01]  /*85d0*/  @!P3 ST.E.128 desc[UR50][R10.64], RZ ;  /* 0x000000ff0a00b985 */ /* 0x0003e2000c101d32 */
[----:B------:R-:W-:-:S02]  /*85e0*/  @!P1 LEA.HI.X R21, R16, R5, R206, 0x1, P4 ;  /* 0x0000000510159211 */ /* 0x000fc400020f0cce */
[----:B------:R-:W-:Y:S01]  /*85f0*/  @!P0 LEA.HI.X R5, R18, R5, R205, 0x1, P6 ;  /* 0x0000000512058211 */ /* 0x000fe200030f0ccd */
[----:B------:R1:W-:Y:S04]  /*8600*/  @!P2 ST.E.128 desc[UR50][R14.64], RZ ;  /* 0x000000ff0e00a985 */ /* 0x0003e8000c101d32 */
[----:B------:R1:W-:Y:S04]  /*8610*/  @!P1 ST.E.128 desc[UR50][R20.64], RZ ;  /* 0x000000ff14009985 */ /* 0x0003e8000c101d32 */
[----:B------:R1:W-:Y:S02]  /*8620*/  @!P0 ST.E.128 desc[UR50][R4.64], RZ ;  /* 0x000000ff04008985 */ /* 0x0003e4000c101d32 */
.L_x_437:
[----:B------:R-:W-:Y:S05]  /*8630*/  BSYNC B1 ;  /* 0x0000000000017941 */ /* 0x000fea0003800000 */
.L_x_436:
[----:B------:R-:W-:Y:S01]  /*8640*/  VIADD R0, R8, 0x60 ;  /* 0x0000006008007836 */ /* 0x000fe20000000000 */
[----:B0-23--:R-:W0:Y:S04]  /*8650*/  SHFL.IDX PT, R3, R3, 0x3, 0x181f ;  /* 0x00781f0003037f89 */ /* 0x00de2800000e0000 */
[----:B------:R-:W-:Y:S01]  /*8660*/  ISETP.GE.AND P0, PT, R0, R13, PT ;  /* 0x0000000d0000720c */ /* 0x000fe20003f06270 */
[----:B-1--4-:R1:W2:-:S12]  /*8670*/  SHFL.IDX PT, R5, R6, 0x3, 0x181f ;  /* 0x00781f0006057f89 */ /* 0x01229800000e0000 */
[----:B-1----:R-:W-:Y:S05]  /*8680*/  @P0 BRA `(.L_x_428) ;  /* 0x0000000000440947 */ /* 0x002fea0003800000 */
[----:B------:R-:W-:Y:S02]  /*8690*/  ULDC UR4, c[0x0][0xac8] ;  /* 0x0002b20000047ab9 */ /* 0x000fe40000000800 */
[----:B------:R-:W-:Y:S02]  /*86a0*/  ISETP.GE.AND P3, PT, R2, UR4, PT ;  /* 0x0000000402007c0c */ /* 0x000fe4000bf66270 */
[----:B------:R-:W-:Y:S02]  /*86b0*/  ISETP.GE.AND P2, PT, R17, UR4, PT ;  /* 0x0000000411007c0c */ /* 0x000fe4000bf46270 */
[----:B------:R-:W-:Y:S02]  /*86c0*/  ISETP.GE.AND P1, PT, R16, UR4, PT ;  /* 0x0000000410007c0c */ /* 0x000fe4000bf26270 */
[----:B------:R-:W-:-:S07]  /*86d0*/  ISETP.GE.AND P0, PT, R18, UR4, PT ;  /* 0x0000000412007c0c */ /* 0x000fce000bf06270 */
[-C--:B--2---:R-:W-:Y:S02]  /*86e0*/  @!P3 LEA R8, P6, R2, R5.reuse, 0x1 ;  /* 0x000000050208b211 */ /* 0x084fe400078c08ff */
[CC--:B------:R-:W-:Y:S02]  /*86f0*/  @!P2 LEA R10, P5, R17.reuse, R5.reuse, 0x1 ;  /* 0x00000005110aa211 */ /* 0x0c0fe400078a08ff */
[----:B------:R-:W-:Y:S02]  /*8700*/  @!P1 LEA R12, P4, R16, R5, 0x1 ;  /* 0x00000005100c9211 */ /* 0x000fe400078808ff */
[----:B0-----:R-:W-:Y:S02]  /*8710*/  @!P3 LEA.HI.X R9, R2, R3, R208, 0x1, P6 ;  /* 0x000000030209b211 */ /* 0x001fe400030f0cd0 */
        /* <DEDUP_REMOVED lines=8> */
.L_x_428:
[----:B------:R-:W-:Y:S05]  /*87a0*/  BSYNC B0 ;  /* 0x0000000000007941 */ /* 0x000fea0003800000 */
.L_x_419:
[----:B------:R-:W-:Y:S02]  /*87b0*/  ULDC UR4, c[0x0][0xc3c] ;  /* 0x00030f0000047ab9 */ /* 0x000fe40000000800 */
[----:B------:R-:W-:-:S13]  /*87c0*/  ISETP.GE.AND P0, PT, R7, UR4, PT ;  /* 0x0000000407007c0c */ /* 0x000fda000bf06270 */
[----:B------:R-:W-:Y:S05]  /*87d0*/  @!P0 BRA `(.L_x_438) ;  /* 0xffffff84006c8947 */ /* 0x000fea000383ffff */
[----:B------:R-:W-:Y:S05]  /*87e0*/  EXIT ;  /* 0x000000000000794d */ /* 0x000fea0003800000 */
.L_x_391:
[----:B------:R-:W-:-:S08]  /*87f0*/  NOP ;  /* 0x0000000000007918 */ /* 0x000fd00000000000 */
[----:B------:R-:W0:-:S00]  /*8800*/  USETMAXREG.DEALLOC.CTAPOOL 0x28 ;  /* 0x00000028000079c8 */ /* 0x000e0000080e0500 */
[----:B0-----:R-:W-:Y:S02]  /*8810*/  LOP3.LUT R0, R0, 0x3, RZ, 0xc0, !PT ;  /* 0x0000000300007812 */ /* 0x001fe400078ec0ff */
[----:B------:R-:W-:-:S04]  /*8820*/  LOP3.LUT R23, R23, 0xfffffdff, RZ, 0xc0, !PT ;  /* 0xfffffdff17177812 */ /* 0x000fc800078ec0ff */
[----:B------:R-:W0:Y:S02]  /*8830*/  SHFL.IDX PT, R0, R0, RZ, 0x1f ;  /* 0x00001fff00007589 */ /* 0x000e2400000e0000 */
[----:B0-----:R-:W-:Y:S01]  /*8840*/  ISETP.NE.AND P0, PT, R0, RZ, PT ;  /* 0x000000ff0000720c */ /* 0x001fe20003f05270 */
[----:B------:R-:W-:-:S12]  /*8850*/  IMAD.MOV.U32 R0, RZ, RZ, RZ ;  /* 0x000000ffff007224 */ /* 0x000fd800078e00ff */
[----:B------:R-:W-:Y:S01]  /*8860*/  @P0 LOP3.LUT R23, R23, 0x200, RZ, 0xfc, !PT ;  /* 0x0000020017170812 */ /* 0x000fe200078efcff */
[----:B------:R-:W-:Y:S06]  /*8870*/  @!P0 BRA `(.L_x_439) ;  /* 0x00000000001c8947 */ /* 0x000fec0003800000 */
[----:B------:R-:W0:Y:S08]  /*8880*/  S2UR UR5, SR_CgaCtaId ;  /* 0x00000000000579c3 */ /* 0x000e300000008800 */
[----:B------:R-:W-:Y:S06]  /*8890*/  BAR.SYNC.DEFER_BLOCKING 0x5, 0x180 ;  /* 0x0146000000007b1d */ /* 0x000fec0000010000 */
[----:B------:R-:W-:-:S02]  /*88a0*/  UMOV UR4, 0x400 ;  /* 0x0000040000047882 */ /* 0x000fc40000000000 */
[----:B0-----:R-:W-:-:S09]  /*88b0*/  ULEA UR4, UR5, UR4, 0x18 ;  /* 0x0000000405047291 */ /* 0x001fd2000f8ec03f */
[----:B------:R-:W1:Y:S01]  /*88c0*/  LDS.128 R16, [UR4+0x228d0] ;  /* 0x0228d004ff107984 */ /* 0x000e620008000c00 */
[----:B------:R-:W-:Y:S06]  /*88d0*/  BAR.ARV 0x4, 0x180 ;  /* 0x0106000000007b1d */ /* 0x000fec0000002000 */
[----:B------:R-:W-:Y:S05]  /*88e0*/  BRA `(.L_x_440) ;  /* 0x0000000800007947 */ /* 0x000fea0003800000 */
.L_x_439:
[----:B------:R-:W0:Y:S01]  /*88f0*/  S2R R2, SR_TID.X ;  /* 0x0000000000027919 */ /* 0x000e220000002100 */
[----:B------:R-:W-:Y:S01]  /*8900*/  ULDC UR4, c[0x0][0xc3c] ;  /* 0x00030f0000047ab9 */ /* 0x000fe20000000800 */
[----:B------:R-:W1:Y:S01]  /*8910*/  S2UR UR6, SR_CTAID.X ;  /* 0x00000000000679c3 */ /* 0x000e620000002500 */
[----:B------:R-:W-:Y:S01]  /*8920*/  ULDC UR5, c[0x0][0xc38] ;  /* 0x00030e0000057ab9 */ /* 0x000fe20000000800 */
[----:B0-----:R-:W-:-:S04]  /*8930*/  LOP3.LUT R5, R2, 0x1f, RZ, 0xc0, !PT ;  /* 0x0000001f02057812 */ /* 0x001fc800078ec0ff */
[----:B------:R-:W-:-:S04]  /*8940*/  ISETP.NE.AND P0, PT, R5, 0x1f, PT ;  /* 0x0000001f0500780c */ /* 0x000fc80003f05270 */
[----:B------:R-:W-:-:S13]  /*8950*/  ISETP.GE.OR P1, PT, R5, UR4, !P0 ;  /* 0x0000000405007c0c */ /* 0x000fda000c726670 */
[----:B------:R-:W0:Y:S02]  /*8960*/  @!P1 LDC.64 R2, c[0x0][0xc80] ;  /* 0x00032000ff029b82 */ /* 0x000e240000000a00 */
[----:B0-----:R-:W-:-:S05]  /*8970*/  @!P1 IMAD.WIDE.U32 R2, R5, 0x4, R2 ;  /* 0x0000000405029825 */ /* 0x001fca00078e0002 */
[----:B------:R-:W2:Y:S01]  /*8980*/  @!P1 LDG.E R0, desc[UR50][R2.64] ;  /* 0x0000003202009981 */ /* 0x000ea2000c1e1900 */
[C---:B------:R-:W-:Y:S01]  /*8990*/  ISETP.NE.AND P1, PT, R5.reuse, RZ, PT ;  /* 0x000000ff0500720c */ /* 0x040fe20003f25270 */
[----:B------:R-:W-:Y:S01]  /*89a0*/  UMOV UR4, URZ ;  /* 0x0000003f00047c82 */ /* 0x000fe20008000000 */
[C---:B------:R-:W-:Y:S01]  /*89b0*/  ISETP.GE.U32.AND P2, PT, R5.reuse, 0x2, PT ;  /* 0x000000020500780c */ /* 0x040fe20003f46070 */
[----:B------:R-:W-:Y:S01]  /*89c0*/  IMAD.MOV.U32 R16, RZ, RZ, RZ ;  /* 0x000000ffff107224 */ /* 0x000fe200078e00ff */
[C---:B------:R-:W-:Y:S02]  /*89d0*/  ISETP.GE.U32.AND P3, PT, R5.reuse, 0x4, PT ;  /* 0x000000040500780c */ /* 0x040fe40003f66070 */
[C---:B------:R-:W-:Y:S02]  /*89e0*/  ISETP.GE.U32.AND P4, PT, R5.reuse, 0x8, PT ;  /* 0x000000080500780c */ /* 0x040fe40003f86070 */
[----:B------:R-:W-:Y:S01]  /*89f0*/  ISETP.GE.U32.AND P5, PT, R5, 0x10, PT ;  /* 0x000000100500780c */ /* 0x000fe20003fa6070 */
[----:B--2---:R-:W0:Y:S02]  /*8a00*/  SHFL.UP PT, R4, R0, 0x1, RZ ;  /* 0x0420000000047989 */ /* 0x004e2400000e00ff */
[----:B0-----:R-:W-:-:S05]  /*8a10*/  SEL R7, R4, RZ, P1 ;  /* 0x000000ff04077207 */ /* 0x001fca0000800000 */
[----:B------:R-:W-:-:S05]  /*8a20*/  IMAD.IADD R7, R0, 0x1, R7 ;  /* 0x0000000100077824 */ /* 0x000fca00078e0207 */
[----:B------:R-:W0:Y:S02]  /*8a30*/  SHFL.UP PT, R4, R7, 0x2, RZ ;  /* 0x0440000007047989 */ /* 0x000e2400000e00ff */
        /* <DEDUP_REMOVED lines=11> */
[----:B------:R-:W0:Y:S02]  /*8af0*/  SHFL.IDX PT, R4, R7, 0x1f, 0x1f ;  /* 0x03e01f0007047f89 */ /* 0x000e2400000e0000 */
[----:B0-----:R-:W-:-:S04]  /*8b00*/  IMAD R4, R4, UR5, RZ ;  /* 0x0000000504047c24 */ /* 0x001fc8000f8e02ff */
[----:B------:R-:W-:Y:S01]  /*8b10*/  IMAD.MOV.U32 R3, RZ, RZ, R4 ;  /* 0x000000ffff037224 */ /* 0x000fe200078e0004 */
[----:B-1----:R-:W-:-:S13]  /*8b20*/  ISETP.GT.AND P6, PT, R4, UR6, PT ;  /* 0x0000000604007c0c */ /* 0x002fda000bfc4270 */
[----:B------:R-:W-:Y:S05]  /*8b30*/  @P6 BRA `(.L_x_441) ;  /* 0x0000000000946947 */ /* 0x000fea0003800000 */
[----:B------:R-:W-:Y:S01]  /*8b40*/  IMAD.MOV.U32 R4, RZ, RZ, R3 ;  /* 0x000000ffff047224 */ /* 0x000fe200078e0003 */
[----:B------:R-:W-:Y:S01]  /*8b50*/  UMOV UR4, URZ ;  /* 0x0000003f00047c82 */ /* 0x000fe20008000000 */
[----:B------:R-:W-:-:S05]  /*8b60*/  ULDC UR5, c[0x0][0xc38] ;  /* 0x00030e0000057ab9 */ /* 0x000fca0000000800 */
.L_x_445:
[----:B------:R-:W0:Y:S01]  /*8b70*/  LDC R2, c[0x0][0xc3c] ;  /* 0x00030f00ff027b82 */ /* 0x000e220000000800 */
[----:B------:R-:W-:-:S06]  /*8b80*/  UIADD3 UR4, UR4, 0x1f, URZ ;  /* 0x0000001f04047890 */ /* 0x000fcc000fffe03f */
[----:B0-----:R-:W-:-:S13]  /*8b90*/  ISETP.LE.AND P6, PT, R2, UR4, PT ;  /* 0x0000000402007c0c */ /* 0x001fda000bfc3270 */
[----:B------:R-:W-:Y:S05]  /*8ba0*/  @P6 BRA `(.L_x_442) ;  /* 0x0000000400246947 */ /* 0x000fea0003800000 */
[----:B------:R-:W-:Y:S01]  /*8bb0*/  VIADD R7, R5, UR4 ;  /* 0x0000000405077c36 */ /* 0x000fe20008000000 */
[----:B------:R-:W-:Y:S01]  /*8bc0*/  BSSY B0, `(.L_x_443) ;  /* 0x0000007000007945 */ /* 0x000fe20003800000 */
[----:B------:R-:W-:-:S03]  /*8bd0*/  IMAD.MOV.U32 R0, RZ, RZ, RZ ;  /* 0x000000ffff007224 */ /* 0x000fc600078e00ff */
[----:B------:R-:W-:-:S13]  /*8be0*/  ISETP.GE.OR P6, PT, R7, R2, !P0 ;  /* 0x000000020700720c */ /* 0x000fda00047c6670 */
[----:B------:R-:W-:Y:S05]  /*8bf0*/  @P6 BRA `(.L_x_444) ;  /* 0x00000000000c6947 */ /* 0x000fea0003800000 */
[----:B------:R-:W0:Y:S02]  /*8c00*/  LDC.64 R2, c[0x0][0xc80] ;  /* 0x00032000ff027b82 */ /* 0x000e240000000a00 */
[----:B0-----:R-:W-:-:S05]  /*8c10*/  IMAD.WIDE R2, R7, 0x4, R2 ;  /* 0x0000000407027825 */ /* 0x001fca00078e0202 */
[----:B------:R0:W5:Y:S02]  /*8c20*/  LDG.E R0, desc[UR50][R2.64] ;  /* 0x0000003202007981 */ /* 0x000164000c1e1900 */
.L_x_444:
[----:B------:R-:W-:Y:S05]  /*8c30*/  BSYNC B0 ;  /* 0x0000000000007941 */ /* 0x000fea0003800000 */
.L_x_443:
[----:B0----5:R-:W0:Y:S02]  /*8c40*/  SHFL.UP PT, R2, R0, 0x1, RZ ;  /* 0x0420000000027989 */ /* 0x021e2400000e00ff */
        /* <DEDUP_REMOVED lines=16> */
[----:B------:R-:W-:-:S05]  /*8d50*/  IMAD.IADD R4, R3, 0x1, R4 ;  /* 0x0000000103047824 */ /* 0x000fca00078e0204 */
[----:B------:R-:W-:-:S13]  /*8d60*/  ISETP.GT.AND P6, PT, R4, UR6, PT ;  /* 0x0000000604007c0c */ /* 0x000fda000bfc4270 */
[----:B------:R-:W-:Y:S05]  /*8d70*/  @!P6 BRA `(.L_x_445) ;  /* 0xfffffffc007ce947 */ /* 0x000fea000383ffff */
[----:B------:R-:W-:-:S07]  /*8d80*/  IMAD.MOV.U32 R7, RZ, RZ, R9 ;  /* 0x000000ffff077224 */ /* 0x000fce00078e0009 */
.L_x_441:
[----:B------:R-:W-:-:S04]  /*8d90*/  IMAD.IADD R8, R4, 0x1, -R3 ;  /* 0x0000000104087824 */ /* 0x000fc800078e0a03 */
[----:B------:R-:W-:-:S05]  /*8da0*/  IMAD R2, R7, UR5, R8 ;  /* 0x0000000507027c24 */ /* 0x000fca000f8e0208 */
[----:B------:R-:W-:-:S13]  /*8db0*/  ISETP.GT.AND P0, PT, R2, UR6, PT ;  /* 0x0000000602007c0c */ /* 0x000fda000bf04270 */
[----:B------:R-:W-:-:S04]  /*8dc0*/  VOTE.ANY R4, PT, !P0 ;  /* 0x0000000000047806 */ /* 0x000fc800040e0100 */
[----:B------:R-:W0:Y:S01]  /*8dd0*/  POPC R19, R4 ;  /* 0x0000000400137309 */ /* 0x000e220000000000 */
[----:B------:R-:W-:Y:S01]  /*8de0*/  ISETP.NE.AND P0, PT, R4, RZ, PT ;  /* 0x000000ff0400720c */ /* 0x000fe20003f05270 */
[----:B0-----:R-:W0:Y:S02]  /*8df0*/  SHFL.IDX PT, R10, R0, R19, 0x1f ;  /* 0x00001f13000a7589 */ /* 0x001e2400000e0000 */
[----:B0-----:R-:W-:-:S04]  /*8e00*/  IABS R9, R10 ;  /* 0x0000000a00097213 */ /* 0x001fc80000000000 */
[----:B------:R-:W0:Y:S08]  /*8e10*/  I2F.RP R6, R9 ;  /* 0x0000000900067306 */ /* 0x000e300000209400 */
[----:B0-----:R-:W0:Y:S02]  /*8e20*/  MUFU.RCP R6, R6 ;  /* 0x0000000600067308 */ /* 0x001e240000001000 */
[----:B0-----:R-:W-:-:S06]  /*8e30*/  VIADD R2, R6, 0xffffffe ;  /* 0x0ffffffe06027836 */ /* 0x001fcc0000000000 */
[----:B------:R0:W1:Y:S01]  /*8e40*/  F2I.FTZ.U32.TRUNC.NTZ R3, R2 ;  /* 0x0000000200037305 */ /* 0x000062000021f000 */
[----:B------:R-:W-:Y:S05]  /*8e50*/  @!P0 BRA `(.L_x_446) ;  /* 0x0000000000088947 */ /* 0x000fea0003800000 */
[----:B------:R-:W-:-:S06]  /*8e60*/  VIADD R16, R19, 0xffffffff ;  /* 0xffffffff13107836 */ /* 0x000fcc0000000000 */
[----:B------:R2:W3:Y:S02]  /*8e70*/  SHFL.IDX PT, R16, R7, R16, 0x1f ;  /* 0x00001f1007107589 */ /* 0x0004e400000e0000 */
.L_x_446:
[----:B---3--:R-:W-:Y:S01]  /*8e80*/  IMAD R16, R16, UR5, R8 ;  /* 0x0000000510107c24 */ /* 0x008fe2000f8e0208 */
[----:B0-----:R-:W-:Y:S01]  /*8e90*/  IABS R2, R10 ;  /* 0x0000000a00027213 */ /* 0x001fe20000000000 */
[----:B-1----:R-:W-:Y:S02]  /*8ea0*/  IMAD.MOV R0, RZ, RZ, -R3 ;  /* 0x000000ffff007224 */ /* 0x002fe400078e0a03 */
[----:B------:R-:W-:Y:S01]  /*8eb0*/  VIADD R19, R19, UR4 ;  /* 0x0000000413137c36 */ /* 0x000fe20008000000 */
[----:B------:R-:W-:Y:S01]  /*8ec0*/  IADD3 R11, -R16, UR6, RZ ;  /* 0x00000006100b7c10 */ /* 0x000fe2000fffe1ff */
[----:B--2---:R-:W-:Y:S01]  /*8ed0*/  IMAD R7, R0, R9, RZ ;  /* 0x0000000900077224 */ /* 0x004fe200078e02ff */
[----:B------:R-:W-:Y:S01]  /*8ee0*/  IADD3 R4, RZ, -R2, RZ ;  /* 0x80000002ff047210 */ /* 0x000fe20007ffe0ff */
[----:B------:R-:W-:Y:S01]  /*8ef0*/  IMAD.MOV.U32 R2, RZ, RZ, RZ ;  /* 0x000000ffff027224 */ /* 0x000fe200078e00ff */
[----:B------:R-:W-:-:S03]  /*8f00*/  IABS R0, R11 ;  /* 0x0000000b00007213 */ /* 0x000fc60000000000 */
[----:B------:R-:W-:-:S04]  /*8f10*/  IMAD.HI.U32 R2, R3, R7, R2 ;  /* 0x0000000703027227 */ /* 0x000fc800078e0002 */
[----:B------:R-:W-:Y:S02]  /*8f20*/  IMAD.MOV.U32 R3, RZ, RZ, R0 ;  /* 0x000000ffff037224 */ /* 0x000fe400078e0000 */
[----:B------:R-:W-:Y:S02]  /*8f30*/  IMAD.MOV.U32 R0, RZ, RZ, R4 ;  /* 0x000000ffff007224 */ /* 0x000fe400078e0004 */
[----:B------:R-:W-:-:S04]  /*8f40*/  IMAD.HI.U32 R2, R2, R3, RZ ;  /* 0x0000000302027227 */ /* 0x000fc800078e00ff */
[----:B------:R-:W-:-:S05]  /*8f50*/  IMAD R0, R2, R0, R3 ;  /* 0x0000000002007224 */ /* 0x000fca00078e0203 */
[----:B------:R-:W-:-:S13]  /*8f60*/  ISETP.GT.U32.AND P1, PT, R9, R0, PT ;  /* 0x000000000900720c */ /* 0x000fda0003f24070 */
[----:B------:R-:W-:Y:S02]  /*8f70*/  @!P1 IMAD.IADD R0, R0, 0x1, -R9 ;  /* 0x0000000100009824 */ /* 0x000fe400078e0a09 */
[----:B------:R-:W-:Y:S01]  /*8f80*/  @!P1 VIADD R2, R2, 0x1 ;  /* 0x0000000102029836 */ /* 0x000fe20000000000 */
[----:B------:R-:W-:Y:S02]  /*8f90*/  ISETP.NE.AND P1, PT, R10, RZ, PT ;  /* 0x000000ff0a00720c */ /* 0x000fe40003f25270 */
[----:B------:R-:W-:Y:S02]  /*8fa0*/  ISETP.GE.U32.AND P0, PT, R0, R9, PT ;  /* 0x000000090000720c */ /* 0x000fe40003f06070 */
[----:B------:R-:W-:-:S04]  /*8fb0*/  LOP3.LUT R0, R11, R10, RZ, 0x3c, !PT ;  /* 0x0000000a0b007212 */ /* 0x000fc800078e3cff */
[----:B------:R-:W-:-:S07]  /*8fc0*/  ISETP.GE.AND P2, PT, R0, RZ, PT ;  /* 0x000000ff0000720c */ /* 0x000fce0003f46270 */
[----:B------:R-:W-:-:S06]  /*8fd0*/  @P0 VIADD R2, R2, 0x1 ;  /* 0x0000000102020836 */ /* 0x000fcc0000000000 */
[----:B------:R-:W-:Y:S01]  /*8fe0*/  @!P2 IMAD.MOV R2, RZ, RZ, -R2 ;  /* 0x000000ffff02a224 */ /* 0x000fe200078e0a02 */
[----:B------:R-:W-:-:S05]  /*8ff0*/  @!P1 LOP3.LUT R2, RZ, R10, RZ, 0x33, !PT ;  /* 0x0000000aff029212 */ /* 0x000fca00078e33ff */
[--C-:B------:R-:W-:Y:S02]  /*9000*/  IMAD.MOV R17, RZ, RZ, -R2.reuse ;  /* 0x000000ffff117224 */ /* 0x100fe400078e0a02 */
[----:B------:R-:W-:Y:S02]  /*9010*/  IMAD.MOV.U32 R18, RZ, RZ, R2 ;  /* 0x000000ffff127224 */ /* 0x000fe400078e0002 */
[----:B------:R-:W-:Y:S01]  /*9020*/  IMAD R17, R10, R17, R11 ;  /* 0x000000110a117224 */ /* 0x000fe200078e020b */
[----:B------:R-:W-:Y:S06]  /*9030*/  BRA `(.L_x_447) ;  /* 0x0000000000147947 */ /* 0x000fec0003800000 */
.L_x_442:
[----:B------:R-:W-:Y:S01]  /*9040*/  ULDC UR4, c[0x0][0xc3c] ;  /* 0x00030f0000047ab9 */ /* 0x000fe20000000800 */
[----:B------:R-:W-:Y:S02]  /*9050*/  IMAD.MOV.U32 R17, RZ, RZ, RZ ;  /* 0x000000ffff117224 */ /* 0x000fe400078e00ff */
[----:B------:R-:W-:Y:S02]  /*9060*/  IMAD.U32 R16, RZ, RZ, UR6 ;  /* 0x00000006ff107e24 */ /* 0x000fe4000f8e00ff */
[----:B------:R-:W-:Y:S02]  /*9070*/  IMAD.MOV.U32 R18, RZ, RZ, RZ ;  /* 0x000000ffff127224 */ /* 0x000fe400078e00ff */
[----:B------:R-:W-:-:S07]  /*9080*/  IMAD.U32 R19, RZ, RZ, UR4 ;  /* 0x00000004ff137e24 */ /* 0x000fce000f8e00ff */
.L_x_447:
[----:B------:R-:W-:-:S13]  /*9090*/  ISETP.NE.AND P0, PT, R5, RZ, PT ;  /* 0x000000ff0500720c */ /* 0x000fda0003f05270 */
[----:B------:R-:W0:Y:S01]  /*90a0*/  @!P0 S2R R3, SR_CgaCtaId ;  /* 0x0000000000038919 */ /* 0x000e220000008800 */
[----:B------:R-:W-:-:S04]  /*90b0*/  @!P0 MOV R0, 0x400 ;  /* 0x0000040000008802 */ /* 0x000fc80000000f00 */
[----:B0-----:R-:W-:-:S05]  /*90c0*/  @!P0 LEA R0, R3, R0, 0x18 ;  /* 0x0000000003008211 */ /* 0x001fca00078ec0ff */
[----:B------:R0:W-:Y:S01]  /*90d0*/  @!P0 STS.128 [R0+0x228d0], R16 ;  /* 0x0228d01000008388 */ /* 0x0001e20000000c00 */
[----:B------:R-:W-:Y:S06]  /*90e0*/  BAR.ARV 0x5, 0x180 ;  /* 0x0146000000007b1d */ /* 0x000fec0000002000 */
.L_x_440:
[----:B------:R2:W-:Y:S01]  /*90f0*/  STL [R1+0x24], RZ ;  /* 0x000024ff01007387 */ /* 0x0005e20000100800 */
[----:B------:R-:W-:Y:S01]  /*9100*/  ULDC UR4, c[0x0][0xc3c] ;  /* 0x00030f0000047ab9 */ /* 0x000fe20000000800 */
[----:B------:R-:W-:Y:S01]  /*9110*/  IMAD.MOV.U32 R26, RZ, RZ, 0x1 ;  /* 0x00000001ff1a7424 */ /* 0x000fe200078e00ff */
[----:B-1----:R-:W-:Y:S01]  /*9120*/  ISETP.GE.AND P0, PT, R19, UR4, PT ;  /* 0x0000000413007c0c */ /* 0x002fe2000bf06270 */
[----:B------:R-:W-:-:S12]  /*9130*/  IMAD.MOV.U32 R24, RZ, RZ, RZ ;  /* 0x000000ffff187224 */ /* 0x000fd800078e00ff */
[----:B--2---:R-:W-:Y:S05]  /*9140*/  @P0 BRA `(.L_x_448) ;  /* 0x0000004400540947 */ /* 0x004fea0003800000 */
[----:B------:R-:W1:Y:S01]  /*9150*/  S2R R4, SR_TID.X ;  /* 0x0000000000047919 */ /* 0x000e620000002100 */
[----:B------:R-:W2:Y:S01]  /*9160*/  S2UR UR5, SR_CgaCtaId ;  /* 0x00000000000579c3 */ /* 0x000ea20000008800 */
[----:B------:R-:W-:Y:S01]  /*9170*/  UMOV UR4, 0x400 ;  /* 0x0000040000047882 */ /* 0x000fe20000000000 */
[----:B------:R-:W-:Y:S01]  /*9180*/  BSSY B8, `(.L_x_448) ;  /* 0x0000451000087945 */ /* 0x000fe20003800000 */
[----:B------:R3:W-:Y:S01]  /*9190*/  STL [R1+0x24], RZ ;  /* 0x000024ff01007387 */ /* 0x0007e20000100800 */
[----:B------:R-:W-:Y:S01]  /*91a0*/  IMAD.MOV.U32 R26, RZ, RZ, 0x1 ;  /* 0x00000001ff1a7424 */ /* 0x000fe200078e00ff */
[----:B------:R-:W-:Y:S01]  /*91b0*/  ULOP3.LUT UR36, UR37, 0x2, URZ, 0xfc, !UPT ;  /* 0x0000000225247892 */ /* 0x000fe2000f8efc3f */
[----:B------:R-:W-:Y:S01]  /*91c0*/  IMAD.MOV.U32 R24, RZ, RZ, RZ ;  /* 0x000000ffff187224 */ /* 0x000fe200078e00ff */
[----:B------:R-:W-:Y:S01]  /*91d0*/  ULDC UR38, c[0x0][0xc] ;  /* 0x0000030000267ab9 */ /* 0x000fe20000000800 */
[----:B--2---:R-:W-:-:S06]  /*91e0*/  ULEA UR4, UR5, UR4, 0x18 ;  /* 0x0000000405047291 */ /* 0x004fcc000f8ec03f */
[----:B------:R-:W-:Y:S01]  /*91f0*/  IMAD.U32 R22, RZ, RZ, UR4 ;  /* 0x00000004ff167e24 */ /* 0x000fe2000f8e00ff */
[C---:B-1----:R-:W-:Y:S01]  /*9200*/  LOP3.LUT R3, R4.reuse, 0x7f, RZ, 0xc0, !PT ;  /* 0x0000007f04037812 */ /* 0x042fe200078ec0ff */
[----:B0-----:R-:W-:-:S05]  /*9210*/  IMAD.SHL.U32 R0, R4, 0x8, RZ ;  /* 0x0000000804007824 */ /* 0x001fca00078e00ff */
[----:B------:R-:W-:-:S04]  /*9220*/  LOP3.LUT R2, R0, 0x1f8, RZ, 0xc0, !PT ;  /* 0x000001f800027812 */ /* 0x000fc800078ec0ff */
[----:B------:R-:W-:Y:S01]  /*9230*/  LOP3.LUT R29, R2, 0x38, R4, 0x78, !PT ;  /* 0x00000038021d7812 */ /* 0x000fe200078e7804 */
[----:B------:R-:W-:Y:S01]  /*9240*/  IMAD.SHL.U32 R2, R4, 0x10, RZ ;  /* 0x0000001004027824 */ /* 0x000fe200078e00ff */
[----:B------:R-:W-:Y:S02]  /*9250*/  SHF.R.U32.HI R4, RZ, 0x3, R3 ;  /* 0x00000003ff047819 */ /* 0x000fe40000011603 */
[----:B------:R-:W-:Y:S02]  /*9260*/  LOP3.LUT R29, R29, 0x200, R0, 0xf8, !PT ;  /* 0x000002001d1d7812 */ /* 0x000fe400078ef800 */
[----:B------:R-:W-:Y:S02]  /*9270*/  LOP3.LUT R3, R0, 0x38, RZ, 0xc0, !PT ;  /* 0x0000003800037812 */ /* 0x000fe400078ec0ff */
[----:B------:R-:W-:Y:S01]  /*9280*/  LOP3.LUT R0, R4, 0x70, R2, 0xf8, !PT ;  /* 0x0000007004007812 */ /* 0x000fe200078ef802 */
[----:B------:R-:W-:Y:S01]  /*9290*/  IMAD R37, R29, 0x2, R22 ;  /* 0x000000021d257824 */ /* 0x000fe200078e0216 */
[----:B------:R-:W-:-:S02]  /*92a0*/  LOP3.LUT R4, R3, 0x40, RZ, 0xfc, !PT ;  /* 0x0000004003047812 */ /* 0x000fc400078efcff */
[C---:B------:R-:W-:Y:S02]  /*92b0*/  LOP3.LUT R2, R3.reuse, 0x80, RZ, 0xfc, !PT ;  /* 0x0000008003027812 */ /* 0x040fe400078efcff */
[----:B---3--:R-:W-:-:S07]  /*92c0*/  LOP3.LUT R0, R3, 0xc0, RZ, 0xfc, !PT ;  /* 0x000000c003007812 */ /* 0x008fce00078efcff */
.L_x_509:
[----:B0-----:R-:W0:Y:S02]  /*92d0*/  LDC.64 R2, c[0x0][0xc88] ;  /* 0x00032200ff027b82 */ /* 0x001e240000000a00 */
[----:B0-----:R-:W-:-:S05]  /*92e0*/  IMAD.WIDE R2, R19, 0x4, R2 ;  /* 0x0000000413027825 */ /* 0x001fca00078e0202 */
[----:B--2---:R-:W2:Y:S01]  /*92f0*/  LDG.E R25, desc[UR50][R2.64] ;  /* 0x0000003202197981 */ /* 0x004ea2000c1e1900 */
[----:B------:R-:W-:Y:S05]  /*9300*/  YIELD ;  /* 0x0000000000007946 */ /* 0x000fea0003800000 */
[----:B------:R-:W-:Y:S01]  /*9310*/  ULDC.64 UR4, c[0x0][0xa28] ;  /* 0x00028a0000047ab9 */ /* 0x000fe20000000a00 */
[----:B------:R-:W-:Y:S01]  /*9320*/  IMAD.MOV.U32 R30, RZ, RZ, RZ ;  /* 0x000000ffff1e7224 */ /* 0x000fe200078e00ff */
[----:B------:R-:W-:Y:S01]  /*9330*/  ISETP.NE.U32.AND P0, PT, RZ, UR4, PT ;  /* 0x00000004ff007c0c */ /* 0x000fe2000bf05070 */
[----:B------:R-:W-:-:S03]  /*9340*/  ULDC.64 UR6, c[0x0][0xa18] ;  /* 0x0002860000067ab9 */ /* 0x000fc60000000a00 */
[----:B------:R-:W-:Y:S02]  /*9350*/  ISETP.NE.AND.EX P0, PT, RZ, UR5, PT, P0 ;  /* 0x00000005ff007c0c */ /* 0x000fe4000bf05300 */
[----:B--2---:R-:W-:-:S11]  /*9360*/  SHF.R.S32.HI R0, RZ, 0x1f, R25 ;  /* 0x0000001fff007819 */ /* 0x004fd60000011419 */
[C---:B------:R-:W-:Y:S01]  /*9370*/  @P0 LEA R2, P1, R25.reuse, UR4, 0x2 ;  /* 0x0000000419020c11 */ /* 0x040fe2000f8210ff */
[C---:B------:R-:W-:Y:S01]  /*9380*/  IMAD.SHL.U32 R27, R25.reuse, 0x4, RZ ;  /* 0x00000004191b7824 */ /* 0x040fe200078e00ff */
[C-C-:B------:R-:W-:Y:S01]  /*9390*/  SHF.L.U64.HI R31, R25.reuse, 0x2, R0.reuse ;  /* 0x00000002191f7819 */ /* 0x140fe20000010200 */
[----:B------:R0:W-:Y:S01]  /*93a0*/  STL [R1+0x4], R0 ;  /* 0x0000040001007387 */ /* 0x0001e20000100800 */
[----:B------:R-:W-:Y:S01]  /*93b0*/  @P0 LEA.HI.X R3, R25, UR5, R0, 0x2, P1 ;  /* 0x0000000519030c11 */ /* 0x000fe200088f1400 */
[----:B------:R-:W-:-:S04]  /*93c0*/  ULDC.64 UR4, c[0x0][0xa00] ;  /* 0x0002800000047ab9 */ /* 0x000fc80000000a00 */
[----:B-1----:R1:W5:Y:S01]  /*93d0*/  @P0 LDG.E R30, desc[UR50][R2.64] ;  /* 0x00000032021e0981 */ /* 0x002362000c1e1900 */
[----:B------:R-:W-:Y:S02]  /*93e0*/  ISETP.NE.U32.AND P0, PT, RZ, UR4, PT ;  /* 0x00000004ff007c0c */ /* 0x000fe4000bf05070 */
[----:B------:R-:W-:Y:S01]  /*93f0*/  LOP3.LUT R23, R23, 0xfffffeff, RZ, 0xc0, !PT ;  /* 0xfffffeff17177812 */ /* 0x000fe200078ec0ff */
[----:B0-----:R-:W-:Y:S01]  /*9400*/  IMAD.MOV.U32 R0, RZ, RZ, RZ ;  /* 0x000000ffff007224 */ /* 0x001fe200078e00ff */
[----:B------:R-:W-:Y:S02]  /*9410*/  ISETP.NE.AND.EX P2, PT, RZ, UR5, PT, P0 ;  /* 0x00000005ff007c0c */ /* 0x000fe4000bf45300 */
[----:B------:R-:W-:Y:S02]  /*9420*/  ISETP.NE.U32.AND P0, PT, RZ, UR6, PT ;  /* 0x00000006ff007c0c */ /* 0x000fe4000bf05070 */
[----:B-1----:R-:W-:Y:S02]  /*9430*/  IADD3 R2, P1, R27, UR4, RZ ;  /* 0x000000041b027c10 */ /* 0x002fe4000ff3e0ff */
[----:B------:R-:W-:-:S02]  /*9440*/  ISETP.NE.AND.EX P0, PT, RZ, UR7, PT, P0 ;  /* 0x00000007ff007c0c */ /* 0x000fc4000bf05300 */
[----:B------:R-:W-:Y:S01]  /*9450*/  IADD3.X R3, R31, UR5, RZ, P1, !PT ;  /* 0x000000051f037c10 */ /* 0x000fe20008ffe4ff */
[----:B------:R-:W-:-:S04]  /*9460*/  ULDC.64 UR4, c[0x0][0x418] ;  /* 0x0001060000047ab9 */ /* 0x000fc80000000a00 */
[----:B------:R-:W-:Y:S01]  /*9470*/  @P2 LOP3.LUT R23, R23, 0x100, RZ, 0xfc, !PT ;  /* 0x0000010017172812 */ /* 0x000fe200078efcff */
[----:B------:R-:W2:Y:S05]  /*9480*/  @P2 LDG.E R0, desc[UR50][R2.64] ;  /* 0x0000003202002981 */ /* 0x000eaa000c1e1900 */
[----:B------:R-:W-:-:S04]  /*9490*/  @P0 IADD3 R4, P1, R27, UR6, RZ ;  /* 0x000000061b040c10 */ /* 0x000fc8000ff3e0ff */
[----:B------:R-:W-:Y:S01]  /*94a0*/  @P0 IADD3.X R5, R31, UR7, RZ, P1, !PT ;  /* 0x000000071f050c10 */ /* 0x000fe20008ffe4ff */
[----:B--2---:R0:W-:Y:S04]  /*94b0*/  STL [R1], R0 ;  /* 0x0000000001007387 */ /* 0x0041e80000100800 */
[----:B0-----:R-:W2:Y:S01]  /*94c0*/  @P0 LDG.E R0, desc[UR50][R4.64] ;  /* 0x0000003204000981 */ /* 0x001ea2000c1e1900 */
[----:B------:R-:W-:-:S03]  /*94d0*/  UISETP.NE.U32.AND UP0, UPT, UR4, URZ, UPT ;  /* 0x0000003f0400728c */ /* 0x000fc6000bf05070 */
[----:B------:R-:W-:Y:S01]  /*94e0*/  ULDC UR4, c[0x0][0x424] ;  /* 0x0001090000047ab9 */ /* 0x000fe20000000800 */
[----:B------:R-:W-:-:S03]  /*94f0*/  UISETP.NE.AND.EX UP0, UPT, UR5, URZ, UPT, UP0 ;  /* 0x0000003f0500728c */ /* 0x000fc6000bf05300 */
[----:B------:R-:W-:Y:S01]  /*9500*/  ULDC UR5, c[0x0][0x2f0] ;  /* 0x0000bc0000057ab9 */ /* 0x000fe20000000800 */
[----:B------:R-:W-:-:S04]  /*9510*/  USEL UR4, UR4, 0x1, UP0 ;  /* 0x0000000104047887 */ /* 0x000fc80008000000 */
[----:B------:R-:W-:-:S06]  /*9520*/  UIMAD UR4, UR4, UR5, URZ ;  /* 0x00000005040472a4 */ /* 0x000fcc000f8e023f */
[----:B------:R-:W-:Y:S01]  /*9530*/  IMAD.U32 R7, RZ, RZ, UR4 ;  /* 0x00000004ff077e24 */ /* 0x000fe2000f8e00ff */
[----:B--2---:R0:W-:Y:S01]  /*9540*/  @P0 STL [R1+0x8], R0 ;  /* 0x0000080001000387 */ /* 0x0041e20000100800 */
[----:B---3--:R-:W-:Y:S05]  /*9550*/  @P0 BRA `(.L_x_449) ;  /* 0x0000000000200947 */ /* 0x008fea0003800000 */
[----:B------:R-:W-:Y:S02]  /*9560*/  ULDC UR4, c[0x0][0x288] ;  /* 0x0000a20000047ab9 */ /* 0x000fe40000000800 */
[----:B0-----:R-:W-:-:S05]  /*9570*/  IMAD.U32 R0, RZ, RZ, UR4 ;  /* 0x00000004ff007e24 */ /* 0x001fca000f8e00ff */
[----:B------:R1:W-:Y:S01]  /*9580*/  STL [R1+0x8], R0 ;  /* 0x0000080001007387 */ /* 0x0003e20000100800 */
[----:B------:R-:W-:Y:S05]  /*9590*/  @!P2 BRA `(.L_x_449) ;  /* 0x000000000010a947 */ /* 0x000fea0003800000 */
[----:B------:R-:W2:Y:S04]  /*95a0*/  LDG.E R5, desc[UR50][R2.64] ;  /* 0x0000003202057981 */ /* 0x000ea8000c1e1900 */
[----:B-1----:R-:W2:Y:S02]  /*95b0*/  LDG.E R0, desc[UR50][R2.64+0x4] ;  /* 0x0000043202007981 */ /* 0x002ea4000c1e1900 */
[----:B--2---:R-:W-:-:S05]  /*95c0*/  IMAD.IADD R0, R0, 0x1, -R5 ;  /* 0x0000000100007824 */ /* 0x004fca00078e0a05 */
[----:B------:R2:W-:Y:S02]  /*95d0*/  STL [R1+0x8], R0 ;  /* 0x0000080001007387 */ /* 0x0005e40000100800 */
.L_x_449:
[----:B------:R-:W-:Y:S01]  /*95e0*/  ULDC.64 UR4, c[0x0][0xa20] ;  /* 0x0002880000047ab9 */ /* 0x000fe20000000a00 */
[----:B------:R-:W-:Y:S01]  /*95f0*/  IMAD.MOV.U32 R28, RZ, RZ, R25 ;  /* 0x000000ffff1c7224 */ /* 0x000fe200078e0019 */
[----:B------:R-:W-:-:S04]  /*9600*/  ISETP.NE.U32.AND P0, PT, RZ, UR4, PT ;  /* 0x00000004ff007c0c */ /* 0x000fc8000bf05070 */
[----:B------:R-:W-:-:S13]  /*9610*/  ISETP.NE.AND.EX P0, PT, RZ, UR5, PT, P0 ;  /* 0x00000005ff007c0c */ /* 0x000fda000bf05300 */
[----:B------:R-:W-:Y:S05]  /*9620*/  @!P0 BRA `(.L_x_450) ;  /* 0x0000000000108947 */ /* 0x000fea0003800000 */
[----:B------:R-:W-:-:S04]  /*9630*/  IADD3 R2, P0, R27, UR4, RZ ;  /* 0x000000041b027c10 */ /* 0x000fc8000ff1e0ff */
[----:B------:R-:W-:-:S05]  /*9640*/  IADD3.X R3, R31, UR5, RZ, P0, !PT ;  /* 0x000000051f037c10 */ /* 0x000fca00087fe4ff */
[----:B------:R3:W5:Y:S01]  /*9650*/  LDG.E R7, desc[UR50][R2.64] ;  /* 0x0000003202077981 */ /* 0x000762000c1e1900 */
[----:B------:R-:W-:Y:S05]  /*9660*/  BRA `(.L_x_451) ;  /* 0x0000000000247947 */ /* 0x000fea0003800000 */
.L_x_450:
[----:B------:R-:W-:Y:S02]  /*9670*/  ULDC.64 UR4, c[0x0][0xa08] ;  /* 0x0002820000047ab9 */ /* 0x000fe40000000a00 */
[----:B------:R-:W-:-:S04]  /*9680*/  ISETP.NE.U32.AND P0, PT, RZ, UR4, PT ;  /* 0x00000004ff007c0c */ /* 0x000fc8000bf05070 */
[----:B------:R-:W-:-:S13]  /*9690*/  ISETP.NE.AND.EX P0, PT, RZ, UR5, PT, P0 ;  /* 0x00000005ff007c0c */ /* 0x000fda000bf05300 */
[----:B------:R-:W-:Y:S05]  /*96a0*/  @!P0 BRA `(.L_x_451) ;  /* 0x0000000000148947 */ /* 0x000fea0003800000 */
[----:B------:R-:W3:Y:S02]  /*96b0*/  LDC.64 R2, c[0x0][0xa08] ;  /* 0x00028200ff027b82 */ /* 0x000ee40000000a00 */
[----:B---3--:R-:W-:-:S05]  /*96c0*/  IMAD.WIDE R2, R28, 0x4, R2 ;  /* 0x000000041c027825 */ /* 0x008fca00078e0202 */
[----:B------:R-:W3:Y:S04]  /*96d0*/  LDG.E R7, desc[UR50][R2.64] ;  /* 0x0000003202077981 */ /* 0x000ee8000c1e1900 */
[----:B012---:R-:W3:Y:S02]  /*96e0*/  LDG.E R0, desc[UR50][R2.64+0x4] ;  /* 0x0000043202007981 */ /* 0x007ee4000c1e1900 */
[----:B---3--:R-:W-:-:S07]  /*96f0*/  IMAD.IADD R7, R0, 0x1, -R7 ;  /* 0x0000000100077824 */ /* 0x008fce00078e0a07 */
.L_x_451:
[----:B-----5:R-:W-:Y:S01]  /*9700*/  IMAD.IADD R36, R7, 0x1, -R30 ;  /* 0x0000000107247824 */ /* 0x020fe200078e0a1e */
[----:B------:R-:W-:Y:S03]  /*9710*/  BSSY B7, `(.L_x_452) ;  /* 0x0000359000077945 */ /* 0x000fe60003800000 */
[C---:B012---:R-:W-:Y:S01]  /*9720*/  VIADD R0, R36.reuse, 0x5f ;  /* 0x0000005f24007836 */ /* 0x047fe20000000000 */
[----:B------:R-:W-:-:S03]  /*9730*/  ISETP.GT.AND P0, PT, R36, RZ, PT ;  /* 0x000000ff2400720c */ /* 0x000fc60003f04270 */
[----:B------:R-:W-:-:S05]  /*9740*/  IMAD.HI R0, R0, 0x2aaaaaab, RZ ;  /* 0x2aaaaaab00007827 */ /* 0x000fca00078e02ff */
[----:B---3--:R-:W-:-:S04]  /*9750*/  SHF.R.U32.HI R3, RZ, 0x1f, R0 ;  /* 0x0000001fff037819 */ /* 0x008fc80000011600 */
[----:B------:R-:W-:-:S05]  /*9760*/  LEA.HI.SX32 R33, R0, R3, 0x1c ;  /* 0x0000000300217211 */ /* 0x000fca00078fe2ff */
[----:B------:R0:W-:Y:S01]  /*9770*/  STL [R1+0x28], R33 ;  /* 0x0000282101007387 */ /* 0x0001e20000100800 */
[----:B------:R-:W-:Y:S05]  /*9780*/  @P0 BRA `(.L_x_453) ;  /* 0x0000000000440947 */ /* 0x000fea0003800000 */
[----:B------:R-:W1:Y:S02]  /*9790*/  S2R R2, SR_TID.X ;  /* 0x0000000000027919 */ /* 0x000e640000002100 */
[----:B-1----:R-:W-:-:S04]  /*97a0*/  LOP3.LUT R2, R2, 0x7f, RZ, 0xc0, !PT ;  /* 0x0000007f02027812 */ /* 0x002fc800078ec0ff */
[----:B------:R-:W-:-:S13]  /*97b0*/  ISETP.NE.AND P0, PT, R2, RZ, PT ;  /* 0x000000ff0200720c */ /* 0x000fda0003f05270 */
[----:B------:R-:W-:Y:S05]  /*97c0*/  @P0 BRA `(.L_x_454) ;  /* 0x0000003400340947 */ /* 0x000fea0003800000 */
[----:B------:R-:W1:Y:S01]  /*97d0*/  S2R R5, SR_LANEID ;  /* 0x0000000000057919 */ /* 0x000e620000000000 */
[----:B------:R-:W-:Y:S01]  /*97e0*/  VOTEU.ANY UR4, UPT, PT ;  /* 0x0000000000047886 */ /* 0x000fe200038e0100 */
[----:B------:R-:W2:Y:S01]  /*97f0*/  LDC.64 R2, c[0x0][0xc60] ;  /* 0x00031800ff027b82 */ /* 0x000ea20000000a00 */
[----:B------:R-:W1:Y:S02]  /*9800*/  FLO.U32 R0, UR4 ;  /* 0x0000000400007d00 */ /* 0x000e6400080e0000 */
[----:B-1----:R-:W-:-:S06]  /*9810*/  ISETP.EQ.U32.AND P0, PT, R0, R5, PT ;  /* 0x000000050000720c */ /* 0x002fcc0003f02070 */
[----:B------:R-:W2:Y:S07]  /*9820*/  POPC R5, UR4 ;  /* 0x0000000400057d09 */ /* 0x000eae0008000000 */
[----:B--2---:R-:W2:Y:S01]  /*9830*/  @P0 ATOMG.E.ADD.STRONG.GPU PT, R3, desc[UR50][R2.64], R5 ;  /* 0x00000005020309a8 */ /* 0x004ea200081ee1f2 */
[----:B------:R-:W1:Y:S02]  /*9840*/  S2R R4, SR_LTMASK ;  /* 0x0000000000047919 */ /* 0x000e640000003900 */
[----:B-1----:R-:W-:-:S04]  /*9850*/  LOP3.LUT R4, R4, UR4, RZ, 0xc0, !PT ;  /* 0x0000000404047c12 */ /* 0x002fc8000f8ec0ff */
[----:B------:R-:W1:Y:S01]  /*9860*/  POPC R7, R4 ;  /* 0x0000000400077309 */ /* 0x000e620000000000 */
[----:B--2---:R-:W1:Y:S02]  /*9870*/  SHFL.IDX PT, R0, R3, R0, 0x1f ;  /* 0x00001f0003007589 */ /* 0x004e6400000e0000 */
[----:B-1----:R-:W-:Y:S01]  /*9880*/  IADD3 R16, R0, UR38, R7 ;  /* 0x0000002600107c10 */ /* 0x002fe2000fffe007 */
[----:B------:R-:W-:Y:S06]  /*9890*/  BRA `(.L_x_454) ;  /* 0x0000003400007947 */ /* 0x000fec0003800000 */
.L_x_453:
[----:B------:R-:W-:Y:S01]  /*98a0*/  VIADD R0, R22, 0x1c400 ;  /* 0x0001c40016007836 */ /* 0x000fe20000000000 */
[----:B------:R-:W-:Y:S04]  /*98b0*/  BSSY B6, `(.L_x_455) ;  /* 0x0000013000067945 */ /* 0x000fe80003800000 */
[----:B------:R-:W-:-:S13]  /*98c0*/  LOP3.LUT P0, RZ, R0, 0x3ff, RZ, 0xc0, !PT ;  /* 0x000003ff00ff7812 */ /* 0x000fda000780c0ff */
[----:B------:R-:W-:Y:S05]  /*98d0*/  @!P0 BRA `(.L_x_456) ;  /* 0x0000000000408947 */ /* 0x000fea0003800000 */
[----:B------:R-:W-:Y:S01]  /*98e0*/  MOV R2, 0x0 ;  /* 0x0000000000027802 */ /* 0x000fe20000000f00 */
[----:B------:R-:W-:Y:S01]  /*98f0*/  ULDC.64 UR6, c[0x4][0x98] ;  /* 0x0100260000067ab9 */ /* 0x000fe20000000a00 */
[----:B------:R-:W-:Y:S01]  /*9900*/  ULDC.64 UR8, c[0x4][0xa0] ;  /* 0x0100280000087ab9 */ /* 0x000fe20000000a00 */
[----:B------:R-:W-:Y:S01]  /*9910*/  ULDC.64 UR4, c[0x4][0x8] ;  /* 0x0100020000047ab9 */ /* 0x000fe20000000a00 */
[----:B------:R-:W-:Y:S01]  /*9920*/  IMAD.U32 R4, RZ, RZ, UR6 ;  /* 0x00000006ff047e24 */ /* 0x000fe2000f8e00ff */
[----:B------:R-:W-:Y:S01]  /*9930*/  MOV R5, UR7 ;  /* 0x0000000700057c02 */ /* 0x000fe20008000f00 */
[----:B------:R-:W1:Y:S01]  /*9940*/  LDC.64 R2, c[0x4][R2] ;  /* 0x0100000002027b82 */ /* 0x000e620000000a00 */
[----:B------:R-:W-:Y:S02]  /*9950*/  IMAD.U32 R6, RZ, RZ, UR8 ;  /* 0x00000008ff067e24 */ /* 0x000fe4000f8e00ff */
[----:B------:R-:W-:Y:S02]  /*9960*/  IMAD.U32 R7, RZ, RZ, UR9 ;  /* 0x00000009ff077e24 */ /* 0x000fe4000f8e00ff */
[----:B------:R-:W-:-:S02]  /*9970*/  IMAD.U32 R10, RZ, RZ, UR4 ;  /* 0x00000004ff0a7e24 */ /* 0x000fc4000f8e00ff */
[----:B------:R-:W-:Y:S02]  /*9980*/  IMAD.U32 R11, RZ, RZ, UR5 ;  /* 0x00000005ff0b7e24 */ /* 0x000fe4000f8e00ff */
[----:B------:R-:W-:Y:S02]  /*9990*/  IMAD.MOV.U32 R8, RZ, RZ, 0x70 ;  /* 0x00000070ff087424 */ /* 0x000fe400078e00ff */
[----:B------:R-:W-:Y:S02]  /*99a0*/  IMAD.MOV.U32 R12, RZ, RZ, 0x1 ;  /* 0x00000001ff0c7424 */ /* 0x000fe400078e00ff */
[----:B------:R-:W-:-:S07]  /*99b0*/  IMAD.MOV.U32 R13, RZ, RZ, RZ ;  /* 0x000000ffff0d7224 */ /* 0x000fce00078e00ff */
[----:B------:R-:W-:-:S07]  /*99c0*/  LEPC R20, `(.L_x_456) ;  /* 0x000000001014794e */ /* 0x000fce0000000000 */
[----:B01----:R-:W-:Y:S05]  /*99d0*/  CALL.ABS.NOINC R2 ;  /* 0x0000000002007343 */ /* 0x003fea0003c00000 */
.L_x_456:
[----:B------:R-:W-:Y:S05]  /*99e0*/  BSYNC B6 ;  /* 0x0000000000067941 */ /* 0x000fea0003800000 */
.L_x_455:
        /* <DEDUP_REMOVED lines=8> */
[----:B------:R1:W2:Y:S01]  /*9a70*/  LDC.64 R2, c[0x4][R32] ;  /* 0x0100000020027b82 */ /* 0x0002a20000000a00 */
[----:B------:R-:W-:Y:S02]  /*9a80*/  IMAD.U32 R4, RZ, RZ, UR6 ;  /* 0x00000006ff047e24 */ /* 0x000fe4000f8e00ff */
[----:B------:R-:W-:Y:S02]  /*9a90*/  IMAD.U32 R5, RZ, RZ, UR7 ;  /* 0x00000007ff057e24 */ /* 0x000fe4000f8e00ff */
[----:B------:R-:W-:Y:S02]  /*9aa0*/  IMAD.U32 R6, RZ, RZ, UR8 ;  /* 0x00000008ff067e24 */ /* 0x000fe4000f8e00ff */
[----:B------:R-:W-:-:S02]  /*9ab0*/  IMAD.U32 R7, RZ, RZ, UR9 ;  /* 0x00000009ff077e24 */ /* 0x000fc4000f8e00ff */
[----:B------:R-:W-:Y:S02]  /*9ac0*/  IMAD.U32 R10, RZ, RZ, UR4 ;  /* 0x00000004ff0a7e24 */ /* 0x000fe4000f8e00ff */
[----:B------:R-:W-:Y:S02]  /*9ad0*/  IMAD.U32 R11, RZ, RZ, UR5 ;  /* 0x00000005ff0b7e24 */ /* 0x000fe4000f8e00ff */
[----:B------:R-:W-:Y:S02]  /*9ae0*/  IMAD.MOV.U32 R8, RZ, RZ, 0x70 ;  /* 0x00000070ff087424 */ /* 0x000fe400078e00ff */
[----:B------:R-:W-:Y:S02]  /*9af0*/  IMAD.MOV.U32 R12, RZ, RZ, 0x1 ;  /* 0x00000001ff0c7424 */ /* 0x000fe400078e00ff */
[----:B-1----:R-:W-:-:S07]  /*9b00*/  IMAD.MOV.U32 R13, RZ, RZ, RZ ;  /* 0x000000ffff0d7224 */ /* 0x002fce00078e00ff */
[----:B------:R-:W-:-:S07]  /*9b10*/  LEPC R20, `(.L_x_459) ;  /* 0x000000001014794e */ /* 0x000fce0000000000 */
[----:B0-2---:R-:W-:Y:S05]  /*9b20*/  CALL.ABS.NOINC R2 ;  /* 0x0000000002007343 */ /* 0x005fea0003c00000 */
.L_x_459:
[----:B------:R0:W1:Y:S01]  /*9b30*/  LDC.64 R2, c[0x4][R32] ;  /* 0x0100000020027b82 */ /* 0x0000620000000a00 */
[----:B------:R-:W-:Y:S01]  /*9b40*/  ULDC.64 UR6, c[0x4][0x98] ;  /* 0x0100260000067ab9 */ /* 0x000fe20000000a00 */
[----:B------:R-:W-:Y:S01]  /*9b50*/  ULDC.64 UR8, c[0x4][0xa0] ;  /* 0x0100280000087ab9 */ /* 0x000fe20000000a00 */
[----:B------:R-:W-:Y:S01]  /*9b60*/  ULDC.64 UR4, c[0x4][0x18] ;  /* 0x0100060000047ab9 */ /* 0x000fe20000000a00 */
        /* <DEDUP_REMOVED lines=8> */
[----:B0-----:R-:W-:-:S07]  /*9bf0*/  IMAD.MOV.U32 R13, RZ, RZ, RZ ;  /* 0x000000ffff0d7224 */ /* 0x001fce00078e00ff */
[----:B------:R-:W-:-:S07]  /*9c00*/  LEPC R20, `(.L_x_458) ;  /* 0x000000001014794e */ /* 0x000fce0000000000 */
[----:B-1----:R-:W-:Y:S05]  /*9c10*/  CALL.ABS.NOINC R2 ;  /* 0x0000000002007343 */ /* 0x002fea0003c00000 */
.L_x_458:
[----:B------:R-:W-:Y:S05]  /*9c20*/  BSYNC B6 ;  /* 0x0000000000067941 */ /* 0x000fea0003800000 */
.L_x_457:
[----:B------:R-:W-:Y:S01]  /*9c30*/  ULDC.64 UR4, c[0x0][0x9f8] ;  /* 0x00027e0000047ab9 */ /* 0x000fe20000000a00 */
[----:B------:R-:W1:Y:S01]  /*9c40*/  S2R R20, SR_TID.X ;  /* 0x0000000000147919 */ /* 0x000e620000002100 */
[----:B------:R-:W-:Y:S01]  /*9c50*/  ISETP.NE.U32.AND P0, PT, RZ, UR4, PT ;  /* 0x00000004ff007c0c */ /* 0x000fe2000bf05070 */
[----:B------:R-:W2:Y:S03]  /*9c60*/  LDC R9, c[0x0][0x430] ;  /* 0x00010c00ff097b82 */ /* 0x000ea60000000800 */
[----:B------:R-:W-:-:S13]  /*9c70*/  ISETP.NE.AND.EX P0, PT, RZ, UR5, PT, P0 ;  /* 0x00000005ff007c0c */ /* 0x000fda000bf05300 */
[----:B------:R-:W-:Y:S01]  /*9c80*/  @P0 IADD3 R2, P1, R27, UR4, RZ ;  /* 0x000000041b020c10 */ /* 0x000fe2000ff3e0ff */
[----:B------:R-:W3:Y:S01]  /*9c90*/  S2R R21, SR_TID.X ;  /* 0x0000000000157919 */ /* 0x000ee20000002100 */
[----:B------:R-:W-:Y:S01]  /*9ca0*/  VIADD R8, R33, 0xffffffff ;  /* 0xffffffff21087836 */ /* 0x000fe20000000000 */
[----:B------:R-:W-:Y:S01]  /*9cb0*/  ULDC UR4, c[0x0][0x320] ;  /* 0x0000c80000047ab9 */ /* 0x000fe20000000800 */
[----:B------:R-:W-:-:S05]  /*9cc0*/  @P0 IADD3.X R3, R31, UR5, RZ, P1, !PT ;  /* 0x000000051f030c10 */ /* 0x000fca0008ffe4ff */
[----:B------:R4:W4:Y:S01]  /*9cd0*/  @P0 LDG.E R28, desc[UR50][R2.64] ;  /* 0x00000032021c0981 */ /* 0x000922000c1e1900 */
[----:B--2---:R-:W-:Y:S01]  /*9ce0*/  ISETP.NE.AND P2, PT, R9, 0x1, PT ;  /* 0x000000010900780c */ /* 0x004fe20003f45270 */
[----:B------:R-:W-:Y:S01]  /*9cf0*/  IMAD.MOV.U32 R34, RZ, RZ, RZ ;  /* 0x000000ffff227224 */ /* 0x000fe200078e00ff */
[----:B------:R-:W-:Y:S02]  /*9d00*/  LOP3.LUT R23, R23, 0xffffff7f, RZ, 0xc0, !PT ;  /* 0xffffff7f17177812 */ /* 0x000fe400078ec0ff */
[----:B-1----:R-:W-:-:S04]  /*9d10*/  LOP3.LUT R20, R20, 0x7f, RZ, 0xc0, !PT ;  /* 0x0000007f14147812 */ /* 0x002fc800078ec0ff */
[----:B------:R-:W-:-:S05]  /*9d20*/  SHF.R.U32.HI R32, RZ, 0x3, R20 ;  /* 0x00000003ff207819 */ /* 0x000fca0000011614 */
[----:B------:R-:W1:Y:S01]  /*9d30*/  @P2 LDC R4, c[0x0][0x434] ;  /* 0x00010d00ff042b82 */ /* 0x000e620000000800 */
[----:B------:R-:W-:-:S07]  /*9d40*/  @P2 LOP3.LUT R23, R23, 0x80, RZ, 0xfc, !PT ;  /* 0x0000008017172812 */ /* 0x000fce00078efcff */
[----:B------:R-:W2:Y:S01]  /*9d50*/  @P2 LDC R5, c[0x0][0x438] ;  /* 0x00010e00ff052b82 */ /* 0x000ea20000000800 */
[----:B---3--:R-:W-:-:S05]  /*9d60*/  IMAD.SHL.U32 R20, R21, 0x10, RZ ;  /* 0x0000001015147824 */ /* 0x008fca00078e00ff */
[----:B------:R-:W-:Y:S02]  /*9d70*/  LOP3.LUT R20, R32, 0x70, R20, 0xf8, !PT ;  /* 0x0000007020147812 */ /* 0x000fe400078ef814 */
[----:B------:R-:W3:Y:S03]  /*9d80*/  S2R R32, SR_TID.X ;  /* 0x0000000000207919 */ /* 0x000ee60000002100 */
[----:B------:R-:W-:-:S05]  /*9d90*/  IMAD R35, R8, 0x60, R20 ;  /* 0x0000006008237824 */ /* 0x000fca00078e0214 */
[C---:B------:R-:W-:Y:S01]  /*9da0*/  ISETP.GE.AND P0, PT, R35.reuse, R36, PT ;  /* 0x000000242300720c */ /* 0x040fe20003f06270 */
[----:B------:R-:W-:-:S03]  /*9db0*/  IMAD.IADD R35, R35, 0x1, R30 ;  /* 0x0000000123237824 */ /* 0x000fc600078e021e */
[----:B------:R-:W-:Y:S01]  /*9dc0*/  ISETP.GT.U32.OR P0, PT, R20, 0x5f, P0 ;  /* 0x0000005f1400780c */ /* 0x000fe20000704470 */
[----:B-1----:R-:W-:-:S04]  /*9dd0*/  @P2 IMAD.HI.U32 R4, R35, R4, RZ ;  /* 0x0000000423042227 */ /* 0x002fc800078e00ff */
[----:B------:R-:W-:Y:S01]  /*9de0*/  IMAD.MOV.U32 R0, RZ, RZ, R35 ;  /* 0x000000ffff007224 */ /* 0x000fe200078e0023 */
[----:B--2---:R-:W-:-:S07]  /*9df0*/  @P2 SHF.R.U32.HI R0, RZ, R5, R4 ;  /* 0x00000005ff002219 */ /* 0x004fce0000011604 */
[----:B------:R-:W1:Y:S01]  /*9e00*/  @!P0 LDC.64 R4, c[0x0][0x428] ;  /* 0x00010a00ff048b82 */ /* 0x000e620000000a00 */
[--C-:B----4-:R-:W-:Y:S01]  /*9e10*/  @!P0 SHF.R.S32.HI R3, RZ, 0x1f, R0.reuse ;  /* 0x0000001fff038819 */ /* 0x110fe20000011400 */
[----:B------:R-:W-:-:S06]  /*9e20*/  @!P0 IMAD.MOV.U32 R2, RZ, RZ, R0 ;  /* 0x000000ffff028224 */ /* 0x000fcc00078e0000 */
[----:B------:R-:W2:Y:S01]  /*9e30*/  @!P0 LDC.64 R6, c[0x0][0x418] ;  /* 0x00010600ff068b82 */ /* 0x000ea20000000a00 */
[----:B---3--:R-:W-:-:S04]  /*9e40*/  SHF.L.U32 R32, R32, 0x3, RZ ;  /* 0x0000000320207819 */ /* 0x008fc800000006ff */
[----:B------:R-:W-:-:S04]  /*9e50*/  LOP3.LUT R32, R32, 0x38, RZ, 0xc0, !PT ;  /* 0x0000003820207812 */ /* 0x000fc800078ec0ff */
[----:B------:R-:W-:-:S04]  /*9e60*/  LOP3.LUT R11, R32, 0x40, RZ, 0xfc, !PT ;  /* 0x00000040200b7812 */ /* 0x000fc800078efcff */
[----:B------:R-:W-:Y:S02]  /*9e70*/  ISETP.GE.AND P3, PT, R11, UR4, PT ;  /* 0x000000040b007c0c */ /* 0x000fe4000bf66270 */
[C---:B------:R-:W-:Y:S02]  /*9e80*/  LOP3.LUT R10, R32.reuse, 0x80, RZ, 0xfc, !PT ;  /* 0x00000080200a7812 */ /* 0x040fe400078efcff */
[----:B------:R-:W-:Y:S01]  /*9e90*/  LOP3.LUT R23, R23, 0xfffffff7, RZ, 0xc0, !PT ;  /* 0xfffffff717177812 */ /* 0x000fe200078ec0ff */
[----:B------:R-:W-:Y:S01]  /*9ea0*/  IMAD.MOV R0, RZ, RZ, -R0 ;  /* 0x000000ffff007224 */ /* 0x000fe200078e0a00 */
[----:B------:R-:W-:-:S07]  /*9eb0*/  ISETP.GE.AND P2, PT, R32, UR4, PT ;  /* 0x0000000420007c0c */ /* 0x000fce000bf46270 */
[----:B------:R-:W-:Y:S01]  /*9ec0*/  @P3 LOP3.LUT R23, R23, 0x8, RZ, 0xfc, !PT ;  /* 0x0000000817173812 */ /* 0x000fe200078efcff */
[----:B------:R-:W-:-:S03]  /*9ed0*/  IMAD R35, R9, R0, R35 ;  /* 0x0000000009237224 */ /* 0x000fc600078e0223 */
[----:B------:R-:W-:Y:S02]  /*9ee0*/  LOP3.LUT R23, R23, 0xffffffef, RZ, 0xc0, !PT ;  /* 0xffffffef17177812 */ /* 0x000fe400078ec0ff */
[----:B------:R-:W-:Y:S02]  /*9ef0*/  LOP3.LUT R9, R32, 0xc0, RZ, 0xfc, !PT ;  /* 0x000000c020097812 */ /* 0x000fe400078efcff */
[----:B------:R-:W-:Y:S01]  /*9f00*/  LOP3.LUT R23, R23, 0xfffffffb, RZ, 0xc0, !PT ;  /* 0xfffffffb17177812 */ /* 0x000fe200078ec0ff */
[----:B------:R-:W-:Y:S01]  /*9f10*/  UMOV UR5, 0xffffffff ;  /* 0xffffffff00057882 */ /* 0x000fe20000000000 */
[----:B------:R-:W-:Y:S01]  /*9f20*/  SHF.R.S32.HI R31, RZ, 0x1f, R28 ;  /* 0x0000001fff1f7819 */ /* 0x000fe2000001141c */
[----:B-1----:R-:W-:-:S04]  /*9f30*/  @!P0 IMAD.WIDE.U32 R2, R28, R4, R2 ;  /* 0x000000041c028225 */ /* 0x002fc800078e0002 */
[----:B------:R-:W-:Y:S01]  /*9f40*/  @!P0 IMAD R4, R31, R4, RZ ;  /* 0x000000041f048224 */ /* 0x000fe200078e02ff */
[----:B--2---:R-:W-:-:S03]  /*9f50*/  @!P0 LEA R6, P1, R2, R6, 0x2 ;  /* 0x0000000602068211 */ /* 0x004fc600078210ff */
[----:B------:R-:W-:-:S04]  /*9f60*/  @!P0 IMAD R5, R28, R5, R4 ;  /* 0x000000051c058224 */ /* 0x000fc800078e0204 */
[----:B------:R-:W-:-:S05]  /*9f70*/  @!P0 IMAD.IADD R5, R3, 0x1, R5 ;  /* 0x0000000103058824 */ /* 0x000fca00078e0205 */
[----:B------:R-:W-:Y:S02]  /*9f80*/  @!P0 LEA.HI.X R7, R2, R7, R5, 0x2, P1 ;  /* 0x0000000702078211 */ /* 0x000fe400008f1405 */
[----:B------:R-:W-:-:S03]  /*9f90*/  ISETP.GE.AND P1, PT, R10, UR4, PT ;  /* 0x000000040a007c0c */ /* 0x000fc6000bf26270 */
[----:B------:R1:W5:Y:S01]  /*9fa0*/  @!P0 LDG.E R34, desc[UR50][R6.64] ;  /* 0x0000003206228981 */ /* 0x000362000c1e1900 */
[----:B------:R-:W-:-:S09]  /*9fb0*/  ISETP.GE.AND P0, PT, R9, UR4, PT ;  /* 0x0000000409007c0c */ /* 0x000fd2000bf06270 */
[----:B------:R-:W-:-:S04]  /*9fc0*/  @P1 LOP3.LUT R23, R23, 0x4, RZ, 0xfc, !PT ;  /* 0x0000000417171812 */ /* 0x000fc800078efcff */
[----:B------:R-:W-:-:S04]  /*9fd0*/  @P2 LOP3.LUT R23, R23, 0x10, RZ, 0xfc, !PT ;  /* 0x0000001017172812 */ /* 0x000fc800078efcff */
[----:B------:R-:W-:-:S04]  /*9fe0*/  LOP3.LUT R23, R23, 0xfffffffd, RZ, 0xc0, !PT ;  /* 0xfffffffd17177812 */ /* 0x000fc800078ec0ff */
[----:B------:R-:W-:Y:S01]  /*9ff0*/  @P0 LOP3.LUT R23, R23, 0x2, RZ, 0xfc, !PT ;  /* 0x0000000217170812 */ /* 0x000fe200078efcff */
[----:B-1----:R-:W-:Y:S06]  /*a000*/  BRA.DIV UR5, `(.L_x_460) ;  /* 0x0000003e05047947 */ /* 0x002fec000b800000 */
.L_x_526:
[----:B------:R-:W-:Y:S01]  /*a010*/  IMAD.U32 R0, RZ, RZ, UR36 ;  /* 0x00000024ff007e24 */ /* 0x000fe2000f8e00ff */
[----:B------:R-:W-:Y:S02]  /*a020*/  ISETP.GT.U32.AND P1, PT, R20, 0x5f, PT ;  /* 0x0000005f1400780c */ /* 0x000fe40003f24070 */
[----:B------:R-:W-:Y:S02]  /*a030*/  LOP3.LUT R23, R23, 0xffffffbf, RZ, 0xc0, !PT ;  /* 0xffffffbf17177812 */ /* 0x000fe400078ec0ff */
[----:B------:R-:W-:Y:S02]  /*a040*/  ISETP.NE.AND P0, PT, R0, 0x3, PT ;  /* 0x000000030000780c */ /* 0x000fe40003f05270 */
[----:B------:R-:W-:Y:S02]  /*a050*/  SHF.R.S32.HI R27, RZ, 0x1f, R18 ;  /* 0x0000001fff1b7819 */ /* 0x000fe40000011412 */
[----:B------:R-:W-:-:S09]  /*a060*/  SEL R6, RZ, 0x1, P2 ;  /* 0x00000001ff067807 */ /* 0x000fd20001000000 */
[----:B------:R-:W-:-:S04]  /*a070*/  @P0 LOP3.LUT R23, R23, 0x40, RZ, 0xfc, !PT ;  /* 0x0000004017170812 */ /* 0x000fc800078efcff */
[----:B------:R-:W-:-:S04]  /*a080*/  LOP3.LUT R23, R23, 0xffffffdf, RZ, 0xc0, !PT ;  /* 0xffffffdf17177812 */ /* 0x000fc800078ec0ff */
[----:B------:R-:W-:Y:S01]  /*a090*/  @P1 LOP3.LUT R23, R23, 0x20, RZ, 0xfc, !PT ;  /* 0x0000002017171812 */ /* 0x000fe200078efcff */
[----:B------:R-:W-:Y:S06]  /*a0a0*/  @!P0 BRA `(.L_x_461) ;  /* 0x0000000000048947 */ /* 0x000fec0003800000 */
[----:B------:R-:W-:Y:S01]  /*a0b0*/  BPT.TRAP 0x1 ;  /* 0x000000040000795c */ /* 0x000fe20000300000 */
.L_x_461:
[----:B0-----:R-:W-:Y:S01]  /*a0c0*/  IMAD R33, R24, 0x8, R22 ;  /* 0x0000000818217824 */ /* 0x001fe200078e0216 */
[----:B------:R-:W-:Y:S01]  /*a0d0*/  SHF.L.U32 R0, R26, 0x1f, RZ ;  /* 0x0000001f1a007819 */ /* 0x000fe200000006ff */
[----:B------:R-:W-:Y:S03]  /*a0e0*/  BSSY B0, `(.L_x_462) ;  /* 0x0000003000007945 */ /* 0x000fe60003800000 */
[----:B------:R-:W0:Y:S02]  /*a0f0*/  SYNCS.PHASECHK.TRANS64.TRYWAIT P0, [R33+URZ+0x22840], R0 ;  /* 0x02284000210075a7 */ /* 0x000e24000800017f */
[----:B0-----:R-:W-:Y:S05]  /*a100*/  @!P0 BRA `(.L_x_463) ;  /* 0x0000003800f48947 */ /* 0x001fea0003800000 */
.L_x_527:
[----:B------:R-:W-:Y:S05]  /*a110*/  BSYNC B0 ;  /* 0x0000000000007941 */ /* 0x000fea0003800000 */
.L_x_462:
[----:B0-----:R-:W-:Y:S01]  /*a120*/  SHF.R.S32.HI R0, RZ, 0x1f, R35 ;  /* 0x0000001fff007819 */ /* 0x001fe20000011423 */
[----:B------:R-:W-:Y:S01]  /*a130*/  ULDC.64 UR4, c[0x0][0x300] ;  /* 0x0000c00000047ab9 */ /* 0x000fe20000000a00 */
[----:B-----5:R-:W-:Y:S01]  /*a140*/  SHF.R.S32.HI R4, RZ, 0x1f, R34 ;  /* 0x0000001fff047819 */ /* 0x020fe20000011422 */
[----:B------:R-:W-:Y:S01]  /*a150*/  IMAD.WIDE.U32 R2, R35, UR4, RZ ;  /* 0x0000000423027c25 */ /* 0x000fe2000f8e00ff */
[----:B------:R-:W-:Y:S01]  /*a160*/  LOP3.LUT R23, R23, 0xfffffffe, RZ, 0xc0, !PT ;  /* 0xfffffffe17177812 */ /* 0x000fe200078ec0ff */
[----:B------:R0:W-:Y:S02]  /*a170*/  STL [R1+0x1c], R0 ;  /* 0x00001c0001007387 */ /* 0x0001e40000100800 */
[----:B------:R-:W-:Y:S02]  /*a180*/  IMAD R32, R8, -0x60, R36 ;  /* 0xffffffa008207824 */ /* 0x000fe400078e0224 */
[----:B------:R1:W-:Y:S01]  /*a190*/  STL [R1+0x20], R4 ;  /* 0x0000200401007387 */ /* 0x0003e20000100800 */
[----:B0-----:R-:W-:-:S04]  /*a1a0*/  IMAD R0, R0, UR4, RZ ;  /* 0x0000000400007c24 */ /* 0x001fc8000f8e02ff */
[----:B------:R-:W-:Y:S01]  /*a1b0*/  IMAD R0, R35, UR5, R0 ;  /* 0x0000000523007c24 */ /* 0x000fe2000f8e0200 */
[----:B------:R-:W-:-:S03]  /*a1c0*/  ULDC.64 UR4, c[0x0][0x310] ;  /* 0x0000c40000047ab9 */ /* 0x000fc60000000a00 */
[----:B------:R-:W-:Y:S02]  /*a1d0*/  IMAD.IADD R3, R3, 0x1, R0 ;  /* 0x0000000103037824 */ /* 0x000fe400078e0200 */
[----:B------:R-:W-:Y:S02]  /*a1e0*/  IMAD R0, R4, UR4, RZ ;  /* 0x0000000404007c24 */ /* 0x000fe4000f8e02ff */
[----:B-1----:R-:W0:Y:S01]  /*a1f0*/  S2R R4, SR_TID.X ;  /* 0x0000000000047919 */ /* 0x002e220000002100 */
[----:B------:R-:W-:-:S04]  /*a200*/  IMAD.WIDE.U32 R2, R34, UR4, R2 ;  /* 0x0000000422027c25 */ /* 0x000fc8000f8e0002 */
[----:B------:R-:W-:Y:S01]  /*a210*/  IMAD R0, R34, UR5, R0 ;  /* 0x0000000522007c24 */ /* 0x000fe2000f8e0200 */
[----:B------:R-:W-:-:S03]  /*a220*/  ULDC.64 UR4, c[0x0][0x308] ;  /* 0x0000c20000047ab9 */ /* 0x000fc60000000a00 */
[----:B------:R-:W-:Y:S02]  /*a230*/  IMAD.IADD R3, R3, 0x1, R0 ;  /* 0x0000000103037824 */ /* 0x000fe400078e0200 */
[----:B------:R-:W-:Y:S02]  /*a240*/  IMAD R0, R27, UR4, RZ ;  /* 0x000000041b007c24 */ /* 0x000fe4000f8e02ff */
[----:B------:R-:W-:-:S04]  /*a250*/  IMAD.WIDE.U32 R2, R18, UR4, R2 ;  /* 0x0000000412027c25 */ /* 0x000fc8000f8e0002 */
[----:B------:R-:W-:Y:S01]  /*a260*/  IMAD R0, R18, UR5, R0 ;  /* 0x0000000512007c24 */ /* 0x000fe2000f8e0200 */
[----:B------:R-:W-:Y:S01]  /*a270*/  ULDC.64 UR4, c[0x0][0x2e8] ;  /* 0x0000ba0000047ab9 */ /* 0x000fe20000000a00 */
[----:B0-----:R-:W-:Y:S02]  /*a280*/  LOP3.LUT R5, R4, 0x7f, RZ, 0xc0, !PT ;  /* 0x0000007f04057812 */ /* 0x001fe400078ec0ff */
[----:B------:R-:W-:Y:S01]  /*a290*/  IMAD.IADD R4, R3, 0x1, R0 ;  /* 0x0000000103047824 */ /* 0x000fe200078e0200 */
[C---:B------:R-:W-:Y:S01]  /*a2a0*/  LEA R0, P0, R2.reuse, UR4, 0x1 ;  /* 0x0000000402007c11 */ /* 0x040fe2000f8008ff */
[----:B------:R-:W-:Y:S01]  /*a2b0*/  ULDC UR4, c[0x0][0x2f4] ;  /* 0x0000bd0000047ab9 */ /* 0x000fe20000000800 */
[----:B------:R-:W-:Y:S02]  /*a2c0*/  SHF.R.U32.HI R7, RZ, 0x3, R5 ;  /* 0x00000003ff077819 */ /* 0x000fe40000011605 */
[----:B------:R-:W0:Y:S01]  /*a2d0*/  S2R R5, SR_TID.X ;  /* 0x0000000000057919 */ /* 0x000e220000002100 */
[----:B------:R-:W-:Y:S01]  /*a2e0*/  LEA.HI.X R4, R2, UR5, R4, 0x1, P0 ;  /* 0x0000000502047c11 */ /* 0x000fe200080f0c04 */
[----:B------:R-:W-:Y:S01]  /*a2f0*/  UMOV UR5, 0xffffffff ;  /* 0xffffffff00057882 */ /* 0x000fe20000000000 */
[----:B------:R-:W-:-:S05]  /*a300*/  IMAD.IADD R32, R32, 0x1, -R7 ;  /* 0x0000000120207824 */ /* 0x000fca00078e0a07 */
[----:B------:R-:W-:Y:S01]  /*a310*/  ISETP.GE.AND P0, PT, R32, 0x1, PT ;  /* 0x000000012000780c */ /* 0x000fe20003f06270 */
[----:B0-----:R-:W-:Y:S02]  /*a320*/  IMAD.SHL.U32 R9, R5, 0x8, RZ ;  /* 0x0000000805097824 */ /* 0x001fe400078e00ff */
[----:B------:R-:W-:-:S03]  /*a330*/  IMAD R5, R24, 0x1800, R29 ;  /* 0x0000180018057824 */ /* 0x000fc600078e021d */
[----:B------:R-:W-:-:S04]  /*a340*/  LOP3.LUT R9, R9, 0x38, RZ, 0xc0, !PT ;  /* 0x0000003809097812 */ /* 0x000fc800078ec0ff */
[----:B------:R-:W-:-:S13]  /*a350*/  ISETP.GE.AND P2, PT, R9, UR4, PT ;  /* 0x0000000409007c0c */ /* 0x000fda000bf46270 */
[----:B------:R-:W-:Y:S01]  /*a360*/  @P2 LOP3.LUT R23, R23, 0x1, RZ, 0xfc, !PT ;  /* 0x0000000117172812 */ /* 0x000fe200078efcff */
[----:B------:R-:W-:Y:S06]  /*a370*/  BRA.DIV UR5, `(.L_x_464) ;  /* 0x0000003a056c7947 */ /* 0x000fec000b800000 */
[----:B------:R-:W0:Y:S01]  /*a380*/  SHFL.IDX PT, R3, R0, RZ, 0x181f ;  /* 0x00181fff00037589 */ /* 0x000e2200000e0000 */
[----:B------:R-:W-:-:S03]  /*a390*/  @P0 IMAD R7, R5, 0x2, R22 ;  /* 0x0000000205070824 */ /* 0x000fc600078e0216 */
[----:B------:R-:W1:Y:S01]  /*a3a0*/  SHFL.IDX PT, R2, R4, RZ, 0x181f ;  /* 0x00181fff04027589 */ /* 0x000e6200000e0000 */
[----:B0-----:R-:W-:-:S05]  /*a3b0*/  @P0 LEA R3, P1, R9, R3, 0x1 ;  /* 0x0000000309030211 */ /* 0x001fca00078208ff */
[----:B-1----:R-:W-:-:S05]  /*a3c0*/  @P0 IMAD.X R2, RZ, RZ, R2, P1 ;  /* 0x000000ffff020224 */ /* 0x002fca00008e0602 */
[----:B------:R-:W-:-:S04]  /*a3d0*/  @P0 LOP3.LUT R3, R3, R2, RZ, 0x3c, !PT ;  /* 0x0000000203030212 */ /* 0x000fc800078e3cff */
[----:B------:R-:W-:-:S04]  /*a3e0*/  @P0 LOP3.LUT R2, R3, R2, RZ, 0x3c, !PT ;  /* 0x0000000203020212 */ /* 0x000fc800078e3cff */
[----:B------:R-:W-:-:S05]  /*a3f0*/  @P0 LOP3.LUT R3, R3, R2, RZ, 0x3c, !PT ;  /* 0x0000000203030212 */ /* 0x000fca00078e3cff */
[----:B------:R-:W-:Y:S01]  /*a400*/  @!PT LDS RZ, [RZ] ;  /* 0x00000000fffff984 */ /* 0x000fe20000000800 */
[----:B------:R0:W-:Y:S01]  /*a410*/  @P0 LDGSTS.E.BYPASS.LTC128B.128 [R7+0x1c400], desc[UR50][R2.64], !P2 ;  /* 0x1c40000002070fae */ /* 0x0001e2000d101d72 */
[----:B------:R-:W-:-:S03]  /*a420*/  ISETP.GE.AND P0, PT, R32, 0x11, PT ;  /* 0x000000112000780c */ /* 0x000fc60003f06270 */
[----:B0-----:R-:W0:Y:S10]  /*a430*/  SHFL.IDX PT, R3, R0, 0x1, 0x181f ;  /* 0x00381f0000037f89 */ /* 0x001e3400000e0000 */
[----:B------:R-:W-:Y:S01]  /*a440*/  @P0 IMAD R7, R5, 0x2, R22 ;  /* 0x0000000205070824 */ /* 0x000fe200078e0216 */
[----:B------:R-:W1:Y:S01]  /*a450*/  SHFL.IDX PT, R2, R4, 0x1, 0x181f ;  /* 0x00381f0004027f89 */ /* 0x000e6200000e0000 */
[----:B0-----:R-:W-:-:S05]  /*a460*/  @P0 LEA R3, P1, R9, R3, 0x1 ;  /* 0x0000000309030211 */ /* 0x001fca00078208ff */
[----:B-1----:R-:W-:-:S05]  /*a470*/  @P0 IMAD.X R2, RZ, RZ, R2, P1 ;  /* 0x000000ffff020224 */ /* 0x002fca00008e0602 */
[----:B------:R-:W-:-:S04]  /*a480*/  @P0 LOP3.LUT R3, R3, R2, RZ, 0x3c, !PT ;  /* 0x0000000203030212 */ /* 0x000fc800078e3cff */
[----:B------:R-:W-:-:S04]  /*a490*/  @P0 LOP3.LUT R2, R3, R2, RZ, 0x3c, !PT ;  /* 0x0000000203020212 */ /* 0x000fc800078e3cff */
[----:B------:R-:W-:-:S05]  /*a4a0*/  @P0 LOP3.LUT R3, R3, R2, RZ, 0x3c, !PT ;  /* 0x0000000203030212 */ /* 0x000fca00078e3cff */
        /* <DEDUP_REMOVED lines=24> */
[----:B------:R-:W1:Y:S04]  /*a630*/  SHFL.IDX PT, R2, R4, 0x4, 0x181f ;  /* 0x00981f0004027f89 */ /* 0x000e6800000e0000 */
[----:B------:R-:W2:Y:S04]  /*a640*/  SHFL.IDX PT, R4, R4, 0x5, 0x181f ;  /* 0x00b81f0004047f89 */ /* 0x000ea800000e0000 */
[----:B------:R-:W3:Y:S01]  /*a650*/  SHFL.IDX PT, R0, R0, 0x5, 0x181f ;  /* 0x00b81f0000007f89 */ /* 0x000ee200000e0000 */
[----:B0-----:R-:W-:-:S05]  /*a660*/  @P0 LEA R3, P1, R9, R3, 0x1 ;  /* 0x0000000309030211 */ /* 0x001fca00078208ff */
[----:B-1----:R-:W-:-:S05]  /*a670*/  @P0 IMAD.X R2, RZ, RZ, R2, P1 ;  /* 0x000000ffff020224 */ /* 0x002fca00008e0602 */
[----:B------:R-:W-:-:S04]  /*a680*/  @P0 LOP3.LUT R3, R3, R2, RZ, 0x3c, !PT ;  /* 0x0000000203030212 */ /* 0x000fc800078e3cff */
[----:B------:R-:W-:-:S04]  /*a690*/  @P0 LOP3.LUT R2, R3, R2, RZ, 0x3c, !PT ;  /* 0x0000000203020212 */ /* 0x000fc800078e3cff */
[----:B------:R-:W-:-:S05]  /*a6a0*/  @P0 LOP3.LUT R3, R3, R2, RZ, 0x3c, !PT ;  /* 0x0000000203030212 */ /* 0x000fca00078e3cff */
[----:B--23--:R1:W-:Y:S02]  /*a6b0*/  @P0 LDGSTS.E.BYPASS.LTC128B.128 [R7+0x1e400], desc[UR50][R2.64], !P2 ;  /* 0x1e40000002070fae */ /* 0x00c3e4000d101d72 */
.L_x_541:
[----:B------:R-:W-:-:S13]  /*a6c0*/  ISETP.GE.AND P0, PT, R32, 0x51, PT ;  /* 0x000000512000780c */ /* 0x000fda0003f06270 */
[----:B01----:R-:W-:Y:S01]  /*a6d0*/  @P0 LEA R2, P1, R9, R0, 0x1 ;  /* 0x0000000009020211 */ /* 0x003fe200078208ff */
[----:B------:R-:W-:-:S04]  /*a6e0*/  @P0 IMAD R5, R5, 0x2, R22 ;  /* 0x0000000205050824 */ /* 0x000fc800078e0216 */
[----:B------:R-:W-:-:S05]  /*a6f0*/  @P0 IMAD.X R3, RZ, RZ, R4, P1 ;  /* 0x000000ffff030224 */ /* 0x000fca00008e0604 */
[----:B------:R-:W-:Y:S01]  /*a700*/  @!PT LDS RZ, [RZ] ;  /* 0x00000000fffff984 */ /* 0x000fe20000000800 */
[----:B------:R-:W-:Y:S01]  /*a710*/  @!PT LDS RZ, [RZ] ;  /* 0x00000000fffff984 */ /* 0x000fe20000000800 */
[----:B------:R-:W-:Y:S01]  /*a720*/  @!PT LDS RZ, [RZ] ;  /* 0x00000000fffff984 */ /* 0x000fe20000000800 */
[----:B------:R0:W-:Y:S01]  /*a730*/  @P0 LDGSTS.E.BYPASS.LTC128B.128 [R5+0x1ec00], desc[UR50][R2.64], !P2 ;  /* 0x1ec0000002050fae */ /* 0x0001e2000d101d72 */
[----:B------:R-:W-:Y:S01]  /*a740*/  PLOP3.LUT P0, PT, PT, PT, PT, 0x80, 0x0 ;  /* 0x000000000000781c */ /* 0x000fe20003f0f070 */
[----:B------:R-:W-:-:S12]  /*a750*/  NOP ;  /* 0x0000000000007918 */ /* 0x000fd80000000000 */
.L_x_465:
        /* <DEDUP_REMOVED lines=11> */
.L_x_466:
[----:B------:R1:W5:Y:S01]  /*a810*/  LDL.LU R4, [R1+0x4] ;  /* 0x0000040001047983 */ /* 0x0003620000300800 */
[C---:B------:R-:W-:Y:S01]  /*a820*/  LOP3.LUT P3, RZ, R23.reuse, 0x8, RZ, 0xc0, !PT ;  /* 0x0000000817ff7812 */ /* 0x040fe2000786c0ff */
[----:B------:R1:W-:Y:S02]  /*a830*/  SYNCS.ARRIVE.TRANS64.A1T0 RZ, [R33+URZ+0x22830], RZ ;  /* 0x022830ff21ff79a7 */ /* 0x0003e4000810003f */
[----:B0-----:R1:W5:Y:S01]  /*a840*/  LDL.LU R3, [R1] ;  /* 0x0000000001037983 */ /* 0x0013620000300800 */
[----:B------:R-:W-:-:S13]  /*a850*/  LOP3.LUT P2, RZ, R23, 0x4, RZ, 0xc0, !PT ;  /* 0x0000000417ff7812 */ /* 0x000fda000784c0ff */
[----:B------:R-:W-:Y:S05]  /*a860*/  WARPSYNC.ALL ;  /* 0x0000000000007948 */ /* 0x000fea0003800000 */
[----:B------:R-:W-:Y:S01]  /*a870*/  BAR.SYNC.DEFER_BLOCKING 0x8, 0x180 ;  /* 0x0206000000007b1d */ /* 0x000fe20000010000 */
[C---:B------:R-:W-:Y:S02]  /*a880*/  LOP3.LUT P1, RZ, R23.reuse, 0x100, RZ, 0xc0, !PT ;  /* 0x0000010017ff7812 */ /* 0x040fe4000782c0ff */
[----:B------:R-:W-:Y:S02]  /*a890*/  LOP3.LUT P0, RZ, R23, 0x2, RZ, 0xc0, !PT ;  /* 0x0000000217ff7812 */ /* 0x000fe4000780c0ff */
[----:B------:R-:W-:Y:S01]  /*a8a0*/  SEL R0, RZ, 0x2, P3 ;  /* 0x00000002ff007807 */ /* 0x000fe20001800000 */
[----:B------:R-:W-:Y:S01]  /*a8b0*/  ULDC.64 UR4, c[0x0][0x298] ;  /* 0x0000a60000047ab9 */ /* 0x000fe20000000a00 */
[----:B------:R-:W-:Y:S01]  /*a8c0*/  SEL R2, RZ, 0x4, P2 ;  /* 0x00000004ff027807 */ /* 0x000fe20001000000 */
[----:B------:R-:W-:Y:S01]  /*a8d0*/  BSSY B6, `(.L_x_467) ;  /* 0x0000022000067945 */ /* 0x000fe20003800000 */
[----:B------:R-:W-:-:S02]  /*a8e0*/  SEL R5, R25, RZ, !P1 ;  /* 0x000000ff19057207 */ /* 0x000fc40004800000 */
[----:B------:R-:W-:Y:S02]  /*a8f0*/  IADD3 R0, R2, R0, R6 ;  /* 0x0000000002007210 */ /* 0x000fe40007ffe006 */
[----:B------:R-:W-:Y:S01]  /*a900*/  SEL R25, RZ, 0x8, P0 ;  /* 0x00000008ff197807 */ /* 0x000fe20000000000 */
[----:B------:R0:W-:Y:S04]  /*a910*/  STL [R1+0x18], R5 ;  /* 0x0000180501007387 */ /* 0x0001e80000100800 */
[----:B------:R-:W-:Y:S01]  /*a920*/  IMAD.IADD R25, R0, 0x1, R25 ;  /* 0x0000000100197824 */ /* 0x000fe200078e0219 */
[----:B-----5:R-:W-:Y:S02]  /*a930*/  SEL R2, R4, RZ, !P1 ;  /* 0x000000ff04027207 */ /* 0x020fe40004800000 */
[----:B------:R-:W-:Y:S01]  /*a940*/  SHF.R.S32.HI R0, RZ, 0x1f, R3 ;  /* 0x0000001fff007819 */ /* 0x000fe20000011403 */
[----:B0-----:R-:W-:-:S02]  /*a950*/  IMAD.WIDE.U32 R4, R3, UR4, RZ ;  /* 0x0000000403047c25 */ /* 0x001fc4000f8e00ff */
[----:B------:R0:W-:Y:S02]  /*a960*/  STL [R1+0x4], R2 ;  /* 0x0000040201007387 */ /* 0x0001e40000100800 */
[----:B------:R-:W-:Y:S02]  /*a970*/  IMAD R0, R0, UR4, RZ ;  /* 0x0000000400007c24 */ /* 0x000fe4000f8e02ff */
[----:B------:R2:W-:Y:S02]  /*a980*/  STL.64 [R1+0x10], R4 ;  /* 0x0000100401007387 */ /* 0x0005e40000100a00 */
[----:B------:R-:W-:Y:S02]  /*a990*/  IMAD R0, R3, UR5, R0 ;  /* 0x0000000503007c24 */ /* 0x000fe4000f8e0200 */
[----:B0-----:R-:W-:Y:S02]  /*a9a0*/  VIADD R2, R22, 0x18400 ;  /* 0x0001840016027836 */ /* 0x001fe40000000000 */
[----:B------:R-:W-:-:S03]  /*a9b0*/  IMAD.IADD R0, R5, 0x1, R0 ;  /* 0x0000000105007824 */ /* 0x000fc600078e0200 */
[----:B------:R-:W-:Y:S02]  /*a9c0*/  LOP3.LUT P0, RZ, R2, 0x3ff, RZ, 0xc0, !PT ;  /* 0x000003ff02ff7812 */ /* 0x000fe4000780c0ff */
[----:B------:R2:W-:Y:S11]  /*a9d0*/  STL [R1], R0 ;  /* 0x0000000001007387 */ /* 0x0005f60000100800 */
[----:B--2---:R-:W-:Y:S05]  /*a9e0*/  @!P0 BRA `(.L_x_468) ;  /* 0x0000000000408947 */ /* 0x004fea0003800000 */
[----:B------:R-:W-:Y:S01]  /*a9f0*/  MOV R2, 0x0 ;  /* 0x0000000000027802 */ /* 0x000fe20000000f00 */
        /* <DEDUP_REMOVED lines=15> */
.L_x_468:
[----:B------:R-:W-:Y:S05]  /*aaf0*/  BSYNC B6 ;  /* 0x0000000000067941 */ /* 0x000fea0003800000 */
.L_x_467:
[----:B------:R-:W2:Y:S01]  /*ab00*/  LDL.LU R20, [R1] ;  /* 0x0000000001147983 */ /* 0x000ea20000300800 */
[----:B------:R-:W0:Y:S01]  /*ab10*/  LDC R7, c[0x0][0x448] ;  /* 0x00011200ff077b82 */ /* 0x000e220000000800 */
[----:B------:R-:W-:Y:S02]  /*ab20*/  ULDC.64 UR4, c[0x0][0x2d8] ;  /* 0x0000b60000047ab9 */ /* 0x000fe40000000a00 */
[----:B------:R-:W2:Y:S04]  /*ab30*/  LDL.LU.64 R2, [R1+0x10] ;  /* 0x0000100001027983 */ /* 0x000ea80000300a00 */
[----:B------:R-:W3:Y:S04]  /*ab40*/  LDL.LU R4, [R1+0x4] ;  /* 0x0000040001047983 */ /* 0x000ee80000300800 */
[----:B------:R-:W4:Y:S01]  /*ab50*/  LDL.LU R21, [R1+0x18] ;  /* 0x0000180001157983 */ /* 0x000f220000300800 */
[----:B------:R-:W-:-:S02]  /*ab60*/  IMAD R0, R27, UR4, RZ ;  /* 0x000000041b007c24 */ /* 0x000fc4000f8e02ff */
[----:B------:R-:W-:Y:S01]  /*ab70*/  IMAD.SHL.U32 R17, R17, 0x80, RZ ;  /* 0x0000008011117824 */ /* 0x000fe200078e00ff */
[----:B------:R0:W5:Y:S01]  /*ab80*/  LDL R10, [R1+0x8] ;  /* 0x00000800010a7983 */ /* 0x0001620000100800 */
[----:B------:R-:W-:Y:S01]  /*ab90*/  IMAD R0, R18, UR5, R0 ;  /* 0x0000000512007c24 */ /* 0x000fe2000f8e0200 */
[----:B0-----:R-:W-:Y:S01]  /*aba0*/  ISETP.NE.AND P0, PT, R7, 0x1, PT ;  /* 0x000000010700780c */ /* 0x001fe20003f05270 */
[----:B------:R-:W0:Y:S02]  /*abb0*/  S2R R9, SR_TID.X ;  /* 0x0000000000097919 */ /* 0x000e240000002100 */
[----:B0-----:R-:W-:-:S05]  /*abc0*/  IMAD.SHL.U32 R8, R9, 0x8, RZ ;  /* 0x0000000809087824 */ /* 0x001fca00078e00ff */
[----:B------:R-:W-:Y:S01]  /*abd0*/  LOP3.LUT R8, R8, 0x38, RZ, 0xc0, !PT ;  /* 0x0000003808087812 */ /* 0x000fe200078ec0ff */
[----:B--2---:R-:W-:Y:S02]  /*abe0*/  IMAD.MOV.U32 R3, RZ, RZ, R20 ;  /* 0x000000ffff037224 */ /* 0x004fe400078e0014 */
[----:B------:R-:W0:Y:S01]  /*abf0*/  S2R R20, SR_TID.X ;  /* 0x0000000000147919 */ /* 0x000e220000002100 */
[----:B------:R-:W-:Y:S01]  /*ac00*/  IMAD.WIDE.U32 R2, R18, UR4, R2 ;  /* 0x0000000412027c25 */ /* 0x000fe2000f8e0002 */
[----:B------:R-:W-:-:S03]  /*ac10*/  ULDC.64 UR4, c[0x0][0x2e0] ;  /* 0x0000b80000047ab9 */ /* 0x000fc60000000a00 */
[----:B------:R-:W-:Y:S02]  /*ac20*/  IMAD.IADD R3, R3, 0x1, R0 ;  /* 0x0000000103037824 */ /* 0x000fe400078e0200 */
[----:B---3--:R-:W-:Y:S02]  /*ac30*/  IMAD R0, R4, UR4, RZ ;  /* 0x0000000404007c24 */ /* 0x008fe4000f8e02ff */
[C---:B----4-:R-:W-:Y:S01]  /*ac40*/  IMAD.WIDE.U32 R2, R21.reuse, UR4, R2 ;  /* 0x0000000415027c25 */ /* 0x050fe2000f8e0002 */
[----:B------:R-:W2:Y:S03]  /*ac50*/  @P0 LDC R4, c[0x0][0x44c] ;  /* 0x00011300ff040b82 */ /* 0x000ea60000000800 */
[----:B------:R-:W-:Y:S01]  /*ac60*/  IMAD R0, R21, UR5, R0 ;  /* 0x0000000515007c24 */ /* 0x000fe2000f8e0200 */
[----:B------:R-:W-:-:S04]  /*ac70*/  ULDC.64 UR4, c[0x0][0x2d0] ;  /* 0x0000b40000047ab9 */ /* 0x000fc80000000a00 */
[----:B------:R-:W-:Y:S02]  /*ac80*/  IADD3 R3, R3, R0, RZ ;  /* 0x0000000003037210 */ /* 0x000fe40007ffe0ff */
[----:B------:R-:W3:Y:S01]  /*ac90*/  @P0 LDC R0, c[0x0][0x450] ;  /* 0x00011400ff000b82 */ /* 0x000ee20000000800 */
[C---:B0-----:R-:W-:Y:S01]  /*aca0*/  LOP3.LUT R21, R20.reuse, 0x7f, RZ, 0xc0, !PT ;  /* 0x0000007f14157812 */ /* 0x041fe200078ec0ff */
[----:B------:R-:W-:-:S03]  /*acb0*/  IMAD.SHL.U32 R20, R20, 0x10, RZ ;  /* 0x0000001014147824 */ /* 0x000fc600078e00ff */
[----:B------:R-:W-:-:S04]  /*acc0*/  SHF.R.U32.HI R21, RZ, 0x3, R21 ;  /* 0x00000003ff157819 */ /* 0x000fc80000011615 */
[----:B------:R-:W-:-:S04]  /*acd0*/  LOP3.LUT R20, R21, 0x70, R20, 0xf8, !PT ;  /* 0x0000007015147812 */ /* 0x000fc800078ef814 */
[----:B------:R-:W-:-:S05]  /*ace0*/  LOP3.LUT R5, R20, R17, RZ, 0xfc, !PT ;  /* 0x0000001114057212 */ /* 0x000fca00078efcff */
[----:B--2---:R-:W-:-:S04]  /*acf0*/  @P0 IMAD.HI.U32 R6, R5, R4, RZ ;  /* 0x0000000405060227 */ /* 0x004fc800078e00ff */
[----:B------:R-:W-:Y:S01]  /*ad00*/  IMAD.MOV.U32 R4, RZ, RZ, R5 ;  /* 0x000000ffff047224 */ /* 0x000fe200078e0005 */
[----:B---3--:R-:W-:-:S05]  /*ad10*/  @P0 SHF.R.U32.HI R4, RZ, R0, R6 ;  /* 0x00000000ff040219 */ /* 0x008fca0000011606 */
[----:B------:R-:W-:-:S04]  /*ad20*/  IMAD.MOV R0, RZ, RZ, -R4 ;  /* 0x000000ffff007224 */ /* 0x000fc800078e0a04 */
[----:B------:R-:W-:Y:S01]  /*ad30*/  IMAD R0, R7, R0, R5 ;  /* 0x0000000007007224 */ /* 0x000fe200078e0205 */
[----:B------:R-:W-:Y:S01]  /*ad40*/  SHF.R.S32.HI R5, RZ, 0x1f, R4 ;  /* 0x0000001fff057819 */ /* 0x000fe20000011404 */
[----:B------:R-:W-:-:S04]  /*ad50*/  IMAD.WIDE.U32 R2, R4, UR4, R2 ;  /* 0x0000000404027c25 */ /* 0x000fc8000f8e0002 */
        /* <DEDUP_REMOVED lines=11> */
[----:B------:R-:W-:Y:S01]  /*ae10*/  ULDC UR4, c[0x0][0x2b8] ;  /* 0x0000ae0000047ab9 */ /* 0x000fe20000000800 */
[----:B------:R-:W-:-:S03]  /*ae20*/  LOP3.LUT R20, R9, 0x7f, RZ, 0xc0, !PT ;  /* 0x0000007f09147812 */ /* 0x000fc600078ec0ff */
[----:B------:R-:W-:Y:S01]  /*ae30*/  LEA.HI.X R4, R2, UR5, R4, 0x1, P0 ;  /* 0x0000000502047c11 */ /* 0x000fe200080f0c04 */
[----:B------:R-:W-:Y:S01]  /*ae40*/  UMOV UR5, 0xffffffff ;  /* 0xffffffff00057882 */ /* 0x000fe20000000000 */
[----:B------:R-:W-:Y:S02]  /*ae50*/  ISETP.GE.AND P1, PT, R8, UR4, PT ;  /* 0x0000000408007c0c */ /* 0x000fe4000bf26270 */
[----:B------:R-:W-:Y:S01]  /*ae60*/  SHF.R.U32.HI R9, RZ, 0x3, R20 ;  /* 0x00000003ff097819 */ /* 0x000fe20000011614 */
[----:B------:R-:W-:Y:S10]  /*ae70*/  BRA.DIV UR5, `(.L_x_469) ;  /* 0x0000003605ac7947 */ /* 0x000ff4000b800000 */
[----:B------:R-:W0:Y:S01]  /*ae80*/  SHFL.IDX PT, R3, R0, RZ, 0x181f ;  /* 0x00181fff00037589 */ /* 0x000e2200000e0000 */
[----:B-----5:R-:W-:Y:S02]  /*ae90*/  IMAD R5, R10, R7, RZ ;  /* 0x000000070a057224 */ /* 0x020fe400078e02ff */
[----:B------:R-:W-:Y:S01]  /*aea0*/  IMAD.IADD R17, R9, 0x1, R17 ;  /* 0x0000000109117824 */ /* 0x000fe200078e0211 */
[----:B------:R-:W2:Y:S03]  /*aeb0*/  SHFL.IDX PT, R2, R4, RZ, 0x181f ;  /* 0x00181fff04027589 */ /* 0x000ea600000e0000 */
[C---:B------:R-:W-:Y:S01]  /*aec0*/  VIADD R6, R17.reuse, 0x10 ;  /* 0x0000001011067836 */ /* 0x040fe20000000000 */
[----:B------:R-:W-:-:S13]  /*aed0*/  ISETP.GE.AND P0, PT, R17, R5, PT ;  /* 0x000000051100720c */ /* 0x000fda0003f06270 */
[----:B0-----:R-:W-:-:S05]  /*aee0*/  @!P0 LEA R3, P2, R8, R3, 0x1 ;  /* 0x0000000308038211 */ /* 0x001fca00078408ff */
[----:B--2---:R-:W-:-:S05]  /*aef0*/  @!P0 IMAD.X R2, RZ, RZ, R2, P2 ;  /* 0x000000ffff028224 */ /* 0x004fca00010e0602 */
[----:B------:R-:W-:-:S04]  /*af00*/  @!P0 LOP3.LUT R3, R3, R2, RZ, 0x3c, !PT ;  /* 0x0000000203038212 */ /* 0x000fc800078e3cff */
[----:B------:R-:W-:-:S04]  /*af10*/  @!P0 LOP3.LUT R2, R3, R2, RZ, 0x3c, !PT ;  /* 0x0000000203028212 */ /* 0x000fc800078e3cff */
[----:B------:R-:W-:-:S05]  /*af20*/  @!P0 LOP3.LUT R3, R3, R2, RZ, 0x3c, !PT ;  /* 0x0000000203038212 */ /* 0x000fca00078e3cff */
[----:B------:R-:W-:Y:S01]  /*af30*/  @!PT LDS RZ, [RZ] ;  /* 0x00000000fffff984 */ /* 0x000fe20000000800 */
[----:B------:R0:W-:Y:S01]  /*af40*/  @!P0 LDGSTS.E.BYPASS.LTC128B.128 [R37+0x18400], desc[UR50][R2.64], !P1 ;  /* 0x1840000002258fae */ /* 0x0001e2000c901d72 */
[----:B------:R-:W-:Y:S01]  /*af50*/  ISETP.GE.AND P0, PT, R6, R5, PT ;  /* 0x000000050600720c */ /* 0x000fe20003f06270 */
[----:B------:R-:W-:Y:S02]  /*af60*/  VIADD R6, R17, 0x20 ;  /* 0x0000002011067836 */ /* 0x000fe40000000000 */
[----:B0-----:R-:W0:Y:S04]  /*af70*/  SHFL.IDX PT, R3, R0, 0x1, 0x181f ;  /* 0x00381f0000037f89 */ /* 0x001e2800000e0000 */
[----:B------:R-:W2:Y:S06]  /*af80*/  SHFL.IDX PT, R2, R4, 0x1, 0x181f ;  /* 0x00381f0004027f89 */ /* 0x000eac00000e0000 */
[----:B0-----:R-:W-:-:S05]  /*af90*/  @!P0 LEA R3, P2, R8, R3, 0x1 ;  /* 0x0000000308038211 */ /* 0x001fca00078408ff */
[----:B--2---:R-:W-:-:S05]  /*afa0*/  @!P0 IMAD.X R2, RZ, RZ, R2, P2 ;  /* 0x000000ffff028224 */ /* 0x004fca00010e0602 */
[----:B------:R-:W-:-:S04]  /*afb0*/  @!P0 LOP3.LUT R3, R3, R2, RZ, 0x3c, !PT ;  /* 0x0000000203038212 */ /* 0x000fc800078e3cff */
[----:B------:R-:W-:-:S04]  /*afc0*/  @!P0 LOP3.LUT R2, R3, R2, RZ, 0x3c, !PT ;  /* 0x0000000203028212 */ /* 0x000fc800078e3cff */
[----:B------:R-:W-:-:S05]  /*afd0*/  @!P0 LOP3.LUT R3, R3, R2, RZ, 0x3c, !PT ;  /* 0x0000000203038212 */ /* 0x000fca00078e3cff */
        /* <DEDUP_REMOVED lines=41> */
[----:B------:R-:W-:-:S03]  /*b270*/  ISETP.GE.AND P0, PT, R6, R5, PT ;  /* 0x000000050600720c */ /* 0x000fc60003f06270 */
[----:B0-----:R-:W0:Y:S04]  /*b280*/  SHFL.IDX PT, R3, R0, 0x6, 0x181f ;  /* 0x00d81f0000037f89 */ /* 0x001e2800000e0000 */
[----:B------:R-:W2:Y:S04]  /*b290*/  SHFL.IDX PT, R2, R4, 0x6, 0x181f ;  /* 0x00d81f0004027f89 */ /* 0x000ea800000e0000 */
[----:B------:R-:W3:Y:S04]  /*b2a0*/  SHFL.IDX PT, R4, R4, 0x7, 0x181f ;  /* 0x00f81f0004047f89 */ /* 0x000ee800000e0000 */
[----:B------:R-:W4:Y:S01]  /*b2b0*/  SHFL.IDX PT, R0, R0, 0x7, 0x181f ;  /* 0x00f81f0000007f89 */ /* 0x000f2200000e0000 */
[----:B0-----:R-:W-:-:S05]  /*b2c0*/  @!P0 LEA R3, P2, R8, R3, 0x1 ;  /* 0x0000000308038211 */ /* 0x001fca00078408ff */
[----:B--2---:R-:W-:-:S05]  /*b2d0*/  @!P0 IMAD.X R2, RZ, RZ, R2, P2 ;  /* 0x000000ffff028224 */ /* 0x004fca00010e0602 */
[----:B------:R-:W-:-:S04]  /*b2e0*/  @!P0 LOP3.LUT R3, R3, R2, RZ, 0x3c, !PT ;  /* 0x0000000203038212 */ /* 0x000fc800078e3cff */
[----:B------:R-:W-:-:S04]  /*b2f0*/  @!P0 LOP3.LUT R2, R3, R2, RZ, 0x3c, !PT ;  /* 0x0000000203028212 */ /* 0x000fc800078e3cff */
[----:B------:R-:W-:-:S05]  /*b300*/  @!P0 LOP3.LUT R3, R3, R2, RZ, 0x3c, !PT ;  /* 0x0000000203038212 */ /* 0x000fca00078e3cff */
[----:B---34-:R0:W-:Y:S02]  /*b310*/  @!P0 LDGSTS.E.BYPASS.LTC128B.128 [R37+0x1b400], desc[UR50][R2.64], !P1 ;  /* 0x1b40000002258fae */ /* 0x0181e4000c901d72 */
.L_x_558:
[----:B------:R-:W-:-:S05]  /*b320*/  VIADD R17, R17, 0x70 ;  /* 0x0000007011117836 */ /* 0x000fca0000000000 */
[----:B------:R-:W-:-:S13]  /*b330*/  ISETP.GE.AND P0, PT, R17, R5, PT ;  /* 0x000000051100720c */ /* 0x000fda0003f06270 */
[----:B0-2---:R-:W-:-:S05]  /*b340*/  @!P0 LEA R2, P2, R8, R0, 0x1 ;  /* 0x0000000008028211 */ /* 0x005fca00078408ff */
[----:B------:R-:W-:-:S05]  /*b350*/  @!P0 IMAD.X R3, RZ, RZ, R4, P2 ;  /* 0x000000ffff038224 */ /* 0x000fca00010e0604 */
[----:B------:R-:W-:Y:S01]  /*b360*/  @!PT LDS RZ, [RZ] ;  /* 0x00000000fffff984 */ /* 0x000fe20000000800 */
[----:B------:R-:W-:Y:S01]  /*b370*/  @!PT LDS RZ, [RZ] ;  /* 0x00000000fffff984 */ /* 0x000fe20000000800 */
[----:B------:R-:W-:Y:S01]  /*b380*/  @!PT LDS RZ, [RZ] ;  /* 0x00000000fffff984 */ /* 0x000fe20000000800 */
[----:B------:R0:W-:Y:S01]  /*b390*/  @!P0 LDGSTS.E.BYPASS.LTC128B.128 [R37+0x1bc00], desc[UR50][R2.64], !P1 ;  /* 0x1bc0000002258fae */ /* 0x0001e2000c901d72 */
[----:B------:R-:W-:Y:S01]  /*b3a0*/  PLOP3.LUT P0, PT, PT, PT, PT, 0x80, 0x0 ;  /* 0x000000000000781c */ /* 0x000fe20003f0f070 */
[----:B------:R-:W-:-:S12]  /*b3b0*/  NOP ;  /* 0x0000000000007918 */ /* 0x000fd80000000000 */
.L_x_470:
[----:B------:R-:W-:Y:S02]  /*b3c0*/  PLOP3.LUT P1, PT, P1, P0, PT, 0xa2, 0x0 ;  /* 0x000000000000781c */ /* 0x000fe40000f21472 */
[----:B------:R-:W-:-:S08]  /*b3d0*/  @P0 R2UR P1, UR4, R22 ;  /* 0x00000000160402ca */ /* 0x000fd00000020000 */
[----:B------:R-:W-:-:S05]  /*b3e0*/  @P0 PLOP3.LUT P0, PT, P1, PT, PT, 0x80, 0x0 ;  /* 0x000000000000081c */ /* 0x000fca0000f0f070 */
[----:B------:R-:W-:Y:S01]  /*b3f0*/  @!P1 SYNCS.ARRIVE.TRANS64.RED.A0T1 RZ, [UR4+0x22800], RZ ;  /* 0x022800ffffff99a7 */ /* 0x000fe20008200404 */
[----:B------:R-:W-:Y:S07]  /*b400*/  @!P1 ARRIVES.LDGSTSBAR.64.TRANSCNT [UR4+0x22800] ;  /* 0x02280000ff0099b0 */ /* 0x000fee0008000a84 */
[----:B------:R-:W-:Y:S05]  /*b410*/  @P0 BRA.U.ANY `(.L_x_470) ;  /* 0xfffffffd00e80947 */ /* 0x000fea000393ffff */
[----:B0-----:R-:W2:Y:S02]  /*b420*/  LDL.LU R2, [R1+0x24] ;  /* 0x0000240001027983 */ /* 0x001ea40000300800 */
[----:B--2---:R-:W-:-:S05]  /*b430*/  VIADD R2, R2, 0x1 ;  /* 0x0000000102027836 */ /* 0x004fca0000000000 */
[----:B------:R0:W-:Y:S01]  /*b440*/  STL [R1+0x24], R2 ;  /* 0x0000240201007387 */ /* 0x0001e20000100800 */
[----:B------:R-:W-:-:S04]  /*b450*/  LEA.HI R0, R2, R2, RZ, 0x1 ;  /* 0x0000000202007211 */ /* 0x000fc800078f08ff */
[----:B------:R-:W-:-:S05]  /*b460*/  LOP3.LUT R0, R0, 0xfffffffe, RZ, 0xc0, !PT ;  /* 0xfffffffe00007812 */ /* 0x000fca00078ec0ff */
[----:B------:R-:W-:-:S05]  /*b470*/  IMAD.IADD R0, R2, 0x1, -R0 ;  /* 0x0000000102007824 */ /* 0x000fca00078e0a00 */
[----:B------:R-:W-:Y:S01]  /*b480*/  SHF.L.U32 R3, R0, 0x1f, RZ ;  /* 0x0000001f00037819 */ /* 0x000fe200000006ff */
[----:B------:R-:W-:Y:S01]  /*b490*/  NOP ;  /* 0x0000000000007918 */ /* 0x000fe20000000000 */
[----:B------:R0:W-:Y:S01]  /*b4a0*/  SYNCS.ARRIVE.TRANS64.A1T0 RZ, [R22+URZ+0x22800], RZ ;  /* 0x022800ff16ff79a7 */ /* 0x0001e2000810003f */
[----:B------:R-:W-:Y:S01]  /*b4b0*/  BSSY B0, `(.L_x_471) ;  /* 0x0000003000007945 */ /* 0x000fe20003800000 */
[----:B------:R-:W2:Y:S03]  /*b4c0*/  SYNCS.PHASECHK.TRANS64.TRYWAIT P0, [R22+URZ+0x22820], R3 ;  /* 0x02282003160075a7 */ /* 0x000ea6000800017f */
[----:B0-2---:R-:W-:Y:S05]  /*b4d0*/  @!P0 BRA `(.L_x_472) ;  /* 0x0000003800b88947 */ /* 0x005fea0003800000 */
.L_x_559:
[----:B------:R-:W-:Y:S05]  /*b4e0*/  BSYNC B0 ;  /* 0x0000000000007941 */ /* 0x000fea0003800000 */
.L_x_471:
[----:B------:R-:W-:-:S05]  /*b4f0*/  IMAD.U32 R0, RZ, RZ, UR36 ;  /* 0x00000024ff007e24 */ /* 0x000fca000f8e00ff */
[----:B------:R-:W-:-:S13]  /*b500*/  ISETP.NE.AND P0, PT, R0, 0x3, PT ;  /* 0x000000030000780c */ /* 0x000fda0003f05270 */
[----:B------:R-:W-:Y:S05]  /*b510*/  @!P0 BRA `(.L_x_473) ;  /* 0x0000000000048947 */ /* 0x000fea0003800000 */
[----:B------:R-:W-:Y:S01]  /*b520*/  BPT.TRAP 0x1 ;  /* 0x000000040000795c */ /* 0x000fe20000300000 */
.L_x_473:
[----:B------:R-:W-:Y:S01]  /*b530*/  SHF.L.U32 R0, R26, 0x1f, RZ ;  /* 0x0000001f1a007819 */ /* 0x000fe200000006ff */
[----:B------:R-:W-:Y:S03]  /*b540*/  BSSY B0, `(.L_x_474) ;  /* 0x0000003000007945 */ /* 0x000fe60003800000 */
[----:B------:R-:W2:Y:S02]  /*b550*/  SYNCS.PHASECHK.TRANS64.TRYWAIT P0, [R33+URZ+0x22860], R0 ;  /* 0x02286000210075a7 */ /* 0x000ea4000800017f */
[----:B--2---:R-:W-:Y:S05]  /*b560*/  @!P0 BRA `(.L_x_475) ;  /* 0x0000003800a88947 */ /* 0x004fea0003800000 */
.L_x_560:
[----:B------:R-:W-:Y:S05]  /*b570*/  BSYNC B0 ;  /* 0x0000000000007941 */ /* 0x000fea0003800000 */
.L_x_474:
[----:B------:R-:W2:Y:S01]  /*b580*/  LDL.LU R2, [R1+0x1c] ;  /* 0x00001c0001027983 */ /* 0x000ea20000300800 */
[----:B------:R-:W-:-:S03]  /*b590*/  ULDC.64 UR4, c[0x0][0x328] ;  /* 0x0000ca0000047ab9 */ /* 0x000fc60000000a00 */
[----:B------:R-:W3:Y:S01]  /*b5a0*/  LDL.LU R4, [R1+0x20] ;  /* 0x0000200001047983 */ /* 0x000ee20000300800 */
[----:B--2---:R-:W-:Y:S02]  /*b5b0*/  IMAD R0, R2, UR4, RZ ;  /* 0x0000000402007c24 */ /* 0x004fe4000f8e02ff */
[----:B0-----:R-:W-:-:S04]  /*b5c0*/  IMAD.WIDE.U32 R2, R35, UR4, RZ ;  /* 0x0000000423027c25 */ /* 0x001fc8000f8e00ff */
[----:B------:R-:W-:Y:S01]  /*b5d0*/  IMAD R5, R35, UR5, R0 ;  /* 0x0000000523057c24 */ /* 0x000fe2000f8e0200 */
[----:B------:R-:W-:-:S03]  /*b5e0*/  ULDC.64 UR4, c[0x0][0x338] ;  /* 0x0000ce0000047ab9 */ /* 0x000fc60000000a00 */
[----:B------:R-:W-:Y:S02]  /*b5f0*/  IMAD.IADD R3, R3, 0x1, R5 ;  /* 0x0000000103037824 */ /* 0x000fe400078e0205 */
[----:B---3--:R-:W-:Y:S02]  /*b600*/  IMAD R5, R4, UR4, RZ ;  /* 0x0000000404057c24 */ /* 0x008fe4000f8e02ff */
[----:B------:R-:W-:-:S04]  /*b610*/  IMAD.WIDE.U32 R2, R34, UR4, R2 ;  /* 0x0000000422027c25 */ /* 0x000fc8000f8e0002 */
[----:B------:R-:W-:Y:S01]  /*b620*/  IMAD R5, R34, UR5, R5 ;  /* 0x0000000522057c24 */ /* 0x000fe2000f8e0205 */
[----:B------:R-:W-:Y:S01]  /*b630*/  ULDC.64 UR4, c[0x0][0x330] ;  /* 0x0000cc0000047ab9 */ /* 0x000fe20000000a00 */
[----:B------:R-:W-:Y:S02]  /*b640*/  IMAD R4, R24, 0x6000, R29 ;  /* 0x0000600018047824 */ /* 0x000fe400078e021d */
[----:B------:R-:W-:Y:S02]  /*b650*/  IMAD.IADD R3, R3, 0x1, R5 ;  /* 0x0000000103037824 */ /* 0x000fe400078e0205 */
[----:B------:R-:W-:Y:S02]  /*b660*/  IMAD R5, R27, UR4, RZ ;  /* 0x000000041b057c24 */ /* 0x000fe4000f8e02ff */
[----:B------:R-:W-:-:S04]  /*b670*/  IMAD.WIDE.U32 R2, R18, UR4, R2 ;  /* 0x0000000412027c25 */ /* 0x000fc8000f8e0002 */
[----:B------:R-:W-:Y:S01]  /*b680*/  IMAD R5, R18, UR5, R5 ;  /* 0x0000000512057c24 */ /* 0x000fe2000f8e0205 */
[----:B------:R-:W-:-:S03]  /*b690*/  ULDC.64 UR4, c[0x0][0x318] ;  /* 0x0000c60000047ab9 */ /* 0x000fc60000000a00 */
[----:B------:R-:W-:Y:S01]  /*b6a0*/  IMAD.IADD R3, R3, 0x1, R5 ;  /* 0x0000000103037824 */ /* 0x000fe200078e0205 */
[----:B------:R-:W-:Y:S01]  /*b6b0*/  LEA R5, P0, R2, UR4, 0x1 ;  /* 0x0000000402057c11 */ /* 0x000fe2000f8008ff */
[----:B------:R-:W-:-:S03]  /*b6c0*/  UMOV UR4, 0xffffffff ;  /* 0xffffffff00047882 */ /* 0x000fc60000000000 */
[----:B------:R-:W-:Y:S01]  /*b6d0*/  LEA.HI.X R6, R2, UR5, R3, 0x1, P0 ;  /* 0x0000000502067c11 */ /* 0x000fe200080f0c03 */
[----:B------:R-:W-:Y:S08]  /*b6e0*/  BRA.DIV UR4, `(.L_x_476) ;  /* 0x0000003a045c7947 */ /* 0x000ff0000b800000 */
[----:B------:R-:W0:Y:S01]  /*b6f0*/  S2R R2, SR_TID.X ;  /* 0x0000000000027919 */ /* 0x000e220000002100 */
[C---:B------:R-:W-:Y:S01]  /*b700*/  LOP3.LUT R7, R25.reuse, 0x1, RZ, 0xc0, !PT ;  /* 0x0000000119077812 */ /* 0x040fe200078ec0ff */
[----:B------:R-:W-:Y:S01]  /*b710*/  IMAD R4, R4, 0x2, R22 ;  /* 0x0000000204047824 */ /* 0x000fe200078e0216 */
[----:B------:R-:W-:Y:S01]  /*b720*/  LOP3.LUT P2, RZ, R25, 0x2, RZ, 0xc0, !PT ;  /* 0x0000000219ff7812 */ /* 0x000fe2000784c0ff */
[----:B------:R-:W2:Y:S01]  /*b730*/  SHFL.IDX PT, R14, R5, RZ, 0x181f ;  /* 0x00181fff050e7589 */ /* 0x000ea200000e0000 */
[----:B------:R-:W-:Y:S02]  /*b740*/  ISETP.NE.U32.AND P3, PT, R7, 0x1, PT ;  /* 0x000000010700780c */ /* 0x000fe40003f65070 */
[----:B------:R-:W-:Y:S01]  /*b750*/  LOP3.LUT P1, RZ, R25, 0x4, RZ, 0xc0, !PT ;  /* 0x0000000419ff7812 */ /* 0x000fe2000782c0ff */
[----:B------:R-:W3:Y:S01]  /*b760*/  SHFL.IDX PT, R3, R6, RZ, 0x181f ;  /* 0x00181fff06037589 */ /* 0x000ee200000e0000 */
[----:B0-----:R-:W-:-:S05]  /*b770*/  IMAD.SHL.U32 R2, R2, 0x8, RZ ;  /* 0x0000000802027824 */ /* 0x001fca00078e00ff */
[----:B------:R-:W-:-:S05]  /*b780*/  LOP3.LUT R2, R2, 0x38, RZ, 0xc0, !PT ;  /* 0x0000003802027812 */ /* 0x000fca00078ec0ff */
[----:B------:R-:W-:-:S05]  /*b790*/  IMAD.SHL.U32 R0, R2, 0x2, RZ ;  /* 0x0000000202007824 */ /* 0x000fca00078e00ff */
[----:B--2---:R-:W-:Y:S02]  /*b7a0*/  IADD3 R2, P0, R14, R0, RZ ;  /* 0x000000000e027210 */ /* 0x004fe40007f1e0ff */
[----:B------:R-:W0:Y:S03]  /*b7b0*/  SHFL.IDX PT, R14, R5, 0x1, 0x181f ;  /* 0x00381f00050e7f89 */ /* 0x000e2600000e0000 */
[----:B---3--:R-:W-:Y:S01]  /*b7c0*/  IMAD.X R3, RZ, RZ, R3, P0 ;  /* 0x000000ffff037224 */ /* 0x008fe200000e0603 */
[----:B------:R-:W-:-:S13]  /*b7d0*/  ISETP.LT.OR P0, PT, R32, 0x1, P3 ;  /* 0x000000012000780c */ /* 0x000fda0001f01670 */
[----:B------:R-:W-:Y:S01]  /*b7e0*/  LDGSTS.E.BYPASS.LTC128B.128 [R4+0x400], desc[UR50][R2.64], !P0 ;  /* 0x0040000002047fae */ /* 0x000fe2000c101d72 */
[----:B------:R-:W-:-:S13]  /*b7f0*/  ISETP.LT.OR P0, PT, R32, 0x1, !P2 ;  /* 0x000000012000780c */ /* 0x000fda0005701670 */
[----:B------:R-:W-:Y:S01]  /*b800*/  LDGSTS.E.BYPASS.LTC128B.128 [R4+0x3400], desc[UR50][R2.64+0x80], !P0 ;  /* 0x0340008002047fae */ /* 0x000fe2000c101d72 */
[----:B------:R-:W-:-:S13]  /*b810*/  ISETP.LT.OR P0, PT, R32, 0x1, !P1 ;  /* 0x000000012000780c */ /* 0x000fda0004f01670 */
[----:B------:R-:W-:Y:S01]  /*b820*/  LDGSTS.E.BYPASS.LTC128B.128 [R4+0x6400], desc[UR50][R2.64+0x100], !P0 ;  /* 0x0640010002047fae */ /* 0x000fe2000c101d72 */
[----:B------:R-:W-:-:S04]  /*b830*/  LOP3.LUT P0, RZ, R25, 0x8, RZ, 0xc0, !PT ;  /* 0x0000000819ff7812 */ /* 0x000fc8000780c0ff */
[----:B------:R-:W-:-:S13]  /*b840*/  ISETP.LT.OR P4, PT, R32, 0x1, !P0 ;  /* 0x000000012000780c */ /* 0x000fda0004781670 */
[----:B------:R2:W-:Y:S04]  /*b850*/  LDGSTS.E.BYPASS.LTC128B.128 [R4+0x9400], desc[UR50][R2.64+0x180], !P4 ;  /* 0x0940018002047fae */ /* 0x0005e8000e101d72 */
[----:B--2---:R-:W2:Y:S01]  /*b860*/  SHFL.IDX PT, R3, R6, 0x1, 0x181f ;  /* 0x00381f0006037f89 */ /* 0x004ea200000e0000 */
[----:B0-----:R-:W-:-:S03]  /*b870*/  IADD3 R2, P4, R14, R0, RZ ;  /* 0x000000000e027210 */ /* 0x001fc60007f9e0ff */
[----:B------:R-:W0:Y:S02]  /*b880*/  SHFL.IDX PT, R14, R5, 0x2, 0x181f ;  /* 0x00581f00050e7f89 */ /* 0x000e2400000e0000 */
[----:B--2---:R-:W-:Y:S01]  /*b890*/  IMAD.X R3, RZ, RZ, R3, P4 ;  /* 0x000000ffff037224 */ /* 0x004fe200020e0603 */
[----:B------:R-:W-:-:S13]  /*b8a0*/  ISETP.LT.OR P4, PT, R32, 0x11, P3 ;  /* 0x000000112000780c */ /* 0x000fda0001f81670 */
[----:B------:R-:W-:Y:S01]  /*b8b0*/  LDGSTS.E.BYPASS.LTC128B.128 [R4+0xc00], desc[UR50][R2.64], !P4 ;  /* 0x00c0000002047fae */ /* 0x000fe2000e101d72 */
[----:B------:R-:W-:-:S13]  /*b8c0*/  ISETP.LT.OR P4, PT, R32, 0x11, !P2 ;  /* 0x000000112000780c */ /* 0x000fda0005781670 */
[----:B------:R-:W-:Y:S01]  /*b8d0*/  LDGSTS.E.BYPASS.LTC128B.128 [R4+0x3c00], desc[UR50][R2.64+0x80], !P4 ;  /* 0x03c0008002047fae */ /* 0x000fe2000e101d72 */
[----:B------:R-:W-:-:S13]  /*b8e0*/  ISETP.LT.OR P4, PT, R32, 0x11, !P1 ;  /* 0x000000112000780c */ /* 0x000fda0004f81670 */
[----:B------:R-:W-:Y:S01]  /*b8f0*/  LDGSTS.E.BYPASS.LTC128B.128 [R4+0x6c00], desc[UR50][R2.64+0x100], !P4 ;  /* 0x06c0010002047fae */ /* 0x000fe2000e101d72 */
[----:B------:R-:W-:-:S13]  /*b900*/  ISETP.LT.OR P4, PT, R32, 0x11, !P0 ;  /* 0x000000112000780c */ /* 0x000fda0004781670 */
[----:B------:R2:W-:Y:S01]  /*b910*/  LDGSTS.E.BYPASS.LTC128B.128 [R4+0x9c00], desc[UR50][R2.64+0x180], !P4 ;  /* 0x09c0018002047fae */ /* 0x0005e2000e101d72 */
[----:B0-----:R-:W-:-:S03]  /*b920*/  IADD3 R8, P4, R14, R0, RZ ;  /* 0x000000000e087210 */ /* 0x001fc60007f9e0ff */
[----:B------:R-:W-:Y:S04]  /*b930*/  SHFL.IDX PT, R14, R5, 0x3, 0x181f ;  /* 0x00781f00050e7f89 */ /* 0x000fe800000e0000 */
[----:B--2---:R-:W0:Y:S02]  /*b940*/  SHFL.IDX PT, R3, R6, 0x2, 0x181f ;  /* 0x00581f0006037f89 */ /* 0x004e2400000e0000 */
[----:B0-----:R-:W-:Y:S02]  /*b950*/  IADD3.X R9, RZ, R3, RZ, P4, !PT ;  /* 0x00000003ff097210 */ /* 0x001fe400027fe4ff */
[----:B------:R-:W-:Y:S01]  /*b960*/  ISETP.LT.OR P4, PT, R32, 0x21, P3 ;  /* 0x000000212000780c */ /* 0x000fe20001f81670 */
[----:B------:R-:W0:-:S12]  /*b970*/  SHFL.IDX PT, R3, R6, 0x3, 0x181f ;  /* 0x00781f0006037f89 */ /* 0x000e1800000e0000 */
[----:B------:R-:W-:Y:S01]  /*b980*/  LDGSTS.E.BYPASS.LTC128B.128 [R4+0x1400], desc[UR50][R8.64], !P4 ;  /* 0x0140000008047fae */ /* 0x000fe2000e101d72 */
[----:B------:R-:W-:-:S13]  /*b990*/  ISETP.LT.OR P4, PT, R32, 0x21, !P2 ;  /* 0x000000212000780c */ /* 0x000fda0005781670 */
[----:B------:R-:W-:Y:S01]  /*b9a0*/  LDGSTS.E.BYPASS.LTC128B.128 [R4+0x4400], desc[UR50][R8.64+0x80], !P4 ;  /* 0x0440008008047fae */ /* 0x000fe2000e101d72 */
[----:B------:R-:W-:-:S13]  /*b9b0*/  ISETP.LT.OR P4, PT, R32, 0x21, !P1 ;  /* 0x000000212000780c */ /* 0x000fda0004f81670 */
[----:B------:R-:W-:Y:S01]  /*b9c0*/  LDGSTS.E.BYPASS.LTC128B.128 [R4+0x7400], desc[UR50][R8.64+0x100], !P4 ;  /* 0x0740010008047fae */ /* 0x000fe2000e101d72 */
[----:B------:R-:W-:-:S13]  /*b9d0*/  ISETP.LT.OR P4, PT, R32, 0x21, !P0 ;  /* 0x000000212000780c */ /* 0x000fda0004781670 */
[----:B------:R-:W-:Y:S01]  /*b9e0*/  LDGSTS.E.BYPASS.LTC128B.128 [R4+0xa400], desc[UR50][R8.64+0x180], !P4 ;  /* 0x0a40018008047fae */ /* 0x000fe2000e101d72 */
[----:B------:R-:W-:-:S03]  /*b9f0*/  IADD3 R2, P4, R14, R0, RZ ;  /* 0x000000000e027210 */ /* 0x000fc60007f9e0ff */
[----:B------:R-:W2:Y:S02]  /*ba00*/  SHFL.IDX PT, R14, R5, 0x4, 0x181f ;  /* 0x00981f00050e7f89 */ /* 0x000ea400000e0000 */
[----:B0-----:R-:W-:Y:S01]  /*ba10*/  IMAD.X R3, RZ, RZ, R3, P4 ;  /* 0x000000ffff037224 */ /* 0x001fe200020e0603 */
[----:B------:R-:W-:-:S13]  /*ba20*/  ISETP.LT.OR P4, PT, R32, 0x31, P3 ;  /* 0x000000312000780c */ /* 0x000fda0001f81670 */
[----:B------:R-:W-:Y:S01]  /*ba30*/  LDGSTS.E.BYPASS.LTC128B.128 [R4+0x1c00], desc[UR50][R2.64], !P4 ;  /* 0x01c0000002047fae */ /* 0x000fe2000e101d72 */
[----:B------:R-:W-:-:S13]  /*ba40*/  ISETP.LT.OR P4, PT, R32, 0x31, !P2 ;  /* 0x000000312000780c */ /* 0x000fda0005781670 */
[----:B------:R-:W-:Y:S01]  /*ba50*/  LDGSTS.E.BYPASS.LTC128B.128 [R4+0x4c00], desc[UR50][R2.64+0x80], !P4 ;  /* 0x04c0008002047fae */ /* 0x000fe2000e101d72 */
[----:B------:R-:W-:-:S13]  /*ba60*/  ISETP.LT.OR P4, PT, R32, 0x31, !P1 ;  /* 0x000000312000780c */ /* 0x000fda0004f81670 */
[----:B------:R-:W-:Y:S01]  /*ba70*/  LDGSTS.E.BYPASS.LTC128B.128 [R4+0x7c00], desc[UR50][R2.64+0x100], !P4 ;  /* 0x07c0010002047fae */ /* 0x000fe2000e101d72 */
[----:B------:R-:W-:-:S13]  /*ba80*/  ISETP.LT.OR P4, PT, R32, 0x31, !P0 ;  /* 0x000000312000780c */ /* 0x000fda0004781670 */
[----:B------:R0:W-:Y:S04]  /*ba90*/  LDGSTS.E.BYPASS.LTC128B.128 [R4+0xac00], desc[UR50][R2.64+0x180], !P4 ;  /* 0x0ac0018002047fae */ /* 0x0001e8000e101d72 */
[----:B0-----:R-:W0:Y:S01]  /*baa0*/  SHFL.IDX PT, R3, R6, 0x4, 0x181f ;  /* 0x00981f0006037f89 */ /* 0x001e2200000e0000 */
[----:B--2---:R-:W-:-:S03]  /*bab0*/  IADD3 R2, P4, R14, R0, RZ ;  /* 0x000000000e027210 */ /* 0x004fc60007f9e0ff */
[----:B------:R-:W2:Y:S04]  /*bac0*/  SHFL.IDX PT, R6, R6, 0x5, 0x181f ;  /* 0x00b81f0006067f89 */ /* 0x000ea800000e0000 */
[----:B------:R3:W4:Y:S01]  /*bad0*/  SHFL.IDX PT, R14, R5, 0x5, 0x181f ;  /* 0x00b81f00050e7f89 */ /* 0x00072200000e0000 */
[----:B0-----:R-:W-:Y:S01]  /*bae0*/  IMAD.X R3, RZ, RZ, R3, P4 ;  /* 0x000000ffff037224 */ /* 0x001fe200020e0603 */
[----:B------:R-:W-:-:S13]  /*baf0*/  ISETP.LT.OR P4, PT, R32, 0x41, P3 ;  /* 0x000000412000780c */ /* 0x000fda0001f81670 */
[----:B------:R3:W-:Y:S01]  /*bb00*/  LDGSTS.E.BYPASS.LTC128B.128 [R4+0x2400], desc[UR50][R2.64], !P4 ;  /* 0x0240000002047fae */ /* 0x0007e2000e101d72 */
[----:B------:R-:W-:-:S13]  /*bb10*/  ISETP.LT.OR P4, PT, R32, 0x41, !P2 ;  /* 0x000000412000780c */ /* 0x000fda0005781670 */
[----:B------:R3:W-:Y:S01]  /*bb20*/  LDGSTS.E.BYPASS.LTC128B.128 [R4+0x5400], desc[UR50][R2.64+0x80], !P4 ;  /* 0x0540008002047fae */ /* 0x0007e2000e101d72 */
[----:B------:R-:W-:-:S13]  /*bb30*/  ISETP.LT.OR P4, PT, R32, 0x41, !P1 ;  /* 0x000000412000780c */ /* 0x000fda0004f81670 */
[----:B------:R3:W-:Y:S01]  /*bb40*/  LDGSTS.E.BYPASS.LTC128B.128 [R4+0x8400], desc[UR50][R2.64+0x100], !P4 ;  /* 0x0840010002047fae */ /* 0x0007e2000e101d72 */
[----:B------:R-:W-:-:S13]  /*bb50*/  ISETP.LT.OR P4, PT, R32, 0x41, !P0 ;  /* 0x000000412000780c */ /* 0x000fda0004781670 */
[----:B--2-4-:R3:W-:Y:S02]  /*bb60*/  LDGSTS.E.BYPASS.LTC128B.128 [R4+0xb400], desc[UR50][R2.64+0x180], !P4 ;  /* 0x0b40018002047fae */ /* 0x0147e4000e101d72 */
.L_x_574:
[C---:B------:R-:W-:Y:S02]  /*bb70*/  ISETP.LT.OR P3, PT, R32.reuse, 0x51, P3 ;  /* 0x000000512000780c */ /* 0x040fe40001f61670 */
[C---:B------:R-:W-:Y:S02]  /*bb80*/  ISETP.LT.OR P2, PT, R32.reuse, 0x51, !P2 ;  /* 0x000000512000780c */ /* 0x040fe40005741670 */
[----:B------:R-:W-:Y:S02]  /*bb90*/  ISETP.LT.OR P1, PT, R32, 0x51, !P1 ;  /* 0x000000512000780c */ /* 0x000fe40004f21670 */
[----:B0--3--:R-:W-:Y:S02]  /*bba0*/  IADD3 R2, P4, R14, R0, RZ ;  /* 0x000000000e027210 */ /* 0x009fe40007f9e0ff */
[----:B------:R-:W-:-:S03]  /*bbb0*/  ISETP.LT.OR P0, PT, R32, 0x51, !P0 ;  /* 0x000000512000780c */ /* 0x000fc60004701670 */
[----:B------:R-:W-:-:S05]  /*bbc0*/  IMAD.X R3, RZ, RZ, R6, P4 ;  /* 0x000000ffff037224 */ /* 0x000fca00020e0606 */
[----:B------:R-:W-:Y:S01]  /*bbd0*/  @!PT LDS RZ, [RZ] ;  /* 0x00000000fffff984 */ /* 0x000fe20000000800 */
[----:B------:R-:W-:Y:S01]  /*bbe0*/  @!PT LDS RZ, [RZ] ;  /* 0x00000000fffff984 */ /* 0x000fe20000000800 */
[----:B------:R-:W-:Y:S01]  /*bbf0*/  @!PT LDS RZ, [RZ] ;  /* 0x00000000fffff984 */ /* 0x000fe20000000800 */
[----:B------:R0:W-:Y:S04]  /*bc00*/  LDGSTS.E.BYPASS.LTC128B.128 [R4+0x2c00], desc[UR50][R2.64], !P3 ;  /* 0x02c0000002047fae */ /* 0x0001e8000d901d72 */
[----:B------:R0:W-:Y:S04]  /*bc10*/  LDGSTS.E.BYPASS.LTC128B.128 [R4+0x5c00], desc[UR50][R2.64+0x80], !P2 ;  /* 0x05c0008002047fae */ /* 0x0001e8000d101d72 */
[----:B------:R0:W-:Y:S04]  /*bc20*/  LDGSTS.E.BYPASS.LTC128B.128 [R4+0x8c00], desc[UR50][R2.64+0x100], !P1 ;  /* 0x08c0010002047fae */ /* 0x0001e8000c901d72 */
[----:B------:R0:W-:Y:S01]  /*bc30*/  LDGSTS.E.BYPASS.LTC128B.128 [R4+0xbc00], desc[UR50][R2.64+0x180], !P0 ;  /* 0x0bc0018002047fae */ /* 0x0001e2000c101d72 */
[----:B------:R-:W-:Y:S01]  /*bc40*/  PLOP3.LUT P0, PT, PT, PT, PT, 0x80, 0x0 ;  /* 0x000000000000781c */ /* 0x000fe20003f0f070 */
[----:B------:R-:W-:-:S12]  /*bc50*/  NOP ;  /* 0x0000000000007918 */ /* 0x000fd80000000000 */
.L_x_477:
        /* <DEDUP_REMOVED lines=11> */
.L_x_478:
[----:B------:R-:W-:Y:S01]  /*bd10*/  ISETP.GE.AND P0, PT, R36, 0x61, PT ;  /* 0x000000612400780c */ /* 0x000fe20003f06270 */
[----:B------:R0:W-:Y:S01]  /*bd20*/  SYNCS.ARRIVE.TRANS64.A1T0 RZ, [R33+URZ+0x22850], RZ ;  /* 0x022850ff21ff79a7 */ /* 0x0001e2000810003f */
[----:B------:R-:W-:Y:S11]  /*bd30*/  BSSY B0, `(.L_x_479) ;  /* 0x00000df000007945 */ /* 0x000ff60003800000 */
[----:B0-----:R-:W-:Y:S05]  /*bd40*/  @!P0 BRA `(.L_x_480) ;  /* 0x0000000c00748947 */ /* 0x001fea0003800000 */
[----:B------:R-:W2:Y:S02]  /*bd50*/  LDL.LU R2, [R1+0x28] ;  /* 0x0000280001027983 */ /* 0x000ea40000300800 */
[----:B--2---:R-:W-:-:S07]  /*bd60*/  VIADD R21, R2, 0xfffffffe ;  /* 0xfffffffe02157836 */ /* 0x004fce0000000000 */
.L_x_493:
[----:B0-----:R-:W0:Y:S01]  /*bd70*/  S2R R2, SR_TID.X ;  /* 0x0000000000027919 */ /* 0x001e220000002100 */
[----:B------:R-:W-:Y:S02]  /*bd80*/  IMAD R8, R21, 0x60, R30 ;  /* 0x0000006015087824 */ /* 0x000fe400078e021e */
[----:B------:R-:W-:Y:S01]  /*bd90*/  VIADD R24, R24, 0x1 ;  /* 0x0000000118187836 */ /* 0x000fe20000000000 */
[C---:B0-----:R-:W-:Y:S01]  /*bda0*/  LOP3.LUT R3, R2.reuse, 0x7f, RZ, 0xc0, !PT ;  /* 0x0000007f02037812 */ /* 0x041fe200078ec0ff */
[----:B------:R-:W-:-:S03]  /*bdb0*/  IMAD.SHL.U32 R2, R2, 0x10, RZ ;  /* 0x0000001002027824 */ /* 0x000fc600078e00ff */
[----:B------:R-:W-:Y:S02]  /*bdc0*/  SHF.R.U32.HI R4, RZ, 0x3, R3 ;  /* 0x00000003ff047819 */ /* 0x000fe40000011603 */
[----:B------:R-:W0:Y:S02]  /*bdd0*/  LDC R3, c[0x0][0x430] ;  /* 0x00010c00ff037b82 */ /* 0x000e240000000800 */
[----:B------:R-:W-:-:S04]  /*bde0*/  LOP3.LUT R2, R4, 0x70, R2, 0xf8, !PT ;  /* 0x0000007004027812 */ /* 0x000fc800078ef802 */
[C---:B------:R-:W-:Y:S01]  /*bdf0*/  ISETP.GT.U32.AND P1, PT, R2.reuse, 0x5f, PT ;  /* 0x0000005f0200780c */ /* 0x040fe20003f24070 */
[----:B------:R-:W-:-:S04]  /*be00*/  IMAD.IADD R8, R2, 0x1, R8 ;  /* 0x0000000102087824 */ /* 0x000fc800078e0208 */
[----:B------:R-:W-:-:S08]  /*be10*/  IMAD.MOV.U32 R9, RZ, RZ, R8 ;  /* 0x000000ffff097224 */ /* 0x000fd000078e0008 */
[----:B--2---:R-:W2:Y:S01]  /*be20*/  @!P1 LDC.64 R4, c[0x0][0x428] ;  /* 0x00010a00ff049b82 */ /* 0x004ea20000000a00 */
[----:B0-----:R-:W-:-:S13]  /*be30*/  ISETP.NE.AND P0, PT, R3, 0x1, PT ;  /* 0x000000010300780c */ /* 0x001fda0003f05270 */
[----:B------:R-:W0:Y:S08]  /*be40*/  @P0 LDC R3, c[0x0][0x434] ;  /* 0x00010d00ff030b82 */ /* 0x000e300000000800 */
[----:B------:R-:W3:Y:S01]  /*be50*/  @P0 LDC R7, c[0x0][0x438] ;  /* 0x00010e00ff070b82 */ /* 0x000ee20000000800 */
[----:B0-----:R-:W-:-:S05]  /*be60*/  @P0 IMAD.HI.U32 R2, R8, R3, RZ ;  /* 0x0000000308020227 */ /* 0x001fca00078e00ff */
[----:B---3--:R-:W-:Y:S01]  /*be70*/  @P0 SHF.R.U32.HI R9, RZ, R7, R2 ;  /* 0x00000007ff090219 */ /* 0x008fe20000011602 */
[----:B--2---:R-:W-:Y:S01]  /*be80*/  @!P1 IMAD R2, R31, R4, RZ ;  /* 0x000000041f029224 */ /* 0x004fe200078e02ff */
[----:B------:R-:W0:Y:S02]  /*be90*/  @!P1 LDC.64 R6, c[0x0][0x418] ;  /* 0x00010600ff069b82 */ /* 0x000e240000000a00 */
[--C-:B------:R-:W-:Y:S01]  /*bea0*/  @!P1 SHF.R.S32.HI R3, RZ, 0x1f, R9.reuse ;  /* 0x0000001fff039819 */ /* 0x100fe20000011409 */
[----:B------:R-:W-:Y:S02]  /*beb0*/  @!P1 IMAD R5, R28, R5, R2 ;  /* 0x000000051c059224 */ /* 0x000fe400078e0202 */
[----:B------:R-:W-:-:S04]  /*bec0*/  @!P1 IMAD.MOV.U32 R2, RZ, RZ, R9 ;  /* 0x000000ffff029224 */ /* 0x000fc800078e0009 */
[----:B------:R-:W-:-:S04]  /*bed0*/  @!P1 IMAD.WIDE.U32 R2, R28, R4, R2 ;  /* 0x000000041c029225 */ /* 0x000fc800078e0002 */
[----:B------:R-:W-:Y:S02]  /*bee0*/  @!P1 IMAD.IADD R3, R5, 0x1, R3 ;  /* 0x0000000105039824 */ /* 0x000fe400078e0203 */
[----:B------:R-:W-:Y:S02]  /*bef0*/  IMAD.MOV.U32 R4, RZ, RZ, RZ ;  /* 0x000000ffff047224 */ /* 0x000fe400078e00ff */
[----:B------:R-:W-:Y:S01]  /*bf00*/  IMAD.U32 R10, RZ, RZ, UR36 ;  /* 0x00000024ff0a7e24 */ /* 0x000fe2000f8e00ff */
[----:B0-----:R-:W-:-:S04]  /*bf10*/  @!P1 LEA R6, P0, R2, R6, 0x2 ;  /* 0x0000000602069211 */ /* 0x001fc800078010ff */
[----:B------:R-:W-:Y:S01]  /*bf20*/  @!P1 LEA.HI.X R7, R2, R7, R3, 0x2, P0 ;  /* 0x0000000702079211 */ /* 0x000fe200000f1403 */
[----:B------:R-:W-:Y:S01]  /*bf30*/  IMAD.MOV R5, RZ, RZ, -R9 ;  /* 0x000000ffff057224 */ /* 0x000fe200078e0a09 */
[----:B------:R-:W-:-:S03]  /*bf40*/  ISETP.NE.AND P0, PT, R24, 0x2, PT ;  /* 0x000000021800780c */ /* 0x000fc60003f05270 */
[----:B------:R0:W5:Y:S01]  /*bf50*/  @!P1 LDG.E R4, desc[UR50][R6.64] ;  /* 0x0000003206049981 */ /* 0x000162000c1e1900 */
[----:B------:R-:W-:Y:S01]  /*bf60*/  ISETP.NE.AND P1, PT, R10, 0x3, PT ;  /* 0x000000030a00780c */ /* 0x000fe20003f25270 */
[----:B------:R-:W-:Y:S05]  /*bf70*/  YIELD ;  /* 0x0000000000007946 */ /* 0x000fea0003800000 */
[----:B------:R-:W-:Y:S01]  /*bf80*/  ULDC UR4, c[0x0][0x430] ;  /* 0x00010c0000047ab9 */ /* 0x000fe20000000800 */
[----:B------:R-:W-:Y:S01]  /*bf90*/  IMAD.MOV.U32 R2, RZ, RZ, R21 ;  /* 0x000000ffff027224 */ /* 0x000fe200078e0015 */
[----:B------:R-:W-:Y:S01]  /*bfa0*/  SEL R3, RZ, 0x1, P0 ;  /* 0x00000001ff037807 */ /* 0x000fe20000000000 */
[----:B------:R-:W-:Y:S01]  /*bfb0*/  IMAD R5, R5, UR4, R8 ;  /* 0x0000000405057c24 */ /* 0x000fe2000f8e0208 */
[----:B------:R-:W-:Y:S01]  /*bfc0*/  SEL R24, R24, RZ, P0 ;  /* 0x000000ff18187207 */ /* 0x000fe20000000000 */
[----:B------:R-:W-:Y:S01]  /*bfd0*/  VIADD R21, R21, 0xffffffff ;  /* 0xffffffff15157836 */ /* 0x000fe20000000000 */
[----:B------:R-:W-:-:S02]  /*bfe0*/  LOP3.LUT R26, R26, R3, RZ, 0x3c, !PT ;  /* 0x000000031a1a7212 */ /* 0x000fc400078e3cff */
[----:B------:R-:W-:Y:S01]  /*bff0*/  ISETP.GT.AND P2, PT, R2, RZ, PT ;  /* 0x000000ff0200720c */ /* 0x000fe20003f44270 */
[----:B0-----:R-:W-:-:S12]  /*c000*/  @!P1 BRA `(.L_x_481) ;  /* 0x0000000000049947 */ /* 0x001fd80003800000 */
[----:B------:R-:W-:Y:S01]  /*c010*/  BPT.TRAP 0x1 ;  /* 0x000000040000795c */ /* 0x000fe20000300000 */
.L_x_481:
[----:B------:R-:W-:Y:S01]  /*c020*/  IMAD R10, R24, 0x8, R22 ;  /* 0x00000008180a7824 */ /* 0x000fe200078e0216 */
[----:B------:R-:W-:Y:S01]  /*c030*/  SHF.L.U32 R20, R26, 0x1f, RZ ;  /* 0x0000001f1a147819 */ /* 0x000fe200000006ff */
[----:B------:R-:W-:Y:S01]  /*c040*/  BSSY B1, `(.L_x_482) ;  /* 0x0000004000017945 */ /* 0x000fe20003800000 */
[----:B------:R-:W-:Y:S02]  /*c050*/  SHF.R.S32.HI R9, RZ, 0x1f, R5 ;  /* 0x0000001fff097819 */ /* 0x000fe40000011405 */
[----:B------:R-:W0:Y:S02]  /*c060*/  SYNCS.PHASECHK.TRANS64.TRYWAIT P0, [R10+URZ+0x22840], R20 ;  /* 0x022840140a0075a7 */ /* 0x000e24000800017f */
[----:B0-----:R-:W-:Y:S05]  /*c070*/  @!P0 BRA `(.L_x_483) ;  /* 0x0000003800408947 */ /* 0x001fea0003800000 */
.L_x_575:
[----:B------:R-:W-:Y:S05]  /*c080*/  BSYNC B1 ;  /* 0x0000000000017941 */ /* 0x000fea0003800000 */
.L_x_482:
[----:B------:R-:W-:Y:S01]  /*c090*/  ULDC.64 UR4, c[0x0][0x300] ;  /* 0x0000c00000047ab9 */ /* 0x000fe20000000a00 */
[----:B-----5:R-:W-:Y:S01]  /*c0a0*/  SHF.R.S32.HI R17, RZ, 0x1f, R4 ;  /* 0x0000001fff117819 */ /* 0x020fe20000011404 */
[----:B------:R-:W-:Y:S01]  /*c0b0*/  IMAD R2, R9, UR4, RZ ;  /* 0x0000000409027c24 */ /* 0x000fe2000f8e02ff */
[----:B------:R-:W-:-:S03]  /*c0c0*/  LOP3.LUT P1, RZ, R23, 0x1, RZ, 0xc0, !PT ;  /* 0x0000000117ff7812 */ /* 0x000fc6000782c0ff */
        /* <DEDUP_REMOVED lines=15> */
[----:B------:R-:W-:Y:S01]  /*c1c0*/  UMOV UR4, 0xffffffff ;  /* 0xffffffff00047882 */ /* 0x000fe20000000000 */
[----:B------:R-:W-:Y:S02]  /*c1d0*/  IMAD R7, R24, 0x1800, R29 ;  /* 0x0000180018077824 */ /* 0x000fe400078e021d */
[----:B------:R-:W-:Y:S01]  /*c1e0*/  LEA.HI.X R8, R2, UR5, R3, 0x1, P0 ;  /* 0x0000000502087c11 */ /* 0x000fe200080f0c03 */
[----:B------:R-:W-:Y:S08]  /*c1f0*/  BRA.DIV UR4, `(.L_x_484) ;  /* 0x0000003604f47947 */ /* 0x000ff0000b800000 */
[----:B------:R-:W2:Y:S01]  /*c200*/  SHFL.IDX PT, R2, R6, RZ, 0x181f ;  /* 0x00181fff06027589 */ /* 0x000ea200000e0000 */
[----:B------:R-:W-:-:S03]  /*c210*/  IMAD R7, R7, 0x2, R22 ;  /* 0x0000000207077824 */ /* 0x000fc600078e0216 */
[----:B------:R-:W3:Y:S04]  /*c220*/  SHFL.IDX PT, R3, R8, RZ, 0x181f ;  /* 0x00181fff08037589 */ /* 0x000ee800000e0000 */
[----:B------:R-:W-:Y:S01]  /*c230*/  SHFL.IDX PT, R14, R6, 0x5, 0x181f ;  /* 0x00b81f00060e7f89 */ /* 0x000fe200000e0000 */
[----:B--2---:R-:W-:-:S05]  /*c240*/  IADD3 R2, P0, R2, R0, RZ ;  /* 0x0000000002027210 */ /* 0x004fca0007f1e0ff */
[----:B---3--:R-:W-:-:S05]  /*c250*/  IMAD.X R3, RZ, RZ, R3, P0 ;  /* 0x000000ffff037224 */ /* 0x008fca00000e0603 */
[----:B------:R2:W-:Y:S04]  /*c260*/  LDGSTS.E.BYPASS.LTC128B.128 [R7+0x1c400], desc[UR50][R2.64], !P1 ;  /* 0x1c40000002077fae */ /* 0x0005e8000c901d72 */
[----:B--2---:R-:W2:Y:S04]  /*c270*/  SHFL.IDX PT, R2, R6, 0x1, 0x181f ;  /* 0x00381f0006027f89 */ /* 0x004ea800000e0000 */
[----:B------:R-:W3:Y:S01]  /*c280*/  SHFL.IDX PT, R3, R8, 0x1, 0x181f ;  /* 0x00381f0008037f89 */ /* 0x000ee200000e0000 */
        /* <DEDUP_REMOVED lines=14> */
[----:B------:R-:W3:Y:S04]  /*c370*/  SHFL.IDX PT, R3, R8, 0x4, 0x181f ;  /* 0x00981f0008037f89 */ /* 0x000ee800000e0000 */
[----:B------:R-:W4:Y:S01]  /*c380*/  SHFL.IDX PT, R8, R8, 0x5, 0x181f ;  /* 0x00b81f0008087f89 */ /* 0x000f2200000e0000 */
[----:B--2---:R-:W-:-:S05]  /*c390*/  IADD3 R2, P0, R2, R0, RZ ;  /* 0x0000000002027210 */ /* 0x004fca0007f1e0ff */
[----:B---3--:R-:W-:-:S05]  /*c3a0*/  IMAD.X R3, RZ, RZ, R3, P0 ;  /* 0x000000ffff037224 */ /* 0x008fca00000e0603 */
[----:B----4-:R2:W-:Y:S03]  /*c3b0*/  LDGSTS.E.BYPASS.LTC128B.128 [R7+0x1e400], desc[UR50][R2.64], !P1 ;  /* 0x1e40000002077fae */ /* 0x0105e6000c901d72 */
.L_x_589:
[----:B--2---:R-:W-:-:S05]  /*c3c0*/  IADD3 R2, P0, R14, R0, RZ ;  /* 0x000000000e027210 */ /* 0x004fca0007f1e0ff */
[----:B------:R-:W-:Y:S01]  /*c3d0*/  IMAD.X R3, RZ, RZ, R8, P0 ;  /* 0x000000ffff037224 */ /* 0x000fe200000e0608 */
[----:B------:R-:W-:-:S04]  /*c3e0*/  PLOP3.LUT P0, PT, PT, PT, PT, 0x80, 0x0 ;  /* 0x000000000000781c */ /* 0x000fc80003f0f070 */
[----:B------:R-:W-:Y:S01]  /*c3f0*/  @!PT LDS RZ, [RZ] ;  /* 0x00000000fffff984 */ /* 0x000fe20000000800 */
[----:B------:R-:W-:Y:S01]  /*c400*/  @!PT LDS RZ, [RZ] ;  /* 0x00000000fffff984 */ /* 0x000fe20000000800 */
[----:B------:R-:W-:Y:S01]  /*c410*/  @!PT LDS RZ, [RZ] ;  /* 0x00000000fffff984 */ /* 0x000fe20000000800 */
[----:B------:R2:W-:Y:S01]  /*c420*/  LDGSTS.E.BYPASS.LTC128B.128 [R7+0x1ec00], desc[UR50][R2.64], !P1 ;  /* 0x1ec0000002077fae */ /* 0x0005e2000c901d72 */
[----:B------:R-:W-:-:S08]  /*c430*/  NOP ;  /* 0x0000000000007918 */ /* 0x000fd00000000000 */
.L_x_485:
[----:B------:R-:W-:Y:S02]  /*c440*/  PLOP3.LUT P1, PT, P1, P0, PT, 0xa2, 0x0 ;  /* 0x000000000000781c */ /* 0x000fe40000f21472 */
[----:B------:R-:W-:-:S08]  /*c450*/  @P0 R2UR P1, UR4, R10 ;  /* 0x000000000a0402ca */ /* 0x000fd00000020000 */
[----:B------:R-:W-:-:S05]  /*c460*/  @P0 PLOP3.LUT P0, PT, P1, PT, PT, 0x80, 0x0 ;  /* 0x000000000000081c */ /* 0x000fca0000f0f070 */
[----:B------:R-:W-:Y:S01]  /*c470*/  @!P1 SYNCS.ARRIVE.TRANS64.RED.A0T1 RZ, [UR4+0x22830], RZ ;  /* 0x022830ffffff99a7 */ /* 0x000fe20008200404 */
[----:B------:R-:W-:Y:S07]  /*c480*/  @!P1 ARRIVES.LDGSTSBAR.64.TRANSCNT [UR4+0x22830] ;  /* 0x02283000ff0099b0 */ /* 0x000fee0008000a84 */
[----:B------:R-:W-:Y:S05]  /*c490*/  @P0 BRA.U.ANY `(.L_x_485) ;  /* 0xfffffffd00e80947 */ /* 0x000fea000393ffff */
[----:B------:R-:W-:Y:S01]  /*c4a0*/  NOP ;  /* 0x0000000000007918 */ /* 0x000fe20000000000 */
[----:B--2---:R-:W-:-:S05]  /*c4b0*/  IMAD.U32 R2, RZ, RZ, UR36 ;  /* 0x00000024ff027e24 */ /* 0x004fca000f8e00ff */
[----:B------:R-:W-:-:S13]  /*c4c0*/  ISETP.NE.AND P3, PT, R2, 0x3, PT ;  /* 0x000000030200780c */ /* 0x000fda0003f65270 */
[----:B------:R-:W-:Y:S05]  /*c4d0*/  @!P3 BRA `(.L_x_486) ;  /* 0x000000000004b947 */ /* 0x000fea0003800000 */
[----:B------:R-:W-:Y:S01]  /*c4e0*/  BPT.TRAP 0x1 ;  /* 0x000000040000795c */ /* 0x000fe20000300000 */
.L_x_486:
[----:B------:R2:W-:Y:S01]  /*c4f0*/  SYNCS.ARRIVE.TRANS64.A1T0 RZ, [R10+URZ+0x22830], RZ ;  /* 0x022830ff0aff79a7 */ /* 0x0005e2000810003f */
[----:B------:R-:W-:Y:S05]  /*c500*/  @!P3 BRA `(.L_x_487) ;  /* 0x000000000004b947 */ /* 0x000fea0003800000 */
[----:B------:R-:W-:Y:S01]  /*c510*/  BPT.TRAP 0x1 ;  /* 0x000000040000795c */ /* 0x000fe20000300000 */
.L_x_487:
[----:B------:R-:W3:Y:S01]  /*c520*/  SYNCS.PHASECHK.TRANS64.TRYWAIT P0, [R10+URZ+0x22860], R20 ;  /* 0x022860140a0075a7 */ /* 0x000ee2000800017f */
[----:B------:R-:W-:Y:S04]  /*c530*/  BSSY B1, `(.L_x_488) ;  /* 0x0000002000017945 */ /* 0x000fe80003800000 */
[----:B---3--:R-:W-:Y:S05]  /*c540*/  @!P0 BRA `(.L_x_489) ;  /* 0x0000003800c08947 */ /* 0x008fea0003800000 */
.L_x_590:
[----:B------:R-:W-:Y:S05]  /*c550*/  BSYNC B1 ;  /* 0x0000000000017941 */ /* 0x000fea0003800000 */
.L_x_488:
[----:B------:R-:W-:Y:S01]  /*c560*/  ULDC.64 UR4, c[0x0][0x328] ;  /* 0x0000ca0000047ab9 */ /* 0x000fe20000000a00 */
[----:B------:R-:W-:Y:S01]  /*c570*/  LOP3.LUT P5, RZ, R23, 0x10, RZ, 0xc0, !PT ;  /* 0x0000001017ff7812 */ /* 0x000fe200078ac0ff */
[----:B------:R-:W-:Y:S01]  /*c580*/  IMAD R2, R9, UR4, RZ ;  /* 0x0000000409027c24 */ /* 0x000fe2000f8e02ff */
[C---:B------:R-:W-:Y:S01]  /*c590*/  LOP3.LUT P4, RZ, R23.reuse, 0x8, RZ, 0xc0, !PT ;  /* 0x0000000817ff7812 */ /* 0x040fe2000788c0ff */
[----:B0--3--:R-:W-:Y:S01]  /*c5a0*/  IMAD R20, R24, 0x6000, R29 ;  /* 0x0000600018147824 */ /* 0x009fe200078e021d */
[----:B------:R-:W-:Y:S01]  /*c5b0*/  LOP3.LUT P3, RZ, R23, 0x4, RZ, 0xc0, !PT ;  /* 0x0000000417ff7812 */ /* 0x000fe2000786c0ff */
[----:B------:R-:W-:Y:S01]  /*c5c0*/  IMAD R7, R5, UR5, R2 ;  /* 0x0000000505077c24 */ /* 0x000fe2000f8e0202 */
        /* <DEDUP_REMOVED lines=18> */
[----:B------:R-:W0:Y:S01]  /*c6f0*/  SHFL.IDX PT, R14, R17, RZ, 0x181f ;  /* 0x00181fff110e7589 */ /* 0x000e2200000e0000 */
[----:B------:R-:W-:-:S03]  /*c700*/  LEA R20, R20, R22, 0x1 ;  /* 0x0000001614147211 */ /* 0x000fc600078e08ff */
[----:B------:R-:W3:Y:S04]  /*c710*/  SHFL.IDX PT, R3, R25, RZ, 0x181f ;  /* 0x00181fff19037589 */ /* 0x000ee800000e0000 */
[----:B------:R-:W-:Y:S04]  /*c720*/  SHFL.IDX PT, R4, R25, 0x1, 0x181f ;  /* 0x00381f0019047f89 */ /* 0x000fe800000e0000 */
[----:B------:R-:W-:Y:S04]  /*c730*/  SHFL.IDX PT, R8, R17, 0x2, 0x181f ;  /* 0x00581f0011087f89 */ /* 0x000fe800000e0000 */
[----:B------:R-:W-:Y:S01]  /*c740*/  SHFL.IDX PT, R5, R25, 0x3, 0x181f ;  /* 0x00781f0019057f89 */ /* 0x000fe200000e0000 */
[----:B0-----:R-:W-:-:S03]  /*c750*/  IADD3 R2, P0, R14, R0, RZ ;  /* 0x000000000e027210 */ /* 0x001fc60007f1e0ff */
[----:B------:R-:W0:Y:S02]  /*c760*/  SHFL.IDX PT, R14, R17, 0x1, 0x181f ;  /* 0x00381f00110e7f89 */ /* 0x000e2400000e0000 */
[----:B---3--:R-:W-:-:S05]  /*c770*/  IMAD.X R3, RZ, RZ, R3, P0 ;  /* 0x000000ffff037224 */ /* 0x008fca00000e0603 */
[----:B------:R-:W-:Y:S04]  /*c780*/  LDGSTS.E.BYPASS.LTC128B.128 [R20+0x400], desc[UR50][R2.64], !P5 ;  /* 0x0040000002147fae */ /* 0x000fe8000e901d72 */
[----:B------:R-:W-:Y:S04]  /*c790*/  LDGSTS.E.BYPASS.LTC128B.128 [R20+0x3400], desc[UR50][R2.64+0x80], !P4 ;  /* 0x0340008002147fae */ /* 0x000fe8000e101d72 */
[----:B------:R-:W-:Y:S04]  /*c7a0*/  LDGSTS.E.BYPASS.LTC128B.128 [R20+0x6400], desc[UR50][R2.64+0x100], !P3 ;  /* 0x0640010002147fae */ /* 0x000fe8000d901d72 */
[----:B------:R3:W-:Y:S01]  /*c7b0*/  LDGSTS.E.BYPASS.LTC128B.128 [R20+0x9400], desc[UR50][R2.64+0x180], !P1 ;  /* 0x0940018002147fae */ /* 0x0007e2000c901d72 */
[----:B0-----:R-:W-:-:S03]  /*c7c0*/  IADD3 R6, P0, R14, R0, RZ ;  /* 0x000000000e067210 */ /* 0x001fc60007f1e0ff */
[----:B------:R-:W-:Y:S02]  /*c7d0*/  SHFL.IDX PT, R14, R17, 0x3, 0x181f ;  /* 0x00781f00110e7f89 */ /* 0x000fe400000e0000 */
[----:B------:R-:W-:Y:S01]  /*c7e0*/  IMAD.X R7, RZ, RZ, R4, P0 ;  /* 0x000000ffff077224 */ /* 0x000fe200000e0604 */
[-C--:B------:R-:W-:Y:S01]  /*c7f0*/  IADD3 R8, P0, R8, R0.reuse, RZ ;  /* 0x0000000008087210 */ /* 0x080fe20007f1e0ff */
[----:B------:R-:W0:Y:S04]  /*c800*/  SHFL.IDX PT, R4, R25, 0x2, 0x181f ;  /* 0x00581f0019047f89 */ /* 0x000e2800000e0000 */
[----:B---3--:R-:W-:Y:S04]  /*c810*/  SHFL.IDX PT, R3, R25, 0x4, 0x181f ;  /* 0x00981f0019037f89 */ /* 0x008fe800000e0000 */
[----:B------:R3:W-:Y:S04]  /*c820*/  LDGSTS.E.BYPASS.LTC128B.128 [R20+0xc00], desc[UR50][R6.64], !P5 ;  /* 0x00c0000006147fae */ /* 0x0007e8000e901d72 */
[----:B------:R3:W-:Y:S04]  /*c830*/  LDGSTS.E.BYPASS.LTC128B.128 [R20+0x3c00], desc[UR50][R6.64+0x80], !P4 ;  /* 0x03c0008006147fae */ /* 0x0007e8000e101d72 */
[----:B------:R3:W-:Y:S04]  /*c840*/  LDGSTS.E.BYPASS.LTC128B.128 [R20+0x6c00], desc[UR50][R6.64+0x100], !P3 ;  /* 0x06c0010006147fae */ /* 0x0007e8000d901d72 */
[----:B------:R3:W-:Y:S01]  /*c850*/  LDGSTS.E.BYPASS.LTC128B.128 [R20+0x9c00], desc[UR50][R6.64+0x180], !P1 ;  /* 0x09c0018006147fae */ /* 0x0007e2000c901d72 */
[----:B0-----:R-:W-:Y:S01]  /*c860*/  IMAD.X R9, RZ, RZ, R4, P0 ;  /* 0x000000ffff097224 */ /* 0x001fe200000e0604 */
[----:B------:R-:W-:-:S02]  /*c870*/  IADD3 R4, P0, R14, R0, RZ ;  /* 0x000000000e047210 */ /* 0x000fc40007f1e0ff */
[----:B------:R-:W-:Y:S04]  /*c880*/  SHFL.IDX PT, R25, R25, 0x5, 0x181f ;  /* 0x00b81f0019197f89 */ /* 0x000fe800000e0000 */
[----:B------:R-:W0:Y:S01]  /*c890*/  SHFL.IDX PT, R14, R17, 0x4, 0x181f ;  /* 0x00981f00110e7f89 */ /* 0x000e2200000e0000 */
[----:B------:R-:W-:-:S03]  /*c8a0*/  IMAD.X R5, RZ, RZ, R5, P0 ;  /* 0x000000ffff057224 */ /* 0x000fc600000e0605 */
[----:B------:R3:W-:Y:S04]  /*c8b0*/  LDGSTS.E.BYPASS.LTC128B.128 [R20+0x1400], desc[UR50][R8.64], !P5 ;  /* 0x0140000008147fae */ /* 0x0007e8000e901d72 */
[----:B------:R3:W-:Y:S04]  /*c8c0*/  LDGSTS.E.BYPASS.LTC128B.128 [R20+0x4400], desc[UR50][R8.64+0x80], !P4 ;  /* 0x0440008008147fae */ /* 0x0007e8000e101d72 */
[----:B------:R3:W-:Y:S04]  /*c8d0*/  LDGSTS.E.BYPASS.LTC128B.128 [R20+0x7400], desc[UR50][R8.64+0x100], !P3 ;  /* 0x0740010008147fae */ /* 0x0007e8000d901d72 */
[----:B------:R3:W-:Y:S04]  /*c8e0*/  LDGSTS.E.BYPASS.LTC128B.128 [R20+0xa400], desc[UR50][R8.64+0x180], !P1 ;  /* 0x0a40018008147fae */ /* 0x0007e8000c901d72 */
[----:B------:R3:W-:Y:S01]  /*c8f0*/  LDGSTS.E.BYPASS.LTC128B.128 [R20+0x1c00], desc[UR50][R4.64], !P5 ;  /* 0x01c0000004147fae */ /* 0x0007e2000e901d72 */
[----:B0-----:R-:W-:-:S03]  /*c900*/  IADD3 R2, P0, R14, R0, RZ ;  /* 0x000000000e027210 */ /* 0x001fc60007f1e0ff */
[----:B------:R3:W-:Y:S02]  /*c910*/  LDGSTS.E.BYPASS.LTC128B.128 [R20+0x4c00], desc[UR50][R4.64+0x80], !P4 ;  /* 0x04c0008004147fae */ /* 0x0007e4000e101d72 */
[----:B------:R-:W-:Y:S02]  /*c920*/  IMAD.X R3, RZ, RZ, R3, P0 ;  /* 0x000000ffff037224 */ /* 0x000fe400000e0603 */
[----:B------:R3:W-:Y:S04]  /*c930*/  LDGSTS.E.BYPASS.LTC128B.128 [R20+0x7c00], desc[UR50][R4.64+0x100], !P3 ;  /* 0x07c0010004147fae */ /* 0x0007e8000d901d72 */
[----:B------:R3:W-:Y:S04]  /*c940*/  LDGSTS.E.BYPASS.LTC128B.128 [R20+0xac00], desc[UR50][R4.64+0x180], !P1 ;  /* 0x0ac0018004147fae */ /* 0x0007e8000c901d72 */
[----:B------:R3:W-:Y:S04]  /*c950*/  LDGSTS.E.BYPASS.LTC128B.128 [R20+0x2400], desc[UR50][R2.64], !P5 ;  /* 0x0240000002147fae */ /* 0x0007e8000e901d72 */
[----:B------:R3:W-:Y:S04]  /*c960*/  LDGSTS.E.BYPASS.LTC128B.128 [R20+0x5400], desc[UR50][R2.64+0x80], !P4 ;  /* 0x0540008002147fae */ /* 0x0007e8000e101d72 */
[----:B------:R3:W-:Y:S04]  /*c970*/  LDGSTS.E.BYPASS.LTC128B.128 [R20+0x8400], desc[UR50][R2.64+0x100], !P3 ;  /* 0x0840010002147fae */ /* 0x0007e8000d901d72 */
[----:B------:R3:W-:Y:S04]  /*c980*/  LDGSTS.E.BYPASS.LTC128B.128 [R20+0xb400], desc[UR50][R2.64+0x180], !P1 ;  /* 0x0b40018002147fae */ /* 0x0007e8000c901d72 */
[----:B------:R3:W0:Y:S02]  /*c990*/  SHFL.IDX PT, R14, R17, 0x5, 0x181f ;  /* 0x00b81f00110e7f89 */ /* 0x00062400000e0000 */
.L_x_604:
[----:B0--3--:R-:W-:-:S05]  /*c9a0*/  IADD3 R2, P0, R14, R0, RZ ;  /* 0x000000000e027210 */ /* 0x009fca0007f1e0ff */
        /* <DEDUP_REMOVED lines=10> */
.L_x_491:
        /* <DEDUP_REMOVED lines=11> */
.L_x_492:
[----:B------:R0:W-:Y:S01]  /*cb00*/  SYNCS.ARRIVE.TRANS64.A1T0 RZ, [R10+URZ+0x22850], RZ ;  /* 0x022850ff0aff79a7 */ /* 0x0001e2000810003f */
[----:B------:R-:W-:Y:S05]  /*cb10*/  @P2 BRA `(.L_x_493) ;  /* 0xfffffff000942947 */ /* 0x000fea000383ffff */
.L_x_480:
[----:B------:R-:W-:Y:S05]  /*cb20*/  BSYNC B0 ;  /* 0x0000000000007941 */ /* 0x000fea0003800000 */
.L_x_479:
[----:B------:R-:W3:Y:S01]  /*cb30*/  S2R R2, SR_TID.X ;  /* 0x0000000000027919 */ /* 0x000ee20000002100 */
[----:B------:R-:W-:Y:S01]  /*cb40*/  VIADD R24, R24, 0x1 ;  /* 0x0000000118187836 */ /* 0x000fe20000000000 */
[----:B------:R-:W-:Y:S04]  /*cb50*/  BSSY B0, `(.L_x_494) ;  /* 0x0000012000007945 */ /* 0x000fe80003800000 */
[----:B------:R-:W-:-:S04]  /*cb60*/  ISETP.NE.AND P0, PT, R24, 0x2, PT ;  /* 0x000000021800780c */ /* 0x000fc80003f05270 */
[----:B------:R-:W-:Y:S02]  /*cb70*/  SEL R5, RZ, 0x1, P0 ;  /* 0x00000001ff057807 */ /* 0x000fe40000000000 */
[----:B---3--:R-:W-:-:S04]  /*cb80*/  LOP3.LUT R2, R2, 0x7f, RZ, 0xc0, !PT ;  /* 0x0000007f02027812 */ /* 0x008fc800078ec0ff */
[----:B------:R-:W-:-:S13]  /*cb90*/  ISETP.NE.AND P1, PT, R2, RZ, PT ;  /* 0x000000ff0200720c */ /* 0x000fda0003f25270 */
[----:B------:R-:W-:Y:S05]  /*cba0*/  @P1 BRA `(.L_x_495) ;  /* 0x0000000000301947 */ /* 0x000fea0003800000 */
[----:B------:R-:W3:Y:S01]  /*cbb0*/  S2R R7, SR_LANEID ;  /* 0x0000000000077919 */ /* 0x000ee20000000000 */
[----:B------:R-:W-:Y:S01]  /*cbc0*/  VOTEU.ANY UR4, UPT, PT ;  /* 0x0000000000047886 */ /* 0x000fe200038e0100 */
[----:B------:R-:W4:Y:S01]  /*cbd0*/  LDC.64 R2, c[0x0][0xc60] ;  /* 0x00031800ff027b82 */ /* 0x000f220000000a00 */
[----:B------:R-:W3:Y:S02]  /*cbe0*/  FLO.U32 R0, UR4 ;  /* 0x0000000400007d00 */ /* 0x000ee400080e0000 */
[----:B---3--:R-:W-:-:S06]  /*cbf0*/  ISETP.EQ.U32.AND P1, PT, R0, R7, PT ;  /* 0x000000070000720c */ /* 0x008fcc0003f22070 */
[----:B------:R-:W4:Y:S07]  /*cc00*/  POPC R7, UR4 ;  /* 0x0000000400077d09 */ /* 0x000f2e0008000000 */
[----:B----4-:R-:W3:Y:S01]  /*cc10*/  @P1 ATOMG.E.ADD.STRONG.GPU PT, R3, desc[UR50][R2.64], R7 ;  /* 0x00000007020319a8 */ /* 0x010ee200081ee1f2 */
[----:B------:R-:W4:Y:S02]  /*cc20*/  S2R R4, SR_LTMASK ;  /* 0x0000000000047919 */ /* 0x000f240000003900 */
[----:B----4-:R-:W-:-:S04]  /*cc30*/  LOP3.LUT R4, R4, UR4, RZ, 0xc0, !PT ;  /* 0x0000000404047c12 */ /* 0x010fc8000f8ec0ff */
[----:B------:R-:W4:Y:S01]  /*cc40*/  POPC R9, R4 ;  /* 0x0000000400097309 */ /* 0x000f220000000000 */
[----:B---3--:R-:W4:Y:S02]  /*cc50*/  SHFL.IDX PT, R0, R3, R0, 0x1f ;  /* 0x00001f0003007589 */ /* 0x008f2400000e0000 */
[----:B----4-:R-:W-:-:S07]  /*cc60*/  IADD3 R16, R0, UR38, R9 ;  /* 0x0000002600107c10 */ /* 0x010fce000fffe009 */
.L_x_495:
[----:B------:R-:W-:Y:S05]  /*cc70*/  BSYNC B0 ;  /* 0x0000000000007941 */ /* 0x000fea0003800000 */
.L_x_494:
[----:B------:R-:W-:Y:S02]  /*cc80*/  SEL R24, R24, RZ, P0 ;  /* 0x000000ff18187207 */ /* 0x000fe40000000000 */
[----:B------:R-:W-:-:S07]  /*cc90*/  LOP3.LUT R26, R26, R5, RZ, 0x3c, !PT ;  /* 0x000000051a1a7212 */ /* 0x000fce00078e3cff */
.L_x_454:
[----:B------:R-:W-:Y:S05]  /*cca0*/  BSYNC B7 ;  /* 0x0000000000077941 */ /* 0x000fea0003800000 */
.L_x_452:
[----:B------:R-:W-:-:S13]  /*ccb0*/  LOP3.LUT P0, RZ, R23, 0x200, RZ, 0xc0, !PT ;  /* 0x0000020017ff7812 */ /* 0x000fda000780c0ff */
[----:B------:R-:W-:Y:S05]  /*ccc0*/  @!P0 BRA `(.L_x_496) ;  /* 0x0000000000248947 */ /* 0x000fea0003800000 */
[----:B------:R-:W-:Y:S05]  /*ccd0*/  WARPSYNC.ALL ;  /* 0x0000000000007948 */ /* 0x000fea0003800000 */
[----:B------:R-:W3:Y:S08]  /*cce0*/  S2UR UR5, SR_CgaCtaId ;  /* 0x00000000000579c3 */ /* 0x000ef00000008800 */
[----:B------:R-:W-:Y:S06]  /*ccf0*/  BAR.SYNC.DEFER_BLOCKING 0x5, 0x180 ;  /* 0x0146000000007b1d */ /* 0x000fec0000010000 */
[----:B------:R-:W-:-:S02]  /*cd00*/  UMOV UR4, 0x400 ;  /* 0x0000040000047882 */ /* 0x000fc40000000000 */
[----:B---3--:R-:W-:-:S06]  /*cd10*/  ULEA UR4, UR5, UR4, 0x18 ;  /* 0x0000000405047291 */ /* 0x008fcc000f8ec03f */
[----:B------:R-:W-:-:S05]  /*cd20*/  IMAD.U32 R22, RZ, RZ, UR4 ;  /* 0x00000004ff167e24 */ /* 0x000fca000f8e00ff */
[----:B------:R3:W4:Y:S01]  /*cd30*/  LDS.128 R16, [R22+0x228d0] ;  /* 0x0228d00016107984 */ /* 0x0007220000000c00 */
[----:B------:R-:W-:Y:S06]  /*cd40*/  BAR.ARV 0x4, 0x180 ;  /* 0x0106000000007b1d */ /* 0x000fec0000002000 */
[----:B------:R-:W-:Y:S05]  /*cd50*/  BRA `(.L_x_497) ;  /* 0x0000000800407947 */ /* 0x000fea0003800000 */
.L_x_496:
[----:B------:R-:W3:Y:S01]  /*cd60*/  S2R R0, SR_TID.X ;  /* 0x0000000000007919 */ /* 0x000ee20000002100 */
[----:B------:R-:W-:Y:S01]  /*cd70*/  UMOV UR4, 0xffffffff ;  /* 0xffffffff00047882 */ /* 0x000fe20000000000 */
[----:B---3--:R-:W-:-:S04]  /*cd80*/  LOP3.LUT R8, R0, 0x1f, RZ, 0xc0, !PT ;  /* 0x0000001f00087812 */ /* 0x008fc800078ec0ff */
[----:B------:R-:W-:Y:S01]  /*cd90*/  ISETP.NE.AND P0, PT, R8, 0x1f, PT ;  /* 0x0000001f0800780c */ /* 0x000fe20003f05270 */
[----:B------:R-:W-:-:S12]  /*cda0*/  BRA.DIV UR4, `(.L_x_498) ;  /* 0x0000003a04887947 */ /* 0x000fd8000b800000 */
[----:B------:R-:W-:Y:S01]  /*cdb0*/  IMAD.IADD R5, R19, 0x1, R8 ;  /* 0x0000000113057824 */ /* 0x000fe200078e0208 */
[----:B------:R-:W-:-:S04]  /*cdc0*/  ULDC UR4, c[0x0][0xc3c] ;  /* 0x00030f0000047ab9 */ /* 0x000fc80000000800 */
[----:B------:R-:W-:-:S13]  /*cdd0*/  ISETP.GE.OR P1, PT, R5, UR4, !P0 ;  /* 0x0000000405007c0c */ /* 0x000fda000c726670 */
[----:B------:R-:W3:Y:S02]  /*cde0*/  @!P1 LDC.64 R2, c[0x0][0xc80] ;  /* 0x00032000ff029b82 */ /* 0x000ee40000000a00 */
[----:B---3--:R-:W-:-:S06]  /*cdf0*/  @!P1 IMAD.WIDE R2, R5, 0x4, R2 ;  /* 0x0000000405029825 */ /* 0x008fcc00078e0202 */
[----:B------:R-:W3:Y:S01]  /*ce00*/  @!P1 LDG.E R2, desc[UR50][R2.64] ;  /* 0x0000003202029981 */ /* 0x000ee2000c1e1900 */
[----:B------:R-:W-:Y:S01]  /*ce10*/  IMAD.MOV.U32 R4, RZ, RZ, RZ ;  /* 0x000000ffff047224 */ /* 0x000fe200078e00ff */
[C---:B------:R-:W-:Y:S02]  /*ce20*/  ISETP.GE.U32.AND P2, PT, R8.reuse, 0x2, PT ;  /* 0x000000020800780c */ /* 0x040fe40003f46070 */
[C---:B------:R-:W-:Y:S01]  /*ce30*/  ISETP.GE.U32.AND P3, PT, R8.reuse, 0x4, PT ;  /* 0x000000040800780c */ /* 0x040fe20003f66070 */
[----:B------:R-:W-:Y:S01]  /*ce40*/  SHFL.IDX PT, R0, R16, 0x1, 0x1f ;  /* 0x00201f0010007f89 */ /* 0x000fe200000e0000 */
[C---:B------:R-:W-:Y:S02]  /*ce50*/  ISETP.GE.U32.AND P4, PT, R8.reuse, 0x8, PT ;  /* 0x000000080800780c */ /* 0x040fe40003f86070 */
[C---:B------:R-:W-:Y:S01]  /*ce60*/  ISETP.GE.U32.AND P5, PT, R8.reuse, 0x10, PT ;  /* 0x000000100800780c */ /* 0x040fe20003fa6070 */
[----:B---3--:R-:W-:Y:S01]  /*ce70*/  @!P1 IMAD.MOV.U32 R4, RZ, RZ, R2 ;  /* 0x000000ffff049224 */ /* 0x008fe200078e0002 */
[----:B------:R-:W-:-:S04]  /*ce80*/  ISETP.NE.AND P1, PT, R8, RZ, PT ;  /* 0x000000ff0800720c */ /* 0x000fc80003f25270 */
[----:B------:R-:W3:Y:S02]  /*ce90*/  SHFL.UP PT, R14, R4, 0x1, RZ ;  /* 0x04200000040e7989 */ /* 0x000ee400000e00ff */
[----:B---3--:R-:W-:-:S05]  /*cea0*/  SEL R5, R14, RZ, P1 ;  /* 0x000000ff0e057207 */ /* 0x008fca0000800000 */
[----:B------:R-:W-:Y:S02]  /*ceb0*/  IMAD.IADD R6, R4, 0x1, R5 ;  /* 0x0000000104067824 */ /* 0x000fe400078e0205 */
[----:B------:R-:W-:Y:S04]  /*cec0*/  SHFL.IDX PT, R5, R16, RZ, 0x1f ;  /* 0x00001fff10057589 */ /* 0x000fe800000e0000 */
[----:B------:R-:W3:Y:S02]  /*ced0*/  SHFL.UP PT, R14, R6, 0x2, RZ ;  /* 0x04400000060e7989 */ /* 0x000ee400000e00ff */
[----:B---3--:R-:W-:-:S05]  /*cee0*/  SEL R7, R14, RZ, P2 ;  /* 0x000000ff0e077207 */ /* 0x008fca0001000000 */
[----:B------:R-:W-:-:S05]  /*cef0*/  IMAD.IADD R7, R6, 0x1, R7 ;  /* 0x0000000106077824 */ /* 0x000fca00078e0207 */
        /* <DEDUP_REMOVED lines=9> */
[----:B------:R3:W4:Y:S02]  /*cf90*/  SHFL.IDX PT, R14, R6, 0x1f, 0x1f ;  /* 0x03e01f00060e7f89 */ /* 0x00072400000e0000 */
.L_x_614:
[----:B------:R-:W-:Y:S02]  /*cfa0*/  ULDC UR4, c[0x0][0xc38] ;  /* 0x00030e0000047ab9 */ /* 0x000fe40000000800 */
[----:B------:R-:W-:-:S04]  /*cfb0*/  IMAD.U32 R7, RZ, RZ, UR4 ;  /* 0x00000004ff077e24 */ /* 0x000fc8000f8e00ff */
[----:B----4-:R-:W-:-:S04]  /*cfc0*/  IMAD R3, R14, R7, RZ ;  /* 0x000000070e037224 */ /* 0x010fc800078e02ff */
[----:B------:R-:W-:-:S05]  /*cfd0*/  IMAD.IADD R8, R0, 0x1, R3 ;  /* 0x0000000100087824 */ /* 0x000fca00078e0203 */
[----:B------:R-:W-:-:S13]  /*cfe0*/  ISETP.GT.AND P6, PT, R8, R5, PT ;  /* 0x000000050800720c */ /* 0x000fda0003fc4270 */
[----:B------:R-:W-:Y:S05]  /*cff0*/  @P6 BRA `(.L_x_499) ;  /* 0x00000000009c6947 */ /* 0x000fea0003800000 */
.L_x_504:
[----:B------:R-:W4:Y:S01]  /*d000*/  LDC R0, c[0x0][0xc3c] ;  /* 0x00030f00ff007b82 */ /* 0x000f220000000800 */
[----:B------:R-:W-:-:S05]  /*d010*/  VIADD R19, R19, 0x1f ;  /* 0x0000001f13137836 */ /* 0x000fca0000000000 */
[----:B----4-:R-:W-:-:S13]  /*d020*/  ISETP.GE.AND P6, PT, R19, R0, PT ;  /* 0x000000001300720c */ /* 0x010fda0003fc6270 */
[----:B0-----:R-:W-:Y:S05]  /*d030*/  @P6 BRA `(.L_x_500) ;  /* 0x0000000400446947 */ /* 0x001fea0003800000 */
[----:B------:R-:W4:Y:S01]  /*d040*/  S2R R2, SR_TID.X ;  /* 0x0000000000027919 */ /* 0x000f220000002100 */
[----:B------:R-:W-:Y:S01]  /*d050*/  BSSY B0, `(.L_x_501) ;  /* 0x0000009000007945 */ /* 0x000fe20003800000 */
[----:B------:R-:W-:Y:S01]  /*d060*/  IMAD.MOV.U32 R4, RZ, RZ, RZ ;  /* 0x000000ffff047224 */ /* 0x000fe200078e00ff */
[----:B----4-:R-:W-:-:S05]  /*d070*/  LOP3.LUT R2, R2, 0x1f, RZ, 0xc0, !PT ;  /* 0x0000001f02027812 */ /* 0x010fca00078ec0ff */
[----:B------:R-:W-:-:S05]  /*d080*/  IMAD.IADD R7, R19, 0x1, R2 ;  /* 0x0000000113077824 */ /* 0x000fca00078e0202 */
[----:B------:R-:W-:-:S13]  /*d090*/  ISETP.GE.OR P6, PT, R7, R0, !P0 ;  /* 0x000000000700720c */ /* 0x000fda00047c6670 */
[----:B------:R-:W-:Y:S05]  /*d0a0*/  @P6 BRA `(.L_x_502) ;  /* 0x00000000000c6947 */ /* 0x000fea0003800000 */
[----:B------:R-:W4:Y:S02]  /*d0b0*/  LDC.64 R2, c[0x0][0xc80] ;  /* 0x00032000ff027b82 */ /* 0x000f240000000a00 */
[----:B----4-:R-:W-:-:S05]  /*d0c0*/  IMAD.WIDE R2, R7, 0x4, R2 ;  /* 0x0000000407027825 */ /* 0x010fca00078e0202 */
[----:B------:R4:W5:Y:S02]  /*d0d0*/  LDG.E R4, desc[UR50][R2.64] ;  /* 0x0000003202047981 */ /* 0x000964000c1e1900 */
.L_x_502:
[----:B------:R-:W-:Y:S05]  /*d0e0*/  BSYNC B0 ;  /* 0x0000000000007941 */ /* 0x000fea0003800000 */
.L_x_501:
[----:B------:R-:W-:-:S03]  /*d0f0*/  UMOV UR4, 0xffffffff ;  /* 0xffffffff00047882 */ /* 0x000fc60000000000 */
[----:B------:R-:W-:Y:S05]  /*d100*/  BRA.DIV UR4, `(.L_x_503) ;  /* 0x0000003a04d47947 */ /* 0x000fea000b800000 */
[----:B-----5:R-:W0:Y:S02]  /*d110*/  SHFL.UP PT, R14, R4, 0x1, RZ ;  /* 0x04200000040e7989 */ /* 0x020e2400000e00ff */
[----:B0-----:R-:W-:-:S05]  /*d120*/  SEL R13, R14, RZ, P1 ;  /* 0x000000ff0e0d7207 */ /* 0x001fca0000800000 */
[----:B------:R-:W-:-:S05]  /*d130*/  IMAD.IADD R13, R4, 0x1, R13 ;  /* 0x00000001040d7824 */ /* 0x000fca00078e020d */
[----:B------:R-:W0:Y:S02]  /*d140*/  SHFL.UP PT, R14, R13, 0x2, RZ ;  /* 0x044000000d0e7989 */ /* 0x000e2400000e00ff */
[----:B0-----:R-:W-:-:S05]  /*d150*/  SEL R0, R14, RZ, P2 ;  /* 0x000000ff0e007207 */ /* 0x001fca0001000000 */
[----:B------:R-:W-:-:S05]  /*d160*/  IMAD.IADD R0, R13, 0x1, R0 ;  /* 0x000000010d007824 */ /* 0x000fca00078e0200 */
[----:B------:R-:W4:Y:S02]  /*d170*/  SHFL.UP PT, R14, R0, 0x4, RZ ;  /* 0x04800000000e7989 */ /* 0x000f2400000e00ff */
[----:B----4-:R-:W-:-:S05]  /*d180*/  SEL R3, R14, RZ, P3 ;  /* 0x000000ff0e037207 */ /* 0x010fca0001800000 */
[----:B------:R-:W-:-:S05]  /*d190*/  IMAD.IADD R2, R0, 0x1, R3 ;  /* 0x0000000100027824 */ /* 0x000fca00078e0203 */
[----:B------:R-:W0:Y:S02]  /*d1a0*/  SHFL.UP PT, R14, R2, 0x8, RZ ;  /* 0x05000000020e7989 */ /* 0x000e2400000e00ff */
[----:B0-----:R-:W-:-:S05]  /*d1b0*/  SEL R3, R14, RZ, P4 ;  /* 0x000000ff0e037207 */ /* 0x001fca0002000000 */
[----:B------:R-:W-:-:S05]  /*d1c0*/  IMAD.IADD R3, R2, 0x1, R3 ;  /* 0x0000000102037824 */ /* 0x000fca00078e0203 */
[----:B------:R-:W3:Y:S02]  /*d1d0*/  SHFL.UP PT, R14, R3, 0x10, RZ ;  /* 0x06000000030e7989 */ /* 0x000ee400000e00ff */
[----:B---3--:R-:W-:-:S05]  /*d1e0*/  SEL R6, R14, RZ, P5 ;  /* 0x000000ff0e067207 */ /* 0x008fca0002800000 */
[----:B------:R-:W-:-:S05]  /*d1f0*/  IMAD.IADD R6, R3, 0x1, R6 ;  /* 0x0000000103067824 */ /* 0x000fca00078e0206 */
[----:B------:R0:W3:Y:S02]  /*d200*/  SHFL.IDX PT, R14, R6, 0x1f, 0x1f ;  /* 0x03e01f00060e7f89 */ /* 0x0000e400000e0000 */
.L_x_622:
[----:B------:R-:W-:Y:S02]  /*d210*/  ULDC UR4, c[0x0][0xc38] ;  /* 0x00030e0000047ab9 */ /* 0x000fe40000000800 */
[----:B------:R-:W-:-:S04]  /*d220*/  IMAD.U32 R7, RZ, RZ, UR4 ;  /* 0x00000004ff077e24 */ /* 0x000fc8000f8e00ff */
[----:B---3--:R-:W-:-:S04]  /*d230*/  IMAD R3, R14, R7, RZ ;  /* 0x000000070e037224 */ /* 0x008fc800078e02ff */
[----:B------:R-:W-:-:S05]  /*d240*/  IMAD.IADD R8, R3, 0x1, R8 ;  /* 0x0000000103087824 */ /* 0x000fca00078e0208 */
[----:B------:R-:W-:-:S13]  /*d250*/  ISETP.GT.AND P6, PT, R8, R5, PT ;  /* 0x000000050800720c */ /* 0x000fda0003fc4270 */
[----:B------:R-:W-:Y:S05]  /*d260*/  @!P6 BRA `(.L_x_504) ;  /* 0xfffffffc0064e947 */ /* 0x000fea000383ffff */
.L_x_499:
[----:B------:R-:W-:Y:S01]  /*d270*/  IMAD.IADD R8, R8, 0x1, -R3 ;  /* 0x0000000108087824 */ /* 0x000fe200078e0a03 */
[----:B------:R-:W-:-:S03]  /*d280*/  UMOV UR4, 0xffffffff ;  /* 0xffffffff00047882 */ /* 0x000fc60000000000 */
[----:B------:R-:W-:-:S05]  /*d290*/  IMAD R0, R6, R7, R8 ;  /* 0x0000000706007224 */ /* 0x000fca00078e0208 */
[----:B------:R-:W-:Y:S01]  /*d2a0*/  ISETP.GT.AND P6, PT, R0, R5, PT ;  /* 0x000000050000720c */ /* 0x000fe20003fc4270 */
[----:B------:R-:W-:-:S12]  /*d2b0*/  BRA.DIV UR4, `(.L_x_505) ;  /* 0x0000003e04247947 */ /* 0x000fd8000b800000 */
[----:B------:R-:W-:-:S04]  /*d2c0*/  VOTE.ANY R2, PT, !P6 ;  /* 0x0000000000027806 */ /* 0x000fc800070e0100 */
[----:B------:R-:W4:Y:S02]  /*d2d0*/  POPC R0, R2 ;  /* 0x0000000200007309 */ /* 0x000f240000000000 */
[----:B----4-:R4:W0:Y:S02]  /*d2e0*/  SHFL.IDX PT, R4, R4, R0, 0x1f ;  /* 0x00001f0004047589 */ /* 0x01082400000e0000 */
.L_x_626:
[----:B------:R-:W-:Y:S01]  /*d2f0*/  ISETP.NE.AND P0, PT, R2, RZ, PT ;  /* 0x000000ff0200720c */ /* 0x000fe20003f05270 */
[----:B------:R-:W-:-:S12]  /*d300*/  IMAD.MOV.U32 R14, RZ, RZ, RZ ;  /* 0x000000ffff0e7224 */ /* 0x000fd800078e00ff */
[----:B------:R-:W-:Y:S05]  /*d310*/  @!P0 BRA `(.L_x_506) ;  /* 0x0000000000108947 */ /* 0x000fea0003800000 */
[----:B------:R-:W-:Y:S01]  /*d320*/  UMOV UR4, 0xffffffff ;  /* 0xffffffff00047882 */ /* 0x000fe20000000000 */
[----:B------:R-:W-:Y:S02]  /*d330*/  VIADD R12, R0, 0xffffffff ;  /* 0xffffffff000c7836 */ /* 0x000fe40000000000 */
[----:B------:R-:W-:Y:S05]  /*d340*/  BRA.DIV UR4, `(.L_x_507) ;  /* 0x0000003e04487947 */ /* 0x000fea000b800000 */
[----:B------:R0:W0:Y:S02]  /*d350*/  SHFL.IDX PT, R14, R6, R12, 0x1f ;  /* 0x00001f0c060e7589 */ /* 0x00002400000e0000 */
.L_x_506:
[----:B0--3--:R-:W-:Y:S01]  /*d360*/  IABS R6, R4 ;  /* 0x0000000400067213 */ /* 0x009fe20000000000 */
[----:B------:R-:W-:Y:S02]  /*d370*/  IMAD R16, R14, R7, R8 ;  /* 0x000000070e107224 */ /* 0x000fe400078e0208 */
[----:B------:R-:W-:Y:S01]  /*d380*/  IMAD.IADD R19, R0, 0x1, R19 ;  /* 0x0000000100137824 */ /* 0x000fe200078e0213 */
[----:B------:R-:W0:Y:S08]  /*d390*/  I2F.RP R9, R6 ;  /* 0x0000000600097306 */ /* 0x000e300000209400 */
[----:B0-----:R-:W0:Y:S02]  /*d3a0*/  MUFU.RCP R9, R9 ;  /* 0x0000000900097308 */ /* 0x001e240000001000 */
[----:B0-----:R-:W-:-:S06]  /*d3b0*/  VIADD R2, R9, 0xffffffe ;  /* 0x0ffffffe09027836 */ /* 0x001fcc0000000000 */
[----:B------:R0:W3:Y:S02]  /*d3c0*/  F2I.FTZ.U32.TRUNC.NTZ R3, R2 ;  /* 0x0000000200037305 */ /* 0x0000e4000021f000 */
[----:B0-----:R-:W-:Y:S02]  /*d3d0*/  IMAD.MOV.U32 R2, RZ, RZ, RZ ;  /* 0x000000ffff027224 */ /* 0x001fe400078e00ff */
[----:B---3--:R-:W-:-:S04]  /*d3e0*/  IMAD.MOV R7, RZ, RZ, -R3 ;  /* 0x000000ffff077224 */ /* 0x008fc800078e0a03 */
[----:B------:R-:W-:-:S04]  /*d3f0*/  IMAD R7, R7, R6, RZ ;  /* 0x0000000607077224 */ /* 0x000fc800078e02ff */
[----:B------:R-:W-:-:S04]  /*d400*/  IMAD.HI.U32 R3, R3, R7, R2 ;  /* 0x0000000703037227 */ /* 0x000fc800078e0002 */
[----:B------:R-:W-:Y:S01]  /*d410*/  IMAD.IADD R7, R5, 0x1, -R16 ;  /* 0x0000000105077824 */ /* 0x000fe200078e0a10 */
[----:B------:R-:W-:-:S04]  /*d420*/  IABS R5, R4 ;  /* 0x0000000400057213 */ /* 0x000fc80000000000 */
[----:B------:R-:W-:Y:S01]  /*d430*/  IABS R2, R7 ;  /* 0x0000000700027213 */ /* 0x000fe20000000000 */
[----:B------:R-:W-:-:S04]  /*d440*/  IMAD.MOV R5, RZ, RZ, -R5 ;  /* 0x000000ffff057224 */ /* 0x000fc800078e0a05 */
[----:B------:R-:W-:-:S04]  /*d450*/  IMAD.HI.U32 R3, R3, R2, RZ ;  /* 0x0000000203037227 */ /* 0x000fc800078e00ff */
[----:B------:R-:W-:Y:S01]  /*d460*/  IMAD R5, R3, R5, R2 ;  /* 0x0000000503057224 */ /* 0x000fe200078e0202 */
[----:B------:R-:W-:-:S04]  /*d470*/  LOP3.LUT R2, R7, R4, RZ, 0x3c, !PT ;  /* 0x0000000407027212 */ /* 0x000fc800078e3cff */
[----:B------:R-:W-:Y:S02]  /*d480*/  ISETP.GT.U32.AND P1, PT, R6, R5, PT ;  /* 0x000000050600720c */ /* 0x000fe40003f24070 */
[----:B------:R-:W-:-:S11]  /*d490*/  ISETP.GE.AND P2, PT, R2, RZ, PT ;  /* 0x000000ff0200720c */ /* 0x000fd60003f46270 */
[-C--:B------:R-:W-:Y:S01]  /*d4a0*/  @!P1 IADD3 R5, R5, -R6.reuse, RZ ;  /* 0x8000000605059210 */ /* 0x080fe20007ffe0ff */
[----:B------:R-:W-:Y:S01]  /*d4b0*/  @!P1 VIADD R3, R3, 0x1 ;  /* 0x0000000103039836 */ /* 0x000fe20000000000 */
[----:B------:R-:W-:Y:S02]  /*d4c0*/  ISETP.NE.AND P1, PT, R4, RZ, PT ;  /* 0x000000ff0400720c */ /* 0x000fe40003f25270 */
[----:B------:R-:W-:-:S13]  /*d4d0*/  ISETP.GE.U32.AND P0, PT, R5, R6, PT ;  /* 0x000000060500720c */ /* 0x000fda0003f06070 */
[----:B------:R-:W-:-:S04]  /*d4e0*/  @P0 VIADD R3, R3, 0x1 ;  /* 0x0000000103030836 */ /* 0x000fc80000000000 */
[----:B------:R-:W-:Y:S01]  /*d4f0*/  @!P2 IMAD.MOV R3, RZ, RZ, -R3 ;  /* 0x000000ffff03a224 */ /* 0x000fe200078e0a03 */
[----:B------:R-:W-:-:S05]  /*d500*/  @!P1 LOP3.LUT R3, RZ, R4, RZ, 0x33, !PT ;  /* 0x00000004ff039212 */ /* 0x000fca00078e33ff */
[--C-:B------:R-:W-:Y:S02]  /*d510*/  IMAD.MOV R17, RZ, RZ, -R3.reuse ;  /* 0x000000ffff117224 */ /* 0x100fe400078e0a03 */
[----:B------:R-:W-:Y:S02]  /*d520*/  IMAD.MOV.U32 R18, RZ, RZ, R3 ;  /* 0x000000ffff127224 */ /* 0x000fe400078e0003 */
[----:B------:R-:W-:Y:S01]  /*d530*/  IMAD R17, R4, R17, R7 ;  /* 0x0000001104117224 */ /* 0x000fe200078e0207 */
[----:B------:R-:W-:Y:S06]  /*d540*/  BRA `(.L_x_508) ;  /* 0x00000000001c7947 */ /* 0x000fec0003800000 */
.L_x_500:
[----:B------:R-:W-:Y:S01]  /*d550*/  UMOV UR4, URZ ;  /* 0x0000003f00047c82 */ /* 0x000fe20008000000 */
[----:B------:R-:W-:Y:S01]  /*d560*/  UMOV UR5, URZ ;  /* 0x0000003f00057c82 */ /* 0x000fe20008000000 */
[----:B------:R-:W-:Y:S01]  /*d570*/  ULDC UR6, c[0x0][0xc3c] ;  /* 0x00030f0000067ab9 */ /* 0x000fe20000000800 */
[----:B------:R-:W-:Y:S02]  /*d580*/  IMAD.MOV.U32 R16, RZ, RZ, R5 ;  /* 0x000000ffff107224 */ /* 0x000fe400078e0005 */
[----:B------:R-:W-:Y:S02]  /*d590*/  IMAD.U32 R17, RZ, RZ, UR4 ;  /* 0x00000004ff117e24 */ /* 0x000fe4000f8e00ff */
[----:B------:R-:W-:Y:S02]  /*d5a0*/  IMAD.U32 R18, RZ, RZ, UR5 ;  /* 0x00000005ff127e24 */ /* 0x000fe4000f8e00ff */
[----:B------:R-:W-:-:S07]  /*d5b0*/  IMAD.U32 R19, RZ, RZ, UR6 ;  /* 0x00000006ff137e24 */ /* 0x000fce000f8e00ff */
.L_x_508:
[----:B----4-:R-:W4:Y:S01]  /*d5c0*/  S2R R0, SR_TID.X ;  /* 0x0000000000007919 */ /* 0x010f220000002100 */
[----:B------:R-:W-:Y:S05]  /*d5d0*/  WARPSYNC.ALL ;  /* 0x0000000000007948 */ /* 0x000fea0003800000 */
[----:B------:R-:W-:Y:S01]  /*d5e0*/  BAR.SYNC.DEFER_BLOCKING 0x4, 0x180 ;  /* 0x0106000000007b1d */ /* 0x000fe20000010000 */
[----:B----4-:R-:W-:-:S04]  /*d5f0*/  LOP3.LUT R0, R0, 0x1f, RZ, 0xc0, !PT ;  /* 0x0000001f00007812 */ /* 0x010fc800078ec0ff */
[----:B------:R-:W-:-:S13]  /*d600*/  ISETP.NE.AND P0, PT, R0, RZ, PT ;  /* 0x000000ff0000720c */ /* 0x000fda0003f05270 */
[----:B------:R-:W4:Y:S01]  /*d610*/  @!P0 S2R R3, SR_CgaCtaId ;  /* 0x0000000000038919 */ /* 0x000f220000008800 */
[----:B------:R-:W-:-:S04]  /*d620*/  @!P0 MOV R0, 0x400 ;  /* 0x0000040000008802 */ /* 0x000fc80000000f00 */
[----:B----4-:R-:W-:-:S05]  /*d630*/  @!P0 LEA R22, R3, R0, 0x18 ;  /* 0x0000000003168211 */ /* 0x010fca00078ec0ff */
[----:B------:R4:W-:Y:S01]  /*d640*/  @!P0 STS.128 [R22+0x228d0], R16 ;  /* 0x0228d01016008388 */ /* 0x0009e20000000c00 */
[----:B------:R-:W-:Y:S06]  /*d650*/  BAR.ARV 0x5, 0x180 ;  /* 0x0146000000007b1d */ /* 0x000fec0000002000 */
.L_x_497:
[----:B------:R-:W-:Y:S02]  /*d660*/  ULDC UR4, c[0x0][0xc3c] ;  /* 0x00030f0000047ab9 */ /* 0x000fe40000000800 */
[----:B----4-:R-:W-:-:S13]  /*d670*/  ISETP.GE.AND P0, PT, R19, UR4, PT ;  /* 0x0000000413007c0c */ /* 0x010fda000bf06270 */
[----:B------:R-:W-:Y:S05]  /*d680*/  @!P0 BRA `(.L_x_509) ;  /* 0xffffffbc00108947 */ /* 0x000fea000383ffff */
[----:B------:R-:W-:Y:S05]  /*d690*/  BSYNC B8 ;  /* 0x0000000000087941 */ /* 0x000fea0003800000 */
.L_x_448:
[----:B0-----:R-:W4:Y:S01]  /*d6a0*/  LDL.LU R0, [R1+0x24] ;  /* 0x0000240001007983 */ /* 0x001f220000300800 */
[----:B------:R-:W-:Y:S01]  /*d6b0*/  BSSY B0, `(.L_x_510) ;  /* 0x000000b000007945 */ /* 0x000fe20003800000 */
[----:B------:R-:W0:Y:S01]  /*d6c0*/  S2R R5, SR_CgaCtaId ;  /* 0x0000000000057919 */ /* 0x000e220000008800 */
[----:B----4-:R-:W-:-:S05]  /*d6d0*/  VIADD R0, R0, 0x1 ;  /* 0x0000000100007836 */ /* 0x010fca0000000000 */
[----:B------:R-:W-:-:S04]  /*d6e0*/  LEA.HI R2, R0, R0, RZ, 0x1 ;  /* 0x0000000000027211 */ /* 0x000fc800078f08ff */
[----:B------:R-:W-:Y:S02]  /*d6f0*/  LOP3.LUT R3, R2, 0xfffffffe, RZ, 0xc0, !PT ;  /* 0xfffffffe02037812 */ /* 0x000fe400078ec0ff */
[----:B------:R-:W-:-:S03]  /*d700*/  MOV R2, 0x400 ;  /* 0x0000040000027802 */ /* 0x000fc60000000f00 */
[----:B------:R-:W-:Y:S01]  /*d710*/  IMAD.IADD R0, R0, 0x1, -R3 ;  /* 0x0000000100007824 */ /* 0x000fe200078e0a03 */
[----:B0-----:R-:W-:-:S04]  /*d720*/  LEA R7, R5, R2, 0x18 ;  /* 0x0000000205077211 */ /* 0x001fc800078ec0ff */
[----:B------:R-:W-:-:S04]  /*d730*/  SHF.L.U32 R0, R0, 0x1f, RZ ;  /* 0x0000001f00007819 */ /* 0x000fc800000006ff */
[----:B------:R-:W0:Y:S02]  /*d740*/  SYNCS.PHASECHK.TRANS64.TRYWAIT P0, [R7+URZ+0x22820], R0 ;  /* 0x02282000070075a7 */ /* 0x000e24000800017f */
[----:B0-----:R-:W-:Y:S05]  /*d750*/  @!P0 BRA `(.L_x_511) ;  /* 0x0000003800688947 */ /* 0x001fea0003800000 */
.L_x_629:
[----:B------:R-:W-:Y:S05]  /*d760*/  BSYNC B0 ;  /* 0x0000000000007941 */ /* 0x000fea0003800000 */
.L_x_510:
[----:B------:R-:W-:-:S03]  /*d770*/  UMOV UR4, 0xffffffff ;  /* 0xffffffff00047882 */ /* 0x000fc60000000000 */
[----:B------:R-:W-:Y:S05]  /*d780*/  BRA.DIV UR4, `(.L_x_512) ;  /* 0x0000003a04707947 */ /* 0x000fea000b800000 */
[----:B0-----:R-:W0:Y:S02]  /*d790*/  S2R R0, SR_TID.X ;  /* 0x0000000000007919 */ /* 0x001e240000002100 */
[----:B0-----:R-:W-:-:S04]  /*d7a0*/  SHF.R.U32.HI R0, RZ, 0x5, R0 ;  /* 0x00000005ff007819 */ /* 0x001fc80000011600 */
[----:B------:R-:W-:-:S05]  /*d7b0*/  LOP3.LUT R0, R0, 0x3, RZ, 0xc0, !PT ;  /* 0x0000000300007812 */ /* 0x000fca00078ec0ff */
[----:B------:R0:W4:Y:S02]  /*d7c0*/  SHFL.IDX PT, R14, R0, RZ, 0x1f ;  /* 0x00001fff000e7589 */ /* 0x00012400000e0000 */
.L_x_632:
[----:B----4-:R-:W-:Y:S01]  /*d7d0*/  ISETP.NE.AND P0, PT, R14, RZ, PT ;  /* 0x000000ff0e00720c */ /* 0x010fe20003f05270 */
[----:B------:R-:W-:-:S12]  /*d7e0*/  BSSY B0, `(.L_x_513) ;  /* 0x0000024000007945 */ /* 0x000fd80003800000 */
[----:B------:R-:W-:Y:S05]  /*d7f0*/  @P0 BRA `(.L_x_514) ;  /* 0x0000000000880947 */ /* 0x000fea0003800000 */
[----:B------:R-:W-:-:S03]  /*d800*/  UMOV UR4, 0xffffffff ;  /* 0xffffffff00047882 */ /* 0x000fc60000000000 */
[----:B------:R-:W-:Y:S05]  /*d810*/  BRA.DIV UR4, `(.L_x_515) ;  /* 0x0000003a04807947 */ /* 0x000fea000b800000 */
[----:B------:R-:W-:-:S13]  /*d820*/  ELECT P6, URZ, PT ;  /* 0x00000000003f782f */ /* 0x000fda00038c0000 */
.L_x_635:
[----:B------:R-:W-:Y:S05]  /*d830*/  @!P6 BRA `(.L_x_514) ;  /* 0x000000000078e947 */ /* 0x000fea0003800000 */
[----:B------:R-:W-:-:S06]  /*d840*/  ULOP3.LUT UR4, UR37, 0x2, URZ, 0xfc, !UPT ;  /* 0x0000000225047892 */ /* 0x000fcc000f8efc3f */
[----:B0-----:R-:W-:-:S05]  /*d850*/  IMAD.U32 R0, RZ, RZ, UR4 ;  /* 0x00000004ff007e24 */ /* 0x001fca000f8e00ff */
[----:B------:R-:W-:-:S13]  /*d860*/  ISETP.NE.AND P0, PT, R0, 0x3, PT ;  /* 0x000000030000780c */ /* 0x000fda0003f05270 */
[----:B------:R-:W-:Y:S05]  /*d870*/  @!P0 BRA `(.L_x_516) ;  /* 0x0000000000048947 */ /* 0x000fea0003800000 */
[----:B------:R-:W-:Y:S01]  /*d880*/  BPT.TRAP 0x1 ;  /* 0x000000040000795c */ /* 0x000fe20000300000 */
.L_x_516:
[----:B------:R-:W-:Y:S01]  /*d890*/  IMAD R5, R24, 0x8, R7 ;  /* 0x0000000818057824 */ /* 0x000fe200078e0207 */
[----:B------:R-:W-:Y:S01]  /*d8a0*/  SHF.L.U32 R0, R26, 0x1f, RZ ;  /* 0x0000001f1a007819 */ /* 0x000fe200000006ff */
[----:B------:R-:W-:-:S03]  /*d8b0*/  VIADD R24, R24, 0x1 ;  /* 0x0000000118187836 */ /* 0x000fc60000000000 */
[----:B------:R-:W0:Y:S02]  /*d8c0*/  SYNCS.PHASECHK.TRANS64.TRYWAIT P1, [R5+URZ+0x22840], R0 ;  /* 0x02284000050075a7 */ /* 0x000e24000802017f */
[----:B------:R-:W-:-:S04]  /*d8d0*/  ISETP.NE.AND P2, PT, R24, 0x2, PT ;  /* 0x000000021800780c */ /* 0x000fc80003f45270 */
[----:B------:R-:W-:Y:S01]  /*d8e0*/  SEL R3, RZ, 0x1, P2 ;  /* 0x00000001ff037807 */ /* 0x000fe20001000000 */
[----:B0-----:R-:W-:Y:S08]  /*d8f0*/  @!P1 BRA `(.L_x_517) ;  /* 0x0000003800689947 */ /* 0x001ff00003800000 */
.L_x_636:
[----:B------:R-:W-:Y:S02]  /*d900*/  SEL R24, R24, RZ, P2 ;  /* 0x000000ff18187207 */ /* 0x000fe40001000000 */
[----:B------:R-:W-:Y:S01]  /*d910*/  LOP3.LUT R2, R26, R3, RZ, 0x3c, !PT ;  /* 0x000000031a027212 */ /* 0x000fe200078e3cff */
[----:B------:R-:W-:Y:S06]  /*d920*/  @!P0 BRA `(.L_x_518) ;  /* 0x0000000000048947 */ /* 0x000fec0003800000 */
[----:B------:R-:W-:Y:S01]  /*d930*/  BPT.TRAP 0x1 ;  /* 0x000000040000795c */ /* 0x000fe20000300000 */
.L_x_518:
[----:B------:R-:W-:Y:S01]  /*d940*/  IMAD R3, R24, 0x8, R7 ;  /* 0x0000000818037824 */ /* 0x000fe200078e0207 */
[----:B------:R-:W-:-:S04]  /*d950*/  SHF.L.U32 R2, R2, 0x1f, RZ ;  /* 0x0000001f02027819 */ /* 0x000fc800000006ff */
[----:B------:R-:W4:Y:S02]  /*d960*/  SYNCS.PHASECHK.TRANS64.TRYWAIT P1, [R3+URZ+0x22840], R2 ;  /* 0x02284002030075a7 */ /* 0x000f24000802017f */
[----:B----4-:R-:W-:Y:S05]  /*d970*/  @!P1 BRA `(.L_x_519) ;  /* 0x00000038005c9947 */ /* 0x010fea0003800000 */
.L_x_637:
[----:B------:R-:W-:Y:S05]  /*d980*/  @!P0 BRA `(.L_x_520) ;  /* 0x0000000000048947 */ /* 0x000fea0003800000 */
[----:B------:R-:W-:Y:S01]  /*d990*/  BPT.TRAP 0x1 ;  /* 0x000000040000795c */ /* 0x000fe20000300000 */
.L_x_520:
[----:B------:R-:W5:Y:S02]  /*d9a0*/  SYNCS.PHASECHK.TRANS64.TRYWAIT P1, [R5+URZ+0x22860], R0 ;  /* 0x02286000050075a7 */ /* 0x000f64000802017f */
[----:B-----5:R-:W-:Y:S05]  /*d9b0*/  @!P1 BRA `(.L_x_521) ;  /* 0x0000003800609947 */ /* 0x020fea0003800000 */
.L_x_638:
[----:B------:R-:W-:Y:S05]  /*d9c0*/  @!P0 BRA `(.L_x_522) ;  /* 0x0000000000048947 */ /* 0x000fea0003800000 */
[----:B------:R-:W-:Y:S01]  /*d9d0*/  BPT.TRAP 0x1 ;  /* 0x000000040000795c */ /* 0x000fe20000300000 */
.L_x_522:
[----:B------:R0:W0:Y:S02]  /*d9e0*/  SYNCS.PHASECHK.TRANS64.TRYWAIT P0, [R3+URZ+0x22860], R2 ;  /* 0x02286002030075a7 */ /* 0x000024000800017f */
[----:B0-----:R-:W-:Y:S05]  /*d9f0*/  @!P0 NANOSLEEP.SYNCS 0x989680 ;  /* 0x009896800000895d */ /* 0x001fea0003900000 */
[----:B------:R-:W0:Y:S02]  /*da00*/  @!P0 SYNCS.PHASECHK.TRANS64 P0, [R3+URZ+0x22860], R2 ;  /* 0x02286002030085a7 */ /* 0x000e24000800007f */
[----:B0-----:R-:W-:Y:S05]  /*da10*/  @!P0 BRA `(.L_x_522) ;  /* 0xfffffffc00f08947 */ /* 0x001fea000383ffff */
.L_x_514:
[----:B------:R-:W-:Y:S05]  /*da20*/  BSYNC B0 ;  /* 0x0000000000007941 */ /* 0x000fea0003800000 */
.L_x_513:
[----:B------:R-:W-:Y:S05]  /*da30*/  EXIT ;  /* 0x000000000000794d */ /* 0x000fea0003800000 */
.L_x_396:
[----:B0-----:R-:W-:-:S04]  /*da40*/  IMAD.U32 R3, RZ, RZ, UR45 ;  /* 0x0000002dff037e24 */ /* 0x001fc8000f8e00ff */
[----:B------:R0:W1:Y:S03]  /*da50*/  SYNCS.PHASECHK.TRANS64.TRYWAIT P0, [R3+URZ+0x22800], R0 ;  /* 0x02280000030075a7 */ /* 0x000066000800017f */
[----:B-1----:R-:W-:Y:S05]  /*da60*/  @!P0 NANOSLEEP.SYNCS 0x989680 ;  /* 0x009896800000895d */ /* 0x002fea0003900000 */
[----:B------:R-:W1:Y:S02]  /*da70*/  @!P0 SYNCS.PHASECHK.TRANS64 P0, [R3+URZ+0x22800], R0 ;  /* 0x02280000030085a7 */ /* 0x000e64000800007f */
[----:B-1----:R-:W-:Y:S05]  /*da80*/  @!P0 BRA `(.L_x_396) ;  /* 0xfffffffc00ec8947 */ /* 0x002fea000383ffff */
[----:B------:R-:W-:Y:S05]  /*da90*/  BRA `(.L_x_523) ;  /* 0xffffff3c005c7947 */ /* 0x000fea000383ffff */
.L_x_400:
[----:B-1----:R-:W-:-:S04]  /*daa0*/  IMAD.U32 R3, RZ, RZ, UR22 ;  /* 0x00000016ff037e24 */ /* 0x002fc8000f8e00ff */
[----:B------:R1:W2:Y:S03]  /*dab0*/  SYNCS.PHASECHK.TRANS64.TRYWAIT P1, [R3+URZ+0x22830], R8 ;  /* 0x02283008030075a7 */ /* 0x0002a6000802017f */
[----:B--2---:R-:W-:Y:S05]  /*dac0*/  @!P1 NANOSLEEP.SYNCS 0x989680 ;  /* 0x009896800000995d */ /* 0x004fea0003900000 */
[----:B------:R-:W2:Y:S02]  /*dad0*/  @!P1 SYNCS.PHASECHK.TRANS64 P1, [R3+URZ+0x22830], R8 ;  /* 0x02283008030095a7 */ /* 0x000ea4000802007f */
[----:B--2---:R-:W-:Y:S05]  /*dae0*/  @!P1 BRA `(.L_x_400) ;  /* 0xfffffffc00ec9947 */ /* 0x004fea000383ffff */
[----:B------:R-:W-:Y:S05]  /*daf0*/  BRA `(.L_x_399) ;  /* 0xffffff3c00807947 */ /* 0x000fea000383ffff */
.L_x_405:
[----:B---3--:R-:W-:-:S04]  /*db00*/  IMAD.U32 R9, RZ, RZ, UR22 ;  /* 0x00000016ff097e24 */ /* 0x008fc8000f8e00ff */
[----:B------:R3:W4:Y:S03]  /*db10*/  SYNCS.PHASECHK.TRANS64.TRYWAIT P1, [R9+URZ+0x22850], R8 ;  /* 0x02285008090075a7 */ /* 0x000726000802017f */
[----:B----4-:R-:W-:Y:S05]  /*db20*/  @!P1 NANOSLEEP.SYNCS 0x989680 ;  /* 0x009896800000995d */ /* 0x010fea0003900000 */
[----:B------:R-:W4:Y:S02]  /*db30*/  @!P1 SYNCS.PHASECHK.TRANS64 P1, [R9+URZ+0x22850], R8 ;  /* 0x02285008090095a7 */ /* 0x000f24000802007f */
[----:B----4-:R-:W-:Y:S05]  /*db40*/  @!P1 BRA `(.L_x_405) ;  /* 0xfffffffc00ec9947 */ /* 0x010fea000383ffff */
[----:B------:R-:W-:Y:S05]  /*db50*/  BRA `(.L_x_404) ;  /* 0xffffff5000f07947 */ /* 0x000fea000383ffff */
.L_x_411:
[----:B-1----:R-:W-:-:S04]  /*db60*/  IMAD.U32 R3, RZ, RZ, UR24 ;  /* 0x00000018ff037e24 */ /* 0x002fc8000f8e00ff */
[----:B------:R1:W2:Y:S03]  /*db70*/  SYNCS.PHASECHK.TRANS64.TRYWAIT P2, [R3+URZ+0x22830], R8 ;  /* 0x02283008030075a7 */ /* 0x0002a6000804017f */
[----:B--2---:R-:W-:Y:S05]  /*db80*/  @!P2 NANOSLEEP.SYNCS 0x989680 ;  /* 0x009896800000a95d */ /* 0x004fea0003900000 */
[----:B------:R-:W2:Y:S02]  /*db90*/  @!P2 SYNCS.PHASECHK.TRANS64 P2, [R3+URZ+0x22830], R8 ;  /* 0x022830080300a5a7 */ /* 0x000ea4000804007f */
[----:B--2---:R-:W-:Y:S05]  /*dba0*/  @!P2 BRA `(.L_x_411) ;  /* 0xfffffffc00eca947 */ /* 0x004fea000383ffff */
[----:B------:R-:W-:Y:S05]  /*dbb0*/  BRA `(.L_x_410) ;  /* 0xffffff5800087947 */ /* 0x000fea000383ffff */
.L_x_416:
[----:B-1----:R-:W-:-:S04]  /*dbc0*/  IMAD.U32 R9, RZ, RZ, UR24 ;  /* 0x00000018ff097e24 */ /* 0x002fc8000f8e00ff */
[----:B------:R1:W2:Y:S03]  /*dbd0*/  SYNCS.PHASECHK.TRANS64.TRYWAIT P2, [R9+URZ+0x22850], R8 ;  /* 0x02285008090075a7 */ /* 0x0002a6000804017f */
[----:B--2---:R-:W-:Y:S05]  /*dbe0*/  @!P2 NANOSLEEP.SYNCS 0x989680 ;  /* 0x009896800000a95d */ /* 0x004fea0003900000 */
[----:B------:R-:W2:Y:S02]  /*dbf0*/  @!P2 SYNCS.PHASECHK.TRANS64 P2, [R9+URZ+0x22850], R8 ;  /* 0x022850080900a5a7 */ /* 0x000ea4000804007f */
[----:B--2---:R-:W-:Y:S05]  /*dc00*/  @!P2 BRA `(.L_x_416) ;  /* 0xfffffffc00eca947 */ /* 0x004fea000383ffff */
[----:B------:R-:W-:Y:S05]  /*dc10*/  BRA `(.L_x_415) ;  /* 0xffffff70002c7947 */ /* 0x000fea000383ffff */
.L_x_460:
[----:B------:R-:W-:Y:S01]  /*dc20*/  SHF.R.U32.HI R9, RZ, 0x5, R21 ;  /* 0x00000005ff097819 */ /* 0x000fe20000011615 */
[----:B------:R-:W-:Y:S01]  /*dc30*/  BSSY B0, `(.L_x_524) ;  /* 0x0000009000007945 */ /* 0x000fe20003800000 */
[----:B------:R-:W-:Y:S02]  /*dc40*/  IMAD.MOV.U32 R12, RZ, RZ, RZ ;  /* 0x000000ffff0c7224 */ /* 0x000fe400078e00ff */
[----:B------:R-:W-:Y:S01]  /*dc50*/  LOP3.LUT R9, R9, 0x3, RZ, 0xc0, !PT ;  /* 0x0000000309097812 */ /* 0x000fe200078ec0ff */
[----:B------:R-:W-:Y:S02]  /*dc60*/  IMAD.MOV.U32 R11, RZ, RZ, 0x1f ;  /* 0x0000001fff0b7424 */ /* 0x000fe400078e00ff */
[----:B------:R-:W-:Y:S02]  /*dc70*/  IMAD.MOV.U32 R15, RZ, RZ, -0x1 ;  /* 0xffffffffff0f7424 */ /* 0x000fe400078e00ff */
[----:B------:R-:W-:-:S07]  /*dc80*/  IMAD.MOV.U32 R13, RZ, RZ, R9 ;  /* 0x000000ffff0d7224 */ /* 0x000fce00078e0009 */
[----:B0----5:R-:W-:Y:S05]  /*dc90*/  WARPSYNC.COLLECTIVE R15, `(.L_x_525) ;  /* 0x000000000f087348 */ /* 0x021fea0003c00000 */
[----:B------:R1:W2:Y:S02]  /*dca0*/  SHFL.IDX P6, R14, R13, R12, R11 ;  /* 0x0000000c0d0e7389 */ /* 0x0002a400000c000b */
[----:B012--5:R-:W-:Y:S01]  /*dcb0*/  ENDCOLLECTIVE ;  /* 0x000000000000791b */ /* 0x027fe20003800000 */
.L_x_525:
[----:B------:R-:W-:Y:S05]  /*dcc0*/  BSYNC B0 ;  /* 0x0000000000007941 */ /* 0x000fea0003800000 */
.L_x_524:
[----:B------:R-:W-:Y:S05]  /*dcd0*/  BRA `(.L_x_526) ;  /* 0xffffffc000cc7947 */ /* 0x000fea000383ffff */
.L_x_463:
[----:B0-----:R0:W1:Y:S02]  /*dce0*/  SYNCS.PHASECHK.TRANS64.TRYWAIT P0, [R33+URZ+0x22840], R0 ;  /* 0x02284000210075a7 */ /* 0x001064000800017f */
[----:B-1----:R-:W-:Y:S05]  /*dcf0*/  @!P0 NANOSLEEP.SYNCS 0x989680 ;  /* 0x009896800000895d */ /* 0x002fea0003900000 */
[----:B------:R-:W1:Y:S02]  /*dd00*/  @!P0 SYNCS.PHASECHK.TRANS64 P0, [R33+URZ+0x22840], R0 ;  /* 0x02284000210085a7 */ /* 0x000e64000800007f */
[----:B-1----:R-:W-:Y:S05]  /*dd10*/  @!P0 BRA `(.L_x_463) ;  /* 0xfffffffc00f08947 */ /* 0x002fea000383ffff */
[----:B------:R-:W-:Y:S05]  /*dd20*/  BRA `(.L_x_527) ;  /* 0xffffffc000f87947 */ /* 0x000fea000383ffff */
.L_x_464:
        /* <DEDUP_REMOVED lines=8> */
.L_x_529:
[----:B------:R-:W-:Y:S05]  /*ddb0*/  BSYNC B0 ;  /* 0x0000000000007941 */ /* 0x000fea0003800000 */
.L_x_528:
[----:B------:R-:W-:Y:S02]  /*ddc0*/  IMAD.MOV.U32 R13, RZ, RZ, R0 ;  /* 0x000000ffff0d7224 */ /* 0x000fe400078e0000 */
[----:B------:R-:W-:Y:S02]  /*ddd0*/  IMAD.MOV.U32 R12, RZ, RZ, RZ ;  /* 0x000000ffff0c7224 */ /* 0x000fe400078e00ff */
[----:B------:R-:W-:Y:S02]  /*dde0*/  IMAD.MOV.U32 R11, RZ, RZ, 0x181f ;  /* 0x0000181fff0b7424 */ /* 0x000fe400078e00ff */
[----:B------:R-:W-:Y:S02]  /*ddf0*/  IMAD.MOV.U32 R15, RZ, RZ, -0x1 ;  /* 0xffffffffff0f7424 */ /* 0x000fe400078e00ff */
[----:B------:R-:W-:Y:S02]  /*de00*/  IMAD.MOV.U32 R2, RZ, RZ, R14 ;  /* 0x000000ffff027224 */ /* 0x000fe400078e000e */
[----:B------:R-:W-:-:S07]  /*de10*/  @P0 IMAD R7, R5, 0x2, R22 ;  /* 0x0000000205070824 */ /* 0x000fce00078e0216 */
[----:B------:R-:W-:Y:S05]  /*de20*/  WARPSYNC.COLLECTIVE R15, `(.L_x_530) ;  /* 0x000000000f087348 */ /* 0x000fea0003c00000 */
[----:B------:R0:W1:Y:S02]  /*de30*/  SHFL.IDX P6, R14, R13, R12, R11 ;  /* 0x0000000c0d0e7389 */ /* 0x00006400000c000b */
[----:B01----:R-:W-:Y:S01]  /*de40*/  ENDCOLLECTIVE ;  /* 0x000000000000791b */ /* 0x003fe20003800000 */
.L_x_530:
[----:B------:R-:W-:Y:S02]  /*de50*/  IMAD.MOV.U32 R13, RZ, RZ, R4 ;  /* 0x000000ffff0d7224 */ /* 0x000fe400078e0004 */
[----:B------:R-:W-:Y:S01]  /*de60*/  IMAD.MOV.U32 R12, RZ, RZ, 0x1 ;  /* 0x00000001ff0c7424 */ /* 0x000fe200078e00ff */
[----:B------:R-:W-:-:S07]  /*de70*/  MOV R3, R14 ;  /* 0x0000000e00037202 */ /* 0x000fce0000000f00 */
[----:B------:R-:W-:Y:S05]  /*de80*/  WARPSYNC.COLLECTIVE R15, `(.L_x_531) ;  /* 0x000000000f087348 */ /* 0x000fea0003c00000 */
[----:B------:R0:W1:Y:S02]  /*de90*/  SHFL.IDX P6, R14, R13, R12, R11 ;  /* 0x0000000c0d0e7389 */ /* 0x00006400000c000b */
[----:B01----:R-:W-:Y:S01]  /*dea0*/  ENDCOLLECTIVE ;  /* 0x000000000000791b */ /* 0x003fe20003800000 */
.L_x_531:
[----:B------:R-:W-:-:S05]  /*deb0*/  @P0 LEA R3, P1, R9, R3, 0x1 ;  /* 0x0000000309030211 */ /* 0x000fca00078208ff */
[----:B------:R-:W-:-:S05]  /*dec0*/  @P0 IMAD.X R2, RZ, RZ, R2, P1 ;  /* 0x000000ffff020224 */ /* 0x000fca00008e0602 */
[----:B------:R-:W-:Y:S01]  /*ded0*/  @P0 LOP3.LUT R3, R3, R2, RZ, 0x3c, !PT ;  /* 0x0000000203030212 */ /* 0x000fe200078e3cff */
[----:B------:R-:W-:-:S03]  /*dee0*/  IMAD.MOV.U32 R13, RZ, RZ, R0 ;  /* 0x000000ffff0d7224 */ /* 0x000fc600078e0000 */
[----:B------:R-:W-:-:S04]  /*def0*/  @P0 LOP3.LUT R2, R3, R2, RZ, 0x3c, !PT ;  /* 0x0000000203020212 */ /* 0x000fc800078e3cff */
[----:B------:R-:W-:-:S05]  /*df00*/  @P0 LOP3.LUT R3, R3, R2, RZ, 0x3c, !PT ;  /* 0x0000000203030212 */ /* 0x000fca00078e3cff */
[----:B------:R-:W-:Y:S01]  /*df10*/  @!PT LDS RZ, [RZ] ;  /* 0x00000000fffff984 */ /* 0x000fe20000000800 */
[----:B------:R-:W-:Y:S01]  /*df20*/  @!PT LDS RZ, [RZ] ;  /* 0x00000000fffff984 */ /* 0x000fe20000000800 */
[----:B------:R-:W-:Y:S01]  /*df30*/  @!PT LDS RZ, [RZ] ;  /* 0x00000000fffff984 */ /* 0x000fe20000000800 */
[----:B------:R0:W-:Y:S01]  /*df40*/  @P0 LDGSTS.E.BYPASS.LTC128B.128 [R7+0x1c400], desc[UR50][R2.64], !P2 ;  /* 0x1c40000002070fae */ /* 0x0001e2000d101d72 */
[----:B------:R-:W-:Y:S01]  /*df50*/  ISETP.GE.AND P0, PT, R32, 0x11, PT ;  /* 0x000000112000780c */ /* 0x000fe20003f06270 */
[----:B0-----:R-:W-:-:S12]  /*df60*/  IMAD.MOV.U32 R2, RZ, RZ, R14 ;  /* 0x000000ffff027224 */ /* 0x001fd800078e000e */
[----:B------:R-:W-:Y:S05]  /*df70*/  WARPSYNC.COLLECTIVE R15, `(.L_x_532) ;  /* 0x000000000f087348 */ /* 0x000fea0003c00000 */
[----:B------:R0:W1:Y:S02]  /*df80*/  SHFL.IDX P6, R14, R13, R12, R11 ;  /* 0x0000000c0d0e7389 */ /* 0x00006400000c000b */
[----:B01----:R-:W-:Y:S01]  /*df90*/  ENDCOLLECTIVE ;  /* 0x000000000000791b */ /* 0x003fe20003800000 */
.L_x_532:
[----:B------:R-:W-:Y:S02]  /*dfa0*/  @P0 IMAD R7, R5, 0x2, R22 ;  /* 0x0000000205070824 */ /* 0x000fe400078e0216 */
[----:B------:R-:W-:Y:S02]  /*dfb0*/  IMAD.MOV.U32 R13, RZ, RZ, R4 ;  /* 0x000000ffff0d7224 */ /* 0x000fe400078e0004 */
[----:B------:R-:W-:Y:S02]  /*dfc0*/  IMAD.MOV.U32 R12, RZ, RZ, 0x2 ;  /* 0x00000002ff0c7424 */ /* 0x000fe400078e00ff */
[----:B------:R-:W-:-:S07]  /*dfd0*/  IMAD.MOV.U32 R3, RZ, RZ, R14 ;  /* 0x000000ffff037224 */ /* 0x000fce00078e000e */
[----:B------:R-:W-:Y:S05]  /*dfe0*/  WARPSYNC.COLLECTIVE R15, `(.L_x_533) ;  /* 0x000000000f087348 */ /* 0x000fea0003c00000 */
[----:B------:R0:W1:Y:S02]  /*dff0*/  SHFL.IDX P6, R14, R13, R12, R11 ;  /* 0x0000000c0d0e7389 */ /* 0x00006400000c000b */
[----:B01----:R-:W-:Y:S01]  /*e000*/  ENDCOLLECTIVE ;  /* 0x000000000000791b */ /* 0x003fe20003800000 */
.L_x_533:
        /* <DEDUP_REMOVED lines=15> */
.L_x_534:
[----:B------:R-:W-:Y:S02]  /*e100*/  @P0 IMAD R7, R5, 0x2, R22 ;  /* 0x0000000205070824 */ /* 0x000fe400078e0216 */
[----:B------:R-:W-:Y:S02]  /*e110*/  IMAD.MOV.U32 R13, RZ, RZ, R4 ;  /* 0x000000ffff0d7224 */ /* 0x000fe400078e0004 */
[----:B------:R-:W-:Y:S02]  /*e120*/  IMAD.MOV.U32 R12, RZ, RZ, 0x3 ;  /* 0x00000003ff0c7424 */ /* 0x000fe400078e00ff */
[----:B------:R-:W-:-:S07]  /*e130*/  IMAD.MOV.U32 R3, RZ, RZ, R14 ;  /* 0x000000ffff037224 */ /* 0x000fce00078e000e */
[----:B------:R-:W-:Y:S05]  /*e140*/  WARPSYNC.COLLECTIVE R15, `(.L_x_535) ;  /* 0x000000000f087348 */ /* 0x000fea0003c00000 */
[----:B------:R0:W1:Y:S02]  /*e150*/  SHFL.IDX P6, R14, R13, R12, R11 ;  /* 0x0000000c0d0e7389 */ /* 0x00006400000c000b */
[----:B01----:R-:W-:Y:S01]  /*e160*/  ENDCOLLECTIVE ;  /* 0x000000000000791b */ /* 0x003fe20003800000 */
.L_x_535:
        /* <DEDUP_REMOVED lines=15> */
.L_x_536:
[----:B------:R-:W-:Y:S02]  /*e260*/  @P0 IMAD R7, R5, 0x2, R22 ;  /* 0x0000000205070824 */ /* 0x000fe400078e0216 */
[----:B------:R-:W-:Y:S02]  /*e270*/  IMAD.MOV.U32 R13, RZ, RZ, R4 ;  /* 0x000000ffff0d7224 */ /* 0x000fe400078e0004 */
[----:B------:R-:W-:Y:S02]  /*e280*/  IMAD.MOV.U32 R12, RZ, RZ, 0x4 ;  /* 0x00000004ff0c7424 */ /* 0x000fe400078e00ff */
[----:B------:R-:W-:-:S07]  /*e290*/  IMAD.MOV.U32 R3, RZ, RZ, R14 ;  /* 0x000000ffff037224 */ /* 0x000fce00078e000e */
[----:B------:R-:W-:Y:S05]  /*e2a0*/  WARPSYNC.COLLECTIVE R15, `(.L_x_537) ;  /* 0x000000000f087348 */ /* 0x000fea0003c00000 */
[----:B------:R0:W1:Y:S02]  /*e2b0*/  SHFL.IDX P6, R14, R13, R12, R11 ;  /* 0x0000000c0d0e7389 */ /* 0x00006400000c000b */
[----:B01----:R-:W-:Y:S01]  /*e2c0*/  ENDCOLLECTIVE ;  /* 0x000000000000791b */ /* 0x003fe20003800000 */
.L_x_537:
        /* <DEDUP_REMOVED lines=15> */
.L_x_538:
[----:B------:R-:W-:Y:S02]  /*e3c0*/  @P0 IMAD R7, R5, 0x2, R22 ;  /* 0x0000000205070824 */ /* 0x000fe400078e0216 */
[----:B------:R-:W-:Y:S02]  /*e3d0*/  IMAD.MOV.U32 R13, RZ, RZ, R4 ;  /* 0x000000ffff0d7224 */ /* 0x000fe400078e0004 */
[----:B------:R-:W-:Y:S02]  /*e3e0*/  IMAD.MOV.U32 R12, RZ, RZ, 0x5 ;  /* 0x00000005ff0c7424 */ /* 0x000fe400078e00ff */
[----:B------:R-:W-:-:S07]  /*e3f0*/  IMAD.MOV.U32 R3, RZ, RZ, R14 ;  /* 0x000000ffff037224 */ /* 0x000fce00078e000e */
[----:B------:R-:W-:Y:S05]  /*e400*/  WARPSYNC.COLLECTIVE R15, `(.L_x_539) ;  /* 0x000000000f087348 */ /* 0x000fea0003c00000 */
[----:B------:R0:W1:Y:S02]  /*e410*/  SHFL.IDX P6, R14, R13, R12, R11 ;  /* 0x0000000c0d0e7389 */ /* 0x00006400000c000b */
[----:B01----:R-:W-:Y:S01]  /*e420*/  ENDCOLLECTIVE ;  /* 0x000000000000791b */ /* 0x003fe20003800000 */
.L_x_539:
[----:B------:R-:W-:-:S05]  /*e430*/  @P0 LEA R3, P1, R9, R3, 0x1 ;  /* 0x0000000309030211 */ /* 0x000fca00078208ff */
[----:B------:R-:W-:-:S05]  /*e440*/  @P0 IMAD.X R2, RZ, RZ, R2, P1 ;  /* 0x000000ffff020224 */ /* 0x000fca00008e0602 */
[----:B------:R-:W-:Y:S01]  /*e450*/  @P0 LOP3.LUT R3, R3, R2, RZ, 0x3c, !PT ;  /* 0x0000000203030212 */ /* 0x000fe200078e3cff */
[----:B------:R-:W-:-:S03]  /*e460*/  IMAD.MOV.U32 R13, RZ, RZ, R0 ;  /* 0x000000ffff0d7224 */ /* 0x000fc600078e0000 */
[----:B------:R-:W-:-:S04]  /*e470*/  @P0 LOP3.LUT R2, R3, R2, RZ, 0x3c, !PT ;  /* 0x0000000203020212 */ /* 0x000fc800078e3cff */
[----:B------:R-:W-:Y:S01]  /*e480*/  @P0 LOP3.LUT R3, R3, R2, RZ, 0x3c, !PT ;  /* 0x0000000203030212 */ /* 0x000fe200078e3cff */
[----:B------:R-:W-:-:S07]  /*e490*/  IMAD.MOV.U32 R4, RZ, RZ, R14 ;  /* 0x000000ffff047224 */ /* 0x000fce00078e000e */
[----:B------:R-:W-:Y:S05]  /*e4a0*/  WARPSYNC.COLLECTIVE R15, `(.L_x_540) ;  /* 0x000000000f087348 */ /* 0x000fea0003c00000 */
[----:B------:R0:W1:Y:S02]  /*e4b0*/  SHFL.IDX P6, R14, R13, R12, R11 ;  /* 0x0000000c0d0e7389 */ /* 0x00006400000c000b */
[----:B01----:R-:W-:Y:S01]  /*e4c0*/  ENDCOLLECTIVE ;  /* 0x000000000000791b */ /* 0x003fe20003800000 */
.L_x_540:
[----:B------:R-:W-:Y:S01]  /*e4d0*/  @!PT LDS RZ, [RZ] ;  /* 0x00000000fffff984 */ /* 0x000fe20000000800 */
[----:B------:R-:W-:Y:S01]  /*e4e0*/  @!PT LDS RZ, [RZ] ;  /* 0x00000000fffff984 */ /* 0x000fe20000000800 */
[----:B------:R-:W-:Y:S01]  /*e4f0*/  @!PT LDS RZ, [RZ] ;  /* 0x00000000fffff984 */ /* 0x000fe20000000800 */
[----:B------:R0:W-:Y:S01]  /*e500*/  @P0 LDGSTS.E.BYPASS.LTC128B.128 [R7+0x1e400], desc[UR50][R2.64], !P2 ;  /* 0x1e40000002070fae */ /* 0x0001e2000d101d72 */
[----:B------:R-:W-:Y:S01]  /*e510*/  MOV R0, R14 ;  /* 0x0000000e00007202 */ /* 0x000fe20000000f00 */
[----:B------:R-:W-:Y:S06]  /*e520*/  BRA `(.L_x_541) ;  /* 0xffffffc000647947 */ /* 0x000fec000383ffff */
.L_x_469:
[----:B------:R-:W-:Y:S02]  /*e530*/  IMAD.MOV.U32 R13, RZ, RZ, R4 ;  /* 0x000000ffff0d7224 */ /* 0x000fe400078e0004 */
[----:B------:R-:W-:Y:S02]  /*e540*/  IMAD.MOV.U32 R12, RZ, RZ, RZ ;  /* 0x000000ffff0c7224 */ /* 0x000fe400078e00ff */
[----:B------:R-:W-:Y:S02]  /*e550*/  IMAD.MOV.U32 R11, RZ, RZ, 0x181f ;  /* 0x0000181fff0b7424 */ /* 0x000fe400078e00ff */
[----:B------:R-:W-:Y:S02]  /*e560*/  IMAD.MOV.U32 R15, RZ, RZ, -0x1 ;  /* 0xffffffffff0f7424 */ /* 0x000fe400078e00ff */
[----:B-----5:R-:W-:Y:S02]  /*e570*/  IMAD R5, R10, R7, RZ ;  /* 0x000000070a057224 */ /* 0x020fe400078e02ff */
[----:B------:R-:W-:-:S07]  /*e580*/  IMAD.IADD R17, R9, 0x1, R17 ;  /* 0x0000000109117824 */ /* 0x000fce00078e0211 */
[----:B-1----:R-:W-:Y:S05]  /*e590*/  WARPSYNC.COLLECTIVE R15, `(.L_x_542) ;  /* 0x000000000f087348 */ /* 0x002fea0003c00000 */
[----:B------:R0:W2:Y:S02]  /*e5a0*/  SHFL.IDX P6, R14, R13, R12, R11 ;  /* 0x0000000c0d0e7389 */ /* 0x0000a400000c000b */
[----:B012---:R-:W-:Y:S01]  /*e5b0*/  ENDCOLLECTIVE ;  /* 0x000000000000791b */ /* 0x007fe20003800000 */
.L_x_542:
[C---:B------:R-:W-:Y:S01]  /*e5c0*/  VIADD R6, R17.reuse, 0x10 ;  /* 0x0000001011067836 */ /* 0x040fe20000000000 */
[----:B------:R-:W-:Y:S01]  /*e5d0*/  ISETP.GE.AND P0, PT, R17, R5, PT ;  /* 0x000000051100720c */ /* 0x000fe20003f06270 */
[----:B------:R-:W-:Y:S02]  /*e5e0*/  IMAD.MOV.U32 R13, RZ, RZ, R0 ;  /* 0x000000ffff0d7224 */ /* 0x000fe400078e0000 */
[----:B------:R-:W-:-:S10]  /*e5f0*/  IMAD.MOV.U32 R2, RZ, RZ, R14 ;  /* 0x000000ffff027224 */ /* 0x000fd400078e000e */
[----:B------:R-:W-:Y:S05]  /*e600*/  WARPSYNC.COLLECTIVE R15, `(.L_x_543) ;  /* 0x000000000f087348 */ /* 0x000fea0003c00000 */
[----:B------:R0:W1:Y:S02]  /*e610*/  SHFL.IDX P6, R14, R13, R12, R11 ;  /* 0x0000000c0d0e7389 */ /* 0x00006400000c000b */
[----:B01----:R-:W-:Y:S01]  /*e620*/  ENDCOLLECTIVE ;  /* 0x000000000000791b */ /* 0x003fe20003800000 */
.L_x_543:
[----:B------:R-:W-:Y:S02]  /*e630*/  IMAD.MOV.U32 R13, RZ, RZ, R4 ;  /* 0x000000ffff0d7224 */ /* 0x000fe400078e0004 */
[----:B------:R-:W-:Y:S02]  /*e640*/  IMAD.MOV.U32 R12, RZ, RZ, 0x1 ;  /* 0x00000001ff0c7424 */ /* 0x000fe400078e00ff */
[----:B------:R-:W-:-:S07]  /*e650*/  IMAD.MOV.U32 R3, RZ, RZ, R14 ;  /* 0x000000ffff037224 */ /* 0x000fce00078e000e */
[----:B------:R-:W-:Y:S05]  /*e660*/  WARPSYNC.COLLECTIVE R15, `(.L_x_544) ;  /* 0x000000000f087348 */ /* 0x000fea0003c00000 */
[----:B------:R0:W1:Y:S02]  /*e670*/  SHFL.IDX P6, R14, R13, R12, R11 ;  /* 0x0000000c0d0e7389 */ /* 0x00006400000c000b */
[----:B01----:R-:W-:Y:S01]  /*e680*/  ENDCOLLECTIVE ;  /* 0x000000000000791b */ /* 0x003fe20003800000 */
.L_x_544:
[----:B------:R-:W-:-:S05]  /*e690*/  @!P0 LEA R3, P2, R8, R3, 0x1 ;  /* 0x0000000308038211 */ /* 0x000fca00078408ff */
[----:B------:R-:W-:-:S05]  /*e6a0*/  @!P0 IMAD.X R2, RZ, RZ, R2, P2 ;  /* 0x000000ffff028224 */ /* 0x000fca00010e0602 */
[----:B------:R-:W-:Y:S01]  /*e6b0*/  @!P0 LOP3.LUT R3, R3, R2, RZ, 0x3c, !PT ;  /* 0x0000000203038212 */ /* 0x000fe200078e3cff */
[----:B------:R-:W-:-:S03]  /*e6c0*/  IMAD.MOV.U32 R13, RZ, RZ, R0 ;  /* 0x000000ffff0d7224 */ /* 0x000fc600078e0000 */
[----:B------:R-:W-:-:S04]  /*e6d0*/  @!P0 LOP3.LUT R2, R3, R2, RZ, 0x3c, !PT ;  /* 0x0000000203028212 */ /* 0x000fc800078e3cff */
[----:B------:R-:W-:-:S05]  /*e6e0*/  @!P0 LOP3.LUT R3, R3, R2, RZ, 0x3c, !PT ;  /* 0x0000000203038212 */ /* 0x000fca00078e3cff */
[----:B------:R-:W-:Y:S01]  /*e6f0*/  @!PT LDS RZ, [RZ] ;  /* 0x00000000fffff984 */ /* 0x000fe20000000800 */
[----:B------:R-:W-:Y:S01]  /*e700*/  @!PT LDS RZ, [RZ] ;  /* 0x00000000fffff984 */ /* 0x000fe20000000800 */
[----:B------:R-:W-:Y:S01]  /*e710*/  @!PT LDS RZ, [RZ] ;  /* 0x00000000fffff984 */ /* 0x000fe20000000800 */
[----:B------:R0:W-:Y:S01]  /*e720*/  @!P0 LDGSTS.E.BYPASS.LTC128B.128 [R37+0x18400], desc[UR50][R2.64], !P1 ;  /* 0x1840000002258fae */ /* 0x0001e2000c901d72 */
[----:B------:R-:W-:Y:S01]  /*e730*/  ISETP.GE.AND P0, PT, R6, R5, PT ;  /* 0x000000050600720c */ /* 0x000fe20003f06270 */
[----:B0-----:R-:W-:-:S12]  /*e740*/  IMAD.MOV.U32 R2, RZ, RZ, R14 ;  /* 0x000000ffff027224 */ /* 0x001fd800078e000e */
[----:B------:R-:W-:Y:S05]  /*e750*/  WARPSYNC.COLLECTIVE R15, `(.L_x_545) ;  /* 0x000000000f087348 */ /* 0x000fea0003c00000 */
[----:B------:R0:W1:Y:S02]  /*e760*/  SHFL.IDX P6, R14, R13, R12, R11 ;  /* 0x0000000c0d0e7389 */ /* 0x00006400000c000b */
[----:B01----:R-:W-:Y:S01]  /*e770*/  ENDCOLLECTIVE ;  /* 0x000000000000791b */ /* 0x003fe20003800000 */
.L_x_545:
[----:B------:R-:W-:Y:S02]  /*e780*/  IMAD.MOV.U32 R13, RZ, RZ, R4 ;  /* 0x000000ffff0d7224 */ /* 0x000fe400078e0004 */
[----:B------:R-:W-:Y:S02]  /*e790*/  IMAD.MOV.U32 R12, RZ, RZ, 0x2 ;  /* 0x00000002ff0c7424 */ /* 0x000fe400078e00ff */
[----:B------:R-:W-:-:S07]  /*e7a0*/  IMAD.MOV.U32 R3, RZ, RZ, R14 ;  /* 0x000000ffff037224 */ /* 0x000fce00078e000e */
[----:B------:R-:W-:Y:S05]  /*e7b0*/  WARPSYNC.COLLECTIVE R15, `(.L_x_546) ;  /* 0x000000000f087348 */ /* 0x000fea0003c00000 */
[----:B------:R0:W1:Y:S02]  /*e7c0*/  SHFL.IDX P6, R14, R13, R12, R11 ;  /* 0x0000000c0d0e7389 */ /* 0x00006400000c000b */
[----:B01----:R-:W-:Y:S01]  /*e7d0*/  ENDCOLLECTIVE ;  /* 0x000000000000791b */ /* 0x003fe20003800000 */
.L_x_546:
        /* <DEDUP_REMOVED lines=9> */
[----:B------:R0:W-:Y:S02]  /*e870*/  @!P0 LDGSTS.E.BYPASS.LTC128B.128 [R37+0x18c00], desc[UR50][R2.64], !P1 ;  /* 0x18c0000002258fae */ /* 0x0001e4000c901d72 */
[----:B0-----:R-:W-:-:S05]  /*e880*/  VIADD R2, R17, 0x20 ;  /* 0x0000002011027836 */ /* 0x001fca0000000000 */
[----:B------:R-:W-:Y:S01]  /*e890*/  ISETP.GE.AND P0, PT, R2, R5, PT ;  /* 0x000000050200720c */ /* 0x000fe20003f06270 */
[----:B------:R-:W-:-:S12]  /*e8a0*/  IMAD.MOV.U32 R2, RZ, RZ, R14 ;  /* 0x000000ffff027224 */ /* 0x000fd800078e000e */
[----:B------:R-:W-:Y:S05]  /*e8b0*/  WARPSYNC.COLLECTIVE R15, `(.L_x_547) ;  /* 0x000000000f087348 */ /* 0x000fea0003c00000 */
[----:B------:R0:W1:Y:S02]  /*e8c0*/  SHFL.IDX P6, R14, R13, R12, R11 ;  /* 0x0000000c0d0e7389 */ /* 0x00006400000c000b */
[----:B01----:R-:W-:Y:S01]  /*e8d0*/  ENDCOLLECTIVE ;  /* 0x000000000000791b */ /* 0x003fe20003800000 */
.L_x_547:
[----:B------:R-:W-:Y:S02]  /*e8e0*/  IMAD.MOV.U32 R13, RZ, RZ, R4 ;  /* 0x000000ffff0d7224 */ /* 0x000fe400078e0004 */
[----:B------:R-:W-:Y:S02]  /*e8f0*/  IMAD.MOV.U32 R12, RZ, RZ, 0x3 ;  /* 0x00000003ff0c7424 */ /* 0x000fe400078e00ff */
[----:B------:R-:W-:-:S07]  /*e900*/  IMAD.MOV.U32 R3, RZ, RZ, R14 ;  /* 0x000000ffff037224 */ /* 0x000fce00078e000e */
[----:B------:R-:W-:Y:S05]  /*e910*/  WARPSYNC.COLLECTIVE R15, `(.L_x_548) ;  /* 0x000000000f087348 */ /* 0x000fea0003c00000 */
[----:B------:R0:W1:Y:S02]  /*e920*/  SHFL.IDX P6, R14, R13, R12, R11 ;  /* 0x0000000c0d0e7389 */ /* 0x00006400000c000b */
[----:B01----:R-:W-:Y:S01]  /*e930*/  ENDCOLLECTIVE ;  /* 0x000000000000791b */ /* 0x003fe20003800000 */
.L_x_548:
        /* <DEDUP_REMOVED lines=16> */
.L_x_549:
[----:B------:R-:W-:Y:S02]  /*ea40*/  IMAD.MOV.U32 R13, RZ, RZ, R4 ;  /* 0x000000ffff0d7224 */ /* 0x000fe400078e0004 */
[----:B------:R-:W-:Y:S02]  /*ea50*/  IMAD.MOV.U32 R12, RZ, RZ, 0x4 ;  /* 0x00000004ff0c7424 */ /* 0x000fe400078e00ff */
[----:B------:R-:W-:-:S07]  /*ea60*/  IMAD.MOV.U32 R3, RZ, RZ, R14 ;  /* 0x000000ffff037224 */ /* 0x000fce00078e000e */
[----:B------:R-:W-:Y:S05]  /*ea70*/  WARPSYNC.COLLECTIVE R15, `(.L_x_550) ;  /* 0x000000000f087348 */ /* 0x000fea0003c00000 */
[----:B------:R0:W1:Y:S02]  /*ea80*/  SHFL.IDX P6, R14, R13, R12, R11 ;  /* 0x0000000c0d0e7389 */ /* 0x00006400000c000b */
[----:B01----:R-:W-:Y:S01]  /*ea90*/  ENDCOLLECTIVE ;  /* 0x000000000000791b */ /* 0x003fe20003800000 */
.L_x_550:
        /* <DEDUP_REMOVED lines=11> */
[----:B------:R-:W-:Y:S02]  /*eb50*/  ISETP.GE.AND P0, PT, R2, R5, PT ;  /* 0x000000050200720c */ /* 0x000fe40003f06270 */
[----:B------:R-:W-:-:S11]  /*eb60*/  MOV R2, R14 ;  /* 0x0000000e00027202 */ /* 0x000fd60000000f00 */
[----:B------:R-:W-:Y:S05]  /*eb70*/  WARPSYNC.COLLECTIVE R15, `(.L_x_551) ;  /* 0x000000000f087348 */ /* 0x000fea0003c00000 */
[----:B------:R0:W1:Y:S02]  /*eb80*/  SHFL.IDX P6, R14, R13, R12, R11 ;  /* 0x0000000c0d0e7389 */ /* 0x00006400000c000b */
[----:B01----:R-:W-:Y:S01]  /*eb90*/  ENDCOLLECTIVE ;  /* 0x000000000000791b */ /* 0x003fe20003800000 */
.L_x_551:
[----:B------:R-:W-:Y:S02]  /*eba0*/  IMAD.MOV.U32 R13, RZ, RZ, R4 ;  /* 0x000000ffff0d7224 */ /* 0x000fe400078e0004 */
[----:B------:R-:W-:Y:S02]  /*ebb0*/  IMAD.MOV.U32 R12, RZ, RZ, 0x5 ;  /* 0x00000005ff0c7424 */ /* 0x000fe400078e00ff */
[----:B------:R-:W-:-:S07]  /*ebc0*/  IMAD.MOV.U32 R3, RZ, RZ, R14 ;  /* 0x000000ffff037224 */ /* 0x000fce00078e000e */
[----:B------:R-:W-:Y:S05]  /*ebd0*/  WARPSYNC.COLLECTIVE R15, `(.L_x_552) ;  /* 0x000000000f087348 */ /* 0x000fea0003c00000 */
[----:B------:R0:W1:Y:S02]  /*ebe0*/  SHFL.IDX P6, R14, R13, R12, R11 ;  /* 0x0000000c0d0e7389 */ /* 0x00006400000c000b */
[----:B01----:R-:W-:Y:S01]  /*ebf0*/  ENDCOLLECTIVE ;  /* 0x000000000000791b */ /* 0x003fe20003800000 */
.L_x_552:
        /* <DEDUP_REMOVED lines=16> */
.L_x_553:
[----:B------:R-:W-:Y:S02]  /*ed00*/  IMAD.MOV.U32 R13, RZ, RZ, R4 ;  /* 0x000000ffff0d7224 */ /* 0x000fe400078e0004 */
[----:B------:R-:W-:Y:S02]  /*ed10*/  IMAD.MOV.U32 R12, RZ, RZ, 0x6 ;  /* 0x00000006ff0c7424 */ /* 0x000fe400078e00ff */
[----:B------:R-:W-:-:S07]  /*ed20*/  IMAD.MOV.U32 R3, RZ, RZ, R14 ;  /* 0x000000ffff037224 */ /* 0x000fce00078e000e */
[----:B------:R-:W-:Y:S05]  /*ed30*/  WARPSYNC.COLLECTIVE R15, `(.L_x_554) ;  /* 0x000000000f087348 */ /* 0x000fea0003c00000 */
[----:B------:R0:W1:Y:S02]  /*ed40*/  SHFL.IDX P6, R14, R13, R12, R11 ;  /* 0x0000000c0d0e7389 */ /* 0x00006400000c000b */
[----:B01----:R-:W-:Y:S01]  /*ed50*/  ENDCOLLECTIVE ;  /* 0x000000000000791b */ /* 0x003fe20003800000 */
.L_x_554:
        /* <DEDUP_REMOVED lines=16> */
.L_x_555:
[----:B------:R-:W-:Y:S02]  /*ee60*/  IMAD.MOV.U32 R13, RZ, RZ, R4 ;  /* 0x000000ffff0d7224 */ /* 0x000fe400078e0004 */
[----:B------:R-:W-:Y:S02]  /*ee70*/  IMAD.MOV.U32 R12, RZ, RZ, 0x7 ;  /* 0x00000007ff0c7424 */ /* 0x000fe400078e00ff */
[----:B------:R-:W-:-:S07]  /*ee80*/  IMAD.MOV.U32 R3, RZ, RZ, R14 ;  /* 0x000000ffff037224 */ /* 0x000fce00078e000e */
[----:B------:R-:W-:Y:S05]  /*ee90*/  WARPSYNC.COLLECTIVE R15, `(.L_x_556) ;  /* 0x000000000f087348 */ /* 0x000fea0003c00000 */
[----:B------:R0:W1:Y:S02]  /*eea0*/  SHFL.IDX P6, R14, R13, R12, R11 ;  /* 0x0000000c0d0e7389 */ /* 0x00006400000c000b */
[----:B01----:R-:W-:Y:S01]  /*eeb0*/  ENDCOLLECTIVE ;  /* 0x000000000000791b */ /* 0x003fe20003800000 */
.L_x_556:
[----:B------:R-:W-:-:S05]  /*eec0*/  @!P0 LEA R3, P2, R8, R3, 0x1 ;  /* 0x0000000308038211 */ /* 0x000fca00078408ff */
[----:B------:R-:W-:-:S05]  /*eed0*/  @!P0 IMAD.X R2, RZ, RZ, R2, P2 ;  /* 0x000000ffff028224 */ /* 0x000fca00010e0602 */
[----:B------:R-:W-:Y:S01]  /*eee0*/  @!P0 LOP3.LUT R3, R3, R2, RZ, 0x3c, !PT ;  /* 0x0000000203038212 */ /* 0x000fe200078e3cff */
[----:B------:R-:W-:-:S03]  /*eef0*/  IMAD.MOV.U32 R13, RZ, RZ, R0 ;  /* 0x000000ffff0d7224 */ /* 0x000fc600078e0000 */
[----:B------:R-:W-:-:S04]  /*ef00*/  @!P0 LOP3.LUT R2, R3, R2, RZ, 0x3c, !PT ;  /* 0x0000000203028212 */ /* 0x000fc800078e3cff */
[----:B------:R-:W-:Y:S01]  /*ef10*/  @!P0 LOP3.LUT R3, R3, R2, RZ, 0x3c, !PT ;  /* 0x0000000203038212 */ /* 0x000fe200078e3cff */
[----:B------:R-:W-:-:S07]  /*ef20*/  IMAD.MOV.U32 R4, RZ, RZ, R14 ;  /* 0x000000ffff047224 */ /* 0x000fce00078e000e */
[----:B------:R-:W-:Y:S05]  /*ef30*/  WARPSYNC.COLLECTIVE R15, `(.L_x_557) ;  /* 0x000000000f087348 */ /* 0x000fea0003c00000 */
[----:B------:R0:W1:Y:S02]  /*ef40*/  SHFL.IDX P6, R14, R13, R12, R11 ;  /* 0x0000000c0d0e7389 */ /* 0x00006400000c000b */
[----:B01----:R-:W-:Y:S01]  /*ef50*/  ENDCOLLECTIVE ;  /* 0x000000000000791b */ /* 0x003fe20003800000 */
.L_x_557:
[----:B------:R-:W-:Y:S01]  /*ef60*/  @!PT LDS RZ, [RZ] ;  /* 0x00000000fffff984 */ /* 0x000fe20000000800 */
[----:B------:R-:W-:Y:S01]  /*ef70*/  @!PT LDS RZ, [RZ] ;  /* 0x00000000fffff984 */ /* 0x000fe20000000800 */
[----:B------:R-:W-:Y:S01]  /*ef80*/  @!PT LDS RZ, [RZ] ;  /* 0x00000000fffff984 */ /* 0x000fe20000000800 */
[----:B------:R2:W-:Y:S01]  /*ef90*/  @!P0 LDGSTS.E.BYPASS.LTC128B.128 [R37+0x1b400], desc[UR50][R2.64], !P1 ;  /* 0x1b40000002258fae */ /* 0x0005e2000c901d72 */
[----:B------:R-:W-:Y:S01]  /*efa0*/  IMAD.MOV.U32 R0, RZ, RZ, R14 ;  /* 0x000000ffff007224 */ /* 0x000fe200078e000e */
[----:B------:R-:W-:Y:S06]  /*efb0*/  BRA `(.L_x_558) ;  /* 0xffffffc000d87947 */ /* 0x000fec000383ffff */
.L_x_472:
[----:B0-----:R0:W2:Y:S02]  /*efc0*/  SYNCS.PHASECHK.TRANS64.TRYWAIT P0, [R22+URZ+0x22820], R3 ;  /* 0x02282003160075a7 */ /* 0x0010a4000800017f */
[----:B--2---:R-:W-:Y:S05]  /*efd0*/  @!P0 NANOSLEEP.SYNCS 0x989680 ;  /* 0x009896800000895d */ /* 0x004fea0003900000 */
[----:B------:R-:W2:Y:S02]  /*efe0*/  @!P0 SYNCS.PHASECHK.TRANS64 P0, [R22+URZ+0x22820], R3 ;  /* 0x02282003160085a7 */ /* 0x000ea4000800007f */
[----:B--2---:R-:W-:Y:S05]  /*eff0*/  @!P0 BRA `(.L_x_472) ;  /* 0xfffffffc00f08947 */ /* 0x004fea000383ffff */
[----:B------:R-:W-:Y:S05]  /*f000*/  BRA `(.L_x_559) ;  /* 0xffffffc400347947 */ /* 0x000fea000383ffff */
.L_x_475:
[----:B--2---:R2:W3:Y:S02]  /*f010*/  SYNCS.PHASECHK.TRANS64.TRYWAIT P0, [R33+URZ+0x22860], R0 ;  /* 0x02286000210075a7 */ /* 0x0044e4000800017f */
[----:B---3--:R-:W-:Y:S05]  /*f020*/  @!P0 NANOSLEEP.SYNCS 0x989680 ;  /* 0x009896800000895d */ /* 0x008fea0003900000 */
[----:B------:R-:W3:Y:S02]  /*f030*/  @!P0 SYNCS.PHASECHK.TRANS64 P0, [R33+URZ+0x22860], R0 ;  /* 0x02286000210085a7 */ /* 0x000ee4000800007f */
[----:B---3--:R-:W-:Y:S05]  /*f040*/  @!P0 BRA `(.L_x_475) ;  /* 0xfffffffc00f08947 */ /* 0x008fea000383ffff */
[----:B------:R-:W-:Y:S05]  /*f050*/  BRA `(.L_x_560) ;  /* 0xffffffc400447947 */ /* 0x000fea000383ffff */
.L_x_476:
        /* <DEDUP_REMOVED lines=8> */
.L_x_562:
[----:B------:R-:W-:Y:S05]  /*f0e0*/  BSYNC B0 ;  /* 0x0000000000007941 */ /* 0x000fea0003800000 */
.L_x_561:
[----:B------:R-:W0:Y:S01]  /*f0f0*/  S2R R7, SR_TID.X ;  /* 0x0000000000077919 */ /* 0x000e220000002100 */
[----:B------:R-:W-:Y:S01]  /*f100*/  IMAD.MOV.U32 R13, RZ, RZ, R5 ;  /* 0x000000ffff0d7224 */ /* 0x000fe200078e0005 */
[C---:B------:R-:W-:Y:S01]  /*f110*/  LOP3.LUT P2, RZ, R25.reuse, 0x2, RZ, 0xc0, !PT ;  /* 0x0000000219ff7812 */ /* 0x040fe2000784c0ff */
[----:B------:R-:W-:Y:S01]  /*f120*/  IMAD.MOV.U32 R12, RZ, RZ, RZ ;  /* 0x000000ffff0c7224 */ /* 0x000fe200078e00ff */
[----:B------:R-:W-:Y:S01]  /*f130*/  LOP3.LUT P1, RZ, R25, 0x4, RZ, 0xc0, !PT ;  /* 0x0000000419ff7812 */ /* 0x000fe2000782c0ff */
[----:B------:R-:W-:Y:S02]  /*f140*/  IMAD.MOV.U32 R11, RZ, RZ, 0x181f ;  /* 0x0000181fff0b7424 */ /* 0x000fe400078e00ff */
[----:B------:R-:W-:Y:S01]  /*f150*/  IMAD.MOV.U32 R15, RZ, RZ, -0x1 ;  /* 0xffffffffff0f7424 */ /* 0x000fe200078e00ff */
[----:B------:R-:W-:Y:S01]  /*f160*/  ISETP.LT.OR P4, PT, R32, 0x1, !P1 ;  /* 0x000000012000780c */ /* 0x000fe20004f81670 */
[----:B------:R-:W-:Y:S02]  /*f170*/  IMAD.MOV.U32 R3, RZ, RZ, R14 ;  /* 0x000000ffff037224 */ /* 0x000fe400078e000e */
[----:B------:R-:W-:-:S10]  /*f180*/  IMAD R4, R4, 0x2, R22 ;  /* 0x0000000204047824 */ /* 0x000fd400078e0216 */
[----:B0-----:R-:W-:Y:S05]  /*f190*/  WARPSYNC.COLLECTIVE R15, `(.L_x_563) ;  /* 0x000000000f087348 */ /* 0x001fea0003c00000 */
[----:B------:R1:W2:Y:S02]  /*f1a0*/  SHFL.IDX P6, R14, R13, R12, R11 ;  /* 0x0000000c0d0e7389 */ /* 0x0002a400000c000b */
[----:B012---:R-:W-:Y:S01]  /*f1b0*/  ENDCOLLECTIVE ;  /* 0x000000000000791b */ /* 0x007fe20003800000 */
.L_x_563:
[----:B------:R-:W-:Y:S02]  /*f1c0*/  IMAD.MOV.U32 R13, RZ, RZ, R6 ;  /* 0x000000ffff0d7224 */ /* 0x000fe400078e0006 */
[----:B------:R-:W-:Y:S02]  /*f1d0*/  IMAD.MOV.U32 R12, RZ, RZ, 0x1 ;  /* 0x00000001ff0c7424 */ /* 0x000fe400078e00ff */
[----:B------:R-:W-:Y:S01]  /*f1e0*/  IMAD.SHL.U32 R0, R7, 0x8, RZ ;  /* 0x0000000807007824 */ /* 0x000fe200078e00ff */
[----:B------:R-:W-:-:S04]  /*f1f0*/  LOP3.LUT R7, R25, 0x1, RZ, 0xc0, !PT ;  /* 0x0000000119077812 */ /* 0x000fc800078ec0ff */
[----:B------:R-:W-:Y:S02]  /*f200*/  LOP3.LUT R0, R0, 0x38, RZ, 0xc0, !PT ;  /* 0x0000003800007812 */ /* 0x000fe400078ec0ff */
[----:B------:R-:W-:-:S03]  /*f210*/  ISETP.NE.U32.AND P3, PT, R7, 0x1, PT ;  /* 0x000000010700780c */ /* 0x000fc60003f65070 */
[----:B------:R-:W-:-:S05]  /*f220*/  IMAD.SHL.U32 R0, R0, 0x2, RZ ;  /* 0x0000000200007824 */ /* 0x000fca00078e00ff */
[----:B------:R-:W-:-:S13]  /*f230*/  IADD3 R2, P0, R14, R0, RZ ;  /* 0x000000000e027210 */ /* 0x000fda0007f1e0ff */
[----:B------:R-:W-:Y:S05]  /*f240*/  WARPSYNC.COLLECTIVE R15, `(.L_x_564) ;  /* 0x000000000f087348 */ /* 0x000fea0003c00000 */
[----:B------:R0:W1:Y:S02]  /*f250*/  SHFL.IDX P6, R14, R13, R12, R11 ;  /* 0x0000000c0d0e7389 */ /* 0x00006400000c000b */
[----:B01----:R-:W-:Y:S01]  /*f260*/  ENDCOLLECTIVE ;  /* 0x000000000000791b */ /* 0x003fe20003800000 */
.L_x_564:
[----:B------:R-:W-:Y:S02]  /*f270*/  IADD3.X R3, RZ, R3, RZ, P0, !PT ;  /* 0x00000003ff037210 */ /* 0x000fe400007fe4ff */
[----:B------:R-:W-:Y:S01]  /*f280*/  ISETP.LT.OR P0, PT, R32, 0x1, P3 ;  /* 0x000000012000780c */ /* 0x000fe20001f01670 */
[----:B------:R-:W-:-:S12]  /*f290*/  IMAD.MOV.U32 R13, RZ, RZ, R5 ;  /* 0x000000ffff0d7224 */ /* 0x000fd800078e0005 */
[----:B------:R-:W-:Y:S01]  /*f2a0*/  @!PT LDS RZ, [RZ] ;  /* 0x00000000fffff984 */ /* 0x000fe20000000800 */
[----:B------:R-:W-:Y:S01]  /*f2b0*/  @!PT LDS RZ, [RZ] ;  /* 0x00000000fffff984 */ /* 0x000fe20000000800 */
[----:B------:R-:W-:Y:S01]  /*f2c0*/  @!PT LDS RZ, [RZ] ;  /* 0x00000000fffff984 */ /* 0x000fe20000000800 */
[----:B------:R-:W-:Y:S01]  /*f2d0*/  LDGSTS.E.BYPASS.LTC128B.128 [R4+0x400], desc[UR50][R2.64], !P0 ;  /* 0x0040000002047fae */ /* 0x000fe2000c101d72 */
[----:B------:R-:W-:-:S13]  /*f2e0*/  ISETP.LT.OR P0, PT, R32, 0x1, !P2 ;  /* 0x000000012000780c */ /* 0x000fda0005701670 */
[----:B------:R-:W-:Y:S01]  /*f2f0*/  LDGSTS.E.BYPASS.LTC128B.128 [R4+0x3400], desc[UR50][R2.64+0x80], !P0 ;  /* 0x0340008002047fae */ /* 0x000fe2000c101d72 */
[----:B------:R-:W-:-:S03]  /*f300*/  LOP3.LUT P0, RZ, R25, 0x8, RZ, 0xc0, !PT ;  /* 0x0000000819ff7812 */ /* 0x000fc6000780c0ff */
[----:B------:R-:W-:Y:S01]  /*f310*/  LDGSTS.E.BYPASS.LTC128B.128 [R4+0x6400], desc[UR50][R2.64+0x100], !P4 ;  /* 0x0640010002047fae */ /* 0x000fe2000e101d72 */
[----:B------:R-:W-:-:S13]  /*f320*/  ISETP.LT.OR P4, PT, R32, 0x1, !P0 ;  /* 0x000000012000780c */ /* 0x000fda0004781670 */
[----:B------:R0:W-:Y:S02]  /*f330*/  LDGSTS.E.BYPASS.LTC128B.128 [R4+0x9400], desc[UR50][R2.64+0x180], !P4 ;  /* 0x0940018002047fae */ /* 0x0001e4000e101d72 */
[----:B0-----:R-:W-:-:S07]  /*f340*/  IMAD.MOV.U32 R3, RZ, RZ, R14 ;  /* 0x000000ffff037224 */ /* 0x001fce00078e000e */
[----:B------:R-:W-:Y:S05]  /*f350*/  WARPSYNC.COLLECTIVE R15, `(.L_x_565) ;  /* 0x000000000f087348 */ /* 0x000fea0003c00000 */
[----:B------:R0:W1:Y:S02]  /*f360*/  SHFL.IDX P6, R14, R13, R12, R11 ;  /* 0x0000000c0d0e7389 */ /* 0x00006400000c000b */
[----:B01----:R-:W-:Y:S01]  /*f370*/  ENDCOLLECTIVE ;  /* 0x000000000000791b */ /* 0x003fe20003800000 */
.L_x_565:
[----:B------:R-:W-:Y:S02]  /*f380*/  IMAD.MOV.U32 R13, RZ, RZ, R6 ;  /* 0x000000ffff0d7224 */ /* 0x000fe400078e0006 */
[----:B------:R-:W-:Y:S01]  /*f390*/  IMAD.MOV.U32 R12, RZ, RZ, 0x2 ;  /* 0x00000002ff0c7424 */ /* 0x000fe200078e00ff */
[----:B------:R-:W-:-:S13]  /*f3a0*/  IADD3 R2, P4, R14, R0, RZ ;  /* 0x000000000e027210 */ /* 0x000fda0007f9e0ff */
[----:B------:R-:W-:Y:S05]  /*f3b0*/  WARPSYNC.COLLECTIVE R15, `(.L_x_566) ;  /* 0x000000000f087348 */ /* 0x000fea0003c00000 */
[----:B------:R0:W1:Y:S02]  /*f3c0*/  SHFL.IDX P6, R14, R13, R12, R11 ;  /* 0x0000000c0d0e7389 */ /* 0x00006400000c000b */
[----:B01----:R-:W-:Y:S01]  /*f3d0*/  ENDCOLLECTIVE ;  /* 0x000000000000791b */ /* 0x003fe20003800000 */
.L_x_566:
[----:B------:R-:W-:Y:S01]  /*f3e0*/  IMAD.X R3, RZ, RZ, R3, P4 ;  /* 0x000000ffff037224 */ /* 0x000fe200020e0603 */
        /* <DEDUP_REMOVED lines=8> */
[----:B------:R-:W-:-:S13]  /*f470*/  ISETP.LT.OR P4, PT, R32, 0x11, !P1 ;  /* 0x000000112000780c */ /* 0x000fda0004f81670 */
[----:B------:R-:W-:Y:S01]  /*f480*/  LDGSTS.E.BYPASS.LTC128B.128 [R4+0x6c00], desc[UR50][R2.64+0x100], !P4 ;  /* 0x06c0010002047fae */ /* 0x000fe2000e101d72 */
[----:B------:R-:W-:-:S13]  /*f490*/  ISETP.LT.OR P4, PT, R32, 0x11, !P0 ;  /* 0x000000112000780c */ /* 0x000fda0004781670 */
[----:B------:R0:W-:Y:S02]  /*f4a0*/  LDGSTS.E.BYPASS.LTC128B.128 [R4+0x9c00], desc[UR50][R2.64+0x180], !P4 ;  /* 0x09c0018002047fae */ /* 0x0001e4000e101d72 */
[----:B0-----:R-:W-:-:S07]  /*f4b0*/  IMAD.MOV.U32 R3, RZ, RZ, R14 ;  /* 0x000000ffff037224 */ /* 0x001fce00078e000e */
[----:B------:R-:W-:Y:S05]  /*f4c0*/  WARPSYNC.COLLECTIVE R15, `(.L_x_567) ;  /* 0x000000000f087348 */ /* 0x000fea0003c00000 */
[----:B------:R0:W1:Y:S02]  /*f4d0*/  SHFL.IDX P6, R14, R13, R12, R11 ;  /* 0x0000000c0d0e7389 */ /* 0x00006400000c000b */
[----:B01----:R-:W-:Y:S01]  /*f4e0*/  ENDCOLLECTIVE ;  /* 0x000000000000791b */ /* 0x003fe20003800000 */
.L_x_567:
[----:B------:R-:W-:Y:S02]  /*f4f0*/  IMAD.MOV.U32 R13, RZ, RZ, R6 ;  /* 0x000000ffff0d7224 */ /* 0x000fe400078e0006 */
[----:B------:R-:W-:Y:S01]  /*f500*/  IMAD.MOV.U32 R12, RZ, RZ, 0x3 ;  /* 0x00000003ff0c7424 */ /* 0x000fe200078e00ff */
[----:B------:R-:W-:-:S13]  /*f510*/  IADD3 R2, P4, R14, R0, RZ ;  /* 0x000000000e027210 */ /* 0x000fda0007f9e0ff */
[----:B------:R-:W-:Y:S05]  /*f520*/  WARPSYNC.COLLECTIVE R15, `(.L_x_568) ;  /* 0x000000000f087348 */ /* 0x000fea0003c00000 */
[----:B------:R0:W1:Y:S02]  /*f530*/  SHFL.IDX P6, R14, R13, R12, R11 ;  /* 0x0000000c0d0e7389 */ /* 0x00006400000c000b */
[----:B01----:R-:W-:Y:S01]  /*f540*/  ENDCOLLECTIVE ;  /* 0x000000000000791b */ /* 0x003fe20003800000 */
.L_x_568:
        /* <DEDUP_REMOVED lines=17> */
.L_x_569:
[----:B------:R-:W-:Y:S02]  /*f660*/  IMAD.MOV.U32 R13, RZ, RZ, R6 ;  /* 0x000000ffff0d7224 */ /* 0x000fe400078e0006 */
[----:B------:R-:W-:Y:S01]  /*f670*/  IMAD.MOV.U32 R12, RZ, RZ, 0x4 ;  /* 0x00000004ff0c7424 */ /* 0x000fe200078e00ff */
[----:B------:R-:W-:-:S13]  /*f680*/  IADD3 R2, P4, R14, R0, RZ ;  /* 0x000000000e027210 */ /* 0x000fda0007f9e0ff */
[----:B------:R-:W-:Y:S05]  /*f690*/  WARPSYNC.COLLECTIVE R15, `(.L_x_570) ;  /* 0x000000000f087348 */ /* 0x000fea0003c00000 */
[----:B------:R0:W1:Y:S02]  /*f6a0*/  SHFL.IDX P6, R14, R13, R12, R11 ;  /* 0x0000000c0d0e7389 */ /* 0x00006400000c000b */
[----:B01----:R-:W-:Y:S01]  /*f6b0*/  ENDCOLLECTIVE ;  /* 0x000000000000791b */ /* 0x003fe20003800000 */
.L_x_570:
        /* <DEDUP_REMOVED lines=17> */
.L_x_571:
[----:B------:R-:W-:Y:S02]  /*f7d0*/  IMAD.MOV.U32 R13, RZ, RZ, R6 ;  /* 0x000000ffff0d7224 */ /* 0x000fe400078e0006 */
[----:B------:R-:W-:Y:S01]  /*f7e0*/  IMAD.MOV.U32 R12, RZ, RZ, 0x5 ;  /* 0x00000005ff0c7424 */ /* 0x000fe200078e00ff */
[----:B------:R-:W-:-:S13]  /*f7f0*/  IADD3 R2, P4, R14, R0, RZ ;  /* 0x000000000e027210 */ /* 0x000fda0007f9e0ff */
[----:B------:R-:W-:Y:S05]  /*f800*/  WARPSYNC.COLLECTIVE R15, `(.L_x_572) ;  /* 0x000000000f087348 */ /* 0x000fea0003c00000 */
[----:B------:R0:W1:Y:S02]  /*f810*/  SHFL.IDX P6, R14, R13, R12, R11 ;  /* 0x0000000c0d0e7389 */ /* 0x00006400000c000b */
[----:B01----:R-:W-:Y:S01]  /*f820*/  ENDCOLLECTIVE ;  /* 0x000000000000791b */ /* 0x003fe20003800000 */
.L_x_572:
[----:B------:R-:W-:Y:S01]  /*f830*/  IMAD.X R3, RZ, RZ, R3, P4 ;  /* 0x000000ffff037224 */ /* 0x000fe200020e0603 */
[----:B------:R-:W-:Y:S01]  /*f840*/  ISETP.LT.OR P4, PT, R32, 0x41, P3 ;  /* 0x000000412000780c */ /* 0x000fe20001f81670 */
[----:B------:R-:W-:-:S12]  /*f850*/  IMAD.MOV.U32 R13, RZ, RZ, R5 ;  /* 0x000000ffff0d7224 */ /* 0x000fd800078e0005 */
[----:B------:R-:W-:Y:S01]  /*f860*/  @!PT LDS RZ, [RZ] ;  /* 0x00000000fffff984 */ /* 0x000fe20000000800 */
[----:B------:R-:W-:Y:S01]  /*f870*/  @!PT LDS RZ, [RZ] ;  /* 0x00000000fffff984 */ /* 0x000fe20000000800 */
[----:B------:R-:W-:Y:S01]  /*f880*/  @!PT LDS RZ, [RZ] ;  /* 0x00000000fffff984 */ /* 0x000fe20000000800 */
[----:B------:R0:W-:Y:S01]  /*f890*/  LDGSTS.E.BYPASS.LTC128B.128 [R4+0x2400], desc[UR50][R2.64], !P4 ;  /* 0x0240000002047fae */ /* 0x0001e2000e101d72 */
[----:B------:R-:W-:Y:S01]  /*f8a0*/  ISETP.LT.OR P4, PT, R32, 0x41, !P2 ;  /* 0x000000412000780c */ /* 0x000fe20005781670 */
[----:B------:R-:W-:-:S12]  /*f8b0*/  IMAD.MOV.U32 R6, RZ, RZ, R14 ;  /* 0x000000ffff067224 */ /* 0x000fd800078e000e */
[----:B0-----:R-:W-:Y:S05]  /*f8c0*/  WARPSYNC.COLLECTIVE R15, `(.L_x_573) ;  /* 0x000000000f087348 */ /* 0x001fea0003c00000 */
[----:B------:R1:W2:Y:S02]  /*f8d0*/  SHFL.IDX P6, R14, R13, R12, R11 ;  /* 0x0000000c0d0e7389 */ /* 0x0002a400000c000b */
[----:B012---:R-:W-:Y:S01]  /*f8e0*/  ENDCOLLECTIVE ;  /* 0x000000000000791b */ /* 0x007fe20003800000 */
.L_x_573:
[----:B------:R-:W-:Y:S01]  /*f8f0*/  @!PT LDS RZ, [RZ] ;  /* 0x00000000fffff984 */ /* 0x000fe20000000800 */
[----:B------:R-:W-:Y:S01]  /*f900*/  @!PT LDS RZ, [RZ] ;  /* 0x00000000fffff984 */ /* 0x000fe20000000800 */
[----:B------:R-:W-:Y:S01]  /*f910*/  @!PT LDS RZ, [RZ] ;  /* 0x00000000fffff984 */ /* 0x000fe20000000800 */
[----:B------:R0:W-:Y:S01]  /*f920*/  LDGSTS.E.BYPASS.LTC128B.128 [R4+0x5400], desc[UR50][R2.64+0x80], !P4 ;  /* 0x0540008002047fae */ /* 0x0001e2000e101d72 */
[----:B------:R-:W-:-:S13]  /*f930*/  ISETP.LT.OR P4, PT, R32, 0x41, !P1 ;  /* 0x000000412000780c */ /* 0x000fda0004f81670 */
[----:B------:R0:W-:Y:S01]  /*f940*/  LDGSTS.E.BYPASS.LTC128B.128 [R4+0x8400], desc[UR50][R2.64+0x100], !P4 ;  /* 0x0840010002047fae */ /* 0x0001e2000e101d72 */
[----:B------:R-:W-:-:S13]  /*f950*/  ISETP.LT.OR P4, PT, R32, 0x41, !P0 ;  /* 0x000000412000780c */ /* 0x000fda0004781670 */
[----:B------:R0:W-:Y:S01]  /*f960*/  LDGSTS.E.BYPASS.LTC128B.128 [R4+0xb400], desc[UR50][R2.64+0x180], !P4 ;  /* 0x0b40018002047fae */ /* 0x0001e2000e101d72 */
[----:B------:R-:W-:Y:S05]  /*f970*/  BRA `(.L_x_574) ;  /* 0xffffffc0007c7947 */ /* 0x000fea000383ffff */
.L_x_483:
[----:B0-----:R0:W2:Y:S02]  /*f980*/  SYNCS.PHASECHK.TRANS64.TRYWAIT P0, [R10+URZ+0x22840], R20 ;  /* 0x022840140a0075a7 */ /* 0x0010a4000800017f */
[----:B--2---:R-:W-:Y:S05]  /*f990*/  @!P0 NANOSLEEP.SYNCS 0x989680 ;  /* 0x009896800000895d */ /* 0x004fea0003900000 */
[----:B------:R-:W2:Y:S02]  /*f9a0*/  @!P0 SYNCS.PHASECHK.TRANS64 P0, [R10+URZ+0x22840], R20 ;  /* 0x022840140a0085a7 */ /* 0x000ea4000800007f */
[----:B--2---:R-:W-:Y:S05]  /*f9b0*/  @!P0 BRA `(.L_x_483) ;  /* 0xfffffffc00f08947 */ /* 0x004fea000383ffff */
[----:B------:R-:W-:Y:S05]  /*f9c0*/  BRA `(.L_x_575) ;  /* 0xffffffc400ac7947 */ /* 0x000fea000383ffff */
.L_x_484:
[----:B------:R-:W-:Y:S01]  /*f9d0*/  BSSY B1, `(.L_x_576) ;  /* 0x0000008000017945 */ /* 0x000fe20003800000 */
[----:B------:R-:W-:Y:S02]  /*f9e0*/  IMAD.MOV.U32 R13, RZ, RZ, R8 ;  /* 0x000000ffff0d7224 */ /* 0x000fe400078e0008 */
[----:B------:R-:W-:Y:S02]  /*f9f0*/  IMAD.MOV.U32 R12, RZ, RZ, RZ ;  /* 0x000000ffff0c7224 */ /* 0x000fe400078e00ff */
[----:B------:R-:W-:Y:S02]  /*fa00*/  IMAD.MOV.U32 R11, RZ, RZ, 0x181f ;  /* 0x0000181fff0b7424 */ /* 0x000fe400078e00ff */
[----:B------:R-:W-:-:S07]  /*fa10*/  IMAD.MOV.U32 R15, RZ, RZ, -0x1 ;  /* 0xffffffffff0f7424 */ /* 0x000fce00078e00ff */
[----:B01----:R-:W-:Y:S05]  /*fa20*/  WARPSYNC.COLLECTIVE R15, `(.L_x_577) ;  /* 0x000000000f087348 */ /* 0x003fea0003c00000 */
[----:B------:R2:W3:Y:S02]  /*fa30*/  SHFL.IDX P6, R14, R13, R12, R11 ;  /* 0x0000000c0d0e7389 */ /* 0x0004e400000c000b */
[----:B0123--:R-:W-:Y:S01]  /*fa40*/  ENDCOLLECTIVE ;  /* 0x000000000000791b */ /* 0x00ffe20003800000 */
.L_x_577:
[----:B------:R-:W-:Y:S05]  /*fa50*/  BSYNC B1 ;  /* 0x0000000000017941 */ /* 0x000fea0003800000 */
.L_x_576:
[----:B------:R-:W-:Y:S01]  /*fa60*/  IMAD.MOV.U32 R13, RZ, RZ, R6 ;  /* 0x000000ffff0d7224 */ /* 0x000fe200078e0006 */
[----:B------:R-:W-:Y:S01]  /*fa70*/  MOV R15, 0xffffffff ;  /* 0xffffffff000f7802 */ /* 0x000fe20000000f00 */
[----:B------:R-:W-:Y:S02]  /*fa80*/  IMAD.MOV.U32 R12, RZ, RZ, RZ ;  /* 0x000000ffff0c7224 */ /* 0x000fe400078e00ff */
[----:B------:R-:W-:Y:S02]  /*fa90*/  IMAD.MOV.U32 R11, RZ, RZ, 0x181f ;  /* 0x0000181fff0b7424 */ /* 0x000fe400078e00ff */
[----:B------:R-:W-:Y:S02]  /*faa0*/  IMAD.MOV.U32 R3, RZ, RZ, R14 ;  /* 0x000000ffff037224 */ /* 0x000fe400078e000e */
[----:B------:R-:W-:-:S07]  /*fab0*/  IMAD R7, R7, 0x2, R22 ;  /* 0x0000000207077824 */ /* 0x000fce00078e0216 */
[----:B------:R-:W-:Y:S05]  /*fac0*/  WARPSYNC.COLLECTIVE R15, `(.L_x_578) ;  /* 0x000000000f087348 */ /* 0x000fea0003c00000 */
[----:B------:R0:W1:Y:S02]  /*fad0*/  SHFL.IDX P6, R14, R13, R12, R11 ;  /* 0x0000000c0d0e7389 */ /* 0x00006400000c000b */
[----:B01----:R-:W-:Y:S01]  /*fae0*/  ENDCOLLECTIVE ;  /* 0x000000000000791b */ /* 0x003fe20003800000 */
.L_x_578:
[----:B------:R-:W-:Y:S02]  /*faf0*/  IMAD.MOV.U32 R13, RZ, RZ, R8 ;  /* 0x000000ffff0d7224 */ /* 0x000fe400078e0008 */
[----:B------:R-:W-:Y:S02]  /*fb00*/  IMAD.MOV.U32 R12, RZ, RZ, 0x1 ;  /* 0x00000001ff0c7424 */ /* 0x000fe400078e00ff */
[----:B------:R-:W-:-:S07]  /*fb10*/  IMAD.MOV.U32 R2, RZ, RZ, R14 ;  /* 0x000000ffff027224 */ /* 0x000fce00078e000e */
[----:B------:R-:W-:Y:S05]  /*fb20*/  WARPSYNC.COLLECTIVE R15, `(.L_x_579) ;  /* 0x000000000f087348 */ /* 0x000fea0003c00000 */
[----:B------:R0:W1:Y:S02]  /*fb30*/  SHFL.IDX P6, R14, R13, R12, R11 ;  /* 0x0000000c0d0e7389 */ /* 0x00006400000c000b */
[----:B01----:R-:W-:Y:S01]  /*fb40*/  ENDCOLLECTIVE ;  /* 0x000000000000791b */ /* 0x003fe20003800000 */
.L_x_579:
        /* <DEDUP_REMOVED lines=11> */
.L_x_580:
[----:B------:R-:W-:Y:S02]  /*fc00*/  IMAD.MOV.U32 R13, RZ, RZ, R8 ;  /* 0x000000ffff0d7224 */ /* 0x000fe400078e0008 */
[----:B------:R-:W-:Y:S02]  /*fc10*/  IMAD.MOV.U32 R12, RZ, RZ, 0x2 ;  /* 0x00000002ff0c7424 */ /* 0x000fe400078e00ff */
[----:B------:R-:W-:-:S07]  /*fc20*/  IMAD.MOV.U32 R2, RZ, RZ, R14 ;  /* 0x000000ffff027224 */ /* 0x000fce00078e000e */
[----:B------:R-:W-:Y:S05]  /*fc30*/  WARPSYNC.COLLECTIVE R15, `(.L_x_581) ;  /* 0x000000000f087348 */ /* 0x000fea0003c00000 */
[----:B------:R0:W1:Y:S02]  /*fc40*/  SHFL.IDX P6, R14, R13, R12, R11 ;  /* 0x0000000c0d0e7389 */ /* 0x00006400000c000b */
[----:B01----:R-:W-:Y:S01]  /*fc50*/  ENDCOLLECTIVE ;  /* 0x000000000000791b */ /* 0x003fe20003800000 */
.L_x_581:
        /* <DEDUP_REMOVED lines=11> */
.L_x_582:
[----:B------:R-:W-:Y:S02]  /*fd10*/  IMAD.MOV.U32 R13, RZ, RZ, R8 ;  /* 0x000000ffff0d7224 */ /* 0x000fe400078e0008 */
[----:B------:R-:W-:Y:S02]  /*fd20*/  IMAD.MOV.U32 R12, RZ, RZ, 0x3 ;  /* 0x00000003ff0c7424 */ /* 0x000fe400078e00ff */
[----:B------:R-:W-:-:S07]  /*fd30*/  IMAD.MOV.U32 R2, RZ, RZ, R14 ;  /* 0x000000ffff027224 */ /* 0x000fce00078e000e */
[----:B------:R-:W-:Y:S05]  /*fd40*/  WARPSYNC.COLLECTIVE R15, `(.L_x_583) ;  /* 0x000000000f087348 */ /* 0x000fea0003c00000 */
[----:B------:R0:W1:Y:S02]  /*fd50*/  SHFL.IDX P6, R14, R13, R12, R11 ;  /* 0x0000000c0d0e7389 */ /* 0x00006400000c000b */
[----:B01----:R-:W-:Y:S01]  /*fd60*/  ENDCOLLECTIVE ;  /* 0x000000000000791b */ /* 0x003fe20003800000 */
.L_x_583:
        /* <DEDUP_REMOVED lines=11> */
.L_x_584:
[----:B------:R-:W-:Y:S02]  /*fe20*/  IMAD.MOV.U32 R13, RZ, RZ, R8 ;  /* 0x000000ffff0d7224 */ /* 0x000fe400078e0008 */
[----:B------:R-:W-:Y:S02]  /*fe30*/  IMAD.MOV.U32 R12, RZ, RZ, 0x4 ;  /* 0x00000004ff0c7424 */ /* 0x000fe400078e00ff */
[----:B------:R-:W-:-:S07]  /*fe40*/  IMAD.MOV.U32 R2, RZ, RZ, R14 ;  /* 0x000000ffff027224 */ /* 0x000fce00078e000e */
[----:B------:R-:W-:Y:S05]  /*fe50*/  WARPSYNC.COLLECTIVE R15, `(.L_x_585) ;  /* 0x000000000f087348 */ /* 0x000fea0003c00000 */
[----:B------:R0:W1:Y:S02]  /*fe60*/  SHFL.IDX P6, R14, R13, R12, R11 ;  /* 0x0000000c0d0e7389 */ /* 0x00006400000c000b */
[----:B01----:R-:W-:Y:S01]  /*fe70*/  ENDCOLLECTIVE ;  /* 0x000000000000791b */ /* 0x003fe20003800000 */
.L_x_585:
        /* <DEDUP_REMOVED lines=11> */
.L_x_586:
[----:B------:R-:W-:Y:S02]  /*ff30*/  IMAD.MOV.U32 R13, RZ, RZ, R8 ;  /* 0x000000ffff0d7224 */ /* 0x000fe400078e0008 */
[----:B------:R-:W-:Y:S02]  /*ff40*/  IMAD.MOV.U32 R12, RZ, RZ, 0x5 ;  /* 0x00000005ff0c7424 */ /* 0x000fe400078e00ff */
[----:B------:R-:W-:-:S07]  /*ff50*/  IMAD.MOV.U32 R2, RZ, RZ, R14 ;  /* 0x000000ffff027224 */ /* 0x000fce00078e000e */
[----:B------:R-:W-:Y:S05]  /*ff60*/  WARPSYNC.COLLECTIVE R15, `(.L_x_587) ;  /* 0x000000000f087348 */ /* 0x000fea0003c00000 */
[----:B------:R0:W1:Y:S02]  /*ff70*/  SHFL.IDX P6, R14, R13, R12, R11 ;  /* 0x0000000c0d0e7389 */ /* 0x00006400000c000b */
[----:B01----:R-:W-:Y:S01]  /*ff80*/  ENDCOLLECTIVE ;  /* 0x000000000000791b */ /* 0x003fe20003800000 */
.L_x_587:
        /* <DEDUP_REMOVED lines=11> */
.L_x_588:
[----:B------:R-:W-:Y:S05]  /*10040*/  BRA `(.L_x_589) ;  /* 0xffffffc000dc7947 */ /* 0x000fea000383ffff */
.L_x_489:
[----:B---3--:R3:W4:Y:S02]  /*10050*/  SYNCS.PHASECHK.TRANS64.TRYWAIT P0, [R10+URZ+0x22860], R20 ;  /* 0x022860140a0075a7 */ /* 0x008724000800017f */
[----:B----4-:R-:W-:Y:S05]  /*10060*/  @!P0 NANOSLEEP.SYNCS 0x989680 ;  /* 0x009896800000895d */ /* 0x010fea0003900000 */
[----:B------:R-:W4:Y:S02]  /*10070*/  @!P0 SYNCS.PHASECHK.TRANS64 P0, [R10+URZ+0x22860], R20 ;  /* 0x022860140a0085a7 */ /* 0x000f24000800007f */
[----:B----4-:R-:W-:Y:S05]  /*10080*/  @!P0 BRA `(.L_x_489) ;  /* 0xfffffffc00f08947 */ /* 0x010fea000383ffff */
[----:B------:R-:W-:Y:S05]  /*10090*/  BRA `(.L_x_590) ;  /* 0xffffffc4002c7947 */ /* 0x000fea000383ffff */
.L_x_490:
[----:B------:R-:W-:Y:S01]  /*100a0*/  BSSY B1, `(.L_x_591) ;  /* 0x0000008000017945 */ /* 0x000fe20003800000 */
[----:B------:R-:W-:Y:S01]  /*100b0*/  IMAD.MOV.U32 R13, RZ, RZ, R25 ;  /* 0x000000ffff0d7224 */ /* 0x000fe200078e0019 */
[----:B------:R-:W-:Y:S01]  /*100c0*/  MOV R11, 0x181f ;  /* 0x0000181f000b7802 */ /* 0x000fe20000000f00 */
[----:B------:R-:W-:Y:S02]  /*100d0*/  IMAD.MOV.U32 R12, RZ, RZ, RZ ;  /* 0x000000ffff0c7224 */ /* 0x000fe400078e00ff */
[----:B------:R-:W-:-:S07]  /*100e0*/  IMAD.MOV.U32 R15, RZ, RZ, -0x1 ;  /* 0xffffffffff0f7424 */ /* 0x000fce00078e00ff */
[----:B-12---:R-:W-:Y:S05]  /*100f0*/  WARPSYNC.COLLECTIVE R15, `(.L_x_592) ;  /* 0x000000000f087348 */ /* 0x006fea0003c00000 */
[----:B------:R0:W3:Y:S02]  /*10100*/  SHFL.IDX P6, R14, R13, R12, R11 ;  /* 0x0000000c0d0e7389 */ /* 0x0000e400000c000b */
[----:B0123--:R-:W-:Y:S01]  /*10110*/  ENDCOLLECTIVE ;  /* 0x000000000000791b */ /* 0x00ffe20003800000 */
.L_x_592:
[----:B------:R-:W-:Y:S05]  /*10120*/  BSYNC B1 ;  /* 0x0000000000017941 */ /* 0x000fea0003800000 */
.L_x_591:
[----:B------:R-:W-:Y:S02]  /*10130*/  IMAD.MOV.U32 R13, RZ, RZ, R17 ;  /* 0x000000ffff0d7224 */ /* 0x000fe400078e0011 */
[----:B------:R-:W-:Y:S02]  /*10140*/  IMAD.MOV.U32 R12, RZ, RZ, RZ ;  /* 0x000000ffff0c7224 */ /* 0x000fe400078e00ff */
[----:B------:R-:W-:Y:S02]  /*10150*/  IMAD.MOV.U32 R11, RZ, RZ, 0x181f ;  /* 0x0000181fff0b7424 */ /* 0x000fe400078e00ff */
[----:B------:R-:W-:Y:S02]  /*10160*/  IMAD.MOV.U32 R15, RZ, RZ, -0x1 ;  /* 0xffffffffff0f7424 */ /* 0x000fe400078e00ff */
[----:B------:R-:W-:Y:S02]  /*10170*/  IMAD.MOV.U32 R3, RZ, RZ, R14 ;  /* 0x000000ffff037224 */ /* 0x000fe400078e000e */
[----:B------:R-:W-:-:S07]  /*10180*/  IMAD R20, R20, 0x2, R22 ;  /* 0x0000000214147824 */ /* 0x000fce00078e0216 */
[----:B------:R-:W-:Y:S05]  /*10190*/  WARPSYNC.COLLECTIVE R15, `(.L_x_593) ;  /* 0x000000000f087348 */ /* 0x000fea0003c00000 */
[----:B------:R0:W1:Y:S02]  /*101a0*/  SHFL.IDX P6, R14, R13, R12, R11 ;  /* 0x0000000c0d0e7389 */ /* 0x00006400000c000b */
[----:B01----:R-:W-:Y:S01]  /*101b0*/  ENDCOLLECTIVE ;  /* 0x000000000000791b */ /* 0x003fe20003800000 */
.L_x_593:
[----:B------:R-:W-:Y:S02]  /*101c0*/  IMAD.MOV.U32 R13, RZ, RZ, R25 ;  /* 0x000000ffff0d7224 */ /* 0x000fe400078e0019 */
[----:B------:R-:W-:Y:S01]  /*101d0*/  IMAD.MOV.U32 R12, RZ, RZ, 0x1 ;  /* 0x00000001ff0c7424 */ /* 0x000fe200078e00ff */
[----:B------:R-:W-:-:S13]  /*101e0*/  IADD3 R2, P0, R14, R0, RZ ;  /* 0x000000000e027210 */ /* 0x000fda0007f1e0ff */
[----:B------:R-:W-:Y:S05]  /*101f0*/  WARPSYNC.COLLECTIVE R15, `(.L_x_594) ;  /* 0x000000000f087348 */ /* 0x000fea0003c00000 */
[----:B------:R0:W1:Y:S02]  /*10200*/  SHFL.IDX P6, R14, R13, R12, R11 ;  /* 0x0000000c0d0e7389 */ /* 0x00006400000c000b */
[----:B01----:R-:W-:Y:S01]  /*10210*/  ENDCOLLECTIVE ;  /* 0x000000000000791b */ /* 0x003fe20003800000 */
.L_x_594:
[----:B------:R-:W-:-:S05]  /*10220*/  IMAD.X R3, RZ, RZ, R3, P0 ;  /* 0x000000ffff037224 */ /* 0x000fca00000e0603 */
[----:B------:R-:W-:Y:S01]  /*10230*/  @!PT LDS RZ, [RZ] ;  /* 0x00000000fffff984 */ /* 0x000fe20000000800 */
[----:B------:R-:W-:Y:S01]  /*10240*/  @!PT LDS RZ, [RZ] ;  /* 0x00000000fffff984 */ /* 0x000fe20000000800 */
[----:B------:R-:W-:Y:S01]  /*10250*/  @!PT LDS RZ, [RZ] ;  /* 0x00000000fffff984 */ /* 0x000fe20000000800 */
[----:B------:R0:W-:Y:S04]  /*10260*/  LDGSTS.E.BYPASS.LTC128B.128 [R20+0x400], desc[UR50][R2.64], !P5 ;  /* 0x0040000002147fae */ /* 0x0001e8000e901d72 */
[----:B------:R0:W-:Y:S01]  /*10270*/  LDGSTS.E.BYPASS.LTC128B.128 [R20+0x3400], desc[UR50][R2.64+0x80], !P4 ;  /* 0x0340008002147fae */ /* 0x0001e2000e101d72 */
[----:B------:R-:W-:-:S03]  /*10280*/  IMAD.MOV.U32 R13, RZ, RZ, R17 ;  /* 0x000000ffff0d7224 */ /* 0x000fc600078e0011 */
[----:B------:R0:W-:Y:S04]  /*10290*/  LDGSTS.E.BYPASS.LTC128B.128 [R20+0x6400], desc[UR50][R2.64+0x100], !P3 ;  /* 0x0640010002147fae */ /* 0x0001e8000d901d72 */
[----:B------:R0:W-:Y:S01]  /*102a0*/  LDGSTS.E.BYPASS.LTC128B.128 [R20+0x9400], desc[UR50][R2.64+0x180], !P1 ;  /* 0x0940018002147fae */ /* 0x0001e2000c901d72 */
[----:B------:R-:W-:-:S07]  /*102b0*/  IMAD.MOV.U32 R4, RZ, RZ, R14 ;  /* 0x000000ffff047224 */ /* 0x000fce00078e000e */
[----:B0-----:R-:W-:Y:S05]  /*102c0*/  WARPSYNC.COLLECTIVE R15, `(.L_x_595) ;  /* 0x000000000f087348 */ /* 0x001fea0003c00000 */
[----:B------:R1:W2:Y:S02]  /*102d0*/  SHFL.IDX P6, R14, R13, R12, R11 ;  /* 0x0000000c0d0e7389 */ /* 0x0002a400000c000b */
[----:B012---:R-:W-:Y:S01]  /*102e0*/  ENDCOLLECTIVE ;  /* 0x000000000000791b */ /* 0x007fe20003800000 */
.L_x_595:
[----:B------:R-:W-:Y:S02]  /*102f0*/  IMAD.MOV.U32 R13, RZ, RZ, R25 ;  /* 0x000000ffff0d7224 */ /* 0x000fe400078e0019 */
[----:B------:R-:W-:Y:S01]  /*10300*/  IMAD.MOV.U32 R12, RZ, RZ, 0x2 ;  /* 0x00000002ff0c7424 */ /* 0x000fe200078e00ff */
[----:B------:R-:W-:-:S13]  /*10310*/  IADD3 R2, P0, R14, R0, RZ ;  /* 0x000000000e027210 */ /* 0x000fda0007f1e0ff */
[----:B------:R-:W-:Y:S05]  /*10320*/  WARPSYNC.COLLECTIVE R15, `(.L_x_596) ;  /* 0x000000000f087348 */ /* 0x000fea0003c00000 */
[----:B------:R0:W1:Y:S02]  /*10330*/  SHFL.IDX P6, R14, R13, R12, R11 ;  /* 0x0000000c0d0e7389 */ /* 0x00006400000c000b */
[----:B01----:R-:W-:Y:S01]  /*10340*/  ENDCOLLECTIVE ;  /* 0x000000000000791b */ /* 0x003fe20003800000 */
.L_x_596:
        /* <DEDUP_REMOVED lines=13> */
.L_x_597:
[----:B------:R-:W-:Y:S02]  /*10420*/  IMAD.MOV.U32 R13, RZ, RZ, R25 ;  /* 0x000000ffff0d7224 */ /* 0x000fe400078e0019 */
[----:B------:R-:W-:Y:S02]  /*10430*/  IMAD.MOV.U32 R12, RZ, RZ, 0x3 ;  /* 0x00000003ff0c7424 */ /* 0x000fe400078e00ff */
[----:B------:R-:W-:-:S07]  /*10440*/  IMAD.MOV.U32 R8, RZ, RZ, R14 ;  /* 0x000000ffff087224 */ /* 0x000fce00078e000e */
[----:B------:R-:W-:Y:S05]  /*10450*/  WARPSYNC.COLLECTIVE R15, `(.L_x_598) ;  /* 0x000000000f087348 */ /* 0x000fea0003c00000 */
[----:B------:R0:W1:Y:S02]  /*10460*/  SHFL.IDX P6, R14, R13, R12, R11 ;  /* 0x0000000c0d0e7389 */ /* 0x00006400000c000b */
[----:B01----:R-:W-:Y:S01]  /*10470*/  ENDCOLLECTIVE ;  /* 0x000000000000791b */ /* 0x003fe20003800000 */
.L_x_598:
        /* <DEDUP_REMOVED lines=14> */
.L_x_599:
[----:B------:R-:W-:Y:S02]  /*10560*/  IMAD.MOV.U32 R13, RZ, RZ, R25 ;  /* 0x000000ffff0d7224 */ /* 0x000fe400078e0019 */
[----:B------:R-:W-:Y:S01]  /*10570*/  IMAD.MOV.U32 R12, RZ, RZ, 0x4 ;  /* 0x00000004ff0c7424 */ /* 0x000fe200078e00ff */
[----:B------:R-:W-:-:S13]  /*10580*/  IADD3 R2, P0, R14, R0, RZ ;  /* 0x000000000e027210 */ /* 0x000fda0007f1e0ff */
[----:B------:R-:W-:Y:S05]  /*10590*/  WARPSYNC.COLLECTIVE R15, `(.L_x_600) ;  /* 0x000000000f087348 */ /* 0x000fea0003c00000 */
[----:B------:R0:W1:Y:S02]  /*105a0*/  SHFL.IDX P6, R14, R13, R12, R11 ;  /* 0x0000000c0d0e7389 */ /* 0x00006400000c000b */
[----:B01----:R-:W-:Y:S01]  /*105b0*/  ENDCOLLECTIVE ;  /* 0x000000000000791b */ /* 0x003fe20003800000 */
.L_x_600:
        /* <DEDUP_REMOVED lines=13> */
.L_x_601:
[----:B------:R-:W-:Y:S02]  /*10690*/  IMAD.MOV.U32 R13, RZ, RZ, R25 ;  /* 0x000000ffff0d7224 */ /* 0x000fe400078e0019 */
[----:B------:R-:W-:Y:S01]  /*106a0*/  IMAD.MOV.U32 R12, RZ, RZ, 0x5 ;  /* 0x00000005ff0c7424 */ /* 0x000fe200078e00ff */
[----:B------:R-:W-:-:S13]  /*106b0*/  IADD3 R2, P0, R14, R0, RZ ;  /* 0x000000000e027210 */ /* 0x000fda0007f1e0ff */
[----:B------:R-:W-:Y:S05]  /*106c0*/  WARPSYNC.COLLECTIVE R15, `(.L_x_602) ;  /* 0x000000000f087348 */ /* 0x000fea0003c00000 */
[----:B------:R0:W1:Y:S02]  /*106d0*/  SHFL.IDX P6, R14, R13, R12, R11 ;  /* 0x0000000c0d0e7389 */ /* 0x00006400000c000b */
[----:B01----:R-:W-:Y:S01]  /*106e0*/  ENDCOLLECTIVE ;  /* 0x000000000000791b */ /* 0x003fe20003800000 */
.L_x_602:
        /* <DEDUP_REMOVED lines=13> */
.L_x_603:
[----:B------:R-:W-:Y:S05]  /*107c0*/  BRA `(.L_x_604) ;  /* 0xffffffc000747947 */ /* 0x000fea000383ffff */
.L_x_498:
[----:B------:R-:W-:Y:S01]  /*107d0*/  BSSY B0, `(.L_x_605) ;  /* 0x0000008000007945 */ /* 0x000fe20003800000 */
[----:B------:R-:W-:Y:S01]  /*107e0*/  MOV R13, R16 ;  /* 0x00000010000d7202 */ /* 0x000fe20000000f00 */
[----:B------:R-:W-:Y:S02]  /*107f0*/  IMAD.MOV.U32 R12, RZ, RZ, RZ ;  /* 0x000000ffff0c7224 */ /* 0x000fe400078e00ff */
[----:B------:R-:W-:Y:S02]  /*10800*/  IMAD.MOV.U32 R11, RZ, RZ, 0x1f ;  /* 0x0000001fff0b7424 */ /* 0x000fe400078e00ff */
[----:B------:R-:W-:-:S07]  /*10810*/  IMAD.MOV.U32 R15, RZ, RZ, -0x1 ;  /* 0xffffffffff0f7424 */ /* 0x000fce00078e00ff */
[----:B012---:R-:W-:Y:S05]  /*10820*/  WARPSYNC.COLLECTIVE R15, `(.L_x_606) ;  /* 0x000000000f087348 */ /* 0x007fea0003c00000 */
[----:B------:R3:W4:Y:S02]  /*10830*/  SHFL.IDX P6, R14, R13, R12, R11 ;  /* 0x0000000c0d0e7389 */ /* 0x00072400000c000b */
[----:B01234-:R-:W-:Y:S01]  /*10840*/  ENDCOLLECTIVE ;  /* 0x000000000000791b */ /* 0x01ffe20003800000 */
.L_x_606:
[----:B------:R-:W-:Y:S05]  /*10850*/  BSYNC B0 ;  /* 0x0000000000007941 */ /* 0x000fea0003800000 */
.L_x_605:
[----:B------:R-:W-:Y:S02]  /*10860*/  IMAD.MOV.U32 R13, RZ, RZ, R16 ;  /* 0x000000ffff0d7224 */ /* 0x000fe400078e0010 */
[----:B------:R-:W-:Y:S02]  /*10870*/  IMAD.MOV.U32 R12, RZ, RZ, 0x1 ;  /* 0x00000001ff0c7424 */ /* 0x000fe400078e00ff */
[----:B------:R-:W-:Y:S02]  /*10880*/  IMAD.MOV.U32 R11, RZ, RZ, 0x1f ;  /* 0x0000001fff0b7424 */ /* 0x000fe400078e00ff */
[----:B------:R-:W-:Y:S02]  /*10890*/  IMAD.MOV.U32 R15, RZ, RZ, -0x1 ;  /* 0xffffffffff0f7424 */ /* 0x000fe400078e00ff */
[----:B------:R-:W-:Y:S02]  /*108a0*/  IMAD.IADD R7, R19, 0x1, R8 ;  /* 0x0000000113077824 */ /* 0x000fe400078e0208 */
[----:B------:R-:W-:-:S07]  /*108b0*/  IMAD.MOV.U32 R5, RZ, RZ, R14 ;  /* 0x000000ffff057224 */ /* 0x000fce00078e000e */
[----:B------:R-:W-:Y:S05]  /*108c0*/  WARPSYNC.COLLECTIVE R15, `(.L_x_607) ;  /* 0x000000000f087348 */ /* 0x000fea0003c00000 */
[----:B------:R0:W1:Y:S02]  /*108d0*/  SHFL.IDX P6, R14, R13, R12, R11 ;  /* 0x0000000c0d0e7389 */ /* 0x00006400000c000b */
[----:B01----:R-:W-:Y:S01]  /*108e0*/  ENDCOLLECTIVE ;  /* 0x000000000000791b */ /* 0x003fe20003800000 */
.L_x_607:
[----:B------:R-:W-:Y:S02]  /*108f0*/  ULDC UR4, c[0x0][0xc3c] ;  /* 0x00030f0000047ab9 */ /* 0x000fe40000000800 */
[----:B------:R-:W-:-:S13]  /*10900*/  ISETP.GE.OR P1, PT, R7, UR4, !P0 ;  /* 0x0000000407007c0c */ /* 0x000fda000c726670 */
[----:B------:R-:W0:Y:S01]  /*10910*/  @!P1 LDC.64 R2, c[0x0][0xc80] ;  /* 0x00032000ff029b82 */ /* 0x000e220000000a00 */
[----:B------:R-:W-:Y:S02]  /*10920*/  IMAD.MOV.U32 R4, RZ, RZ, RZ ;  /* 0x000000ffff047224 */ /* 0x000fe400078e00ff */
[----:B------:R-:W-:Y:S02]  /*10930*/  IMAD.MOV.U32 R11, RZ, RZ, RZ ;  /* 0x000000ffff0b7224 */ /* 0x000fe400078e00ff */
[----:B------:R-:W-:Y:S02]  /*10940*/  IMAD.MOV.U32 R0, RZ, RZ, R14 ;  /* 0x000000ffff007224 */ /* 0x000fe400078e000e */
[----:B0-----:R-:W-:-:S06]  /*10950*/  @!P1 IMAD.WIDE R2, R7, 0x4, R2 ;  /* 0x0000000407029825 */ /* 0x001fcc00078e0202 */
[----:B------:R-:W2:Y:S01]  /*10960*/  @!P1 LDG.E R2, desc[UR50][R2.64] ;  /* 0x0000003202029981 */ /* 0x000ea2000c1e1900 */
[C---:B------:R-:W-:Y:S02]  /*10970*/  ISETP.GE.U32.AND P2, PT, R8.reuse, 0x2, PT ;  /* 0x000000020800780c */ /* 0x040fe40003f46070 */
[C---:B------:R-:W-:Y:S02]  /*10980*/  ISETP.GE.U32.AND P3, PT, R8.reuse, 0x4, PT ;  /* 0x000000040800780c */ /* 0x040fe40003f66070 */
[C---:B------:R-:W-:Y:S02]  /*10990*/  ISETP.GE.U32.AND P4, PT, R8.reuse, 0x8, PT ;  /* 0x000000080800780c */ /* 0x040fe40003f86070 */
[C---:B------:R-:W-:Y:S01]  /*109a0*/  ISETP.GE.U32.AND P5, PT, R8.reuse, 0x10, PT ;  /* 0x000000100800780c */ /* 0x040fe20003fa6070 */
[----:B--2---:R-:W-:Y:S01]  /*109b0*/  @!P1 IMAD.MOV.U32 R4, RZ, RZ, R2 ;  /* 0x000000ffff049224 */ /* 0x004fe200078e0002 */
[----:B------:R-:W-:-:S03]  /*109c0*/  ISETP.NE.AND P1, PT, R8, RZ, PT ;  /* 0x000000ff0800720c */ /* 0x000fc60003f25270 */
[----:B------:R-:W-:-:S10]  /*109d0*/  IMAD.MOV.U32 R13, RZ, RZ, R4 ;  /* 0x000000ffff0d7224 */ /* 0x000fd400078e0004 */
[----:B------:R-:W-:Y:S05]  /*109e0*/  WARPSYNC.COLLECTIVE R15, `(.L_x_608) ;  /* 0x000000000f087348 */ /* 0x000fea0003c00000 */
[----:B------:R0:W1:Y:S02]  /*109f0*/  SHFL.UP P6, R14, R13, R12, R11 ;  /* 0x0400000c0d0e7389 */ /* 0x00006400000c000b */
[----:B01----:R-:W-:Y:S01]  /*10a00*/  ENDCOLLECTIVE ;  /* 0x000000000000791b */ /* 0x003fe20003800000 */
.L_x_608:
[----:B------:R-:W-:Y:S01]  /*10a10*/  IMAD.MOV.U32 R12, RZ, RZ, 0x2 ;  /* 0x00000002ff0c7424 */ /* 0x000fe200078e00ff */
[----:B------:R-:W-:-:S05]  /*10a20*/  SEL R7, R14, RZ, P1 ;  /* 0x000000ff0e077207 */ /* 0x000fca0000800000 */
[----:B------:R-:W-:-:S04]  /*10a30*/  IMAD.IADD R6, R4, 0x1, R7 ;  /* 0x0000000104067824 */ /* 0x000fc800078e0207 */
[----:B------:R-:W-:-:S07]  /*10a40*/  IMAD.MOV.U32 R13, RZ, RZ, R6 ;  /* 0x000000ffff0d7224 */ /* 0x000fce00078e0006 */
[----:B------:R-:W-:Y:S05]  /*10a50*/  WARPSYNC.COLLECTIVE R15, `(.L_x_609) ;  /* 0x000000000f087348 */ /* 0x000fea0003c00000 */
[----:B------:R0:W1:Y:S02]  /*10a60*/  SHFL.UP P6, R14, R13, R12, R11 ;  /* 0x0400000c0d0e7389 */ /* 0x00006400000c000b */
[----:B01----:R-:W-:Y:S01]  /*10a70*/  ENDCOLLECTIVE ;  /* 0x000000000000791b */ /* 0x003fe20003800000 */
.L_x_609:
[----:B------:R-:W-:Y:S01]  /*10a80*/  IMAD.MOV.U32 R12, RZ, RZ, 0x4 ;  /* 0x00000004ff0c7424 */ /* 0x000fe200078e00ff */
[----:B------:R-:W-:-:S05]  /*10a90*/  SEL R7, R14, RZ, P2 ;  /* 0x000000ff0e077207 */ /* 0x000fca0001000000 */
[----:B------:R-:W-:-:S04]  /*10aa0*/  IMAD.IADD R7, R6, 0x1, R7 ;  /* 0x0000000106077824 */ /* 0x000fc800078e0207 */
[----:B------:R-:W-:-:S07]  /*10ab0*/  IMAD.MOV.U32 R13, RZ, RZ, R7 ;  /* 0x000000ffff0d7224 */ /* 0x000fce00078e0007 */
[----:B------:R-:W-:Y:S05]  /*10ac0*/  WARPSYNC.COLLECTIVE R15, `(.L_x_610) ;  /* 0x000000000f087348 */ /* 0x000fea0003c00000 */
[----:B------:R0:W1:Y:S02]  /*10ad0*/  SHFL.UP P6, R14, R13, R12, R11 ;  /* 0x0400000c0d0e7389 */ /* 0x00006400000c000b */
[----:B01----:R-:W-:Y:S01]  /*10ae0*/  ENDCOLLECTIVE ;  /* 0x000000000000791b */ /* 0x003fe20003800000 */
.L_x_610:
[----:B------:R-:W-:Y:S01]  /*10af0*/  IMAD.MOV.U32 R12, RZ, RZ, 0x8 ;  /* 0x00000008ff0c7424 */ /* 0x000fe200078e00ff */
[----:B------:R-:W-:-:S05]  /*10b00*/  SEL R2, R14, RZ, P3 ;  /* 0x000000ff0e027207 */ /* 0x000fca0001800000 */
[----:B------:R-:W-:-:S04]  /*10b10*/  IMAD.IADD R2, R7, 0x1, R2 ;  /* 0x0000000107027824 */ /* 0x000fc800078e0202 */
[----:B------:R-:W-:-:S07]  /*10b20*/  IMAD.MOV.U32 R13, RZ, RZ, R2 ;  /* 0x000000ffff0d7224 */ /* 0x000fce00078e0002 */
[----:B------:R-:W-:Y:S05]  /*10b30*/  WARPSYNC.COLLECTIVE R15, `(.L_x_611) ;  /* 0x000000000f087348 */ /* 0x000fea0003c00000 */
[----:B------:R0:W1:Y:S02]  /*10b40*/  SHFL.UP P6, R14, R13, R12, R11 ;  /* 0x0400000c0d0e7389 */ /* 0x00006400000c000b */
[----:B01----:R-:W-:Y:S01]  /*10b50*/  ENDCOLLECTIVE ;  /* 0x000000000000791b */ /* 0x003fe20003800000 */
.L_x_611:
[----:B------:R-:W-:Y:S01]  /*10b60*/  IMAD.MOV.U32 R12, RZ, RZ, 0x10 ;  /* 0x00000010ff0c7424 */ /* 0x000fe200078e00ff */
[----:B------:R-:W-:-:S05]  /*10b70*/  SEL R3, R14, RZ, P4 ;  /* 0x000000ff0e037207 */ /* 0x000fca0002000000 */
[----:B------:R-:W-:-:S04]  /*10b80*/  IMAD.IADD R3, R2, 0x1, R3 ;  /* 0x0000000102037824 */ /* 0x000fc800078e0203 */
[----:B------:R-:W-:-:S07]  /*10b90*/  IMAD.MOV.U32 R13, RZ, RZ, R3 ;  /* 0x000000ffff0d7224 */ /* 0x000fce00078e0003 */
[----:B------:R-:W-:Y:S05]  /*10ba0*/  WARPSYNC.COLLECTIVE R15, `(.L_x_612) ;  /* 0x000000000f087348 */ /* 0x000fea0003c00000 */
[----:B------:R0:W1:Y:S02]  /*10bb0*/  SHFL.UP P6, R14, R13, R12, R11 ;  /* 0x0400000c0d0e7389 */ /* 0x00006400000c000b */
[----:B01----:R-:W-:Y:S01]  /*10bc0*/  ENDCOLLECTIVE ;  /* 0x000000000000791b */ /* 0x003fe20003800000 */
.L_x_612:
[----:B------:R-:W-:Y:S02]  /*10bd0*/  IMAD.MOV.U32 R12, RZ, RZ, 0x1f ;  /* 0x0000001fff0c7424 */ /* 0x000fe400078e00ff */
[----:B------:R-:W-:Y:S01]  /*10be0*/  IMAD.MOV.U32 R11, RZ, RZ, 0x1f ;  /* 0x0000001fff0b7424 */ /* 0x000fe200078e00ff */
[----:B------:R-:W-:-:S05]  /*10bf0*/  SEL R6, R14, RZ, P5 ;  /* 0x000000ff0e067207 */ /* 0x000fca0002800000 */
[----:B------:R-:W-:-:S04]  /*10c00*/  IMAD.IADD R6, R3, 0x1, R6 ;  /* 0x0000000103067824 */ /* 0x000fc800078e0206 */
[----:B------:R-:W-:-:S07]  /*10c10*/  IMAD.MOV.U32 R13, RZ, RZ, R6 ;  /* 0x000000ffff0d7224 */ /* 0x000fce00078e0006 */
[----:B------:R-:W-:Y:S05]  /*10c20*/  WARPSYNC.COLLECTIVE R15, `(.L_x_613) ;  /* 0x000000000f087348 */ /* 0x000fea0003c00000 */
[----:B------:R0:W1:Y:S02]  /*10c30*/  SHFL.IDX P6, R14, R13, R12, R11 ;  /* 0x0000000c0d0e7389 */ /* 0x00006400000c000b */
[----:B01----:R-:W-:Y:S01]  /*10c40*/  ENDCOLLECTIVE ;  /* 0x000000000000791b */ /* 0x003fe20003800000 */
.L_x_613:
[----:B------:R-:W-:Y:S05]  /*10c50*/  BRA `(.L_x_614) ;  /* 0xffffffc000d07947 */ /* 0x000fea000383ffff */
.L_x_503:
[----:B------:R-:W-:Y:S01]  /*10c60*/  BSSY B0, `(.L_x_615) ;  /* 0x0000008000007945 */ /* 0x000fe20003800000 */
[----:B-----5:R-:W-:Y:S01]  /*10c70*/  IMAD.MOV.U32 R13, RZ, RZ, R4 ;  /* 0x000000ffff0d7224 */ /* 0x020fe200078e0004 */
[----:B------:R-:W-:Y:S01]  /*10c80*/  MOV R15, 0xffffffff ;  /* 0xffffffff000f7802 */ /* 0x000fe20000000f00 */
[----:B------:R-:W-:Y:S02]  /*10c90*/  IMAD.MOV.U32 R12, RZ, RZ, 0x1 ;  /* 0x00000001ff0c7424 */ /* 0x000fe400078e00ff */
[----:B------:R-:W-:-:S07]  /*10ca0*/  IMAD.MOV.U32 R11, RZ, RZ, RZ ;  /* 0x000000ffff0b7224 */ /* 0x000fce00078e00ff */
[----:B01234-:R-:W-:Y:S05]  /*10cb0*/  WARPSYNC.COLLECTIVE R15, `(.L_x_616) ;  /* 0x000000000f087348 */ /* 0x01ffea0003c00000 */
[----:B------:R0:W0:Y:S02]  /*10cc0*/  SHFL.UP P6, R14, R13, R12, R11 ;  /* 0x0400000c0d0e7389 */ /* 0x00002400000c000b */
[----:B01234-:R-:W-:Y:S01]  /*10cd0*/  ENDCOLLECTIVE ;  /* 0x000000000000791b */ /* 0x01ffe20003800000 */
.L_x_616:
[----:B------:R-:W-:Y:S05]  /*10ce0*/  BSYNC B0 ;  /* 0x0000000000007941 */ /* 0x000fea0003800000 */
.L_x_615:
[----:B------:R-:W-:Y:S01]  /*10cf0*/  SEL R13, R14, RZ, P1 ;  /* 0x000000ff0e0d7207 */ /* 0x000fe20000800000 */
[----:B------:R-:W-:Y:S02]  /*10d00*/  IMAD.MOV.U32 R12, RZ, RZ, 0x2 ;  /* 0x00000002ff0c7424 */ /* 0x000fe400078e00ff */
[----:B------:R-:W-:Y:S02]  /*10d10*/  IMAD.MOV.U32 R11, RZ, RZ, RZ ;  /* 0x000000ffff0b7224 */ /* 0x000fe400078e00ff */
[----:B------:R-:W-:Y:S02]  /*10d20*/  IMAD.IADD R13, R4, 0x1, R13 ;  /* 0x00000001040d7824 */ /* 0x000fe400078e020d */
[----:B------:R-:W-:-:S07]  /*10d30*/  IMAD.MOV.U32 R15, RZ, RZ, -0x1 ;  /* 0xffffffffff0f7424 */ /* 0x000fce00078e00ff */
[----:B------:R-:W-:Y:S05]  /*10d40*/  WARPSYNC.COLLECTIVE R15, `(.L_x_617) ;  /* 0x000000000f087348 */ /* 0x000fea0003c00000 */
[----:B------:R0:W1:Y:S02]  /*10d50*/  SHFL.UP P6, R14, R13, R12, R11 ;  /* 0x0400000c0d0e7389 */ /* 0x00006400000c000b */
[----:B01----:R-:W-:Y:S01]  /*10d60*/  ENDCOLLECTIVE ;  /* 0x000000000000791b */ /* 0x003fe20003800000 */
.L_x_617:
[----:B------:R-:W-:Y:S01]  /*10d70*/  IMAD.MOV.U32 R12, RZ, RZ, 0x4 ;  /* 0x00000004ff0c7424 */ /* 0x000fe200078e00ff */
[----:B------:R-:W-:-:S05]  /*10d80*/  SEL R0, R14, RZ, P2 ;  /* 0x000000ff0e007207 */ /* 0x000fca0001000000 */
[----:B------:R-:W-:-:S04]  /*10d90*/  IMAD.IADD R0, R13, 0x1, R0 ;  /* 0x000000010d007824 */ /* 0x000fc800078e0200 */
[----:B------:R-:W-:-:S07]  /*10da0*/  IMAD.MOV.U32 R13, RZ, RZ, R0 ;  /* 0x000000ffff0d7224 */ /* 0x000fce00078e0000 */
[----:B------:R-:W-:Y:S05]  /*10db0*/  WARPSYNC.COLLECTIVE R15, `(.L_x_618) ;  /* 0x000000000f087348 */ /* 0x000fea0003c00000 */
[----:B------:R0:W1:Y:S02]  /*10dc0*/  SHFL.UP P6, R14, R13, R12, R11 ;  /* 0x0400000c0d0e7389 */ /* 0x00006400000c000b */
[----:B01----:R-:W-:Y:S01]  /*10dd0*/  ENDCOLLECTIVE ;  /* 0x000000000000791b */ /* 0x003fe20003800000 */
.L_x_618:
[----:B------:R-:W-:Y:S01]  /*10de0*/  IMAD.MOV.U32 R12, RZ, RZ, 0x8 ;  /* 0x00000008ff0c7424 */ /* 0x000fe200078e00ff */
[----:B------:R-:W-:-:S05]  /*10df0*/  SEL R3, R14, RZ, P3 ;  /* 0x000000ff0e037207 */ /* 0x000fca0001800000 */
[----:B------:R-:W-:-:S04]  /*10e00*/  IMAD.IADD R2, R0, 0x1, R3 ;  /* 0x0000000100027824 */ /* 0x000fc800078e0203 */
[----:B------:R-:W-:-:S07]  /*10e10*/  IMAD.MOV.U32 R13, RZ, RZ, R2 ;  /* 0x000000ffff0d7224 */ /* 0x000fce00078e0002 */
[----:B------:R-:W-:Y:S05]  /*10e20*/  WARPSYNC.COLLECTIVE R15, `(.L_x_619) ;  /* 0x000000000f087348 */ /* 0x000fea0003c00000 */
[----:B------:R0:W1:Y:S02]  /*10e30*/  SHFL.UP P6, R14, R13, R12, R11 ;  /* 0x0400000c0d0e7389 */ /* 0x00006400000c000b */
[----:B01----:R-:W-:Y:S01]  /*10e40*/  ENDCOLLECTIVE ;  /* 0x000000000000791b */ /* 0x003fe20003800000 */
.L_x_619:
[----:B------:R-:W-:Y:S01]  /*10e50*/  IMAD.MOV.U32 R12, RZ, RZ, 0x10 ;  /* 0x00000010ff0c7424 */ /* 0x000fe200078e00ff */
[----:B------:R-:W-:-:S05]  /*10e60*/  SEL R3, R14, RZ, P4 ;  /* 0x000000ff0e037207 */ /* 0x000fca0002000000 */
[----:B------:R-:W-:-:S04]  /*10e70*/  IMAD.IADD R3, R2, 0x1, R3 ;  /* 0x0000000102037824 */ /* 0x000fc800078e0203 */
[----:B------:R-:W-:-:S07]  /*10e80*/  IMAD.MOV.U32 R13, RZ, RZ, R3 ;  /* 0x000000ffff0d7224 */ /* 0x000fce00078e0003 */
[----:B------:R-:W-:Y:S05]  /*10e90*/  WARPSYNC.COLLECTIVE R15, `(.L_x_620) ;  /* 0x000000000f087348 */ /* 0x000fea0003c00000 */
[----:B------:R0:W1:Y:S02]  /*10ea0*/  SHFL.UP P6, R14, R13, R12, R11 ;  /* 0x0400000c0d0e7389 */ /* 0x00006400000c000b */
[----:B01----:R-:W-:Y:S01]  /*10eb0*/  ENDCOLLECTIVE ;  /* 0x000000000000791b */ /* 0x003fe20003800000 */
.L_x_620:
        /* <DEDUP_REMOVED lines=8> */
.L_x_621:
[----:B------:R-:W-:Y:S05]  /*10f40*/  BRA `(.L_x_622) ;  /* 0xffffffc000b07947 */ /* 0x000fea000383ffff */
.L_x_505:
[----:B------:R-:W-:Y:S01]  /*10f50*/  BSSY B0, `(.L_x_623) ;  /* 0x0000006000007945 */ /* 0x000fe20003800000 */
[----:B------:R-:W-:Y:S01]  /*10f60*/  PLOP3.LUT P6, PT, P6, PT, PT, 0x8, 0x0 ;  /* 0x000000000000781c */ /* 0x000fe200037ce170 */
[----:B------:R-:W-:-:S12]  /*10f70*/  IMAD.MOV.U32 R15, RZ, RZ, -0x1 ;  /* 0xffffffffff0f7424 */ /* 0x000fd800078e00ff */
[----:B0123--:R-:W-:Y:S05]  /*10f80*/  WARPSYNC.COLLECTIVE R15, `(.L_x_624) ;  /* 0x000000000f087348 */ /* 0x00ffea0003c00000 */
[----:B------:R-:W-:Y:S01]  /*10f90*/  VOTE.ANY R14, PT, P6 ;  /* 0x00000000000e7806 */ /* 0x000fe200030e0100 */
[----:B0123--:R-:W-:Y:S06]  /*10fa0*/  ENDCOLLECTIVE ;  /* 0x000000000000791b */ /* 0x00ffec0003800000 */
.L_x_624:
[----:B------:R-:W-:Y:S05]  /*10fb0*/  BSYNC B0 ;  /* 0x0000000000007941 */ /* 0x000fea0003800000 */
.L_x_623:
[----:B------:R-:W-:Y:S02]  /*10fc0*/  IMAD.MOV.U32 R2, RZ, RZ, R14 ;  /* 0x000000ffff027224 */ /* 0x000fe400078e000e */
[----:B------:R-:W-:Y:S02]  /*10fd0*/  IMAD.MOV.U32 R13, RZ, RZ, R4 ;  /* 0x000000ffff0d7224 */ /* 0x000fe400078e0004 */
[----:B------:R-:W0:Y:S01]  /*10fe0*/  POPC R0, R2 ;  /* 0x0000000200007309 */ /* 0x000e220000000000 */
[----:B------:R-:W-:Y:S02]  /*10ff0*/  IMAD.MOV.U32 R11, RZ, RZ, 0x1f ;  /* 0x0000001fff0b7424 */ /* 0x000fe400078e00ff */
[----:B------:R-:W-:Y:S02]  /*11000*/  IMAD.MOV.U32 R15, RZ, RZ, -0x1 ;  /* 0xffffffffff0f7424 */ /* 0x000fe400078e00ff */
[----:B0-----:R-:W-:-:S07]  /*11010*/  IMAD.MOV.U32 R12, RZ, RZ, R0 ;  /* 0x000000ffff0c7224 */ /* 0x001fce00078e0000 */
[----:B------:R-:W-:Y:S05]  /*11020*/  WARPSYNC.COLLECTIVE R15, `(.L_x_625) ;  /* 0x000000000f087348 */ /* 0x000fea0003c00000 */
[----:B------:R0:W1:Y:S02]  /*11030*/  SHFL.IDX P6, R14, R13, R12, R11 ;  /* 0x0000000c0d0e7389 */ /* 0x00006400000c000b */
[----:B01----:R-:W-:Y:S01]  /*11040*/  ENDCOLLECTIVE ;  /* 0x000000000000791b */ /* 0x003fe20003800000 */
.L_x_625:
[----:B------:R-:W-:Y:S01]  /*11050*/  IMAD.MOV.U32 R4, RZ, RZ, R14 ;  /* 0x000000ffff047224 */ /* 0x000fe200078e000e */
[----:B------:R-:W-:Y:S06]  /*11060*/  BRA `(.L_x_626) ;  /* 0xffffffc000a07947 */ /* 0x000fec000383ffff */
.L_x_507:
[----:B------:R-:W-:Y:S01]  /*11070*/  BSSY B0, `(.L_x_627) ;  /* 0x0000007000007945 */ /* 0x000fe20003800000 */
[----:B------:R-:W-:Y:S02]  /*11080*/  IMAD.MOV.U32 R13, RZ, RZ, R6 ;  /* 0x000000ffff0d7224 */ /* 0x000fe400078e0006 */
[----:B------:R-:W-:Y:S02]  /*11090*/  IMAD.MOV.U32 R11, RZ, RZ, 0x1f ;  /* 0x0000001fff0b7424 */ /* 0x000fe400078e00ff */
[----:B------:R-:W-:-:S07]  /*110a0*/  IMAD.MOV.U32 R15, RZ, RZ, -0x1 ;  /* 0xffffffffff0f7424 */ /* 0x000fce00078e00ff */
[----:B01234-:R-:W-:Y:S05]  /*110b0*/  WARPSYNC.COLLECTIVE R15, `(.L_x_628) ;  /* 0x000000000f087348 */ /* 0x01ffea0003c00000 */
[----:B------:R0:W0:Y:S02]  /*110c0*/  SHFL.IDX P6, R14, R13, R12, R11 ;  /* 0x0000000c0d0e7389 */ /* 0x00002400000c000b */
[----:B01234-:R-:W-:Y:S01]  /*110d0*/  ENDCOLLECTIVE ;  /* 0x000000000000791b */ /* 0x01ffe20003800000 */
.L_x_628:
[----:B------:R-:W-:Y:S05]  /*110e0*/  BSYNC B0 ;  /* 0x0000000000007941 */ /* 0x000fea0003800000 */
.L_x_627:
[----:B------:R-:W-:Y:S05]  /*110f0*/  BRA `(.L_x_506) ;  /* 0xffffffc000987947 */ /* 0x000fea000383ffff */
.L_x_511:
[----:B0-----:R0:W4:Y:S02]  /*11100*/  SYNCS.PHASECHK.TRANS64.TRYWAIT P0, [R7+URZ+0x22820], R0 ;  /* 0x02282000070075a7 */ /* 0x001124000800017f */
[----:B----4-:R-:W-:Y:S05]  /*11110*/  @!P0 NANOSLEEP.SYNCS 0x989680 ;  /* 0x009896800000895d */ /* 0x010fea0003900000 */
[----:B------:R-:W4:Y:S02]  /*11120*/  @!P0 SYNCS.PHASECHK.TRANS64 P0, [R7+URZ+0x22820], R0 ;  /* 0x02282000070085a7 */ /* 0x000f24000800007f */
[----:B----4-:R-:W-:Y:S05]  /*11130*/  @!P0 BRA `(.L_x_511) ;  /* 0xfffffffc00f08947 */ /* 0x010fea000383ffff */
[----:B------:R-:W-:Y:S05]  /*11140*/  BRA `(.L_x_629) ;  /* 0xffffffc400847947 */ /* 0x000fea000383ffff */
.L_x_512:
[----:B------:R-:W4:Y:S01]  /*11150*/  S2R R2, SR_TID.X ;  /* 0x0000000000027919 */ /* 0x000f220000002100 */
[----:B------:R-:W-:Y:S01]  /*11160*/  BSSY B0, `(.L_x_630) ;  /* 0x000000a000007945 */ /* 0x000fe20003800000 */
[----:B------:R-:W-:Y:S02]  /*11170*/  IMAD.MOV.U32 R12, RZ, RZ, RZ ;  /* 0x000000ffff0c7224 */ /* 0x000fe400078e00ff */
[----:B------:R-:W-:Y:S02]  /*11180*/  IMAD.MOV.U32 R11, RZ, RZ, 0x1f ;  /* 0x0000001fff0b7424 */ /* 0x000fe400078e00ff */
[----:B------:R-:W-:Y:S01]  /*11190*/  IMAD.MOV.U32 R15, RZ, RZ, -0x1 ;  /* 0xffffffffff0f7424 */ /* 0x000fe200078e00ff */
[----:B----4-:R-:W-:-:S04]  /*111a0*/  SHF.R.U32.HI R2, RZ, 0x5, R2 ;  /* 0x00000005ff027819 */ /* 0x010fc80000011602 */
[----:B------:R-:W-:-:S05]  /*111b0*/  LOP3.LUT R2, R2, 0x3, RZ, 0xc0, !PT ;  /* 0x0000000302027812 */ /* 0x000fca00078ec0ff */
[----:B------:R-:W-:-:S07]  /*111c0*/  IMAD.MOV.U32 R13, RZ, RZ, R2 ;  /* 0x000000ffff0d7224 */ /* 0x000fce00078e0002 */
[----:B0123--:R-:W-:Y:S05]  /*111d0*/  WARPSYNC.COLLECTIVE R15, `(.L_x_631) ;  /* 0x000000000f087348 */ /* 0x00ffea0003c00000 */
[----:B------:R4:W0:Y:S02]  /*111e0*/  SHFL.IDX P6, R14, R13, R12, R11 ;  /* 0x0000000c0d0e7389 */ /* 0x00082400000c000b */
[----:B01234-:R-:W-:Y:S01]  /*111f0*/  ENDCOLLECTIVE ;  /* 0x000000000000791b */ /* 0x01ffe20003800000 */
.L_x_631:
[----:B------:R-:W-:Y:S05]  /*11200*/  BSYNC B0 ;  /* 0x0000000000007941 */ /* 0x000fea0003800000 */
.L_x_630:
[----:B------:R-:W-:Y:S05]  /*11210*/  BRA `(.L_x_632) ;  /* 0xffffffc4006c7947 */ /* 0x000fea000383ffff */
.L_x_515:
[----:B------:R-:W-:Y:S01]  /*11220*/  BSSY B1, `(.L_x_633) ;  /* 0x0000006000017945 */ /* 0x000fe20003800000 */
[----:B------:R-:W-:-:S07]  /*11230*/  IMAD.MOV.U32 R15, RZ, RZ, -0x1 ;  /* 0xffffffffff0f7424 */ /* 0x000fce00078e00ff */
[----:B0123--:R-:W-:Y:S05]  /*11240*/  WARPSYNC.COLLECTIVE R15, `(.L_x_634) ;  /* 0x000000000f0c7348 */ /* 0x00ffea0003c00000 */
[----:B------:R-:W-:Y:S02]  /*11250*/  ELECT P6, UR62, PT ;  /* 0x00000000003e782f */ /* 0x000fe400038c0000 */
[----:B------:R-:W-:Y:S01]  /*11260*/  MOV R14, UR62 ;  /* 0x0000003e000e7c02 */ /* 0x000fe20008000f00 */
[----:B0123--:R-:W-:Y:S10]  /*11270*/  ENDCOLLECTIVE ;  /* 0x000000000000791b */ /* 0x00fff40003800000 */
.L_x_634:
[----:B------:R-:W-:Y:S05]  /*11280*/  BSYNC B1 ;  /* 0x0000000000017941 */ /* 0x000fea0003800000 */
.L_x_633:
[----:B------:R-:W-:Y:S05]  /*11290*/  BRA `(.L_x_635) ;  /* 0xffffffc400647947 */ /* 0x000fea000383ffff */
.L_x_517:
[----:B0-----:R0:W4:Y:S02]  /*112a0*/  SYNCS.PHASECHK.TRANS64.TRYWAIT P1, [R5+URZ+0x22840], R0 ;  /* 0x02284000050075a7 */ /* 0x001124000802017f */
[----:B----4-:R-:W-:Y:S05]  /*112b0*/  @!P1 NANOSLEEP.SYNCS 0x989680 ;  /* 0x009896800000995d */ /* 0x010fea0003900000 */
[----:B------:R-:W4:Y:S02]  /*112c0*/  @!P1 SYNCS.PHASECHK.TRANS64 P1, [R5+URZ+0x22840], R0 ;  /* 0x02284000050095a7 */ /* 0x000f24000802007f */
[----:B----4-:R-:W-:Y:S05]  /*112d0*/  @!P1 BRA `(.L_x_517) ;  /* 0xfffffffc00f09947 */ /* 0x010fea000383ffff */
[----:B------:R-:W-:Y:S05]  /*112e0*/  BRA `(.L_x_636) ;  /* 0xffffffc400847947 */ /* 0x000fea000383ffff */
.L_x_519:
[----:B----4-:R4:W0:Y:S02]  /*112f0*/  SYNCS.PHASECHK.TRANS64.TRYWAIT P1, [R3+URZ+0x22840], R2 ;  /* 0x02284002030075a7 */ /* 0x010824000802017f */
[----:B0-----:R-:W-:Y:S05]  /*11300*/  @!P1 NANOSLEEP.SYNCS 0x989680 ;  /* 0x009896800000995d */ /* 0x001fea0003900000 */
[----:B------:R-:W0:Y:S02]  /*11310*/  @!P1 SYNCS.PHASECHK.TRANS64 P1, [R3+URZ+0x22840], R2 ;  /* 0x02284002030095a7 */ /* 0x000e24000802007f */
[----:B0-----:R-:W-:Y:S05]  /*11320*/  @!P1 BRA `(.L_x_519) ;  /* 0xfffffffc00f09947 */ /* 0x001fea000383ffff */
[----:B------:R-:W-:Y:S05]  /*11330*/  BRA `(.L_x_637) ;  /* 0xffffffc400907947 */ /* 0x000fea000383ffff */
.L_x_521:
[----:B------:R0:W0:Y:S02]  /*11340*/  SYNCS.PHASECHK.TRANS64.TRYWAIT P1, [R5+URZ+0x22860], R0 ;  /* 0x02286000050075a7 */ /* 0x000024000802017f */
[----:B0-----:R-:W-:Y:S05]  /*11350*/  @!P1 NANOSLEEP.SYNCS 0x989680 ;  /* 0x009896800000995d */ /* 0x001fea0003900000 */
[----:B------:R-:W0:Y:S02]  /*11360*/  @!P1 SYNCS.PHASECHK.TRANS64 P1, [R5+URZ+0x22860], R0 ;  /* 0x02286000050095a7 */ /* 0x000e24000802007f */
[----:B0-----:R-:W-:Y:S05]  /*11370*/  @!P1 BRA `(.L_x_521) ;  /* 0xfffffffc00f09947 */ /* 0x001fea000383ffff */
[----:B------:R-:W-:Y:S05]  /*11380*/  BRA `(.L_x_638) ;  /* 0xffffffc4008c7947 */ /* 0x000fea000383ffff */
.L_x_639:
        /* <DEDUP_REMOVED lines=15> */
.L_x_6450:


//--------------------- .text._ZN7cutlass13device_kernelIN5flash11enable_sm90INS1_16FlashAttnFwdSm90INS1_25CollectiveMainloopFwdSm90ILi2EN4cute5tupleIJNS5_1CILi1EEES8_S8_EEENS6_IJNS7_ILi128EEENS7_ILi96EEENS7_ILi64EEEEEELi256ENS_10bfloat16_tEfNS_4arch4Sm90ELb0ELb0ELb0ELb1ELb1ELb1ELb0ELb1ELb0ELb1ELb0ELb0EEENS1_21CollectiveEpilogueFwdINS6_IJSA_NS7_ILi256EEESB_EEES9_SE_SG_Li256ELb1ELb1ELb0ELb0EEENS1_36VarlenDynamicPersistentTileSchedulerILi128ELi96ELi256ELi128ELb0ELb1ELb1ELb0ELb1ELb1EEEEEEEEEvNT_6ParamsE --------------------------
	.section	.text._ZN7cutlass13device_kernelIN5flash11enable_sm90INS1_16FlashAttnFwdSm90INS1_25CollectiveMainloopFwdSm90ILi2EN4cute5tupleIJNS5_1CILi1EEES8_S8_EEENS6_IJNS7_ILi128EEENS7_ILi96EEENS7_ILi64EEEEEELi256ENS_10bfloat16_tEfNS_4arch4Sm90ELb0ELb0ELb0ELb1ELb1ELb1ELb0ELb1ELb0ELb1ELb0ELb0EEENS1_21CollectiveEpilogueFwdINS6_IJSA_NS7_ILi256EEESB_EEES9_SE_SG_Li256ELb1ELb1ELb0ELb0EEENS1_36VarlenDynamicPersistentTileSchedulerILi128ELi96ELi256ELi128ELb0ELb1ELb1ELb0ELb1ELb1EEEEEEEEEvNT_6ParamsE,"ax",@progbits
	.align	128
.text._ZN7cutlass13device_kernelIN5flash11enable_sm90INS1_16FlashAttnFwdSm90INS1_25CollectiveMainloopFwdSm90ILi2EN4cute5tupleIJNS5_1CILi1EEES8_S8_EEENS6_IJNS7_ILi128EEENS7_ILi96EEENS7_ILi64EEEEEELi256ENS_10bfloat16_tEfNS_4arch4Sm90ELb0ELb0ELb0ELb1ELb1ELb1ELb0ELb1ELb0ELb1ELb0ELb0EEENS1_21CollectiveEpilogueFwdINS6_IJSA_NS7_ILi256EEESB_EEES9_SE_SG_Li256ELb1ELb1ELb0ELb0EEENS1_36VarlenDynamicPersistentTileSchedulerILi128ELi96ELi256ELi128ELb0ELb1ELb1ELb0ELb1ELb1EEEEEEEEEvNT_6ParamsE:
        .type           _ZN7cutlass13device_kernelIN5flash11enable_sm90INS1_16FlashAttnFwdSm90INS1_25CollectiveMainloopFwdSm90ILi2EN4cute5tupleIJNS5_1CILi1EEES8_S8_EEENS6_IJNS7_ILi128EEENS7_ILi96EEENS7_ILi64EEEEEELi256ENS_10bfloat16_tEfNS_4arch4Sm90ELb0ELb0ELb0ELb1ELb1ELb1ELb0ELb1ELb0ELb1ELb0ELb0EEENS1_21CollectiveEpilogueFwdINS6_IJSA_NS7_ILi256EEESB_EEES9_SE_SG_Li256ELb1ELb1ELb0ELb0EEENS1_36VarlenDynamicPersistentTileSchedulerILi128ELi96ELi256ELi128ELb0ELb1ELb1ELb0ELb1ELb1EEEEEEEEEvNT_6ParamsE,@function
        .size           _ZN7cutlass13device_kernelIN5flash11enable_sm90INS1_16FlashAttnFwdSm90INS1_25CollectiveMainloopFwdSm90ILi2EN4cute5tupleIJNS5_1CILi1EEES8_S8_EEENS6_IJNS7_ILi128EEENS7_ILi96EEENS7_ILi64EEEEEELi256ENS_10bfloat16_tEfNS_4arch4Sm90ELb0ELb0ELb0ELb1ELb1ELb1ELb0ELb1ELb0ELb1ELb0ELb0EEENS1_21CollectiveEpilogueFwdINS6_IJSA_NS7_ILi256EEESB_EEES9_SE_SG_Li256ELb1ELb1ELb0ELb0EEENS1_36VarlenDynamicPersistentTileSchedulerILi128ELi96ELi256ELi128ELb0ELb1ELb1ELb0ELb1ELb1EEEEEEEEEvNT_6ParamsE,(.L_x_6451 - _ZN7cutlass13device_kernelIN5flash11enable_sm90INS1_16FlashAttnFwdSm90INS1_25CollectiveMainloopFwdSm90ILi2EN4cute5tupleIJNS5_1CILi1EEES8_S8_EEENS6_IJNS7_ILi128EEENS7_ILi96EEENS7_ILi64EEEEEELi256ENS_10bfloat16_tEfNS_4arch4Sm90ELb0ELb0ELb0ELb1ELb1ELb1ELb0ELb1ELb0ELb1ELb0ELb0EEENS1_21CollectiveEpilogueFwdINS6_IJSA_NS7_ILi256EEESB_EEES9_SE_SG_Li256ELb1ELb1ELb0ELb0EEENS1_36VarlenDynamicPersistentTileSchedulerILi128ELi96ELi256ELi128ELb0ELb1ELb1ELb0ELb1ELb1EEEEEEEEEvNT_6ParamsE)
        .other          _ZN7cutlass13device_kernelIN5flash11enable_sm90INS1_16FlashAttnFwdSm90INS1_25CollectiveMainloopFwdSm90ILi2EN4cute5tupleIJNS5_1CILi1EEES8_S8_EEENS6_IJNS7_ILi128EEENS7_ILi96EEENS7_ILi64EEEEEELi256ENS_10bfloat16_tEfNS_4arch4Sm90ELb0ELb0ELb0ELb1ELb1ELb1ELb0ELb1ELb0ELb1ELb0ELb0EEENS1_21CollectiveEpilogueFwdINS6_IJSA_NS7_ILi256EEESB_EEES9_SE_SG_Li256ELb1ELb1ELb0ELb0EEENS1_36VarlenDynamicPersistentTileSchedulerILi128ELi96ELi256ELi128ELb0ELb1ELb1ELb0ELb1ELb1EEEEEEEEEvNT_6ParamsE,@"STO_CUDA_ENTRY STV_DEFAULT"
_ZN7cutlass13device_kernelIN5flash11enable_sm90INS1_16FlashAttnFwdSm90INS1_25CollectiveMainloopFwdSm90ILi2EN4cute5tupleIJNS5_1CILi1EEES8_S8_EEENS6_IJNS7_ILi128EEENS7_ILi96EEENS7_ILi64EEEEEELi256ENS_10bfloat16_tEfNS_4arch4Sm90ELb0ELb0ELb0ELb1ELb1ELb1ELb0ELb1ELb0ELb1ELb0ELb0EEENS1_21CollectiveEpilogueFwdINS6_IJSA_NS7_ILi256EEESB_EEES9_SE_SG_Li256ELb1ELb1ELb0ELb0EEENS1_36VarlenDynamicPersistentTileSchedulerILi128ELi96ELi256ELi128ELb0ELb1ELb1ELb0ELb1ELb1EEEEEEEEEvNT_6ParamsE:
[----:B------:R-:W0:Y:S02]  /*0000*/  LDC R1, c[0x0][0x28] ;  /* 0x00000a00ff017b82 */ /* 0x000e240000000800 */
[----:B0-----:R-:W-:Y:S01]  /*0010*/  VIADD R1, R1, 0xffffffa8 ;  /* 0xffffffa801017836 */ /* 0x001fe20000000000 */
[----:B------:R-:W0:Y:S01]  /*0020*/  S2R R0, SR_TID.X ;  /* 0x0000000000007919 */ /* 0x000e220000002100 */
[----:B------:R-:W-:Y:S01]  /*0030*/  ELECT P0, URZ, PT ;  /* 0x00000000003f782f */ /* 0x000fe20003800000 */
[----:B------:R-:W-:Y:S01]  /*0040*/  BSSY B0, `(.L_x_640) ;  /* 0x000000d000007945 */ /* 0x000fe20003800000 */
[----:B0-----:R-:W-:-:S05]  /*0050*/  SHF.R.U32.HI R2, RZ, 0x5, R0 ;  /* 0x00000005ff027819 */ /* 0x001fca0000011600 */
[----:B------:R-:W0:Y:S02]  /*0060*/  SHFL.IDX PT, R3, R2, RZ, 0x1f ;  /* 0x00001fff02037589 */ /* 0x000e2400000e0000 */
[----:B0-----:R-:W-:-:S13]  /*0070*/  ISETP.EQ.AND P0, PT, R3, RZ, P0 ;  /* 0x000000ff0300720c */ /* 0x001fda0000702270 */
[----:B------:R-:W-:Y:S05]  /*0080*/  @!P0 BRA `(.L_x_641) ;  /* 0x0000000000208947 */ /* 0x000fea0003800000 */
[----:B------:R-:W-:Y:S02]  /*0090*/  ULDC.64 UR4, c[0x0][0x198] ;  /* 0x0000660000047ab9 */ /* 0x000fe40000000a00 */
[----:B------:R-:W-:Y:S02]  /*00a0*/  UIADD3 UR6, UP0, UR4, 0x570, URZ ;  /* 0x0000057004067890 */ /* 0x000fe4000ff1e03f */
[----:B------:R-:W-:Y:S02]  /*00b0*/  UIADD3 UR4, UP1, UR4, 0x670, URZ ;  /* 0x0000067004047890 */ /* 0x000fe4000ff3e03f */
[----:B------:R-:W-:Y:S02]  /*00c0*/  UIADD3.X UR7, URZ, UR5, URZ, UP0, !UPT ;  /* 0x000000053f077290 */ /* 0x000fe400087fe43f */
[----:B------:R-:W-:-:S07]  /*00d0*/  UIADD3.X UR5, URZ, UR5, URZ, UP1, !UPT ;  /* 0x000000053f057290 */ /* 0x000fce0008ffe43f */
[----:B------:R0:W-:Y:S02]  /*00e0*/  UTMACCTL.PF [UR6] ;  /* 0x00000000060079b9 */ /* 0x0001e40008040000 */
[----:B------:R0:W-:Y:S02]  /*00f0*/  UTMACCTL.PF [UR4] ;  /* 0x00000000040079b9 */ /* 0x0001e40008040000 */
[----:B0-----:R-:W-:Y:S01]  /*0100*/  NOP ;  /* 0x0000000000007918 */ /* 0x001fe20000000000 */
.L_x_641:
[----:B------:R-:W-:Y:S05]  /*0110*/  BSYNC B0 ;  /* 0x0000000000007941 */ /* 0x000fea0003800000 */
.L_x_640:
[----:B------:R-:W-:Y:S01]  /*0120*/  VOTEU.ANY UP0, P0 ;  /* 0x00000000003f7886 */ /* 0x000fe20000000100 */
[----:B------:R-:W0:Y:S01]  /*0130*/  SHFL.IDX PT, R3, R2, RZ, 0x1f ;  /* 0x00001fff02037589 */ /* 0x000e2200000e0000 */
[----:B------:R-:W-:Y:S01]  /*0140*/  UMOV UR4, 0x80 ;  /* 0x0000008000047882 */ /* 0x000fe20000000000 */
[----:B------:R-:W-:Y:S01]  /*0150*/  UMOV UR7, 0x100 ;  /* 0x0000010000077882 */ /* 0x000fe20000000000 */
[----:B------:R-:W-:Y:S01]  /*0160*/  SHF.R.U32.HI R4, RZ, 0x7, R0 ;  /* 0x00000007ff047819 */ /* 0x000fe20000011600 */
[----:B------:R-:W1:Y:S01]  /*0170*/  @UP0 S2UR UR8, SR_CgaCtaId ;  /* 0x00000000000809c3 */ /* 0x000e620000008800 */
[----:B------:R-:W-:Y:S01]  /*0180*/  @UP0 UMOV UR6, 0x400 ;  /* 0x0000040000060882 */ /* 0x000fe20000000000 */
[----:B------:R-:W-:-:S04]  /*0190*/  @UP0 UIADD3 UR4, -UR4, 0x100000, URZ ;  /* 0x0010000004040890 */ /* 0x000fc8000fffe13f */
[----:B------:R-:W-:Y:S02]  /*01a0*/  @UP0 USHF.L.U32 UR5, UR4, 0xb, URZ ;  /* 0x0000000b04050899 */ /* 0x000fe4000800063f */
[----:B------:R-:W-:Y:S01]  /*01b0*/  @UP0 USHF.L.U32 UR4, UR4, 0x1, URZ ;  /* 0x0000000104040899 */ /* 0x000fe2000800063f */
[----:B------:R-:W-:Y:S01]  /*01c0*/  VOTEU.ANY UP1, P0 ;  /* 0x00000000003f7886 */ /* 0x000fe20000020100 */
[----:B0-----:R-:W-:Y:S02]  /*01d0*/  ISETP.NE.AND P1, PT, R3, RZ, PT ;  /* 0x000000ff0300720c */ /* 0x001fe40003f25270 */
[----:B------:R0:W2:Y:S01]  /*01e0*/  SHFL.IDX PT, R3, R4, RZ, 0x1f ;  /* 0x00001fff04037589 */ /* 0x0000a200000e0000 */
[----:B-1----:R-:W-:Y:S02]  /*01f0*/  @UP0 ULEA UR8, UR8, UR6, 0x18 ;  /* 0x0000000608080291 */ /* 0x002fe4000f8ec03f */
[----:B------:R-:W-:-:S04]  /*0200*/  @UP0 UIADD3 UR6, -UR7, 0x100000, URZ ;  /* 0x0010000007060890 */ /* 0x000fc8000fffe13f */
[----:B------:R-:W-:Y:S02]  /*0210*/  @UP0 USHF.L.U32 UR7, UR6, 0xb, URZ ;  /* 0x0000000b06070899 */ /* 0x000fe4000800063f */
[----:B------:R-:W-:Y:S01]  /*0220*/  @UP0 USHF.L.U32 UR6, UR6, 0x1, URZ ;  /* 0x0000000106060899 */ /* 0x000fe2000800063f */
[----:B------:R-:W-:Y:S01]  /*0230*/  VOTEU.ANY UP0, P0 ;  /* 0x00000000003f7886 */ /* 0x000fe20000000100 */
[----:B------:R-:W1:Y:S04]  /*0240*/  FENCE.VIEW.ASYNC.S ;  /* 0x00000000000073c6 */ /* 0x000e680000000000 */
[----:B-1----:R0:W1:Y:S06]  /*0250*/  @UP0 SYNCS.EXCH.64 URZ, [UR8+0x22800], UR4 ;  /* 0x02280004083f05b2 */ /* 0x00206c0008000100 */
[----:B------:R0:W3:Y:S02]  /*0260*/  @UP1 SYNCS.EXCH.64 URZ, [UR8+0x22820], UR6 ;  /* 0x02282006083f15b2 */ /* 0x0000e40008000100 */
[----:B0-----:R-:W-:Y:S05]  /*0270*/  @P1 BRA `(.L_x_642) ;  /* 0x0000000000481947 */ /* 0x001fea0003800000 */
        /* <DEDUP_REMOVED lines=13> */
[----:B0-----:R0:W4:Y:S08]  /*0350*/  SYNCS.EXCH.64 URZ, [UR8+0x22830], UR4 ;  /* 0x02283004083f75b2 */ /* 0x0011300008000100 */
[----:B------:R0:W0:Y:S01]  /*0360*/  SYNCS.EXCH.64 URZ, [UR8+0x22840], UR6 ;  /* 0x02284006083f75b2 */ /* 0x0000220008000100 */
[----:B------:R0:W0:Y:S01]  /*0370*/  SYNCS.EXCH.64 URZ, [UR8+0x22838], UR4 ;  /* 0x02283804083f75b2 */ /* 0x0000220008000100 */
[----:B------:R0:W0:Y:S01]  /*0380*/  SYNCS.EXCH.64 URZ, [UR8+0x22848], UR6 ;  /* 0x02284806083f75b2 */ /* 0x0000220008000100 */
[----:B------:R-:W-:Y:S01]  /*0390*/  NOP ;  /* 0x0000000000007918 */ /* 0x000fe20000000000 */
.L_x_642:
        /* <DEDUP_REMOVED lines=22> */
.L_x_643:
        /* <DEDUP_REMOVED lines=18> */
.L_x_644:
        /* <DEDUP_REMOVED lines=22> */
.L_x_645:
        /* <DEDUP_REMOVED lines=22> */
.L_x_646:
[----:B--2---:R-:W-:Y:S01]  /*08e0*/  ISETP.NE.AND P0, PT, R3, RZ, PT ;  /* 0x000000ff0300720c */ /* 0x004fe20003f05270 */
[----:B------:R-:W-:Y:S01]  /*08f0*/  IMAD.MOV.U32 R3, RZ, RZ, 0x1 ;  /* 0x00000001ff037424 */ /* 0x000fe200078e00ff */
[----:B------:R-:W-:Y:S01]  /*0900*/  NOP ;  /* 0x0000000000007918 */ /* 0x000fe20000000000 */
[----:B------:R-:W-:Y:S01]  /*0910*/  ULDC.64 UR40, c[0x0][0x208] ;  /* 0x0000820000287ab9 */ /* 0x000fe20000000a00 */
[----:B------:R-:W-:Y:S02]  /*0920*/  BSSY B9, `(.L_x_647) ;  /* 0x00015ef000097945 */ /* 0x000fe40003800000 */
[----:B------:R-:W-:-:S05]  /*0930*/  SEL R3, R3, 0x2, !P0 ;  /* 0x0000000203037807 */ /* 0x000fca0004000000 */
[----:B------:R2:W-:Y:S01]  /*0940*/  STL [R1], R3 ;  /* 0x0000000301007387 */ /* 0x0005e20000100800 */
[----:B01-34-:R-:W-:Y:S06]  /*0950*/  BAR.SYNC.DEFER_BLOCKING 0x0 ;  /* 0x0000000000007b1d */ /* 0x01bfec0000010000 */
[----:B------:R-:W-:Y:S05]  /*0960*/  @!P0 BRA `(.L_x_648) ;  /* 0x000000f400ec8947 */ /* 0x000fea0003800000 */
.L_x_649:
[----:B------:R-:W-:-:S08]  /*0970*/  NOP ;  /* 0x0000000000007918 */ /* 0x000fd00000000000 */
[----:B------:R-:W0:Y:S02]  /*0980*/  USETMAXREG.TRY_ALLOC.CTAPOOL UP0, 0xe8 ;  /* 0x000000e8000079c8 */ /* 0x000e240008000600 */
[----:B0-----:R-:W-:-:S13]  /*0990*/  PLOP3.LUT P0, PT, PT, PT, UP0, 0x80, 0x0 ;  /* 0x000000000000781c */ /* 0x001fda0003f0f008 */
[----:B------:R-:W-:Y:S05]  /*09a0*/  @!P0 BRA `(.L_x_649) ;  /* 0xfffffffc00f08947 */ /* 0x000fea000383ffff */
[----:B--2---:R-:W-:Y:S01]  /*09b0*/  SHF.R.U32.HI R3, RZ, 0x7, R0 ;  /* 0x00000007ff037819 */ /* 0x004fe20000011600 */
[----:B------:R-:W0:Y:S01]  /*09c0*/  S2R R2, SR_CgaCtaId ;  /* 0x0000000000027919 */ /* 0x000e220000008800 */
[----:B------:R-:W-:Y:S01]  /*09d0*/  MOV R19, 0x400 ;  /* 0x0000040000137802 */ /* 0x000fe20000000f00 */
[----:B------:R-:W-:Y:S01]  /*09e0*/  ULDC UR4, c[0x0][0xc3c] ;  /* 0x00030f0000047ab9 */ /* 0x000fe20000000800 */
[----:B------:R-:W-:Y:S06]  /*09f0*/  BAR.ARV 0x8, 0x180 ;  /* 0x0206000000007b1d */ /* 0x000fec0000002000 */
[----:B------:R-:W-:-:S13]  /*0a00*/  ISETP.NE.AND P0, PT, R3, 0x1, PT ;  /* 0x000000010300780c */ /* 0x000fda0003f05270 */
[----:B------:R-:W-:Y:S08]  /*0a10*/  @!P0 BAR.ARV 0x9, 0x100 ;  /* 0x0244000000008b1d */ /* 0x000ff00000002000 */
[----:B------:R-:W-:Y:S01]  /*0a20*/  BAR.SYNC.DEFER_BLOCKING 0x5, 0x180 ;  /* 0x0146000000007b1d */ /* 0x000fe20000010000 */
[----:B0-----:R-:W-:-:S05]  /*0a30*/  LEA R19, R2, R19, 0x18 ;  /* 0x0000001302137211 */ /* 0x001fca00078ec0ff */
[----:B------:R-:W0:Y:S02]  /*0a40*/  LDS.128 R32, [R19+0x228d0] ;  /* 0x0228d00013207984 */ /* 0x000e240000000c00 */
[----:B------:R-:W-:Y:S06]  /*0a50*/  BAR.ARV 0x4, 0x180 ;  /* 0x0106000000007b1d */ /* 0x000fec0000002000 */
[----:B0-----:R-:W-:-:S13]  /*0a60*/  ISETP.GE.AND P0, PT, R35, UR4, PT ;  /* 0x0000000423007c0c */ /* 0x001fda000bf06270 */
[----:B------:R-:W-:Y:S05]  /*0a70*/  @P0 BRA `(.L_x_650) ;  /* 0x0000015c00640947 */ /* 0x000fea0003800000 */
[----:B------:R-:W2:Y:S01]  /*0a80*/  LDL.LU R12, [R1] ;  /* 0x00000000010c7983 */ /* 0x000ea20000300800 */
[----:B------:R-:W-:Y:S01]  /*0a90*/  VIADD R11, R0, 0xffffff80 ;  /* 0xffffff80000b7836 */ /* 0x000fe20000000000 */
[----:B------:R-:W-:Y:S01]  /*0aa0*/  CS2R R206, SRZ ;  /* 0x0000000000ce7805 */ /* 0x000fe2000001ff00 */
[----:B------:R-:W-:Y:S02]  /*0ab0*/  IMAD.MOV.U32 R18, RZ, RZ, RZ ;  /* 0x000000ffff127224 */ /* 0x000fe400078e00ff */
[----:B------:R-:W-:Y:S01]  /*0ac0*/  IMAD.MOV.U32 R216, RZ, RZ, RZ ;  /* 0x000000ffffd87224 */ /* 0x000fe200078e00ff */
[----:B------:R-:W-:-:S04]  /*0ad0*/  SHF.R.S32.HI R0, RZ, 0x1f, R11 ;  /* 0x0000001fff007819 */ /* 0x000fc8000001140b */
[CC--:B------:R-:W-:Y:S02]  /*0ae0*/  LEA.HI R2, R0.reuse, R11.reuse, RZ, 0x7 ;  /* 0x0000000b00027211 */ /* 0x0c0fe400078f38ff */
[----:B------:R-:W-:Y:S02]  /*0af0*/  LEA.HI R229, R0, R11, RZ, 0x5 ;  /* 0x0000000b00e57211 */ /* 0x000fe400078f28ff */
[C---:B------:R-:W-:Y:S02]  /*0b00*/  LOP3.LUT R3, R2.reuse, 0xffffff80, RZ, 0xc0, !PT ;  /* 0xffffff8002037812 */ /* 0x040fe400078ec0ff */
[----:B------:R-:W-:Y:S02]  /*0b10*/  SHF.R.S32.HI R13, RZ, 0x7, R2 ;  /* 0x00000007ff0d7819 */ /* 0x000fe40000011402 */
[----:B------:R-:W-:Y:S01]  /*0b20*/  SHF.R.S32.HI R229, RZ, 0x5, R229 ;  /* 0x00000005ffe57819 */ /* 0x000fe200000114e5 */
[----:B------:R-:W-:Y:S01]  /*0b30*/  IMAD.IADD R10, R11, 0x1, -R3 ;  /* 0x000000010b0a7824 */ /* 0x000fe200078e0a03 */
[----:B------:R-:W-:-:S04]  /*0b40*/  LEA.HI R2, R2, R13, RZ, 0x1 ;  /* 0x0000000d02027211 */ /* 0x000fc800078f08ff */
[----:B------:R-:W-:Y:S02]  /*0b50*/  SHF.R.S32.HI R5, RZ, 0x1f, R10 ;  /* 0x0000001fff057819 */ /* 0x000fe4000001140a */
[----:B------:R-:W-:Y:S02]  /*0b60*/  LOP3.LUT R2, R2, 0x3fffffe, RZ, 0xc0, !PT ;  /* 0x03fffffe02027812 */ /* 0x000fe400078ec0ff */
[CC--:B------:R-:W-:Y:S02]  /*0b70*/  LEA.HI R7, R5.reuse, R10.reuse, RZ, 0x2 ;  /* 0x0000000a05077211 */ /* 0x0c0fe400078f10ff */
[----:B------:R-:W-:Y:S01]  /*0b80*/  LEA.HI R5, R5, R10, RZ, 0x5 ;  /* 0x0000000a05057211 */ /* 0x000fe200078f28ff */
[----:B------:R-:W-:Y:S01]  /*0b90*/  IMAD.IADD R2, R13, 0x1, -R2 ;  /* 0x000000010d027824 */ /* 0x000fe200078e0a02 */
[--C-:B------:R-:W-:Y:S02]  /*0ba0*/  SHF.R.S32.HI R4, RZ, 0x2, R7.reuse ;  /* 0x00000002ff047819 */ /* 0x100fe40000011407 */
        /* <DEDUP_REMOVED lines=9> */
[----:B------:R-:W-:Y:S01]  /*0c40*/  LEA.HI R3, R3, R6, RZ, 0x1 ;  /* 0x0000000603037211 */ /* 0x000fe200078f08ff */
[----:B------:R-:W-:Y:S02]  /*0c50*/  IMAD R5, R5, 0x10, R8 ;  /* 0x0000001005057824 */ /* 0x000fe400078e0208 */
[----:B------:R-:W-:Y:S01]  /*0c60*/  IMAD.IADD R4, R11, 0x1, -R4 ;  /* 0x000000010b047824 */ /* 0x000fe200078e0a04 */
[----:B------:R-:W-:Y:S01]  /*0c70*/  LOP3.LUT R3, R3, 0x1ffffffe, RZ, 0xc0, !PT ;  /* 0x1ffffffe03037812 */ /* 0x000fe200078ec0ff */
[----:B------:R-:W-:Y:S01]  /*0c80*/  IMAD R8, R2, 0x40, R5 ;  /* 0x0000004002087824 */ /* 0x000fe200078e0205 */
[CC--:B------:R-:W-:Y:S01]  /*0c90*/  LEA.HI R2, R0.reuse, R11.reuse, RZ, 0x2 ;  /* 0x0000000b00027211 */ /* 0x0c0fe200078f10ff */
[----:B------:R-:W-:Y:S01]  /*0ca0*/  IMAD R4, R229, 0x10, R4 ;  /* 0x00000010e5047824 */ /* 0x000fe200078e0204 */
[----:B------:R-:W-:Y:S01]  /*0cb0*/  LEA.HI R0, R0, R11, RZ, 0x3 ;  /* 0x0000000b00007211 */ /* 0x000fe200078f18ff */
[----:B------:R-:W-:Y:S01]  /*0cc0*/  IMAD.IADD R3, R6, 0x1, -R3 ;  /* 0x0000000106037824 */ /* 0x000fe200078e0a03 */
[--C-:B------:R-:W-:Y:S01]  /*0cd0*/  SHF.R.S32.HI R204, RZ, 0x2, R2.reuse ;  /* 0x00000002ffcc7819 */ /* 0x100fe20000011402 */
[----:B------:R-:W-:Y:S02]  /*0ce0*/  STL [R1+0x48], R8 ;  /* 0x0000480801007387 */ /* 0x000fe40000100800 */
[----:B------:R-:W-:Y:S01]  /*0cf0*/  IMAD R6, R4, 0x8, R3 ;  /* 0x0000000804067824 */ /* 0x000fe200078e0203 */
[----:B------:R-:W-:Y:S01]  /*0d00*/  SHF.R.S32.HI R3, RZ, 0x1f, R2 ;  /* 0x0000001fff037819 */ /* 0x000fe20000011402 */
[----:B------:R-:W-:Y:S01]  /*0d10*/  VIADD R5, R204, 0x40 ;  /* 0x00000040cc057836 */ /* 0x000fe20000000000 */
[----:B------:R-:W-:Y:S01]  /*0d20*/  SHF.R.S32.HI R4, RZ, 0x3, R0 ;  /* 0x00000003ff047819 */ /* 0x000fe20000011400 */
[----:B------:R-:W-:Y:S01]  /*0d30*/  STL [R1+0x28], RZ ;  /* 0x000028ff01007387 */ /* 0x000fe20000100800 */
[----:B------:R-:W-:Y:S01]  /*0d40*/  LOP3.LUT R0, R0, 0xfffffff8, RZ, 0xc0, !PT ;  /* 0xfffffff800007812 */ /* 0x000fe200078ec0ff */
[----:B------:R-:W-:Y:S01]  /*0d50*/  IMAD.SHL.U32 R227, R5, 0x40, RZ ;  /* 0x0000004005e37824 */ /* 0x000fe200078e00ff */
[----:B------:R-:W-:Y:S01]  /*0d60*/  LOP3.LUT R2, R2, 0xfffffffc, RZ, 0xc0, !PT ;  /* 0xfffffffc02027812 */ /* 0x000fe200078ec0ff */
[----:B------:R-:W-:Y:S01]  /*0d70*/  IMAD.SHL.U32 R6, R6, 0x8, RZ ;  /* 0x0000000806067824 */ /* 0x000fe200078e00ff */
[----:B------:R-:W-:Y:S01]  /*0d80*/  LEA.HI R3, R3, R204, RZ, 0x3 ;  /* 0x000000cc03037211 */ /* 0x000fe200078f18ff */
[----:B------:R-:W-:Y:S01]  /*0d90*/  IMAD.IADD R9, R11, 0x1, -R0 ;  /* 0x000000010b097824 */ /* 0x000fe200078e0a00 */
[----:B------:R-:W-:Y:S01]  /*0da0*/  LOP3.LUT R227, R227, 0x1c0, RZ, 0xc0, !PT ;  /* 0x000001c0e3e37812 */ /* 0x000fe200078ec0ff */
[----:B------:R-:W-:Y:S01]  /*0db0*/  IMAD.IADD R4, R11, 0x1, -R2 ;  /* 0x000000010b047824 */ /* 0x000fe200078e0a02 */
[----:B------:R-:W-:Y:S01]  /*0dc0*/  LOP3.LUT R3, R3, 0xfffffff8, RZ, 0xc0, !PT ;  /* 0xfffffff803037812 */ /* 0x000fe200078ec0ff */
[----:B------:R-:W-:Y:S01]  /*0dd0*/  IMAD.SHL.U32 R217, R9, 0x8, RZ ;  /* 0x0000000809d97824 */ /* 0x000fe200078e00ff */
[----:B------:R-:W-:Y:S01]  /*0de0*/  SHF.R.S32.HI R2, RZ, 0x1f, R5 ;  /* 0x0000001fff027819 */ /* 0x000fe20000011405 */
[C---:B------:R-:W-:Y:S01]  /*0df0*/  IMAD.SHL.U32 R16, R4.reuse, 0x8, RZ ;  /* 0x0000000804107824 */ /* 0x040fe200078e00ff */
[----:B------:R-:W-:Y:S01]  /*0e00*/  LEA.HI R0, R4, R4, RZ, 0x1 ;  /* 0x0000000404007211 */ /* 0x000fe200078f08ff */
[----:B------:R-:W-:Y:S01]  /*0e10*/  IMAD.IADD R9, R204, 0x1, -R3 ;  /* 0x00000001cc097824 */ /* 0x000fe200078e0a03 */
[----:B------:R-:W-:Y:S01]  /*0e20*/  LEA.HI R3, R2, R5, RZ, 0x3 ;  /* 0x0000000502037211 */ /* 0x000fe200078f18ff */
[----:B------:R-:W-:Y:S01]  /*0e30*/  IMAD.SHL.U32 R22, R4, 0x4, RZ ;  /* 0x0000000404167824 */ /* 0x000fe200078e00ff */
[----:B------:R-:W-:Y:S01]  /*0e40*/  LOP3.LUT R0, R0, 0x1ffffffe, RZ, 0xc0, !PT ;  /* 0x1ffffffe00007812 */ /* 0x000fe200078ec0ff */
[----:B------:R-:W-:Y:S01]  /*0e50*/  VIADD R13, R217, 0x40 ;  /* 0x00000040d90d7836 */ /* 0x000fe20000000000 */
[----:B------:R0:W-:Y:S01]  /*0e60*/  STL [R1+0x30], R9 ;  /* 0x0000300901007387 */ /* 0x0001e20000100800 */
[----:B------:R-:W-:Y:S01]  /*0e70*/  IMAD.SHL.U32 R3, R3, 0x40, RZ ;  /* 0x0000004003037824 */ /* 0x000fe200078e00ff */
[----:B------:R-:W-:Y:S01]  /*0e80*/  SHF.R.S32.HI R5, RZ, 0x1f, R217 ;  /* 0x0000001fff057819 */ /* 0x000fe200000114d9 */
[----:B------:R-:W-:Y:S01]  /*0e90*/  VIADD R11, R217, 0xc0 ;  /* 0x000000c0d90b7836 */ /* 0x000fe20000000000 */
[----:B------:R-:W-:Y:S01]  /*0ea0*/  SHF.R.S32.HI R14, RZ, 0x1f, R13 ;  /* 0x0000001fff0e7819 */ /* 0x000fe2000001140d */
[----:B------:R-:W-:Y:S01]  /*0eb0*/  IMAD.IADD R0, R4, 0x1, -R0 ;  /* 0x0000000104007824 */ /* 0x000fe200078e0a00 */
[----:B------:R-:W-:Y:S01]  /*0ec0*/  LOP3.LUT R3, R3, 0xfffffe00, RZ, 0xc0, !PT ;  /* 0xfffffe0003037812 */ /* 0x000fe200078ec0ff */
[----:B------:R-:W-:Y:S01]  /*0ed0*/  VIADD R208, R22, 0x10 ;  /* 0x0000001016d07836 */ /* 0x000fe20000000000 */
[----:B------:R-:W-:Y:S01]  /*0ee0*/  LOP3.LUT R4, R227, 0x38, R16, 0xf8, !PT ;  /* 0x00000038e3047812 */ /* 0x000fe200078ef810 */
[----:B------:R-:W-:Y:S01]  /*0ef0*/  IMAD R0, R0, 0x8, R8 ;  /* 0x0000000800007824 */ /* 0x000fe200078e0208 */
[----:B0-----:R-:W-:Y:S01]  /*0f00*/  SHF.R.U32.HI R9, RZ, 0x3, R227 ;  /* 0x00000003ff097819 */ /* 0x001fe200000116e3 */
[----:B------:R0:W-:Y:S01]  /*0f10*/  STL [R1+0x4], R3 ;  /* 0x0000040301007387 */ /* 0x0001e20000100800 */
[----:B------:R-:W-:Y:S01]  /*0f20*/  SHF.R.S32.HI R5, RZ, 0x1f, R208 ;  /* 0x0000001fff057819 */ /* 0x000fe200000114d0 */
[C---:B------:R-:W-:Y:S01]  /*0f30*/  VIADD R2, R16.reuse, 0x20 ;  /* 0x0000002010027836 */ /* 0x040fe20000000000 */
[----:B------:R-:W-:Y:S01]  /*0f40*/  LOP3.LUT R4, R3, R4, R9, 0xf6, !PT ;  /* 0x0000000403047212 */ /* 0x000fe200078ef609 */
[----:B------:R-:W-:Y:S01]  /*0f50*/  VIADD R213, R16, 0x40 ;  /* 0x0000004010d57836 */ /* 0x000fe20000000000 */
[----:B------:R-:W-:Y:S01]  /*0f60*/  SHF.L.U64.HI R5, R208, 0x1, R5 ;  /* 0x00000001d0057819 */ /* 0x000fe20000010205 */
[C---:B------:R-:W-:Y:S01]  /*0f70*/  VIADD R212, R16.reuse, 0x60 ;  /* 0x0000006010d47836 */ /* 0x040fe20000000000 */
[----:B------:R-:W-:Y:S01]  /*0f80*/  SHF.R.S32.HI R17, RZ, 0x1f, R16 ;  /* 0x0000001fff117819 */ /* 0x000fe20000011410 */
[----:B------:R-:W-:Y:S01]  /*0f90*/  VIADD R211, R16, 0x80 ;  /* 0x0000008010d37836 */ /* 0x000fe20000000000 */
[----:B------:R-:W-:Y:S01]  /*0fa0*/  SHF.R.S32.HI R205, RZ, 0x1f, R2 ;  /* 0x0000001fffcd7819 */ /* 0x000fe20000011402 */
[----:B0-----:R-:W-:Y:S01]  /*0fb0*/  IMAD.IADD R3, R10, 0x1, -R7 ;  /* 0x000000010a037824 */ /* 0x001fe200078e0a07 */
[----:B------:R-:W-:Y:S01]  /*0fc0*/  SHF.R.S32.HI R223, RZ, 0x1f, R213 ;  /* 0x0000001fffdf7819 */ /* 0x000fe200000114d5 */
[C---:B------:R-:W-:Y:S01]  /*0fd0*/  VIADD R210, R16.reuse, 0xa0 ;  /* 0x000000a010d27836 */ /* 0x040fe20000000000 */
[----:B------:R-:W-:Y:S01]  /*0fe0*/  SHF.R.S32.HI R222, RZ, 0x1f, R212 ;  /* 0x0000001fffde7819 */ /* 0x000fe200000114d4 */
[C---:B------:R-:W-:Y:S01]  /*0ff0*/  VIADD R215, R16.reuse, 0xc0 ;  /* 0x000000c010d77836 */ /* 0x040fe20000000000 */
[----:B------:R-:W-:Y:S01]  /*1000*/  SHF.R.S32.HI R221, RZ, 0x1f, R211 ;  /* 0x0000001fffdd7819 */ /* 0x000fe200000114d3 */
[----:B------:R-:W-:Y:S01]  /*1010*/  VIADD R214, R16, 0xe0 ;  /* 0x000000e010d67836 */ /* 0x000fe20000000000 */
[----:B------:R-:W-:-:S02]  /*1020*/  SHF.R.S32.HI R220, RZ, 0x1f, R210 ;  /* 0x0000001fffdc7819 */ /* 0x000fc400000114d2 */
[----:B------:R-:W-:Y:S02]  /*1030*/  SHF.R.S32.HI R219, RZ, 0x1f, R215 ;  /* 0x0000001fffdb7819 */ /* 0x000fe400000114d7 */
[----:B------:R-:W-:Y:S02]  /*1040*/  SHF.R.S32.HI R218, RZ, 0x1f, R214 ;  /* 0x0000001fffda7819 */ /* 0x000fe400000114d6 */
[----:B--2---:R-:W-:Y:S01]  /*1050*/  LOP3.LUT R209, R12, 0x1, RZ, 0xfc, !PT ;  /* 0x000000010cd17812 */ /* 0x004fe200078efcff */
[----:B------:R-:W-:-:S05]  /*1060*/  VIADD R12, R217, 0x80 ;  /* 0x00000080d90c7836 */ /* 0x000fca0000000000 */
[----:B------:R-:W-:Y:S02]  /*1070*/  SHF.R.S32.HI R13, RZ, 0x1f, R12 ;  /* 0x0000001fff0d7819 */ /* 0x000fe4000001140c */
[----:B------:R-:W-:Y:S01]  /*1080*/  SHF.R.S32.HI R12, RZ, 0x1f, R11 ;  /* 0x0000001fff0c7819 */ /* 0x000fe2000001140b */
[----:B------:R-:W-:-:S05]  /*1090*/  IMAD.SHL.U32 R11, R208, 0x2, RZ ;  /* 0x00000002d00b7824 */ /* 0x000fca00078e00ff */
[----:B------:R-:W-:Y:S04]  /*10a0*/  STL [R1+0x40], R11 ;  /* 0x0000400b01007387 */ /* 0x000fe80000100800 */
[----:B------:R0:W-:Y:S04]  /*10b0*/  STL [R1+0x4c], R3 ;  /* 0x00004c0301007387 */ /* 0x0001e80000100800 */
[----:B------:R1:W-:Y:S04]  /*10c0*/  STL [R1+0x54], R6 ;  /* 0x0000540601007387 */ /* 0x0003e80000100800 */
[----:B------:R1:W-:Y:S01]  /*10d0*/  STL [R1+0x3c], R5 ;  /* 0x00003c0501007387 */ /* 0x0003e20000100800 */
[----:B0-----:R-:W-:-:S03]  /*10e0*/  IMAD R3, R4, 0x2, R19 ;  /* 0x0000000204037824 */ /* 0x001fc600078e0213 */
[----:B------:R1:W-:Y:S04]  /*10f0*/  STL [R1+0x50], R0 ;  /* 0x0000500001007387 */ /* 0x0003e80000100800 */
[----:B------:R1:W-:Y:S02]  /*1100*/  STL [R1+0x44], R3 ;  /* 0x0000440301007387 */ /* 0x0003e40000100800 */
.L_x_793:
[----:B012---:R-:W0:Y:S02]  /*1110*/  LDC.64 R4, c[0x0][0xc88] ;  /* 0x00032200ff047b82 */ /* 0x007e240000000a00 */
[----:B0-----:R-:W-:-:S05]  /*1120*/  IMAD.WIDE R4, R35, 0x4, R4 ;  /* 0x0000000423047825 */ /* 0x001fca00078e0204 */
[----:B------:R-:W2:Y:S01]  /*1130*/  LDG.E R0, desc[UR40][R4.64] ;  /* 0x0000002804007981 */ /* 0x000ea2000c1e1900 */
[----:B------:R-:W-:Y:S05]  /*1140*/  YIELD ;  /* 0x0000000000007946 */ /* 0x000fea0003800000 */
[----:B------:R-:W-:Y:S01]  /*1150*/  ULDC.64 UR4, c[0x0][0xa28] ;  /* 0x00028a0000047ab9 */ /* 0x000fe20000000a00 */
[----:B------:R-:W-:Y:S01]  /*1160*/  ULDC.64 UR8, c[0x0][0xa18] ;  /* 0x0002860000087ab9 */ /* 0x000fe20000000a00 */
[----:B------:R-:W-:Y:S01]  /*1170*/  ISETP.NE.U32.AND P1, PT, RZ, UR4, PT ;  /* 0x00000004ff007c0c */ /* 0x000fe2000bf25070 */
[----:B------:R-:W-:Y:S01]  /*1180*/  ULDC.64 UR6, c[0x0][0xa08] ;  /* 0x0002820000067ab9 */ /* 0x000fe20000000a00 */
[----:B------:R-:W-:Y:S01]  /*1190*/  IMAD.MOV.U32 R35, RZ, RZ, RZ ;  /* 0x000000ffff237224 */ /* 0x000fe200078e00ff */
[----:B------:R-:W-:-:S02]  /*11a0*/  ISETP.NE.U32.AND P0, PT, RZ, UR6, PT ;  /* 0x00000006ff007c0c */ /* 0x000fc4000bf05070 */
[----:B------:R-:W-:Y:S02]  /*11b0*/  ISETP.NE.AND.EX P1, PT, RZ, UR5, PT, P1 ;  /* 0x00000005ff007c0c */ /* 0x000fe4000bf25310 */
[----:B------:R-:W-:Y:S02]  /*11c0*/  ISETP.NE.AND.EX P0, PT, RZ, UR7, PT, P0 ;  /* 0x00000007ff007c0c */ /* 0x000fe4000bf05300 */
[----:B--2---:R-:W-:Y:S01]  /*11d0*/  SHF.R.S32.HI R3, RZ, 0x1f, R0 ;  /* 0x0000001fff037819 */ /* 0x004fe20000011400 */
[----:B------:R-:W-:Y:S08]  /*11e0*/  STL [R1+0x24], R0 ;  /* 0x0000240001007387 */ /* 0x000ff00000100800 */
[C---:B------:R-:W-:Y:S01]  /*11f0*/  @P1 LEA R6, P2, R0.reuse, UR4, 0x2 ;  /* 0x0000000400061c11 */ /* 0x040fe2000f8410ff */
[C---:B------:R-:W-:Y:S01]  /*1200*/  IMAD.SHL.U32 R37, R0.reuse, 0x4, RZ ;  /* 0x0000000400257824 */ /* 0x040fe200078e00ff */
[C-C-:B------:R-:W-:Y:S01]  /*1210*/  SHF.L.U64.HI R36, R0.reuse, 0x2, R3.reuse ;  /* 0x0000000200247819 */ /* 0x140fe20000010203 */
[----:B------:R0:W-:Y:S01]  /*1220*/  STL [R1+0x38], R3 ;  /* 0x0000380301007387 */ /* 0x0001e20000100800 */
[----:B------:R-:W-:-:S02]  /*1230*/  @P1 LEA.HI.X R7, R0, UR5, R3, 0x2, P2 ;  /* 0x0000000500071c11 */ /* 0x000fc400090f1403 */
[----:B------:R-:W-:Y:S01]  /*1240*/  ISETP.NE.U32.AND P2, PT, RZ, UR8, PT ;  /* 0x00000008ff007c0c */ /* 0x000fe2000bf45070 */
[----:B------:R-:W-:Y:S01]  /*1250*/  ULDC UR4, c[0x0][0x288] ;  /* 0x0000a20000047ab9 */ /* 0x000fe20000000800 */
[C---:B------:R-:W-:Y:S01]  /*1260*/  IADD3 R8, P3, R37.reuse, UR6, RZ ;  /* 0x0000000625087c10 */ /* 0x040fe2000ff7e0ff */
[----:B------:R1:W-:Y:S01]  /*1270*/  STL [R1+0x1c], R37 ;  /* 0x00001c2501007387 */ /* 0x0003e20000100800 */
[----:B------:R-:W-:Y:S01]  /*1280*/  ISETP.NE.AND.EX P2, PT, RZ, UR9, PT, P2 ;  /* 0x00000009ff007c0c */ /* 0x000fe2000bf45320 */
[----:B0-----:R-:W-:Y:S01]  /*1290*/  IMAD.MOV.U32 R3, RZ, RZ, RZ ;  /* 0x000000ffff037224 */ /* 0x001fe200078e00ff */
[C---:B------:R-:W-:Y:S01]  /*12a0*/  IADD3.X R9, R36.reuse, UR7, RZ, P3, !PT ;  /* 0x0000000724097c10 */ /* 0x040fe20009ffe4ff */
[----:B------:R-:W-:Y:S01]  /*12b0*/  IMAD.U32 R31, RZ, RZ, UR4 ;  /* 0x00000004ff1f7e24 */ /* 0x000fe2000f8e00ff */
[----:B------:R-:W-:Y:S01]  /*12c0*/  ULDC.64 UR4, c[0x0][0x418] ;  /* 0x0001060000047ab9 */ /* 0x000fe20000000a00 */
[----:B------:R1:W-:Y:S04]  /*12d0*/  STL [R1+0x20], R36 ;  /* 0x0000202401007387 */ /* 0x0003e80000100800 */
[----:B------:R1:W5:Y:S04]  /*12e0*/  @P1 LDG.E R3, desc[UR40][R6.64] ;  /* 0x0000002806031981 */ /* 0x000368000c1e1900 */
[----:B------:R-:W-:Y:S01]  /*12f0*/  @P2 IADD3 R4, P1, R37, UR8, RZ ;  /* 0x0000000825042c10 */ /* 0x000fe2000ff3e0ff */
[----:B------:R1:W5:Y:S03]  /*1300*/  @P0 LDG.E R35, desc[UR40][R8.64] ;  /* 0x0000002808230981 */ /* 0x000366000c1e1900 */
[----:B------:R-:W-:-:S05]  /*1310*/  @P2 IADD3.X R5, R36, UR9, RZ, P1, !PT ;  /* 0x0000000924052c10 */ /* 0x000fca0008ffe4ff */
[----:B------:R1:W5:Y:S01]  /*1320*/  @P2 LDG.E R31, desc[UR40][R4.64] ;  /* 0x00000028041f2981 */ /* 0x000362000c1e1900 */
[----:B------:R-:W-:Y:S01]  /*1330*/  UISETP.NE.U32.AND UP0, UPT, UR4, URZ, UPT ;  /* 0x0000003f0400728c */ /* 0x000fe2000bf05070 */
[----:B------:R-:W-:Y:S02]  /*1340*/  IMAD.MOV.U32 R29, RZ, RZ, R0 ;  /* 0x000000ffff1d7224 */ /* 0x000fe400078e0000 */
[----:B------:R-:W-:Y:S01]  /*1350*/  ULDC UR4, c[0x0][0x424] ;  /* 0x0001090000047ab9 */ /* 0x000fe20000000800 */
[----:B------:R-:W-:-:S03]  /*1360*/  UISETP.NE.AND.EX UP0, UPT, UR5, URZ, UPT, UP0 ;  /* 0x0000003f0500728c */ /* 0x000fc6000bf05300 */
[----:B------:R-:W-:Y:S01]  /*1370*/  ULDC UR5, c[0x0][0x2f0] ;  /* 0x0000bc0000057ab9 */ /* 0x000fe20000000800 */
[----:B------:R-:W-:-:S04]  /*1380*/  USEL UR4, UR4, 0x1, UP0 ;  /* 0x0000000104047887 */ /* 0x000fc80008000000 */
[----:B------:R-:W-:-:S03]  /*1390*/  UIMAD UR4, UR4, UR5, URZ ;  /* 0x00000005040472a4 */ /* 0x000fc6000f8e023f */
[----:B------:R-:W-:Y:S02]  /*13a0*/  ULDC UR5, c[0x0][0x348] ;  /* 0x0000d20000057ab9 */ /* 0x000fe40000000800 */
[----:B----4-:R-:W-:Y:S02]  /*13b0*/  IMAD.U32 R30, RZ, RZ, UR5 ;  /* 0x00000005ff1e7e24 */ /* 0x010fe4000f8e00ff */
[----:B------:R-:W-:Y:S01]  /*13c0*/  IMAD.U32 R32, RZ, RZ, UR4 ;  /* 0x00000004ff207e24 */ /* 0x000fe2000f8e00ff */
[----:B-1-3--:R-:W-:Y:S06]  /*13d0*/  @P2 BRA `(.L_x_651) ;  /* 0x0000000000242947 */ /* 0x00afec0003800000 */
[----:B------:R-:W-:Y:S02]  /*13e0*/  ULDC.64 UR4, c[0x0][0xa00] ;  /* 0x0002800000047ab9 */ /* 0x000fe40000000a00 */
[----:B------:R-:W-:-:S04]  /*13f0*/  ISETP.NE.U32.AND P1, PT, RZ, UR4, PT ;  /* 0x00000004ff007c0c */ /* 0x000fc8000bf25070 */
[----:B------:R-:W-:-:S13]  /*1400*/  ISETP.NE.AND.EX P1, PT, RZ, UR5, PT, P1 ;  /* 0x00000005ff007c0c */ /* 0x000fda000bf25310 */
[----:B------:R-:W-:Y:S05]  /*1410*/  @!P1 BRA `(.L_x_651) ;  /* 0x0000000000149947 */ /* 0x000fea0003800000 */
[----:B------:R-:W0:Y:S02]  /*1420*/  LDC.64 R4, c[0x0][0xa00] ;  /* 0x00028000ff047b82 */ /* 0x000e240000000a00 */
[----:B0-----:R-:W-:-:S05]  /*1430*/  IMAD.WIDE R4, R29, 0x4, R4 ;  /* 0x000000041d047825 */ /* 0x001fca00078e0204 */
[----:B-----5:R-:W2:Y:S04]  /*1440*/  LDG.E R31, desc[UR40][R4.64] ;  /* 0x00000028041f7981 */ /* 0x020ea8000c1e1900 */
[----:B------:R-:W2:Y:S02]  /*1450*/  LDG.E R0, desc[UR40][R4.64+0x4] ;  /* 0x0000042804007981 */ /* 0x000ea4000c1e1900 */
[----:B--2---:R-:W-:-:S07]  /*1460*/  IMAD.IADD R31, R0, 0x1, -R31 ;  /* 0x00000001001f7824 */ /* 0x004fce00078e0a1f */
.L_x_651:
[----:B------:R-:W-:Y:S01]  /*1470*/  ULDC.64 UR4, c[0x0][0xa20] ;  /* 0x0002880000047ab9 */ /* 0x000fe20000000a00 */
[----:B------:R0:W-:Y:S01]  /*1480*/  STL [R1+0x2c], R33 ;  /* 0x00002c2101007387 */ /* 0x0001e20000100800 */
[----:B------:R-:W-:-:S03]  /*1490*/  ISETP.NE.U32.AND P1, PT, RZ, UR4, PT ;  /* 0x00000004ff007c0c */ /* 0x000fc6000bf25070 */
[----:B------:R0:W-:Y:S01]  /*14a0*/  STL [R1+0x18], R34 ;  /* 0x0000182201007387 */ /* 0x0001e20000100800 */
[----:B------:R-:W-:-:S13]  /*14b0*/  ISETP.NE.AND.EX P1, PT, RZ, UR5, PT, P1 ;  /* 0x00000005ff007c0c */ /* 0x000fda000bf25310 */
[----:B0-----:R-:W-:Y:S05]  /*14c0*/  @!P1 BRA `(.L_x_652) ;  /* 0x0000000000109947 */ /* 0x001fea0003800000 */
[----:B------:R-:W-:-:S04]  /*14d0*/  IADD3 R4, P0, R37, UR4, RZ ;  /* 0x0000000425047c10 */ /* 0x000fc8000ff1e0ff */
[----:B------:R-:W-:-:S05]  /*14e0*/  IADD3.X R5, R36, UR5, RZ, P0, !PT ;  /* 0x0000000524057c10 */ /* 0x000fca00087fe4ff */
[----:B------:R0:W5:Y:S01]  /*14f0*/  LDG.E R32, desc[UR40][R4.64] ;  /* 0x0000002804207981 */ /* 0x000162000c1e1900 */
[----:B------:R-:W-:Y:S05]  /*1500*/  BRA `(.L_x_653) ;  /* 0x0000000000107947 */ /* 0x000fea0003800000 */
.L_x_652:
[----:B------:R-:W-:Y:S05]  /*1510*/  @!P0 BRA `(.L_x_653) ;  /* 0x00000000000c8947 */ /* 0x000fea0003800000 */
[----:B------:R-:W2:Y:S04]  /*1520*/  LDG.E R5, desc[UR40][R8.64] ;  /* 0x0000002808057981 */ /* 0x000ea8000c1e1900 */
[----:B------:R-:W2:Y:S02]  /*1530*/  LDG.E R32, desc[UR40][R8.64+0x4] ;  /* 0x0000042808207981 */ /* 0x000ea4000c1e1900 */
[----:B--2---:R-:W-:-:S07]  /*1540*/  IMAD.IADD R32, R32, 0x1, -R5 ;  /* 0x0000000120207824 */ /* 0x004fce00078e0a05 */
.L_x_653:
[----:B------:R-:W-:Y:S02]  /*1550*/  ULDC.64 UR4, c[0x0][0xa10] ;  /* 0x0002840000047ab9 */ /* 0x000fe40000000a00 */
[----:B------:R-:W-:-:S04]  /*1560*/  ISETP.NE.U32.AND P0, PT, RZ, UR4, PT ;  /* 0x00000004ff007c0c */ /* 0x000fc8000bf05070 */
[----:B------:R-:W-:Y:S01]  /*1570*/  ISETP.NE.AND.EX P0, PT, RZ, UR5, PT, P0 ;  /* 0x00000005ff007c0c */ /* 0x000fe2000bf05300 */
[----:B-----5:R-:W-:Y:S01]  /*1580*/  IMAD.IADD R11, R32, 0x1, -R3 ;  /* 0x00000001200b7824 */ /* 0x020fe200078e0a03 */
[----:B------:R-:W-:-:S11]  /*1590*/  ULDC.64 UR4, c[0x0][0xa30] ;  /* 0x00028c0000047ab9 */ /* 0x000fd60000000a00 */
[----:B0-----:R-:W0:Y:S02]  /*15a0*/  @P0 LDC.64 R4, c[0x0][0xa10] ;  /* 0x00028400ff040b82 */ /* 0x001e240000000a00 */
[----:B0-----:R-:W-:-:S05]  /*15b0*/  @P0 IMAD.WIDE R4, R29, 0x4, R4 ;  /* 0x000000041d040825 */ /* 0x001fca00078e0204 */
[----:B------:R-:W2:Y:S04]  /*15c0*/  @P0 LDG.E R0, desc[UR40][R4.64] ;  /* 0x0000002804000981 */ /* 0x000ea8000c1e1900 */
[----:B------:R0:W2:Y:S01]  /*15d0*/  @P0 LDG.E R9, desc[UR40][R4.64+0x4] ;  /* 0x0000042804090981 */ /* 0x0000a2000c1e1900 */
[----:B------:R-:W-:Y:S01]  /*15e0*/  ISETP.NE.U32.AND P1, PT, RZ, UR4, PT ;  /* 0x00000004ff007c0c */ /* 0x000fe2000bf25070 */
[----:B------:R-:W-:-:S03]  /*15f0*/  IMAD.MOV.U32 R28, RZ, RZ, R32 ;  /* 0x000000ffff1c7224 */ /* 0x000fc600078e0020 */
[----:B------:R-:W-:Y:S01]  /*1600*/  ISETP.NE.AND.EX P1, PT, RZ, UR5, PT, P1 ;  /* 0x00000005ff007c0c */ /* 0x000fe2000bf25310 */
[----:B0-----:R-:W-:-:S05]  /*1610*/  IMAD.MOV R4, RZ, RZ, -R11 ;  /* 0x000000ffff047224 */ /* 0x001fca00078e0a0b */
[----:B------:R-:W-:-:S07]  /*1620*/  VIMNMX R4, RZ, R4, !PT ;  /* 0x00000004ff047248 */ /* 0x000fce0007fe0100 */
[----:B------:R-:W-:-:S04]  /*1630*/  @P1 IADD3 R6, P2, R37, UR4, RZ ;  /* 0x0000000425061c10 */ /* 0x000fc8000ff5e0ff */
[----:B------:R-:W-:-:S05]  /*1640*/  @P1 IADD3.X R7, R36, UR5, RZ, P2, !PT ;  /* 0x0000000524071c10 */ /* 0x000fca00097fe4ff */
[----:B------:R0:W5:Y:S01]  /*1650*/  @P1 LDG.E R28, desc[UR40][R6.64] ;  /* 0x00000028061c1981 */ /* 0x000162000c1e1900 */
[----:B--2---:R-:W-:-:S04]  /*1660*/  @P0 IMAD.IADD R30, R9, 0x1, -R0 ;  /* 0x00000001091e0824 */ /* 0x004fc800078e0a00 */
[----:B------:R-:W-:-:S04]  /*1670*/  IMAD.IADD R177, R11, 0x1, R30 ;  /* 0x000000010bb17824 */ /* 0x000fc800078e021e */
[----:B------:R-:W-:-:S04]  /*1680*/  VIADD R0, R177, 0x5f ;  /* 0x0000005fb1007836 */ /* 0x000fc80000000000 */
[----:B------:R-:W-:-:S05]  /*1690*/  IMAD.HI R0, R0, 0x2aaaaaab, RZ ;  /* 0x2aaaaaab00007827 */ /* 0x000fca00078e02ff */
[----:B------:R-:W-:-:S04]  /*16a0*/  SHF.R.U32.HI R3, RZ, 0x1f, R0 ;  /* 0x0000001fff037819 */ /* 0x000fc80000011600 */
[----:B------:R-:W-:-:S05]  /*16b0*/  LEA.HI.SX32 R178, R0, R3, 0x1c ;  /* 0x0000000300b27211 */ /* 0x000fca00078fe2ff */
[----:B------:R-:W-:-:S05]  /*16c0*/  IMAD R3, R178, 0x60, -R11 ;  /* 0x00000060b2037824 */ /* 0x000fca00078e0a0b */
[----:B------:R-:W-:-:S04]  /*16d0*/  VIMNMX R3, R3, R30, PT ;  /* 0x0000001e03037248 */ /* 0x000fc80003fe0100 */
[----:B------:R-:W-:Y:S01]  /*16e0*/  ISETP.GT.AND P0, PT, R3, R4, PT ;  /* 0x000000040300720c */ /* 0x000fe20003f04270 */
[----:B------:R-:W-:-:S05]  /*16f0*/  IMAD.WIDE.U32 R4, R4, -0x55555555, RZ ;  /* 0xaaaaaaab04047825 */ /* 0x000fca00078e00ff */
[----:B------:R-:W-:-:S05]  /*1700*/  SHF.R.U32.HI R27, RZ, 0x6, R5 ;  /* 0x00000006ff1b7819 */ /* 0x000fca0000011605 */
[----:B------:R-:W-:Y:S02]  /*1710*/  IMAD.MOV.U32 R26, RZ, RZ, R27 ;  /* 0x000000ffff1a7224 */ /* 0x000fe400078e001b */
[----:B------:R-:W-:-:S04]  /*1720*/  @P0 VIADD R0, R3, 0x5f ;  /* 0x0000005f03000836 */ /* 0x000fc80000000000 */
[----:B------:R-:W-:-:S05]  /*1730*/  @P0 IMAD.HI R0, R0, 0x2aaaaaab, RZ ;  /* 0x2aaaaaab00000827 */ /* 0x000fca00078e02ff */
[----:B------:R-:W-:-:S04]  /*1740*/  @P0 SHF.R.U32.HI R3, RZ, 0x1f, R0 ;  /* 0x0000001fff030819 */ /* 0x000fc80000011600 */
[----:B------:R-:W-:Y:S02]  /*1750*/  @P0 LEA.HI.SX32 R26, R0, R3, 0x1c ;  /* 0x00000003001a0211 */ /* 0x000fe400078fe2ff */
[----:B------:R-:W-:Y:S02]  /*1760*/  PLOP3.LUT P0, PT, PT, PT, PT, 0x80, 0x0 ;  /* 0x000000000000781c */ /* 0x000fe40003f0f070 */
[----:B------:R-:W-:-:S13]  /*1770*/  ISETP.GT.AND P1, PT, R26, R27, PT ;  /* 0x0000001b1a00720c */ /* 0x000fda0003f24270 */
[----:B0-----:R-:W-:Y:S05]  /*1780*/  @!P1 BRA `(.L_x_654) ;  /* 0x0000004400c49947 */ /* 0x001fea0003800000 */
[----:B------:R-:W-:Y:S01]  /*1790*/  VIADD R25, R19, 0x1c400 ;  /* 0x0001c40013197836 */ /* 0x000fe20000000000 */
[----:B------:R-:W-:Y:S04]  /*17a0*/  BSSY B6, `(.L_x_655) ;  /* 0x0000013000067945 */ /* 0x000fe80003800000 */
[----:B------:R-:W-:-:S13]  /*17b0*/  LOP3.LUT P0, RZ, R25, 0x3ff, RZ, 0xc0, !PT ;  /* 0x000003ff19ff7812 */ /* 0x000fda000780c0ff */
        /* <DEDUP_REMOVED lines=17> */
.L_x_656:
[----:B------:R-:W-:Y:S05]  /*18d0*/  BSYNC B6 ;  /* 0x0000000000067941 */ /* 0x000fea0003800000 */
.L_x_655:
        /* <DEDUP_REMOVED lines=20> */
.L_x_658:
[----:B------:R-:W-:Y:S05]  /*1a20*/  BSYNC B6 ;  /* 0x0000000000067941 */ /* 0x000fea0003800000 */
.L_x_657:
[----:B------:R-:W-:Y:S01]  /*1a30*/  ULDC.64 UR4, c[0x0][0x9f8] ;  /* 0x00027e0000047ab9 */ /* 0x000fe20000000a00 */
[----:B------:R-:W0:Y:S01]  /*1a40*/  LDC.64 R56, c[0x0][0x3f8] ;  /* 0x0000fe00ff387b82 */ /* 0x000e220000000a00 */
[----:B------:R-:W-:Y:S01]  /*1a50*/  ISETP.NE.U32.AND P0, PT, RZ, UR4, PT ;  /* 0x00000004ff007c0c */ /* 0x000fe2000bf05070 */
[----:B------:R-:W2:Y:S03]  /*1a60*/  LDL R14, [R1+0x30] ;  /* 0x00003000010e7983 */ /* 0x000ea60000100800 */
[----:B------:R-:W-:-:S03]  /*1a70*/  ISETP.NE.AND.EX P0, PT, RZ, UR5, PT, P0 ;  /* 0x00000005ff007c0c */ /* 0x000fc6000bf05300 */
[----:B------:R-:W1:Y:S08]  /*1a80*/  LDC R67, c[0x0][0x3f4] ;  /* 0x0000fd00ff437b82 */ /* 0x000e700000000800 */
[----:B------:R-:W3:Y:S02]  /*1a90*/  LDC.64 R62, c[0x0][0x408] ;  /* 0x00010200ff3e7b82 */ /* 0x000ee40000000a00 */
[----:B------:R-:W-:Y:S01]  /*1aa0*/  @P0 IADD3 R4, P1, R37, UR4, RZ ;  /* 0x0000000425040c10 */ /* 0x000fe2000ff3e0ff */
[----:B------:R-:W-:-:S03]  /*1ab0*/  ULDC UR4, c[0x0][0x320] ;  /* 0x0000c80000047ab9 */ /* 0x000fc60000000800 */
[----:B------:R-:W-:Y:S02]  /*1ac0*/  @P0 IADD3.X R5, R36, UR5, RZ, P1, !PT ;  /* 0x0000000524050c10 */ /* 0x000fe40008ffe4ff */
[----:B------:R-:W-:-:S03]  /*1ad0*/  ISETP.GE.AND P1, PT, R2, UR4, PT ;  /* 0x0000000402007c0c */ /* 0x000fc6000bf26270 */
[----:B------:R4:W2:Y:S01]  /*1ae0*/  @P0 LDG.E R29, desc[UR40][R4.64] ;  /* 0x00000028041d0981 */ /* 0x0008a2000c1e1900 */
[----:B------:R-:W-:Y:S02]  /*1af0*/  SEL R3, RZ, 0xffffffff, P1 ;  /* 0xffffffffff037807 */ /* 0x000fe40000800000 */
[----:B------:R-:W-:-:S03]  /*1b00*/  ISETP.GE.AND P0, PT, R16, UR4, PT ;  /* 0x0000000410007c0c */ /* 0x000fc6000bf06270 */
[----:B------:R-:W-:Y:S01]  /*1b10*/  IMAD.SHL.U32 R3, R3, 0x2, RZ ;  /* 0x0000000203037824 */ /* 0x000fe200078e00ff */
[----:B------:R-:W-:Y:S02]  /*1b20*/  SEL R0, RZ, 0x1, P0 ;  /* 0x00000001ff007807 */ /* 0x000fe40000000000 */
[----:B------:R-:W-:Y:S02]  /*1b30*/  ISETP.GE.AND P0, PT, R213, UR4, PT ;  /* 0x00000004d5007c0c */ /* 0x000fe4000bf06270 */
[----:B------:R-:W-:Y:S02]  /*1b40*/  ISETP.GE.AND P1, PT, R212, UR4, PT ;  /* 0x00000004d4007c0c */ /* 0x000fe4000bf26270 */
[----:B------:R-:W-:Y:S02]  /*1b50*/  LOP3.LUT R0, R3, 0x2, R0, 0xe2, !PT ;  /* 0x0000000203007812 */ /* 0x000fe400078ee200 */
[----:B------:R-:W-:Y:S02]  /*1b60*/  SEL R3, RZ, 0x4, P0 ;  /* 0x00000004ff037807 */ /* 0x000fe40000000000 */
[----:B----4-:R-:W-:-:S02]  /*1b70*/  SEL R4, RZ, 0x8, P1 ;  /* 0x00000008ff047807 */ /* 0x010fc40000800000 */
[----:B------:R-:W-:Y:S02]  /*1b80*/  ISETP.GE.AND P0, PT, R211, UR4, PT ;  /* 0x00000004d3007c0c */ /* 0x000fe4000bf06270 */
[----:B------:R-:W-:Y:S02]  /*1b90*/  ISETP.GE.AND P1, PT, R210, UR4, PT ;  /* 0x00000004d2007c0c */ /* 0x000fe4000bf26270 */
[----:B------:R-:W-:Y:S02]  /*1ba0*/  LOP3.LUT R0, R4, R0, R3, 0xfe, !PT ;  /* 0x0000000004007212 */ /* 0x000fe400078efe03 */
[----:B------:R-:W-:Y:S02]  /*1bb0*/  SEL R3, RZ, 0x10, P0 ;  /* 0x00000010ff037807 */ /* 0x000fe40000000000 */
[----:B------:R-:W-:Y:S02]  /*1bc0*/  SEL R4, RZ, 0x20, P1 ;  /* 0x00000020ff047807 */ /* 0x000fe40000800000 */
[----:B------:R-:W-:-:S02]  /*1bd0*/  SHF.R.S32.HI R9, RZ, 0x1f, R204 ;  /* 0x0000001fff097819 */ /* 0x000fc400000114cc */
[----:B------:R-:W-:-:S03]  /*1be0*/  LOP3.LUT R3, R4, R0, R3, 0xfe, !PT ;  /* 0x0000000004037212 */ /* 0x000fc600078efe03 */
[-C--:B0-----:R-:W-:Y:S02]  /*1bf0*/  IMAD R0, R9, R56.reuse, RZ ;  /* 0x0000003809007224 */ /* 0x081fe400078e02ff */
[----:B------:R-:W-:-:S04]  /*1c00*/  IMAD.WIDE.U32 R10, R204, R56, R16 ;  /* 0x00000038cc0a7225 */ /* 0x000fc800078e0010 */
[----:B------:R-:W-:-:S04]  /*1c10*/  IMAD R15, R204, R57, R0 ;  /* 0x00000039cc0f7224 */ /* 0x000fc800078e0200 */
[----:B------:R-:W-:Y:S02]  /*1c20*/  IMAD.IADD R11, R15, 0x1, R11 ;  /* 0x000000010f0b7824 */ /* 0x000fe400078e020b */
[----:B-----5:R-:W-:-:S04]  /*1c30*/  IMAD.WIDE.U32 R20, R28, R56, R10 ;  /* 0x000000381c147225 */ /* 0x020fc800078e000a */
[----:B------:R-:W4:Y:S01]  /*1c40*/  LDL R11, [R1+0x4] ;  /* 0x00000400010b7983 */ /* 0x000f220000100800 */
[----:B------:R-:W0:Y:S01]  /*1c50*/  S2R R36, SR_TID.X ;  /* 0x0000000000247919 */ /* 0x000e220000002100 */
[----:B------:R-:W0:Y:S01]  /*1c60*/  S2R R38, SR_TID.X ;  /* 0x0000000000267919 */ /* 0x000e220000002100 */
[----:B------:R-:W-:-:S04]  /*1c70*/  ISETP.GE.AND P0, PT, R215, UR4, PT ;  /* 0x00000004d7007c0c */ /* 0x000fc8000bf06270 */
[----:B------:R-:W-:Y:S02]  /*1c80*/  SEL R6, RZ, 0x40, P0 ;  /* 0x00000040ff067807 */ /* 0x000fe40000000000 */
[----:B-1----:R-:W-:Y:S02]  /*1c90*/  ISETP.GE.AND P0, PT, R16, R67, PT ;  /* 0x000000431000720c */ /* 0x002fe40003f06270 */
[----:B------:R-:W-:Y:S02]  /*1ca0*/  ISETP.GE.AND P1, PT, R214, UR4, PT ;  /* 0x00000004d6007c0c */ /* 0x000fe4000bf26270 */
[----:B------:R-:W-:Y:S01]  /*1cb0*/  SEL R13, R67, RZ, P0 ;  /* 0x000000ff430d7207 */ /* 0x000fe20000000000 */
[----:B---3--:R-:W-:Y:S01]  /*1cc0*/  IMAD R8, R9, R62, RZ ;  /* 0x0000003e09087224 */ /* 0x008fe200078e02ff */
[----:B------:R-:W-:Y:S02]  /*1cd0*/  SHF.R.S32.HI R23, RZ, 0x1f, R22 ;  /* 0x0000001fff177819 */ /* 0x000fe40000011416 */
[----:B------:R-:W-:-:S02]  /*1ce0*/  SEL R7, RZ, 0x7fff80, P1 ;  /* 0x007fff80ff077807 */ /* 0x000fc40000800000 */
[----:B0-----:R-:W-:-:S04]  /*1cf0*/  SHF.R.U32.HI R36, RZ, 0x7, R36 ;  /* 0x00000007ff247819 */ /* 0x001fc80000011624 */
[----:B------:R-:W-:Y:S01]  /*1d00*/  ISETP.NE.AND P6, PT, R36, 0x1, PT ;  /* 0x000000012400780c */ /* 0x000fe20003fc5270 */
[----:B------:R-:W-:Y:S01]  /*1d10*/  IMAD.IADD R13, R16, 0x1, R13 ;  /* 0x00000001100d7824 */ /* 0x000fe200078e020d */
[----:B------:R-:W-:Y:S01]  /*1d20*/  LOP3.LUT R3, R7, R3, R6, 0xfe, !PT ;  /* 0x0000000307037212 */ /* 0x000fe200078efe06 */
[----:B------:R-:W-:Y:S02]  /*1d30*/  VIADD R38, R38, 0xffffff80 ;  /* 0xffffff8026267836 */ /* 0x000fe40000000000 */
[----:B------:R-:W-:Y:S01]  /*1d40*/  IMAD.WIDE.U32 R4, R204, R56, R22 ;  /* 0x00000038cc047225 */ /* 0x000fe200078e0016 */
[----:B------:R-:W-:-:S03]  /*1d50*/  SHF.R.S32.HI R12, RZ, 0x1f, R13 ;  /* 0x0000001fff0c7819 */ /* 0x000fc6000001140d */
[----:B------:R-:W-:Y:S02]  /*1d60*/  IMAD.IADD R0, R35, 0x1, R32 ;  /* 0x0000000123007824 */ /* 0x000fe400078e0220 */
[CC--:B------:R-:W-:Y:S02]  /*1d70*/  IMAD.WIDE.U32 R6, R204.reuse, R62.reuse, R22 ;  /* 0x0000003ecc067225 */ /* 0x0c0fe400078e0016 */
[----:B------:R-:W-:Y:S05]  /*1d80*/  @!P6 WARPSYNC.ALL ;  /* 0x000000000000e948 */ /* 0x000fea0003800000 */
[----:B------:R-:W-:Y:S01]  /*1d90*/  IMAD R61, R204, R63, R8 ;  /* 0x0000003fcc3d7224 */ /* 0x000fe200078e0208 */
[----:B------:R-:W-:Y:S01]  /*1da0*/  SHF.R.S32.HI R37, RZ, 0x1f, R38 ;  /* 0x0000001fff257819 */ /* 0x000fe20000011426 */
[----:B------:R-:W-:Y:S01]  /*1db0*/  IMAD.IADD R9, R5, 0x1, R15 ;  /* 0x0000000105097824 */ /* 0x000fe200078e020f */
[----:B------:R-:W-:Y:S01]  /*1dc0*/  LEA.HI R12, R12, R13, RZ, 0x3 ;  /* 0x0000000d0c0c7211 */ /* 0x000fe200078f18ff */
[----:B------:R-:W-:Y:S01]  /*1dd0*/  IMAD.MOV.U32 R8, RZ, RZ, R4 ;  /* 0x000000ffff087224 */ /* 0x000fe200078e0004 */
[----:B------:R-:W-:Y:S01]  /*1de0*/  PRMT R88, R3, 0x8880, RZ ;  /* 0x0000888003587816 */ /* 0x000fe200000000ff */
[----:B------:R-:W-:Y:S01]  /*1df0*/  IMAD.IADD R59, R7, 0x1, R61 ;  /* 0x00000001073b7824 */ /* 0x000fe200078e023d */
[----:B------:R-:W-:Y:S01]  /*1e00*/  SHF.R.S32.HI R7, RZ, 0x1f, R28 ;  /* 0x0000001fff077819 */ /* 0x000fe2000001141c */
[----:B------:R-:W-:Y:S01]  /*1e10*/  IMAD.WIDE.U32 R4, R204, R62, R16 ;  /* 0x0000003ecc047225 */ /* 0x000fe200078e0010 */
[----:B------:R-:W-:Y:S01]  /*1e20*/  LEA.HI R37, R37, R38, RZ, 0x2 ;  /* 0x0000002625257211 */ /* 0x000fe200078f10ff */
[----:B------:R-:W-:-:S02]  /*1e30*/  ULDC UR4, c[0x0][0x2f4] ;  /* 0x0000bd0000047ab9 */ /* 0x000fc40000000800 */
[----:B------:R-:W-:Y:S01]  /*1e40*/  IMAD.IADD R61, R61, 0x1, R5 ;  /* 0x000000013d3d7824 */ /* 0x000fe200078e0205 */
[----:B------:R-:W-:Y:S01]  /*1e50*/  SHF.R.S32.HI R76, RZ, 0x3, R12 ;  /* 0x00000003ff4c7819 */ /* 0x000fe2000001140c */
[C---:B------:R-:W-:Y:S01]  /*1e60*/  IMAD R5, R7.reuse, R56, RZ ;  /* 0x0000003807057224 */ /* 0x040fe200078e02ff */
[----:B------:R-:W-:Y:S01]  /*1e70*/  LOP3.LUT R77, R12, 0xfffffff8, RZ, 0xc0, !PT ;  /* 0xfffffff80c4d7812 */ /* 0x000fe200078ec0ff */
[----:B------:R-:W-:Y:S01]  /*1e80*/  IMAD R7, R7, R62, RZ ;  /* 0x0000003e07077224 */ /* 0x000fe200078e02ff */
[----:B------:R-:W-:Y:S01]  /*1e90*/  LOP3.LUT R37, R37, 0xfffffffc, RZ, 0xc0, !PT ;  /* 0xfffffffc25257812 */ /* 0x000fe200078ec0ff */
[----:B------:R-:W-:Y:S01]  /*1ea0*/  IMAD.MOV.U32 R66, RZ, RZ, 0x20 ;  /* 0x00000020ff427424 */ /* 0x000fe200078e00ff */
[----:B------:R-:W-:Y:S01]  /*1eb0*/  SHF.R.U32.HI R15, RZ, 0x3, R227 ;  /* 0x00000003ff0f7819 */ /* 0x000fe200000116e3 */
[----:B------:R-:W-:Y:S02]  /*1ec0*/  IMAD.MOV.U32 R58, RZ, RZ, R6 ;  /* 0x000000ffff3a7224 */ /* 0x000fe400078e0006 */
[----:B------:R-:W-:Y:S01]  /*1ed0*/  IMAD.MOV.U32 R60, RZ, RZ, R4 ;  /* 0x000000ffff3c7224 */ /* 0x000fe200078e0004 */
[----:B------:R-:W-:Y:S01]  /*1ee0*/  SHF.L.U64.HI R4, R56, 0x6, R57 ;  /* 0x0000000638047819 */ /* 0x000fe20000010239 */
[----:B------:R-:W-:Y:S01]  /*1ef0*/  IMAD R73, R28, R57, R5 ;  /* 0x000000391c497224 */ /* 0x000fe200078e0205 */
[----:B------:R-:W-:Y:S01]  /*1f00*/  SHF.L.U64.HI R6, R62, 0x6, R63 ;  /* 0x000000063e067819 */ /* 0x000fe2000001023f */
[----:B------:R-:W-:Y:S01]  /*1f10*/  IMAD R75, R28, R63, R7 ;  /* 0x0000003f1c4b7224 */ /* 0x000fe200078e0207 */
[----:B------:R-:W-:Y:S01]  /*1f20*/  PRMT R88, R88, 0x7710, RZ ;  /* 0x0000771058587816 */ /* 0x000fe200000000ff */
[----:B------:R-:W-:Y:S01]  /*1f30*/  IMAD R13, R57, 0x60, RZ ;  /* 0x00000060390d7824 */ /* 0x000fe200078e02ff */
[----:B------:R-:W-:Y:S01]  /*1f40*/  ISETP.GE.AND P2, PT, R2, UR4, PT ;  /* 0x0000000402007c0c */ /* 0x000fe2000bf46270 */
[----:B------:R-:W-:-:S02]  /*1f50*/  IMAD.SHL.U32 R5, R56, 0x40, RZ ;  /* 0x0000004038057824 */ /* 0x000fc400078e00ff */
[----:B------:R-:W-:-:S04]  /*1f60*/  IMAD.WIDE.U32 R8, R28, R56, R8 ;  /* 0x000000381c087225 */ /* 0x000fc800078e0008 */
[----:B------:R-:W-:Y:S02]  /*1f70*/  IMAD R69, R63, 0x60, RZ ;  /* 0x000000603f457824 */ /* 0x000fe400078e02ff */
[----:B------:R-:W-:Y:S02]  /*1f80*/  IMAD.SHL.U32 R7, R62, 0x40, RZ ;  /* 0x000000403e077824 */ /* 0x000fe400078e00ff */
[----:B------:R-:W-:-:S04]  /*1f90*/  IMAD.WIDE.U32 R58, R28, R62, R58 ;  /* 0x0000003e1c3a7225 */ /* 0x000fc800078e003a */
[----:B------:R-:W-:Y:S01]  /*1fa0*/  IMAD.WIDE.U32 R60, R28, R62, R60 ;  /* 0x0000003e1c3c7225 */ /* 0x000fe200078e003c */
[----:B------:R-:W-:-:S03]  /*1fb0*/  LOP3.LUT R82, R88, 0x1, RZ, 0xc0, !PT ;  /* 0x0000000158527812 */ /* 0x000fc600078ec0ff */
[----:B------:R-:W-:Y:S01]  /*1fc0*/  IMAD.WIDE.U32 R56, R56, 0x60, RZ ;  /* 0x0000006038387825 */ /* 0x000fe200078e00ff */
[----:B------:R-:W-:-:S03]  /*1fd0*/  LOP3.LUT R83, R88, 0x2, RZ, 0xc0, !PT ;  /* 0x0000000258537812 */ /* 0x000fc600078ec0ff */
[----:B------:R-:W-:Y:S01]  /*1fe0*/  IMAD.WIDE.U32 R62, R62, 0x60, RZ ;  /* 0x000000603e3e7825 */ /* 0x000fe200078e00ff */
[----:B------:R-:W-:-:S03]  /*1ff0*/  LOP3.LUT R84, R88, 0x4, RZ, 0xc0, !PT ;  /* 0x0000000458547812 */ /* 0x000fc600078ec0ff */
[----:B------:R-:W-:Y:S01]  /*2000*/  IMAD.IADD R37, R38, 0x1, -R37 ;  /* 0x0000000126257824 */ /* 0x000fe200078e0a25 */
[C---:B------:R-:W-:Y:S01]  /*2010*/  LOP3.LUT R85, R88.reuse, 0x8, RZ, 0xc0, !PT ;  /* 0x0000000858557812 */ /* 0x040fe200078ec0ff */
[----:B------:R-:W-:Y:S01]  /*2020*/  IMAD.IADD R72, R9, 0x1, R73 ;  /* 0x0000000109487824 */ /* 0x000fe200078e0249 */
[C---:B------:R-:W-:Y:S01]  /*2030*/  LOP3.LUT R86, R88.reuse, 0x10, RZ, 0xc0, !PT ;  /* 0x0000001058567812 */ /* 0x040fe200078ec0ff */
[----:B------:R-:W-:Y:S01]  /*2040*/  IMAD.IADD R74, R59, 0x1, R75 ;  /* 0x000000013b4a7824 */ /* 0x000fe200078e024b */
[----:B------:R-:W-:Y:S01]  /*2050*/  LOP3.LUT R87, R88, 0x20, RZ, 0xc0, !PT ;  /* 0x0000002058577812 */ /* 0x000fe200078ec0ff */
[----:B------:R-:W-:Y:S01]  /*2060*/  VIADD R64, R36, 0x8 ;  /* 0x0000000824407836 */ /* 0x000fe20000000000 */
[----:B------:R-:W-:Y:S01]  /*2070*/  SHF.R.S32.HI R32, RZ, 0x1f, R34 ;  /* 0x0000001fff207819 */ /* 0x000fe20000011422 */
[----:B------:R-:W-:Y:S01]  /*2080*/  IMAD R65, R37, 0x40, R204 ;  /* 0x0000004025417824 */ /* 0x000fe200078e02cc */
[----:B------:R-:W-:Y:S01]  /*2090*/  P2R R90, PR, RZ, 0x4 ;  /* 0x00000004ff5a7803 */ /* 0x000fe20000000000 */
[----:B------:R-:W-:Y:S01]  /*20a0*/  IMAD.SHL.U32 R67, R67, 0x2, RZ ;  /* 0x0000000243437824 */ /* 0x000fe200078e00ff */
[----:B------:R-:W-:Y:S01]  /*20b0*/  SHF.R.S32.HI R79, RZ, 0x1f, R77 ;  /* 0x0000001fff4f7819 */ /* 0x000fe2000001144d */
[----:B------:R-:W-:Y:S01]  /*20c0*/  IMAD.IADD R68, R57, 0x1, R13 ;  /* 0x0000000139447824 */ /* 0x000fe200078e020d */
[----:B------:R-:W-:Y:S01]  /*20d0*/  LOP3.LUT R88, R88, 0x40, RZ, 0xc0, !PT ;  /* 0x0000004058587812 */ /* 0x000fe200078ec0ff */
[----:B------:R-:W-:-:S02]  /*20e0*/  IMAD.IADD R69, R63, 0x1, R69 ;  /* 0x000000013f457824 */ /* 0x000fc400078e0245 */
[----:B------:R-:W-:Y:S02]  /*20f0*/  IMAD.IADD R73, R73, 0x1, R21 ;  /* 0x0000000149497824 */ /* 0x000fe400078e0215 */
[----:B------:R-:W-:Y:S02]  /*2100*/  IMAD.IADD R75, R75, 0x1, R61 ;  /* 0x000000014b4b7824 */ /* 0x000fe400078e023d */
[C---:B--2---:R-:W-:Y:S01]  /*2110*/  IMAD.SHL.U32 R10, R14.reuse, 0x40, RZ ;  /* 0x000000400e0a7824 */ /* 0x044fe200078e00ff */
[----:B------:R-:W-:Y:S01]  /*2120*/  @!P6 BAR.SYNC.DEFER_BLOCKING 0x9, 0x100 ;  /* 0x024400000000eb1d */ /* 0x000fe20000010000 */
[----:B------:R-:W-:-:S03]  /*2130*/  LOP3.LUT P1, RZ, R14, 0x4, RZ, 0xc0, !PT ;  /* 0x000000040eff7812 */ /* 0x000fc6000782c0ff */
[----:B------:R-:W-:-:S04]  /*2140*/  LOP3.LUT R10, R10, 0x1c0, RZ, 0xc0, !PT ;  /* 0x000001c00a0a7812 */ /* 0x000fc800078ec0ff */
[----:B------:R-:W-:Y:S02]  /*2150*/  SHF.R.U32.HI R35, RZ, 0x3, R10 ;  /* 0x00000003ff237819 */ /* 0x000fe4000001160a */
[----:B------:R-:W-:-:S04]  /*2160*/  LOP3.LUT R14, R10, 0x18, R16, 0xf8, !PT ;  /* 0x000000180a0e7812 */ /* 0x000fc800078ef810 */
[----:B------:R-:W-:-:S05]  /*2170*/  LOP3.LUT R14, R14, R35, RZ, 0x3c, !PT ;  /* 0x000000230e0e7212 */ /* 0x000fca00078e3cff */
[----:B------:R-:W-:Y:S01]  /*2180*/  IMAD R70, R229, 0x200, R14 ;  /* 0x00000200e5467824 */ /* 0x000fe200078e020e */
[--C-:B------:R-:W-:Y:S02]  /*2190*/  LOP3.LUT R14, R10, 0x38, R12.reuse, 0xf8, !PT ;  /* 0x000000380a0e7812 */ /* 0x100fe400078ef80c */
[----:B------:R-:W-:Y:S02]  /*21a0*/  LOP3.LUT R12, R227, 0x38, R12, 0xf8, !PT ;  /* 0x00000038e30c7812 */ /* 0x000fe400078ef80c */
[----:B------:R-:W-:Y:S02]  /*21b0*/  SEL R66, R66, 0xffffffe0, !P1 ;  /* 0xffffffe042427807 */ /* 0x000fe40004800000 */
[----:B------:R-:W-:Y:S02]  /*21c0*/  LOP3.LUT R14, R14, R35, RZ, 0x3c, !PT ;  /* 0x000000230e0e7212 */ /* 0x000fe400078e3cff */
[----:B------:R-:W-:Y:S01]  /*21d0*/  LOP3.LUT R12, R12, R15, RZ, 0x3c, !PT ;  /* 0x0000000f0c0c7212 */ /* 0x000fe200078e3cff */
[----:B------:R-:W-:Y:S01]  /*21e0*/  IMAD.IADD R71, R66, 0x1, R70 ;  /* 0x0000000142477824 */ /* 0x000fe200078e0246 */
[----:B------:R-:W-:Y:S01]  /*21f0*/  ISETP.GE.AND P1, PT, R16, UR4, PT ;  /* 0x0000000410007c0c */ /* 0x000fe2000bf26270 */
[----:B------:R-:W-:Y:S01]  /*2200*/  IMAD R80, R229, 0x200, R14 ;  /* 0x00000200e5507824 */ /* 0x000fe200078e020e */
[----:B------:R-:W-:Y:S01]  /*2210*/  SHF.R.S32.HI R78, RZ, 0x1f, R29 ;  /* 0x0000001fff4e7819 */ /* 0x000fe2000001141d */
[----:B----4-:R-:W-:-:S10]  /*2220*/  IMAD.IADD R81, R11, 0x1, R12 ;  /* 0x000000010b517824 */ /* 0x010fd400078e020c */
.L_x_712:
[----:B------:R-:W0:Y:S01]  /*2230*/  LDC R97, c[0x0][0x430] ;  /* 0x00010c00ff617b82 */ /* 0x000e220000000800 */
[----:B------:R-:W-:Y:S02]  /*2240*/  VIADD R26, R26, 0xffffffff ;  /* 0xffffffff1a1a7836 */ /* 0x000fe40000000000 */
[----:B------:R-:W-:Y:S02]  /*2250*/  IMAD.MOV.U32 R96, RZ, RZ, RZ ;  /* 0x000000ffff607224 */ /* 0x000fe400078e00ff */
[----:B------:R-:W-:-:S03]  /*2260*/  IMAD R13, R26, 0x60, R65 ;  /* 0x000000601a0d7824 */ /* 0x000fc600078e0241 */
[----:B------:R-:W1:Y:S01]  /*2270*/  LDC R54, c[0x0][0x3f4] ;  /* 0x0000fd00ff367b82 */ /* 0x000e620000000800 */
[----:B------:R-:W-:Y:S01]  /*2280*/  IMAD.IADD R40, R0, 0x1, R13 ;  /* 0x0000000100287824 */ /* 0x000fe200078e020d */
[----:B------:R-:W-:-:S03]  /*2290*/  ISETP.GE.AND P2, PT, R13, R30, PT ;  /* 0x0000001e0d00720c */ /* 0x000fc60003f46270 */
[----:B------:R-:W-:Y:S01]  /*22a0*/  IMAD.MOV.U32 R36, RZ, RZ, R40 ;  /* 0x000000ffff247224 */ /* 0x000fe200078e0028 */
[----:B------:R-:W-:Y:S02]  /*22b0*/  ISETP.GT.OR P2, PT, R65, 0x5f, P2 ;  /* 0x0000005f4100780c */ /* 0x000fe40001744670 */
[----:B0-----:R-:W-:-:S11]  /*22c0*/  ISETP.NE.AND P3, PT, R97, 0x1, PT ;  /* 0x000000016100780c */ /* 0x001fd60003f65270 */
[----:B------:R-:W0:Y:S08]  /*22d0*/  @!P2 LDC.64 R14, c[0x0][0x428] ;  /* 0x00010a00ff0eab82 */ /* 0x000e300000000a00 */
[----:B--2---:R-:W2:Y:S08]  /*22e0*/  @!P2 LDC.64 R12, c[0x0][0x418] ;  /* 0x00010600ff0cab82 */ /* 0x004eb00000000a00 */
[----:B---3--:R-:W3:Y:S08]  /*22f0*/  @P3 LDC R11, c[0x0][0x434] ;  /* 0x00010d00ff0b3b82 */ /* 0x008ef00000000800 */
[----:B------:R-:W4:Y:S01]  /*2300*/  @P3 LDC R38, c[0x0][0x438] ;  /* 0x00010e00ff263b82 */ /* 0x000f220000000800 */
[----:B---3--:R-:W-:-:S05]  /*2310*/  @P3 IMAD.HI.U32 R11, R40, R11, RZ ;  /* 0x0000000b280b3227 */ /* 0x008fca00078e00ff */
[----:B----4-:R-:W-:Y:S01]  /*2320*/  @P3 SHF.R.U32.HI R36, RZ, R38, R11 ;  /* 0x00000026ff243219 */ /* 0x010fe2000001160b */
[----:B0-----:R-:W-:-:S03]  /*2330*/  @!P2 IMAD R38, R78, R14, RZ ;  /* 0x0000000e4e26a224 */ /* 0x001fc600078e02ff */
[----:B------:R-:W-:Y:S01]  /*2340*/  @!P2 SHF.R.S32.HI R37, RZ, 0x1f, R36 ;  /* 0x0000001fff25a819 */ /* 0x000fe20000011424 */
[C---:B------:R-:W-:Y:S02]  /*2350*/  @!P2 IMAD R11, R29.reuse, R15, R38 ;  /* 0x0000000f1d0ba224 */ /* 0x040fe400078e0226 */
[----:B------:R-:W-:-:S04]  /*2360*/  @!P2 IMAD.WIDE.U32 R14, R29, R14, R36 ;  /* 0x0000000e1d0ea225 */ /* 0x000fc800078e0024 */
[----:B------:R-:W-:Y:S01]  /*2370*/  @!P2 IMAD.IADD R11, R15, 0x1, R11 ;  /* 0x000000010f0ba824 */ /* 0x000fe200078e020b */
[----:B--2---:R-:W-:-:S04]  /*2380*/  @!P2 LEA R12, P3, R14, R12, 0x2 ;  /* 0x0000000c0e0ca211 */ /* 0x004fc800078610ff */
[----:B------:R-:W-:-:S05]  /*2390*/  @!P2 LEA.HI.X R13, R14, R13, R11, 0x2, P3 ;  /* 0x0000000d0e0da211 */ /* 0x000fca00018f140b */
[----:B------:R0:W5:Y:S01]  /*23a0*/  @!P2 LDG.E R96, desc[UR40][R12.64] ;  /* 0x000000280c60a981 */ /* 0x000162000c1e1900 */
[----:B-1----:R-:W-:Y:S01]  /*23b0*/  ISETP.GE.AND P2, PT, R54, 0x1, PT ;  /* 0x000000013600780c */ /* 0x002fe20003f46270 */
[----:B------:R-:W-:Y:S01]  /*23c0*/  IMAD.MOV R14, RZ, RZ, -R36 ;  /* 0x000000ffff0e7224 */ /* 0x000fe200078e0a24 */
[----:B------:R-:W-:Y:S01]  /*23d0*/  ISETP.GT.AND P3, PT, R26, R27, PT ;  /* 0x0000001b1a00720c */ /* 0x000fe20003f64270 */
[C---:B------:R-:W-:Y:S01]  /*23e0*/  IMAD R94, R18.reuse, 0x1800, R70 ;  /* 0x00001800125e7824 */ /* 0x040fe200078e0246 */
[----:B------:R-:W-:Y:S05]  /*23f0*/  YIELD ;  /* 0x0000000000007946 */ /* 0x000fea0003800000 */
[----:B------:R-:W-:Y:S01]  /*2400*/  IMAD R92, R18, 0x1800, R71 ;  /* 0x00001800125c7824 */ /* 0x000fe200078e0247 */
[----:B------:R-:W-:Y:S01]  /*2410*/  BSSY B0, `(.L_x_659) ;  /* 0x0000307000007945 */ /* 0x000fe20003800000 */
[----:B------:R-:W-:Y:S01]  /*2420*/  IMAD R97, R97, R14, R40 ;  /* 0x0000000e61617224 */ /* 0x000fe200078e0228 */
[----:B------:R-:W-:Y:S01]  /*2430*/  P2R R91, PR, RZ, 0x8 ;  /* 0x00000008ff5b7803 */ /* 0x000fe20000000000 */
[----:B------:R-:W-:-:S02]  /*2440*/  IMAD R94, R94, 0x2, R25 ;  /* 0x000000025e5e7824 */ /* 0x000fc400078e0219 */
[----:B------:R-:W-:Y:S01]  /*2450*/  IMAD R92, R92, 0x2, R25 ;  /* 0x000000025c5c7824 */ /* 0x000fe200078e0219 */
[----:B0-----:R-:W-:Y:S06]  /*2460*/  @!P2 BRA `(.L_x_660) ;  /* 0x0000002800f4a947 */ /* 0x001fec0003800000 */
[----:B------:R-:W-:Y:S01]  /*2470*/  SHF.R.S32.HI R98, RZ, 0x1f, R97 ;  /* 0x0000001fff627819 */ /* 0x000fe20000011461 */
[----:B------:R-:W-:Y:S01]  /*2480*/  ULDC.64 UR4, c[0x0][0x300] ;  /* 0x0000c00000047ab9 */ /* 0x000fe20000000a00 */
[----:B-----5:R-:W-:Y:S01]  /*2490*/  SHF.R.S32.HI R99, RZ, 0x1f, R96 ;  /* 0x0000001fff637819 */ /* 0x020fe20000011460 */
[----:B------:R-:W-:Y:S01]  /*24a0*/  IMAD.WIDE.U32 R12, R97, UR4, RZ ;  /* 0x00000004610c7c25 */ /* 0x000fe2000f8e00ff */
[----:B------:R-:W-:Y:S02]  /*24b0*/  ULDC.U8 UR6, c[0x0][0x410] ;  /* 0x0001040000067ab9 */ /* 0x000fe40000000000 */
[----:B------:R-:W-:Y:S01]  /*24c0*/  ISETP.NE.AND P2, PT, RZ, UR6, PT ;  /* 0x00000006ff007c0c */ /* 0x000fe2000bf45270 */
[----:B------:R-:W-:Y:S02]  /*24d0*/  IMAD R14, R98, UR4, RZ ;  /* 0x00000004620e7c24 */ /* 0x000fe4000f8e02ff */
[-C--:B------:R-:W-:Y:S02]  /*24e0*/  IMAD R36, R69, R26.reuse, RZ ;  /* 0x0000001a45247224 */ /* 0x080fe400078e02ff */
[----:B------:R-:W-:Y:S01]  /*24f0*/  IMAD R11, R97, UR5, R14 ;  /* 0x00000005610b7c24 */ /* 0x000fe2000f8e020e */
[----:B------:R-:W-:Y:S01]  /*2500*/  ULDC.64 UR4, c[0x0][0x310] ;  /* 0x0000c40000047ab9 */ /* 0x000fe20000000a00 */
[----:B------:R-:W-:-:S02]  /*2510*/  IMAD R14, R68, R26, RZ ;  /* 0x0000001a440e7224 */ /* 0x000fc400078e02ff */
[----:B------:R-:W-:Y:S02]  /*2520*/  IMAD R15, R99, UR4, RZ ;  /* 0x00000004630f7c24 */ /* 0x000fe4000f8e02ff */
[----:B------:R-:W-:Y:S01]  /*2530*/  IMAD.IADD R13, R13, 0x1, R11 ;  /* 0x000000010d0d7824 */ /* 0x000fe200078e020b */
[----:B------:R-:W-:Y:S01]  /*2540*/  SHF.R.S32.HI R11, RZ, 0x1f, R26 ;  /* 0x0000001fff0b7819 */ /* 0x000fe2000001141a */
[C---:B------:R-:W-:Y:S02]  /*2550*/  IMAD R15, R96.reuse, UR5, R15 ;  /* 0x00000005600f7c24 */ /* 0x040fe4000f8e020f */
[----:B------:R-:W-:Y:S01]  /*2560*/  IMAD.WIDE.U32 R12, R96, UR4, R12 ;  /* 0x00000004600c7c25 */ /* 0x000fe2000f8e000c */
[----:B------:R-:W-:-:S03]  /*2570*/  ULDC.64 UR4, c[0x0][0x308] ;  /* 0x0000c20000047ab9 */ /* 0x000fc60000000a00 */
[----:B------:R-:W-:Y:S02]  /*2580*/  IMAD.IADD R13, R13, 0x1, R15 ;  /* 0x000000010d0d7824 */ /* 0x000fe400078e020f */
[----:B------:R-:W-:Y:S02]  /*2590*/  IMAD R15, R32, UR4, RZ ;  /* 0x00000004200f7c24 */ /* 0x000fe4000f8e02ff */
[C---:B------:R-:W-:Y:S02]  /*25a0*/  IMAD R39, R11.reuse, R56, R14 ;  /* 0x000000380b277224 */ /* 0x040fe400078e020e */
[----:B------:R-:W-:Y:S02]  /*25b0*/  IMAD R11, R11, R62, R36 ;  /* 0x0000003e0b0b7224 */ /* 0x000fe400078e0224 */
[C---:B------:R-:W-:Y:S02]  /*25c0*/  IMAD R103, R34.reuse, UR5, R15 ;  /* 0x0000000522677c24 */ /* 0x040fe4000f8e020f */
[----:B------:R-:W-:Y:S01]  /*25d0*/  IMAD.WIDE.U32 R36, R34, UR4, R12 ;  /* 0x0000000422247c25 */ /* 0x000fe2000f8e000c */
[----:B------:R-:W-:-:S03]  /*25e0*/  ULDC.64 UR4, c[0x0][0x2e8] ;  /* 0x0000ba0000047ab9 */ /* 0x000fc60000000a00 */
[----:B------:R-:W-:Y:S01]  /*25f0*/  IMAD.IADD R103, R37, 0x1, R103 ;  /* 0x0000000125677824 */ /* 0x000fe200078e0267 */
[----:B------:R-:W-:Y:S01]  /*2600*/  LEA R102, P3, R36, UR4, 0x1 ;  /* 0x0000000424667c11 */ /* 0x000fe2000f8608ff */
[----:B------:R-:W-:Y:S02]  /*2610*/  IMAD R100, R26, -0x60, R30 ;  /* 0xffffffa01a647824 */ /* 0x000fe400078e021e */
[-C--:B------:R-:W-:Y:S01]  /*2620*/  IMAD.WIDE.U32 R14, R56, R26.reuse, RZ ;  /* 0x0000001a380e7225 */ /* 0x080fe200078e00ff */
[----:B------:R-:W-:Y:S02]  /*2630*/  LEA.HI.X R103, R36, UR5, R103, 0x1, P3 ;  /* 0x0000000524677c11 */ /* 0x000fe400098f0c67 */
[----:B------:R-:W-:Y:S01]  /*2640*/  VIMNMX R100, R100, 0x60, PT ;  /* 0x0000006064647848 */ /* 0x000fe20003fe0100 */
[----:B------:R-:W-:-:S04]  /*2650*/  IMAD.WIDE.U32 R12, R62, R26, RZ ;  /* 0x0000001a3e0c7225 */ /* 0x000fc800078e00ff */
[----:B------:R-:W-:Y:S02]  /*2660*/  IMAD.IADD R53, R15, 0x1, R39 ;  /* 0x000000010f357824 */ /* 0x000fe400078e0227 */
[----:B------:R-:W-:Y:S01]  /*2670*/  IMAD.IADD R55, R13, 0x1, R11 ;  /* 0x000000010d377824 */ /* 0x000fe200078e020b */
[----:B------:R-:W-:Y:S06]  /*2680*/  @!P2 BRA `(.L_x_661) ;  /* 0x000000140044a947 */ /* 0x000fec0003800000 */
[----:B------:R-:W-:Y:S01]  /*2690*/  ISETP.GE.AND P2, PT, R204, R100, PT ;  /* 0x00000064cc00720c */ /* 0x000fe20003f46270 */
[----:B------:R-:W-:Y:S01]  /*26a0*/  BSSY B1, `(.L_x_662) ;  /* 0x000001b000017945 */ /* 0x000fe20003800000 */
[----:B------:R-:W-:Y:S02]  /*26b0*/  CS2R R36, SRZ ;  /* 0x0000000000247805 */ /* 0x000fe4000001ff00 */
[----:B------:R-:W-:Y:S02]  /*26c0*/  CS2R R44, SRZ ;  /* 0x00000000002c7805 */ /* 0x000fe4000001ff00 */
[----:B------:R-:W-:Y:S02]  /*26d0*/  CS2R R48, SRZ ;  /* 0x0000000000307805 */ /* 0x000fe4000001ff00 */
[----:B------:R-:W-:Y:S02]  /*26e0*/  CS2R R46, SRZ ;  /* 0x00000000002e7805 */ /* 0x000fe4000001ff00 */
[----:B------:R-:W-:-:S03]  /*26f0*/  CS2R R50, SRZ ;  /* 0x0000000000327805 */ /* 0x000fc6000001ff00 */
[----:B------:R-:W-:Y:S05]  /*2700*/  @P2 BRA `(.L_x_663) ;  /* 0x0000000000502947 */ /* 0x000fea0003800000 */
[----:B------:R-:W-:Y:S01]  /*2710*/  IADD3 R11, P3, R8, R14, RZ ;  /* 0x0000000e080b7210 */ /* 0x000fe20007f7e0ff */
[----:B------:R-:W-:Y:S01]  /*2720*/  ULDC.64 UR4, c[0x0][0x3e8] ;  /* 0x0000fa0000047ab9 */ /* 0x000fe20000000a00 */
[----:B------:R-:W-:Y:S02]  /*2730*/  CS2R R48, SRZ ;  /* 0x0000000000307805 */ /* 0x000fe4000001ff00 */
[----:B------:R-:W-:Y:S01]  /*2740*/  CS2R R50, SRZ ;  /* 0x0000000000327805 */ /* 0x000fe2000001ff00 */
[----:B------:R-:W-:Y:S01]  /*2750*/  IMAD.X R40, R53, 0x1, R72, P3 ;  /* 0x0000000135287824 */ /* 0x000fe200018e0648 */
[----:B------:R-:W-:-:S04]  /*2760*/  LEA R38, P3, R11, UR4, 0x1 ;  /* 0x000000040b267c11 */ /* 0x000fc8000f8608ff */
[----:B------:R-:W-:Y:S01]  /*2770*/  LEA.HI.X R39, R11, UR5, R40, 0x1, P3 ;  /* 0x000000050b277c11 */ /* 0x000fe200098f0c28 */
[----:B------:R-:W-:Y:S01]  /*2780*/  ULDC.64 UR4, c[0x0][0x400] ;  /* 0x0001000000047ab9 */ /* 0x000fe20000000a00 */
[----:B------:R-:W-:-:S05]  /*2790*/  IADD3 R11, P3, R58, R12, RZ ;  /* 0x0000000c3a0b7210 */ /* 0x000fca0007f7e0ff */
[----:B------:R-:W-:Y:S01]  /*27a0*/  IMAD.X R42, R55, 0x1, R74, P3 ;  /* 0x00000001372a7824 */ /* 0x000fe200018e064a */
[----:B------:R-:W-:-:S04]  /*27b0*/  LEA R40, P3, R11, UR4, 0x1 ;  /* 0x000000040b287c11 */ /* 0x000fc8000f8608ff */
[----:B------:R-:W-:Y:S02]  /*27c0*/  LEA.HI.X R41, R11, UR5, R42, 0x1, P3 ;  /* 0x000000050b297c11 */ /* 0x000fe400098f0c2a */
[----:B------:R-:W-:Y:S02]  /*27d0*/  ISETP.GE.AND P3, PT, R22, R54, PT ;  /* 0x000000361600720c */ /* 0x000fe40003f66270 */
[----:B------:R-:W-:Y:S02]  /*27e0*/  CS2R R44, SRZ ;  /* 0x00000000002c7805 */ /* 0x000fe4000001ff00 */
[----:B------:R-:W-:-:S09]  /*27f0*/  CS2R R46, SRZ ;  /* 0x00000000002e7805 */ /* 0x000fd2000001ff00 */
[----:B------:R0:W5:Y:S04]  /*2800*/  @!P3 LDG.E.64 R48, desc[UR40][R38.64] ;  /* 0x000000282630b981 */ /* 0x000168000c1e1b00 */
[----:B------:R0:W5:Y:S01]  /*2810*/  @!P3 LDG.E.64 R50, desc[UR40][R40.64] ;  /* 0x000000282832b981 */ /* 0x000162000c1e1b00 */
[----:B------:R-:W-:-:S13]  /*2820*/  ISETP.GE.AND P3, PT, R208, R54, PT ;  /* 0x00000036d000720c */ /* 0x000fda0003f66270 */
[----:B------:R0:W5:Y:S04]  /*2830*/  @!P3 LDG.E.64 R44, desc[UR40][R38.64+0x20] ;  /* 0x00002028262cb981 */ /* 0x000168000c1e1b00 */
[----:B------:R0:W5:Y:S02]  /*2840*/  @!P3 LDG.E.64 R46, desc[UR40][R40.64+0x20] ;  /* 0x00002028282eb981 */ /* 0x000164000c1e1b00 */
.L_x_663:
[----:B------:R-:W-:Y:S05]  /*2850*/  BSYNC B1 ;  /* 0x0000000000017941 */ /* 0x000fea0003800000 */
.L_x_662:
[----:B------:R-:W-:Y:S01]  /*2860*/  VIADD R11, R204, 0x40 ;  /* 0x00000040cc0b7836 */ /* 0x000fe20000000000 */
[----:B------:R-:W-:Y:S01]  /*2870*/  BSSY B1, `(.L_x_664) ;  /* 0x000001c000017945 */ /* 0x000fe20003800000 */
[----:B0-----:R-:W-:Y:S02]  /*2880*/  CS2R R40, SRZ ;  /* 0x0000000000287805 */ /* 0x001fe4000001ff00 */
[----:B------:R-:W-:Y:S01]  /*2890*/  CS2R R38, SRZ ;  /* 0x0000000000267805 */ /* 0x000fe2000001ff00 */
[----:B-----5:R-:W-:Y:S01]  /*28a0*/  IMAD.MOV.U32 R52, RZ, RZ, R44 ;  /* 0x000000ffff347224 */ /* 0x020fe200078e002c */
[----:B------:R-:W-:Y:S01]  /*28b0*/  ISETP.GE.AND P4, PT, R11, R100, PT ;  /* 0x000000640b00720c */ /* 0x000fe20003f86270 */
[----:B------:R-:W-:Y:S01]  /*28c0*/  IMAD.MOV.U32 R89, RZ, RZ, R45 ;  /* 0x000000ffff597224 */ /* 0x000fe200078e002d */
[----:B------:R-:W-:-:S11]  /*28d0*/  CS2R R42, SRZ ;  /* 0x00000000002a7805 */ /* 0x000fd6000001ff00 */
[----:B------:R-:W-:Y:S05]  /*28e0*/  @P4 BRA `(.L_x_665) ;  /* 0x0000000000504947 */ /* 0x000fea0003800000 */
[----:B------:R-:W-:Y:S01]  /*28f0*/  IADD3 R14, P3, P5, R8, R14, R5 ;  /* 0x0000000e080e7210 */ /* 0x000fe20007d7e005 */
[----:B------:R-:W-:Y:S01]  /*2900*/  ULDC.64 UR4, c[0x0][0x3e8] ;  /* 0x0000fa0000047ab9 */ /* 0x000fe20000000a00 */
[----:B------:R-:W-:Y:S02]  /*2910*/  CS2R R40, SRZ ;  /* 0x0000000000287805 */ /* 0x000fe4000001ff00 */
[----:B------:R-:W-:Y:S02]  /*2920*/  CS2R R42, SRZ ;  /* 0x00000000002a7805 */ /* 0x000fe4000001ff00 */
[----:B------:R-:W-:Y:S02]  /*2930*/  IADD3.X R13, R72, R53, R4, P3, P5 ;  /* 0x00000035480d7210 */ /* 0x000fe40001fea404 */
[----:B------:R-:W-:-:S04]  /*2940*/  IADD3 R11, P3, P5, R58, R12, R7 ;  /* 0x0000000c3a0b7210 */ /* 0x000fc80007d7e007 */
[----:B------:R-:W-:Y:S02]  /*2950*/  IADD3.X R36, R74, R55, R6, P3, P5 ;  /* 0x000000374a247210 */ /* 0x000fe40001fea406 */
[----:B------:R-:W-:-:S04]  /*2960*/  LEA R12, P3, R14, UR4, 0x1 ;  /* 0x000000040e0c7c11 */ /* 0x000fc8000f8608ff */
[----:B------:R-:W-:Y:S01]  /*2970*/  LEA.HI.X R13, R14, UR5, R13, 0x1, P3 ;  /* 0x000000050e0d7c11 */ /* 0x000fe200098f0c0d */
[----:B------:R-:W-:Y:S02]  /*2980*/  ULDC.64 UR4, c[0x0][0x400] ;  /* 0x0001000000047ab9 */ /* 0x000fe40000000a00 */
        /* <DEDUP_REMOVED lines=10> */
.L_x_665:
[----:B------:R-:W-:Y:S05]  /*2a30*/  BSYNC B1 ;  /* 0x0000000000017941 */ /* 0x000fea0003800000 */
.L_x_664:
[----:B------:R-:W-:Y:S01]  /*2a40*/  IMAD.MOV.U32 R11, RZ, RZ, R48 ;  /* 0x000000ffff0b7224 */ /* 0x000fe200078e0030 */
[----:B------:R-:W-:Y:S01]  /*2a50*/  ISETP.NE.AND P3, PT, R209, 0x3, PT ;  /* 0x00000003d100780c */ /* 0x000fe20003f65270 */
[----:B0-----:R-:W-:Y:S01]  /*2a60*/  IMAD.MOV.U32 R12, RZ, RZ, R49 ;  /* 0x000000ffff0c7224 */ /* 0x001fe200078e0031 */
[----:B------:R-:W-:Y:S01]  /*2a70*/  PRMT R121, R52, 0x7610, R121 ;  /* 0x0000761034797816 */ /* 0x000fe20000000079 */
[----:B------:R-:W-:Y:S01]  /*2a80*/  IMAD.MOV.U32 R13, RZ, RZ, R50 ;  /* 0x000000ffff0d7224 */ /* 0x000fe200078e0032 */
[----:B------:R-:W-:Y:S01]  /*2a90*/  PRMT R111, R11, 0x7610, R111 ;  /* 0x000076100b6f7816 */ /* 0x000fe2000000006f */
[----:B------:R-:W-:Y:S01]  /*2aa0*/  IMAD.MOV.U32 R11, RZ, RZ, R46 ;  /* 0x000000ffff0b7224 */ /* 0x000fe200078e002e */
[----:B------:R-:W-:Y:S01]  /*2ab0*/  PRMT R95, R95, 0x5410, R12 ;  /* 0x000054105f5f7816 */ /* 0x000fe2000000000c */
[----:B------:R-:W-:Y:S01]  /*2ac0*/  IMAD.MOV.U32 R12, RZ, RZ, R47 ;  /* 0x000000ffff0c7224 */ /* 0x000fe200078e002f */
[----:B------:R-:W-:Y:S01]  /*2ad0*/  PRMT R104, R104, 0x5410, R13 ;  /* 0x0000541068687816 */ /* 0x000fe2000000000d */
[----:B------:R-:W-:Y:S01]  /*2ae0*/  IMAD.MOV.U32 R14, RZ, RZ, R51 ;  /* 0x000000ffff0e7224 */ /* 0x000fe200078e0033 */
[----:B------:R-:W-:Y:S01]  /*2af0*/  PRMT R123, R11, 0x7610, R123 ;  /* 0x000076100b7b7816 */ /* 0x000fe2000000007b */
[----:B-----5:R-:W-:Y:S01]  /*2b00*/  IMAD.MOV.U32 R11, RZ, RZ, R36 ;  /* 0x000000ffff0b7224 */ /* 0x020fe200078e0024 */
        /* <DEDUP_REMOVED lines=14> */
[----:B------:R-:W-:-:S02]  /*2bf0*/  PRMT R105, R11, 0x7610, R105 ;  /* 0x000076100b697816 */ /* 0x000fc40000000069 */
[----:B------:R-:W-:Y:S02]  /*2c00*/  PRMT R106, R12, 0x7610, R106 ;  /* 0x000076100c6a7816 */ /* 0x000fe4000000006a */
[----:B------:R-:W-:Y:S02]  /*2c10*/  PRMT R109, R13, 0x7610, R109 ;  /* 0x000076100d6d7816 */ /* 0x000fe4000000006d */
[----:B------:R-:W-:Y:S01]  /*2c20*/  PRMT R110, R14, 0x7610, R110 ;  /* 0x000076100e6e7816 */ /* 0x000fe2000000006e */
[----:B------:R-:W-:Y:S06]  /*2c30*/  @!P3 BRA `(.L_x_666) ;  /* 0x000000000004b947 */ /* 0x000fec0003800000 */
[----:B------:R-:W-:Y:S01]  /*2c40*/  BPT.TRAP 0x1 ;  /* 0x000000040000795c */ /* 0x000fe20000300000 */
.L_x_666:
[----:B------:R-:W-:Y:S01]  /*2c50*/  IMAD R89, R18, 0x8, R19 ;  /* 0x0000000812597824 */ /* 0x000fe200078e0213 */
[----:B------:R-:W-:Y:S01]  /*2c60*/  SHF.L.U32 R101, R207, 0x1f, RZ ;  /* 0x0000001fcf657819 */ /* 0x000fe200000006ff */
[----:B------:R-:W-:Y:S03]  /*2c70*/  BSSY B1, `(.L_x_667) ;  /* 0x0000003000017945 */ /* 0x000fe60003800000 */
[----:B------:R-:W0:Y:S02]  /*2c80*/  SYNCS.PHASECHK.TRANS64.TRYWAIT P5, [R89+URZ+0x22890], R101 ;  /* 0x02289065590075a7 */ /* 0x000e2400080a017f */
[----:B0-----:R-:W-:Y:S05]  /*2c90*/  @!P5 BRA `(.L_x_668) ;  /* 0x0000013800e4d947 */ /* 0x001fea0003800000 */
.L_x_914:
[----:B------:R-:W-:Y:S05]  /*2ca0*/  BSYNC B1 ;  /* 0x0000000000017941 */ /* 0x000fea0003800000 */
.L_x_667:
[----:B------:R-:W-:-:S03]  /*2cb0*/  UMOV UR4, 0xffffffff ;  /* 0xffffffff00047882 */ /* 0x000fc60000000000 */
[----:B------:R-:W-:Y:S05]  /*2cc0*/  BRA.DIV UR4, `(.L_x_669) ;  /* 0x0000013a04ec7947 */ /* 0x000fea000b800000 */
[----:B------:R1:W2:Y:S04]  /*2cd0*/  SHFL.IDX PT, R55, R103, RZ, 0x1c1f ;  /* 0x001c1fff67377589 */ /* 0x0002a800000e0000 */
[----:B------:R1:W3:Y:S02]  /*2ce0*/  SHFL.IDX PT, R93, R102, RZ, 0x1c1f ;  /* 0x001c1fff665d7589 */ /* 0x0002e400000e0000 */
.L_x_918:
[----:B------:R-:W-:Y:S04]  /*2cf0*/  BSSY B1, `(.L_x_670) ;  /* 0x0000073000017945 */ /* 0x000fe80003800000 */
[----:B------:R-:W-:Y:S05]  /*2d00*/  @P2 BRA `(.L_x_671) ;  /* 0x0000000400c42947 */ /* 0x000fea0003800000 */
[----:B------:R-:W-:Y:S04]  /*2d10*/  BSSY B2, `(.L_x_672) ;  /* 0x0000038000027945 */ /* 0x000fe80003800000 */
[----:B------:R-:W-:Y:S05]  /*2d20*/  @P1 BRA `(.L_x_673) ;  /* 0x0000000000d81947 */ /* 0x000fea0003800000 */
[----:B------:R4:W0:Y:S01]  /*2d30*/  LDS.128 R12, [R94] ;  /* 0x000000005e0c7984 */ /* 0x0008220000000c00 */
[C---:B---3--:R-:W-:Y:S01]  /*2d40*/  LEA R52, P2, R16.reuse, R93, 0x1 ;  /* 0x0000005d10347211 */ /* 0x048fe200078408ff */
[----:B------:R-:W-:Y:S03]  /*2d50*/  BSSY B3, `(.L_x_674) ;  /* 0x0000032000037945 */ /* 0x000fe60003800000 */
[----:B--2---:R-:W-:Y:S02]  /*2d60*/  LEA.HI.X R53, R16, R55, R17, 0x1, P2 ;  /* 0x0000003710357211 */ /* 0x004fe400010f0c11 */
[----:B------:R-:W-:-:S13]  /*2d70*/  ISETP.GE.AND P2, PT, R22, R54, PT ;  /* 0x000000361600720c */ /* 0x000fda0003f46270 */
[----:B----4-:R-:W-:Y:S05]  /*2d80*/  @P2 BRA `(.L_x_675) ;  /* 0x0000000000b82947 */ /* 0x010fea0003800000 */
[----:B------:R-:W-:Y:S01]  /*2d90*/  SHF.R.U64 R11, R48, 0x10, R49 ;  /* 0x00000010300b7819 */ /* 0x000fe20000001231 */
[----:B0-----:R-:W-:Y:S01]  /*2da0*/  IMAD.U32 R48, R14, 0x10000, RZ ;  /* 0x000100000e307824 */ /* 0x001fe200078e00ff */
[--C-:B------:R-:W-:Y:S02]  /*2db0*/  SHF.R.U64 R114, R50, 0x10, R51.reuse ;  /* 0x0000001032727819 */ /* 0x100fe40000001233 */
[----:B------:R-:W-:Y:S02]  /*2dc0*/  SHF.R.U32.HI R116, RZ, 0x10, R51 ;  /* 0x00000010ff747819 */ /* 0x000fe40000011633 */
[----:B------:R-:W-:Y:S02]  /*2dd0*/  SHF.R.U32.HI R112, RZ, 0x10, R49 ;  /* 0x00000010ff707819 */ /* 0x000fe40000011631 */
[----:B------:R-:W-:Y:S01]  /*2de0*/  PRMT R51, R111, 0x5410, R11 ;  /* 0x000054106f337816 */ /* 0x000fe2000000000b */
[----:B------:R-:W-:Y:S01]  /*2df0*/  IMAD.U32 R11, R12, 0x10000, RZ ;  /* 0x000100000c0b7824 */ /* 0x000fe200078e00ff */
[----:B------:R-:W-:-:S02]  /*2e00*/  PRMT R114, R104, 0x5432, R114 ;  /* 0x0000543268727816 */ /* 0x000fc40000000072 */
[----:B------:R-:W-:Y:S02]  /*2e10*/  PRMT R116, R105, 0x5432, R116 ;  /* 0x0000543269747816 */ /* 0x000fe40000000074 */
[----:B------:R-:W-:Y:S01]  /*2e20*/  LOP3.LUT R49, R14, 0xffff0000, RZ, 0xc0, !PT ;  /* 0xffff00000e317812 */ /* 0x000fe200078ec0ff */
[----:B------:R-:W-:Y:S01]  /*2e30*/  IMAD.U32 R14, R13, 0x10000, RZ ;  /* 0x000100000d0e7824 */ /* 0x000fe200078e00ff */
[----:B------:R-:W-:Y:S01]  /*2e40*/  PRMT R112, R95, 0x5432, R112 ;  /* 0x000054325f707816 */ /* 0x000fe20000000070 */
[----:B------:R-:W-:Y:S01]  /*2e50*/  IMAD.U32 R117, R116, 0x10000, RZ ;  /* 0x0001000074757824 */ /* 0x000fe200078e00ff */
[----:B------:R-:W-:Y:S02]  /*2e60*/  LOP3.LUT R13, R13, 0xffff0000, RZ, 0xc0, !PT ;  /* 0xffff00000d0d7812 */ /* 0x000fe400078ec0ff */
[----:B------:R-:W-:Y:S01]  /*2e70*/  LOP3.LUT R115, R114, 0xffff0000, RZ, 0xc0, !PT ;  /* 0xffff000072737812 */ /* 0x000fe200078ec0ff */
[----:B------:R-:W-:Y:S01]  /*2e80*/  IMAD.U32 R113, R112, 0x10000, RZ ;  /* 0x0001000070717824 */ /* 0x000fe200078e00ff */
[----:B------:R-:W-:Y:S01]  /*2e90*/  LOP3.LUT R111, R51, 0xffff0000, RZ, 0xc0, !PT ;  /* 0xffff0000336f7812 */ /* 0x000fe200078ec0ff */
[----:B------:R-:W-:Y:S01]  /*2ea0*/  IMAD.U32 R114, R114, 0x10000, RZ ;  /* 0x0001000072727824 */ /* 0x000fe200078e00ff */
[----:B------:R-:W-:Y:S01]  /*2eb0*/  LOP3.LUT R12, R12, 0xffff0000, RZ, 0xc0, !PT ;  /* 0xffff00000c0c7812 */ /* 0x000fe200078ec0ff */
[----:B------:R-:W-:Y:S01]  /*2ec0*/  FMUL.FTZ R119, R13, R115 ;  /* 0x000000730d777220 */ /* 0x000fe20000410000 */
[----:B------:R-:W-:Y:S01]  /*2ed0*/  LOP3.LUT R50, R15, 0xffff0000, RZ, 0xc0, !PT ;  /* 0xffff00000f327812 */ /* 0x000fe200078ec0ff */
[----:B------:R-:W-:Y:S01]  /*2ee0*/  FMUL.FTZ R118, R13, R111 ;  /* 0x0000006f0d767220 */ /* 0x000fe20000410000 */
[C---:B------:R-:W-:Y:S01]  /*2ef0*/  FMUL.FTZ R13, R49.reuse, R117 ;  /* 0x00000075310d7220 */ /* 0x040fe20000410000 */
[----:B------:R-:W-:Y:S01]  /*2f00*/  FMUL.FTZ R49, R49, R113 ;  /* 0x0000007131317220 */ /* 0x000fe20000410000 */
[----:B------:R-:W-:Y:S01]  /*2f10*/  LOP3.LUT R116, R116, 0xffff0000, RZ, 0xc0, !PT ;  /* 0xffff000074747812 */ /* 0x000fe200078ec0ff */
[----:B------:R-:W-:Y:S01]  /*2f20*/  IMAD.U32 R51, R51, 0x10000, RZ ;  /* 0x0001000033337824 */ /* 0x000fe200078e00ff */
[----:B------:R-:W-:Y:S01]  /*2f30*/  LOP3.LUT R112, R112, 0xffff0000, RZ, 0xc0, !PT ;  /* 0xffff000070707812 */ /* 0x000fe200078ec0ff */
[C---:B------:R-:W-:Y:S01]  /*2f40*/  FFMA.FTZ R119, R14.reuse, R111, -R119 ;  /* 0x0000006f0e777223 */ /* 0x040fe20000010877 */
[----:B------:R-:W-:Y:S01]  /*2f50*/  FFMA.FTZ R118, R14, R115, R118 ;  /* 0x000000730e767223 */ /* 0x000fe20000010076 */
[C---:B------:R-:W-:Y:S01]  /*2f60*/  FFMA.FTZ R113, R48.reuse, R113, -R13 ;  /* 0x0000007130717223 */ /* 0x040fe2000001080d */
[----:B------:R-:W-:Y:S01]  /*2f70*/  FFMA.FTZ R48, R48, R117, R49 ;  /* 0x0000007530307223 */ /* 0x000fe20000010031 */
[C---:B------:R-:W-:Y:S01]  /*2f80*/  FMUL.FTZ R14, R12.reuse, R114 ;  /* 0x000000720c0e7220 */ /* 0x040fe20000410000 */
[----:B------:R-:W-:Y:S01]  /*2f90*/  FMUL.FTZ R13, R12, R51 ;  /* 0x000000330c0d7220 */ /* 0x000fe20000410000 */
[----:B------:R-:W-:-:S02]  /*2fa0*/  IMAD.U32 R15, R15, 0x10000, RZ ;  /* 0x000100000f0f7824 */ /* 0x000fc400078e00ff */
[C---:B------:R-:W-:Y:S01]  /*2fb0*/  FMUL.FTZ R120, R50.reuse, R116 ;  /* 0x0000007432787220 */ /* 0x040fe20000410000 */
[----:B------:R-:W-:Y:S01]  /*2fc0*/  FMUL.FTZ R49, R50, R112 ;  /* 0x0000007032317220 */ /* 0x000fe20000410000 */
[C---:B------:R-:W-:Y:S01]  /*2fd0*/  FFMA.FTZ R14, R11.reuse, R51, -R14 ;  /* 0x000000330b0e7223 */ /* 0x040fe2000001080e */
[----:B------:R-:W-:Y:S01]  /*2fe0*/  FFMA.FTZ R13, R11, R114, R13 ;  /* 0x000000720b0d7223 */ /* 0x000fe2000001000d */
[C---:B------:R-:W-:Y:S01]  /*2ff0*/  FFMA.FTZ R120, R15.reuse, R112, -R120 ;  /* 0x000000700f787223 */ /* 0x040fe20000010878 */
[----:B------:R-:W-:Y:S01]  /*3000*/  FFMA.FTZ R49, R15, R116, R49 ;  /* 0x000000740f317223 */ /* 0x000fe20000010031 */
[----:B------:R-:W-:Y:S02]  /*3010*/  F2FP.BF16.F32.PACK_AB R118, R118, R119 ;  /* 0x000000777676723e */ /* 0x000fe400000010ff */
[----:B------:R-:W-:Y:S02]  /*3020*/  F2FP.BF16.F32.PACK_AB R48, R48, R113 ;  /* 0x000000713030723e */ /* 0x000fe400000010ff */
[----:B------:R-:W-:Y:S01]  /*3030*/  F2FP.BF16.F32.PACK_AB R12, R13, R14 ;  /* 0x0000000e0d0c723e */ /* 0x000fe200000010ff */
[----:B------:R-:W-:Y:S01]  /*3040*/  IMAD.MOV.U32 R13, RZ, RZ, R118 ;  /* 0x000000ffff0d7224 */ /* 0x000fe200078e0076 */
[----:B------:R-:W-:Y:S01]  /*3050*/  F2FP.BF16.F32.PACK_AB R15, R49, R120 ;  /* 0x00000078310f723e */ /* 0x000fe200000010ff */
[----:B------:R-:W-:-:S07]  /*3060*/  IMAD.MOV.U32 R14, RZ, RZ, R48 ;  /* 0x000000ffff0e7224 */ /* 0x000fce00078e0030 */
.L_x_675:
[----:B------:R-:W-:Y:S05]  /*3070*/  BSYNC B3 ;  /* 0x0000000000037941 */ /* 0x000fea0003800000 */
.L_x_674:
[----:B0-----:R4:W-:Y:S02]  /*3080*/  ST.E.128 desc[UR40][R52.64], R12 ;  /* 0x0000000c34007985 */ /* 0x0019e4000c101d28 */
.L_x_673:
[----:B------:R-:W-:Y:S05]  /*3090*/  BSYNC B2 ;  /* 0x0000000000027941 */ /* 0x000fea0003800000 */
.L_x_672:
[----:B------:R-:W-:-:S13]  /*30a0*/  ISETP.NE.AND P2, PT, R90, RZ, PT ;  /* 0x000000ff5a00720c */ /* 0x000fda0003f45270 */
[----:B------:R-:W-:Y:S05]  /*30b0*/  @P2 BRA `(.L_x_671) ;  /* 0x0000000000d82947 */ /* 0x000fea0003800000 */
[----:B----4-:R4:W0:Y:S01]  /*30c0*/  LDS.128 R12, [R92] ;  /* 0x000000005c0c7984 */ /* 0x0108220000000c00 */
        /* <DEDUP_REMOVED lines=27> */
[----:B------:R-:W-:Y:S01]  /*3280*/  FMUL.FTZ R13, R45, R111 ;  /* 0x0000006f2d0d7220 */ /* 0x000fe20000410000 */
[----:B------:R-:W-:Y:S01]  /*3290*/  LOP3.LUT R93, R93, 0xffff0000, RZ, 0xc0, !PT ;  /* 0xffff00005d5d7812 */ /* 0x000fe200078ec0ff */
[----:B------:R-:W-:Y:S01]  /*32a0*/  FMUL.FTZ R45, R45, R52 ;  /* 0x000000342d2d7220 */ /* 0x000fe20000410000 */
[----:B------:R-:W-:Y:S01]  /*32b0*/  LOP3.LUT R51, R51, 0xffff0000, RZ, 0xc0, !PT ;  /* 0xffff000033337812 */ /* 0x000fe200078ec0ff */
[----:B------:R-:W-:-:S02]  /*32c0*/  IMAD.U32 R47, R47, 0x10000, RZ ;  /* 0x000100002f2f7824 */ /* 0x000fc400078e00ff */
[C---:B------:R-:W-:Y:S01]  /*32d0*/  FFMA.FTZ R113, R14.reuse, R50, -R113 ;  /* 0x000000320e717223 */ /* 0x040fe20000010871 */
[----:B------:R-:W-:Y:S01]  /*32e0*/  FFMA.FTZ R112, R14, R55, R112 ;  /* 0x000000370e707223 */ /* 0x000fe20000010070 */
[----:B------:R-:W-:Y:S01]  /*32f0*/  FFMA.FTZ R13, R44, R52, -R13 ;  /* 0x000000342c0d7223 */ /* 0x000fe2000001080d */
[----:B------:R-:W-:Y:S01]  /*3300*/  FMUL.FTZ R14, R12, R53 ;  /* 0x000000350c0e7220 */ /* 0x000fe20000410000 */
[----:B------:R-:W-:Y:S02]  /*3310*/  IMAD.U32 R15, R15, 0x10000, RZ ;  /* 0x000100000f0f7824 */ /* 0x000fe400078e00ff */
[----:B------:R-:W-:Y:S01]  /*3320*/  FFMA.FTZ R44, R44, R111, R45 ;  /* 0x0000006f2c2c7223 */ /* 0x000fe2000001002d */
[----:B------:R-:W-:Y:S01]  /*3330*/  FMUL.FTZ R50, R46, R93 ;  /* 0x0000005d2e327220 */ /* 0x000fe20000410000 */
[----:B------:R-:W-:Y:S01]  /*3340*/  FMUL.FTZ R12, R12, R47 ;  /* 0x0000002f0c0c7220 */ /* 0x000fe20000410000 */
[----:B------:R-:W-:Y:S01]  /*3350*/  FMUL.FTZ R46, R46, R51 ;  /* 0x000000332e2e7220 */ /* 0x000fe20000410000 */
[----:B------:R-:W-:Y:S01]  /*3360*/  FFMA.FTZ R14, R11, R47, -R14 ;  /* 0x0000002f0b0e7223 */ /* 0x000fe2000001080e */
[----:B------:R-:W-:Y:S01]  /*3370*/  FFMA.FTZ R50, R15, R51, -R50 ;  /* 0x000000330f327223 */ /* 0x000fe20000010832 */
[----:B------:R-:W-:Y:S01]  /*3380*/  FFMA.FTZ R11, R11, R53, R12 ;  /* 0x000000350b0b7223 */ /* 0x000fe2000001000c */
[----:B------:R-:W-:Y:S01]  /*3390*/  FFMA.FTZ R15, R15, R93, R46 ;  /* 0x0000005d0f0f7223 */ /* 0x000fe2000001002e */
[----:B------:R-:W-:-:S02]  /*33a0*/  F2FP.BF16.F32.PACK_AB R112, R112, R113 ;  /* 0x000000717070723e */ /* 0x000fc400000010ff */
[----:B------:R-:W-:Y:S02]  /*33b0*/  F2FP.BF16.F32.PACK_AB R44, R44, R13 ;  /* 0x0000000d2c2c723e */ /* 0x000fe400000010ff */
[----:B------:R-:W-:Y:S01]  /*33c0*/  F2FP.BF16.F32.PACK_AB R12, R11, R14 ;  /* 0x0000000e0b0c723e */ /* 0x000fe200000010ff */
[----:B------:R-:W-:Y:S01]  /*33d0*/  IMAD.MOV.U32 R13, RZ, RZ, R112 ;  /* 0x000000ffff0d7224 */ /* 0x000fe200078e0070 */
[----:B------:R-:W-:Y:S01]  /*33e0*/  F2FP.BF16.F32.PACK_AB R15, R15, R50 ;  /* 0x000000320f0f723e */ /* 0x000fe200000010ff */
[----:B------:R-:W-:-:S07]  /*33f0*/  IMAD.MOV.U32 R14, RZ, RZ, R44 ;  /* 0x000000ffff0e7224 */ /* 0x000fce00078e002c */
.L_x_677:
[----:B------:R-:W-:Y:S05]  /*3400*/  BSYNC B2 ;  /* 0x0000000000027941 */ /* 0x000fea0003800000 */
.L_x_676:
[----:B0-----:R0:W-:Y:S02]  /*3410*/  ST.E.128 desc[UR40][R48.64], R12 ;  /* 0x0000000c30007985 */ /* 0x0011e4000c101d28 */
.L_x_671:
[----:B------:R-:W-:Y:S05]  /*3420*/  BSYNC B1 ;  /* 0x0000000000017941 */ /* 0x000fea0003800000 */
.L_x_670:
[----:B------:R-:W-:-:S03]  /*3430*/  UMOV UR4, 0xffffffff ;  /* 0xffffffff00047882 */ /* 0x000fc60000000000 */
[----:B------:R-:W-:Y:S05]  /*3440*/  BRA.DIV UR4, `(.L_x_678) ;  /* 0x0000013604587947 */ /* 0x000fea000b800000 */
[----:B-1----:R-:W1:Y:S04]  /*3450*/  SHFL.IDX PT, R103, R103, 0x1, 0x1c1f ;  /* 0x003c1f0067677f89 */ /* 0x002e6800000e0000 */
[----:B------:R0:W0:Y:S02]  /*3460*/  SHFL.IDX PT, R47, R102, 0x1, 0x1c1f ;  /* 0x003c1f00662f7f89 */ /* 0x00002400000e0000 */
.L_x_922:
[----:B------:R-:W-:Y:S05]  /*3470*/  @P4 BRA `(.L_x_679) ;  /* 0x0000002000004947 */ /* 0x000fea0003800000 */
[----:B------:R-:W-:Y:S04]  /*3480*/  BSSY B1, `(.L_x_680) ;  /* 0x0000038000017945 */ /* 0x000fe80003800000 */
[----:B------:R-:W-:Y:S05]  /*3490*/  @P1 BRA `(.L_x_681) ;  /* 0x0000000000d81947 */ /* 0x000fea0003800000 */
[----:B0---4-:R0:W4:Y:S01]  /*34a0*/  LDS.128 R12, [R94+0x2000] ;  /* 0x002000005e0c7984 */ /* 0x0111220000000c00 */
[C---:B------:R-:W-:Y:S01]  /*34b0*/  LEA R44, P2, R16.reuse, R47, 0x1 ;  /* 0x0000002f102c7211 */ /* 0x040fe200078408ff */
[----:B------:R-:W-:Y:S03]  /*34c0*/  BSSY B2, `(.L_x_682) ;  /* 0x0000032000027945 */ /* 0x000fe60003800000 */
[----:B-1----:R-:W-:Y:S02]  /*34d0*/  LEA.HI.X R45, R16, R103, R17, 0x1, P2 ;  /* 0x00000067102d7211 */ /* 0x002fe400010f0c11 */
[----:B------:R-:W-:-:S13]  /*34e0*/  ISETP.GE.AND P2, PT, R22, R54, PT ;  /* 0x000000361600720c */ /* 0x000fda0003f46270 */
[----:B0-----:R-:W-:Y:S05]  /*34f0*/  @P2 BRA `(.L_x_683) ;  /* 0x0000000000b82947 */ /* 0x001fea0003800000 */
[----:B------:R-:W-:Y:S02]  /*3500*/  SHF.R.U64 R46, R42, 0x10, R43 ;  /* 0x000000102a2e7819 */ /* 0x000fe4000000122b */
[----:B------:R-:W-:Y:S01]  /*3510*/  SHF.R.U64 R48, R40, 0x10, R41 ;  /* 0x0000001028307819 */ /* 0x000fe20000001229 */
[----:B----4-:R-:W-:Y:S01]  /*3520*/  IMAD.U32 R40, R14, 0x10000, RZ ;  /* 0x000100000e287824 */ /* 0x010fe200078e00ff */
[----:B------:R-:W-:Y:S02]  /*3530*/  SHF.R.U32.HI R43, RZ, 0x10, R43 ;  /* 0x00000010ff2b7819 */ /* 0x000fe4000001162b */
[----:B------:R-:W-:Y:S02]  /*3540*/  SHF.R.U32.HI R11, RZ, 0x10, R41 ;  /* 0x00000010ff0b7819 */ /* 0x000fe40000011629 */
[----:B------:R-:W-:Y:S02]  /*3550*/  PRMT R109, R109, 0x5410, R46 ;  /* 0x000054106d6d7816 */ /* 0x000fe4000000002e */
[----:B------:R-:W-:-:S02]  /*3560*/  PRMT R107, R107, 0x5410, R48 ;  /* 0x000054106b6b7816 */ /* 0x000fc40000000030 */
[----:B------:R-:W-:Y:S01]  /*3570*/  LOP3.LUT R41, R14, 0xffff0000, RZ, 0xc0, !PT ;  /* 0xffff00000e297812 */ /* 0x000fe200078ec0ff */
[C---:B------:R-:W-:Y:S01]  /*3580*/  IMAD.U32 R14, R13.reuse, 0x10000, RZ ;  /* 0x000100000d0e7824 */ /* 0x040fe200078e00ff */
[----:B------:R-:W-:Y:S02]  /*3590*/  PRMT R110, R110, 0x5410, R43 ;  /* 0x000054106e6e7816 */ /* 0x000fe4000000002b */
[----:B------:R-:W-:Y:S01]  /*35a0*/  PRMT R108, R108, 0x5410, R11 ;  /* 0x000054106c6c7816 */ /* 0x000fe2000000000b */
[----:B------:R-:W-:Y:S01]  /*35b0*/  IMAD.U32 R11, R12, 0x10000, RZ ;  /* 0x000100000c0b7824 */ /* 0x000fe200078e00ff */
        /* <DEDUP_REMOVED lines=8> */
[----:B------:R-:W-:Y:S01]  /*3640*/  LOP3.LUT R42, R15, 0xffff0000, RZ, 0xc0, !PT ;  /* 0xffff00000f2a7812 */ /* 0x000fe200078ec0ff */
[----:B------:R-:W-:Y:S01]  /*3650*/  FMUL.FTZ R13, R13, R43 ;  /* 0x0000002b0d0d7220 */ /* 0x000fe20000410000 */
[----:B------:R-:W-:Y:S01]  /*3660*/  LOP3.LUT R110, R110, 0xffff0000, RZ, 0xc0, !PT ;  /* 0xffff00006e6e7812 */ /* 0x000fe200078ec0ff */
[----:B------:R-:W-:Y:S01]  /*3670*/  IMAD.U32 R109, R109, 0x10000, RZ ;  /* 0x000100006d6d7824 */ /* 0x000fe200078e00ff */
[----:B------:R-:W-:Y:S01]  /*3680*/  LOP3.LUT R108, R108, 0xffff0000, RZ, 0xc0, !PT ;  /* 0xffff00006c6c7812 */ /* 0x000fe200078ec0ff */
[----:B------:R-:W-:Y:S01]  /*3690*/  FMUL.FTZ R41, R41, R46 ;  /* 0x0000002e29297220 */ /* 0x000fe20000410000 */
[----:B------:R-:W-:-:S02]  /*36a0*/  IMAD.U32 R107, R107, 0x10000, RZ ;  /* 0x000100006b6b7824 */ /* 0x000fc400078e00ff */
[C---:B------:R-:W-:Y:S01]  /*36b0*/  FFMA.FTZ R51, R14.reuse, R43, -R51 ;  /* 0x0000002b0e337223 */ /* 0x040fe20000010833 */
[----:B------:R-:W-:Y:S01]  /*36c0*/  FFMA.FTZ R48, R14, R48, R13 ;  /* 0x000000300e307223 */ /* 0x000fe2000001000d */
[----:B------:R-:W-:Y:S01]  /*36d0*/  FFMA.FTZ R53, R40, R46, -R53 ;  /* 0x0000002e28357223 */ /* 0x000fe20000010835 */
[----:B------:R-:W-:Y:S01]  /*36e0*/  FMUL.FTZ R14, R12, R109 ;  /* 0x0000006d0c0e7220 */ /* 0x000fe20000410000 */
[----:B------:R-:W-:Y:S02]  /*36f0*/  IMAD.U32 R15, R15, 0x10000, RZ ;  /* 0x000100000f0f7824 */ /* 0x000fe400078e00ff */
[----:B------:R-:W-:Y:S01]  /*3700*/  FFMA.FTZ R40, R40, R49, R41 ;  /* 0x0000003128287223 */ /* 0x000fe20000010029 */
[C---:B------:R-:W-:Y:S01]  /*3710*/  FMUL.FTZ R46, R42.reuse, R110 ;  /* 0x0000006e2a2e7220 */ /* 0x040fe20000410000 */
[-C--:B------:R-:W-:Y:S01]  /*3720*/  FMUL.FTZ R13, R42, R108.reuse ;  /* 0x0000006c2a0d7220 */ /* 0x080fe20000410000 */
[-C--:B------:R-:W-:Y:S01]  /*3730*/  FMUL.FTZ R12, R12, R107.reuse ;  /* 0x0000006b0c0c7220 */ /* 0x080fe20000410000 */
[----:B------:R-:W-:Y:S01]  /*3740*/  FFMA.FTZ R14, R11, R107, -R14 ;  /* 0x0000006b0b0e7223 */ /* 0x000fe2000001080e */
[C---:B------:R-:W-:Y:S01]  /*3750*/  FFMA.FTZ R46, R15.reuse, R108, -R46 ;  /* 0x0000006c0f2e7223 */ /* 0x040fe2000001082e */
        /* <DEDUP_REMOVED lines=8> */
.L_x_683:
[----:B------:R-:W-:Y:S05]  /*37e0*/  BSYNC B2 ;  /* 0x0000000000027941 */ /* 0x000fea0003800000 */
.L_x_682:
[----:B----4-:R0:W-:Y:S02]  /*37f0*/  ST.E.128 desc[UR40][R44.64], R12 ;  /* 0x0000000c2c007985 */ /* 0x0101e4000c101d28 */
.L_x_681:
[----:B------:R-:W-:Y:S05]  /*3800*/  BSYNC B1 ;  /* 0x0000000000017941 */ /* 0x000fea0003800000 */
.L_x_680:
[----:B------:R-:W-:-:S13]  /*3810*/  ISETP.NE.AND P2, PT, R90, RZ, PT ;  /* 0x000000ff5a00720c */ /* 0x000fda0003f45270 */
[----:B------:R-:W-:Y:S05]  /*3820*/  @P2 BRA `(.L_x_679) ;  /* 0x0000001c00142947 */ /* 0x000fea0003800000 */
[----:B0---4-:R0:W4:Y:S01]  /*3830*/  LDS.128 R12, [R92+0x2000] ;  /* 0x002000005c0c7984 */ /* 0x0111220000000c00 */
[C---:B------:R-:W-:Y:S01]  /*3840*/  LEA R40, P2, R2.reuse, R47, 0x1 ;  /* 0x0000002f02287211 */ /* 0x040fe200078408ff */
[----:B------:R-:W-:Y:S03]  /*3850*/  BSSY B1, `(.L_x_684) ;  /* 0x0000032000017945 */ /* 0x000fe60003800000 */
[----:B-1----:R-:W-:Y:S02]  /*3860*/  LEA.HI.X R41, R2, R103, R205, 0x1, P2 ;  /* 0x0000006702297211 */ /* 0x002fe400010f0ccd */
[----:B------:R-:W-:-:S13]  /*3870*/  ISETP.GE.AND P2, PT, R208, R54, PT ;  /* 0x00000036d000720c */ /* 0x000fda0003f46270 */
[----:B0-----:R-:W-:Y:S05]  /*3880*/  @P2 BRA `(.L_x_685) ;  /* 0x0000000000b82947 */ /* 0x001fea0003800000 */
[----:B------:R-:W-:Y:S01]  /*3890*/  SHF.R.U64 R44, R36, 0x10, R37 ;  /* 0x00000010242c7819 */ /* 0x000fe20000001225 */
[----:B----4-:R-:W-:Y:S01]  /*38a0*/  IMAD.U32 R36, R14, 0x10000, RZ ;  /* 0x000100000e247824 */ /* 0x010fe200078e00ff */
[--C-:B------:R-:W-:Y:S02]  /*38b0*/  SHF.R.U64 R42, R38, 0x10, R39.reuse ;  /* 0x00000010262a7819 */ /* 0x100fe40000001227 */
[----:B------:R-:W-:Y:S02]  /*38c0*/  SHF.R.U32.HI R39, RZ, 0x10, R39 ;  /* 0x00000010ff277819 */ /* 0x000fe40000011627 */
[----:B------:R-:W-:Y:S02]  /*38d0*/  SHF.R.U32.HI R11, RZ, 0x10, R37 ;  /* 0x00000010ff0b7819 */ /* 0x000fe40000011625 */
[----:B------:R-:W-:Y:S02]  /*38e0*/  PRMT R95, R95, 0x5410, R44 ;  /* 0x000054105f5f7816 */ /* 0x000fe4000000002c */
[----:B------:R-:W-:-:S02]  /*38f0*/  PRMT R105, R105, 0x5410, R42 ;  /* 0x0000541069697816 */ /* 0x000fc4000000002a */
[----:B------:R-:W-:Y:S02]  /*3900*/  PRMT R106, R106, 0x5410, R39 ;  /* 0x000054106a6a7816 */ /* 0x000fe40000000027 */
[----:B------:R-:W-:Y:S01]  /*3910*/  LOP3.LUT R37, R14, 0xffff0000, RZ, 0xc0, !PT ;  /* 0xffff00000e257812 */ /* 0x000fe200078ec0ff */
[C---:B------:R-:W-:Y:S01]  /*3920*/  IMAD.U32 R14, R13.reuse, 0x10000, RZ ;  /* 0x000100000d0e7824 */ /* 0x040fe200078e00ff */
[----:B------:R-:W-:Y:S01]  /*3930*/  PRMT R104, R104, 0x5410, R11 ;  /* 0x0000541068687816 */ /* 0x000fe2000000000b */
[----:B------:R-:W-:Y:S01]  /*3940*/  IMAD.U32 R44, R106, 0x10000, RZ ;  /* 0x000100006a2c7824 */ /* 0x000fe200078e00ff */
[----:B------:R-:W-:Y:S01]  /*3950*/  LOP3.LUT R13, R13, 0xffff0000, RZ, 0xc0, !PT ;  /* 0xffff00000d0d7812 */ /* 0x000fe200078ec0ff */
        /* <DEDUP_REMOVED lines=8> */
[-C--:B------:R-:W-:Y:S01]  /*39e0*/  FMUL.FTZ R46, R13, R39.reuse ;  /* 0x000000270d2e7220 */ /* 0x080fe20000410000 */
[C---:B------:R-:W-:Y:S01]  /*39f0*/  FMUL.FTZ R13, R37.reuse, R44 ;  /* 0x0000002c250d7220 */ /* 0x040fe20000410000 */
[-C--:B------:R-:W-:Y:S01]  /*3a00*/  FMUL.FTZ R37, R37, R42.reuse ;  /* 0x0000002a25257220 */ /* 0x080fe20000410000 */
[----:B------:R-:W-:Y:S01]  /*3a10*/  LOP3.LUT R106, R106, 0xffff0000, RZ, 0xc0, !PT ;  /* 0xffff00006a6a7812 */ /* 0x000fe200078ec0ff */
[----:B------:R-:W-:Y:S01]  /*3a20*/  IMAD.U32 R95, R95, 0x10000, RZ ;  /* 0x000100005f5f7824 */ /* 0x000fe200078e00ff */
[----:B------:R-:W-:Y:S01]  /*3a30*/  LOP3.LUT R104, R104, 0xffff0000, RZ, 0xc0, !PT ;  /* 0xffff000068687812 */ /* 0x000fe200078ec0ff */
[C---:B------:R-:W-:Y:S01]  /*3a40*/  FFMA.FTZ R45, R14.reuse, R39, -R45 ;  /* 0x000000270e2d7223 */ /* 0x040fe2000001082d */
[----:B------:R-:W-:Y:S01]  /*3a50*/  FFMA.FTZ R46, R14, R43, R46 ;  /* 0x0000002b0e2e7223 */ /* 0x000fe2000001002e */
[----:B------:R-:W-:Y:S01]  /*3a60*/  FFMA.FTZ R13, R36, R42, -R13 ;  /* 0x0000002a240d7223 */ /* 0x000fe2000001080d */
[----:B------:R-:W-:Y:S01]  /*3a70*/  FMUL.FTZ R14, R12, R105 ;  /* 0x000000690c0e7220 */ /* 0x000fe20000410000 */
[----:B------:R-:W-:Y:S01]  /*3a80*/  FFMA.FTZ R36, R36, R44, R37 ;  /* 0x0000002c24247223 */ /* 0x000fe20000010025 */
[----:B------:R-:W-:Y:S01]  /*3a90*/  FMUL.FTZ R12, R12, R95 ;  /* 0x0000005f0c0c7220 */ /* 0x000fe20000410000 */
[----:B------:R-:W-:-:S02]  /*3aa0*/  IMAD.U32 R15, R15, 0x10000, RZ ;  /* 0x000100000f0f7824 */ /* 0x000fc400078e00ff */
[C---:B------:R-:W-:Y:S01]  /*3ab0*/  FMUL.FTZ R42, R38.reuse, R106 ;  /* 0x0000006a262a7220 */ /* 0x040fe20000410000 */
[-C--:B------:R-:W-:Y:S01]  /*3ac0*/  FMUL.FTZ R37, R38, R104.reuse ;  /* 0x0000006826257220 */ /* 0x080fe20000410000 */
        /* <DEDUP_REMOVED lines=10> */
.L_x_685:
[----:B------:R-:W-:Y:S05]  /*3b70*/  BSYNC B1 ;  /* 0x0000000000017941 */ /* 0x000fea0003800000 */
.L_x_684:
[----:B----4-:R0:W-:Y:S01]  /*3b80*/  ST.E.128 desc[UR40][R40.64], R12 ;  /* 0x0000000c28007985 */ /* 0x0101e2000c101d28 */
[----:B------:R-:W-:Y:S05]  /*3b90*/  BRA `(.L_x_679) ;  /* 0x0000001800387947 */ /* 0x000fea0003800000 */
.L_x_661:
[----:B------:R-:W-:Y:S01]  /*3ba0*/  VIADD R11, R204, 0x40 ;  /* 0x00000040cc0b7836 */ /* 0x000fe20000000000 */
[----:B------:R-:W-:Y:S02]  /*3bb0*/  CS2R R38, SRZ ;  /* 0x0000000000267805 */ /* 0x000fe4000001ff00 */
[----:B------:R-:W-:Y:S02]  /*3bc0*/  CS2R R42, SRZ ;  /* 0x00000000002a7805 */ /* 0x000fe4000001ff00 */
[----:B------:R-:W-:Y:S02]  /*3bd0*/  CS2R R40, SRZ ;  /* 0x0000000000287805 */ /* 0x000fe4000001ff00 */
[----:B------:R-:W-:-:S04]  /*3be0*/  ISETP.GE.AND P2, PT, R11, R100, PT ;  /* 0x000000640b00720c */ /* 0x000fc80003f46270 */
[----:B------:R-:W-:-:S13]  /*3bf0*/  ISETP.GE.OR P2, PT, R16, R54, P2 ;  /* 0x000000361000720c */ /* 0x000fda0001746670 */
[----:B------:R-:W-:Y:S01]  /*3c00*/  @!P2 IADD3 R49, P3, P4, R20, R14, R5 ;  /* 0x0000000e1431a210 */ /* 0x000fe20007c7e005 */
[----:B------:R-:W0:Y:S03]  /*3c10*/  @!P2 LDC.64 R44, c[0x0][0x3e8] ;  /* 0x0000fa00ff2cab82 */ /* 0x000e260000000a00 */
[----:B------:R-:W-:Y:S02]  /*3c20*/  @!P2 IADD3.X R50, R73, R53, R4, P3, P4 ;  /* 0x000000354932a210 */ /* 0x000fe40001fe8404 */
[----:B------:R-:W-:-:S04]  /*3c30*/  @!P2 IADD3 R11, P3, P4, R60, R12, R7 ;  /* 0x0000000c3c0ba210 */ /* 0x000fc80007c7e007 */
[----:B------:R-:W-:Y:S02]  /*3c40*/  @!P2 IADD3.X R48, R75, R55, R6, P3, P4 ;  /* 0x000000374b30a210 */ /* 0x000fe40001fe8406 */
[----:B------:R-:W-:-:S04]  /*3c50*/  ISETP.GE.AND P3, PT, R204, R100, PT ;  /* 0x00000064cc00720c */ /* 0x000fc80003f66270 */
[----:B------:R-:W-:-:S13]  /*3c60*/  ISETP.GE.OR P3, PT, R16, R54, P3 ;  /* 0x000000361000720c */ /* 0x000fda0001f66670 */
[----:B------:R-:W-:Y:S01]  /*3c70*/  @!P3 IADD3 R13, P4, R20, R14, RZ ;  /* 0x0000000e140db210 */ /* 0x000fe20007f9e0ff */
[----:B------:R-:W1:Y:S04]  /*3c80*/  @!P3 LDC.64 R46, c[0x0][0x400] ;  /* 0x00010000ff2ebb82 */ /* 0x000e680000000a00 */
[----:B------:R-:W-:-:S04]  /*3c90*/  @!P3 IMAD.X R36, R53, 0x1, R73, P4 ;  /* 0x000000013524b824 */ /* 0x000fc800020e0649 */
[----:B------:R-:W2:Y:S02]  /*3ca0*/  @!P3 LDC.64 R14, c[0x0][0x3e8] ;  /* 0x0000fa00ff0ebb82 */ /* 0x000ea40000000a00 */
[----:B--2---:R-:W-:-:S04]  /*3cb0*/  @!P3 LEA R14, P4, R13, R14, 0x1 ;  /* 0x0000000e0d0eb211 */ /* 0x004fc800078808ff */
[----:B------:R-:W-:Y:S02]  /*3cc0*/  @!P3 LEA.HI.X R15, R13, R15, R36, 0x1, P4 ;  /* 0x0000000f0d0fb211 */ /* 0x000fe400020f0c24 */
[----:B------:R-:W-:Y:S02]  /*3cd0*/  CS2R R36, SRZ ;  /* 0x0000000000247805 */ /* 0x000fe4000001ff00 */
[----:B------:R-:W-:-:S05]  /*3ce0*/  @!P3 IADD3 R12, P4, R60, R12, RZ ;  /* 0x0000000c3c0cb210 */ /* 0x000fca0007f9e0ff */
[----:B------:R-:W-:Y:S01]  /*3cf0*/  @!P3 IMAD.X R13, R55, 0x1, R75, P4 ;  /* 0x00000001370db824 */ /* 0x000fe200020e064b */
[C---:B-1----:R-:W-:Y:S01]  /*3d00*/  @!P3 LEA R46, P4, R12.reuse, R46, 0x1 ;  /* 0x0000002e0c2eb211 */ /* 0x042fe200078808ff */
[----:B------:R0:W2:Y:S03]  /*3d10*/  @!P3 LDG.E.128 R36, desc[UR40][R14.64] ;  /* 0x000000280e24b981 */ /* 0x0000a6000c1e1d00 */
[----:B------:R-:W-:Y:S02]  /*3d20*/  @!P3 LEA.HI.X R47, R12, R47, R13, 0x1, P4 ;  /* 0x0000002f0c2fb211 */ /* 0x000fe400020f0c0d */
[----:B------:R-:W1:Y:S03]  /*3d30*/  @!P2 LDC.64 R12, c[0x0][0x400] ;  /* 0x00010000ff0cab82 */ /* 0x000e660000000a00 */
[----:B------:R3:W4:Y:S01]  /*3d40*/  @!P3 LDG.E.128 R40, desc[UR40][R46.64] ;  /* 0x000000282e28b981 */ /* 0x000722000c1e1d00 */
[----:B0-----:R-:W-:-:S04]  /*3d50*/  @!P2 LEA R14, P3, R49, R44, 0x1 ;  /* 0x0000002c310ea211 */ /* 0x001fc800078608ff */
[----:B------:R-:W-:Y:S02]  /*3d60*/  @!P2 LEA.HI.X R15, R49, R45, R50, 0x1, P3 ;  /* 0x0000002d310fa211 */ /* 0x000fe400018f0c32 */
[----:B------:R-:W-:Y:S02]  /*3d70*/  CS2R R44, SRZ ;  /* 0x00000000002c7805 */ /* 0x000fe4000001ff00 */
[----:B---3--:R-:W-:Y:S02]  /*3d80*/  CS2R R46, SRZ ;  /* 0x00000000002e7805 */ /* 0x008fe4000001ff00 */
[----:B------:R-:W-:-:S04]  /*3d90*/  CS2R R50, SRZ ;  /* 0x0000000000327805 */ /* 0x000fc8000001ff00 */
[----:B------:R-:W3:Y:S01]  /*3da0*/  @!P2 LDG.E.128 R44, desc[UR40][R14.64] ;  /* 0x000000280e2ca981 */ /* 0x000ee2000c1e1d00 */
[----:B-1----:R-:W-:-:S04]  /*3db0*/  @!P2 LEA R12, P3, R11, R12, 0x1 ;  /* 0x0000000c0b0ca211 */ /* 0x002fc800078608ff */
[----:B------:R-:W-:Y:S02]  /*3dc0*/  @!P2 LEA.HI.X R13, R11, R13, R48, 0x1, P3 ;  /* 0x0000000d0b0da211 */ /* 0x000fe400018f0c30 */
[----:B------:R-:W-:-:S06]  /*3dd0*/  CS2R R48, SRZ ;  /* 0x0000000000307805 */ /* 0x000fcc000001ff00 */
[----:B------:R0:W5:Y:S01]  /*3de0*/  @!P2 LDG.E.128 R48, desc[UR40][R12.64] ;  /* 0x000000280c30a981 */ /* 0x000162000c1e1d00 */
[----:B------:R-:W-:Y:S02]  /*3df0*/  ISETP.NE.AND P3, PT, R209, 0x3, PT ;  /* 0x00000003d100780c */ /* 0x000fe40003f65270 */
[----:B------:R-:W-:Y:S01]  /*3e00*/  ISETP.GE.AND P2, PT, R16, R54, PT ;  /* 0x000000361000720c */ /* 0x000fe20003f46270 */
[----:B--2---:R-:W-:Y:S02]  /*3e10*/  IMAD.MOV.U32 R11, RZ, RZ, R38 ;  /* 0x000000ffff0b7224 */ /* 0x004fe400078e0026 */
[----:B------:R-:W-:-:S03]  /*3e20*/  IMAD.MOV.U32 R52, RZ, RZ, R39 ;  /* 0x000000ffff347224 */ /* 0x000fc600078e0027 */
[----:B------:R-:W-:Y:S01]  /*3e30*/  PRMT R116, R11, 0x7610, R116 ;  /* 0x000076100b747816 */ /* 0x000fe20000000074 */
[----:B------:R-:W-:Y:S02]  /*3e40*/  IMAD.MOV.U32 R53, RZ, RZ, R36 ;  /* 0x000000ffff357224 */ /* 0x000fe400078e0024 */
[----:B----4-:R-:W-:Y:S02]  /*3e50*/  IMAD.MOV.U32 R11, RZ, RZ, R42 ;  /* 0x000000ffff0b7224 */ /* 0x010fe400078e002a */
[----:B0-----:R-:W-:Y:S02]  /*3e60*/  IMAD.MOV.U32 R12, RZ, RZ, R43 ;  /* 0x000000ffff0c7224 */ /* 0x001fe400078e002b */
[----:B------:R-:W-:Y:S02]  /*3e70*/  IMAD.MOV.U32 R13, RZ, RZ, R40 ;  /* 0x000000ffff0d7224 */ /* 0x000fe400078e0028 */
[----:B------:R-:W-:Y:S01]  /*3e80*/  IMAD.MOV.U32 R14, RZ, RZ, R41 ;  /* 0x000000ffff0e7224 */ /* 0x000fe200078e0029 */
[----:B------:R-:W-:-:S02]  /*3e90*/  PRMT R108, R108, 0x5410, R11 ;  /* 0x000054106c6c7816 */ /* 0x000fc4000000000b */
[----:B------:R-:W-:Y:S02]  /*3ea0*/  PRMT R125, R12, 0x7610, R125 ;  /* 0x000076100c7d7816 */ /* 0x000fe4000000007d */
[----:B------:R-:W-:Y:S02]  /*3eb0*/  PRMT R124, R13, 0x7610, R124 ;  /* 0x000076100d7c7816 */ /* 0x000fe4000000007c */
[----:B------:R-:W-:Y:S02]  /*3ec0*/  PRMT R109, R109, 0x5410, R14 ;  /* 0x000054106d6d7816 */ /* 0x000fe4000000000e */
[----:B------:R-:W-:Y:S01]  /*3ed0*/  PRMT R105, R105, 0x5410, R52 ;  /* 0x0000541069697816 */ /* 0x000fe20000000034 */
[----:B---3--:R-:W-:Y:S01]  /*3ee0*/  IMAD.MOV.U32 R11, RZ, RZ, R46 ;  /* 0x000000ffff0b7224 */ /* 0x008fe200078e002e */
[----:B------:R-:W-:Y:S01]  /*3ef0*/  PRMT R107, R107, 0x5410, R53 ;  /* 0x000054106b6b7816 */ /* 0x000fe20000000035 */
[----:B------:R-:W-:Y:S02]  /*3f00*/  IMAD.MOV.U32 R12, RZ, RZ, R47 ;  /* 0x000000ffff0c7224 */ /* 0x000fe400078e002f */
[----:B------:R-:W-:-:S02]  /*3f10*/  IMAD.MOV.U32 R13, RZ, RZ, R44 ;  /* 0x000000ffff0d7224 */ /* 0x000fc400078e002c */
[----:B------:R-:W-:Y:S01]  /*3f20*/  IMAD.MOV.U32 R14, RZ, RZ, R45 ;  /* 0x000000ffff0e7224 */ /* 0x000fe200078e002d */
[----:B------:R-:W-:Y:S01]  /*3f30*/  PRMT R105, R11, 0x7610, R105 ;  /* 0x000076100b697816 */ /* 0x000fe20000000069 */
[----:B------:R-:W-:Y:S01]  /*3f40*/  IMAD.MOV.U32 R54, RZ, RZ, R37 ;  /* 0x000000ffff367224 */ /* 0x000fe200078e0025 */
[----:B------:R-:W-:Y:S02]  /*3f50*/  PRMT R107, R12, 0x7610, R107 ;  /* 0x000076100c6b7816 */ /* 0x000fe4000000006b */
[----:B------:R-:W-:Y:S02]  /*3f60*/  PRMT R108, R13, 0x7610, R108 ;  /* 0x000076100d6c7816 */ /* 0x000fe4000000006c */
[----:B------:R-:W-:Y:S01]  /*3f70*/  PRMT R109, R14, 0x7610, R109 ;  /* 0x000076100e6d7816 */ /* 0x000fe2000000006d */
[----:B-----5:R-:W-:Y:S02]  /*3f80*/  IMAD.MOV.U32 R11, RZ, RZ, R50 ;  /* 0x000000ffff0b7224 */ /* 0x020fe400078e0032 */
[----:B------:R-:W-:-:S02]  /*3f90*/  IMAD.MOV.U32 R12, RZ, RZ, R51 ;  /* 0x000000ffff0c7224 */ /* 0x000fc400078e0033 */
[----:B------:R-:W-:Y:S02]  /*3fa0*/  IMAD.MOV.U32 R13, RZ, RZ, R48 ;  /* 0x000000ffff0d7224 */ /* 0x000fe400078e0030 */
[----:B------:R-:W-:Y:S01]  /*3fb0*/  IMAD.MOV.U32 R14, RZ, RZ, R49 ;  /* 0x000000ffff0e7224 */ /* 0x000fe200078e0031 */
[----:B------:R-:W-:Y:S02]  /*3fc0*/  PRMT R121, R54, 0x7610, R121 ;  /* 0x0000761036797816 */ /* 0x000fe40000000079 */
[----:B------:R-:W-:Y:S02]  /*3fd0*/  PRMT R110, R11, 0x7610, R110 ;  /* 0x000076100b6e7816 */ /* 0x000fe4000000006e */
[----:B------:R-:W-:Y:S02]  /*3fe0*/  PRMT R111, R12, 0x7610, R111 ;  /* 0x000076100c6f7816 */ /* 0x000fe4000000006f */
[----:B------:R-:W-:Y:S02]  /*3ff0*/  PRMT R112, R13, 0x7610, R112 ;  /* 0x000076100d707816 */ /* 0x000fe40000000070 */
[----:B------:R-:W-:Y:S01]  /*4000*/  PRMT R113, R14, 0x7610, R113 ;  /* 0x000076100e717816 */ /* 0x000fe20000000071 */
[----:B------:R-:W-:Y:S06]  /*4010*/  @!P3 BRA `(.L_x_686) ;  /* 0x000000000004b947 */ /* 0x000fec0003800000 */
[----:B------:R-:W-:Y:S01]  /*4020*/  BPT.TRAP 0x1 ;  /* 0x000000040000795c */ /* 0x000fe20000300000 */
.L_x_686:
[----:B------:R-:W-:Y:S01]  /*4030*/  IMAD R89, R18, 0x8, R19 ;  /* 0x0000000812597824 */ /* 0x000fe200078e0213 */
[----:B------:R-:W-:Y:S01]  /*4040*/  SHF.L.U32 R101, R207, 0x1f, RZ ;  /* 0x0000001fcf657819 */ /* 0x000fe200000006ff */
[----:B------:R-:W0:Y:S01]  /*4050*/  LDC R104, c[0x0][0x2f4] ;  /* 0x0000bd00ff687b82 */ /* 0x000e220000000800 */
[----:B------:R-:W-:Y:S02]  /*4060*/  BSSY B1, `(.L_x_687) ;  /* 0x0000003000017945 */ /* 0x000fe40003800000 */
[----:B------:R-:W1:Y:S02]  /*4070*/  SYNCS.PHASECHK.TRANS64.TRYWAIT P4, [R89+URZ+0x22890], R101 ;  /* 0x02289065590075a7 */ /* 0x000e64000808017f */
[----:B-1----:R-:W-:Y:S05]  /*4080*/  @!P4 BRA `(.L_x_688) ;  /* 0x000001280094c947 */ /* 0x002fea0003800000 */
.L_x_923:
[----:B------:R-:W-:Y:S05]  /*4090*/  BSYNC B1 ;  /* 0x0000000000017941 */ /* 0x000fea0003800000 */
.L_x_687:
[----:B------:R-:W-:Y:S01]  /*40a0*/  UMOV UR4, 0xffffffff ;  /* 0xffffffff00047882 */ /* 0x000fe20000000000 */
[----:B0-----:R-:W-:Y:S02]  /*40b0*/  IMAD.IADD R106, R104, 0x1, -R67 ;  /* 0x00000001686a7824 */ /* 0x001fe400078e0a43 */
[----:B------:R-:W-:Y:S05]  /*40c0*/  BRA.DIV UR4, `(.L_x_689) ;  /* 0x0000012a04987947 */ /* 0x000fea000b800000 */
[----:B------:R0:W2:Y:S04]  /*40d0*/  SHFL.IDX PT, R95, R103, RZ, 0x1c1f ;  /* 0x001c1fff675f7589 */ /* 0x0000a800000e0000 */
[----:B------:R0:W3:Y:S02]  /*40e0*/  SHFL.IDX PT, R94, R102, RZ, 0x1c1f ;  /* 0x001c1fff665e7589 */ /* 0x0000e400000e0000 */
.L_x_927:
[----:B------:R-:W-:Y:S01]  /*40f0*/  ISETP.GE.OR P4, PT, R204, R100, P1 ;  /* 0x00000064cc00720c */ /* 0x000fe20000f86670 */
[----:B------:R-:W-:-:S12]  /*4100*/  BSSY B1, `(.L_x_690) ;  /* 0x0000074000017945 */ /* 0x000fd80003800000 */
[----:B------:R-:W-:Y:S05]  /*4110*/  @P4 BRA `(.L_x_691) ;  /* 0x0000000400c84947 */ /* 0x000fea0003800000 */
[----:B------:R-:W-:Y:S01]  /*4120*/  SEL R11, R67, R106, !P0 ;  /* 0x0000006a430b7207 */ /* 0x000fe20004000000 */
[----:B------:R-:W-:Y:S01]  /*4130*/  BSSY B2, `(.L_x_692) ;  /* 0x000006c000027945 */ /* 0x000fe20003800000 */
[C---:B---3--:R-:W-:Y:S02]  /*4140*/  LEA R92, P4, R77.reuse, R94, 0x1 ;  /* 0x0000005e4d5c7211 */ /* 0x048fe400078808ff */
[----:B------:R-:W-:Y:S02]  /*4150*/  SHF.R.S32.HI R12, RZ, 0x1f, R11 ;  /* 0x0000001fff0c7819 */ /* 0x000fe4000001140b */
[----:B--2---:R-:W-:Y:S02]  /*4160*/  LEA.HI.X R93, R77, R95, R79, 0x1, P4 ;  /* 0x0000005f4d5d7211 */ /* 0x004fe400020f0c4f */
[----:B------:R-:W-:-:S04]  /*4170*/  LEA.HI R11, R12, R11, RZ, 0x4 ;  /* 0x0000000b0c0b7211 */ /* 0x000fc800078f20ff */
[----:B------:R-:W-:-:S05]  /*4180*/  LEA.HI.SX32 R11, R11, R76, 0x1c ;  /* 0x0000004c0b0b7211 */ /* 0x000fca00078fe2ff */
[----:B------:R-:W-:-:S05]  /*4190*/  IMAD.SHL.U32 R11, R11, 0x8, RZ ;  /* 0x000000080b0b7824 */ /* 0x000fca00078e00ff */
[----:B------:R-:W-:-:S04]  /*41a0*/  LOP3.LUT R12, R10, 0x38, R11, 0xf8, !PT ;  /* 0x000000380a0c7812 */ /* 0x000fc800078ef80b */
[----:B------:R-:W-:-:S05]  /*41b0*/  LOP3.LUT R12, R12, R35, RZ, 0x3c, !PT ;  /* 0x000000230c0c7212 */ /* 0x000fca00078e3cff */
[----:B------:R-:W-:Y:S02]  /*41c0*/  IMAD R13, R229, 0x200, R12 ;  /* 0x00000200e50d7824 */ /* 0x000fe400078e020c */
[C---:B------:R-:W-:Y:S02]  /*41d0*/  IMAD R12, R18.reuse, 0x1800, R80 ;  /* 0x00001800120c7824 */ /* 0x040fe400078e0250 */
[----:B------:R-:W-:Y:S02]  /*41e0*/  IMAD R14, R18, 0x1800, R13 ;  /* 0x00001800120e7824 */ /* 0x000fe400078e020d */
[--C-:B------:R-:W-:Y:S02]  /*41f0*/  IMAD R12, R12, 0x2, R19.reuse ;  /* 0x000000020c0c7824 */ /* 0x100fe400078e0213 */
[----:B------:R-:W-:-:S04]  /*4200*/  IMAD R52, R14, 0x2, R19 ;  /* 0x000000020e347824 */ /* 0x000fc800078e0213 */
[----:B------:R-:W2:Y:S04]  /*4210*/  LDS.128 R12, [R12+0x1c400] ;  /* 0x01c400000c0c7984 */ /* 0x000ea80000000c00 */
[----:B------:R-:W3:Y:S01]  /*4220*/  LDS.128 R52, [R52+0x1c400] ;  /* 0x01c4000034347984 */ /* 0x000ee20000000c00 */
[----:B------:R-:W-:Y:S05]  /*4230*/  @P2 BRA `(.L_x_693) ;  /* 0x00000004006c2947 */ /* 0x000fea0003800000 */
[----:B------:R-:W-:Y:S02]  /*4240*/  SHF.R.U32.HI R120, RZ, 0x10, R41 ;  /* 0x00000010ff787819 */ /* 0x000fe40000011629 */
[----:B------:R-:W-:Y:S02]  /*4250*/  SHF.R.U32.HI R115, RZ, 0x10, R37 ;  /* 0x00000010ff737819 */ /* 0x000fe40000011625 */
[----:B------:R-:W-:Y:S02]  /*4260*/  PRMT R120, R109, 0x5432, R120 ;  /* 0x000054326d787816 */ /* 0x000fe40000000078 */
[----:B------:R-:W-:Y:S02]  /*4270*/  SHF.R.U64 R117, R38, 0x10, R39 ;  /* 0x0000001026757819 */ /* 0x000fe40000001227 */
[----:B------:R-:W-:Y:S01]  /*4280*/  PRMT R115, R121, 0x5410, R115 ;  /* 0x0000541079737816 */ /* 0x000fe20000000073 */
[----:B------:R-:W-:Y:S01]  /*4290*/  IMAD.U32 R121, R120, 0x10000, RZ ;  /* 0x0001000078797824 */ /* 0x000fe200078e00ff */
[----:B------:R-:W-:Y:S01]  /*42a0*/  SHF.R.U64 R119, R40, 0x10, R41 ;  /* 0x0000001028777819 */ /* 0x000fe20000001229 */
[----:B---3--:R-:W-:Y:S01]  /*42b0*/  IMAD.U32 R41, R52, 0x10000, RZ ;  /* 0x0001000034297824 */ /* 0x008fe200078e00ff */
[--C-:B------:R-:W-:Y:S01]  /*42c0*/  SHF.R.U64 R122, R42, 0x10, R43.reuse ;  /* 0x000000102a7a7819 */ /* 0x100fe2000000122b */
[----:B------:R-:W-:Y:S01]  /*42d0*/  IMAD.U32 R42, R53, 0x10000, RZ ;  /* 0x00010000352a7824 */ /* 0x000fe200078e00ff */
[----:B------:R-:W-:-:S02]  /*42e0*/  SHF.R.U32.HI R123, RZ, 0x10, R43 ;  /* 0x00000010ff7b7819 */ /* 0x000fc4000001162b */
[----:B------:R-:W-:Y:S01]  /*42f0*/  PRMT R117, R116, 0x5410, R117 ;  /* 0x0000541074757816 */ /* 0x000fe20000000075 */
[----:B------:R-:W-:Y:S01]  /*4300*/  IMAD.U32 R116, R115, 0x10000, RZ ;  /* 0x0001000073747824 */ /* 0x000fe200078e00ff */
[----:B------:R-:W-:Y:S01]  /*4310*/  SHF.R.U32.HI R118, RZ, 0x10, R39 ;  /* 0x00000010ff767819 */ /* 0x000fe20000011627 */
[----:B--2---:R-:W-:Y:S01]  /*4320*/  IMAD.U32 R39, R15, 0x10000, RZ ;  /* 0x000100000f277824 */ /* 0x004fe200078e00ff */
[----:B------:R-:W-:Y:S01]  /*4330*/  SHF.R.U64 R114, R36, 0x10, R37 ;  /* 0x0000001024727819 */ /* 0x000fe20000001225 */
[----:B------:R-:W-:Y:S01]  /*4340*/  IMAD.U32 R37, R13, 0x10000, RZ ;  /* 0x000100000d257824 */ /* 0x000fe200078e00ff */
[----:B------:R-:W-:Y:S01]  /*4350*/  PRMT R119, R124, 0x5410, R119 ;  /* 0x000054107c777816 */ /* 0x000fe20000000077 */
[C---:B------:R-:W-:Y:S01]  /*4360*/  FMUL.FTZ R124, R42.reuse, R121 ;  /* 0x000000792a7c7220 */ /* 0x040fe20000410000 */
[----:B------:R-:W-:Y:S01]  /*4370*/  PRMT R123, R125, 0x5410, R123 ;  /* 0x000054107d7b7816 */ /* 0x000fe2000000007b */
[-C--:B------:R-:W-:Y:S01]  /*4380*/  FMUL.FTZ R42, R42, R116.reuse ;  /* 0x000000742a2a7220 */ /* 0x080fe20000410000 */
[----:B------:R-:W-:Y:S01]  /*4390*/  PRMT R118, R105, 0x5432, R118 ;  /* 0x0000543269767816 */ /* 0x000fe20000000076 */
[----:B------:R-:W-:Y:S01]  /*43a0*/  FFMA.FTZ R124, R37, R116, -R124 ;  /* 0x00000074257c7223 */ /* 0x000fe2000001087c */
[----:B------:R-:W-:Y:S01]  /*43b0*/  LOP3.LUT R43, R53, 0xffff0000, RZ, 0xc0, !PT ;  /* 0xffff0000352b7812 */ /* 0x000fe200078ec0ff */
[----:B------:R-:W-:Y:S01]  /*43c0*/  IMAD.U32 R53, R55, 0x10000, RZ ;  /* 0x0001000037357824 */ /* 0x000fe200078e00ff */
[----:B------:R-:W-:Y:S01]  /*43d0*/  LOP3.LUT R120, R120, 0xffff0000, RZ, 0xc0, !PT ;  /* 0xffff000078787812 */ /* 0x000fe200078ec0ff */
[----:B------:R-:W-:-:S02]  /*43e0*/  IMAD.U32 R116, R123, 0x10000, RZ ;  /* 0x000100007b747824 */ /* 0x000fc400078e00ff */
[----:B------:R-:W-:Y:S01]  /*43f0*/  FFMA.FTZ R121, R37, R121, R42 ;  /* 0x0000007925797223 */ /* 0x000fe2000001002a */
[----:B------:R-:W-:Y:S01]  /*4400*/  LOP3.LUT R115, R115, 0xffff0000, RZ, 0xc0, !PT ;  /* 0xffff000073737812 */ /* 0x000fe200078ec0ff */
[C---:B------:R-:W-:Y:S02]  /*4410*/  IMAD.U32 R42, R118.reuse, 0x10000, RZ ;  /* 0x00010000762a7824 */ /* 0x040fe400078e00ff */
[----:B------:R-:W-:Y:S01]  /*4420*/  FMUL.FTZ R126, R53, R116 ;  /* 0x00000074357e7220 */ /* 0x000fe20000410000 */
[----:B------:R-:W-:Y:S01]  /*4430*/  LOP3.LUT R38, R13, 0xffff0000, RZ, 0xc0, !PT ;  /* 0xffff00000d267812 */ /* 0x000fe200078ec0ff */
[----:B------:R-:W-:Y:S01]  /*4440*/  FMUL.FTZ R125, R43, R120 ;  /* 0x000000782b7d7220 */ /* 0x000fe20000410000 */
[----:B------:R-:W-:Y:S01]  /*4450*/  LOP3.LUT R55, R55, 0xffff0000, RZ, 0xc0, !PT ;  /* 0xffff000037377812 */ /* 0x000fe200078ec0ff */
[-C--:B------:R-:W-:Y:S01]  /*4460*/  FMUL.FTZ R53, R53, R42.reuse ;  /* 0x0000002a35357220 */ /* 0x080fe20000410000 */
[----:B------:R-:W-:Y:S01]  /*4470*/  LOP3.LUT R123, R123, 0xffff0000, RZ, 0xc0, !PT ;  /* 0xffff00007b7b7812 */ /* 0x000fe200078ec0ff */
[-C--:B------:R-:W-:Y:S01]  /*4480*/  FMUL.FTZ R43, R43, R115.reuse ;  /* 0x000000732b2b7220 */ /* 0x080fe20000410000 */
[----:B------:R-:W-:Y:S01]  /*4490*/  PRMT R114, R107, 0x5432, R114 ;  /* 0x000054326b727816 */ /* 0x000fe20000000072 */
[C---:B------:R-:W-:Y:S01]  /*44a0*/  FFMA.FTZ R126, R39.reuse, R42, -R126 ;  /* 0x0000002a277e7223 */ /* 0x040fe2000001087e */
[----:B------:R-:W-:Y:S01]  /*44b0*/  LOP3.LUT R118, R118, 0xffff0000, RZ, 0xc0, !PT ;  /* 0xffff000076767812 */ /* 0x000fe200078ec0ff */
[----:B------:R-:W-:Y:S01]  /*44c0*/  FFMA.FTZ R53, R39, R116, R53 ;  /* 0x0000007427357223 */ /* 0x000fe20000010035 */
[----:B------:R-:W-:Y:S01]  /*44d0*/  LOP3.LUT R40, R15, 0xffff0000, RZ, 0xc0, !PT ;  /* 0xffff00000f287812 */ /* 0x000fe200078ec0ff */
[C---:B------:R-:W-:Y:S01]  /*44e0*/  FFMA.FTZ R125, R38.reuse, R115, -R125 ;  /* 0x00000073267d7223 */ /* 0x040fe2000001087d */
[----:B------:R-:W-:Y:S01]  /*44f0*/  FFMA.FTZ R120, R38, R120, R43 ;  /* 0x0000007826787223 */ /* 0x000fe2000001002b */
[----:B------:R-:W-:Y:S01]  /*4500*/  FMUL.FTZ R39, R55, R123 ;  /* 0x0000007b37277220 */ /* 0x000fe20000410000 */
[----:B------:R-:W-:-:S02]  /*4510*/  IMAD.U32 R38, R119, 0x10000, RZ ;  /* 0x0001000077267824 */ /* 0x000fc400078e00ff */
[-C--:B------:R-:W-:Y:S01]  /*4520*/  FMUL.FTZ R43, R55, R118.reuse ;  /* 0x00000076372b7220 */ /* 0x080fe20000410000 */
[----:B------:R-:W-:Y:S01]  /*4530*/  IMAD.U32 R37, R114, 0x10000, RZ ;  /* 0x0001000072257824 */ /* 0x000fe200078e00ff */
[----:B------:R-:W-:Y:S01]  /*4540*/  LOP3.LUT R52, R52, 0xffff0000, RZ, 0xc0, !PT ;  /* 0xffff000034347812 */ /* 0x000fe200078ec0ff */
[----:B------:R-:W-:Y:S01]  /*4550*/  FFMA.FTZ R55, R40, R118, -R39 ;  /* 0x0000007628377223 */ /* 0x000fe20000010827 */
[----:B------:R-:W-:Y:S01]  /*4560*/  LOP3.LUT R119, R119, 0xffff0000, RZ, 0xc0, !PT ;  /* 0xffff000077777812 */ /* 0x000fe200078ec0ff */
[C---:B------:R-:W-:Y:S01]  /*4570*/  FMUL.FTZ R39, R41.reuse, R38 ;  /* 0x0000002629277220 */ /* 0x040fe20000410000 */
[----:B------:R-:W-:Y:S01]  /*4580*/  LOP3.LUT R114, R114, 0xffff0000, RZ, 0xc0, !PT ;  /* 0xffff000072727812 */ /* 0x000fe200078ec0ff */
[----:B------:R-:W-:Y:S01]  /*4590*/  IMAD.U32 R36, R12, 0x10000, RZ ;  /* 0x000100000c247824 */ /* 0x000fe200078e00ff */
[----:B------:R-:W-:Y:S01]  /*45a0*/  PRMT R122, R108, 0x5432, R122 ;  /* 0x000054326c7a7816 */ /* 0x000fe2000000007a */
[----:B------:R-:W-:Y:S01]  /*45b0*/  FMUL.FTZ R41, R41, R37 ;  /* 0x0000002529297220 */ /* 0x000fe20000410000 */
[----:B------:R-:W-:Y:S01]  /*45c0*/  LOP3.LUT R13, R12, 0xffff0000, RZ, 0xc0, !PT ;  /* 0xffff00000c0d7812 */ /* 0x000fe200078ec0ff */
[----:B------:R-:W-:Y:S01]  /*45d0*/  FFMA.FTZ R116, R40, R123, R43 ;  /* 0x0000007b28747223 */ /* 0x000fe2000001002b */
[----:B------:R-:W-:Y:S01]  /*45e0*/  FMUL.FTZ R42, R52, R119 ;  /* 0x00000077342a7220 */ /* 0x000fe20000410000 */
[----:B------:R-:W-:-:S02]  /*45f0*/  IMAD.U32 R15, R54, 0x10000, RZ ;  /* 0x00010000360f7824 */ /* 0x000fc400078e00ff */
[C---:B------:R-:W-:Y:S01]  /*4600*/  FFMA.FTZ R40, R36.reuse, R37, -R39 ;  /* 0x0000002524287223 */ /* 0x040fe20000010827 */
[----:B------:R-:W-:Y:S01]  /*4610*/  FFMA.FTZ R41, R36, R38, R41 ;  /* 0x0000002624297223 */ /* 0x000fe20000010029 */
[-C--:B------:R-:W-:Y:S01]  /*4620*/  FMUL.FTZ R52, R52, R114.reuse ;  /* 0x0000007234347220 */ /* 0x080fe20000410000 */
[----:B------:R-:W-:Y:S01]  /*4630*/  LOP3.LUT R54, R54, 0xffff0000, RZ, 0xc0, !PT ;  /* 0xffff000036367812 */ /* 0x000fe200078ec0ff */
[C---:B------:R-:W-:Y:S01]  /*4640*/  IMAD.U32 R37, R122.reuse, 0x10000, RZ ;  /* 0x000100007a257824 */ /* 0x040fe200078e00ff */
[----:B------:R-:W-:Y:S01]  /*4650*/  LOP3.LUT R39, R122, 0xffff0000, RZ, 0xc0, !PT ;  /* 0xffff00007a277812 */ /* 0x000fe200078ec0ff */
[C---:B------:R-:W-:Y:S01]  /*4660*/  IMAD.U32 R36, R117.reuse, 0x10000, RZ ;  /* 0x0001000075247824 */ /* 0x040fe200078e00ff */
[----:B------:R-:W-:Y:S01]  /*4670*/  LOP3.LUT R117, R117, 0xffff0000, RZ, 0xc0, !PT ;  /* 0xffff000075757812 */ /* 0x000fe200078ec0ff */
[C---:B------:R-:W-:Y:S02]  /*4680*/  IMAD.U32 R12, R14.reuse, 0x10000, RZ ;  /* 0x000100000e0c7824 */ /* 0x040fe400078e00ff */
[C---:B------:R-:W-:Y:S01]  /*4690*/  FFMA.FTZ R43, R13.reuse, R114, -R42 ;  /* 0x000000720d2b7223 */ /* 0x040fe2000001082a */
[----:B------:R-:W-:Y:S01]  /*46a0*/  FFMA.FTZ R52, R13, R119, R52 ;  /* 0x000000770d347223 */ /* 0x000fe20000010034 */
[----:B------:R-:W-:Y:S01]  /*46b0*/  LOP3.LUT R14, R14, 0xffff0000, RZ, 0xc0, !PT ;  /* 0xffff00000e0e7812 */ /* 0x000fe200078ec0ff */
[C---:B------:R-:W-:Y:S01]  /*46c0*/  FMUL.FTZ R13, R15.reuse, R37 ;  /* 0x000000250f0d7220 */ /* 0x040fe20000410000 */
[-C--:B------:R-:W-:Y:S01]  /*46d0*/  FMUL.FTZ R38, R15, R36.reuse ;  /* 0x000000240f267220 */ /* 0x080fe20000410000 */
[C---:B------:R-:W-:Y:S01]  /*46e0*/  FMUL.FTZ R15, R54.reuse, R39 ;  /* 0x00000027360f7220 */ /* 0x040fe20000410000 */
[----:B------:R-:W-:Y:S01]  /*46f0*/  FMUL.FTZ R54, R54, R117 ;  /* 0x0000007536367220 */ /* 0x000fe20000410000 */
[C---:B------:R-:W-:Y:S01]  /*4700*/  FFMA.FTZ R13, R12.reuse, R36, -R13 ;  /* 0x000000240c0d7223 */ /* 0x040fe2000001080d */
[----:B------:R-:W-:Y:S01]  /*4710*/  FFMA.FTZ R38, R12, R37, R38 ;  /* 0x000000250c267223 */ /* 0x000fe20000010026 */
[C---:B------:R-:W-:Y:S01]  /*4720*/  FFMA.FTZ R12, R14.reuse, R117, -R15 ;  /* 0x000000750e0c7223 */ /* 0x040fe2000001080f */
[----:B------:R-:W-:Y:S01]  /*4730*/  FFMA.FTZ R39, R14, R39, R54 ;  /* 0x000000270e277223 */ /* 0x000fe20000010036 */
[----:B------:R-:W-:-:S02]  /*4740*/  F2FP.BF16.F32.PACK_AB R124, R125, R124 ;  /* 0x0000007c7d7c723e */ /* 0x000fc400000010ff */
[----:B------:R-:W-:Y:S02]  /*4750*/  F2FP.BF16.F32.PACK_AB R120, R120, R121 ;  /* 0x000000797878723e */ /* 0x000fe400000010ff */
[----:B------:R-:W-:Y:S02]  /*4760*/  F2FP.BF16.F32.PACK_AB R43, R43, R40 ;  /* 0x000000282b2b723e */ /* 0x000fe400000010ff */
[----:B------:R-:W-:Y:S02]  /*4770*/  F2FP.BF16.F32.PACK_AB R15, R55, R126 ;  /* 0x0000007e370f723e */ /* 0x000fe400000010ff */
[----:B------:R-:W-:Y:S01]  /*4780*/  F2FP.BF16.F32.PACK_AB R55, R116, R53 ;  /* 0x000000357437723e */ /* 0x000fe200000010ff */
[----:B------:R-:W-:Y:S01]  /*4790*/  IMAD.MOV.U32 R53, RZ, RZ, R120 ;  /* 0x000000ffff357224 */ /* 0x000fe200078e0078 */
[----:B------:R-:W-:Y:S01]  /*47a0*/  F2FP.BF16.F32.PACK_AB R14, R12, R13 ;  /* 0x0000000d0c0e723e */ /* 0x000fe200000010ff */
[----:B------:R-:W-:Y:S01]  /*47b0*/  IMAD.MOV.U32 R12, RZ, RZ, R43 ;  /* 0x000000ffff0c7224 */ /* 0x000fe200078e002b */
[----:B------:R-:W-:Y:S01]  /*47c0*/  F2FP.BF16.F32.PACK_AB R52, R52, R41 ;  /* 0x000000293434723e */ /* 0x000fe200000010ff */
[----:B------:R-:W-:Y:S01]  /*47d0*/  IMAD.MOV.U32 R13, RZ, RZ, R124 ;  /* 0x000000ffff0d7224 */ /* 0x000fe200078e007c */
[----:B------:R-:W-:-:S07]  /*47e0*/  F2FP.BF16.F32.PACK_AB R54, R39, R38 ;  /* 0x000000262736723e */ /* 0x000fce00000010ff */
.L_x_693:
[----:B------:R-:W-:Y:S05]  /*47f0*/  BSYNC B2 ;  /* 0x0000000000027941 */ /* 0x000fea0003800000 */
.L_x_692:
[----:B------:R-:W-:Y:S01]  /*4800*/  ISETP.GE.AND P4, PT, R11, R104, PT ;  /* 0x000000680b00720c */ /* 0x000fe20003f86270 */
[----:B--2---:R4:W-:-:S12]  /*4810*/  ST.E.128 desc[UR40][R92.64], R12 ;  /* 0x0000000c5c007985 */ /* 0x0049d8000c101d28 */
[----:B------:R-:W-:-:S05]  /*4820*/  @!P4 IMAD.WIDE R94, R11, 0x2, R94 ;  /* 0x000000020b5ec825 */ /* 0x000fca00078e025e */
[----:B---3--:R4:W-:Y:S02]  /*4830*/  @!P4 ST.E.128 desc[UR40][R94.64], R52 ;  /* 0x000000345e00c985 */ /* 0x0089e4000c101d28 */
.L_x_691:
[----:B------:R-:W-:Y:S05]  /*4840*/  BSYNC B1 ;  /* 0x0000000000017941 */ /* 0x000fea0003800000 */
.L_x_690:
[----:B------:R-:W-:-:S03]  /*4850*/  UMOV UR4, 0xffffffff ;  /* 0xffffffff00047882 */ /* 0x000fc60000000000 */
[----:B------:R-:W-:Y:S05]  /*4860*/  BRA.DIV UR4, `(.L_x_694) ;  /* 0x0000012204fc7947 */ /* 0x000fea000b800000 */
[----:B------:R1:W1:Y:S04]  /*4870*/  SHFL.IDX PT, R42, R103, 0x1, 0x1c1f ;  /* 0x003c1f00672a7f89 */ /* 0x00026800000e0000 */
[----:B0-----:R-:W0:Y:S02]  /*4880*/  SHFL.IDX PT, R102, R102, 0x1, 0x1c1f ;  /* 0x003c1f0066667f89 */ /* 0x001e2400000e0000 */
.L_x_931:
[----:B------:R-:W-:-:S05]  /*4890*/  VIADD R11, R204, 0x40 ;  /* 0x00000040cc0b7836 */ /* 0x000fca0000000000 */
[----:B------:R-:W-:-:S13]  /*48a0*/  ISETP.GE.OR P4, PT, R11, R100, P1 ;  /* 0x000000640b00720c */ /* 0x000fda0000f86670 */
[----:B------:R-:W-:Y:S05]  /*48b0*/  @P4 BRA `(.L_x_679) ;  /* 0x0000000800f04947 */ /* 0x000fea0003800000 */
[----:B----4-:R-:W4:Y:S01]  /*48c0*/  LDL R13, [R1+0x4] ;  /* 0x00000400010d7983 */ /* 0x010f220000100800 */
[----:B------:R-:W-:Y:S01]  /*48d0*/  SEL R106, R67, R106, !P0 ;  /* 0x0000006a436a7207 */ /* 0x000fe20004000000 */
[----:B------:R-:W-:Y:S01]  /*48e0*/  BSSY B1, `(.L_x_695) ;  /* 0x000006d000017945 */ /* 0x000fe20003800000 */
[----:B------:R-:W-:Y:S02]  /*48f0*/  SHF.R.U32.HI R14, RZ, 0x3, R227 ;  /* 0x00000003ff0e7819 */ /* 0x000fe400000116e3 */
[----:B------:R-:W-:Y:S02]  /*4900*/  SHF.R.S32.HI R11, RZ, 0x1f, R106 ;  /* 0x0000001fff0b7819 */ /* 0x000fe4000001146a */
[----:B0-----:R-:W-:Y:S02]  /*4910*/  LEA R40, P4, R77, R102, 0x1 ;  /* 0x000000664d287211 */ /* 0x001fe400078808ff */
[----:B------:R-:W-:Y:S02]  /*4920*/  LEA.HI R11, R11, R106, RZ, 0x4 ;  /* 0x0000006a0b0b7211 */ /* 0x000fe400078f20ff */
[----:B-1----:R-:W-:-:S02]  /*4930*/  LEA.HI.X R41, R77, R42, R79, 0x1, P4 ;  /* 0x0000002a4d297211 */ /* 0x002fc400020f0c4f */
[----:B------:R-:W-:-:S05]  /*4940*/  LEA.HI.SX32 R11, R11, R76, 0x1c ;  /* 0x0000004c0b0b7211 */ /* 0x000fca00078fe2ff */
[----:B------:R-:W-:-:S05]  /*4950*/  IMAD.SHL.U32 R11, R11, 0x8, RZ ;  /* 0x000000080b0b7824 */ /* 0x000fca00078e00ff */
[----:B------:R-:W-:-:S04]  /*4960*/  LOP3.LUT R12, R227, 0x38, R11, 0xf8, !PT ;  /* 0x00000038e30c7812 */ /* 0x000fc800078ef80b */
[----:B------:R-:W-:-:S05]  /*4970*/  LOP3.LUT R12, R12, R14, RZ, 0x3c, !PT ;  /* 0x0000000e0c0c7212 */ /* 0x000fca00078e3cff */
[----:B----4-:R-:W-:Y:S02]  /*4980*/  IMAD.IADD R13, R13, 0x1, R12 ;  /* 0x000000010d0d7824 */ /* 0x010fe400078e020c */
[C---:B------:R-:W-:Y:S02]  /*4990*/  IMAD R12, R18.reuse, 0x1800, R81 ;  /* 0x00001800120c7824 */ /* 0x040fe400078e0251 */
[----:B------:R-:W-:Y:S02]  /*49a0*/  IMAD R14, R18, 0x1800, R13 ;  /* 0x00001800120e7824 */ /* 0x000fe400078e020d */
[--C-:B------:R-:W-:Y:S02]  /*49b0*/  IMAD R12, R12, 0x2, R19.reuse ;  /* 0x000000020c0c7824 */ /* 0x100fe400078e0213 */
[----:B------:R-:W-:-:S04]  /*49c0*/  IMAD R36, R14, 0x2, R19 ;  /* 0x000000020e247824 */ /* 0x000fc800078e0213 */
[----:B------:R-:W0:Y:S04]  /*49d0*/  LDS.128 R12, [R12+0x1c400] ;  /* 0x01c400000c0c7984 */ /* 0x000e280000000c00 */
[----:B------:R-:W1:Y:S01]  /*49e0*/  LDS.128 R36, [R36+0x1c400] ;  /* 0x01c4000024247984 */ /* 0x000e620000000c00 */
[----:B------:R-:W-:Y:S05]  /*49f0*/  @P2 BRA `(.L_x_696) ;  /* 0x00000004006c2947 */ /* 0x000fea0003800000 */
[----:B------:R-:W-:Y:S01]  /*4a00*/  SHF.R.U32.HI R106, RZ, 0x10, R45 ;  /* 0x00000010ff6a7819 */ /* 0x000fe2000001162d */
[----:B0-----:R-:W-:Y:S01]  /*4a10*/  IMAD.U32 R43, R13, 0x10000, RZ ;  /* 0x000100000d2b7824 */ /* 0x001fe200078e00ff */
[----:B------:R-:W-:Y:S02]  /*4a20*/  SHF.R.U32.HI R52, RZ, 0x10, R49 ;  /* 0x00000010ff347819 */ /* 0x000fe40000011631 */
[--C-:B------:R-:W-:Y:S02]  /*4a30*/  SHF.R.U64 R54, R46, 0x10, R47.reuse ;  /* 0x000000102e367819 */ /* 0x100fe4000000122f */
[----:B------:R-:W-:Y:S02]  /*4a40*/  PRMT R109, R109, 0x5410, R106 ;  /* 0x000054106d6d7816 */ /* 0x000fe4000000006a */
[----:B------:R-:W-:Y:S02]  /*4a50*/  PRMT R113, R113, 0x5410, R52 ;  /* 0x0000541071717816 */ /* 0x000fe40000000034 */
[----:B------:R-:W-:Y:S01]  /*4a60*/  SHF.R.U32.HI R92, RZ, 0x10, R47 ;  /* 0x00000010ff5c7819 */ /* 0x000fe2000001162f */
[----:B-1----:R-:W-:Y:S01]  /*4a70*/  IMAD.U32 R47, R37, 0x10000, RZ ;  /* 0x00010000252f7824 */ /* 0x002fe200078e00ff */
[----:B---3--:R-:W-:Y:S01]  /*4a80*/  SHF.R.U32.HI R94, RZ, 0x10, R51 ;  /* 0x00000010ff5e7819 */ /* 0x008fe20000011633 */
[----:B------:R-:W-:Y:S01]  /*4a90*/  IMAD.U32 R52, R109, 0x10000, RZ ;  /* 0x000100006d347824 */ /* 0x000fe200078e00ff */
[----:B------:R-:W-:Y:S01]  /*4aa0*/  PRMT R105, R105, 0x5410, R54 ;  /* 0x0000541069697816 */ /* 0x000fe20000000036 */
[----:B------:R-:W-:Y:S01]  /*4ab0*/  IMAD.U32 R54, R113, 0x10000, RZ ;  /* 0x0001000071367824 */ /* 0x000fe200078e00ff */
[----:B------:R-:W-:-:S02]  /*4ac0*/  PRMT R107, R107, 0x5410, R92 ;  /* 0x000054106b6b7816 */ /* 0x000fc4000000005c */
[----:B------:R-:W-:Y:S01]  /*4ad0*/  PRMT R111, R111, 0x5410, R94 ;  /* 0x000054106f6f7816 */ /* 0x000fe2000000005e */
[C---:B------:R-:W-:Y:S01]  /*4ae0*/  FMUL.FTZ R92, R47.reuse, R54 ;  /* 0x000000362f5c7220 */ /* 0x040fe20000410000 */
[-C--:B------:R-:W-:Y:S01]  /*4af0*/  FMUL.FTZ R94, R47, R52.reuse ;  /* 0x000000342f5e7220 */ /* 0x080fe20000410000 */
[----:B------:R-:W-:Y:S01]  /*4b00*/  SHF.R.U64 R55, R48, 0x10, R49 ;  /* 0x0000001030377819 */ /* 0x000fe20000001231 */
[----:B------:R-:W-:Y:S01]  /*4b10*/  IMAD.U32 R49, R39, 0x10000, RZ ;  /* 0x0001000027317824 */ /* 0x000fe200078e00ff */
[----:B------:R-:W-:Y:S01]  /*4b20*/  SHF.R.U64 R53, R50, 0x10, R51 ;  /* 0x0000001032357819 */ /* 0x000fe20000001233 */
[----:B------:R-:W-:Y:S01]  /*4b30*/  FFMA.FTZ R92, R43, R52, -R92 ;  /* 0x000000342b5c7223 */ /* 0x000fe2000001085c */
[----:B------:R-:W-:Y:S01]  /*4b40*/  LOP3.LUT R48, R37, 0xffff0000, RZ, 0xc0, !PT ;  /* 0xffff000025307812 */ /* 0x000fe200078ec0ff */
[----:B------:R-:W-:Y:S01]  /*4b50*/  FFMA.FTZ R94, R43, R54, R94 ;  /* 0x000000362b5e7223 */ /* 0x000fe2000001005e */
[----:B------:R-:W-:Y:S01]  /*4b60*/  LOP3.LUT R113, R113, 0xffff0000, RZ, 0xc0, !PT ;  /* 0xffff000071717812 */ /* 0x000fe200078ec0ff */
[----:B------:R-:W-:Y:S01]  /*4b70*/  IMAD.U32 R43, R107, 0x10000, RZ ;  /* 0x000100006b2b7824 */ /* 0x000fe200078e00ff */
[----:B------:R-:W-:Y:S01]  /*4b80*/  LOP3.LUT R109, R109, 0xffff0000, RZ, 0xc0, !PT ;  /* 0xffff00006d6d7812 */ /* 0x000fe200078ec0ff */
[----:B------:R-:W-:Y:S01]  /*4b90*/  IMAD.U32 R47, R111, 0x10000, RZ ;  /* 0x000100006f2f7824 */ /* 0x000fe200078e00ff */
[----:B------:R-:W-:Y:S01]  /*4ba0*/  SHF.R.U64 R93, R44, 0x10, R45 ;  /* 0x000000102c5d7819 */ /* 0x000fe2000000122d */
[----:B------:R-:W-:Y:S01]  /*4bb0*/  IMAD.U32 R45, R36, 0x10000, RZ ;  /* 0x00010000242d7824 */ /* 0x000fe200078e00ff */
[----:B------:R-:W-:Y:S01]  /*4bc0*/  PRMT R110, R110, 0x5410, R53 ;  /* 0x000054106e6e7816 */ /* 0x000fe20000000035 */
[----:B------:R-:W-:Y:S01]  /*4bd0*/  FMUL.FTZ R51, R48, R113 ;  /* 0x0000007130337220 */ /* 0x000fe20000410000 */
[----:B------:R-:W-:Y:S01]  /*4be0*/  LOP3.LUT R46, R36, 0xffff0000, RZ, 0xc0, !PT ;  /* 0xffff0000242e7812 */ /* 0x000fe200078ec0ff */
[----:B------:R-:W-:Y:S01]  /*4bf0*/  FMUL.FTZ R53, R48, R109 ;  /* 0x0000006d30357220 */ /* 0x000fe20000410000 */
[----:B------:R-:W-:Y:S01]  /*4c00*/  LOP3.LUT R44, R13, 0xffff0000, RZ, 0xc0, !PT ;  /* 0xffff00000d2c7812 */ /* 0x000fe200078ec0ff */
[----:B------:R-:W-:Y:S01]  /*4c10*/  IMAD.U32 R36, R15, 0x10000, RZ ;  /* 0x000100000f247824 */ /* 0x000fe200078e00ff */
[----:B------:R-:W-:Y:S01]  /*4c20*/  LOP3.LUT R50, R39, 0xffff0000, RZ, 0xc0, !PT ;  /* 0xffff000027327812 */ /* 0x000fe200078ec0ff */
[----:B------:R-:W-:Y:S01]  /*4c30*/  FMUL.FTZ R48, R49, R43 ;  /* 0x0000002b31307220 */ /* 0x000fe20000410000 */
[----:B------:R-:W-:Y:S01]  /*4c40*/  LOP3.LUT R111, R111, 0xffff0000, RZ, 0xc0, !PT ;  /* 0xffff00006f6f7812 */ /* 0x000fe200078ec0ff */
[----:B------:R-:W-:Y:S01]  /*4c50*/  FFMA.FTZ R51, R44, R109, -R51 ;  /* 0x0000006d2c337223 */ /* 0x000fe20000010833 */
[----:B------:R-:W-:Y:S01]  /*4c60*/  PRMT R112, R112, 0x5410, R55 ;  /* 0x0000541070707816 */ /* 0x000fe20000000037 */
[-C--:B------:R-:W-:Y:S01]  /*4c70*/  FMUL.FTZ R55, R49, R47.reuse ;  /* 0x0000002f31377220 */ /* 0x080fe20000410000 */
[----:B------:R-:W-:Y:S01]  /*4c80*/  PRMT R108, R108, 0x5410, R93 ;  /* 0x000054106c6c7816 */ /* 0x000fe2000000005d */
[----:B------:R-:W-:Y:S01]  /*4c90*/  FFMA.FTZ R52, R36, R47, R48 ;  /* 0x0000002f24347223 */ /* 0x000fe20000010030 */
[----:B------:R-:W-:Y:S01]  /*4ca0*/  LOP3.LUT R107, R107, 0xffff0000, RZ, 0xc0, !PT ;  /* 0xffff00006b6b7812 */ /* 0x000fe200078ec0ff */
[----:B------:R-:W-:Y:S01]  /*4cb0*/  FFMA.FTZ R53, R44, R113, R53 ;  /* 0x000000712c357223 */ /* 0x000fe20000010035 */
[----:B------:R-:W-:Y:S01]  /*4cc0*/  LOP3.LUT R37, R15, 0xffff0000, RZ, 0xc0, !PT ;  /* 0xffff00000f257812 */ /* 0x000fe200078ec0ff */
[----:B------:R-:W-:Y:S01]  /*4cd0*/  FMUL.FTZ R48, R50, R111 ;  /* 0x0000006f32307220 */ /* 0x000fe20000410000 */
[----:B------:R-:W-:Y:S01]  /*4ce0*/  FFMA.FTZ R55, R36, R43, -R55 ;  /* 0x0000002b24377223 */ /* 0x000fe20000010837 */
[----:B------:R-:W-:-:S02]  /*4cf0*/  IMAD.U32 R44, R112, 0x10000, RZ ;  /* 0x00010000702c7824 */ /* 0x000fc400078e00ff */
[-C--:B------:R-:W-:Y:S01]  /*4d00*/  FMUL.FTZ R54, R50, R107.reuse ;  /* 0x0000006b32367220 */ /* 0x080fe20000410000 */
[----:B------:R-:W-:Y:S02]  /*4d10*/  IMAD.U32 R36, R108, 0x10000, RZ ;  /* 0x000100006c247824 */ /* 0x000fe400078e00ff */
[----:B------:R-:W-:Y:S01]  /*4d20*/  FFMA.FTZ R50, R37, R107, -R48 ;  /* 0x0000006b25327223 */ /* 0x000fe20000010830 */
[C---:B------:R-:W-:Y:S01]  /*4d30*/  FMUL.FTZ R48, R45.reuse, R44 ;  /* 0x0000002c2d307220 */ /* 0x040fe20000410000 */
[----:B------:R-:W-:Y:S01]  /*4d40*/  IMAD.U32 R13, R12, 0x10000, RZ ;  /* 0x000100000c0d7824 */ /* 0x000fe200078e00ff */
[----:B------:R-:W-:Y:S01]  /*4d50*/  LOP3.LUT R47, R112, 0xffff0000, RZ, 0xc0, !PT ;  /* 0xffff0000702f7812 */ /* 0x000fe200078ec0ff */
[-C--:B------:R-:W-:Y:S01]  /*4d60*/  FMUL.FTZ R45, R45, R36.reuse ;  /* 0x000000242d2d7220 */ /* 0x080fe20000410000 */
[----:B------:R-:W-:Y:S01]  /*4d70*/  LOP3.LUT R12, R12, 0xffff0000, RZ, 0xc0, !PT ;  /* 0xffff00000c0c7812 */ /* 0x000fe200078ec0ff */
[----:B------:R-:W-:Y:S01]  /*4d80*/  IMAD.U32 R39, R38, 0x10000, RZ ;  /* 0x0001000026277824 */ /* 0x000fe200078e00ff */
[----:B------:R-:W-:Y:S01]  /*4d90*/  LOP3.LUT R43, R108, 0xffff0000, RZ, 0xc0, !PT ;  /* 0xffff00006c2b7812 */ /* 0x000fe200078ec0ff */
[----:B------:R-:W-:Y:S01]  /*4da0*/  FFMA.FTZ R111, R37, R111, R54 ;  /* 0x0000006f256f7223 */ /* 0x000fe20000010036 */
[C---:B------:R-:W-:Y:S01]  /*4db0*/  FFMA.FTZ R48, R13.reuse, R36, -R48 ;  /* 0x000000240d307223 */ /* 0x040fe20000010830 */
[----:B------:R-:W-:Y:S01]  /*4dc0*/  FFMA.FTZ R45, R13, R44, R45 ;  /* 0x0000002c0d2d7223 */ /* 0x000fe2000001002d */
[----:B------:R-:W-:Y:S01]  /*4dd0*/  LOP3.LUT R38, R38, 0xffff0000, RZ, 0xc0, !PT ;  /* 0xffff000026267812 */ /* 0x000fe200078ec0ff */
[----:B------:R-:W-:Y:S01]  /*4de0*/  FMUL.FTZ R37, R46, R47 ;  /* 0x0000002f2e257220 */ /* 0x000fe20000410000 */
[C---:B------:R-:W-:Y:S01]  /*4df0*/  IMAD.U32 R36, R105.reuse, 0x10000, RZ ;  /* 0x0001000069247824 */ /* 0x040fe200078e00ff */
[C---:B------:R-:W-:Y:S01]  /*4e00*/  LOP3.LUT R13, R110.reuse, 0xffff0000, RZ, 0xc0, !PT ;  /* 0xffff00006e0d7812 */ /* 0x040fe200078ec0ff */
[----:B------:R-:W-:Y:S01]  /*4e10*/  IMAD.U32 R44, R110, 0x10000, RZ ;  /* 0x000100006e2c7824 */ /* 0x000fe200078e00ff */
[----:B------:R-:W-:Y:S01]  /*4e20*/  LOP3.LUT R105, R105, 0xffff0000, RZ, 0xc0, !PT ;  /* 0xffff000069697812 */ /* 0x000fe200078ec0ff */
[----:B------:R-:W-:-:S02]  /*4e30*/  IMAD.U32 R15, R14, 0x10000, RZ ;  /* 0x000100000e0f7824 */ /* 0x000fc400078e00ff */
[-C--:B------:R-:W-:Y:S01]  /*4e40*/  FMUL.FTZ R49, R46, R43.reuse ;  /* 0x0000002b2e317220 */ /* 0x080fe20000410000 */
[----:B------:R-:W-:Y:S01]  /*4e50*/  FFMA.FTZ R37, R12, R43, -R37 ;  /* 0x0000002b0c257223 */ /* 0x000fe20000010825 */
[----:B------:R-:W-:Y:S01]  /*4e60*/  LOP3.LUT R14, R14, 0xffff0000, RZ, 0xc0, !PT ;  /* 0xffff00000e0e7812 */ /* 0x000fe200078ec0ff */
[C---:B------:R-:W-:Y:S01]  /*4e70*/  FMUL.FTZ R46, R39.reuse, R44 ;  /* 0x0000002c272e7220 */ /* 0x040fe20000410000 */
[C---:B------:R-:W-:Y:S01]  /*4e80*/  FMUL.FTZ R43, R38.reuse, R13 ;  /* 0x0000000d262b7220 */ /* 0x040fe20000410000 */
[-C--:B------:R-:W-:Y:S01]  /*4e90*/  FMUL.FTZ R39, R39, R36.reuse ;  /* 0x0000002427277220 */ /* 0x080fe20000410000 */
[----:B------:R-:W-:Y:S01]  /*4ea0*/  FMUL.FTZ R38, R38, R105 ;  /* 0x0000006926267220 */ /* 0x000fe20000410000 */
[----:B------:R-:W-:Y:S01]  /*4eb0*/  FFMA.FTZ R12, R12, R47, R49 ;  /* 0x0000002f0c0c7223 */ /* 0x000fe20000010031 */
[C---:B------:R-:W-:Y:S01]  /*4ec0*/  FFMA.FTZ R46, R15.reuse, R36, -R46 ;  /* 0x000000240f2e7223 */ /* 0x040fe2000001082e */
[----:B------:R-:W-:Y:S01]  /*4ed0*/  FFMA.FTZ R39, R15, R44, R39 ;  /* 0x0000002c0f277223 */ /* 0x000fe20000010027 */
[C---:B------:R-:W-:Y:S01]  /*4ee0*/  FFMA.FTZ R38, R14.reuse, R13, R38 ;  /* 0x0000000d0e267223 */ /* 0x040fe20000010026 */
[----:B------:R-:W-:Y:S01]  /*4ef0*/  FFMA.FTZ R43, R14, R105, -R43 ;  /* 0x000000690e2b7223 */ /* 0x000fe2000001082b */
[----:B------:R-:W-:-:S02]  /*4f00*/  F2FP.BF16.F32.PACK_AB R53, R53, R94 ;  /* 0x0000005e3535723e */ /* 0x000fc400000010ff */
[----:B------:R-:W-:Y:S02]  /*4f10*/  F2FP.BF16.F32.PACK_AB R52, R111, R52 ;  /* 0x000000346f34723e */ /* 0x000fe400000010ff */
[----:B------:R-:W-:Y:S01]  /*4f20*/  F2FP.BF16.F32.PACK_AB R48, R37, R48 ;  /* 0x000000302530723e */ /* 0x000fe200000010ff */
[----:B------:R-:W-:Y:S01]  /*4f30*/  IMAD.MOV.U32 R37, RZ, RZ, R53 ;  /* 0x000000ffff257224 */ /* 0x000fe200078e0035 */
[----:B------:R-:W-:Y:S02]  /*4f40*/  F2FP.BF16.F32.PACK_AB R36, R12, R45 ;  /* 0x0000002d0c24723e */ /* 0x000fe400000010ff */
[----:B------:R-:W-:Y:S01]  /*4f50*/  F2FP.BF16.F32.PACK_AB R38, R38, R39 ;  /* 0x000000272626723e */ /* 0x000fe200000010ff */
[----:B------:R-:W-:Y:S01]  /*4f60*/  IMAD.MOV.U32 R12, RZ, RZ, R48 ;  /* 0x000000ffff0c7224 */ /* 0x000fe200078e0030 */
[----:B------:R-:W-:Y:S01]  /*4f70*/  F2FP.BF16.F32.PACK_AB R13, R51, R92 ;  /* 0x0000005c330d723e */ /* 0x000fe200000010ff */
[----:B------:R-:W-:Y:S01]  /*4f80*/  IMAD.MOV.U32 R39, RZ, RZ, R52 ;  /* 0x000000ffff277224 */ /* 0x000fe200078e0034 */
[----:B------:R-:W-:-:S02]  /*4f90*/  F2FP.BF16.F32.PACK_AB R15, R50, R55 ;  /* 0x00000037320f723e */ /* 0x000fc400000010ff */
[----:B------:R-:W-:-:S07]  /*4fa0*/  F2FP.BF16.F32.PACK_AB R14, R43, R46 ;  /* 0x0000002e2b0e723e */ /* 0x000fce00000010ff */
.L_x_696:
[----:B------:R-:W-:Y:S05]  /*4fb0*/  BSYNC B1 ;  /* 0x0000000000017941 */ /* 0x000fea0003800000 */
.L_x_695:
[----:B------:R-:W-:Y:S01]  /*4fc0*/  ISETP.GE.AND P2, PT, R11, R104, PT ;  /* 0x000000680b00720c */ /* 0x000fe20003f46270 */
[----:B0-----:R0:W-:Y:S02]  /*4fd0*/  ST.E.128 desc[UR40][R40.64], R12 ;  /* 0x0000000c28007985 */ /* 0x0011e4000c101d28 */
[----:B0-----:R-:W-:Y:S02]  /*4fe0*/  IMAD.MOV.U32 R12, RZ, RZ, R102 ;  /* 0x000000ffff0c7224 */ /* 0x001fe400078e0066 */
[----:B------:R-:W-:-:S08]  /*4ff0*/  IMAD.MOV.U32 R13, RZ, RZ, R42 ;  /* 0x000000ffff0d7224 */ /* 0x000fd000078e002a */
[----:B------:R-:W-:Y:S05]  /*5000*/  @P2 BRA `(.L_x_679) ;  /* 0x00000004001c2947 */ /* 0x000fea0003800000 */
[----:B------:R-:W-:-:S05]  /*5010*/  IMAD.WIDE R12, R11, 0x2, R12 ;  /* 0x000000020b0c7825 */ /* 0x000fca00078e020c */
[----:B-1----:R0:W-:Y:S01]  /*5020*/  ST.E.128 desc[UR40][R12.64], R36 ;  /* 0x000000240c007985 */ /* 0x0021e2000c101d28 */
[----:B------:R-:W-:Y:S05]  /*5030*/  BRA `(.L_x_679) ;  /* 0x0000000400107947 */ /* 0x000fea0003800000 */
.L_x_660:
[----:B------:R-:W-:-:S13]  /*5040*/  ISETP.NE.AND P3, PT, R209, 0x3, PT ;  /* 0x00000003d100780c */ /* 0x000fda0003f65270 */
[----:B------:R-:W-:Y:S05]  /*5050*/  @!P3 BRA `(.L_x_697) ;  /* 0x000000000004b947 */ /* 0x000fea0003800000 */
[----:B------:R-:W-:Y:S01]  /*5060*/  BPT.TRAP 0x1 ;  /* 0x000000040000795c */ /* 0x000fe20000300000 */
.L_x_697:
[----:B------:R-:W-:Y:S01]  /*5070*/  IMAD R89, R18, 0x8, R19 ;  /* 0x0000000812597824 */ /* 0x000fe200078e0213 */
[----:B------:R-:W-:Y:S01]  /*5080*/  SHF.L.U32 R101, R207, 0x1f, RZ ;  /* 0x0000001fcf657819 */ /* 0x000fe200000006ff */
[----:B------:R-:W-:Y:S01]  /*5090*/  BSSY B1, `(.L_x_698) ;  /* 0x0000004000017945 */ /* 0x000fe20003800000 */
[----:B------:R-:W-:Y:S02]  /*50a0*/  SHF.R.S32.HI R98, RZ, 0x1f, R97 ;  /* 0x0000001fff627819 */ /* 0x000fe40000011461 */
[----:B------:R-:W0:Y:S02]  /*50b0*/  SYNCS.PHASECHK.TRANS64.TRYWAIT P2, [R89+URZ+0x22890], R101 ;  /* 0x02289065590075a7 */ /* 0x000e24000804017f */
[----:B0-----:R-:W-:Y:S05]  /*50c0*/  @!P2 BRA `(.L_x_699) ;  /* 0x0000011c0030a947 */ /* 0x001fea0003800000 */
.L_x_932:
[----:B------:R-:W-:Y:S05]  /*50d0*/  BSYNC B1 ;  /* 0x0000000000017941 */ /* 0x000fea0003800000 */
.L_x_698:
[----:B------:R-:W-:Y:S01]  /*50e0*/  ULDC.64 UR4, c[0x0][0x300] ;  /* 0x0000c00000047ab9 */ /* 0x000fe20000000a00 */
[----:B-----5:R-:W-:Y:S01]  /*50f0*/  SHF.R.S32.HI R99, RZ, 0x1f, R96 ;  /* 0x0000001fff637819 */ /* 0x020fe20000011460 */
[----:B------:R-:W-:Y:S02]  /*5100*/  IMAD R14, R98, UR4, RZ ;  /* 0x00000004620e7c24 */ /* 0x000fe4000f8e02ff */
[----:B------:R-:W-:-:S04]  /*5110*/  IMAD.WIDE.U32 R12, R97, UR4, RZ ;  /* 0x00000004610c7c25 */ /* 0x000fc8000f8e00ff */
[----:B------:R-:W-:Y:S01]  /*5120*/  IMAD R11, R97, UR5, R14 ;  /* 0x00000005610b7c24 */ /* 0x000fe2000f8e020e */
[----:B------:R-:W-:Y:S01]  /*5130*/  ULDC.64 UR4, c[0x0][0x310] ;  /* 0x0000c40000047ab9 */ /* 0x000fe20000000a00 */
[----:B------:R-:W-:Y:S02]  /*5140*/  IMAD R100, R26, -0x60, R30 ;  /* 0xffffffa01a647824 */ /* 0x000fe400078e021e */
[----:B------:R-:W-:Y:S02]  /*5150*/  IMAD R15, R99, UR4, RZ ;  /* 0x00000004630f7c24 */ /* 0x000fe4000f8e02ff */
[----:B------:R-:W-:Y:S01]  /*5160*/  IMAD.IADD R13, R13, 0x1, R11 ;  /* 0x000000010d0d7824 */ /* 0x000fe200078e020b */
[----:B------:R-:W-:Y:S01]  /*5170*/  VIMNMX R100, R100, 0x60, PT ;  /* 0x0000006064647848 */ /* 0x000fe20003fe0100 */
[C---:B------:R-:W-:Y:S02]  /*5180*/  IMAD R15, R96.reuse, UR5, R15 ;  /* 0x00000005600f7c24 */ /* 0x040fe4000f8e020f */
[----:B------:R-:W-:Y:S01]  /*5190*/  IMAD.WIDE.U32 R12, R96, UR4, R12 ;  /* 0x00000004600c7c25 */ /* 0x000fe2000f8e000c */
[----:B------:R-:W-:-:S03]  /*51a0*/  ULDC.64 UR4, c[0x0][0x308] ;  /* 0x0000c20000047ab9 */ /* 0x000fc60000000a00 */
[----:B------:R-:W-:Y:S02]  /*51b0*/  IMAD R11, R32, UR4, RZ ;  /* 0x00000004200b7c24 */ /* 0x000fe4000f8e02ff */
[----:B------:R-:W-:Y:S02]  /*51c0*/  IMAD.IADD R13, R13, 0x1, R15 ;  /* 0x000000010d0d7824 */ /* 0x000fe400078e020f */
[C---:B------:R-:W-:Y:S02]  /*51d0*/  IMAD R11, R34.reuse, UR5, R11 ;  /* 0x00000005220b7c24 */ /* 0x040fe4000f8e020b */
[----:B------:R-:W-:Y:S01]  /*51e0*/  IMAD.WIDE.U32 R12, R34, UR4, R12 ;  /* 0x00000004220c7c25 */ /* 0x000fe2000f8e000c */
[----:B------:R-:W-:-:S03]  /*51f0*/  ULDC.64 UR4, c[0x0][0x2e8] ;  /* 0x0000ba0000047ab9 */ /* 0x000fc60000000a00 */
[----:B------:R-:W-:Y:S01]  /*5200*/  IMAD.IADD R11, R13, 0x1, R11 ;  /* 0x000000010d0b7824 */ /* 0x000fe200078e020b */
[----:B------:R-:W-:Y:S01]  /*5210*/  LEA R40, P2, R12, UR4, 0x1 ;  /* 0x000000040c287c11 */ /* 0x000fe2000f8408ff */
[----:B------:R-:W-:Y:S01]  /*5220*/  IMAD.IADD R42, R100, 0x1, -R204 ;  /* 0x00000001642a7824 */ /* 0x000fe200078e0acc */
[----:B------:R-:W-:Y:S02]  /*5230*/  UMOV UR4, 0xffffffff ;  /* 0xffffffff00047882 */ /* 0x000fe40000000000 */
[----:B------:R-:W-:Y:S02]  /*5240*/  LEA.HI.X R41, R12, UR5, R11, 0x1, P2 ;  /* 0x000000050c297c11 */ /* 0x000fe400090f0c0b */
[----:B------:R-:W-:Y:S01]  /*5250*/  ISETP.GE.AND P2, PT, R42, 0x1, PT ;  /* 0x000000012a00780c */ /* 0x000fe20003f46270 */
[----:B------:R-:W-:-:S12]  /*5260*/  BRA.DIV UR4, `(.L_x_700) ;  /* 0x0000011a04dc7947 */ /* 0x000fd8000b800000 */
[----:B------:R1:W2:Y:S04]  /*5270*/  SHFL.IDX PT, R37, R41, RZ, 0x1c1f ;  /* 0x001c1fff29257589 */ /* 0x0002a800000e0000 */
[----:B------:R1:W3:Y:S02]  /*5280*/  SHFL.IDX PT, R14, R40, RZ, 0x1c1f ;  /* 0x001c1fff280e7589 */ /* 0x0002e400000e0000 */
.L_x_936:
[----:B------:R-:W-:Y:S04]  /*5290*/  BSSY B1, `(.L_x_701) ;  /* 0x000000d000017945 */ /* 0x000fe80003800000 */
[----:B------:R-:W-:Y:S05]  /*52a0*/  @!P2 BRA `(.L_x_702) ;  /* 0x00000000002ca947 */ /* 0x000fea0003800000 */
[----:B------:R-:W-:Y:S02]  /*52b0*/  ULDC UR4, c[0x0][0x2f4] ;  /* 0x0000bd0000047ab9 */ /* 0x000fe40000000800 */
[----:B------:R-:W-:-:S13]  /*52c0*/  ISETP.GE.AND P2, PT, R16, UR4, PT ;  /* 0x0000000410007c0c */ /* 0x000fda000bf46270 */
[----:B---3--:R-:W-:-:S04]  /*52d0*/  @!P2 LEA R38, P4, R16, R14, 0x1 ;  /* 0x0000000e1026a211 */ /* 0x008fc800078808ff */
[----:B--2---:R-:W-:Y:S02]  /*52e0*/  @!P2 LEA.HI.X R39, R16, R37, R17, 0x1, P4 ;  /* 0x000000251027a211 */ /* 0x004fe400020f0c11 */
[----:B------:R-:W-:-:S13]  /*52f0*/  ISETP.GE.AND P4, PT, R2, UR4, PT ;  /* 0x0000000402007c0c */ /* 0x000fda000bf86270 */
[C---:B------:R-:W-:Y:S02]  /*5300*/  @!P4 LEA R36, P5, R2.reuse, R14, 0x1 ;  /* 0x0000000e0224c211 */ /* 0x040fe400078a08ff */
[----:B------:R-:W2:Y:S02]  /*5310*/  @!P2 LDS.128 R12, [R94] ;  /* 0x000000005e0ca984 */ /* 0x000ea40000000c00 */
[----:B------:R-:W-:Y:S02]  /*5320*/  @!P4 LEA.HI.X R37, R2, R37, R205, 0x1, P5 ;  /* 0x000000250225c211 */ /* 0x000fe400028f0ccd */
[----:B--2---:R-:W-:Y:S04]  /*5330*/  @!P2 ST.E.128 desc[UR40][R38.64], R12 ;  /* 0x0000000c2600a985 */ /* 0x004fe8000c101d28 */
[----:B------:R-:W2:Y:S04]  /*5340*/  @!P4 LDS.128 R12, [R92] ;  /* 0x000000005c0cc984 */ /* 0x000ea80000000c00 */
[----:B--2---:R4:W-:Y:S02]  /*5350*/  @!P4 ST.E.128 desc[UR40][R36.64], R12 ;  /* 0x0000000c2400c985 */ /* 0x0049e4000c101d28 */
.L_x_702:
[----:B------:R-:W-:Y:S05]  /*5360*/  BSYNC B1 ;  /* 0x0000000000017941 */ /* 0x000fea0003800000 */
.L_x_701:
[----:B------:R-:W-:-:S03]  /*5370*/  UMOV UR4, 0xffffffff ;  /* 0xffffffff00047882 */ /* 0x000fc60000000000 */
[----:B------:R-:W-:Y:S05]  /*5380*/  BRA.DIV UR4, `(.L_x_703) ;  /* 0x0000011a04dc7947 */ /* 0x000fea000b800000 */
[----:B--2-4-:R2:W4:Y:S04]  /*5390*/  SHFL.IDX PT, R37, R41, 0x1, 0x1c1f ;  /* 0x003c1f0029257f89 */ /* 0x01452800000e0000 */
[----:B---3--:R2:W3:Y:S02]  /*53a0*/  SHFL.IDX PT, R14, R40, 0x1, 0x1c1f ;  /* 0x003c1f00280e7f89 */ /* 0x0084e400000e0000 */
.L_x_940:
[----:B------:R-:W-:-:S13]  /*53b0*/  ISETP.GE.AND P2, PT, R42, 0x41, PT ;  /* 0x000000412a00780c */ /* 0x000fda0003f46270 */
[----:B------:R-:W-:Y:S05]  /*53c0*/  @!P2 BRA `(.L_x_679) ;  /* 0x00000000002ca947 */ /* 0x000fea0003800000 */
[----:B------:R-:W-:Y:S02]  /*53d0*/  ULDC UR4, c[0x0][0x2f4] ;  /* 0x0000bd0000047ab9 */ /* 0x000fe40000000800 */
[----:B------:R-:W-:-:S13]  /*53e0*/  ISETP.GE.AND P2, PT, R16, UR4, PT ;  /* 0x0000000410007c0c */ /* 0x000fda000bf46270 */
[----:B---3--:R-:W-:-:S04]  /*53f0*/  @!P2 LEA R38, P4, R16, R14, 0x1 ;  /* 0x0000000e1026a211 */ /* 0x008fc800078808ff */
[----:B----4-:R-:W-:Y:S02]  /*5400*/  @!P2 LEA.HI.X R39, R16, R37, R17, 0x1, P4 ;  /* 0x000000251027a211 */ /* 0x010fe400020f0c11 */
[----:B------:R-:W-:-:S13]  /*5410*/  ISETP.GE.AND P4, PT, R2, UR4, PT ;  /* 0x0000000402007c0c */ /* 0x000fda000bf86270 */
[C---:B------:R-:W-:Y:S02]  /*5420*/  @!P4 LEA R36, P5, R2.reuse, R14, 0x1 ;  /* 0x0000000e0224c211 */ /* 0x040fe400078a08ff */
[----:B------:R-:W3:Y:S02]  /*5430*/  @!P2 LDS.128 R12, [R94+0x2000] ;  /* 0x002000005e0ca984 */ /* 0x000ee40000000c00 */
[----:B------:R-:W-:Y:S02]  /*5440*/  @!P4 LEA.HI.X R37, R2, R37, R205, 0x1, P5 ;  /* 0x000000250225c211 */ /* 0x000fe400028f0ccd */
[----:B---3--:R-:W-:Y:S04]  /*5450*/  @!P2 ST.E.128 desc[UR40][R38.64], R12 ;  /* 0x0000000c2600a985 */ /* 0x008fe8000c101d28 */
[----:B------:R-:W3:Y:S04]  /*5460*/  @!P4 LDS.128 R12, [R92+0x2000] ;  /* 0x002000005c0cc984 */ /* 0x000ee80000000c00 */
[----:B---3--:R3:W-:Y:S02]  /*5470*/  @!P4 ST.E.128 desc[UR40][R36.64], R12 ;  /* 0x0000000c2400c985 */ /* 0x0087e4000c101d28 */
.L_x_679:
[----:B------:R-:W-:Y:S05]  /*5480*/  BSYNC B0 ;  /* 0x0000000000007941 */ /* 0x000fea0003800000 */
.L_x_659:
[----:B------:R-:W5:Y:S01]  /*5490*/  S2R R11, SR_TID.X ;  /* 0x00000000000b7919 */ /* 0x000f620000002100 */
[----:B------:R-:W-:Y:S01]  /*54a0*/  @!PT LDS RZ, [RZ] ;  /* 0x00000000fffff984 */ /* 0x000fe20000000800 */
[----:B------:R-:W-:Y:S01]  /*54b0*/  @!PT LDS RZ, [RZ] ;  /* 0x00000000fffff984 */ /* 0x000fe20000000800 */
[----:B------:R-:W-:Y:S01]  /*54c0*/  @!PT LDS RZ, [RZ] ;  /* 0x00000000fffff984 */ /* 0x000fe20000000800 */
[----:B------:R-:W-:Y:S01]  /*54d0*/  @!PT LDS RZ, [RZ] ;  /* 0x00000000fffff984 */ /* 0x000fe20000000800 */
[----:B------:R2:W-:Y:S06]  /*54e0*/  MEMBAR.ALL.CTA ;  /* 0x0000000000007992 */ /* 0x0005ec0000008000 */
[----:B--2---:R-:W2:Y:S01]  /*54f0*/  FENCE.VIEW.ASYNC.S ;  /* 0x00000000000073c6 */ /* 0x004ea20000000000 */
[----:B------:R-:W-:Y:S05]  /*5500*/  WARPSYNC.ALL ;  /* 0x0000000000007948 */ /* 0x000fea0003800000 */
[----:B------:R-:W-:Y:S01]  /*5510*/  BSSY B0, `(.L_x_704) ;  /* 0x0000009000007945 */ /* 0x000fe20003800000 */
[----:B-----5:R-:W-:Y:S01]  /*5520*/  LOP3.LUT R11, R11, 0x7f, RZ, 0xc0, !PT ;  /* 0x0000007f0b0b7812 */ /* 0x020fe200078ec0ff */
[----:B--2---:R2:W-:Y:S03]  /*5530*/  BAR.SYNC.DEFER_BLOCKING R64, 0x80 ;  /* 0x000200400000751d */ /* 0x0045e60000010000 */
[----:B------:R-:W-:-:S13]  /*5540*/  ISETP.NE.AND P2, PT, R11, RZ, PT ;  /* 0x000000ff0b00720c */ /* 0x000fda0003f45270 */
[----:B------:R-:W-:-:S05]  /*5550*/  @!P2 VIADD R11, R89, 0x228a0 ;  /* 0x000228a0590ba836 */ /* 0x000fca0000000000 */
[----:B------:R-:W-:-:S04]  /*5560*/  @!P2 PRMT R11, RZ, 0x654, R11 ;  /* 0x00000654ff0ba816 */ /* 0x000fc8000000000b */
[----:B------:R2:W-:Y:S01]  /*5570*/  @!P2 SYNCS.ARRIVE.TRANS64.RED.A1T0 RZ, [R11+URZ], RZ ;  /* 0x000000ff0bffa9a7 */ /* 0x0005e2000810043f */
[----:B------:R-:W-:Y:S05]  /*5580*/  @!P3 BRA `(.L_x_705) ;  /* 0x000000000004b947 */ /* 0x000fea0003800000 */
[----:B------:R-:W-:Y:S01]  /*5590*/  BPT.TRAP 0x1 ;  /* 0x000000040000795c */ /* 0x000fe20000300000 */
.L_x_705:
[----:B------:R-:W-:Y:S05]  /*55a0*/  BSYNC B0 ;  /* 0x0000000000007941 */ /* 0x000fea0003800000 */
.L_x_704:
[----:B------:R-:W5:Y:S01]  /*55b0*/  SYNCS.PHASECHK.TRANS64.TRYWAIT P3, [R89+URZ+0x228b0], R101 ;  /* 0x0228b065590075a7 */ /* 0x000f62000806017f */
[----:B------:R-:W-:Y:S04]  /*55c0*/  BSSY B0, `(.L_x_706) ;  /* 0x0000002000007945 */ /* 0x000fe80003800000 */
[----:B-----5:R-:W-:Y:S05]  /*55d0*/  @!P3 BRA `(.L_x_707) ;  /* 0x000001180090b947 */ /* 0x020fea0003800000 */
.L_x_941:
[----:B------:R-:W-:Y:S05]  /*55e0*/  BSYNC B0 ;  /* 0x0000000000007941 */ /* 0x000fea0003800000 */
.L_x_706:
[----:B------:R-:W-:Y:S01]  /*55f0*/  ULDC.64 UR4, c[0x0][0x328] ;  /* 0x0000ca0000047ab9 */ /* 0x000fe20000000a00 */
[----:B------:R-:W-:Y:S01]  /*5600*/  IMAD.IADD R100, R100, 0x1, -R204 ;  /* 0x0000000164647824 */ /* 0x000fe200078e0acc */
[----:B------:R-:W-:Y:S01]  /*5610*/  BSSY B0, `(.L_x_708) ;  /* 0x0000043000007945 */ /* 0x000fe20003800000 */
[----:B------:R-:W-:Y:S02]  /*5620*/  IMAD R98, R98, UR4, RZ ;  /* 0x0000000462627c24 */ /* 0x000fe4000f8e02ff */
[----:B0--34-:R-:W-:-:S04]  /*5630*/  IMAD.WIDE.U32 R12, R97, UR4, RZ ;  /* 0x00000004610c7c25 */ /* 0x019fc8000f8e00ff */
[----:B------:R-:W-:Y:S01]  /*5640*/  IMAD R97, R97, UR5, R98 ;  /* 0x0000000561617c24 */ /* 0x000fe2000f8e0262 */
[----:B------:R-:W-:Y:S02]  /*5650*/  ULDC.64 UR4, c[0x0][0x338] ;  /* 0x0000ce0000047ab9 */ /* 0x000fe40000000a00 */
[----:B------:R-:W-:Y:S02]  /*5660*/  IMAD R99, R99, UR4, RZ ;  /* 0x0000000463637c24 */ /* 0x000fe4000f8e02ff */
[----:B------:R-:W-:Y:S02]  /*5670*/  IMAD.IADD R13, R13, 0x1, R97 ;  /* 0x000000010d0d7824 */ /* 0x000fe400078e0261 */
[C---:B------:R-:W-:Y:S02]  /*5680*/  IMAD R99, R96.reuse, UR5, R99 ;  /* 0x0000000560637c24 */ /* 0x040fe4000f8e0263 */
[----:B------:R-:W-:Y:S01]  /*5690*/  IMAD.WIDE.U32 R12, R96, UR4, R12 ;  /* 0x00000004600c7c25 */ /* 0x000fe2000f8e000c */
[----:B------:R-:W-:-:S03]  /*56a0*/  ULDC.64 UR4, c[0x0][0x330] ;  /* 0x0000cc0000047ab9 */ /* 0x000fc60000000a00 */
[----:B--2---:R-:W-:Y:S02]  /*56b0*/  IMAD R11, R32, UR4, RZ ;  /* 0x00000004200b7c24 */ /* 0x004fe4000f8e02ff */
[----:B------:R-:W-:Y:S02]  /*56c0*/  IMAD.IADD R13, R13, 0x1, R99 ;  /* 0x000000010d0d7824 */ /* 0x000fe400078e0263 */
[C---:B------:R-:W-:Y:S02]  /*56d0*/  IMAD R11, R34.reuse, UR5, R11 ;  /* 0x00000005220b7c24 */ /* 0x040fe4000f8e020b */
[----:B------:R-:W-:Y:S01]  /*56e0*/  IMAD.WIDE.U32 R12, R34, UR4, R12 ;  /* 0x00000004220c7c25 */ /* 0x000fe2000f8e000c */
[----:B------:R-:W-:-:S03]  /*56f0*/  ULDC.64 UR4, c[0x0][0x318] ;  /* 0x0000c60000047ab9 */ /* 0x000fc60000000a00 */
[----:B------:R-:W-:Y:S01]  /*5700*/  IMAD.IADD R13, R13, 0x1, R11 ;  /* 0x000000010d0d7824 */ /* 0x000fe200078e020b */
[----:B-1----:R-:W-:Y:S01]  /*5710*/  LEA R42, P3, R12, UR4, 0x1 ;  /* 0x000000040c2a7c11 */ /* 0x002fe2000f8608ff */
[----:B------:R-:W-:-:S03]  /*5720*/  IMAD R11, R18, 0x6000, R70 ;  /* 0x00006000120b7824 */ /* 0x000fc600078e0246 */
[----:B------:R-:W-:Y:S01]  /*5730*/  LEA.HI.X R43, R12, UR5, R13, 0x1, P3 ;  /* 0x000000050c2b7c11 */ /* 0x000fe200098f0c0d */
[----:B------:R-:W-:Y:S01]  /*5740*/  IMAD.IADD R13, R66, 0x1, R11 ;  /* 0x00000001420d7824 */ /* 0x000fe200078e020b */
[----:B------:R-:W-:Y:S01]  /*5750*/  ISETP.GE.AND P3, PT, R100, 0x1, PT ;  /* 0x000000016400780c */ /* 0x000fe20003f66270 */
[----:B------:R0:W1:Y:S01]  /*5760*/  SHFL.IDX PT, R47, R42, RZ, 0x1c1f ;  /* 0x001c1fff2a2f7589 */ /* 0x00006200000e0000 */
[--C-:B------:R-:W-:Y:S02]  /*5770*/  IMAD R44, R11, 0x2, R24.reuse ;  /* 0x000000020b2c7824 */ /* 0x100fe400078e0218 */
[----:B------:R-:W-:Y:S01]  /*5780*/  IMAD R46, R13, 0x2, R24 ;  /* 0x000000020d2e7824 */ /* 0x000fe200078e0218 */
[----:B------:R0:W2:Y:S08]  /*5790*/  SHFL.IDX PT, R45, R43, RZ, 0x1c1f ;  /* 0x001c1fff2b2d7589 */ /* 0x0000b000000e0000 */
[----:B0-----:R-:W-:Y:S05]  /*57a0*/  @!P3 BRA `(.L_x_709) ;  /* 0x0000000000a4b947 */ /* 0x001fea0003800000 */
[----:B------:R-:W-:Y:S02]  /*57b0*/  ISETP.NE.AND P5, PT, R82, RZ, PT ;  /* 0x000000ff5200720c */ /* 0x000fe40003fa5270 */
[----:B------:R-:W-:Y:S02]  /*57c0*/  ISETP.NE.AND P4, PT, R83, RZ, PT ;  /* 0x000000ff5300720c */ /* 0x000fe40003f85270 */
[----:B------:R-:W-:-:S09]  /*57d0*/  PRMT R11, R3, 0x8880, RZ ;  /* 0x00008880030b7816 */ /* 0x000fd200000000ff */
[----:B------:R-:W0:Y:S01]  /*57e0*/  @P5 LDS.128 R12, [R44] ;  /* 0x000000002c0c5984 */ /* 0x000e220000000c00 */
[----:B-1----:R-:W-:-:S04]  /*57f0*/  @P5 LEA R40, P3, R16, R47, 0x1 ;  /* 0x0000002f10285211 */ /* 0x002fc800078608ff */
[----:B--2---:R-:W-:Y:S02]  /*5800*/  @P5 LEA.HI.X R41, R16, R45, R17, 0x1, P3 ;  /* 0x0000002d10295211 */ /* 0x004fe400018f0c11 */
[----:B------:R-:W-:-:S04]  /*5810*/  @P4 LEA R38, P3, R2, R47, 0x1 ;  /* 0x0000002f02264211 */ /* 0x000fc800078608ff */
[----:B------:R-:W-:Y:S02]  /*5820*/  @P4 LEA.HI.X R39, R2, R45, R205, 0x1, P3 ;  /* 0x0000002d02274211 */ /* 0x000fe400018f0ccd */
[----:B------:R-:W-:-:S13]  /*5830*/  ISETP.NE.AND P3, PT, R84, RZ, PT ;  /* 0x000000ff5400720c */ /* 0x000fda0003f65270 */
[----:B------:R-:W-:-:S04]  /*5840*/  @P3 LEA R36, P6, R213, R47, 0x1 ;  /* 0x0000002fd5243211 */ /* 0x000fc800078c08ff */
[----:B------:R-:W-:Y:S01]  /*5850*/  @P3 LEA.HI.X R37, R213, R45, R223, 0x1, P6 ;  /* 0x0000002dd5253211 */ /* 0x000fe200030f0cdf */
[----:B0-----:R0:W-:Y:S01]  /*5860*/  @P5 ST.E.128 desc[UR40][R40.64], R12 ;  /* 0x0000000c28005985 */ /* 0x0011e2000c101d28 */
[----:B------:R-:W-:-:S03]  /*5870*/  ISETP.NE.AND P5, PT, R85, RZ, PT ;  /* 0x000000ff5500720c */ /* 0x000fc60003fa5270 */
[----:B------:R-:W1:Y:S10]  /*5880*/  @P4 LDS.128 R12, [R46] ;  /* 0x000000002e0c4984 */ /* 0x000e740000000c00 */
[----:B0-----:R-:W-:-:S04]  /*5890*/  @P5 LEA R40, P6, R212, R47, 0x1 ;  /* 0x0000002fd4285211 */ /* 0x001fc800078c08ff */
[----:B------:R-:W-:Y:S01]  /*58a0*/  @P5 LEA.HI.X R41, R212, R45, R222, 0x1, P6 ;  /* 0x0000002dd4295211 */ /* 0x000fe200030f0cde */
[----:B-1----:R0:W-:Y:S01]  /*58b0*/  @P4 ST.E.128 desc[UR40][R38.64], R12 ;  /* 0x0000000c26004985 */ /* 0x0021e2000c101d28 */
[----:B------:R-:W-:-:S03]  /*58c0*/  ISETP.NE.AND P4, PT, R86, RZ, PT ;  /* 0x000000ff5600720c */ /* 0x000fc60003f85270 */
[----:B------:R-:W1:Y:S10]  /*58d0*/  @P3 LDS.128 R12, [R44+0x3000] ;  /* 0x003000002c0c3984 */ /* 0x000e740000000c00 */
        /* <DEDUP_REMOVED lines=13> */
[----:B------:R-:W-:-:S03]  /*59b0*/  ISETP.GT.AND P4, PT, R11, -0x1, PT ;  /* 0xffffffff0b00780c */ /* 0x000fc60003f84270 */
[----:B------:R-:W1:Y:S10]  /*59c0*/  @P3 LDS.128 R12, [R46+0x6000] ;  /* 0x006000002e0c3984 */ /* 0x000e740000000c00 */
[----:B0-----:R-:W-:-:S04]  /*59d0*/  @!P4 LEA R38, P6, R214, R47, 0x1 ;  /* 0x0000002fd626c211 */ /* 0x001fc800078c08ff */
[----:B------:R-:W-:Y:S01]  /*59e0*/  @!P4 LEA.HI.X R39, R214, R45, R218, 0x1, P6 ;  /* 0x0000002dd627c211 */ /* 0x000fe200030f0cda */
[----:B-1----:R-:W-:Y:S04]  /*59f0*/  @P3 ST.E.128 desc[UR40][R36.64], R12 ;  /* 0x0000000c24003985 */ /* 0x002fe8000c101d28 */
[----:B------:R-:W0:Y:S04]  /*5a00*/  @P5 LDS.128 R12, [R44+0x9000] ;  /* 0x009000002c0c5984 */ /* 0x000e280000000c00 */
[----:B0-----:R-:W-:Y:S04]  /*5a10*/  @P5 ST.E.128 desc[UR40][R40.64], R12 ;  /* 0x0000000c28005985 */ /* 0x001fe8000c101d28 */
[----:B------:R-:W0:Y:S04]  /*5a20*/  @!P4 LDS.128 R12, [R46+0x9000] ;  /* 0x009000002e0cc984 */ /* 0x000e280000000c00 */
[----:B0-----:R0:W-:Y:S02]  /*5a30*/  @!P4 ST.E.128 desc[UR40][R38.64], R12 ;  /* 0x0000000c2600c985 */ /* 0x0011e4000c101d28 */
.L_x_709:
[----:B------:R-:W-:Y:S05]  /*5a40*/  BSYNC B0 ;  /* 0x0000000000007941 */ /* 0x000fea0003800000 */
.L_x_708:
[----:B------:R-:W-:Y:S01]  /*5a50*/  ISETP.GE.AND P3, PT, R100, 0x41, PT ;  /* 0x000000416400780c */ /* 0x000fe20003f66270 */
[----:B------:R-:W3:Y:S01]  /*5a60*/  SHFL.IDX PT, R43, R43, 0x1, 0x1c1f ;  /* 0x003c1f002b2b7f89 */ /* 0x000ee200000e0000 */
[----:B------:R-:W-:Y:S03]  /*5a70*/  BSSY B0, `(.L_x_710) ;  /* 0x000002c000007945 */ /* 0x000fe60003800000 */
[----:B------:R4:W0:Y:S08]  /*5a80*/  SHFL.IDX PT, R11, R42, 0x1, 0x1c1f ;  /* 0x003c1f002a0b7f89 */ /* 0x00083000000e0000 */
[----:B----4-:R-:W-:Y:S05]  /*5a90*/  @!P3 BRA `(.L_x_711) ;  /* 0x0000000000a4b947 */ /* 0x010fea0003800000 */
[----:B------:R-:W-:Y:S02]  /*5aa0*/  ISETP.NE.AND P5, PT, R82, RZ, PT ;  /* 0x000000ff5200720c */ /* 0x000fe40003fa5270 */
[----:B------:R-:W-:Y:S02]  /*5ab0*/  ISETP.NE.AND P4, PT, R83, RZ, PT ;  /* 0x000000ff5300720c */ /* 0x000fe40003f85270 */
[----:B------:R-:W-:-:S09]  /*5ac0*/  PRMT R42, R3, 0x8880, RZ ;  /* 0x00008880032a7816 */ /* 0x000fd200000000ff */
[----:B0-----:R-:W0:Y:S01]  /*5ad0*/  @P5 LDS.128 R12, [R44+0x2000] ;  /* 0x002000002c0c5984 */ /* 0x001e220000000c00 */
[----:B------:R-:W-:-:S04]  /*5ae0*/  @P5 LEA R40, P3, R16, R11, 0x1 ;  /* 0x0000000b10285211 */ /* 0x000fc800078608ff */
[----:B---3--:R-:W-:Y:S02]  /*5af0*/  @P5 LEA.HI.X R41, R16, R43, R17, 0x1, P3 ;  /* 0x0000002b10295211 */ /* 0x008fe400018f0c11 */
[----:B------:R-:W-:-:S04]  /*5b00*/  @P4 LEA R38, P3, R2, R11, 0x1 ;  /* 0x0000000b02264211 */ /* 0x000fc800078608ff */
[----:B------:R-:W-:Y:S02]  /*5b10*/  @P4 LEA.HI.X R39, R2, R43, R205, 0x1, P3 ;  /* 0x0000002b02274211 */ /* 0x000fe400018f0ccd */
[----:B------:R-:W-:-:S13]  /*5b20*/  ISETP.NE.AND P3, PT, R84, RZ, PT ;  /* 0x000000ff5400720c */ /* 0x000fda0003f65270 */
[----:B------:R-:W-:-:S04]  /*5b30*/  @P3 LEA R36, P6, R213, R11, 0x1 ;  /* 0x0000000bd5243211 */ /* 0x000fc800078c08ff */
[----:B------:R-:W-:Y:S01]  /*5b40*/  @P3 LEA.HI.X R37, R213, R43, R223, 0x1, P6 ;  /* 0x0000002bd5253211 */ /* 0x000fe200030f0cdf */
[----:B0-----:R0:W-:Y:S01]  /*5b50*/  @P5 ST.E.128 desc[UR40][R40.64], R12 ;  /* 0x0000000c28005985 */ /* 0x0011e2000c101d28 */
[----:B------:R-:W-:-:S03]  /*5b60*/  ISETP.NE.AND P5, PT, R85, RZ, PT ;  /* 0x000000ff5500720c */ /* 0x000fc60003fa5270 */
[----:B------:R-:W3:Y:S10]  /*5b70*/  @P4 LDS.128 R12, [R46+0x2000] ;  /* 0x002000002e0c4984 */ /* 0x000ef40000000c00 */
[----:B0-----:R-:W-:-:S04]  /*5b80*/  @P5 LEA R40, P6, R212, R11, 0x1 ;  /* 0x0000000bd4285211 */ /* 0x001fc800078c08ff */
[----:B------:R-:W-:Y:S01]  /*5b90*/  @P5 LEA.HI.X R41, R212, R43, R222, 0x1, P6 ;  /* 0x0000002bd4295211 */ /* 0x000fe200030f0cde */
[----:B---3--:R0:W-:Y:S01]  /*5ba0*/  @P4 ST.E.128 desc[UR40][R38.64], R12 ;  /* 0x0000000c26004985 */ /* 0x0081e2000c101d28 */
        /* <DEDUP_REMOVED lines=15> */
[----:B------:R-:W-:-:S03]  /*5ca0*/  ISETP.GT.AND P4, PT, R42, -0x1, PT ;  /* 0xffffffff2a00780c */ /* 0x000fc60003f84270 */
[----:B------:R-:W3:Y:S10]  /*5cb0*/  @P3 LDS.128 R12, [R46+0x8000] ;  /* 0x008000002e0c3984 */ /* 0x000ef40000000c00 */
[----:B0-----:R-:W-:-:S04]  /*5cc0*/  @!P4 LEA R38, P6, R214, R11, 0x1 ;  /* 0x0000000bd626c211 */ /* 0x001fc800078c08ff */
[----:B------:R-:W-:Y:S01]  /*5cd0*/  @!P4 LEA.HI.X R39, R214, R43, R218, 0x1, P6 ;  /* 0x0000002bd627c211 */ /* 0x000fe200030f0cda */
[----:B---3--:R-:W-:Y:S04]  /*5ce0*/  @P3 ST.E.128 desc[UR40][R36.64], R12 ;  /* 0x0000000c24003985 */ /* 0x008fe8000c101d28 */
[----:B------:R-:W0:Y:S04]  /*5cf0*/  @P5 LDS.128 R12, [R44+0xb000] ;  /* 0x00b000002c0c5984 */ /* 0x000e280000000c00 */
[----:B0-----:R-:W-:Y:S04]  /*5d00*/  @P5 ST.E.128 desc[UR40][R40.64], R12 ;  /* 0x0000000c28005985 */ /* 0x001fe8000c101d28 */
[----:B------:R-:W0:Y:S04]  /*5d10*/  @!P4 LDS.128 R12, [R46+0xb000] ;  /* 0x00b000002e0cc984 */ /* 0x000e280000000c00 */
[----:B0-----:R4:W-:Y:S02]  /*5d20*/  @!P4 ST.E.128 desc[UR40][R38.64], R12 ;  /* 0x0000000c2600c985 */ /* 0x0019e4000c101d28 */
.L_x_711:
[----:B------:R-:W-:Y:S05]  /*5d30*/  BSYNC B0 ;  /* 0x0000000000007941 */ /* 0x000fea0003800000 */
.L_x_710:
[----:B------:R-:W-:Y:S01]  /*5d40*/  @!PT LDS RZ, [RZ] ;  /* 0x00000000fffff984 */ /* 0x000fe20000000800 */
[----:B------:R-:W-:Y:S01]  /*5d50*/  @!PT LDS RZ, [RZ] ;  /* 0x00000000fffff984 */ /* 0x000fe20000000800 */
[----:B------:R-:W-:Y:S01]  /*5d60*/  @!PT LDS RZ, [RZ] ;  /* 0x00000000fffff984 */ /* 0x000fe20000000800 */
[----:B------:R-:W-:Y:S01]  /*5d70*/  @!PT LDS RZ, [RZ] ;  /* 0x00000000fffff984 */ /* 0x000fe20000000800 */
[----:B------:R5:W-:Y:S06]  /*5d80*/  MEMBAR.ALL.CTA ;  /* 0x0000000000007992 */ /* 0x000bec0000008000 */
[----:B-----5:R-:W5:Y:S01]  /*5d90*/  FENCE.VIEW.ASYNC.S ;  /* 0x00000000000073c6 */ /* 0x020f620000000000 */
[----:B------:R-:W-:Y:S01]  /*5da0*/  @!P2 VIADD R89, R89, 0x228c0 ;  /* 0x000228c05959a836 */ /* 0x000fe20000000000 */
[----:B-----5:R0:W-:Y:S01]  /*5db0*/  BAR.SYNC.DEFER_BLOCKING R64, 0x80 ;  /* 0x000200400000751d */ /* 0x0201e20000010000 */
[----:B------:R-:W-:Y:S01]  /*5dc0*/  ISETP.NE.AND P3, PT, R91, RZ, PT ;  /* 0x000000ff5b00720c */ /* 0x000fe20003f65270 */
[----:B------:R-:W-:-:S02]  /*5dd0*/  VIADD R18, R18, 0x1 ;  /* 0x0000000112127836 */ /* 0x000fc40000000000 */
[----:B------:R-:W-:-:S04]  /*5de0*/  @!P2 PRMT R89, RZ, 0x654, R89 ;  /* 0x00000654ff59a816 */ /* 0x000fc80000000059 */
[----:B------:R1:W-:Y:S01]  /*5df0*/  @!P2 SYNCS.ARRIVE.TRANS64.RED.A1T0 RZ, [R89+URZ], RZ ;  /* 0x000000ff59ffa9a7 */ /* 0x0003e2000810043f */
[----:B------:R-:W-:-:S04]  /*5e00*/  ISETP.NE.AND P2, PT, R18, 0x2, PT ;  /* 0x000000021200780c */ /* 0x000fc80003f45270 */
[----:B0---4-:R-:W-:Y:S02]  /*5e10*/  SEL R12, RZ, 0x1, P2 ;  /* 0x00000001ff0c7807 */ /* 0x011fe40001000000 */
[----:B------:R-:W-:Y:S02]  /*5e20*/  SEL R18, R18, RZ, P2 ;  /* 0x000000ff12127207 */ /* 0x000fe40001000000 */
[----:B------:R-:W-:Y:S01]  /*5e30*/  LOP3.LUT R207, R207, R12, RZ, 0x3c, !PT ;  /* 0x0000000ccfcf7212 */ /* 0x000fe200078e3cff */
[----:B-1----:R-:W-:Y:S06]  /*5e40*/  @P3 BRA `(.L_x_712) ;  /* 0xffffffc000f83947 */ /* 0x002fec000383ffff */
[----:B------:R-:W0:Y:S01]  /*5e50*/  S2R R11, SR_TID.X ;  /* 0x00000000000b7919 */ /* 0x000e220000002100 */
[----:B------:R-:W-:Y:S02]  /*5e60*/  PLOP3.LUT P0, PT, PT, PT, PT, 0x8, 0x0 ;  /* 0x000000000000781c */ /* 0x000fe40003f0e170 */
[----:B0-----:R-:W-:-:S04]  /*5e70*/  SHF.R.U32.HI R11, RZ, 0x7, R11 ;  /* 0x00000007ff0b7819 */ /* 0x001fc8000001160b */
[----:B------:R-:W-:-:S13]  /*5e80*/  ISETP.NE.AND P3, PT, R11, 0x1, PT ;  /* 0x000000010b00780c */ /* 0x000fda0003f65270 */
[----:B------:R-:W-:Y:S06]  /*5e90*/  @!P3 BAR.ARV 0x9, 0x100 ;  /* 0x024400000000bb1d */ /* 0x000fec0000002000 */
.L_x_654:
[----:B------:R-:W-:Y:S02]  /*5ea0*/  ISETP.GE.AND P2, PT, R177, 0x1, PT ;  /* 0x00000001b100780c */ /* 0x000fe40003f46270 */
[----:B------:R-:W-:Y:S02]  /*5eb0*/  CS2R R20, SRZ ;  /* 0x0000000000147805 */ /* 0x000fe4000001ff00 */
[----:B------:R-:W-:Y:S02]  /*5ec0*/  PLOP3.LUT P1, PT, PT, PT, PT, 0x80, 0x0 ;  /* 0x000000000000781c */ /* 0x000fe40003f2f070 */
        /* <DEDUP_REMOVED lines=11> */
[----:B------:R-:W-:Y:S01]  /*5f80*/  CS2R R104, SRZ ;  /* 0x0000000000687805 */ /* 0x000fe2000001ff00 */
[----:B------:R-:W-:Y:S01]  /*5f90*/  IMAD.MOV.U32 R176, RZ, RZ, RZ ;  /* 0x000000ffffb07224 */ /* 0x000fe200078e00ff */
        /* <DEDUP_REMOVED lines=9> */
[----:B------:R-:W-:Y:S01]  /*6030*/  CS2R R92, SRZ ;  /* 0x00000000005c7805 */ /* 0x000fe2000001ff00 */
[----:B------:R-:W-:Y:S01]  /*6040*/  IMAD.MOV.U32 R172, RZ, RZ, RZ ;  /* 0x000000ffffac7224 */ /* 0x000fe200078e00ff */
        /* <DEDUP_REMOVED lines=10> */
[----:B--2---:R-:W-:-:S02]  /*60f0*/  CS2R R44, SRZ ;  /* 0x00000000002c7805 */ /* 0x004fc4000001ff00 */
        /* <DEDUP_REMOVED lines=22> */
[----:B------:R-:W-:Y:S01]  /*6260*/  CS2R R154, SRZ ;  /* 0x00000000009a7805 */ /* 0x000fe2000001ff00 */
[----:B---3--:R-:W-:Y:S01]  /*6270*/  IMAD.MOV.U32 R43, RZ, RZ, RZ ;  /* 0x000000ffff2b7224 */ /* 0x008fe200078e00ff */
[----:B------:R-:W-:-:S02]  /*6280*/  CS2R R8, SRZ ;  /* 0x0000000000087805 */ /* 0x000fc4000001ff00 */
[----:B------:R-:W-:Y:S01]  /*6290*/  CS2R R40, SRZ ;  /* 0x0000000000287805 */ /* 0x000fe2000001ff00 */
[----:B------:R-:W-:Y:S01]  /*62a0*/  IMAD.MOV.U32 R7, RZ, RZ, RZ ;  /* 0x000000ffff077224 */ /* 0x000fe200078e00ff */
[----:B------:R-:W-:Y:S01]  /*62b0*/  CS2R R152, SRZ ;  /* 0x0000000000987805 */ /* 0x000fe2000001ff00 */
[----:B------:R-:W-:Y:S01]  /*62c0*/  IMAD.MOV.U32 R0, RZ, RZ, RZ ;  /* 0x000000ffff007224 */ /* 0x000fe200078e00ff */
[----:B------:R-:W-:Y:S01]  /*62d0*/  CS2R R4, SRZ ;  /* 0x0000000000047805 */ /* 0x000fe2000001ff00 */
[----:B------:R-:W-:Y:S01]  /*62e0*/  IMAD.MOV.U32 R29, RZ, RZ, RZ ;  /* 0x000000ffff1d7224 */ /* 0x000fe200078e00ff */
[----:B------:R-:W-:Y:S06]  /*62f0*/  @P0 BRA `(.L_x_713) ;  /* 0x00000000000c0947 */ /* 0x000fec0003800000 */
[----:B------:R-:W0:Y:S01]  /*6300*/  FENCE.VIEW.ASYNC.G ;  /* 0x00000000000073c6 */ /* 0x000e220000000100 */
[----:B------:R-:W-:Y:S05]  /*6310*/  WARPSYNC.ALL ;  /* 0x0000000000007948 */ /* 0x000fea0003800000 */
[----:B0-----:R-:W-:Y:S06]  /*6320*/  BAR.ARV 0xc, 0x180 ;  /* 0x0306000000007b1d */ /* 0x001fec0000002000 */
.L_x_713:
[----:B------:R-:W-:Y:S01]  /*6330*/  CS2R R24, SRZ ;  /* 0x0000000000187805 */ /* 0x000fe2000001ff00 */
[----:B------:R-:W-:Y:S06]  /*6340*/  @!P2 BRA `(.L_x_714) ;  /* 0x0000006800e4a947 */ /* 0x000fec0003800000 */
[----:B------:R-:W-:-:S03]  /*6350*/  UMOV UR4, 0xffffffff ;  /* 0xffffffff00047882 */ /* 0x000fc60000000000 */
[----:B------:R-:W-:Y:S05]  /*6360*/  BRA.DIV UR4, `(.L_x_715) ;  /* 0x0000010e04407947 */ /* 0x000fea000b800000 */
[----:B------:R-:W0:Y:S02]  /*6370*/  S2R R3, SR_TID.X ;  /* 0x0000000000037919 */ /* 0x000e240000002100 */
[----:B0-----:R-:W-:-:S05]  /*6380*/  VIADD R3, R3, 0xffffff80 ;  /* 0xffffff8003037836 */ /* 0x001fca0000000000 */
[----:B------:R-:W-:-:S04]  /*6390*/  SHF.R.S32.HI R0, RZ, 0x1f, R3 ;  /* 0x0000001fff007819 */ /* 0x000fc80000011403 */
[----:B------:R-:W-:-:S04]  /*63a0*/  LEA.HI R0, R0, R3, RZ, 0x7 ;  /* 0x0000000300007211 */ /* 0x000fc800078f38ff */
[----:B------:R-:W-:-:S05]  /*63b0*/  SHF.R.S32.HI R0, RZ, 0x7, R0 ;  /* 0x00000007ff007819 */ /* 0x000fca0000011400 */
[----:B------:R0:W1:Y:S02]  /*63c0*/  SHFL.IDX PT, R14, R0, RZ, 0x1f ;  /* 0x00001fff000e7589 */ /* 0x00006400000e0000 */
.L_x_944:
[----:B01----:R-:W-:Y:S01]  /*63d0*/  LEA.HI R0, R14, R14, RZ, 0x1 ;  /* 0x0000000e0e007211 */ /* 0x003fe200078f08ff */
[----:B------:R-:W-:Y:S01]  /*63e0*/  VIADD R24, R19, 0x18400 ;  /* 0x0001840013187836 */ /* 0x000fe20000000000 */
[----:B------:R-:W-:Y:S02]  /*63f0*/  BSSY B6, `(.L_x_716) ;  /* 0x0000018000067945 */ /* 0x000fe40003800000 */
[----:B------:R-:W-:Y:S02]  /*6400*/  LOP3.LUT R3, R0, 0x1e, RZ, 0xc0, !PT ;  /* 0x0000001e00037812 */ /* 0x000fe400078ec0ff */
[----:B------:R-:W-:-:S03]  /*6410*/  LOP3.LUT P0, RZ, R24, 0x1bf, RZ, 0xc0, !PT ;  /* 0x000001bf18ff7812 */ /* 0x000fc6000780c0ff */
[----:B------:R-:W-:-:S04]  /*6420*/  IMAD.IADD R3, R14, 0x1, -R3 ;  /* 0x000000010e037824 */ /* 0x000fc800078e0a03 */
[----:B------:R-:W-:-:S05]  /*6430*/  IMAD R3, R3, 0x2000, R24 ;  /* 0x0000200003037824 */ /* 0x000fca00078e0218 */
[----:B------:R-:W-:-:S04]  /*6440*/  SHF.R.U32.HI R3, RZ, 0x4, R3 ;  /* 0x00000004ff037819 */ /* 0x000fc80000011603 */
[----:B------:R-:W-:Y:S01]  /*6450*/  LOP3.LUT R29, R3, 0x3fff, RZ, 0xc0, !PT ;  /* 0x00003fff031d7812 */ /* 0x000fe200078ec0ff */
[----:B------:R-:W-:Y:S06]  /*6460*/  @!P0 BRA `(.L_x_717) ;  /* 0x0000000000408947 */ /* 0x000fec0003800000 */
        /* <DEDUP_REMOVED lines=16> */
.L_x_717:
[----:B------:R-:W-:Y:S05]  /*6570*/  BSYNC B6 ;  /* 0x0000000000067941 */ /* 0x000fea0003800000 */
.L_x_716:
[----:B------:R-:W-:Y:S02]  /*6580*/  ULDC UR4, c[0x0][0x3f4] ;  /* 0x0000fd0000047ab9 */ /* 0x000fe40000000800 */
[----:B------:R-:W-:-:S13]  /*6590*/  ISETP.LT.AND P0, PT, RZ, UR4, PT ;  /* 0x00000004ff007c0c */ /* 0x000fda000bf01270 */
[----:B------:R-:W-:Y:S05]  /*65a0*/  @P0 BRA `(.L_x_718) ;  /* 0x0000000000400947 */ /* 0x000fea0003800000 */
[----:B------:R-:W2:Y:S02]  /*65b0*/  LDL R20, [R1+0x28] ;  /* 0x0000280001147983 */ /* 0x000ea40000100800 */
[----:B--2---:R-:W-:-:S04]  /*65c0*/  LEA.HI R0, R20, R20, RZ, 0x1 ;  /* 0x0000001414007211 */ /* 0x004fc800078f08ff */
[----:B------:R-:W-:-:S05]  /*65d0*/  LOP3.LUT R0, R0, 0xfffffffe, RZ, 0xc0, !PT ;  /* 0xfffffffe00007812 */ /* 0x000fca00078ec0ff */
[----:B------:R-:W-:-:S05]  /*65e0*/  IMAD.IADD R0, R20, 0x1, -R0 ;  /* 0x0000000114007824 */ /* 0x000fca00078e0a00 */
[----:B------:R-:W-:-:S04]  /*65f0*/  SHF.L.U32 R0, R0, 0x1f, RZ ;  /* 0x0000001f00007819 */ /* 0x000fc800000006ff */
[----:B------:R0:W1:Y:S03]  /*6600*/  SYNCS.PHASECHK.TRANS64.TRYWAIT P0, [R19+URZ+0x22800], R0 ;  /* 0x02280000130075a7 */ /* 0x000066000800017f */
[----:B-1----:R-:W-:Y:S05]  /*6610*/  @!P0 NANOSLEEP.SYNCS 0x989680 ;  /* 0x009896800000895d */ /* 0x002fea0003900000 */
[----:B------:R-:W1:Y:S01]  /*6620*/  @!P0 SYNCS.PHASECHK.TRANS64 P0, [R19+URZ+0x22800], R0 ;  /* 0x02280000130085a7 */ /* 0x000e62000800007f */
[----:B------:R-:W-:Y:S04]  /*6630*/  BSSY B0, `(.L_x_719) ;  /* 0x0000006000007945 */ /* 0x000fe80003800000 */
[----:B-1----:R-:W-:Y:S05]  /*6640*/  @P0 BRA `(.L_x_720) ;  /* 0x0000000000100947 */ /* 0x002fea0003800000 */
.L_x_721:
[----:B-1----:R1:W2:Y:S02]  /*6650*/  SYNCS.PHASECHK.TRANS64.TRYWAIT P0, [R19+URZ+0x22800], R0 ;  /* 0x02280000130075a7 */ /* 0x0022a4000800017f */
[----:B--2---:R-:W-:Y:S05]  /*6660*/  @!P0 NANOSLEEP.SYNCS 0x989680 ;  /* 0x009896800000895d */ /* 0x004fea0003900000 */
[----:B------:R-:W2:Y:S02]  /*6670*/  @!P0 SYNCS.PHASECHK.TRANS64 P0, [R19+URZ+0x22800], R0 ;  /* 0x02280000130085a7 */ /* 0x000ea4000800007f */
[----:B--2---:R-:W-:Y:S05]  /*6680*/  @!P0 BRA `(.L_x_721) ;  /* 0xfffffffc00f08947 */ /* 0x004fea000383ffff */
.L_x_720:
[----:B------:R-:W-:Y:S05]  /*6690*/  BSYNC B0 ;  /* 0x0000000000007941 */ /* 0x000fea0003800000 */
.L_x_719:
[----:B------:R-:W-:Y:S05]  /*66a0*/  BRA `(.L_x_722) ;  /* 0x0000002000a47947 */ /* 0x000fea0003800000 */
.L_x_718:
[----:B-----5:R-:W-:Y:S01]  /*66b0*/  SHF.R.S32.HI R0, RZ, 0x1f, R28 ;  /* 0x0000001fff007819 */ /* 0x020fe2000001141c */
[----:B------:R-:W-:Y:S01]  /*66c0*/  ULDC.64 UR4, c[0x0][0x3f8] ;  /* 0x0000fe0000047ab9 */ /* 0x000fe20000000a00 */
[----:B------:R-:W-:Y:S01]  /*66d0*/  ULDC.64 UR6, c[0x0][0x408] ;  /* 0x0001020000067ab9 */ /* 0x000fe20000000a00 */
[----:B------:R-:W-:Y:S01]  /*66e0*/  LOP3.LUT P0, RZ, R24, 0x3ff, RZ, 0xc0, !PT ;  /* 0x000003ff18ff7812 */ /* 0x000fe2000780c0ff */
[----:B------:R-:W-:Y:S01]  /*66f0*/  IMAD.WIDE.U32 R4, R28, UR4, RZ ;  /* 0x000000041c047c25 */ /* 0x000fe2000f8e00ff */
[----:B------:R-:W-:Y:S03]  /*6700*/  BSSY B6, `(.L_x_723) ;  /* 0x000001f000067945 */ /* 0x000fe60003800000 */
[C---:B------:R-:W-:Y:S02]  /*6710*/  IMAD R3, R0.reuse, UR4, RZ ;  /* 0x0000000400037c24 */ /* 0x040fe4000f8e02ff */
[----:B------:R-:W-:-:S02]  /*6720*/  IMAD R9, R0, UR6, RZ ;  /* 0x0000000600097c24 */ /* 0x000fc4000f8e02ff */
[C---:B------:R-:W-:Y:S01]  /*6730*/  IMAD R3, R28.reuse, UR5, R3 ;  /* 0x000000051c037c24 */ /* 0x040fe2000f8e0203 */
[----:B------:R-:W-:Y:S01]  /*6740*/  ULDC.64 UR4, c[0x0][0x3e8] ;  /* 0x0000fa0000047ab9 */ /* 0x000fe20000000a00 */
[----:B------:R-:W-:Y:S01]  /*6750*/  IMAD.WIDE.U32 R6, R28, UR6, RZ ;  /* 0x000000061c067c25 */ /* 0x000fe2000f8e00ff */
[----:B------:R-:W-:-:S03]  /*6760*/  LEA R24, P1, R4, UR4, 0x1 ;  /* 0x0000000404187c11 */ /* 0x000fc6000f8208ff */
[----:B------:R-:W-:Y:S01]  /*6770*/  IMAD R9, R28, UR7, R9 ;  /* 0x000000071c097c24 */ /* 0x000fe2000f8e0209 */
[----:B------:R-:W-:Y:S01]  /*6780*/  ULDC.64 UR6, c[0x0][0x400] ;  /* 0x0001000000067ab9 */ /* 0x000fe20000000a00 */
[----:B------:R-:W-:Y:S01]  /*6790*/  IMAD.IADD R25, R3, 0x1, R5 ;  /* 0x0000000103197824 */ /* 0x000fe200078e0205 */
[----:B------:R-:W-:Y:S01]  /*67a0*/  LEA R26, P2, R6, UR6, 0x1 ;  /* 0x00000006061a7c11 */ /* 0x000fe2000f8408ff */
[----:B------:R-:W-:-:S03]  /*67b0*/  IMAD.IADD R27, R9, 0x1, R7 ;  /* 0x00000001091b7824 */ /* 0x000fc600078e0207 */
[----:B------:R-:W-:Y:S02]  /*67c0*/  LEA.HI.X R25, R4, UR5, R25, 0x1, P1 ;  /* 0x0000000504197c11 */ /* 0x000fe400088f0c19 */
[----:B------:R-:W-:Y:S01]  /*67d0*/  LEA.HI.X R27, R6, UR7, R27, 0x1, P2 ;  /* 0x00000007061b7c11 */ /* 0x000fe200090f0c1b */
        /* <DEDUP_REMOVED lines=17> */
.L_x_724:
[----:B------:R-:W-:Y:S05]  /*68f0*/  BSYNC B6 ;  /* 0x0000000000067941 */ /* 0x000fea0003800000 */
.L_x_723:
[----:B------:R-:W-:Y:S01]  /*6900*/  ULDC.U8 UR4, c[0x0][0x410] ;  /* 0x0001040000047ab9 */ /* 0x000fe20000000000 */
[----:B------:R-:W-:Y:S01]  /*6910*/  BSSY B0, `(.L_x_725) ;  /* 0x00001fa000007945 */ /* 0x000fe20003800000 */
[----:B------:R-:W-:Y:S01]  /*6920*/  ISETP.NE.AND P0, PT, RZ, UR4, PT ;  /* 0x00000004ff007c0c */ /* 0x000fe2000bf05270 */
[----:B------:R-:W-:-:S12]  /*6930*/  IMAD R4, R33, 0x80, R204 ;  /* 0x0000008021047824 */ /* 0x000fd800078e02cc */
[----:B------:R-:W-:Y:S05]  /*6940*/  @!P0 BRA `(.L_x_726) ;  /* 0x0000001000048947 */ /* 0x000fea0003800000 */
[----:B------:R-:W-:-:S03]  /*6950*/  UMOV UR4, 0xffffffff ;  /* 0xffffffff00047882 */ /* 0x000fc60000000000 */
[----:B------:R-:W-:Y:S05]  /*6960*/  BRA.DIV UR4, `(.L_x_727) ;  /* 0x0000010604fc7947 */ /* 0x000fea000b800000 */
[----:B------:R0:W1:Y:S04]  /*6970*/  SHFL.IDX PT, R3, R25, RZ, 0x1c1f ;  /* 0x001c1fff19037589 */ /* 0x00006800000e0000 */
[----:B------:R0:W2:Y:S04]  /*6980*/  SHFL.IDX PT, R0, R24, RZ, 0x1c1f ;  /* 0x001c1fff18007589 */ /* 0x0000a800000e0000 */
[----:B------:R0:W3:Y:S04]  /*6990*/  SHFL.IDX PT, R5, R27, RZ, 0x1c1f ;  /* 0x001c1fff1b057589 */ /* 0x0000e800000e0000 */
[----:B------:R0:W4:Y:S02]  /*69a0*/  SHFL.IDX PT, R14, R26, RZ, 0x1c1f ;  /* 0x001c1fff1a0e7589 */ /* 0x00012400000e0000 */
.L_x_950:
[----:B------:R-:W5:Y:S01]  /*69b0*/  LDL R9, [R1+0x28] ;  /* 0x0000280001097983 */ /* 0x000f620000100800 */
[----:B------:R-:W-:-:S03]  /*69c0*/  ULDC UR4, c[0x0][0x448] ;  /* 0x0001120000047ab9 */ /* 0x000fc60000000800 */
[----:B------:R-:W2:Y:S01]  /*69d0*/  LDL R32, [R1+0x30] ;  /* 0x0000300001207983 */ /* 0x000ea20000100800 */
[----:B------:R-:W-:Y:S01]  /*69e0*/  IMAD R31, R31, UR4, RZ ;  /* 0x000000041f1f7c24 */ /* 0x000fe2000f8e02ff */
[----:B------:R-:W-:Y:S01]  /*69f0*/  BSSY B1, `(.L_x_728) ;  /* 0x0000021000017945 */ /* 0x000fe20003800000 */
[----:B------:R-:W-:Y:S02]  /*6a00*/  CS2R R10, SRZ ;  /* 0x00000000000a7805 */ /* 0x000fe4000001ff00 */
[----:B------:R-:W-:Y:S02]  /*6a10*/  CS2R R12, SRZ ;  /* 0x00000000000c7805 */ /* 0x000fe4000001ff00 */
[----:B------:R-:W-:Y:S02]  /*6a20*/  ISETP.GE.AND P0, PT, R4, R31, PT ;  /* 0x0000001f0400720c */ /* 0x000fe40003f06270 */
[----:B-----5:R-:W-:-:S04]  /*6a30*/  LEA.HI R6, R9, R9, RZ, 0x1 ;  /* 0x0000000909067211 */ /* 0x020fc800078f08ff */
[----:B------:R-:W-:Y:S01]  /*6a40*/  LOP3.LUT R8, R6, 0xfffffffe, RZ, 0xc0, !PT ;  /* 0xfffffffe06087812 */ /* 0x000fe200078ec0ff */
[----:B--2---:R-:W-:Y:S01]  /*6a50*/  IMAD.SHL.U32 R4, R32, 0x40, RZ ;  /* 0x0000004020047824 */ /* 0x004fe200078e00ff */
[----:B------:R-:W-:-:S03]  /*6a60*/  CS2R R6, SRZ ;  /* 0x0000000000067805 */ /* 0x000fc6000001ff00 */
[----:B0-----:R-:W-:Y:S01]  /*6a70*/  IMAD.IADD R26, R9, 0x1, -R8 ;  /* 0x00000001091a7824 */ /* 0x001fe200078e0a08 */
[----:B------:R-:W-:Y:S02]  /*6a80*/  CS2R R8, SRZ ;  /* 0x0000000000087805 */ /* 0x000fe4000001ff00 */
[----:B------:R-:W-:Y:S02]  /*6a90*/  LOP3.LUT R27, R4, 0x1c0, RZ, 0xc0, !PT ;  /* 0x000001c0041b7812 */ /* 0x000fe400078ec0ff */
[----:B------:R-:W-:Y:S01]  /*6aa0*/  SHF.L.U32 R26, R26, 0x1f, RZ ;  /* 0x0000001f1a1a7819 */ /* 0x000fe200000006ff */
[----:B------:R-:W-:Y:S06]  /*6ab0*/  @P0 BRA `(.L_x_729) ;  /* 0x0000000000500947 */ /* 0x000fec0003800000 */
[----:B------:R-:W2:Y:S01]  /*6ac0*/  LDL R30, [R1+0x40] ;  /* 0x00004000011e7983 */ /* 0x000ea20000100800 */
[----:B------:R-:W-:-:S03]  /*6ad0*/  ULDC UR4, c[0x0][0x3f4] ;  /* 0x0000fd0000047ab9 */ /* 0x000fc60000000800 */
[----:B------:R-:W4:Y:S01]  /*6ae0*/  LDL R28, [R1+0x3c] ;  /* 0x00003c00011c7983 */ /* 0x000f220000100800 */
[----:B------:R-:W-:Y:S01]  /*6af0*/  ISETP.GE.AND P3, PT, R208, UR4, PT ;  /* 0x00000004d0007c0c */ /* 0x000fe2000bf66270 */
[----:B------:R-:W-:Y:S01]  /*6b00*/  IMAD.MOV.U32 R6, RZ, RZ, R0 ;  /* 0x000000ffff067224 */ /* 0x000fe200078e0000 */
[----:B------:R-:W-:Y:S01]  /*6b10*/  ISETP.GE.AND P2, PT, R22, UR4, PT ;  /* 0x0000000416007c0c */ /* 0x000fe2000bf46270 */
[----:B-1----:R-:W-:Y:S02]  /*6b20*/  IMAD.MOV.U32 R7, RZ, RZ, R3 ;  /* 0x000000ffff077224 */ /* 0x002fe400078e0003 */
[----:B---3--:R-:W-:Y:S01]  /*6b30*/  IMAD.MOV.U32 R15, RZ, RZ, R5 ;  /* 0x000000ffff0f7224 */ /* 0x008fe200078e0005 */
[----:B------:R-:W-:-:S09]  /*6b40*/  CS2R R12, SRZ ;  /* 0x00000000000c7805 */ /* 0x000fd2000001ff00 */
[----:B------:R-:W-:Y:S01]  /*6b50*/  @!P2 IMAD.WIDE R20, R22, 0x2, R6 ;  /* 0x000000021614a825 */ /* 0x000fe200078e0206 */
[----:B------:R-:W-:-:S04]  /*6b60*/  CS2R R6, SRZ ;  /* 0x0000000000067805 */ /* 0x000fc8000001ff00 */
[----:B------:R0:W5:Y:S01]  /*6b70*/  @!P2 LD.E.64 R10, desc[UR40][R20.64] ;  /* 0x00000028140aa980 */ /* 0x000162000c101b00 */
[-C--:B--2---:R-:W-:Y:S02]  /*6b80*/  @!P3 IADD3 R24, P0, R0, R30.reuse, RZ ;  /* 0x0000001e0018b210 */ /* 0x084fe40007f1e0ff */
[----:B----4-:R-:W-:Y:S01]  /*6b90*/  @!P3 IADD3 R4, P1, R14, R30, RZ ;  /* 0x0000001e0e04b210 */ /* 0x010fe20007f3e0ff */
[----:B------:R-:W-:-:S04]  /*6ba0*/  @!P2 IMAD.WIDE R14, R22, 0x2, R14 ;  /* 0x00000002160ea825 */ /* 0x000fc800078e020e */
[--C-:B------:R-:W-:Y:S01]  /*6bb0*/  @!P3 IMAD.X R25, R3, 0x1, R28.reuse, P0 ;  /* 0x000000010319b824 */ /* 0x100fe200000e061c */
[----:B------:R0:W5:Y:S01]  /*6bc0*/  @!P2 LD.E.64 R8, desc[UR40][R14.64] ;  /* 0x000000280e08a980 */ /* 0x000162000c101b00 */
[----:B------:R-:W-:-:S03]  /*6bd0*/  @!P3 IMAD.X R5, R5, 0x1, R28, P1 ;  /* 0x000000010505b824 */ /* 0x000fc600008e061c */
[----:B------:R0:W5:Y:S04]  /*6be0*/  @!P3 LD.E.64 R12, desc[UR40][R24.64] ;  /* 0x00000028180cb980 */ /* 0x000168000c101b00 */
[----:B------:R0:W5:Y:S02]  /*6bf0*/  @!P3 LD.E.64 R6, desc[UR40][R4.64] ;  /* 0x000000280406b980 */ /* 0x000164000c101b00 */
.L_x_729:
[----:B------:R-:W-:Y:S05]  /*6c00*/  BSYNC B1 ;  /* 0x0000000000017941 */ /* 0x000fea0003800000 */
.L_x_728:
[----:B------:R-:W2:Y:S01]  /*6c10*/  SYNCS.PHASECHK.TRANS64.TRYWAIT P0, [R19+URZ+0x22800], R26 ;  /* 0x0228001a130075a7 */ /* 0x000ea2000800017f */
[----:B-1----:R-:W-:Y:S01]  /*6c20*/  LOP3.LUT R3, R27, 0x18, R16, 0xf8, !PT ;  /* 0x000000181b037812 */ /* 0x002fe200078ef810 */
[----:B0----5:R-:W-:Y:S01]  /*6c30*/  IMAD.MOV.U32 R15, RZ, RZ, R13 ;  /* 0x000000ffff0f7224 */ /* 0x021fe200078e000d */
[----:B------:R-:W-:Y:S01]  /*6c40*/  SHF.R.U32.HI R4, RZ, 0x3, R27 ;  /* 0x00000003ff047819 */ /* 0x000fe2000001161b */
[----:B------:R-:W-:Y:S01]  /*6c50*/  IMAD R0, R33, -0x80, R31 ;  /* 0xffffff8021007824 */ /* 0x000fe200078e021f */
[----:B------:R-:W-:Y:S01]  /*6c60*/  SHF.R.U64 R28, R10, 0x10, R11 ;  /* 0x000000100a1c7819 */ /* 0x000fe2000000120b */
[----:B----4-:R-:W-:Y:S01]  /*6c70*/  IMAD.MOV.U32 R14, RZ, RZ, R12 ;  /* 0x000000ffff0e7224 */ /* 0x010fe200078e000c */
[----:B------:R-:W-:Y:S01]  /*6c80*/  LOP3.LUT R30, R3, R4, RZ, 0x3c, !PT ;  /* 0x00000004031e7212 */ /* 0x000fe200078e3cff */
[----:B------:R-:W-:Y:S01]  /*6c90*/  IMAD.MOV.U32 R3, RZ, RZ, R10 ;  /* 0x000000ffff037224 */ /* 0x000fe200078e000a */
[--C-:B------:R-:W-:Y:S01]  /*6ca0*/  SHF.R.U64 R21, R12, 0x10, R13.reuse ;  /* 0x000000100c157819 */ /* 0x100fe2000000120d */
[----:B------:R-:W-:Y:S01]  /*6cb0*/  IMAD.MOV.U32 R10, RZ, RZ, R8 ;  /* 0x000000ffff0a7224 */ /* 0x000fe200078e0008 */
[----:B------:R-:W-:Y:S01]  /*6cc0*/  SHF.R.U32.HI R24, RZ, 0x10, R13 ;  /* 0x00000010ff187819 */ /* 0x000fe2000001160d */
[----:B------:R-:W-:Y:S01]  /*6cd0*/  IMAD.MOV.U32 R4, RZ, RZ, R11 ;  /* 0x000000ffff047224 */ /* 0x000fe200078e000b */
[----:B------:R-:W-:Y:S01]  /*6ce0*/  SHF.R.U64 R13, R8, 0x10, R9 ;  /* 0x00000010080d7819 */ /* 0x000fe20000001209 */
[----:B------:R-:W-:Y:S01]  /*6cf0*/  IMAD R8, R229, 0x200, R30 ;  /* 0x00000200e5087824 */ /* 0x000fe200078e021e */
[----:B------:R-:W-:Y:S01]  /*6d00*/  SHF.R.U32.HI R25, RZ, 0x10, R11 ;  /* 0x00000010ff197819 */ /* 0x000fe2000001160b */
[----:B------:R-:W-:Y:S01]  /*6d10*/  BSSY B1, `(.L_x_730) ;  /* 0x0000013000017945 */ /* 0x000fe20003800000 */
[----:B------:R-:W-:Y:S01]  /*6d20*/  VIMNMX R35, R0, 0x80, PT ;  /* 0x0000008000237848 */ /* 0x000fe20003fe0100 */
[----:B------:R-:W-:Y:S01]  /*6d30*/  IMAD R8, R8, 0x2, R19 ;  /* 0x0000000208087824 */ /* 0x000fe200078e0213 */
[--C-:B------:R-:W-:Y:S01]  /*6d40*/  SHF.R.U32.HI R20, RZ, 0x10, R9.reuse ;  /* 0x00000010ff147819 */ /* 0x100fe20000011609 */
[----:B------:R-:W-:Y:S01]  /*6d50*/  IMAD.MOV.U32 R11, RZ, RZ, R9 ;  /* 0x000000ffff0b7224 */ /* 0x000fe200078e0009 */
[--C-:B------:R-:W-:Y:S01]  /*6d60*/  SHF.R.U64 R12, R6, 0x10, R7.reuse ;  /* 0x00000010060c7819 */ /* 0x100fe20000001207 */
[----:B---3--:R-:W-:Y:S01]  /*6d70*/  IMAD.MOV.U32 R5, RZ, RZ, R6 ;  /* 0x000000ffff057224 */ /* 0x008fe200078e0006 */
[----:B------:R-:W-:Y:S01]  /*6d80*/  PRMT R28, R3, 0x5410, R28 ;  /* 0x00005410031c7816 */ /* 0x000fe2000000001c */
[----:B------:R-:W-:Y:S01]  /*6d90*/  IMAD.MOV.U32 R9, RZ, RZ, R7 ;  /* 0x000000ffff097224 */ /* 0x000fe200078e0007 */
[----:B------:R-:W-:Y:S01]  /*6da0*/  PRMT R27, R4, 0x5410, R25 ;  /* 0x00005410041b7816 */ /* 0x000fe20000000019 */
[C---:B------:R-:W-:Y:S01]  /*6db0*/  VIADD R4, R8.reuse, 0x18400 ;  /* 0x0001840008047836 */ /* 0x040fe20000000000 */
[----:B------:R-:W-:Y:S01]  /*6dc0*/  SHF.R.U32.HI R6, RZ, 0x10, R7 ;  /* 0x00000010ff067819 */ /* 0x000fe20000011607 */
[----:B------:R-:W-:Y:S01]  /*6dd0*/  VIADD R0, R8, 0x18440 ;  /* 0x0001844008007836 */ /* 0x000fe20000000000 */
[----:B------:R-:W-:-:S02]  /*6de0*/  LOP3.LUT P2, RZ, R32, 0x4, RZ, 0xc0, !PT ;  /* 0x0000000420ff7812 */ /* 0x000fc4000784c0ff */
[----:B------:R-:W-:Y:S02]  /*6df0*/  ISETP.GE.AND P1, PT, R204, R35, PT ;  /* 0x00000023cc00720c */ /* 0x000fe40003f26270 */
[----:B------:R-:W-:Y:S02]  /*6e00*/  PRMT R30, R14, 0x5410, R21 ;  /* 0x000054100e1e7816 */ /* 0x000fe40000000015 */
[----:B------:R-:W-:Y:S02]  /*6e10*/  PRMT R3, R15, 0x5410, R24 ;  /* 0x000054100f037816 */ /* 0x000fe40000000018 */
[----:B------:R-:W-:Y:S01]  /*6e20*/  PRMT R31, R10, 0x5410, R13 ;  /* 0x000054100a1f7816 */ /* 0x000fe2000000000d */
[----:B--2---:R-:W-:Y:S06]  /*6e30*/  @!P0 BRA `(.L_x_731) ;  /* 0x0000010400388947 */ /* 0x004fec0003800000 */
.L_x_951:
[----:B------:R-:W-:Y:S05]  /*6e40*/  BSYNC B1 ;  /* 0x0000000000017941 */ /* 0x000fea0003800000 */
.L_x_730:
[----:B------:R-:W-:Y:S01]  /*6e50*/  BSSY B1, `(.L_x_732) ;  /* 0x0000059000017945 */ /* 0x000fe20003800000 */
[----:B------:R-:W-:Y:S01]  /*6e60*/  PRMT R32, R11, 0x5410, R20 ;  /* 0x000054100b207816 */ /* 0x000fe20000000014 */
[----:B------:R-:W-:Y:S01]  /*6e70*/  @P2 VIADD R0, R4, 0xffffffc0 ;  /* 0xffffffc004002836 */ /* 0x000fe20000000000 */
[----:B------:R-:W-:Y:S02]  /*6e80*/  PRMT R33, R5, 0x5410, R12 ;  /* 0x0000541005217816 */ /* 0x000fe4000000000c */
[----:B------:R-:W-:Y:S01]  /*6e90*/  PRMT R34, R9, 0x5410, R6 ;  /* 0x0000541009227816 */ /* 0x000fe20000000006 */
[----:B------:R-:W-:Y:S06]  /*6ea0*/  @P1 BRA `(.L_x_733) ;  /* 0x00000004004c1947 */ /* 0x000fec0003800000 */
[----:B------:R-:W1:Y:S01]  /*6eb0*/  LDC R5, c[0x0][0x3f4] ;  /* 0x0000fd00ff057b82 */ /* 0x000e620000000800 */
[----:B------:R-:W-:Y:S01]  /*6ec0*/  BSSY B2, `(.L_x_734) ;  /* 0x000002a000027945 */ /* 0x000fe20003800000 */
[-C--:B-1----:R-:W-:Y:S02]  /*6ed0*/  ISETP.GE.AND P0, PT, R22, R5.reuse, PT ;  /* 0x000000051600720c */ /* 0x082fe40003f06270 */
[----:B------:R-:W-:-:S11]  /*6ee0*/  ISETP.GE.AND P1, PT, R208, R5, PT ;  /* 0x00000005d000720c */ /* 0x000fd60003f26270 */
[----:B------:R-:W-:Y:S05]  /*6ef0*/  @P0 BRA `(.L_x_735) ;  /* 0x0000000000980947 */ /* 0x000fea0003800000 */
[----:B------:R-:W1:Y:S01]  /*6f00*/  LDS.128 R4, [R8+0x18400] ;  /* 0x0184000008047984 */ /* 0x000e620000000c00 */
[C---:B------:R-:W-:Y:S01]  /*6f10*/  IMAD.U32 R15, R31.reuse, 0x10000, RZ ;  /* 0x000100001f0f7824 */ /* 0x040fe200078e00ff */
[C---:B------:R-:W-:Y:S01]  /*6f20*/  LOP3.LUT R14, R28.reuse, 0xffff0000, RZ, 0xc0, !PT ;  /* 0xffff00001c0e7812 */ /* 0x040fe200078ec0ff */
[----:B------:R-:W-:Y:S01]  /*6f30*/  IMAD.U32 R13, R28, 0x10000, RZ ;  /* 0x000100001c0d7824 */ /* 0x000fe200078e00ff */
[----:B------:R-:W-:Y:S01]  /*6f40*/  LOP3.LUT R20, R31, 0xffff0000, RZ, 0xc0, !PT ;  /* 0xffff00001f147812 */ /* 0x000fe200078ec0ff */
[C---:B-1----:R-:W-:Y:S01]  /*6f50*/  IMAD.U32 R9, R4.reuse, 0x10000, RZ ;  /* 0x0001000004097824 */ /* 0x042fe200078e00ff */
[----:B------:R-:W-:Y:S01]  /*6f60*/  LOP3.LUT R4, R4, 0xffff0000, RZ, 0xc0, !PT ;  /* 0xffff000004047812 */ /* 0x000fe200078ec0ff */
[C---:B------:R-:W-:Y:S01]  /*6f70*/  IMAD.U32 R10, R5.reuse, 0x10000, RZ ;  /* 0x00010000050a7824 */ /* 0x040fe200078e00ff */
[----:B------:R-:W-:Y:S01]  /*6f80*/  LOP3.LUT R5, R5, 0xffff0000, RZ, 0xc0, !PT ;  /* 0xffff000005057812 */ /* 0x000fe200078ec0ff */
[----:B------:R-:W-:Y:S01]  /*6f90*/  IMAD.U32 R12, R7, 0x10000, RZ ;  /* 0x00010000070c7824 */ /* 0x000fe200078e00ff */
[----:B------:R-:W-:Y:S01]  /*6fa0*/  SHF.L.U32 R11, R6, 0x10, RZ ;  /* 0x00000010060b7819 */ /* 0x000fe200000006ff */
[C---:B------:R-:W-:Y:S01]  /*6fb0*/  FMUL.FTZ R24, R4.reuse, R15 ;  /* 0x0000000f04187220 */ /* 0x040fe20000410000 */
[-C--:B------:R-:W-:Y:S01]  /*6fc0*/  FMUL.FTZ R4, R4, R13.reuse ;  /* 0x0000000d04047220 */ /* 0x080fe20000410000 */
[C---:B------:R-:W-:Y:S01]  /*6fd0*/  FMUL.FTZ R21, R5.reuse, R20 ;  /* 0x0000001405157220 */ /* 0x040fe20000410000 */
[-C--:B------:R-:W-:Y:S01]  /*6fe0*/  FMUL.FTZ R25, R5, R14.reuse ;  /* 0x0000000e05197220 */ /* 0x080fe20000410000 */
[C---:B------:R-:W-:Y:S01]  /*6ff0*/  FFMA.FTZ R24, R9.reuse, R13, -R24 ;  /* 0x0000000d09187223 */ /* 0x040fe20000010818 */
[----:B------:R-:W-:Y:S01]  /*7000*/  LOP3.LUT R6, R6, 0xffff0000, RZ, 0xc0, !PT ;  /* 0xffff000006067812 */ /* 0x000fe200078ec0ff */
[----:B------:R-:W-:Y:S01]  /*7010*/  FFMA.FTZ R15, R9, R15, R4 ;  /* 0x0000000f090f7223 */ /* 0x000fe20000010004 */
[----:B------:R-:W-:Y:S01]  /*7020*/  LOP3.LUT R7, R7, 0xffff0000, RZ, 0xc0, !PT ;  /* 0xffff000007077812 */ /* 0x000fe200078ec0ff */
[C---:B------:R-:W-:Y:S01]  /*7030*/  IMAD.U32 R9, R32.reuse, 0x10000, RZ ;  /* 0x0001000020097824 */ /* 0x040fe200078e00ff */
[----:B------:R-:W-:Y:S01]  /*7040*/  LOP3.LUT R13, R32, 0xffff0000, RZ, 0xc0, !PT ;  /* 0xffff0000200d7812 */ /* 0x000fe200078ec0ff */
[C---:B------:R-:W-:Y:S01]  /*7050*/  IMAD.U32 R4, R27.reuse, 0x10000, RZ ;  /* 0x000100001b047824 */ /* 0x040fe200078e00ff */
[----:B------:R-:W-:Y:S01]  /*7060*/  LOP3.LUT R5, R27, 0xffff0000, RZ, 0xc0, !PT ;  /* 0xffff00001b057812 */ /* 0x000fe200078ec0ff */
[C---:B------:R-:W-:Y:S01]  /*7070*/  FFMA.FTZ R21, R10.reuse, R14, -R21 ;  /* 0x0000000e0a157223 */ /* 0x040fe20000010815 */
[----:B------:R-:W-:Y:S01]  /*7080*/  FFMA.FTZ R10, R10, R20, R25 ;  /* 0x000000140a0a7223 */ /* 0x000fe20000010019 */
[C---:B------:R-:W-:Y:S01]  /*7090*/  FMUL.FTZ R14, R6.reuse, R9 ;  /* 0x00000009060e7220 */ /* 0x040fe20000410000 */
[-C--:B------:R-:W-:Y:S01]  /*70a0*/  FMUL.FTZ R20, R6, R4.reuse ;  /* 0x0000000406147220 */ /* 0x080fe20000410000 */
[C---:B------:R-:W-:Y:S01]  /*70b0*/  FMUL.FTZ R25, R7.reuse, R13 ;  /* 0x0000000d07197220 */ /* 0x040fe20000410000 */
[----:B0-----:R-:W-:Y:S01]  /*70c0*/  FMUL.FTZ R26, R7, R5 ;  /* 0x00000005071a7220 */ /* 0x001fe20000410000 */
[C---:B------:R-:W-:Y:S01]  /*70d0*/  FFMA.FTZ R6, R11.reuse, R4, -R14 ;  /* 0x000000040b067223 */ /* 0x040fe2000001080e */
[----:B------:R-:W-:Y:S01]  /*70e0*/  FFMA.FTZ R9, R11, R9, R20 ;  /* 0x000000090b097223 */ /* 0x000fe20000010014 */
[C---:B------:R-:W-:Y:S01]  /*70f0*/  FFMA.FTZ R7, R12.reuse, R5, -R25 ;  /* 0x000000050c077223 */ /* 0x040fe20000010819 */
[----:B------:R-:W-:Y:S01]  /*7100*/  FFMA.FTZ R26, R12, R13, R26 ;  /* 0x0000000d0c1a7223 */ /* 0x000fe2000001001a */
[----:B------:R-:W-:-:S02]  /*7110*/  F2FP.BF16.F32.PACK_AB R4, R15, R24 ;  /* 0x000000180f04723e */ /* 0x000fc400000010ff */
[----:B------:R-:W-:Y:S02]  /*7120*/  F2FP.BF16.F32.PACK_AB R5, R10, R21 ;  /* 0x000000150a05723e */ /* 0x000fe400000010ff */
[----:B------:R-:W-:Y:S02]  /*7130*/  F2FP.BF16.F32.PACK_AB R6, R9, R6 ;  /* 0x000000060906723e */ /* 0x000fe400000010ff */
[----:B------:R-:W-:-:S05]  /*7140*/  F2FP.BF16.F32.PACK_AB R7, R26, R7 ;  /* 0x000000071a07723e */ /* 0x000fca00000010ff */
[----:B------:R1:W-:Y:S02]  /*7150*/  STS.128 [R8+0x18400], R4 ;  /* 0x0184000408007388 */ /* 0x0003e40000000c00 */
.L_x_735:
[----:B------:R-:W-:Y:S05]  /*7160*/  BSYNC B2 ;  /* 0x0000000000027941 */ /* 0x000fea0003800000 */
.L_x_734:
[----:B------:R-:W-:Y:S05]  /*7170*/  @P1 BRA `(.L_x_733) ;  /* 0x0000000000981947 */ /* 0x000fea0003800000 */
[----:B-1----:R-:W1:Y:S01]  /*7180*/  LDS.128 R4, [R0] ;  /* 0x0000000000047984 */ /* 0x002e620000000c00 */
        /* <DEDUP_REMOVED lines=8> */
[C---:B------:R-:W-:Y:S01]  /*7210*/  IMAD.U32 R11, R6.reuse, 0x10000, RZ ;  /* 0x00010000060b7824 */ /* 0x040fe200078e00ff */
[----:B------:R-:W-:Y:S01]  /*7220*/  LOP3.LUT R6, R6, 0xffff0000, RZ, 0xc0, !PT ;  /* 0xffff000006067812 */ /* 0x000fe200078ec0ff */
[C---:B------:R-:W-:Y:S01]  /*7230*/  FMUL.FTZ R24, R4.reuse, R15 ;  /* 0x0000000f04187220 */ /* 0x040fe20000410000 */
[----:B------:R-:W-:Y:S01]  /*7240*/  FMUL.FTZ R4, R4, R13 ;  /* 0x0000000d04047220 */ /* 0x000fe20000410000 */
[----:B------:R-:W-:-:S02]  /*7250*/  IMAD.U32 R12, R7, 0x10000, RZ ;  /* 0x00010000070c7824 */ /* 0x000fc400078e00ff */
[----:B------:R-:W-:Y:S01]  /*7260*/  FMUL.FTZ R21, R5, R20 ;  /* 0x0000001405157220 */ /* 0x000fe20000410000 */
[----:B------:R-:W-:Y:S01]  /*7270*/  FFMA.FTZ R24, R9, R13, -R24 ;  /* 0x0000000d09187223 */ /* 0x000fe20000010818 */
[-C--:B------:R-:W-:Y:S01]  /*7280*/  FMUL.FTZ R25, R5, R14.reuse ;  /* 0x0000000e05197220 */ /* 0x080fe20000410000 */
[----:B------:R-:W-:Y:S01]  /*7290*/  LOP3.LUT R7, R7, 0xffff0000, RZ, 0xc0, !PT ;  /* 0xffff000007077812 */ /* 0x000fe200078ec0ff */
[----:B------:R-:W-:Y:S01]  /*72a0*/  FFMA.FTZ R15, R9, R15, R4 ;  /* 0x0000000f090f7223 */ /* 0x000fe20000010004 */
[C---:B------:R-:W-:Y:S01]  /*72b0*/  LOP3.LUT R13, R34.reuse, 0xffff0000, RZ, 0xc0, !PT ;  /* 0xffff0000220d7812 */ /* 0x040fe200078ec0ff */
[----:B------:R-:W-:Y:S01]  /*72c0*/  IMAD.U32 R9, R34, 0x10000, RZ ;  /* 0x0001000022097824 */ /* 0x000fe200078e00ff */
[C---:B------:R-:W-:Y:S01]  /*72d0*/  LOP3.LUT R5, R3.reuse, 0xffff0000, RZ, 0xc0, !PT ;  /* 0xffff000003057812 */ /* 0x040fe200078ec0ff */
[----:B------:R-:W-:Y:S02]  /*72e0*/  IMAD.U32 R4, R3, 0x10000, RZ ;  /* 0x0001000003047824 */ /* 0x000fe400078e00ff */
        /* <DEDUP_REMOVED lines=14> */
[----:B------:R2:W-:Y:S02]  /*73d0*/  STS.128 [R0], R4 ;  /* 0x0000000400007388 */ /* 0x0005e40000000c00 */
.L_x_733:
[----:B------:R-:W-:Y:S05]  /*73e0*/  BSYNC B1 ;  /* 0x0000000000017941 */ /* 0x000fea0003800000 */
.L_x_732:
[----:B-12---:R-:W-:-:S05]  /*73f0*/  VIADD R4, R204, 0x40 ;  /* 0x00000040cc047836 */ /* 0x006fca0000000000 */
[----:B------:R-:W-:-:S13]  /*7400*/  ISETP.GE.AND P0, PT, R4, R35, PT ;  /* 0x000000230400720c */ /* 0x000fda0003f06270 */
[----:B------:R-:W-:Y:S05]  /*7410*/  @P0 BRA `(.L_x_736) ;  /* 0x0000001400240947 */ /* 0x000fea0003800000 */
[----:B------:R-:W1:Y:S01]  /*7420*/  LDC R5, c[0x0][0x3f4] ;  /* 0x0000fd00ff057b82 */ /* 0x000e620000000800 */
[----:B------:R-:W-:Y:S01]  /*7430*/  BSSY B1, `(.L_x_737) ;  /* 0x000002a000017945 */ /* 0x000fe20003800000 */
[-C--:B-1----:R-:W-:Y:S02]  /*7440*/  ISETP.GE.AND P0, PT, R22, R5.reuse, PT ;  /* 0x000000051600720c */ /* 0x082fe40003f06270 */
[----:B------:R-:W-:-:S11]  /*7450*/  ISETP.GE.AND P1, PT, R208, R5, PT ;  /* 0x00000005d000720c */ /* 0x000fd60003f26270 */
[----:B------:R-:W-:Y:S05]  /*7460*/  @P0 BRA `(.L_x_738) ;  /* 0x0000000000980947 */ /* 0x000fea0003800000 */
[----:B------:R-:W1:Y:S01]  /*7470*/  LDS.128 R4, [R8+0x1a400] ;  /* 0x01a4000008047984 */ /* 0x000e620000000c00 */
[C---:B------:R-:W-:Y:S01]  /*7480*/  IMAD.U32 R21, R31.reuse, 0x10000, RZ ;  /* 0x000100001f157824 */ /* 0x040fe200078e00ff */
[----:B0-----:R-:W-:Y:S01]  /*7490*/  LOP3.LUT R26, R31, 0xffff0000, RZ, 0xc0, !PT ;  /* 0xffff00001f1a7812 */ /* 0x001fe200078ec0ff */
[C---:B------:R-:W-:Y:S01]  /*74a0*/  IMAD.U32 R15, R28.reuse, 0x10000, RZ ;  /* 0x000100001c0f7824 */ /* 0x040fe200078e00ff */
[----:B------:R-:W-:Y:S01]  /*74b0*/  LOP3.LUT R28, R28, 0xffff0000, RZ, 0xc0, !PT ;  /* 0xffff00001c1c7812 */ /* 0x000fe200078ec0ff */
[C---:B------:R-:W-:Y:S01]  /*74c0*/  IMAD.U32 R25, R32.reuse, 0x10000, RZ ;  /* 0x0001000020197824 */ /* 0x040fe200078e00ff */
[----:B------:R-:W-:Y:S02]  /*74d0*/  LOP3.LUT R32, R32, 0xffff0000, RZ, 0xc0, !PT ;  /* 0xffff000020207812 */ /* 0x000fe400078ec0ff */
[----:B------:R-:W-:Y:S01]  /*74e0*/  LOP3.LUT R24, R27, 0xffff0000, RZ, 0xc0, !PT ;  /* 0xffff00001b187812 */ /* 0x000fe200078ec0ff */
[C---:B-1----:R-:W-:Y:S01]  /*74f0*/  IMAD.U32 R9, R4.reuse, 0x10000, RZ ;  /* 0x0001000004097824 */ /* 0x042fe200078e00ff */
[----:B------:R-:W-:Y:S01]  /*7500*/  LOP3.LUT R4, R4, 0xffff0000, RZ, 0xc0, !PT ;  /* 0xffff000004047812 */ /* 0x000fe200078ec0ff */
[C---:B------:R-:W-:Y:S01]  /*7510*/  IMAD.U32 R10, R5.reuse, 0x10000, RZ ;  /* 0x00010000050a7824 */ /* 0x040fe200078e00ff */
[----:B------:R-:W-:Y:S01]  /*7520*/  LOP3.LUT R5, R5, 0xffff0000, RZ, 0xc0, !PT ;  /* 0xffff000005057812 */ /* 0x000fe200078ec0ff */
[C---:B------:R-:W-:Y:S01]  /*7530*/  IMAD.U32 R11, R6.reuse, 0x10000, RZ ;  /* 0x00010000060b7824 */ /* 0x040fe200078e00ff */
[----:B------:R-:W-:Y:S01]  /*7540*/  LOP3.LUT R6, R6, 0xffff0000, RZ, 0xc0, !PT ;  /* 0xffff000006067812 */ /* 0x000fe200078ec0ff */
[-C--:B------:R-:W-:Y:S01]  /*7550*/  FMUL.FTZ R14, R21, R4.reuse ;  /* 0x00000004150e7220 */ /* 0x080fe20000410000 */
[----:B------:R-:W-:Y:S01]  /*7560*/  FMUL.FTZ R20, R15, R4 ;  /* 0x000000040f147220 */ /* 0x000fe20000410000 */
[C---:B------:R-:W-:Y:S01]  /*7570*/  IMAD.U32 R12, R7.reuse, 0x10000, RZ ;  /* 0x00010000070c7824 */ /* 0x040fe200078e00ff */
[----:B------:R-:W-:Y:S01]  /*7580*/  LOP3.LUT R7, R7, 0xffff0000, RZ, 0xc0, !PT ;  /* 0xffff000007077812 */ /* 0x000fe200078ec0ff */
[----:B------:R-:W-:Y:S01]  /*7590*/  FMUL.FTZ R13, R26, R5 ;  /* 0x000000051a0d7220 */ /* 0x000fe20000410000 */
[-C--:B------:R-:W-:Y:S01]  /*75a0*/  FFMA.FTZ R4, R15, R9.reuse, -R14 ;  /* 0x000000090f047223 */ /* 0x080fe2000001080e */
[----:B------:R-:W-:Y:S01]  /*75b0*/  FFMA.FTZ R9, R21, R9, R20 ;  /* 0x0000000915097223 */ /* 0x000fe20000010014 */
[----:B------:R-:W-:Y:S01]  /*75c0*/  FMUL.FTZ R15, R28, R5 ;  /* 0x000000051c0f7220 */ /* 0x000fe20000410000 */
[----:B------:R-:W-:-:S02]  /*75d0*/  IMAD.U32 R21, R27, 0x10000, RZ ;  /* 0x000100001b157824 */ /* 0x000fc400078e00ff */
[----:B------:R-:W-:Y:S01]  /*75e0*/  FFMA.FTZ R5, R28, R10, -R13 ;  /* 0x0000000a1c057223 */ /* 0x000fe2000001080d */
[----:B------:R-:W-:Y:S01]  /*75f0*/  FMUL.FTZ R14, R25, R6 ;  /* 0x00000006190e7220 */ /* 0x000fe20000410000 */
[----:B------:R-:W-:Y:S01]  /*7600*/  FFMA.FTZ R10, R26, R10, R15 ;  /* 0x0000000a1a0a7223 */ /* 0x000fe2000001000f */
[-C--:B------:R-:W-:Y:S01]  /*7610*/  FMUL.FTZ R13, R32, R7.reuse ;  /* 0x00000007200d7220 */ /* 0x080fe20000410000 */
[C---:B------:R-:W-:Y:S01]  /*7620*/  FMUL.FTZ R20, R21.reuse, R6 ;  /* 0x0000000615147220 */ /* 0x040fe20000410000 */
[C---:B------:R-:W-:Y:S01]  /*7630*/  FMUL.FTZ R15, R24.reuse, R7 ;  /* 0x00000007180f7220 */ /* 0x040fe20000410000 */
[-C--:B------:R-:W-:Y:S01]  /*7640*/  FFMA.FTZ R6, R21, R11.reuse, -R14 ;  /* 0x0000000b15067223 */ /* 0x080fe2000001080e */
[-C--:B------:R-:W-:Y:S01]  /*7650*/  FFMA.FTZ R7, R24, R12.reuse, -R13 ;  /* 0x0000000c18077223 */ /* 0x080fe2000001080d */
[----:B------:R-:W-:Y:S01]  /*7660*/  FFMA.FTZ R11, R25, R11, R20 ;  /* 0x0000000b190b7223 */ /* 0x000fe20000010014 */
[----:B------:R-:W-:Y:S01]  /*7670*/  FFMA.FTZ R12, R32, R12, R15 ;  /* 0x0000000c200c7223 */ /* 0x000fe2000001000f */
[----:B------:R-:W-:-:S02]  /*7680*/  F2FP.BF16.F32.PACK_AB R4, R9, R4 ;  /* 0x000000040904723e */ /* 0x000fc400000010ff */
[----:B------:R-:W-:Y:S02]  /*7690*/  F2FP.BF16.F32.PACK_AB R5, R10, R5 ;  /* 0x000000050a05723e */ /* 0x000fe400000010ff */
[----:B------:R-:W-:Y:S02]  /*76a0*/  F2FP.BF16.F32.PACK_AB R6, R11, R6 ;  /* 0x000000060b06723e */ /* 0x000fe400000010ff */
[----:B------:R-:W-:-:S05]  /*76b0*/  F2FP.BF16.F32.PACK_AB R7, R12, R7 ;  /* 0x000000070c07723e */ /* 0x000fca00000010ff */
[----:B------:R1:W-:Y:S02]  /*76c0*/  STS.128 [R8+0x1a400], R4 ;  /* 0x01a4000408007388 */ /* 0x0003e40000000c00 */
.L_x_738:
[----:B------:R-:W-:Y:S05]  /*76d0*/  BSYNC B1 ;  /* 0x0000000000017941 */ /* 0x000fea0003800000 */
.L_x_737:
[----:B------:R-:W-:Y:S05]  /*76e0*/  @P1 BRA `(.L_x_736) ;  /* 0x0000001000701947 */ /* 0x000fea0003800000 */
[----:B-1----:R-:W1:Y:S01]  /*76f0*/  LDS.128 R4, [R0+0x2000] ;  /* 0x0020000000047984 */ /* 0x002e620000000c00 */
[C---:B------:R-:W-:Y:S01]  /*7700*/  IMAD.U32 R14, R30.reuse, 0x10000, RZ ;  /* 0x000100001e0e7824 */ /* 0x040fe200078e00ff */
[----:B------:R-:W-:Y:S01]  /*7710*/  LOP3.LUT R21, R30, 0xffff0000, RZ, 0xc0, !PT ;  /* 0xffff00001e157812 */ /* 0x000fe200078ec0ff */
[C---:B------:R-:W-:Y:S01]  /*7720*/  IMAD.U32 R20, R33.reuse, 0x10000, RZ ;  /* 0x0001000021147824 */ /* 0x040fe200078e00ff */
[----:B------:R-:W-:Y:S01]  /*7730*/  LOP3.LUT R33, R33, 0xffff0000, RZ, 0xc0, !PT ;  /* 0xffff000021217812 */ /* 0x000fe200078ec0ff */
[----:B------:R-:W-:Y:S02]  /*7740*/  IMAD.U32 R24, R34, 0x10000, RZ ;  /* 0x0001000022187824 */ /* 0x000fe400078e00ff */
        /* <DEDUP_REMOVED lines=8> */
[----:B------:R-:W-:Y:S01]  /*77d0*/  FMUL.FTZ R12, R33, R5 ;  /* 0x00000005210c7220 */ /* 0x000fe20000410000 */
[----:B------:R-:W-:-:S02]  /*77e0*/  IMAD.U32 R11, R7, 0x10000, RZ ;  /* 0x00010000070b7824 */ /* 0x000fc400078e00ff */
[-C--:B------:R-:W-:Y:S01]  /*77f0*/  FFMA.FTZ R4, R14, R8.reuse, -R13 ;  /* 0x000000080e047223 */ /* 0x080fe2000001080d */
[----:B------:R-:W-:Y:S01]  /*7800*/  FFMA.FTZ R15, R20, R8, R15 ;  /* 0x00000008140f7223 */ /* 0x000fe2000001000f */
[C---:B------:R-:W-:Y:S01]  /*7810*/  FMUL.FTZ R8, R21.reuse, R5 ;  /* 0x0000000515087220 */ /* 0x040fe20000410000 */
[-C--:B------:R-:W-:Y:S01]  /*7820*/  FFMA.FTZ R5, R21, R9.reuse, -R12 ;  /* 0x0000000915057223 */ /* 0x080fe2000001080c */
[----:B------:R-:W-:Y:S01]  /*7830*/  LOP3.LUT R7, R7, 0xffff0000, RZ, 0xc0, !PT ;  /* 0xffff000007077812 */ /* 0x000fe200078ec0ff */
[----:B------:R-:W-:Y:S01]  /*7840*/  IMAD.U32 R20, R3, 0x10000, RZ ;  /* 0x0001000003147824 */ /* 0x000fe200078e00ff */
[----:B------:R-:W-:Y:S01]  /*7850*/  LOP3.LUT R21, R34, 0xffff0000, RZ, 0xc0, !PT ;  /* 0xffff000022157812 */ /* 0x000fe200078ec0ff */
[----:B------:R-:W-:Y:S01]  /*7860*/  FFMA.FTZ R8, R33, R9, R8 ;  /* 0x0000000921087223 */ /* 0x000fe20000010008 */
[----:B------:R-:W-:Y:S01]  /*7870*/  LOP3.LUT R13, R3, 0xffff0000, RZ, 0xc0, !PT ;  /* 0xffff0000030d7812 */ /* 0x000fe200078ec0ff */
[-C--:B------:R-:W-:Y:S01]  /*7880*/  FMUL.FTZ R3, R24, R6.reuse ;  /* 0x0000000618037220 */ /* 0x080fe20000410000 */
[C---:B------:R-:W-:Y:S01]  /*7890*/  FMUL.FTZ R9, R20.reuse, R6 ;  /* 0x0000000614097220 */ /* 0x040fe20000410000 */
[-C--:B------:R-:W-:Y:S01]  /*78a0*/  FMUL.FTZ R12, R21, R7.reuse ;  /* 0x00000007150c7220 */ /* 0x080fe20000410000 */
[----:B------:R-:W-:Y:S01]  /*78b0*/  F2FP.BF16.F32.PACK_AB R4, R15, R4 ;  /* 0x000000040f04723e */ /* 0x000fe200000010ff */
[C---:B------:R-:W-:Y:S01]  /*78c0*/  FMUL.FTZ R14, R13.reuse, R7 ;  /* 0x000000070d0e7220 */ /* 0x040fe20000410000 */
[-C--:B------:R-:W-:Y:S01]  /*78d0*/  FFMA.FTZ R3, R20, R10.reuse, -R3 ;  /* 0x0000000a14037223 */ /* 0x080fe20000010803 */
[----:B------:R-:W-:Y:S01]  /*78e0*/  FFMA.FTZ R6, R24, R10, R9 ;  /* 0x0000000a18067223 */ /* 0x000fe20000010009 */
[-C--:B------:R-:W-:Y:S01]  /*78f0*/  FFMA.FTZ R7, R13, R11.reuse, -R12 ;  /* 0x0000000b0d077223 */ /* 0x080fe2000001080c */
[----:B------:R-:W-:Y:S01]  /*7900*/  FFMA.FTZ R14, R21, R11, R14 ;  /* 0x0000000b150e7223 */ /* 0x000fe2000001000e */
[----:B------:R-:W-:-:S02]  /*7910*/  F2FP.BF16.F32.PACK_AB R5, R8, R5 ;  /* 0x000000050805723e */ /* 0x000fc400000010ff */
[----:B------:R-:W-:Y:S02]  /*7920*/  F2FP.BF16.F32.PACK_AB R6, R6, R3 ;  /* 0x000000030606723e */ /* 0x000fe400000010ff */
[----:B------:R-:W-:-:S05]  /*7930*/  F2FP.BF16.F32.PACK_AB R7, R14, R7 ;  /* 0x000000070e07723e */ /* 0x000fca00000010ff */
[----:B------:R2:W-:Y:S01]  /*7940*/  STS.128 [R0+0x2000], R4 ;  /* 0x0020000400007388 */ /* 0x0005e20000000c00 */
[----:B------:R-:W-:Y:S05]  /*7950*/  BRA `(.L_x_736) ;  /* 0x0000000c00d47947 */ /* 0x000fea0003800000 */
.L_x_726:
[----:B------:R-:W-:-:S03]  /*7960*/  UMOV UR4, 0xffffffff ;  /* 0xffffffff00047882 */ /* 0x000fc60000000000 */
[----:B------:R-:W-:Y:S05]  /*7970*/  BRA.DIV UR4, `(.L_x_739) ;  /* 0x000000fa047c7947 */ /* 0x000fea000b800000 */
[----:B------:R0:W1:Y:S04]  /*7980*/  SHFL.IDX PT, R0, R25, RZ, 0x1c1f ;  /* 0x001c1fff19007589 */ /* 0x00006800000e0000 */
[----:B------:R0:W2:Y:S04]  /*7990*/  SHFL.IDX PT, R3, R24, RZ, 0x1c1f ;  /* 0x001c1fff18037589 */ /* 0x0000a800000e0000 */
[----:B------:R0:W3:Y:S04]  /*79a0*/  SHFL.IDX PT, R20, R27, RZ, 0x1c1f ;  /* 0x001c1fff1b147589 */ /* 0x0000e800000e0000 */
[----:B------:R0:W4:Y:S02]  /*79b0*/  SHFL.IDX PT, R14, R26, RZ, 0x1c1f ;  /* 0x001c1fff1a0e7589 */ /* 0x00012400000e0000 */
.L_x_957:
[----:B------:R-:W5:Y:S01]  /*79c0*/  LDL R6, [R1+0x28] ;  /* 0x0000280001067983 */ /* 0x000f620000100800 */
[----:B------:R-:W-:Y:S01]  /*79d0*/  ULDC UR4, c[0x0][0x448] ;  /* 0x0001120000047ab9 */ /* 0x000fe20000000800 */
[----:B------:R-:W0:Y:S01]  /*79e0*/  LDC R47, c[0x0][0x3f4] ;  /* 0x0000fd00ff2f7b82 */ /* 0x000e220000000800 */
[----:B------:R-:W-:Y:S01]  /*79f0*/  IMAD R31, R31, UR4, RZ ;  /* 0x000000041f1f7c24 */ /* 0x000fe2000f8e02ff */
[----:B------:R-:W-:Y:S01]  /*7a00*/  BSSY B1, `(.L_x_740) ;  /* 0x0000017000017945 */ /* 0x000fe20003800000 */
[----:B------:R-:W-:Y:S02]  /*7a10*/  CS2R R10, SRZ ;  /* 0x00000000000a7805 */ /* 0x000fe4000001ff00 */
[----:B------:R-:W-:Y:S02]  /*7a20*/  CS2R R8, SRZ ;  /* 0x0000000000087805 */ /* 0x000fe4000001ff00 */
[----:B------:R-:W-:Y:S02]  /*7a30*/  ISETP.GE.AND P0, PT, R4, R31, PT ;  /* 0x0000001f0400720c */ /* 0x000fe40003f06270 */
[----:B-----5:R-:W-:-:S04]  /*7a40*/  LEA.HI R5, R6, R6, RZ, 0x1 ;  /* 0x0000000606057211 */ /* 0x020fc800078f08ff */
[----:B------:R-:W-:-:S05]  /*7a50*/  LOP3.LUT R5, R5, 0xfffffffe, RZ, 0xc0, !PT ;  /* 0xfffffffe05057812 */ /* 0x000fca00078ec0ff */
[----:B0-----:R-:W-:Y:S01]  /*7a60*/  IMAD.IADD R24, R6, 0x1, -R5 ;  /* 0x0000000106187824 */ /* 0x001fe200078e0a05 */
[----:B------:R-:W-:Y:S02]  /*7a70*/  CS2R R6, SRZ ;  /* 0x0000000000067805 */ /* 0x000fe4000001ff00 */
[----:B------:R-:W-:Y:S02]  /*7a80*/  CS2R R4, SRZ ;  /* 0x0000000000047805 */ /* 0x000fe4000001ff00 */
[----:B------:R-:W-:Y:S01]  /*7a90*/  SHF.L.U32 R24, R24, 0x1f, RZ ;  /* 0x0000001f18187819 */ /* 0x000fe200000006ff */
[----:B------:R-:W-:Y:S06]  /*7aa0*/  @P0 BRA `(.L_x_741) ;  /* 0x0000000000300947 */ /* 0x000fec0003800000 */
[----:B------:R-:W-:Y:S01]  /*7ab0*/  ULDC UR4, c[0x0][0x3f4] ;  /* 0x0000fd0000047ab9 */ /* 0x000fe20000000800 */
[C---:B------:R-:W-:Y:S01]  /*7ac0*/  IMAD.SHL.U32 R15, R16.reuse, 0x2, RZ ;  /* 0x00000002100f7824 */ /* 0x040fe200078e00ff */
[C---:B------:R-:W-:Y:S02]  /*7ad0*/  ISETP.GE.AND P2, PT, R16.reuse, UR4, PT ;  /* 0x0000000410007c0c */ /* 0x040fe4000bf46270 */
[----:B------:R-:W-:Y:S02]  /*7ae0*/  SHF.L.U64.HI R7, R16, 0x1, R17 ;  /* 0x0000000110077819 */ /* 0x000fe40000010211 */
[-C--:B--2---:R-:W-:Y:S02]  /*7af0*/  IADD3 R12, P0, R3, R15.reuse, RZ ;  /* 0x0000000f030c7210 */ /* 0x084fe40007f1e0ff */
[----:B----4-:R-:W-:-:S03]  /*7b00*/  IADD3 R14, P1, R14, R15, RZ ;  /* 0x0000000f0e0e7210 */ /* 0x010fc60007f3e0ff */
[--C-:B-1----:R-:W-:Y:S02]  /*7b10*/  IMAD.X R13, R0, 0x1, R7.reuse, P0 ;  /* 0x00000001000d7824 */ /* 0x102fe400000e0607 */
[----:B---3--:R-:W-:Y:S01]  /*7b20*/  IMAD.X R15, R20, 0x1, R7, P1 ;  /* 0x00000001140f7824 */ /* 0x008fe200008e0607 */
[----:B------:R-:W-:Y:S01]  /*7b30*/  CS2R R6, SRZ ;  /* 0x0000000000067805 */ /* 0x000fe2000001ff00 */
[----:B------:R-:W-:Y:S06]  /*7b40*/  @P2 BRA `(.L_x_741) ;  /* 0x0000000000082947 */ /* 0x000fec0003800000 */
[----:B------:R0:W5:Y:S04]  /*7b50*/  LD.E.128 R8, desc[UR40][R12.64] ;  /* 0x000000280c087980 */ /* 0x000168000c101d00 */
[----:B------:R0:W5:Y:S02]  /*7b60*/  LD.E.128 R4, desc[UR40][R14.64] ;  /* 0x000000280e047980 */ /* 0x000164000c101d00 */
.L_x_741:
[----:B------:R-:W-:Y:S05]  /*7b70*/  BSYNC B1 ;  /* 0x0000000000017941 */ /* 0x000fea0003800000 */
.L_x_740:
[----:B------:R-:W4:Y:S01]  /*7b80*/  SYNCS.PHASECHK.TRANS64.TRYWAIT P1, [R19+URZ+0x22800], R24 ;  /* 0x02280018130075a7 */ /* 0x000f22000802017f */
[----:B-1----:R-:W-:Y:S01]  /*7b90*/  IMAD R0, R33, -0x80, R31 ;  /* 0xffffff8021007824 */ /* 0x002fe200078e021f */
[--C-:B-----5:R-:W-:Y:S01]  /*7ba0*/  SHF.R.U64 R25, R8, 0x10, R9.reuse ;  /* 0x0000001008197819 */ /* 0x120fe20000001209 */
[--C-:B0-----:R-:W-:Y:S01]  /*7bb0*/  IMAD.MOV.U32 R15, RZ, RZ, R9.reuse ;  /* 0x000000ffff0f7224 */ /* 0x101fe200078e0009 */
[----:B------:R-:W-:Y:S01]  /*7bc0*/  SHF.R.U32.HI R26, RZ, 0x10, R9 ;  /* 0x00000010ff1a7819 */ /* 0x000fe20000011609 */
[----:B--2---:R-:W-:Y:S01]  /*7bd0*/  IMAD.MOV.U32 R3, RZ, RZ, R10 ;  /* 0x000000ffff037224 */ /* 0x004fe200078e000a */
[--C-:B---3--:R-:W-:Y:S01]  /*7be0*/  SHF.R.U64 R20, R10, 0x10, R11.reuse ;  /* 0x000000100a147819 */ /* 0x108fe2000000120b */
[----:B----4-:R-:W-:Y:S01]  /*7bf0*/  IMAD.MOV.U32 R14, RZ, RZ, R8 ;  /* 0x000000ffff0e7224 */ /* 0x010fe200078e0008 */
[--C-:B------:R-:W-:Y:S01]  /*7c00*/  SHF.R.U32.HI R10, RZ, 0x10, R11.reuse ;  /* 0x00000010ff0a7819 */ /* 0x100fe2000001160b */
[----:B------:R-:W-:Y:S01]  /*7c10*/  IMAD.MOV.U32 R9, RZ, RZ, R11 ;  /* 0x000000ffff097224 */ /* 0x000fe200078e000b */
[--C-:B------:R-:W-:Y:S01]  /*7c20*/  SHF.R.U64 R21, R4, 0x10, R5.reuse ;  /* 0x0000001004157819 */ /* 0x100fe20000001205 */
[----:B------:R-:W-:Y:S01]  /*7c30*/  IMAD.MOV.U32 R8, RZ, RZ, R4 ;  /* 0x000000ffff087224 */ /* 0x000fe200078e0004 */
[--C-:B------:R-:W-:Y:S01]  /*7c40*/  SHF.R.U32.HI R11, RZ, 0x10, R5.reuse ;  /* 0x00000010ff0b7819 */ /* 0x100fe20000011605 */
[----:B------:R-:W-:Y:S01]  /*7c50*/  IMAD.MOV.U32 R12, RZ, RZ, R5 ;  /* 0x000000ffff0c7224 */ /* 0x000fe200078e0005 */
[----:B------:R-:W-:Y:S01]  /*7c60*/  ISETP.GE.AND P0, PT, R16, R47, PT ;  /* 0x0000002f1000720c */ /* 0x000fe20003f06270 */
[----:B------:R-:W-:Y:S01]  /*7c70*/  IMAD.MOV.U32 R4, RZ, RZ, R6 ;  /* 0x000000ffff047224 */ /* 0x000fe200078e0006 */
[----:B------:R-:W-:Y:S01]  /*7c80*/  VIMNMX R27, R0, 0x80, PT ;  /* 0x00000080001b7848 */ /* 0x000fe20003fe0100 */
[--C-:B------:R-:W-:Y:S01]  /*7c90*/  IMAD.MOV.U32 R13, RZ, RZ, R7.reuse ;  /* 0x000000ffff0d7224 */ /* 0x100fe200078e0007 */
[--C-:B------:R-:W-:Y:S01]  /*7ca0*/  SHF.R.U64 R5, R6, 0x10, R7.reuse ;  /* 0x0000001006057819 */ /* 0x100fe20000001207 */
[C---:B------:R-:W-:Y:S01]  /*7cb0*/  VIADD R28, R204.reuse, 0x40 ;  /* 0x00000040cc1c7836 */ /* 0x040fe20000000000 */
[----:B------:R-:W-:Y:S01]  /*7cc0*/  SHF.R.U32.HI R6, RZ, 0x10, R7 ;  /* 0x00000010ff067819 */ /* 0x000fe20000011607 */
[----:B------:R-:W-:Y:S01]  /*7cd0*/  BSSY B1, `(.L_x_742) ;  /* 0x000000c000017945 */ /* 0x000fe20003800000 */
[----:B------:R-:W-:-:S02]  /*7ce0*/  ISETP.GE.OR P2, PT, R204, R27, P0 ;  /* 0x0000001bcc00720c */ /* 0x000fc40000746670 */
[----:B------:R-:W-:Y:S02]  /*7cf0*/  PRMT R42, R3, 0x5410, R20 ;  /* 0x00005410032a7816 */ /* 0x000fe40000000014 */
[----:B------:R-:W-:Y:S02]  /*7d00*/  PRMT R40, R14, 0x5410, R25 ;  /* 0x000054100e287816 */ /* 0x000fe40000000019 */
[----:B------:R-:W-:Y:S02]  /*7d10*/  ISETP.GE.OR P0, PT, R28, R27, P0 ;  /* 0x0000001b1c00720c */ /* 0x000fe40000706670 */
[----:B------:R-:W-:Y:S02]  /*7d20*/  PRMT R0, R15, 0x5410, R26 ;  /* 0x000054100f007816 */ /* 0x000fe4000000001a */
[----:B------:R-:W-:Y:S02]  /*7d30*/  PRMT R3, R9, 0x5410, R10 ;  /* 0x0000541009037816 */ /* 0x000fe4000000000a */
[----:B------:R-:W-:-:S02]  /*7d40*/  PRMT R44, R8, 0x5410, R21 ;  /* 0x00005410082c7816 */ /* 0x000fc40000000015 */
[----:B------:R-:W-:Y:S02]  /*7d50*/  PRMT R12, R12, 0x5410, R11 ;  /* 0x000054100c0c7816 */ /* 0x000fe4000000000b */
[----:B------:R-:W-:Y:S02]  /*7d60*/  PRMT R46, R4, 0x5410, R5 ;  /* 0x00005410042e7816 */ /* 0x000fe40000000005 */
[----:B------:R-:W-:Y:S01]  /*7d70*/  PRMT R13, R13, 0x5410, R6 ;  /* 0x000054100d0d7816 */ /* 0x000fe20000000006 */
[----:B------:R-:W-:Y:S06]  /*7d80*/  @!P1 BRA `(.L_x_743) ;  /* 0x000000f400e89947 */ /* 0x000fec0003800000 */
.L_x_958:
[----:B------:R-:W-:Y:S05]  /*7d90*/  BSYNC B1 ;  /* 0x0000000000017941 */ /* 0x000fea0003800000 */
.L_x_742:
[----:B------:R-:W-:Y:S04]  /*7da0*/  BSSY B1, `(.L_x_744) ;  /* 0x000005b000017945 */ /* 0x000fe80003800000 */
[----:B------:R-:W-:Y:S05]  /*7db0*/  @P2 BRA `(.L_x_745) ;  /* 0x0000000400642947 */ /* 0x000fea0003800000 */
[----:B------:R-:W2:Y:S01]  /*7dc0*/  LDL R4, [R1+0x30] ;  /* 0x0000300001047983 */ /* 0x000ea20000100800 */
[----:B------:R-:W-:Y:S01]  /*7dd0*/  IMAD.IADD R5, R16, 0x1, R47 ;  /* 0x0000000110057824 */ /* 0x000fe200078e022f */
[C---:B------:R-:W-:Y:S01]  /*7de0*/  LOP3.LUT R35, R44.reuse, 0xffff0000, RZ, 0xc0, !PT ;  /* 0xffff00002c237812 */ /* 0x040fe200078ec0ff */
[----:B------:R-:W-:Y:S02]  /*7df0*/  IMAD.U32 R33, R44, 0x10000, RZ ;  /* 0x000100002c217824 */ /* 0x000fe400078e00ff */
[----:B------:R-:W-:Y:S02]  /*7e00*/  IMAD.U32 R31, R40, 0x10000, RZ ;  /* 0x00010000281f7824 */ /* 0x000fe400078e00ff */
[----:B--2---:R-:W-:-:S05]  /*7e10*/  IMAD.SHL.U32 R4, R4, 0x40, RZ ;  /* 0x0000004004047824 */ /* 0x004fca00078e00ff */
[----:B------:R-:W-:-:S04]  /*7e20*/  LOP3.LUT R6, R4, 0x1c0, RZ, 0xc0, !PT ;  /* 0x000001c004067812 */ /* 0x000fc800078ec0ff */
[----:B------:R-:W-:Y:S02]  /*7e30*/  SHF.R.U32.HI R7, RZ, 0x3, R6 ;  /* 0x00000003ff077819 */ /* 0x000fe40000011606 */
[C---:B------:R-:W-:Y:S02]  /*7e40*/  LOP3.LUT R5, R6.reuse, 0x38, R5, 0xf8, !PT ;  /* 0x0000003806057812 */ /* 0x040fe400078ef805 */
[----:B------:R-:W-:Y:S02]  /*7e50*/  LOP3.LUT R4, R6, 0x38, R16, 0xf8, !PT ;  /* 0x0000003806047812 */ /* 0x000fe400078ef810 */
[-C--:B------:R-:W-:Y:S02]  /*7e60*/  LOP3.LUT R6, R5, R7.reuse, RZ, 0x3c, !PT ;  /* 0x0000000705067212 */ /* 0x080fe400078e3cff */
[----:B------:R-:W-:-:S03]  /*7e70*/  LOP3.LUT R4, R4, R7, RZ, 0x3c, !PT ;  /* 0x0000000704047212 */ /* 0x000fc600078e3cff */
[C---:B------:R-:W-:Y:S02]  /*7e80*/  IMAD R8, R229.reuse, 0x200, R6 ;  /* 0x00000200e5087824 */ /* 0x040fe400078e0206 */
[----:B------:R-:W-:Y:S02]  /*7e90*/  IMAD R4, R229, 0x200, R4 ;  /* 0x00000200e5047824 */ /* 0x000fe400078e0204 */
[--C-:B------:R-:W-:Y:S02]  /*7ea0*/  IMAD R38, R8, 0x2, R19.reuse ;  /* 0x0000000208267824 */ /* 0x100fe400078e0213 */
[----:B------:R-:W-:-:S03]  /*7eb0*/  IMAD R36, R4, 0x2, R19 ;  /* 0x0000000204247824 */ /* 0x000fc600078e0213 */
[----:B------:R-:W0:Y:S04]  /*7ec0*/  LDS.128 R8, [R38+0x18400] ;  /* 0x0184000026087984 */ /* 0x000e280000000c00 */
[----:B------:R-:W1:Y:S01]  /*7ed0*/  LDS.128 R4, [R36+0x18400] ;  /* 0x0184000024047984 */ /* 0x000e620000000c00 */
[C---:B0-----:R-:W-:Y:S01]  /*7ee0*/  IMAD.U32 R24, R8.reuse, 0x10000, RZ ;  /* 0x0001000008187824 */ /* 0x041fe200078e00ff */
[----:B------:R-:W-:Y:S01]  /*7ef0*/  LOP3.LUT R8, R8, 0xffff0000, RZ, 0xc0, !PT ;  /* 0xffff000008087812 */ /* 0x000fe200078ec0ff */
[C---:B------:R-:W-:Y:S01]  /*7f00*/  IMAD.U32 R26, R10.reuse, 0x10000, RZ ;  /* 0x000100000a1a7824 */ /* 0x040fe200078e00ff */
[----:B------:R-:W-:Y:S01]  /*7f10*/  LOP3.LUT R10, R10, 0xffff0000, RZ, 0xc0, !PT ;  /* 0xffff00000a0a7812 */ /* 0x000fe200078ec0ff */
[----:B-1----:R-:W-:Y:S02]  /*7f20*/  IMAD.U32 R14, R4, 0x10000, RZ ;  /* 0x00010000040e7824 */ /* 0x002fe400078e00ff */
[C---:B------:R-:W-:Y:S01]  /*7f30*/  FMUL.FTZ R37, R24.reuse, R33 ;  /* 0x0000002118257220 */ /* 0x040fe20000410000 */
[----:B------:R-:W-:Y:S01]  /*7f40*/  FMUL.FTZ R39, R24, R31 ;  /* 0x0000001f18277220 */ /* 0x000fe20000410000 */
[----:B------:R-:W-:Y:S01]  /*7f50*/  LOP3.LUT R4, R4, 0xffff0000, RZ, 0xc0, !PT ;  /* 0xffff000004047812 */ /* 0x000fe200078ec0ff */
[----:B------:R-:W-:Y:S01]  /*7f60*/  FMUL.FTZ R41, R8, R35 ;  /* 0x0000002308297220 */ /* 0x000fe20000410000 */
[----:B------:R-:W-:Y:S01]  /*7f70*/  FFMA.FTZ R24, R14, R31, -R37 ;  /* 0x0000001f0e187223 */ /* 0x000fe20000010825 */
[----:B------:R-:W-:Y:S01]  /*7f80*/  LOP3.LUT R31, R40, 0xffff0000, RZ, 0xc0, !PT ;  /* 0xffff0000281f7812 */ /* 0x000fe200078ec0ff */
[----:B------:R-:W-:-:S02]  /*7f90*/  IMAD.U32 R37, R46, 0x10000, RZ ;  /* 0x000100002e257824 */ /* 0x000fc400078e00ff */
[----:B------:R-:W-:Y:S01]  /*7fa0*/  FFMA.FTZ R28, R14, R33, R39 ;  /* 0x000000210e1c7223 */ /* 0x000fe20000010027 */
[----:B------:R-:W-:Y:S01]  /*7fb0*/  IMAD.U32 R33, R42, 0x10000, RZ ;  /* 0x000100002a217824 */ /* 0x000fe200078e00ff */
[----:B------:R-:W-:Y:S01]  /*7fc0*/  LOP3.LUT R39, R46, 0xffff0000, RZ, 0xc0, !PT ;  /* 0xffff00002e277812 */ /* 0x000fe200078ec0ff */
[-C--:B------:R-:W-:Y:S01]  /*7fd0*/  FMUL.FTZ R43, R8, R31.reuse ;  /* 0x0000001f082b7220 */ /* 0x080fe20000410000 */
[----:B------:R-:W-:Y:S01]  /*7fe0*/  FFMA.FTZ R41, R4, R31, -R41 ;  /* 0x0000001f04297223 */ /* 0x000fe20000010829 */
[----:B------:R-:W-:Y:S02]  /*7ff0*/  IMAD.U32 R20, R6, 0x10000, RZ ;  /* 0x0001000006147824 */ /* 0x000fe400078e00ff */
[C---:B------:R-:W-:Y:S01]  /*8000*/  FMUL.FTZ R31, R26.reuse, R37 ;  /* 0x000000251a1f7220 */ /* 0x040fe20000410000 */
[----:B------:R-:W-:Y:S01]  /*8010*/  FMUL.FTZ R26, R26, R33 ;  /* 0x000000211a1a7220 */ /* 0x000fe20000410000 */
[----:B------:R-:W-:Y:S01]  /*8020*/  LOP3.LUT R6, R6, 0xffff0000, RZ, 0xc0, !PT ;  /* 0xffff000006067812 */ /* 0x000fe200078ec0ff */
[----:B------:R-:W-:Y:S01]  /*8030*/  FFMA.FTZ R43, R4, R35, R43 ;  /* 0x00000023042b7223 */ /* 0x000fe2000001002b */
[----:B------:R-:W-:Y:S01]  /*8040*/  FFMA.FTZ R33, R20, R33, -R31 ;  /* 0x0000002114217223 */ /* 0x000fe2000001081f */
[----:B------:R-:W-:Y:S01]  /*8050*/  LOP3.LUT R31, R42, 0xffff0000, RZ, 0xc0, !PT ;  /* 0xffff00002a1f7812 */ /* 0x000fe200078ec0ff */
[----:B------:R-:W-:-:S02]  /*8060*/  IMAD.U32 R25, R9, 0x10000, RZ ;  /* 0x0001000009197824 */ /* 0x000fc400078e00ff */
[----:B------:R-:W-:Y:S01]  /*8070*/  FMUL.FTZ R35, R10, R39 ;  /* 0x000000270a237220 */ /* 0x000fe20000410000 */
[----:B------:R-:W-:Y:S02]  /*8080*/  IMAD.U32 R14, R12, 0x10000, RZ ;  /* 0x000100000c0e7824 */ /* 0x000fe400078e00ff */
[----:B------:R-:W-:Y:S01]  /*8090*/  FFMA.FTZ R37, R20, R37, R26 ;  /* 0x0000002514257223 */ /* 0x000fe2000001001a */
[-C--:B------:R-:W-:Y:S01]  /*80a0*/  FMUL.FTZ R45, R10, R31.reuse ;  /* 0x0000001f0a2d7220 */ /* 0x080fe20000410000 */
[----:B------:R-:W-:Y:S02]  /*80b0*/  IMAD.U32 R27, R11, 0x10000, RZ ;  /* 0x000100000b1b7824 */ /* 0x000fe400078e00ff */
[----:B------:R-:W-:Y:S01]  /*80c0*/  FFMA.FTZ R30, R6, R31, -R35 ;  /* 0x0000001f061e7223 */ /* 0x000fe20000010823 */
[----:B------:R-:W-:Y:S02]  /*80d0*/  IMAD.U32 R4, R0, 0x10000, RZ ;  /* 0x0001000000047824 */ /* 0x000fe400078e00ff */
[----:B------:R-:W-:Y:S01]  /*80e0*/  FMUL.FTZ R20, R25, R14 ;  /* 0x0000000e19147220 */ /* 0x000fe20000410000 */
[----:B------:R-:W-:-:S02]  /*80f0*/  IMAD.U32 R10, R13, 0x10000, RZ ;  /* 0x000100000d0a7824 */ /* 0x000fc400078e00ff */
[----:B------:R-:W-:Y:S01]  /*8100*/  FFMA.FTZ R32, R6, R39, R45 ;  /* 0x0000002706207223 */ /* 0x000fe2000001002d */
[----:B------:R-:W-:Y:S02]  /*8110*/  IMAD.U32 R8, R3, 0x10000, RZ ;  /* 0x0001000003087824 */ /* 0x000fe400078e00ff */
[----:B------:R-:W-:Y:S01]  /*8120*/  FMUL.FTZ R25, R25, R4 ;  /* 0x0000000419197220 */ /* 0x000fe20000410000 */
[----:B------:R-:W-:Y:S02]  /*8130*/  IMAD.U32 R15, R5, 0x10000, RZ ;  /* 0x00010000050f7824 */ /* 0x000fe400078e00ff */
[----:B------:R-:W-:Y:S01]  /*8140*/  FMUL.FTZ R6, R27, R10 ;  /* 0x0000000a1b067220 */ /* 0x000fe20000410000 */
[----:B------:R-:W-:Y:S02]  /*8150*/  IMAD.U32 R21, R7, 0x10000, RZ ;  /* 0x0001000007157824 */ /* 0x000fe400078e00ff */
[----:B------:R-:W-:Y:S01]  /*8160*/  FMUL.FTZ R26, R27, R8 ;  /* 0x000000081b1a7220 */ /* 0x000fe20000410000 */
[----:B------:R-:W-:Y:S01]  /*8170*/  FFMA.FTZ R25, R15, R14, R25 ;  /* 0x0000000e0f197223 */ /* 0x000fe20000010019 */
[----:B------:R-:W-:Y:S01]  /*8180*/  LOP3.LUT R9, R9, 0xffff0000, RZ, 0xc0, !PT ;  /* 0xffff000009097812 */ /* 0x000fe200078ec0ff */
[----:B------:R-:W-:Y:S01]  /*8190*/  FFMA.FTZ R27, R21, R8, -R6 ;  /* 0x00000008151b7223 */ /* 0x000fe20000010806 */
[----:B------:R-:W-:Y:S01]  /*81a0*/  LOP3.LUT R11, R11, 0xffff0000, RZ, 0xc0, !PT ;  /* 0xffff00000b0b7812 */ /* 0x000fe200078ec0ff */
[----:B------:R-:W-:Y:S01]  /*81b0*/  FFMA.FTZ R20, R15, R4, -R20 ;  /* 0x000000040f147223 */ /* 0x000fe20000010814 */
[----:B------:R-:W-:Y:S01]  /*81c0*/  LOP3.LUT R8, R12, 0xffff0000, RZ, 0xc0, !PT ;  /* 0xffff00000c087812 */ /* 0x000fe200078ec0ff */
[----:B------:R-:W-:Y:S01]  /*81d0*/  FFMA.FTZ R21, R21, R10, R26 ;  /* 0x0000000a15157223 */ /* 0x000fe2000001001a */
[----:B------:R-:W-:-:S02]  /*81e0*/  LOP3.LUT R14, R13, 0xffff0000, RZ, 0xc0, !PT ;  /* 0xffff00000d0e7812 */ /* 0x000fc400078ec0ff */
[----:B------:R-:W-:Y:S01]  /*81f0*/  LOP3.LUT R4, R0, 0xffff0000, RZ, 0xc0, !PT ;  /* 0xffff000000047812 */ /* 0x000fe200078ec0ff */
[----:B------:R-:W-:Y:S01]  /*8200*/  FMUL.FTZ R10, R9, R8 ;  /* 0x00000008090a7220 */ /* 0x000fe20000410000 */
[----:B------:R-:W-:Y:S01]  /*8210*/  LOP3.LUT R6, R3, 0xffff0000, RZ, 0xc0, !PT ;  /* 0xffff000003067812 */ /* 0x000fe200078ec0ff */
[----:B------:R-:W-:Y:S01]  /*8220*/  FMUL.FTZ R34, R11, R14 ;  /* 0x0000000e0b227220 */ /* 0x000fe20000410000 */
[----:B------:R-:W-:Y:S01]  /*8230*/  LOP3.LUT R5, R5, 0xffff0000, RZ, 0xc0, !PT ;  /* 0xffff000005057812 */ /* 0x000fe200078ec0ff */
[----:B------:R-:W-:Y:S01]  /*8240*/  FMUL.FTZ R15, R9, R4 ;  /* 0x00000004090f7220 */ /* 0x000fe20000410000 */
[----:B------:R-:W-:Y:S01]  /*8250*/  LOP3.LUT R7, R7, 0xffff0000, RZ, 0xc0, !PT ;  /* 0xffff000007077812 */ /* 0x000fe200078ec0ff */
[----:B------:R-:W-:Y:S02]  /*8260*/  FMUL.FTZ R11, R11, R6 ;  /* 0x000000060b0b7220 */ /* 0x000fe40000410000 */
        /* <DEDUP_REMOVED lines=8> */
[----:B------:R-:W-:Y:S02]  /*82f0*/  F2FP.BF16.F32.PACK_AB R8, R43, R28 ;  /* 0x0000001c2b08723e */ /* 0x000fe400000010ff */
[----:B------:R-:W-:Y:S01]  /*8300*/  F2FP.BF16.F32.PACK_AB R10, R32, R37 ;  /* 0x00000025200a723e */ /* 0x000fe200000010ff */
[----:B------:R1:W-:Y:S01]  /*8310*/  STS.128 [R36+0x18400], R4 ;  /* 0x0184000424007388 */ /* 0x0003e20000000c00 */
[----:B------:R-:W-:-:S02]  /*8320*/  F2FP.BF16.F32.PACK_AB R9, R26, R25 ;  /* 0x000000191a09723e */ /* 0x000fc400000010ff */
[----:B------:R-:W-:-:S05]  /*8330*/  F2FP.BF16.F32.PACK_AB R11, R14, R21 ;  /* 0x000000150e0b723e */ /* 0x000fca00000010ff */
[----:B------:R1:W-:Y:S02]  /*8340*/  STS.128 [R38+0x18400], R8 ;  /* 0x0184000826007388 */ /* 0x0003e40000000c00 */
.L_x_745:
[----:B------:R-:W-:Y:S05]  /*8350*/  BSYNC B1 ;  /* 0x0000000000017941 */ /* 0x000fea0003800000 */
.L_x_744:
[----:B------:R-:W-:Y:S05]  /*8360*/  @P0 BRA `(.L_x_736) ;  /* 0x0000000400500947 */ /* 0x000fea0003800000 */
[----:B-1----:R-:W2:Y:S01]  /*8370*/  LDL R5, [R1+0x4] ;  /* 0x0000040001057983 */ /* 0x002ea20000100800 */
[----:B------:R-:W-:-:S03]  /*8380*/  SHF.R.U32.HI R6, RZ, 0x3, R227 ;  /* 0x00000003ff067819 */ /* 0x000fc600000116e3 */
[----:B------:R-:W3:Y:S01]  /*8390*/  LDL R38, [R1+0x44] ;  /* 0x0000440001267983 */ /* 0x000ee20000100800 */
[----:B------:R-:W-:Y:S01]  /*83a0*/  IMAD.IADD R4, R16, 0x1, R47 ;  /* 0x0000000110047824 */ /* 0x000fe200078e022f */
[----:B------:R-:W-:Y:S01]  /*83b0*/  LOP3.LUT R41, R12, 0xffff0000, RZ, 0xc0, !PT ;  /* 0xffff00000c297812 */ /* 0x000fe200078ec0ff */
[C---:B------:R-:W-:Y:S01]  /*83c0*/  IMAD.U32 R33, R44.reuse, 0x10000, RZ ;  /* 0x000100002c217824 */ /* 0x040fe200078e00ff */
[----:B------:R-:W-:Y:S01]  /*83d0*/  LOP3.LUT R44, R44, 0xffff0000, RZ, 0xc0, !PT ;  /* 0xffff00002c2c7812 */ /* 0x000fe200078ec0ff */
[----:B------:R-:W-:Y:S01]  /*83e0*/  IMAD.U32 R31, R40, 0x10000, RZ ;  /* 0x00010000281f7824 */ /* 0x000fe200078e00ff */
[----:B------:R-:W-:Y:S01]  /*83f0*/  LOP3.LUT R4, R227, 0x38, R4, 0xf8, !PT ;  /* 0x00000038e3047812 */ /* 0x000fe200078ef804 */
[----:B------:R-:W-:Y:S01]  /*8400*/  IMAD.U32 R36, R12, 0x10000, RZ ;  /* 0x000100000c247824 */ /* 0x000fe200078e00ff */
[----:B------:R-:W-:Y:S01]  /*8410*/  LOP3.LUT R40, R40, 0xffff0000, RZ, 0xc0, !PT ;  /* 0xffff000028287812 */ /* 0x000fe200078ec0ff */
[----:B------:R-:W-:Y:S01]  /*8420*/  IMAD.U32 R34, R0, 0x10000, RZ ;  /* 0x0001000000227824 */ /* 0x000fe200078e00ff */
[----:B------:R-:W-:Y:S01]  /*8430*/  LOP3.LUT R4, R4, R6, RZ, 0x3c, !PT ;  /* 0x0000000604047212 */ /* 0x000fe200078e3cff */
[C---:B------:R-:W-:Y:S01]  /*8440*/  IMAD.U32 R37, R46.reuse, 0x10000, RZ ;  /* 0x000100002e257824 */ /* 0x040fe200078e00ff */
[----:B------:R-:W-:Y:S01]  /*8450*/  LOP3.LUT R46, R46, 0xffff0000, RZ, 0xc0, !PT ;  /* 0xffff00002e2e7812 */ /* 0x000fe200078ec0ff */
[C---:B------:R-:W-:Y:S01]  /*8460*/  IMAD.U32 R35, R42.reuse, 0x10000, RZ ;  /* 0x000100002a237824 */ /* 0x040fe200078e00ff */
[----:B------:R-:W-:-:S02]  /*8470*/  LOP3.LUT R42, R42, 0xffff0000, RZ, 0xc0, !PT ;  /* 0xffff00002a2a7812 */ /* 0x000fc400078ec0ff */
[----:B------:R-:W-:Y:S01]  /*8480*/  LOP3.LUT R39, R0, 0xffff0000, RZ, 0xc0, !PT ;  /* 0xffff000000277812 */ /* 0x000fe200078ec0ff */
[----:B--2---:R-:W-:-:S04]  /*8490*/  IMAD.IADD R8, R5, 0x1, R4 ;  /* 0x0000000105087824 */ /* 0x004fc800078e0204 */
[----:B------:R-:W-:Y:S01]  /*84a0*/  IMAD R14, R8, 0x2, R19 ;  /* 0x00000002080e7824 */ /* 0x000fe200078e0213 */
[----:B---3--:R-:W1:Y:S04]  /*84b0*/  LDS.128 R4, [R38+0x18400] ;  /* 0x0184000026047984 */ /* 0x008e680000000c00 */
[----:B------:R-:W2:Y:S01]  /*84c0*/  LDS.128 R8, [R14+0x18400] ;  /* 0x018400000e087984 */ /* 0x000ea20000000c00 */
[C---:B-1----:R-:W-:Y:S01]  /*84d0*/  IMAD.U32 R15, R4.reuse, 0x10000, RZ ;  /* 0x00010000040f7824 */ /* 0x042fe200078e00ff */
[----:B------:R-:W-:Y:S01]  /*84e0*/  LOP3.LUT R4, R4, 0xffff0000, RZ, 0xc0, !PT ;  /* 0xffff000004047812 */ /* 0x000fe200078ec0ff */
[C---:B------:R-:W-:Y:S01]  /*84f0*/  IMAD.U32 R20, R5.reuse, 0x10000, RZ ;  /* 0x0001000005147824 */ /* 0x040fe200078e00ff */
[----:B------:R-:W-:Y:S01]  /*8500*/  LOP3.LUT R5, R5, 0xffff0000, RZ, 0xc0, !PT ;  /* 0xffff000005057812 */ /* 0x000fe200078ec0ff */
[C---:B--2---:R-:W-:Y:S01]  /*8510*/  IMAD.U32 R25, R8.reuse, 0x10000, RZ ;  /* 0x0001000008197824 */ /* 0x044fe200078e00ff */
        /* <DEDUP_REMOVED lines=10> */
[----:B------:R-:W-:Y:S01]  /*85c0*/  FFMA.FTZ R25, R40, R4, -R25 ;  /* 0x0000000428197223 */ /* 0x000fe20000010819 */
[-C--:B------:R-:W-:Y:S01]  /*85d0*/  FMUL.FTZ R31, R36, R26.reuse ;  /* 0x0000001a241f7220 */ /* 0x080fe20000410000 */
[----:B------:R-:W-:Y:S01]  /*85e0*/  FMUL.FTZ R33, R34, R26 ;  /* 0x0000001a22217220 */ /* 0x000fe20000410000 */
[----:B------:R-:W-:Y:S01]  /*85f0*/  FFMA.FTZ R15, R44, R4, R15 ;  /* 0x000000042c0f7223 */ /* 0x000fe2000001000f */
[----:B------:R-:W-:Y:S02]  /*8600*/  IMAD.U32 R21, R6, 0x10000, RZ ;  /* 0x0001000006157824 */ /* 0x000fe400078e00ff */
[-C--:B------:R-:W-:Y:S01]  /*8610*/  FMUL.FTZ R4, R37, R27.reuse ;  /* 0x0000001b25047220 */ /* 0x080fe20000410000 */
[----:B------:R-:W-:Y:S01]  /*8620*/  LOP3.LUT R10, R10, 0xffff0000, RZ, 0xc0, !PT ;  /* 0xffff00000a0a7812 */ /* 0x000fe200078ec0ff */
[-C--:B------:R-:W-:Y:S01]  /*8630*/  FFMA.FTZ R31, R34, R20.reuse, -R31 ;  /* 0x00000014221f7223 */ /* 0x080fe2000001081f */
[----:B------:R-:W-:Y:S01]  /*8640*/  FFMA.FTZ R33, R36, R20, R33 ;  /* 0x0000001424217223 */ /* 0x000fe20000010021 */
[C---:B------:R-:W-:Y:S01]  /*8650*/  FMUL.FTZ R20, R35.reuse, R27 ;  /* 0x0000001b23147220 */ /* 0x040fe20000410000 */
[----:B------:R-:W-:Y:S01]  /*8660*/  FFMA.FTZ R8, R35, R21, -R4 ;  /* 0x0000001523087223 */ /* 0x000fe20000010804 */
[----:B------:R-:W-:Y:S01]  /*8670*/  IMAD.U32 R28, R11, 0x10000, RZ ;  /* 0x000100000b1c7824 */ /* 0x000fe200078e00ff */
[----:B------:R-:W-:Y:S01]  /*8680*/  LOP3.LUT R6, R6, 0xffff0000, RZ, 0xc0, !PT ;  /* 0xffff000006067812 */ /* 0x000fe200078ec0ff */
[----:B------:R-:W-:-:S02]  /*8690*/  IMAD.U32 R26, R13, 0x10000, RZ ;  /* 0x000100000d1a7824 */ /* 0x000fc400078e00ff */
[-C--:B------:R-:W-:Y:S01]  /*86a0*/  FMUL.FTZ R27, R46, R10.reuse ;  /* 0x0000000a2e1b7220 */ /* 0x080fe20000410000 */
[----:B------:R-:W-:Y:S02]  /*86b0*/  IMAD.U32 R4, R3, 0x10000, RZ ;  /* 0x0001000003047824 */ /* 0x000fe400078e00ff */
[----:B------:R-:W-:Y:S01]  /*86c0*/  FMUL.FTZ R35, R42, R10 ;  /* 0x0000000a2a237220 */ /* 0x000fe20000410000 */
[----:B------:R-:W-:Y:S01]  /*86d0*/  LOP3.LUT R11, R11, 0xffff0000, RZ, 0xc0, !PT ;  /* 0xffff00000b0b7812 */ /* 0x000fe200078ec0ff */
[----:B------:R-:W-:Y:S01]  /*86e0*/  FFMA.FTZ R10, R37, R21, R20 ;  /* 0x00000015250a7223 */ /* 0x000fe20000010014 */
[----:B------:R-:W-:Y:S01]  /*86f0*/  LOP3.LUT R13, R13, 0xffff0000, RZ, 0xc0, !PT ;  /* 0xffff00000d0d7812 */ /* 0x000fe200078ec0ff */
[----:B0-----:R-:W-:Y:S02]  /*8700*/  IMAD.U32 R24, R7, 0x10000, RZ ;  /* 0x0001000007187824 */ /* 0x001fe400078e00ff */
[-C--:B------:R-:W-:Y:S01]  /*8710*/  FMUL.FTZ R21, R26, R28.reuse ;  /* 0x0000001c1a157220 */ /* 0x080fe20000410000 */
[----:B------:R-:W-:Y:S01]  /*8720*/  FMUL.FTZ R37, R4, R28 ;  /* 0x0000001c04257220 */ /* 0x000fe20000410000 */
[----:B------:R-:W-:Y:S01]  /*8730*/  LOP3.LUT R3, R3, 0xffff0000, RZ, 0xc0, !PT ;  /* 0xffff000003037812 */ /* 0x000fe200078ec0ff */
[-C--:B------:R-:W-:Y:S01]  /*8740*/  FFMA.FTZ R27, R42, R6.reuse, -R27 ;  /* 0x000000062a1b7223 */ /* 0x080fe2000001081b */
[----:B------:R-:W-:Y:S01]  /*8750*/  LOP3.LUT R7, R7, 0xffff0000, RZ, 0xc0, !PT ;  /* 0xffff000007077812 */ /* 0x000fe200078ec0ff */
[----:B------:R-:W-:Y:S01]  /*8760*/  FFMA.FTZ R35, R46, R6, R35 ;  /* 0x000000062e237223 */ /* 0x000fe20000010023 */
[-C--:B------:R-:W-:Y:S01]  /*8770*/  FFMA.FTZ R21, R4, R24.reuse, -R21 ;  /* 0x0000001804157223 */ /* 0x080fe20000010815 */
[----:B------:R-:W-:Y:S01]  /*8780*/  FFMA.FTZ R37, R26, R24, R37 ;  /* 0x000000181a257223 */ /* 0x000fe20000010025 */
[----:B------:R-:W-:Y:S01]  /*8790*/  FMUL.FTZ R0, R41, R9 ;  /* 0x0000000929007220 */ /* 0x000fe20000410000 */
        /* <DEDUP_REMOVED lines=17> */
.L_x_736:
[----:B------:R-:W-:Y:S05]  /*88b0*/  BSYNC B0 ;  /* 0x0000000000007941 */ /* 0x000fea0003800000 */
.L_x_725:
[----:B------:R-:W-:Y:S01]  /*88c0*/  @!PT LDS RZ, [RZ] ;  /* 0x00000000fffff984 */ /* 0x000fe20000000800 */
[----:B------:R-:W-:Y:S01]  /*88d0*/  @!PT LDS RZ, [RZ] ;  /* 0x00000000fffff984 */ /* 0x000fe20000000800 */
[----:B------:R-:W-:Y:S01]  /*88e0*/  @!PT LDS RZ, [RZ] ;  /* 0x00000000fffff984 */ /* 0x000fe20000000800 */
[----:B------:R-:W-:Y:S01]  /*88f0*/  @!PT LDS RZ, [RZ] ;  /* 0x00000000fffff984 */ /* 0x000fe20000000800 */
[----:B------:R4:W-:Y:S06]  /*8900*/  MEMBAR.ALL.CTA ;  /* 0x0000000000007992 */ /* 0x0009ec0000008000 */
[----:B----4-:R-:W4:Y:S01]  /*8910*/  FENCE.VIEW.ASYNC.S ;  /* 0x00000000000073c6 */ /* 0x010f220000000000 */
[----:B------:R-:W-:Y:S05]  /*8920*/  WARPSYNC.ALL ;  /* 0x0000000000007948 */ /* 0x000fea0003800000 */
[----:B----4-:R-:W-:Y:S06]  /*8930*/  BAR.SYNC.DEFER_BLOCKING 0xd, 0x100 ;  /* 0x0344000000007b1d */ /* 0x010fec0000010000 */
.L_x_722:
[----:B012---:R-:W0:Y:S01]  /*8940*/  S2R R0, SR_TID.X ;  /* 0x0000000000007919 */ /* 0x007e220000002100 */
[----:B------:R-:W-:Y:S01]  /*8950*/  ISETP.NE.AND P0, PT, R209, 0x3, PT ;  /* 0x00000003d100780c */ /* 0x000fe20003f05270 */
[----:B------:R-:W-:Y:S05]  /*8960*/  WARPSYNC.ALL ;  /* 0x0000000000007948 */ /* 0x000fea0003800000 */
[----:B0-----:R-:W-:-:S05]  /*8970*/  SHF.R.U32.HI R0, RZ, 0x7, R0 ;  /* 0x00000007ff007819 */ /* 0x001fca0000011600 */
[----:B---3--:R-:W-:-:S05]  /*8980*/  VIADD R9, R0, 0x8 ;  /* 0x0000000800097836 */ /* 0x008fca0000000000 */
[----:B------:R0:W-:Y:S06]  /*8990*/  BAR.SYNC.DEFER_BLOCKING R9, 0x100 ;  /* 0x000400090000751d */ /* 0x0001ec0000010000 */
[----:B------:R-:W-:Y:S05]  /*89a0*/  @!P0 BRA `(.L_x_746) ;  /* 0x0000000000048947 */ /* 0x000fea0003800000 */
[----:B------:R-:W-:Y:S01]  /*89b0*/  BPT.TRAP 0x1 ;  /* 0x000000040000795c */ /* 0x000fe20000300000 */
.L_x_746:
[----:B------:R-:W-:Y:S01]  /*89c0*/  IMAD R8, R206, 0x8, R19 ;  /* 0x00000008ce087824 */ /* 0x000fe200078e0213 */
[----:B------:R-:W-:-:S04]  /*89d0*/  SHF.L.U32 R73, R216, 0x1f, RZ ;  /* 0x0000001fd8497819 */ /* 0x000fc800000006ff */
[----:B------:R1:W2:Y:S01]  /*89e0*/  SYNCS.PHASECHK.TRANS64.TRYWAIT P1, [R8+URZ+0x22830], R73 ;  /* 0x02283049080075a7 */ /* 0x0002a2000802017f */
[----:B------:R-:W-:Y:S05]  /*89f0*/  @!P0 BRA `(.L_x_747) ;  /* 0x0000000000048947 */ /* 0x000fea0003800000 */
[----:B------:R-:W-:Y:S01]  /*8a00*/  BPT.TRAP 0x1 ;  /* 0x000000040000795c */ /* 0x000fe20000300000 */
.L_x_747:
[----:B------:R-:W-:Y:S01]  /*8a10*/  VIADD R0, R19, 0x1c400 ;  /* 0x0001c40013007836 */ /* 0x000fe20000000000 */
[----:B------:R-:W-:Y:S01]  /*8a20*/  LOP3.LUT R4, R29, 0x10000, RZ, 0xfc, !PT ;  /* 0x000100001d047812 */ /* 0x000fe200078efcff */
[----:B------:R-:W-:-:S03]  /*8a30*/  IMAD.MOV.U32 R5, RZ, RZ, 0x40000040 ;  /* 0x40000040ff057424 */ /* 0x000fc600078e00ff */
[----:B------:R-:W-:-:S04]  /*8a40*/  SHF.R.U32.HI R0, RZ, 0x4, R0 ;  /* 0x00000004ff007819 */ /* 0x000fc80000011600 */
[----:B------:R-:W-:-:S04]  /*8a50*/  LOP3.LUT R0, R0, 0x3fff, RZ, 0xc0, !PT ;  /* 0x00003fff00007812 */ /* 0x000fc800078ec0ff */
[----:B------:R-:W-:-:S05]  /*8a60*/  LOP3.LUT R0, R0, 0x10000, RZ, 0xfc, !PT ;  /* 0x0001000000007812 */ /* 0x000fca00078efcff */
[----:B------:R3:W-:Y:S01]  /*8a70*/  STL [R1], R0 ;  /* 0x0000000001007387 */ /* 0x0007e20000100800 */
[----:B--2---:R-:W-:Y:S05]  /*8a80*/  @P1 BRA `(.L_x_748) ;  /* 0x0000000000081947 */ /* 0x004fea0003800000 */
[----:B------:R-:W2:Y:S02]  /*8a90*/  SYNCS.PHASECHK.TRANS64.TRYWAIT P1, [R8+URZ+0x22830], R73 ;  /* 0x02283049080075a7 */ /* 0x000ea4000802017f */
[----:B--2---:R-:W-:Y:S05]  /*8aa0*/  @!P1 BRA `(.L_x_749) ;  /* 0x000000e800b49947 */ /* 0x004fea0003800000 */
.L_x_748:
[----:B---3--:R-:W3:Y:S01]  /*8ab0*/  LDL R0, [R1] ;  /* 0x0000000001007983 */ /* 0x008ee20000100800 */
[----:B------:R-:W-:Y:S01]  /*8ac0*/  IMAD.MOV.U32 R7, RZ, RZ, 0x40000040 ;  /* 0x40000040ff077424 */ /* 0x000fe200078e00ff */
[----:B------:R-:W-:Y:S05]  /*8ad0*/  WARPSYNC.ALL ;  /* 0x0000000000007948 */ /* 0x000fea0003800000 */
[C---:B------:R-:W-:Y:S01]  /*8ae0*/  R2UR UR4, R4.reuse ;  /* 0x00000000040472ca */ /* 0x040fe200000e0000 */
[----:B-----5:R-:W-:Y:S01]  /*8af0*/  WARPGROUP.ARRIVE ;  /* 0x00000000000079c5 */ /* 0x020fe20000000000 */
[----:B------:R-:W-:Y:S01]  /*8b00*/  R2UR UR5, R5 ;  /* 0x00000000050572ca */ /* 0x000fe200000e0000 */
[----:B------:R-:W-:Y:S01]  /*8b10*/  VIADD R20, R4, 0x2 ;  /* 0x0000000204147836 */ /* 0x000fe20000000000 */
[----:B------:R-:W-:Y:S01]  /*8b20*/  R2UR UR7, R7 ;  /* 0x00000000070772ca */ /* 0x000fe200000e0000 */
[----:B------:R-:W-:-:S02]  /*8b30*/  IMAD.MOV.U32 R21, RZ, RZ, 0x40000040 ;  /* 0x40000040ff157424 */ /* 0x000fc400078e00ff */
[----:B------:R-:W-:Y:S02]  /*8b40*/  IMAD.MOV.U32 R11, RZ, RZ, 0x40000040 ;  /* 0x40000040ff0b7424 */ /* 0x000fe400078e00ff */
[C---:B------:R-:W-:Y:S02]  /*8b50*/  VIADD R14, R4.reuse, 0x4 ;  /* 0x00000004040e7836 */ /* 0x040fe40000000000 */
[----:B------:R-:W-:Y:S02]  /*8b60*/  IMAD.MOV.U32 R15, RZ, RZ, 0x40000040 ;  /* 0x40000040ff0f7424 */ /* 0x000fe400078e00ff */
[----:B------:R-:W-:Y:S02]  /*8b70*/  VIADD R12, R4, 0x6 ;  /* 0x00000006040c7836 */ /* 0x000fe40000000000 */
[----:B------:R-:W-:Y:S02]  /*8b80*/  IMAD.MOV.U32 R13, RZ, RZ, 0x40000040 ;  /* 0x40000040ff0d7424 */ /* 0x000fe400078e00ff */
[----:B------:R-:W-:-:S02]  /*8b90*/  IMAD.MOV.U32 R7, RZ, RZ, 0x40000040 ;  /* 0x40000040ff077424 */ /* 0x000fc400078e00ff */
[----:B---3--:R-:W-:Y:S02]  /*8ba0*/  IMAD R6, R206, 0x300, R0 ;  /* 0x00000300ce067824 */ /* 0x008fe400078e0200 */
[----:B------:R-:W3:Y:S02]  /*8bb0*/  S2R R0, SR_TID.X ;  /* 0x0000000000007919 */ /* 0x000ee40000002100 */
[C---:B------:R-:W-:Y:S01]  /*8bc0*/  VIADD R10, R6.reuse, 0x2 ;  /* 0x00000002060a7836 */ /* 0x040fe20000000000 */
[----:B------:R-:W-:-:S13]  /*8bd0*/  R2UR UR6, R6 ;  /* 0x00000000060672ca */ /* 0x000fda00000e0000 */
[----:B------:R-:W-:Y:S01]  /*8be0*/  HGMMA.64x96x16.F32.BF16 R24, gdesc[UR4], RZ, !UPT, gsb0 ;  /* 0x01600000041879f0 */ /* 0x000fe2000c0018ff */
[----:B------:R-:W-:Y:S02]  /*8bf0*/  R2UR UR4, R20 ;  /* 0x00000000140472ca */ /* 0x000fe400000e0000 */
[----:B------:R-:W-:Y:S02]  /*8c00*/  R2UR UR5, R21 ;  /* 0x00000000150572ca */ /* 0x000fe400000e0000 */
[----:B------:R-:W-:Y:S01]  /*8c10*/  R2UR UR6, R10 ;  /* 0x000000000a0672ca */ /* 0x000fe200000e0000 */
[C---:B------:R-:W-:Y:S01]  /*8c20*/  VIADD R10, R6.reuse, 0x4 ;  /* 0x00000004060a7836 */ /* 0x040fe20000000000 */
[----:B------:R-:W-:Y:S01]  /*8c30*/  R2UR UR7, R11 ;  /* 0x000000000b0772ca */ /* 0x000fe200000e0000 */
[----:B------:R-:W-:Y:S02]  /*8c40*/  IMAD.MOV.U32 R11, RZ, RZ, 0x40000040 ;  /* 0x40000040ff0b7424 */ /* 0x000fe400078e00ff */
[----:B------:R-:W-:Y:S01]  /*8c50*/  VIADD R6, R6, 0x6 ;  /* 0x0000000606067836 */ /* 0x000fe20000000000 */
[----:B---3--:R-:W-:Y:S01]  /*8c60*/  SHF.R.U32.HI R0, RZ, 0x7, R0 ;  /* 0x00000007ff007819 */ /* 0x008fe20000011600 */
[----:B------:R-:W-:-:S02]  /*8c70*/  WARPGROUP.DEPBAR.LE gsb0, 0x0 ;  /* 0x00008000000079c5 */ /* 0x000fc40000010000 */
[----:B------:R-:W-:-:S06]  /*8c80*/  WARPGROUP.ARRIVE ;  /* 0x00000000000079c5 */ /* 0x000fcc0000000000 */
[----:B------:R-:W-:Y:S01]  /*8c90*/  HGMMA.64x96x16.F32.BF16 R24, gdesc[UR4], R24, gsb0 ;  /* 0x01600000041879f0 */ /* 0x000fe20008001818 */
[----:B------:R-:W-:Y:S02]  /*8ca0*/  R2UR UR4, R14 ;  /* 0x000000000e0472ca */ /* 0x000fe400000e0000 */
[----:B------:R-:W-:Y:S02]  /*8cb0*/  R2UR UR5, R15 ;  /* 0x000000000f0572ca */ /* 0x000fe400000e0000 */
[----:B------:R-:W-:Y:S02]  /*8cc0*/  R2UR UR6, R10 ;  /* 0x000000000a0672ca */ /* 0x000fe400000e0000 */
[----:B------:R-:W-:Y:S02]  /*8cd0*/  R2UR UR7, R11 ;  /* 0x000000000b0772ca */ /* 0x000fe400000e0000 */
[----:B------:R-:W-:Y:S01]  /*8ce0*/  IADD3 R11, -R0, 0xb, RZ ;  /* 0x0000000b000b7810 */ /* 0x000fe20007ffe1ff */
[----:B------:R-:W-:-:S02]  /*8cf0*/  WARPGROUP.DEPBAR.LE gsb0, 0x0 ;  /* 0x00008000000079c5 */ /* 0x000fc40000010000 */
[----:B------:R-:W-:-:S08]  /*8d00*/  WARPGROUP.ARRIVE ;  /* 0x00000000000079c5 */ /* 0x000fd00000000000 */
[----:B------:R-:W-:Y:S01]  /*8d10*/  HGMMA.64x96x16.F32.BF16 R24, gdesc[UR4], R24, gsb0 ;  /* 0x01600000041879f0 */ /* 0x000fe20008001818 */
[----:B------:R-:W-:Y:S02]  /*8d20*/  R2UR UR4, R12 ;  /* 0x000000000c0472ca */ /* 0x000fe400000e0000 */
[----:B------:R-:W-:Y:S02]  /*8d30*/  R2UR UR5, R13 ;  /* 0x000000000d0572ca */ /* 0x000fe400000e0000 */
[----:B------:R-:W-:Y:S02]  /*8d40*/  R2UR UR6, R6 ;  /* 0x00000000060672ca */ /* 0x000fe400000e0000 */
[----:B------:R-:W-:Y:S01]  /*8d50*/  R2UR UR7, R7 ;  /* 0x00000000070772ca */ /* 0x000fe200000e0000 */
[----:B------:R-:W-:Y:S02]  /*8d60*/  WARPGROUP.DEPBAR.LE gsb0, 0x0 ;  /* 0x00008000000079c5 */ /* 0x000fe40000010000 */
[----:B------:R-:W-:-:S10]  /*8d70*/  WARPGROUP.ARRIVE ;  /* 0x00000000000079c5 */ /* 0x000fd40000000000 */
[----:B------:R-:W-:Y:S03]  /*8d80*/  HGMMA.64x96x16.F32.BF16 R24, gdesc[UR4], R24, gsb0 ;  /* 0x01600000041879f0 */ /* 0x000fe60008001818 */
[----:B------:R-:W-:Y:S02]  /*8d90*/  WARPGROUP.DEPBAR.LE gsb0, 0x0 ;  /* 0x00008000000079c5 */ /* 0x000fe40000010000 */
[----:B------:R3:W-:Y:S06]  /*8da0*/  BAR.ARV R11, 0x100 ;  /* 0x0004000b0000751d */ /* 0x0007ec0000002000 */
[----:B------:R-:W-:Y:S05]  /*8db0*/  @!P0 BRA `(.L_x_750) ;  /* 0x0000000000048947 */ /* 0x000fea0003800000 */
[----:B------:R-:W-:Y:S01]  /*8dc0*/  BPT.TRAP 0x1 ;  /* 0x000000040000795c */ /* 0x000fe20000300000 */
.L_x_750:
[----:B------:R-:W4:Y:S01]  /*8dd0*/  LDL R3, [R1+0x4c] ;  /* 0x00004c0001037983 */ /* 0x000f220000100800 */
[----:B------:R-:W-:Y:S01]  /*8de0*/  IMAD R0, R178, -0x60, R177 ;  /* 0xffffffa0b2007824 */ /* 0x000fe200078e02b1 */
[----:B------:R-:W-:Y:S01]  /*8df0*/  ULDC UR4, c[0x0][0x988] ;  /* 0x0002620000047ab9 */ /* 0x000fe20000000800 */
[----:B------:R-:W5:Y:S02]  /*8e00*/  S2R R72, SR_CgaCtaId ;  /* 0x0000000000487919 */ /* 0x000f640000008800 */
[----:B------:R-:W-:-:S04]  /*8e10*/  VIADD R0, R0, 0x60 ;  /* 0x0000006000007836 */ /* 0x000fc80000000000 */
[----:B----4-:R-:W-:-:S05]  /*8e20*/  IMAD R0, R3, -0x2, R0 ;  /* 0xfffffffe03007824 */ /* 0x010fca00078e0200 */
[C---:B------:R-:W-:Y:S02]  /*8e30*/  ISETP.GT.AND P2, PT, R0.reuse, RZ, PT ;  /* 0x000000ff0000720c */ /* 0x040fe40003f44270 */
[C---:B------:R-:W-:Y:S02]  /*8e40*/  ISETP.GT.AND P3, PT, R0.reuse, 0x1, PT ;  /* 0x000000010000780c */ /* 0x040fe40003f64270 */
[----:B------:R-:W-:Y:S02]  /*8e50*/  ISETP.GT.AND P4, PT, R0, 0x8, PT ;  /* 0x000000080000780c */ /* 0x000fe40003f84270 */
        /* <DEDUP_REMOVED lines=8> */
[----:B------:R-:W-:-:S02]  /*8ee0*/  FSEL R7, R26, -INF , P2 ;  /* 0xff8000001a077808 */ /* 0x000fc40001000000 */
[----:B------:R-:W-:Y:S02]  /*8ef0*/  ISETP.GT.AND P2, PT, R0, 0x11, PT ;  /* 0x000000110000780c */ /* 0x000fe40003f44270 */
[----:B------:R-:W-:Y:S02]  /*8f00*/  FSEL R81, R32, -INF , P1 ;  /* 0xff80000020517808 */ /* 0x000fe40000800000 */
[----:B------:R-:W-:Y:S02]  /*8f10*/  FMNMX.FTZ R10, R79, R10, !PT ;  /* 0x0000000a4f0a7209 */ /* 0x000fe40007810000 */
[----:B------:R-:W-:Y:S02]  /*8f20*/  FSEL R27, R27, -INF , P3 ;  /* 0xff8000001b1b7808 */ /* 0x000fe40001800000 */
[----:B------:R-:W-:Y:S02]  /*8f30*/  ISETP.GT.AND P3, PT, R0, 0x18, PT ;  /* 0x000000180000780c */ /* 0x000fe40003f64270 */
[----:B------:R-:W-:-:S02]  /*8f40*/  FSEL R83, R33, -INF , P2 ;  /* 0xff80000021537808 */ /* 0x000fc40001000000 */
[----:B------:R-:W-:Y:S02]  /*8f50*/  FMNMX.FTZ R10, R81, R10, !PT ;  /* 0x0000000a510a7209 */ /* 0x000fe40007810000 */
[----:B------:R-:W-:Y:S02]  /*8f60*/  FSEL R25, R30, -INF , P4 ;  /* 0xff8000001e197808 */ /* 0x000fe40002000000 */
        /* <DEDUP_REMOVED lines=64> */
[----:B------:R-:W-:Y:S01]  /*9370*/  ISETP.GT.AND P5, PT, R0, 0x59, PT ;  /* 0x000000590000780c */ /* 0x000fe20003fa4270 */
[----:B------:R-:W-:Y:S01]  /*9380*/  IMAD.U32 R0, RZ, RZ, UR4 ;  /* 0x00000004ff007e24 */ /* 0x000fe2000f8e00ff */
[----:B------:R-:W-:Y:S02]  /*9390*/  FSEL R117, R68, -INF , P4 ;  /* 0xff80000044757808 */ /* 0x000fe40002000000 */
[----:B------:R-:W-:Y:S02]  /*93a0*/  FMNMX.FTZ R10, R115, R10, !PT ;  /* 0x0000000a730a7209 */ /* 0x000fe40007810000 */
[----:B------:R-:W-:Y:S02]  /*93b0*/  FSEL R119, R69, -INF , P5 ;  /* 0xff80000045777808 */ /* 0x000fe40002800000 */
[----:B------:R-:W-:-:S04]  /*93c0*/  FMNMX.FTZ R10, R117, R10, !PT ;  /* 0x0000000a750a7209 */ /* 0x000fc80007810000 */
[----:B------:R-:W-:-:S05]  /*93d0*/  FMNMX.FTZ R24, R119, R10, !PT ;  /* 0x0000000a77187209 */ /* 0x000fca0007810000 */
[----:B------:R-:W4:Y:S02]  /*93e0*/  SHFL.BFLY PT, R3, R24, 0x2, 0x1f ;  /* 0x0c401f0018037f89 */ /* 0x000f2400000e0000 */
[----:B----4-:R-:W-:-:S05]  /*93f0*/  FMNMX.FTZ R26, R24, R3, !PT ;  /* 0x00000003181a7209 */ /* 0x010fca0007810000 */
[----:B------:R-:W4:Y:S02]  /*9400*/  SHFL.BFLY PT, R3, R26, 0x1, 0x1f ;  /* 0x0c201f001a037f89 */ /* 0x000f2400000e0000 */
[----:B----4-:R-:W-:-:S04]  /*9410*/  FMNMX.FTZ R3, R26, R3, !PT ;  /* 0x000000031a037209 */ /* 0x010fc80007810000 */
[C---:B------:R-:W-:Y:S01]  /*9420*/  FSETP.NEU.FTZ.AND P6, PT, R3.reuse, -INF , PT ;  /* 0xff8000000300780b */ /* 0x040fe20003fdd000 */
[----:B------:R-:W-:-:S05]  /*9430*/  FMUL.FTZ R10, R3, R0 ;  /* 0x00000000030a7220 */ /* 0x000fca0000410000 */
[----:B------:R-:W-:Y:S02]  /*9440*/  FSEL R28, R10, RZ, P6 ;  /* 0x000000ff0a1c7208 */ /* 0x000fe40003000000 */
[----:B------:R-:W-:-:S03]  /*9450*/  FMNMX.FTZ R10, R7, R27, !PT ;  /* 0x0000001b070a7209 */ /* 0x000fc60007810000 */
[--C-:B------:R-:W-:Y:S01]  /*9460*/  FFMA.FTZ R200, R75, R0, -R28.reuse ;  /* 0x000000004bc87223 */ /* 0x100fe2000001081c */
[----:B------:R-:W-:Y:S01]  /*9470*/  FMNMX.FTZ R10, R25, R10, !PT ;  /* 0x0000000a190a7209 */ /* 0x000fe20007810000 */
[-CC-:B------:R-:W-:Y:S01]  /*9480*/  FFMA.FTZ R202, R77, R0.reuse, -R28.reuse ;  /* 0x000000004dca7223 */ /* 0x180fe2000001081c */
[----:B------:R-:W-:Y:S01]  /*9490*/  FSEL R75, R63, -INF , P1 ;  /* 0xff8000003f4b7808 */ /* 0x000fe20000800000 */
        /* <DEDUP_REMOVED lines=10> */
[----:B------:R-:W-:Y:S01]  /*9540*/  MUFU.EX2 R200, R200 ;  /* 0x000000c800c87308 */ /* 0x000fe20000000800 */
[----:B------:R-:W-:Y:S01]  /*9550*/  FSEL R81, R70, -INF , P4 ;  /* 0xff80000046517808 */ /* 0x000fe20002000000 */
[--C-:B------:R-:W-:Y:S01]  /*9560*/  FFMA.FTZ R154, R85, R0, -R28.reuse ;  /* 0x00000000559a7223 */ /* 0x100fe2000001081c */
[----:B------:R-:W-:Y:S01]  /*9570*/  FMNMX.FTZ R10, R33, R10, !PT ;  /* 0x0000000a210a7209 */ /* 0x000fe20007810000 */
[-CC-:B------:R-:W-:Y:S01]  /*9580*/  FFMA.FTZ R87, R87, R0.reuse, -R28.reuse ;  /* 0x0000000057577223 */ /* 0x180fe2000001081c */
[----:B------:R-:W-:Y:S01]  /*9590*/  FSEL R83, R71, -INF , P5 ;  /* 0xff80000047537808 */ /* 0x000fe20002800000 */
[--C-:B------:R-:W-:Y:S01]  /*95a0*/  FFMA.FTZ R67, R91, R0, -R28.reuse ;  /* 0x000000005b437223 */ /* 0x100fe2000001081c */
[----:B------:R-:W-:Y:S01]  /*95b0*/  FMNMX.FTZ R10, R39, R10, !PT ;  /* 0x0000000a270a7209 */ /* 0x000fe20007810000 */
[----:B------:R-:W4:Y:S01]  /*95c0*/  MUFU.EX2 R61, R61 ;  /* 0x0000003d003d7308 */ /* 0x000f220000000800 */
[-CC-:B------:R-:W-:Y:S01]  /*95d0*/  FFMA.FTZ R158, R93, R0.reuse, -R28.reuse ;  /* 0x000000005d9e7223 */ /* 0x180fe2000001081c */
[--C-:B------:R-:W-:Y:S01]  /*95e0*/  FFMA.FTZ R71, R95, R0, -R28.reuse ;  /* 0x000000005f477223 */ /* 0x100fe2000001081c */
[----:B------:R-:W-:Y:S01]  /*95f0*/  FMNMX.FTZ R10, R37, R10, !PT ;  /* 0x0000000a250a7209 */ /* 0x000fe20007810000 */
[-CC-:B------:R-:W-:Y:S01]  /*9600*/  FFMA.FTZ R160, R97, R0.reuse, -R28.reuse ;  /* 0x0000000061a07223 */ /* 0x180fe2000001081c */
[-CC-:B------:R-:W-:Y:S01]  /*9610*/  FFMA.FTZ R85, R99, R0.reuse, -R28.reuse ;  /* 0x0000000063557223 */ /* 0x180fe2000001081c */
[--C-:B------:R-:W-:Y:S01]  /*9620*/  FFMA.FTZ R162, R101, R0, -R28.reuse ;  /* 0x0000000065a27223 */ /* 0x100fe2000001081c */
[----:B------:R-:W-:Y:S01]  /*9630*/  FMNMX.FTZ R10, R43, R10, !PT ;  /* 0x0000000a2b0a7209 */ /* 0x000fe20007810000 */
[----:B------:R-:W0:Y:S01]  /*9640*/  MUFU.EX2 R202, R202 ;  /* 0x000000ca00ca7308 */ /* 0x000e220000000800 */
[-CC-:B------:R-:W-:Y:S01]  /*9650*/  FFMA.FTZ R164, R105, R0.reuse, -R28.reuse ;  /* 0x0000000069a47223 */ /* 0x180fe2000001081c */
[--C-:B------:R-:W-:Y:S01]  /*9660*/  FFMA.FTZ R166, R109, R0, -R28.reuse ;  /* 0x000000006da67223 */ /* 0x100fe2000001081c */
[----:B------:R-:W-:Y:S01]  /*9670*/  FMNMX.FTZ R10, R41, R10, !PT ;  /* 0x0000000a290a7209 */ /* 0x000fe20007810000 */
[-CC-:B------:R-:W-:Y:S01]  /*9680*/  FFMA.FTZ R91, R111, R0.reuse, -R28.reuse ;  /* 0x000000006f5b7223 */ /* 0x180fe2000001081c */
[-CC-:B------:R-:W-:Y:S01]  /*9690*/  FFMA.FTZ R168, R113, R0.reuse, -R28.reuse ;  /* 0x0000000071a87223 */ /* 0x180fe2000001081c */
[--C-:B------:R-:W-:Y:S01]  /*96a0*/  FFMA.FTZ R93, R115, R0, -R28.reuse ;  /* 0x00000000735d7223 */ /* 0x100fe2000001081c */
[----:B------:R-:W-:Y:S01]  /*96b0*/  FMNMX.FTZ R10, R47, R10, !PT ;  /* 0x0000000a2f0a7209 */ /* 0x000fe20007810000 */
[----:B------:R-:W1:Y:S01]  /*96c0*/  MUFU.EX2 R65, R65 ;  /* 0x0000004100417308 */ /* 0x000e620000000800 */
[-CC-:B------:R-:W-:Y:S01]  /*96d0*/  FFMA.FTZ R170, R117, R0.reuse, -R28.reuse ;  /* 0x0000000075aa7223 */ /* 0x180fe2000001081c */
[----:B------:R-:W-:Y:S01]  /*96e0*/  FFMA.FTZ R95, R119, R0, -R28 ;  /* 0x00000000775f7223 */ /* 0x000fe2000001081c */
[----:B------:R-:W-:-:S04]  /*96f0*/  FMNMX.FTZ R10, R45, R10, !PT ;  /* 0x0000000a2d0a7209 */ /* 0x000fc80007810000 */
[----:B------:R-:W-:Y:S01]  /*9700*/  FMNMX.FTZ R10, R51, R10, !PT ;  /* 0x0000000a330a7209 */ /* 0x000fe20007810000 */
[----:B------:R-:W2:Y:S03]  /*9710*/  MUFU.EX2 R152, R152 ;  /* 0x0000009800987308 */ /* 0x000ea60000000800 */
[----:B------:R-:W-:-:S04]  /*9720*/  FMNMX.FTZ R10, R49, R10, !PT ;  /* 0x0000000a310a7209 */ /* 0x000fc80007810000 */
[----:B------:R-:W-:Y:S01]  /*9730*/  FMNMX.FTZ R10, R55, R10, !PT ;  /* 0x0000000a370a7209 */ /* 0x000fe20007810000 */
[----:B------:R-:W3:Y:S03]  /*9740*/  MUFU.EX2 R69, R69 ;  /* 0x0000004500457308 */ /* 0x000ee60000000800 */
[----:B------:R-:W-:-:S04]  /*9750*/  FMNMX.FTZ R10, R53, R10, !PT ;  /* 0x0000000a350a7209 */ /* 0x000fc80007810000 */
[----:B------:R-:W-:Y:S01]  /*9760*/  FMNMX.FTZ R10, R59, R10, !PT ;  /* 0x0000000a3b0a7209 */ /* 0x000fe20007810000 */
[----:B------:R-:W5:Y:S03]  /*9770*/  MUFU.EX2 R154, R154 ;  /* 0x0000009a009a7308 */ /* 0x000f660000000800 */
[----:B------:R-:W-:-:S04]  /*9780*/  FMNMX.FTZ R10, R57, R10, !PT ;  /* 0x0000000a390a7209 */ /* 0x000fc80007810000 */
[----:B------:R-:W-:Y:S01]  /*9790*/  FMNMX.FTZ R10, R75, R10, !PT ;  /* 0x0000000a4b0a7209 */ /* 0x000fe20007810000 */
[----:B------:R4:W5:Y:S03]  /*97a0*/  MUFU.EX2 R63, R87 ;  /* 0x00000057003f7308 */ /* 0x0009660000000800 */
[----:B------:R-:W-:-:S04]  /*97b0*/  FMNMX.FTZ R10, R77, R10, !PT ;  /* 0x0000000a4d0a7209 */ /* 0x000fc80007810000 */
[----:B------:R-:W-:Y:S01]  /*97c0*/  FMNMX.FTZ R10, R79, R10, !PT ;  /* 0x0000000a4f0a7209 */ /* 0x000fe20007810000 */
[----:B------:R-:W-:Y:S01]  /*97d0*/  MUFU.EX2 R156, R156 ;  /* 0x0000009c009c7308 */ /* 0x000fe20000000800 */
[----:B----4-:R-:W-:Y:S02]  /*97e0*/  FFMA.FTZ R87, R103, R0, -R28 ;  /* 0x0000000067577223 */ /* 0x010fe4000001081c */
[----:B------:R-:W-:-:S04]  /*97f0*/  FMNMX.FTZ R10, R81, R10, !PT ;  /* 0x0000000a510a7209 */ /* 0x000fc80007810000 */
[----:B------:R-:W-:Y:S01]  /*9800*/  FMNMX.FTZ R10, R83, R10, !PT ;  /* 0x0000000a530a7209 */ /* 0x000fe20007810000 */
[----:B------:R-:W-:Y:S04]  /*9810*/  MUFU.EX2 R67, R67 ;  /* 0x0000004300437308 */ /* 0x000fe80000000800 */
[----:B------:R-:W4:Y:S04]  /*9820*/  SHFL.BFLY PT, R89, R10, 0x2, 0x1f ;  /* 0x0c401f000a597f89 */ /* 0x000f2800000e0000 */
[----:B------:R-:W-:Y:S08]  /*9830*/  MUFU.EX2 R158, R158 ;  /* 0x0000009e009e7308 */ /* 0x000ff00000000800 */
[----:B------:R-:W-:Y:S08]  /*9840*/  MUFU.EX2 R71, R71 ;  /* 0x0000004700477308 */ /* 0x000ff00000000800 */
[----:B------:R-:W-:Y:S01]  /*9850*/  MUFU.EX2 R160, R160 ;  /* 0x000000a000a07308 */ /* 0x000fe20000000800 */
[----:B----4-:R-:W-:Y:S01]  /*9860*/  FMNMX.FTZ R6, R10, R89, !PT ;  /* 0x000000590a067209 */ /* 0x010fe20007810000 */
[----:B------:R-:W-:-:S06]  /*9870*/  FFMA.FTZ R89, R107, R0, -R28 ;  /* 0x000000006b597223 */ /* 0x000fcc000001081c */
[----:B------:R-:W-:Y:S01]  /*9880*/  MUFU.EX2 R85, R85 ;  /* 0x0000005500557308 */ /* 0x000fe20000000800 */
[----:B------:R-:W4:Y:S07]  /*9890*/  SHFL.BFLY PT, R173, R6, 0x1, 0x1f ;  /* 0x0c201f0006ad7f89 */ /* 0x000f2e00000e0000 */
[----:B------:R-:W-:Y:S08]  /*98a0*/  MUFU.EX2 R162, R162 ;  /* 0x000000a200a27308 */ /* 0x000ff00000000800 */
[----:B------:R-:W-:Y:S08]  /*98b0*/  MUFU.EX2 R87, R87 ;  /* 0x0000005700577308 */ /* 0x000ff00000000800 */
[----:B------:R-:W-:Y:S01]  /*98c0*/  MUFU.EX2 R164, R164 ;  /* 0x000000a400a47308 */ /* 0x000fe20000000800 */
[----:B----4-:R-:W-:-:S04]  /*98d0*/  FMNMX.FTZ R173, R6, R173, !PT ;  /* 0x000000ad06ad7209 */ /* 0x010fc80007810000 */
[C---:B------:R-:W-:Y:S01]  /*98e0*/  FSETP.NEU.FTZ.AND P1, PT, R173.reuse, -INF , PT ;  /* 0xff800000ad00780b */ /* 0x040fe20003f3d000 */
[----:B------:R-:W-:Y:S02]  /*98f0*/  FMUL.FTZ R6, R173, R0 ;  /* 0x00000000ad067220 */ /* 0x000fe40000410000 */
[----:B------:R-:W-:Y:S03]  /*9900*/  MUFU.EX2 R89, R89 ;  /* 0x0000005900597308 */ /* 0x000fe60000000800 */
[----:B------:R-:W-:-:S05]  /*9910*/  FSEL R24, R6, RZ, P1 ;  /* 0x000000ff06187208 */ /* 0x000fca0000800000 */
[-CC-:B------:R-:W-:Y:S01]  /*9920*/  FFMA.FTZ R201, R7, R0.reuse, -R24.reuse ;  /* 0x0000000007c97223 */ /* 0x180fe20000010818 */
[-CC-:B------:R-:W-:Y:S01]  /*9930*/  FFMA.FTZ R10, R27, R0.reuse, -R24.reuse ;  /* 0x000000001b0a7223 */ /* 0x180fe20000010818 */
[-CC-:B------:R-:W-:Y:S01]  /*9940*/  FFMA.FTZ R25, R25, R0.reuse, -R24.reuse ;  /* 0x0000000019197223 */ /* 0x180fe20000010818 */
[-CC-:B------:R-:W-:Y:S01]  /*9950*/  FFMA.FTZ R31, R31, R0.reuse, -R24.reuse ;  /* 0x000000001f1f7223 */ /* 0x180fe20000010818 */
[-CC-:B------:R-:W-:Y:S01]  /*9960*/  FFMA.FTZ R29, R29, R0.reuse, -R24.reuse ;  /* 0x000000001d1d7223 */ /* 0x180fe20000010818 */
[----:B------:R-:W-:Y:S01]  /*9970*/  FADD.FTZ R7, R200, R61 ;  /* 0x0000003dc8077221 */ /* 0x000fe20000010000 */
[----:B------:R-:W-:Y:S01]  /*9980*/  MUFU.EX2 R201, R201 ;  /* 0x000000c900c97308 */ /* 0x000fe20000000800 */
[-CC-:B------:R-:W-:Y:S01]  /*9990*/  FFMA.FTZ R35, R35, R0.reuse, -R24.reuse ;  /* 0x0000000023237223 */ /* 0x180fe20000010818 */
[-CC-:B------:R-:W-:Y:S01]  /*99a0*/  FFMA.FTZ R33, R33, R0.reuse, -R24.reuse ;  /* 0x0000000021217223 */ /* 0x180fe20000010818 */
[----:B0-----:R-:W-:Y:S01]  /*99b0*/  FADD.FTZ R6, R202, R7 ;  /* 0x00000007ca067221 */ /* 0x001fe20000010000 */
[-CC-:B------:R-:W-:Y:S01]  /*99c0*/  FFMA.FTZ R39, R39, R0.reuse, -R24.reuse ;  /* 0x0000000027277223 */ /* 0x180fe20000010818 */
[-CC-:B------:R-:W-:Y:S01]  /*99d0*/  FFMA.FTZ R37, R37, R0.reuse, -R24.reuse ;  /* 0x0000000025257223 */ /* 0x180fe20000010818 */
[-C--:B------:R-:W-:Y:S01]  /*99e0*/  FFMA.FTZ R43, R43, R0.reuse, -R24 ;  /* 0x000000002b2b7223 */ /* 0x080fe20000010818 */
[----:B-1----:R-:W-:Y:S01]  /*99f0*/  FADD.FTZ R7, R65, R6 ;  /* 0x0000000641077221 */ /* 0x002fe20000010000 */
[----:B------:R-:W0:Y:S01]  /*9a00*/  MUFU.EX2 R10, R10 ;  /* 0x0000000a000a7308 */ /* 0x000e220000000800 */
[-CC-:B------:R-:W-:Y:S01]  /*9a10*/  FFMA.FTZ R41, R41, R0.reuse, -R24.reuse ;  /* 0x0000000029297223 */ /* 0x180fe20000010818 */
[-CC-:B------:R-:W-:Y:S01]  /*9a20*/  FFMA.FTZ R47, R47, R0.reuse, -R24.reuse ;  /* 0x000000002f2f7223 */ /* 0x180fe20000010818 */
[----:B--2---:R-:W-:Y:S01]  /*9a30*/  FADD.FTZ R38, R152, R7 ;  /* 0x0000000798267221 */ /* 0x004fe20000010000 */
[-CC-:B------:R-:W-:Y:S01]  /*9a40*/  FFMA.FTZ R45, R45, R0.reuse, -R24.reuse ;  /* 0x000000002d2d7223 */ /* 0x180fe20000010818 */
[-CC-:B------:R-:W-:Y:S01]  /*9a50*/  FFMA.FTZ R51, R51, R0.reuse, -R24.reuse ;  /* 0x0000000033337223 */ /* 0x180fe20000010818 */
[-C--:B------:R-:W-:Y:S01]  /*9a60*/  FFMA.FTZ R49, R49, R0.reuse, -R24 ;  /* 0x0000000031317223 */ /* 0x080fe20000010818 */
[----:B---3--:R-:W-:Y:S01]  /*9a70*/  FADD.FTZ R27, R69, R38 ;  /* 0x00000026451b7221 */ /* 0x008fe20000010000 */
[----:B------:R-:W1:Y:S01]  /*9a80*/  MUFU.EX2 R25, R25 ;  /* 0x0000001900197308 */ /* 0x000e620000000800 */
[-CC-:B------:R-:W-:Y:S01]  /*9a90*/  FFMA.FTZ R55, R55, R0.reuse, -R24.reuse ;  /* 0x0000000037377223 */ /* 0x180fe20000010818 */
[-CC-:B------:R-:W-:Y:S01]  /*9aa0*/  FFMA.FTZ R53, R53, R0.reuse, -R24.reuse ;  /* 0x0000000035357223 */ /* 0x180fe20000010818 */
[----:B-----5:R-:W-:Y:S01]  /*9ab0*/  FADD.FTZ R40, R154, R27 ;  /* 0x0000001b9a287221 */ /* 0x020fe20000010000 */
[-CC-:B------:R-:W-:Y:S01]  /*9ac0*/  FFMA.FTZ R59, R59, R0.reuse, -R24.reuse ;  /* 0x000000003b3b7223 */ /* 0x180fe20000010818 */
[-CC-:B------:R-:W-:Y:S01]  /*9ad0*/  FFMA.FTZ R57, R57, R0.reuse, -R24.reuse ;  /* 0x0000000039397223 */ /* 0x180fe20000010818 */
[-C--:B------:R-:W-:Y:S01]  /*9ae0*/  FFMA.FTZ R75, R75, R0.reuse, -R24 ;  /* 0x000000004b4b7223 */ /* 0x080fe20000010818 */
[----:B------:R-:W-:Y:S01]  /*9af0*/  FADD.FTZ R27, R63, R40 ;  /* 0x000000283f1b7221 */ /* 0x000fe20000010000 */
[----:B------:R-:W2:Y:S01]  /*9b00*/  MUFU.EX2 R26, R31 ;  /* 0x0000001f001a7308 */ /* 0x000ea20000000800 */
[----:B0-----:R-:W-:Y:S01]  /*9b10*/  FADD.FTZ R6, R201, R10 ;  /* 0x0000000ac9067221 */ /* 0x001fe20000010000 */
[-CC-:B------:R-:W-:Y:S01]  /*9b20*/  FFMA.FTZ R77, R77, R0.reuse, -R24.reuse ;  /* 0x000000004d4d7223 */ /* 0x180fe20000010818 */
[-CC-:B------:R-:W-:Y:S01]  /*9b30*/  FFMA.FTZ R79, R79, R0.reuse, -R24.reuse ;  /* 0x000000004f4f7223 */ /* 0x180fe20000010818 */
[-CC-:B------:R-:W-:Y:S01]  /*9b40*/  FFMA.FTZ R81, R81, R0.reuse, -R24.reuse ;  /* 0x0000000051517223 */ /* 0x180fe20000010818 */
[----:B------:R-:W-:Y:S01]  /*9b50*/  FFMA.FTZ R83, R83, R0, -R24 ;  /* 0x0000000053537223 */ /* 0x000fe20000010818 */
[----:B------:R-:W-:-:S02]  /*9b60*/  F2FP.BF16.F32.PACK_AB R201, R10, R201 ;  /* 0x000000c90ac9723e */ /* 0x000fc400000010ff */
[----:B------:R-:W0:Y:S01]  /*9b70*/  MUFU.EX2 R29, R29 ;  /* 0x0000001d001d7308 */ /* 0x000e220000000800 */
[----:B-1----:R-:W-:Y:S01]  /*9b80*/  FADD.FTZ R7, R25, R6 ;  /* 0x0000000619077221 */ /* 0x002fe20000010000 */
[----:B------:R-:W-:Y:S02]  /*9b90*/  F2FP.BF16.F32.PACK_AB R200, R61, R200 ;  /* 0x000000c83dc8723e */ /* 0x000fe400000010ff */
[----:B------:R-:W-:Y:S02]  /*9ba0*/  F2FP.BF16.F32.PACK_AB R202, R65, R202 ;  /* 0x000000ca41ca723e */ /* 0x000fe400000010ff */
[----:B------:R-:W-:Y:S02]  /*9bb0*/  F2FP.BF16.F32.PACK_AB R152, R69, R152 ;  /* 0x000000984598723e */ /* 0x000fe400000010ff */
[----:B------:R-:W1:Y:S01]  /*9bc0*/  MUFU.EX2 R28, R35 ;  /* 0x00000023001c7308 */ /* 0x000e620000000800 */
[----:B--2---:R-:W-:Y:S01]  /*9bd0*/  FADD.FTZ R6, R26, R7 ;  /* 0x000000071a067221 */ /* 0x004fe20000010000 */
[----:B------:R-:W-:-:S02]  /*9be0*/  F2FP.BF16.F32.PACK_AB R154, R63, R154 ;  /* 0x0000009a3f9a723e */ /* 0x000fc400000010ff */
[----:B------:R-:W-:-:S04]  /*9bf0*/  F2FP.BF16.F32.PACK_AB R203, R26, R25 ;  /* 0x000000191acb723e */ /* 0x000fc800000010ff */
[----:B------:R-:W2:Y:S01]  /*9c00*/  MUFU.EX2 R33, R33 ;  /* 0x0000002100217308 */ /* 0x000ea20000000800 */
[----:B0-----:R-:W-:Y:S01]  /*9c10*/  FADD.FTZ R7, R29, R6 ;  /* 0x000000061d077221 */ /* 0x001fe20000010000 */
[----:B------:R-:W-:Y:S01]  /*9c20*/  FADD.FTZ R6, R156, R27 ;  /* 0x0000001b9c067221 */ /* 0x000fe20000010000 */
[----:B------:R-:W-:-:S03]  /*9c30*/  F2FP.BF16.F32.PACK_AB R156, R67, R156 ;  /* 0x0000009c439c723e */ /* 0x000fc600000010ff */
[----:B------:R-:W-:Y:S01]  /*9c40*/  FADD.FTZ R27, R67, R6 ;  /* 0x00000006431b7221 */ /* 0x000fe20000010000 */
[----:B------:R-:W-:Y:S01]  /*9c50*/  VIADD R6, R8, 0x22840 ;  /* 0x0002284008067836 */ /* 0x000fe20000000000 */
[----:B------:R-:W0:Y:S01]  /*9c60*/  MUFU.EX2 R30, R39 ;  /* 0x00000027001e7308 */ /* 0x000e220000000800 */
[----:B-1----:R-:W-:Y:S01]  /*9c70*/  FADD.FTZ R40, R28, R7 ;  /* 0x000000071c287221 */ /* 0x002fe20000010000 */
[----:B------:R-:W-:Y:S01]  /*9c80*/  FADD.FTZ R44, R158, R27 ;  /* 0x0000001b9e2c7221 */ /* 0x000fe20000010000 */
[C---:B------:R-:W-:Y:S02]  /*9c90*/  F2FP.BF16.F32.PACK_AB R158, R71.reuse, R158 ;  /* 0x0000009e479e723e */ /* 0x040fe400000010ff */
[----:B------:R-:W-:Y:S01]  /*9ca0*/  PRMT R6, R72, 0x654, R6 ;  /* 0x0000065448067816 */ /* 0x000fe20000000006 */
[----:B------:R-:W-:Y:S01]  /*9cb0*/  FADD.FTZ R27, R71, R44 ;  /* 0x0000002c471b7221 */ /* 0x000fe20000010000 */
[----:B------:R-:W-:Y:S01]  /*9cc0*/  F2FP.BF16.F32.PACK_AB R153, R28, R29 ;  /* 0x0000001d1c99723e */ /* 0x000fe200000010ff */
[----:B------:R-:W1:Y:S01]  /*9cd0*/  MUFU.EX2 R37, R37 ;  /* 0x0000002500257308 */ /* 0x000e620000000800 */
[----:B--2---:R-:W-:Y:S01]  /*9ce0*/  FADD.FTZ R7, R33, R40 ;  /* 0x0000002821077221 */ /* 0x004fe20000010000 */
[----:B------:R2:W-:Y:S06]  /*9cf0*/  SYNCS.ARRIVE.TRANS64.RED.A1T0 RZ, [R6+URZ], RZ ;  /* 0x000000ff06ff79a7 */ /* 0x0005ec000810043f */
[----:B------:R-:W2:Y:S01]  /*9d00*/  MUFU.EX2 R32, R43 ;  /* 0x0000002b00207308 */ /* 0x000ea20000000800 */
[C---:B0-----:R-:W-:Y:S01]  /*9d10*/  FADD.FTZ R42, R30.reuse, R7 ;  /* 0x000000071e2a7221 */ /* 0x041fe20000010000 */
[----:B------:R-:W-:-:S06]  /*9d20*/  F2FP.BF16.F32.PACK_AB R155, R30, R33 ;  /* 0x000000211e9b723e */ /* 0x000fcc00000010ff */
[----:B------:R-:W0:Y:S01]  /*9d30*/  MUFU.EX2 R41, R41 ;  /* 0x0000002900297308 */ /* 0x000e220000000800 */
[----:B-1----:R-:W-:Y:S01]  /*9d40*/  FADD.FTZ R7, R37, R42 ;  /* 0x0000002a25077221 */ /* 0x002fe20000010000 */
[----:B------:R-:W-:Y:S01]  /*9d50*/  FADD.FTZ R42, R160, R27 ;  /* 0x0000001ba02a7221 */ /* 0x000fe20000010000 */
[----:B------:R-:W-:-:S03]  /*9d60*/  F2FP.BF16.F32.PACK_AB R160, R85, R160 ;  /* 0x000000a055a0723e */ /* 0x000fc600000010ff */
[----:B------:R-:W-:Y:S02]  /*9d70*/  FADD.FTZ R27, R85, R42 ;  /* 0x0000002a551b7221 */ /* 0x000fe40000010000 */
[----:B------:R-:W1:Y:S01]  /*9d80*/  MUFU.EX2 R34, R47 ;  /* 0x0000002f00227308 */ /* 0x000e620000000800 */
[----:B--2---:R-:W-:Y:S01]  /*9d90*/  FADD.FTZ R6, R32, R7 ;  /* 0x0000000720067221 */ /* 0x004fe20000010000 */
[----:B------:R-:W-:Y:S01]  /*9da0*/  FADD.FTZ R44, R162, R27 ;  /* 0x0000001ba22c7221 */ /* 0x000fe20000010000 */
[C---:B------:R-:W-:Y:S02]  /*9db0*/  F2FP.BF16.F32.PACK_AB R162, R87.reuse, R162 ;  /* 0x000000a257a2723e */ /* 0x040fe400000010ff */
[----:B------:R-:W-:Y:S01]  /*9dc0*/  F2FP.BF16.F32.PACK_AB R157, R32, R37 ;  /* 0x00000025209d723e */ /* 0x000fe200000010ff */
[----:B------:R-:W-:Y:S02]  /*9dd0*/  FADD.FTZ R27, R87, R44 ;  /* 0x0000002c571b7221 */ /* 0x000fe40000010000 */
[----:B------:R-:W2:Y:S01]  /*9de0*/  MUFU.EX2 R45, R45 ;  /* 0x0000002d002d7308 */ /* 0x000ea20000000800 */
[----:B0-----:R-:W-:Y:S01]  /*9df0*/  FADD.FTZ R7, R41, R6 ;  /* 0x0000000629077221 */ /* 0x001fe20000010000 */
[----:B------:R-:W-:Y:S01]  /*9e00*/  FADD.FTZ R24, R164, R27 ;  /* 0x0000001ba4187221 */ /* 0x000fe20000010000 */
[----:B------:R-:W-:-:S03]  /*9e10*/  F2FP.BF16.F32.PACK_AB R164, R89, R164 ;  /* 0x000000a459a4723e */ /* 0x000fc600000010ff */
[----:B------:R-:W-:Y:S02]  /*9e20*/  FADD.FTZ R27, R89, R24 ;  /* 0x00000018591b7221 */ /* 0x000fe40000010000 */
[----:B------:R-:W0:Y:S01]  /*9e30*/  MUFU.EX2 R36, R51 ;  /* 0x0000003300247308 */ /* 0x000e220000000800 */
[C---:B-1----:R-:W-:Y:S01]  /*9e40*/  FADD.FTZ R6, R34.reuse, R7 ;  /* 0x0000000722067221 */ /* 0x042fe20000010000 */
[----:B------:R-:W-:-:S06]  /*9e50*/  F2FP.BF16.F32.PACK_AB R159, R34, R41 ;  /* 0x00000029229f723e */ /* 0x000fcc00000010ff */
        /* <DEDUP_REMOVED lines=45> */
.L_x_751:
[----:B------:R0:W1:Y:S01]  /*a130*/  SYNCS.PHASECHK.TRANS64.TRYWAIT P1, [R8+URZ+0x22850], R73 ;  /* 0x02285049080075a7 */ /* 0x000062000802017f */
[----:B------:R-:W-:Y:S05]  /*a140*/  @!P0 BRA `(.L_x_752) ;  /* 0x0000000000048947 */ /* 0x000fea0003800000 */
[----:B------:R-:W-:Y:S01]  /*a150*/  BPT.TRAP 0x1 ;  /* 0x000000040000795c */ /* 0x000fe20000300000 */
.L_x_752:
[----:B------:R-:W-:Y:S04]  /*a160*/  BSSY B0, `(.L_x_753) ;  /* 0x0000004000007945 */ /* 0x000fe80003800000 */
[----:B-1----:R-:W-:Y:S05]  /*a170*/  @P1 BRA `(.L_x_754) ;  /* 0x0000000000081947 */ /* 0x002fea0003800000 */
[----:B------:R-:W1:Y:S02]  /*a180*/  SYNCS.PHASECHK.TRANS64.TRYWAIT P1, [R8+URZ+0x22850], R73 ;  /* 0x02285049080075a7 */ /* 0x000e64000802017f */
[----:B-1----:R-:W-:Y:S05]  /*a190*/  @!P1 BRA `(.L_x_755) ;  /* 0x000000d4000c9947 */ /* 0x002fea0003800000 */
.L_x_754:
[----:B------:R-:W-:Y:S05]  /*a1a0*/  BSYNC B0 ;  /* 0x0000000000007941 */ /* 0x000fea0003800000 */
.L_x_753:
[----:B------:R-:W-:Y:S05]  /*a1b0*/  WARPSYNC.ALL ;  /* 0x0000000000007948 */ /* 0x000fea0003800000 */
[----:B------:R-:W-:Y:S01]  /*a1c0*/  VIADD R10, R19, 0x400 ;  /* 0x00000400130a7836 */ /* 0x000fe20000000000 */
[----:B------:R2:W-:Y:S01]  /*a1d0*/  BAR.SYNC.DEFER_BLOCKING R9, 0x100 ;  /* 0x000400090000751d */ /* 0x0005e20000010000 */
[----:B------:R-:W-:Y:S02]  /*a1e0*/  IMAD.MOV.U32 R25, RZ, RZ, 0x40000040 ;  /* 0x40000040ff197424 */ /* 0x000fe400078e00ff */
[----:B------:R-:W-:Y:S01]  /*a1f0*/  IMAD.MOV.U32 R27, RZ, RZ, 0x40000040 ;  /* 0x40000040ff1b7424 */ /* 0x000fe200078e00ff */
[----:B------:R-:W-:Y:S01]  /*a200*/  SHF.R.U32.HI R10, RZ, 0x4, R10 ;  /* 0x00000004ff0a7819 */ /* 0x000fe2000001160a */
[----:B------:R-:W-:Y:S01]  /*a210*/  IMAD.MOV.U32 R29, RZ, RZ, 0x40000040 ;  /* 0x40000040ff1d7424 */ /* 0x000fe200078e00ff */
[----:B------:R-:W-:Y:S01]  /*a220*/  R2UR UR7, R25 ;  /* 0x00000000190772ca */ /* 0x000fe200000e0000 */
[----:B------:R-:W-:Y:S01]  /*a230*/  IMAD.MOV.U32 R31, RZ, RZ, 0x40000040 ;  /* 0x40000040ff1f7424 */ /* 0x000fe200078e00ff */
[----:B------:R-:W-:-:S02]  /*a240*/  LOP3.LUT R10, R10, 0x3fff, RZ, 0xc0, !PT ;  /* 0x00003fff0a0a7812 */ /* 0x000fc400078ec0ff */
[----:B------:R-:W-:Y:S02]  /*a250*/  R2UR UR11, R27 ;  /* 0x000000001b0b72ca */ /* 0x000fe400000e0000 */
[----:B------:R-:W-:Y:S02]  /*a260*/  LOP3.LUT R228, R10, 0x3000000, RZ, 0xfc, !PT ;  /* 0x030000000ae47812 */ /* 0x000fe400078efcff */
[----:B------:R-:W-:Y:S02]  /*a270*/  R2UR UR15, R29 ;  /* 0x000000001d0f72ca */ /* 0x000fe400000e0000 */
[----:B------:R-:W-:Y:S01]  /*a280*/  R2UR UR19, R27 ;  /* 0x000000001b1372ca */ /* 0x000fe200000e0000 */
[----:B------:R-:W-:Y:S01]  /*a290*/  IMAD R24, R206, 0xc00, R228 ;  /* 0x00000c00ce187824 */ /* 0x000fe200078e02e4 */
[----:B------:R-:W-:Y:S02]  /*a2a0*/  R2UR UR23, R31 ;  /* 0x000000001f1772ca */ /* 0x000fe400000e0000 */
[----:B------:R-:W-:Y:S01]  /*a2b0*/  R2UR UR27, R25 ;  /* 0x00000000191b72ca */ /* 0x000fe200000e0000 */
[C---:B------:R-:W-:Y:S01]  /*a2c0*/  VIADD R26, R24.reuse, 0x80 ;  /* 0x00000080181a7836 */ /* 0x040fe20000000000 */
[C---:B------:R-:W-:Y:S01]  /*a2d0*/  R2UR UR6, R24.reuse ;  /* 0x00000000180672ca */ /* 0x040fe200000e0000 */
[----:B------:R-:W-:-:S02]  /*a2e0*/  VIADD R28, R24, 0x100 ;  /* 0x00000100181c7836 */ /* 0x000fc40000000000 */
[----:B------:R-:W-:Y:S01]  /*a2f0*/  VIADD R30, R24, 0x200 ;  /* 0x00000200181e7836 */ /* 0x000fe20000000000 */
[----:B------:R-:W-:Y:S01]  /*a300*/  R2UR UR10, R26 ;  /* 0x000000001a0a72ca */ /* 0x000fe200000e0000 */
[----:B------:R-:W-:Y:S01]  /*a310*/  VIADD R26, R24, 0x180 ;  /* 0x00000180181a7836 */ /* 0x000fe20000000000 */
[----:B------:R-:W-:Y:S01]  /*a320*/  R2UR UR14, R28 ;  /* 0x000000001c0e72ca */ /* 0x000fe200000e0000 */
[----:B------:R-:W-:Y:S01]  /*a330*/  VIADD R24, R24, 0x280 ;  /* 0x0000028018187836 */ /* 0x000fe20000000000 */
[----:B------:R-:W-:Y:S02]  /*a340*/  R2UR UR22, R30 ;  /* 0x000000001e1672ca */ /* 0x000fe400000e0000 */
[----:B------:R-:W-:Y:S02]  /*a350*/  R2UR UR18, R26 ;  /* 0x000000001a1272ca */ /* 0x000fe400000e0000 */
[----:B------:R-:W-:Y:S02]  /*a360*/  R2UR UR26, R24 ;  /* 0x00000000181a72ca */ /* 0x000fe400000e0000 */
[----:B01----:R-:W-:-:S06]  /*a370*/  WARPGROUP.ARRIVE ;  /* 0x00000000000079c5 */ /* 0x003fcc0000000000 */
[----:B------:R-:W-:Y:S03]  /*a380*/  HGMMA.64x256x16.F32.BF16 R24, R200, gdesc[UR4].tnspB, RZ, !UPT, gsb0 ;  /* 0x43e00004c8187df0 */ /* 0x000fe6000c0018ff */
[----:B------:R-:W-:Y:S02]  /*a390*/  WARPGROUP.DEPBAR.LE gsb0, 0x0 ;  /* 0x00008000000079c5 */ /* 0x000fe40000010000 */
[----:B------:R-:W-:-:S15]  /*a3a0*/  WARPGROUP.ARRIVE ;  /* 0x00000000000079c5 */ /* 0x000fde0000000000 */
[----:B------:R-:W-:-:S08]  /*a3b0*/  NOP ;  /* 0x0000000000007918 */ /* 0x000fd00000000000 */
[----:B------:R-:W-:Y:S03]  /*a3c0*/  HGMMA.64x256x16.F32.BF16 R24, R152, gdesc[UR8].tnspB, R24, gsb0 ;  /* 0x43e0000898187df0 */ /* 0x000fe60008001818 */
        /* <DEDUP_REMOVED lines=17> */
[----:B--2---:R-:W-:Y:S05]  /*a4e0*/  @!P0 BRA `(.L_x_756) ;  /* 0x0000000000048947 */ /* 0x004fea0003800000 */
[----:B------:R-:W-:Y:S01]  /*a4f0*/  BPT.TRAP 0x1 ;  /* 0x000000040000795c */ /* 0x000fe20000300000 */
.L_x_756:
[----:B------:R-:W0:Y:S01]  /*a500*/  S2R R9, SR_CgaCtaId ;  /* 0x0000000000097919 */ /* 0x000e220000008800 */
[----:B------:R-:W-:Y:S01]  /*a510*/  ISETP.GE.AND P1, PT, R177, 0x61, PT ;  /* 0x00000061b100780c */ /* 0x000fe20003f26270 */
[----:B------:R-:W-:-:S05]  /*a520*/  VIADD R8, R8, 0x22860 ;  /* 0x0002286008087836 */ /* 0x000fca0000000000 */
[----:B0-----:R-:W-:-:S04]  /*a530*/  PRMT R8, R9, 0x654, R8 ;  /* 0x0000065409087816 */ /* 0x001fc80000000008 */
[----:B------:R0:W-:Y:S03]  /*a540*/  SYNCS.ARRIVE.TRANS64.RED.A1T0 RZ, [R8+URZ], RZ ;  /* 0x000000ff08ff79a7 */ /* 0x0001e6000810043f */
[----:B------:R-:W-:Y:S05]  /*a550*/  @!P1 BRA `(.L_x_757) ;  /* 0x0000001c00d09947 */ /* 0x000fea0003800000 */
[----:B0-----:R-:W-:Y:S02]  /*a560*/  VIADD R8, R178, 0xfffffffe ;  /* 0xfffffffeb2087836 */ /* 0x001fe40000000000 */
[----:B------:R-:W-:Y:S02]  /*a570*/  IMAD.MOV.U32 R201, RZ, RZ, R173 ;  /* 0x000000ffffc97224 */ /* 0x000fe400078e00ad */
[----:B------:R-:W-:-:S07]  /*a580*/  IMAD.MOV.U32 R200, RZ, RZ, R3 ;  /* 0x000000ffffc87224 */ /* 0x000fce00078e0003 */
.L_x_769:
[----:B------:R-:W-:Y:S01]  /*a590*/  VIADD R206, R206, 0x1 ;  /* 0x00000001cece7836 */ /* 0x000fe20000000000 */
[----:B------:R-:W-:Y:S05]  /*a5a0*/  YIELD ;  /* 0x0000000000007946 */ /* 0x000fea0003800000 */
[----:B------:R-:W-:Y:S02]  /*a5b0*/  ISETP.NE.AND P2, PT, R206, 0x2, PT ;  /* 0x00000002ce00780c */ /* 0x000fe40003f45270 */
[C---:B------:R-:W-:Y:S01]  /*a5c0*/  ISETP.GT.AND P1, PT, R8.reuse, RZ, PT ;  /* 0x000000ff0800720c */ /* 0x040fe20003f24270 */
[----:B------:R-:W-:Y:S01]  /*a5d0*/  VIADD R8, R8, 0xffffffff ;  /* 0xffffffff08087836 */ /* 0x000fe20000000000 */
[----:B------:R-:W-:-:S02]  /*a5e0*/  SEL R3, RZ, 0x1, P2 ;  /* 0x00000001ff037807 */ /* 0x000fc40001000000 */
[----:B------:R-:W-:Y:S02]  /*a5f0*/  SEL R206, R206, RZ, P2 ;  /* 0x000000ffcece7207 */ /* 0x000fe40001000000 */
[----:B------:R-:W-:Y:S01]  /*a600*/  LOP3.LUT R216, R216, R3, RZ, 0x3c, !PT ;  /* 0x00000003d8d87212 */ /* 0x000fe200078e3cff */
[----:B-12---:R-:W-:Y:S06]  /*a610*/  @!P0 BRA `(.L_x_758) ;  /* 0x0000000000048947 */ /* 0x006fec0003800000 */
[----:B------:R-:W-:Y:S01]  /*a620*/  BPT.TRAP 0x1 ;  /* 0x000000040000795c */ /* 0x000fe20000300000 */
.L_x_758:
[----:B------:R-:W-:Y:S01]  /*a630*/  IMAD R9, R206, 0x8, R19 ;  /* 0x00000008ce097824 */ /* 0x000fe200078e0213 */
[----:B------:R-:W-:-:S04]  /*a640*/  SHF.L.U32 R10, R216, 0x1f, RZ ;  /* 0x0000001fd80a7819 */ /* 0x000fc800000006ff */
[----:B------:R0:W1:Y:S01]  /*a650*/  SYNCS.PHASECHK.TRANS64.TRYWAIT P2, [R9+URZ+0x22830], R10 ;  /* 0x0228300a090075a7 */ /* 0x000062000804017f */
[----:B------:R-:W-:Y:S05]  /*a660*/  @!P0 BRA `(.L_x_759) ;  /* 0x0000000000048947 */ /* 0x000fea0003800000 */
[----:B------:R-:W-:Y:S01]  /*a670*/  BPT.TRAP 0x1 ;  /* 0x000000040000795c */ /* 0x000fe20000300000 */
.L_x_759:
[----:B------:R-:W2:Y:S01]  /*a680*/  LDL R0, [R1] ;  /* 0x0000000001007983 */ /* 0x000ea20000100800 */
[----:B------:R-:W-:Y:S02]  /*a690*/  IMAD.MOV.U32 R157, RZ, RZ, 0x40000040 ;  /* 0x40000040ff9d7424 */ /* 0x000fe400078e00ff */
[----:B--2---:R-:W-:Y:S01]  /*a6a0*/  IMAD R156, R206, 0x300, R0 ;  /* 0x00000300ce9c7824 */ /* 0x004fe200078e0200 */
[----:B-1----:R-:W-:Y:S06]  /*a6b0*/  @P2 BRA `(.L_x_760) ;  /* 0x0000000000082947 */ /* 0x002fec0003800000 */
[----:B------:R-:W1:Y:S02]  /*a6c0*/  SYNCS.PHASECHK.TRANS64.TRYWAIT P2, [R9+URZ+0x22830], R10 ;  /* 0x0228300a090075a7 */ /* 0x000e64000804017f */
[----:B-1----:R-:W-:Y:S05]  /*a6d0*/  @!P2 BRA `(.L_x_761) ;  /* 0x000000cc00d0a947 */ /* 0x002fea0003800000 */
.L_x_760:
[----:B------:R-:W-:Y:S05]  /*a6e0*/  WARPSYNC.ALL ;  /* 0x0000000000007948 */ /* 0x000fea0003800000 */
[C---:B------:R-:W-:Y:S01]  /*a6f0*/  R2UR UR6, R156.reuse ;  /* 0x000000009c0672ca */ /* 0x040fe200000e0000 */
[C---:B------:R-:W-:Y:S01]  /*a700*/  VIADD R154, R156.reuse, 0x2 ;  /* 0x000000029c9a7836 */ /* 0x040fe20000000000 */
[----:B------:R-:W-:Y:S01]  /*a710*/  R2UR UR7, R157 ;  /* 0x000000009d0772ca */ /* 0x000fe200000e0000 */
[----:B------:R-:W-:Y:S01]  /*a720*/  VIADD R152, R156, 0x4 ;  /* 0x000000049c987836 */ /* 0x000fe20000000000 */
[----:B------:R-:W-:Y:S01]  /*a730*/  R2UR UR4, R4 ;  /* 0x00000000040472ca */ /* 0x000fe200000e0000 */
[----:B------:R-:W-:Y:S01]  /*a740*/  VIADD R156, R156, 0x6 ;  /* 0x000000069c9c7836 */ /* 0x000fe20000000000 */
[----:B------:R-:W-:Y:S01]  /*a750*/  R2UR UR5, R5 ;  /* 0x00000000050572ca */ /* 0x000fe200000e0000 */
[----:B------:R-:W-:Y:S01]  /*a760*/  IMAD.MOV.U32 R155, RZ, RZ, 0x40000040 ;  /* 0x40000040ff9b7424 */ /* 0x000fe200078e00ff */
[----:B------:R-:W-:Y:S01]  /*a770*/  R2UR UR10, R154 ;  /* 0x000000009a0a72ca */ /* 0x000fe200000e0000 */
[----:B------:R-:W-:Y:S01]  /*a780*/  IMAD.MOV.U32 R153, RZ, RZ, 0x40000040 ;  /* 0x40000040ff997424 */ /* 0x000fe200078e00ff */
[----:B------:R-:W-:Y:S01]  /*a790*/  R2UR UR14, R152 ;  /* 0x00000000980e72ca */ /* 0x000fe200000e0000 */
[----:B------:R-:W-:Y:S01]  /*a7a0*/  IMAD.MOV.U32 R157, RZ, RZ, 0x40000040 ;  /* 0x40000040ff9d7424 */ /* 0x000fe200078e00ff */
[----:B------:R-:W-:Y:S01]  /*a7b0*/  R2UR UR11, R155 ;  /* 0x000000009b0b72ca */ /* 0x000fe200000e0000 */
[----:B------:R-:W2:Y:S01]  /*a7c0*/  S2R R0, SR_TID.X ;  /* 0x0000000000007919 */ /* 0x000ea20000002100 */
[----:B------:R-:W-:-:S02]  /*a7d0*/  R2UR UR15, R153 ;  /* 0x00000000990f72ca */ /* 0x000fc400000e0000 */
[----:B------:R-:W-:Y:S02]  /*a7e0*/  R2UR UR18, R156 ;  /* 0x000000009c1272ca */ /* 0x000fe400000e0000 */
[----:B------:R-:W-:Y:S02]  /*a7f0*/  R2UR UR19, R157 ;  /* 0x000000009d1372ca */ /* 0x000fe400000e0000 */
[----:B------:R-:W-:Y:S01]  /*a800*/  WARPGROUP.ARRIVE ;  /* 0x00000000000079c5 */ /* 0x000fe20000000000 */
[----:B------:R-:W-:Y:S02]  /*a810*/  R2UR UR8, R20 ;  /* 0x00000000140872ca */ /* 0x000fe400000e0000 */
[----:B------:R-:W-:Y:S02]  /*a820*/  R2UR UR9, R21 ;  /* 0x00000000150972ca */ /* 0x000fe400000e0000 */
[----:B------:R-:W-:Y:S01]  /*a830*/  R2UR UR12, R14 ;  /* 0x000000000e0c72ca */ /* 0x000fe200000e0000 */
[----:B------:R-:W-:Y:S01]  /*a840*/  HGMMA.64x96x16.F32.BF16 R152, gdesc[UR4], RZ, !UPT, gsb0 ;  /* 0x01600000049879f0 */ /* 0x000fe2000c0018ff */
[----:B------:R-:W-:-:S02]  /*a850*/  R2UR UR13, R15 ;  /* 0x000000000f0d72ca */ /* 0x000fc400000e0000 */
[----:B------:R-:W-:Y:S02]  /*a860*/  R2UR UR16, R12 ;  /* 0x000000000c1072ca */ /* 0x000fe400000e0000 */
[----:B------:R-:W-:Y:S02]  /*a870*/  R2UR UR17, R13 ;  /* 0x000000000d1172ca */ /* 0x000fe400000e0000 */
        /* <DEDUP_REMOVED lines=15> */
.L_x_762:
        /* <DEDUP_REMOVED lines=24> */
[----:B------:R-:W3:Y:S02]  /*aaf0*/  SHFL.BFLY PT, R3, R0, 0x2, 0x1f ;  /* 0x0c401f0000037f89 */ /* 0x000ee400000e0000 */
[----:B---3--:R-:W-:-:S05]  /*ab00*/  FMNMX.FTZ R3, R0, R3, !PT ;  /* 0x0000000300037209 */ /* 0x008fca0007810000 */
[----:B------:R-:W3:Y:S02]  /*ab10*/  SHFL.BFLY PT, R0, R3, 0x1, 0x1f ;  /* 0x0c201f0003007f89 */ /* 0x000ee400000e0000 */
[----:B---3--:R-:W-:Y:S02]  /*ab20*/  FMNMX.FTZ R3, R3, R0, !PT ;  /* 0x0000000003037209 */ /* 0x008fe40007810000 */
[----:B------:R-:W3:Y:S03]  /*ab30*/  LDC R0, c[0x0][0x988] ;  /* 0x00026200ff007b82 */ /* 0x000ee60000000800 */
[C---:B------:R-:W-:Y:S01]  /*ab40*/  FADD.FTZ R200, -R3.reuse, R200 ;  /* 0x000000c803c87221 */ /* 0x040fe20000010100 */
[----:B---3--:R-:W-:-:S04]  /*ab50*/  FMUL.FTZ R203, R3, R0 ;  /* 0x0000000003cb7220 */ /* 0x008fc80000410000 */
[-CC-:B------:R-:W-:Y:S01]  /*ab60*/  FFMA.FTZ R224, R172, R0.reuse, -R203.reuse ;  /* 0x00000000ace07223 */ /* 0x180fe200000108cb */
[-CC-:B------:R-:W-:Y:S01]  /*ab70*/  FFMA.FTZ R152, R152, R0.reuse, -R203.reuse ;  /* 0x0000000098987223 */ /* 0x180fe200000108cb */
[-C--:B------:R-:W-:Y:S01]  /*ab80*/  FMUL.FTZ R172, R200, R0.reuse ;  /* 0x00000000c8ac7220 */ /* 0x080fe20000410000 */
[-CC-:B------:R-:W-:Y:S01]  /*ab90*/  FFMA.FTZ R153, R153, R0.reuse, -R203.reuse ;  /* 0x0000000099997223 */ /* 0x180fe200000108cb */
[-CC-:B------:R-:W-:Y:S01]  /*aba0*/  FFMA.FTZ R156, R156, R0.reuse, -R203.reuse ;  /* 0x000000009c9c7223 */ /* 0x180fe200000108cb */
[-CC-:B------:R-:W-:Y:S01]  /*abb0*/  FFMA.FTZ R157, R157, R0.reuse, -R203.reuse ;  /* 0x000000009d9d7223 */ /* 0x180fe200000108cb */
[-CC-:B------:R-:W-:Y:S01]  /*abc0*/  FFMA.FTZ R160, R160, R0.reuse, -R203.reuse ;  /* 0x00000000a0a07223 */ /* 0x180fe200000108cb */
[----:B------:R-:W-:Y:S01]  /*abd0*/  MUFU.EX2 R152, R152 ;  /* 0x0000009800987308 */ /* 0x000fe20000000800 */
[-CC-:B------:R-:W-:Y:S01]  /*abe0*/  FFMA.FTZ R161, R161, R0.reuse, -R203.reuse ;  /* 0x00000000a1a17223 */ /* 0x180fe200000108cb */
[-CC-:B------:R-:W-:Y:S01]  /*abf0*/  FFMA.FTZ R173, R173, R0.reuse, -R203.reuse ;  /* 0x00000000adad7223 */ /* 0x180fe200000108cb */
[-CC-:B------:R-:W-:Y:S01]  /*ac00*/  FFMA.FTZ R164, R164, R0.reuse, -R203.reuse ;  /* 0x00000000a4a47223 */ /* 0x180fe200000108cb */
[-CC-:B------:R-:W-:Y:S01]  /*ac10*/  FFMA.FTZ R165, R165, R0.reuse, -R203.reuse ;  /* 0x00000000a5a57223 */ /* 0x180fe200000108cb */
[-CC-:B------:R-:W-:Y:S01]  /*ac20*/  FFMA.FTZ R168, R168, R0.reuse, -R203.reuse ;  /* 0x00000000a8a87223 */ /* 0x180fe200000108cb */
[-CC-:B------:R-:W-:Y:S01]  /*ac30*/  FFMA.FTZ R169, R169, R0.reuse, -R203.reuse ;  /* 0x00000000a9a97223 */ /* 0x180fe200000108cb */
[-CC-:B------:R-:W-:Y:S01]  /*ac40*/  FFMA.FTZ R176, R176, R0.reuse, -R203.reuse ;  /* 0x00000000b0b07223 */ /* 0x180fe200000108cb */
[----:B------:R-:W3:Y:S01]  /*ac50*/  MUFU.EX2 R172, R172 ;  /* 0x000000ac00ac7308 */ /* 0x000ee20000000800 */
[-CC-:B------:R-:W-:Y:S01]  /*ac60*/  FFMA.FTZ R177, R177, R0.reuse, -R203.reuse ;  /* 0x00000000b1b17223 */ /* 0x180fe200000108cb */
[-CC-:B------:R-:W-:Y:S01]  /*ac70*/  FFMA.FTZ R180, R180, R0.reuse, -R203.reuse ;  /* 0x00000000b4b47223 */ /* 0x180fe200000108cb */
[-CC-:B------:R-:W-:Y:S01]  /*ac80*/  FFMA.FTZ R181, R181, R0.reuse, -R203.reuse ;  /* 0x00000000b5b57223 */ /* 0x180fe200000108cb */
[-CC-:B------:R-:W-:Y:S01]  /*ac90*/  FFMA.FTZ R184, R184, R0.reuse, -R203.reuse ;  /* 0x00000000b8b87223 */ /* 0x180fe200000108cb */
[-CC-:B------:R-:W-:Y:S01]  /*aca0*/  FFMA.FTZ R185, R185, R0.reuse, -R203.reuse ;  /* 0x00000000b9b97223 */ /* 0x180fe200000108cb */
[-CC-:B------:R-:W-:Y:S01]  /*acb0*/  FFMA.FTZ R188, R188, R0.reuse, -R203.reuse ;  /* 0x00000000bcbc7223 */ /* 0x180fe200000108cb */
[-CC-:B------:R-:W-:Y:S01]  /*acc0*/  FFMA.FTZ R189, R189, R0.reuse, -R203.reuse ;  /* 0x00000000bdbd7223 */ /* 0x180fe200000108cb */
[----:B------:R-:W4:Y:S01]  /*acd0*/  MUFU.EX2 R153, R153 ;  /* 0x0000009900997308 */ /* 0x000f220000000800 */
[-CC-:B------:R-:W-:Y:S01]  /*ace0*/  FFMA.FTZ R192, R192, R0.reuse, -R203.reuse ;  /* 0x00000000c0c07223 */ /* 0x180fe200000108cb */
[-CC-:B------:R-:W-:Y:S01]  /*acf0*/  FFMA.FTZ R193, R193, R0.reuse, -R203.reuse ;  /* 0x00000000c1c17223 */ /* 0x180fe200000108cb */
[-CC-:B------:R-:W-:Y:S01]  /*ad00*/  FFMA.FTZ R196, R196, R0.reuse, -R203.reuse ;  /* 0x00000000c4c47223 */ /* 0x180fe200000108cb */
[----:B------:R-:W-:-:S02]  /*ad10*/  FFMA.FTZ R197, R197, R0, -R203 ;  /* 0x00000000c5c57223 */ /* 0x000fc400000108cb */
[----:B------:R-:W5:Y:S02]  /*ad20*/  S2R R203, SR_CgaCtaId ;  /* 0x0000000000cb7919 */ /* 0x000f640000008800 */
[----:B------:R-:W0:Y:S01]  /*ad30*/  MUFU.EX2 R156, R156 ;  /* 0x0000009c009c7308 */ /* 0x000e220000000800 */
[----:B---3--:R-:W-:Y:S01]  /*ad40*/  FFMA.FTZ R6, R172, R6, R152 ;  /* 0x00000006ac067223 */ /* 0x008fe20000010098 */
[-C--:B------:R-:W-:Y:S01]  /*ad50*/  FMUL.FTZ R24, R24, R172.reuse ;  /* 0x000000ac18187220 */ /* 0x080fe20000410000 */
[-C--:B------:R-:W-:Y:S01]  /*ad60*/  FMUL.FTZ R25, R25, R172.reuse ;  /* 0x000000ac19197220 */ /* 0x080fe20000410000 */
[-C--:B------:R-:W-:Y:S01]  /*ad70*/  FMUL.FTZ R28, R28, R172.reuse ;  /* 0x000000ac1c1c7220 */ /* 0x080fe20000410000 */
[-C--:B------:R-:W-:Y:S01]  /*ad80*/  FMUL.FTZ R29, R29, R172.reuse ;  /* 0x000000ac1d1d7220 */ /* 0x080fe20000410000 */
[-C--:B------:R-:W-:Y:S01]  /*ad90*/  FMUL.FTZ R32, R32, R172.reuse ;  /* 0x000000ac20207220 */ /* 0x080fe20000410000 */
[----:B------:R-:W-:Y:S01]  /*ada0*/  FMUL.FTZ R33, R33, R172 ;  /* 0x000000ac21217220 */ /* 0x000fe20000410000 */
[----:B------:R-:W3:Y:S01]  /*adb0*/  MUFU.EX2 R157, R157 ;  /* 0x0000009d009d7308 */ /* 0x000ee20000000800 */
[C---:B----4-:R-:W-:Y:S01]  /*adc0*/  FADD.FTZ R6, R153.reuse, R6 ;  /* 0x0000000699067221 */ /* 0x050fe20000010000 */
[----:B------:R-:W-:Y:S01]  /*add0*/  F2FP.BF16.F32.PACK_AB R200, R153, R152 ;  /* 0x0000009899c8723e */ /* 0x000fe200000010ff */
[-C--:B------:R-:W-:Y:S01]  /*ade0*/  FMUL.FTZ R36, R36, R172.reuse ;  /* 0x000000ac24247220 */ /* 0x080fe20000410000 */
[----:B------:R-:W-:Y:S01]  /*adf0*/  FMNMX.FTZ R153, R154, R201, !PT ;  /* 0x000000c99a997209 */ /* 0x000fe20007810000 */
[-C--:B------:R-:W-:Y:S01]  /*ae00*/  FMUL.FTZ R37, R37, R172.reuse ;  /* 0x000000ac25257220 */ /* 0x080fe20000410000 */
[-C--:B------:R-:W-:Y:S01]  /*ae10*/  FMUL.FTZ R40, R40, R172.reuse ;  /* 0x000000ac28287220 */ /* 0x080fe20000410000 */
[-C--:B------:R-:W-:Y:S01]  /*ae20*/  FMUL.FTZ R41, R41, R172.reuse ;  /* 0x000000ac29297220 */ /* 0x080fe20000410000 */
[----:B------:R-:W-:Y:S01]  /*ae30*/  FMNMX.FTZ R153, R155, R153, !PT ;  /* 0x000000999b997209 */ /* 0x000fe20007810000 */
[----:B0-----:R-:W-:Y:S01]  /*ae40*/  FADD.FTZ R6, R156, R6 ;  /* 0x000000069c067221 */ /* 0x001fe20000010000 */
[----:B------:R-:W0:Y:S01]  /*ae50*/  MUFU.EX2 R152, R160 ;  /* 0x000000a000987308 */ /* 0x000e220000000800 */
[-C--:B------:R-:W-:Y:S01]  /*ae60*/  FMUL.FTZ R44, R44, R172.reuse ;  /* 0x000000ac2c2c7220 */ /* 0x080fe20000410000 */
[----:B------:R-:W-:Y:S01]  /*ae70*/  FMNMX.FTZ R153, R158, R153, !PT ;  /* 0x000000999e997209 */ /* 0x000fe20007810000 */
[-C--:B------:R-:W-:Y:S01]  /*ae80*/  FMUL.FTZ R45, R45, R172.reuse ;  /* 0x000000ac2d2d7220 */ /* 0x080fe20000410000 */
[-C--:B------:R-:W-:Y:S01]  /*ae90*/  FMUL.FTZ R48, R48, R172.reuse ;  /* 0x000000ac30307220 */ /* 0x080fe20000410000 */
[----:B------:R-:W-:Y:S01]  /*aea0*/  FMUL.FTZ R49, R49, R172 ;  /* 0x000000ac31317220 */ /* 0x000fe20000410000 */
[----:B------:R-:W-:Y:S01]  /*aeb0*/  FMNMX.FTZ R153, R159, R153, !PT ;  /* 0x000000999f997209 */ /* 0x000fe20007810000 */
[C---:B---3--:R-:W-:Y:S01]  /*aec0*/  FADD.FTZ R6, R157.reuse, R6 ;  /* 0x000000069d067221 */ /* 0x048fe20000010000 */
[----:B------:R-:W-:Y:S01]  /*aed0*/  F2FP.BF16.F32.PACK_AB R202, R157, R156 ;  /* 0x0000009c9dca723e */ /* 0x000fe200000010ff */
[----:B------:R-:W3:Y:S01]  /*aee0*/  MUFU.EX2 R161, R161 ;  /* 0x000000a100a17308 */ /* 0x000ee20000000800 */
        /* <DEDUP_REMOVED lines=8> */
[----:B------:R-:W-:Y:S01]  /*af70*/  FMNMX.FTZ R153, R166, R153, !PT ;  /* 0x00000099a6997209 */ /* 0x000fe20007810000 */
[----:B0-----:R-:W-:Y:S01]  /*af80*/  FADD.FTZ R6, R152, R6 ;  /* 0x0000000698067221 */ /* 0x001fe20000010000 */
        /* <DEDUP_REMOVED lines=12> */
[-C--:B------:R-:W-:Y:S01]  /*b050*/  FMUL.FTZ R73, R73, R172.reuse ;  /* 0x000000ac49497220 */ /* 0x080fe20000410000 */
[----:B------:R-:W0:Y:S01]  /*b060*/  MUFU.EX2 R226, R164 ;  /* 0x000000a400e27308 */ /* 0x000e220000000800 */
[----:B------:R-:W-:Y:S01]  /*b070*/  FMNMX.FTZ R153, R174, R153, !PT ;  /* 0x00000099ae997209 */ /* 0x000fe20007810000 */
[-C--:B------:R-:W-:Y:S01]  /*b080*/  FMUL.FTZ R76, R76, R172.reuse ;  /* 0x000000ac4c4c7220 */ /* 0x080fe20000410000 */
[-C--:B------:R-:W-:Y:S01]  /*b090*/  FMUL.FTZ R77, R77, R172.reuse ;  /* 0x000000ac4d4d7220 */ /* 0x080fe20000410000 */
[-C--:B------:R-:W-:Y:S01]  /*b0a0*/  FMUL.FTZ R80, R80, R172.reuse ;  /* 0x000000ac50507220 */ /* 0x080fe20000410000 */
[----:B------:R-:W-:Y:S01]  /*b0b0*/  FMNMX.FTZ R153, R175, R153, !PT ;  /* 0x00000099af997209 */ /* 0x000fe20007810000 */
[-C--:B------:R-:W-:Y:S01]  /*b0c0*/  FMUL.FTZ R81, R81, R172.reuse ;  /* 0x000000ac51517220 */ /* 0x080fe20000410000 */
[-C--:B------:R-:W-:Y:S01]  /*b0d0*/  FMUL.FTZ R84, R84, R172.reuse ;  /* 0x000000ac54547220 */ /* 0x080fe20000410000 */
        /* <DEDUP_REMOVED lines=8> */
[----:B------:R-:W4:Y:S01]  /*b160*/  MUFU.EX2 R225, R168 ;  /* 0x000000a800e17308 */ /* 0x000f220000000800 */
[----:B------:R-:W-:Y:S01]  /*b170*/  FMNMX.FTZ R153, R182, R153, !PT ;  /* 0x00000099b6997209 */ /* 0x000fe20007810000 */
[----:B0-----:R-:W-:Y:S01]  /*b180*/  FADD.FTZ R6, R226, R6 ;  /* 0x00000006e2067221 */ /* 0x001fe20000010000 */
[-C--:B------:R-:W-:Y:S01]  /*b190*/  FMUL.FTZ R96, R96, R172.reuse ;  /* 0x000000ac60607220 */ /* 0x080fe20000410000 */
[-C--:B------:R-:W-:Y:S01]  /*b1a0*/  FMUL.FTZ R97, R97, R172.reuse ;  /* 0x000000ac61617220 */ /* 0x080fe20000410000 */
[----:B------:R-:W-:Y:S01]  /*b1b0*/  FMNMX.FTZ R153, R183, R153, !PT ;  /* 0x00000099b7997209 */ /* 0x000fe20007810000 */
[-C--:B------:R-:W-:Y:S01]  /*b1c0*/  FMUL.FTZ R100, R100, R172.reuse ;  /* 0x000000ac64647220 */ /* 0x080fe20000410000 */
[-C--:B------:R-:W-:Y:S01]  /*b1d0*/  FMUL.FTZ R101, R101, R172.reuse ;  /* 0x000000ac65657220 */ /* 0x080fe20000410000 */
[----:B------:R-:W0:Y:S01]  /*b1e0*/  MUFU.EX2 R224, R224 ;  /* 0x000000e000e07308 */ /* 0x000e220000000800 */
[----:B------:R-:W-:Y:S01]  /*b1f0*/  FMNMX.FTZ R153, R186, R153, !PT ;  /* 0x00000099ba997209 */ /* 0x000fe20007810000 */
[----:B---3--:R-:W-:Y:S01]  /*b200*/  FADD.FTZ R6, R165, R6 ;  /* 0x00000006a5067221 */ /* 0x008fe20000010000 */
[-C--:B------:R-:W-:Y:S01]  /*b210*/  FMUL.FTZ R104, R104, R172.reuse ;  /* 0x000000ac68687220 */ /* 0x080fe20000410000 */
[-C--:B------:R-:W-:Y:S01]  /*b220*/  FMUL.FTZ R105, R105, R172.reuse ;  /* 0x000000ac69697220 */ /* 0x080fe20000410000 */
[----:B------:R-:W-:Y:S01]  /*b230*/  FMNMX.FTZ R153, R187, R153, !PT ;  /* 0x00000099bb997209 */ /* 0x000fe20007810000 */
[-C--:B------:R-:W-:Y:S01]  /*b240*/  FMUL.FTZ R108, R108, R172.reuse ;  /* 0x000000ac6c6c7220 */ /* 0x080fe20000410000 */
[-C--:B------:R-:W-:Y:S01]  /*b250*/  FMUL.FTZ R109, R109, R172.reuse ;  /* 0x000000ac6d6d7220 */ /* 0x080fe20000410000 */
[----:B------:R-:W3:Y:S01]  /*b260*/  MUFU.EX2 R176, R176 ;  /* 0x000000b000b07308 */ /* 0x000ee20000000800 */
[----:B------:R-:W-:Y:S01]  /*b270*/  FMNMX.FTZ R153, R190, R153, !PT ;  /* 0x00000099be997209 */ /* 0x000fe20007810000 */
[----:B----4-:R-:W-:Y:S01]  /*b280*/  FADD.FTZ R6, R225, R6 ;  /* 0x00000006e1067221 */ /* 0x010fe20000010000 */
[-C--:B------:R-:W-:Y:S01]  /*b290*/  FMUL.FTZ R112, R112, R172.reuse ;  /* 0x000000ac70707220 */ /* 0x080fe20000410000 */
[-C--:B------:R-:W-:Y:S01]  /*b2a0*/  FMUL.FTZ R113, R113, R172.reuse ;  /* 0x000000ac71717220 */ /* 0x080fe20000410000 */
[----:B------:R-:W-:Y:S01]  /*b2b0*/  FMNMX.FTZ R153, R191, R153, !PT ;  /* 0x00000099bf997209 */ /* 0x000fe20007810000 */
[C---:B------:R-:W-:Y:S01]  /*b2c0*/  FADD.FTZ R6, R156.reuse, R6 ;  /* 0x000000069c067221 */ /* 0x040fe20000010000 */
[----:B------:R-:W-:Y:S01]  /*b2d0*/  F2FP.BF16.F32.PACK_AB R156, R156, R225 ;  /* 0x000000e19c9c723e */ /* 0x000fe200000010ff */
[----:B------:R-:W4:Y:S01]  /*b2e0*/  MUFU.EX2 R177, R177 ;  /* 0x000000b100b17308 */ /* 0x000f220000000800 */
[----:B------:R-:W-:Y:S01]  /*b2f0*/  FMNMX.FTZ R153, R194, R153, !PT ;  /* 0x00000099c2997209 */ /* 0x000fe20007810000 */
[----:B0-----:R-:W-:Y:S01]  /*b300*/  FADD.FTZ R6, R224, R6 ;  /* 0x00000006e0067221 */ /* 0x001fe20000010000 */
[-C--:B------:R-:W-:Y:S01]  /*b310*/  FMUL.FTZ R116, R116, R172.reuse ;  /* 0x000000ac74747220 */ /* 0x080fe20000410000 */
[-C--:B------:R-:W-:Y:S01]  /*b320*/  FMUL.FTZ R117, R117, R172.reuse ;  /* 0x000000ac75757220 */ /* 0x080fe20000410000 */
[----:B------:R-:W-:Y:S01]  /*b330*/  FMNMX.FTZ R153, R195, R153, !PT ;  /* 0x00000099c3997209 */ /* 0x000fe20007810000 */
[----:B------:R-:W-:Y:S01]  /*b340*/  FADD.FTZ R6, R160, R6 ;  /* 0x00000006a0067221 */ /* 0x000fe20000010000 */
        /* <DEDUP_REMOVED lines=10> */
[----:B----4-:R-:W-:Y:S01]  /*b3f0*/  FADD.FTZ R6, R177, R6 ;  /* 0x00000006b1067221 */ /* 0x010fe20000010000 */
[----:B------:R-:W4:Y:S01]  /*b400*/  SHFL.BFLY PT, R153, R157, 0x2, 0x1f ;  /* 0x0c401f009d997f89 */ /* 0x000f2200000e0000 */
[-C--:B------:R-:W-:Y:S01]  /*b410*/  FMUL.FTZ R129, R129, R172.reuse ;  /* 0x000000ac81817220 */ /* 0x080fe20000410000 */
[-C--:B------:R-:W-:Y:S01]  /*b420*/  FMUL.FTZ R132, R132, R172.reuse ;  /* 0x000000ac84847220 */ /* 0x080fe20000410000 */
[-C--:B------:R-:W-:Y:S01]  /*b430*/  FMUL.FTZ R133, R133, R172.reuse ;  /* 0x000000ac85857220 */ /* 0x080fe20000410000 */
[-C--:B------:R-:W-:Y:S01]  /*b440*/  FMUL.FTZ R136, R136, R172.reuse ;  /* 0x000000ac88887220 */ /* 0x080fe20000410000 */
[-C--:B------:R-:W-:Y:S01]  /*b450*/  FMUL.FTZ R137, R137, R172.reuse ;  /* 0x000000ac89897220 */ /* 0x080fe20000410000 */
[----:B------:R-:W1:Y:S01]  /*b460*/  MUFU.EX2 R184, R184 ;  /* 0x000000b800b87308 */ /* 0x000e620000000800 */
        /* <DEDUP_REMOVED lines=8> */
[----:B---3--:R-:W-:-:S07]  /*b4f0*/  FADD.FTZ R6, R181, R6 ;  /* 0x00000006b5067221 */ /* 0x008fce0000010000 */
[----:B------:R-:W3:Y:S01]  /*b500*/  MUFU.EX2 R188, R188 ;  /* 0x000000bc00bc7308 */ /* 0x000ee20000000800 */
[----:B-1----:R-:W-:Y:S01]  /*b510*/  FADD.FTZ R6, R184, R6 ;  /* 0x00000006b8067221 */ /* 0x002fe20000010000 */
[----:B----4-:R-:W-:-:S05]  /*b520*/  FMNMX.FTZ R157, R157, R153, !PT ;  /* 0x000000999d9d7209 */ /* 0x010fca0007810000 */
[----:B------:R-:W1:Y:S01]  /*b530*/  SHFL.BFLY PT, R153, R157, 0x1, 0x1f ;  /* 0x0c201f009d997f89 */ /* 0x000e6200000e0000 */
[----:B------:R-:W4:Y:S01]  /*b540*/  MUFU.EX2 R189, R189 ;  /* 0x000000bd00bd7308 */ /* 0x000f220000000800 */
[C---:B0-----:R-:W-:Y:S01]  /*b550*/  FADD.FTZ R6, R164.reuse, R6 ;  /* 0x00000006a4067221 */ /* 0x041fe20000010000 */
[----:B------:R-:W-:-:S06]  /*b560*/  F2FP.BF16.F32.PACK_AB R164, R164, R184 ;  /* 0x000000b8a4a4723e */ /* 0x000fcc00000010ff */
[----:B------:R-:W0:Y:S01]  /*b570*/  MUFU.EX2 R168, R192 ;  /* 0x000000c000a87308 */ /* 0x000e220000000800 */
[----:B---3--:R-:W-:-:S07]  /*b580*/  FADD.FTZ R6, R188, R6 ;  /* 0x00000006bc067221 */ /* 0x008fce0000010000 */
[----:B------:R-:W-:Y:S01]  /*b590*/  MUFU.EX2 R193, R193 ;  /* 0x000000c100c17308 */ /* 0x000fe20000000800 */
[----:B----4-:R-:W-:Y:S01]  /*b5a0*/  FADD.FTZ R6, R189, R6 ;  /* 0x00000006bd067221 */ /* 0x010fe20000010000 */
[----:B-1----:R-:W-:-:S06]  /*b5b0*/  FMNMX.FTZ R173, R157, R153, !PT ;  /* 0x000000999dad7209 */ /* 0x002fcc0007810000 */
[----:B------:R-:W-:Y:S01]  /*b5c0*/  MUFU.EX2 R196, R196 ;  /* 0x000000c400c47308 */ /* 0x000fe20000000800 */
[----:B0-----:R-:W-:Y:S01]  /*b5d0*/  FADD.FTZ R6, R168, R6 ;  /* 0x00000006a8067221 */ /* 0x001fe20000010000 */
[C---:B------:R-:W-:Y:S01]  /*b5e0*/  FMUL.FTZ R153, R173.reuse, R0 ;  /* 0x00000000ad997220 */ /* 0x040fe20000410000 */
[----:B------:R-:W-:-:S03]  /*b5f0*/  FADD.FTZ R157, -R173, R201 ;  /* 0x000000c9ad9d7221 */ /* 0x000fc60000010100 */
[-CC-:B------:R-:W-:Y:S01]  /*b600*/  FFMA.FTZ R154, R154, R0.reuse, -R153.reuse ;  /* 0x000000009a9a7223 */ /* 0x180fe20000010899 */
[-C--:B------:R-:W-:Y:S01]  /*b610*/  FMUL.FTZ R157, R157, R0.reuse ;  /* 0x000000009d9d7220 */ /* 0x080fe20000410000 */
[-CC-:B------:R-:W-:Y:S01]  /*b620*/  FFMA.FTZ R155, R155, R0.reuse, -R153.reuse ;  /* 0x000000009b9b7223 */ /* 0x180fe20000010899 */
[-CC-:B------:R-:W-:Y:S01]  /*b630*/  FFMA.FTZ R161, R174, R0.reuse, -R153.reuse ;  /* 0x00000000aea17223 */ /* 0x180fe20000010899 */
[-CC-:B------:R-:W-:Y:S01]  /*b640*/  FFMA.FTZ R158, R158, R0.reuse, -R153.reuse ;  /* 0x000000009e9e7223 */ /* 0x180fe20000010899 */
[----:B------:R0:W-:Y:S01]  /*b650*/  MUFU.EX2 R174, R157 ;  /* 0x0000009d00ae7308 */ /* 0x0001e20000000800 */
[-CC-:B------:R-:W-:Y:S01]  /*b660*/  FFMA.FTZ R159, R159, R0.reuse, -R153.reuse ;  /* 0x000000009f9f7223 */ /* 0x180fe20000010899 */
[-CC-:B------:R-:W-:Y:S01]  /*b670*/  FFMA.FTZ R162, R162, R0.reuse, -R153.reuse ;  /* 0x00000000a2a27223 */ /* 0x180fe20000010899 */
[-CC-:B------:R-:W-:Y:S01]  /*b680*/  FFMA.FTZ R163, R163, R0.reuse, -R153.reuse ;  /* 0x00000000a3a37223 */ /* 0x180fe20000010899 */
[-CC-:B------:R-:W-:Y:S01]  /*b690*/  FFMA.FTZ R166, R166, R0.reuse, -R153.reuse ;  /* 0x00000000a6a67223 */ /* 0x180fe20000010899 */
[-CC-:B------:R-:W-:Y:S01]  /*b6a0*/  FFMA.FTZ R167, R167, R0.reuse, -R153.reuse ;  /* 0x00000000a7a77223 */ /* 0x180fe20000010899 */
[-CC-:B------:R-:W-:Y:S01]  /*b6b0*/  FFMA.FTZ R169, R170, R0.reuse, -R153.reuse ;  /* 0x00000000aaa97223 */ /* 0x180fe20000010899 */
[-CC-:B------:R-:W-:Y:S01]  /*b6c0*/  FFMA.FTZ R171, R171, R0.reuse, -R153.reuse ;  /* 0x00000000abab7223 */ /* 0x180fe20000010899 */
[----:B------:R-:W1:Y:S01]  /*b6d0*/  MUFU.EX2 R154, R154 ;  /* 0x0000009a009a7308 */ /* 0x000e620000000800 */
        /* <DEDUP_REMOVED lines=13> */
[----:B------:R-:W-:Y:S01]  /*b7b0*/  FFMA.FTZ R199, R199, R0, -R153 ;  /* 0x00000000c7c77223 */ /* 0x000fe20000010899 */
[----:B0-----:R-:W-:Y:S01]  /*b7c0*/  VIADD R157, R9, 0x22840 ;  /* 0x00022840099d7836 */ /* 0x001fe20000000000 */
[----:B------:R-:W0:Y:S01]  /*b7d0*/  MUFU.EX2 R158, R158 ;  /* 0x0000009e009e7308 */ /* 0x000e220000000800 */
[----:B-1----:R-:W-:Y:S01]  /*b7e0*/  FFMA.FTZ R7, R174, R7, R154 ;  /* 0x00000007ae077223 */ /* 0x002fe2000001009a */
[C---:B------:R-:W-:Y:S01]  /*b7f0*/  FADD.FTZ R6, R193.reuse, R6 ;  /* 0x00000006c1067221 */ /* 0x040fe20000010000 */
[----:B------:R-:W-:Y:S01]  /*b800*/  F2FP.BF16.F32.PACK_AB R168, R193, R168 ;  /* 0x000000a8c1a8723e */ /* 0x000fe200000010ff */
[-C--:B------:R-:W-:Y:S01]  /*b810*/  FMUL.FTZ R26, R26, R174.reuse ;  /* 0x000000ae1a1a7220 */ /* 0x080fe20000410000 */
[----:B-----5:R-:W-:Y:S01]  /*b820*/  PRMT R157, R203, 0x654, R157 ;  /* 0x00000654cb9d7816 */ /* 0x020fe2000000009d */
[----:B------:R-:W-:Y:S01]  /*b830*/  FADD.FTZ R6, R196, R6 ;  /* 0x00000006c4067221 */ /* 0x000fe20000010000 */
[----:B------:R-:W-:Y:S01]  /*b840*/  FMUL.FTZ R27, R27, R174 ;  /* 0x000000ae1b1b7220 */ /* 0x000fe20000410000 */
[----:B------:R-:W1:Y:S01]  /*b850*/  MUFU.EX2 R159, R159 ;  /* 0x0000009f009f7308 */ /* 0x000e620000000800 */
[C---:B---3--:R-:W-:Y:S01]  /*b860*/  FADD.FTZ R7, R155.reuse, R7 ;  /* 0x000000079b077221 */ /* 0x048fe20000010000 */
[----:B------:R3:W-:Y:S01]  /*b870*/  SYNCS.ARRIVE.TRANS64.RED.A1T0 RZ, [R157+URZ], RZ ;  /* 0x000000ff9dff79a7 */ /* 0x0007e2000810043f */
[----:B------:R-:W-:Y:S01]  /*b880*/  F2FP.BF16.F32.PACK_AB R201, R155, R154 ;  /* 0x0000009a9bc9723e */ /* 0x000fe200000010ff */
[----:B------:R-:W-:Y:S01]  /*b890*/  FMUL.FTZ R30, R30, R174 ;  /* 0x000000ae1e1e7220 */ /* 0x000fe20000410000 */
[----:B------:R-:W-:Y:S01]  /*b8a0*/  F2FP.BF16.F32.PACK_AB R154, R165, R226 ;  /* 0x000000e2a59a723e */ /* 0x000fe200000010ff */
[-C--:B------:R-:W-:Y:S01]  /*b8b0*/  FMUL.FTZ R31, R31, R174.reuse ;  /* 0x000000ae1f1f7220 */ /* 0x080fe20000410000 */
[-C--:B------:R-:W-:Y:S01]  /*b8c0*/  FMUL.FTZ R34, R34, R174.reuse ;  /* 0x000000ae22227220 */ /* 0x080fe20000410000 */
[----:B------:R-:W4:Y:S01]  /*b8d0*/  MUFU.EX2 R153, R162 ;  /* 0x000000a200997308 */ /* 0x000f220000000800 */
        /* <DEDUP_REMOVED lines=10> */
[----:B------:R-:W-:Y:S01]  /*b980*/  FMUL.FTZ R47, R47, R174 ;  /* 0x000000ae2f2f7220 */ /* 0x000fe20000410000 */
[----:B------:R-:W-:Y:S01]  /*b990*/  F2FP.BF16.F32.PACK_AB R158, R160, R224 ;  /* 0x000000e0a09e723e */ /* 0x000fe200000010ff */
[----:B------:R-:W-:Y:S01]  /*b9a0*/  FMUL.FTZ R50, R50, R174 ;  /* 0x000000ae32327220 */ /* 0x000fe20000410000 */
[----:B------:R-:W-:Y:S01]  /*b9b0*/  F2FP.BF16.F32.PACK_AB R160, R177, R176 ;  /* 0x000000b0b1a0723e */ /* 0x000fe200000010ff */
[----:B------:R-:W-:Y:S01]  /*b9c0*/  FMUL.FTZ R51, R51, R174 ;  /* 0x000000ae33337220 */ /* 0x000fe20000410000 */
[----:B------:R-:W1:Y:S01]  /*b9d0*/  MUFU.EX2 R166, R166 ;  /* 0x000000a600a67308 */ /* 0x000e620000000800 */
[----:B----4-:R-:W-:Y:S01]  /*b9e0*/  FADD.FTZ R7, R153, R7 ;  /* 0x0000000799077221 */ /* 0x010fe20000010000 */
[----:B------:R-:W-:Y:S01]  /*b9f0*/  F2FP.BF16.F32.PACK_AB R162, R181, R180 ;  /* 0x000000b4b5a2723e */ /* 0x000fe200000010ff */
[-C--:B------:R-:W-:Y:S01]  /*ba00*/  FMUL.FTZ R54, R54, R174.reuse ;  /* 0x000000ae36367220 */ /* 0x080fe20000410000 */
[-C--:B------:R-:W-:Y:S01]  /*ba10*/  FMUL.FTZ R55, R55, R174.reuse ;  /* 0x000000ae37377220 */ /* 0x080fe20000410000 */
[-C--:B------:R-:W-:Y:S01]  /*ba20*/  FMUL.FTZ R58, R58, R174.reuse ;  /* 0x000000ae3a3a7220 */ /* 0x080fe20000410000 */
[-C--:B------:R-:W-:Y:S01]  /*ba30*/  FMUL.FTZ R59, R59, R174.reuse ;  /* 0x000000ae3b3b7220 */ /* 0x080fe20000410000 */
[-C--:B------:R-:W-:Y:S01]  /*ba40*/  FMUL.FTZ R62, R62, R174.reuse ;  /* 0x000000ae3e3e7220 */ /* 0x080fe20000410000 */
[----:B------:R-:W4:Y:S01]  /*ba50*/  MUFU.EX2 R167, R167 ;  /* 0x000000a700a77308 */ /* 0x000f220000000800 */
[C---:B0-----:R-:W-:Y:S01]  /*ba60*/  FADD.FTZ R7, R163.reuse, R7 ;  /* 0x00000007a3077221 */ /* 0x041fe20000010000 */
[----:B------:R-:W-:Y:S01]  /*ba70*/  F2FP.BF16.F32.PACK_AB R153, R163, R153 ;  /* 0x00000099a399723e */ /* 0x000fe200000010ff */
[-C--:B------:R-:W-:Y:S01]  /*ba80*/  FMUL.FTZ R63, R63, R174.reuse ;  /* 0x000000ae3f3f7220 */ /* 0x080fe20000410000 */
[-C--:B------:R-:W-:Y:S01]  /*ba90*/  FMUL.FTZ R66, R66, R174.reuse ;  /* 0x000000ae42427220 */ /* 0x080fe20000410000 */
[-C--:B------:R-:W-:Y:S01]  /*baa0*/  FMUL.FTZ R67, R67, R174.reuse ;  /* 0x000000ae43437220 */ /* 0x080fe20000410000 */
[-C--:B------:R-:W-:Y:S01]  /*bab0*/  FMUL.FTZ R70, R70, R174.reuse ;  /* 0x000000ae46467220 */ /* 0x080fe20000410000 */
[-C--:B------:R-:W-:Y:S01]  /*bac0*/  FMUL.FTZ R71, R71, R174.reuse ;  /* 0x000000ae47477220 */ /* 0x080fe20000410000 */
[----:B---3--:R-:W0:Y:S01]  /*bad0*/  MUFU.EX2 R157, R169 ;  /* 0x000000a9009d7308 */ /* 0x008e220000000800 */
        /* <DEDUP_REMOVED lines=8> */
[C---:B----4-:R-:W-:Y:S01]  /*bb60*/  FADD.FTZ R7, R167.reuse, R7 ;  /* 0x00000007a7077221 */ /* 0x050fe20000010000 */
[----:B------:R-:W-:Y:S01]  /*bb70*/  F2FP.BF16.F32.PACK_AB R155, R167, R166 ;  /* 0x000000a6a79b723e */ /* 0x000fe200000010ff */
[----:B------:R-:W-:Y:S01]  /*bb80*/  FMUL.FTZ R86, R86, R174 ;  /* 0x000000ae56567220 */ /* 0x000fe20000410000 */
[----:B------:R-:W-:Y:S01]  /*bb90*/  F2FP.BF16.F32.PACK_AB R166, R189, R188 ;  /* 0x000000bcbda6723e */ /* 0x000fe200000010ff */
        /* <DEDUP_REMOVED lines=10> */
[-C--:B------:R-:W-:Y:S01]  /*bc40*/  FMUL.FTZ R103, R103, R174.reuse ;  /* 0x000000ae67677220 */ /* 0x080fe20000410000 */
[----:B------:R-:W0:Y:S01]  /*bc50*/  MUFU.EX2 R175, R175 ;  /* 0x000000af00af7308 */ /* 0x000e220000000800 */
[C---:B-1----:R-:W-:Y:S01]  /*bc60*/  FADD.FTZ R7, R171.reuse, R7 ;  /* 0x00000007ab077221 */ /* 0x042fe20000010000 */
[----:B------:R-:W-:Y:S01]  /*bc70*/  F2FP.BF16.F32.PACK_AB R157, R171, R157 ;  /* 0x0000009dab9d723e */ /* 0x000fe200000010ff */
[-C--:B------:R-:W-:Y:S01]  /*bc80*/  FMUL.FTZ R106, R106, R174.reuse ;  /* 0x000000ae6a6a7220 */ /* 0x080fe20000410000 */
[-C--:B------:R-:W-:Y:S01]  /*bc90*/  FMUL.FTZ R107, R107, R174.reuse ;  /* 0x000000ae6b6b7220 */ /* 0x080fe20000410000 */
[-C--:B------:R-:W-:Y:S01]  /*bca0*/  FMUL.FTZ R110, R110, R174.reuse ;  /* 0x000000ae6e6e7220 */ /* 0x080fe20000410000 */
[-C--:B------:R-:W-:Y:S01]  /*bcb0*/  FMUL.FTZ R111, R111, R174.reuse ;  /* 0x000000ae6f6f7220 */ /* 0x080fe20000410000 */
[-C--:B------:R-:W-:Y:S01]  /*bcc0*/  FMUL.FTZ R114, R114, R174.reuse ;  /* 0x000000ae72727220 */ /* 0x080fe20000410000 */
[----:B------:R-:W1:Y:S01]  /*bcd0*/  MUFU.EX2 R161, R178 ;  /* 0x000000b200a17308 */ /* 0x000e620000000800 */
[----:B---3--:R-:W-:Y:S01]  /*bce0*/  FADD.FTZ R7, R159, R7 ;  /* 0x000000079f077221 */ /* 0x008fe20000010000 */
[-C--:B------:R-:W-:Y:S01]  /*bcf0*/  FMUL.FTZ R115, R115, R174.reuse ;  /* 0x000000ae73737220 */ /* 0x080fe20000410000 */
[-C--:B------:R-:W-:Y:S01]  /*bd00*/  FMUL.FTZ R118, R118, R174.reuse ;  /* 0x000000ae76767220 */ /* 0x080fe20000410000 */
[-C--:B------:R-:W-:Y:S01]  /*bd10*/  FMUL.FTZ R119, R119, R174.reuse ;  /* 0x000000ae77777220 */ /* 0x080fe20000410000 */
[-C--:B------:R-:W-:Y:S01]  /*bd20*/  FMUL.FTZ R122, R122, R174.reuse ;  /* 0x000000ae7a7a7220 */ /* 0x080fe20000410000 */
[-C--:B------:R-:W-:Y:S01]  /*bd30*/  FMUL.FTZ R123, R123, R174.reuse ;  /* 0x000000ae7b7b7220 */ /* 0x080fe20000410000 */
[-C--:B------:R-:W-:Y:S01]  /*bd40*/  FMUL.FTZ R126, R126, R174.reuse ;  /* 0x000000ae7e7e7220 */ /* 0x080fe20000410000 */
[----:B------:R-:W3:Y:S01]  /*bd50*/  MUFU.EX2 R179, R179 ;  /* 0x000000b300b37308 */ /* 0x000ee20000000800 */
[C---:B0-----:R-:W-:Y:S01]  /*bd60*/  FADD.FTZ R7, R175.reuse, R7 ;  /* 0x00000007af077221 */ /* 0x041fe20000010000 */
[----:B------:R-:W-:Y:S01]  /*bd70*/  F2FP.BF16.F32.PACK_AB R159, R175, R159 ;  /* 0x0000009faf9f723e */ /* 0x000fe200000010ff */
[-C--:B------:R-:W-:Y:S01]  /*bd80*/  FMUL.FTZ R127, R127, R174.reuse ;  /* 0x000000ae7f7f7220 */ /* 0x080fe20000410000 */
[-C--:B------:R-:W-:Y:S01]  /*bd90*/  FMUL.FTZ R130, R130, R174.reuse ;  /* 0x000000ae82827220 */ /* 0x080fe20000410000 */
[-C--:B------:R-:W-:Y:S01]  /*bda0*/  FMUL.FTZ R131, R131, R174.reuse ;  /* 0x000000ae83837220 */ /* 0x080fe20000410000 */
        /* <DEDUP_REMOVED lines=12> */
[----:B------:R-:W-:Y:S01]  /*be70*/  F2FP.BF16.F32.PACK_AB R161, R179, R161 ;  /* 0x000000a1b3a1723e */ /* 0x000fe200000010ff */
[-C--:B------:R-:W-:Y:S01]  /*be80*/  FMUL.FTZ R150, R150, R174.reuse ;  /* 0x000000ae96967220 */ /* 0x080fe20000410000 */
[----:B------:R-:W-:-:S04]  /*be90*/  FMUL.FTZ R151, R151, R174 ;  /* 0x000000ae97977220 */ /* 0x000fc80000410000 */
[----:B------:R-:W3:Y:S01]  /*bea0*/  MUFU.EX2 R165, R186 ;  /* 0x000000ba00a57308 */ /* 0x000ee20000000800 */
[----:B0-----:R-:W-:-:S07]  /*beb0*/  FADD.FTZ R7, R163, R7 ;  /* 0x00000007a3077221 */ /* 0x001fce0000010000 */
[----:B------:R-:W0:Y:S01]  /*bec0*/  MUFU.EX2 R187, R187 ;  /* 0x000000bb00bb7308 */ /* 0x000e220000000800 */
[C---:B-1----:R-:W-:Y:S01]  /*bed0*/  FADD.FTZ R7, R183.reuse, R7 ;  /* 0x00000007b7077221 */ /* 0x042fe20000010000 */
[----:B------:R-:W-:-:S06]  /*bee0*/  F2FP.BF16.F32.PACK_AB R163, R183, R163 ;  /* 0x000000a3b7a3723e */ /* 0x000fcc00000010ff */
[----:B------:R-:W1:Y:S01]  /*bef0*/  MUFU.EX2 R167, R190 ;  /* 0x000000be00a77308 */ /* 0x000e620000000800 */
[----:B---3--:R-:W-:-:S07]  /*bf00*/  FADD.FTZ R7, R165, R7 ;  /* 0x00000007a5077221 */ /* 0x008fce0000010000 */
[----:B------:R-:W3:Y:S01]  /*bf10*/  MUFU.EX2 R191, R191 ;  /* 0x000000bf00bf7308 */ /* 0x000ee20000000800 */
[C---:B0-----:R-:W-:Y:S01]  /*bf20*/  FADD.FTZ R7, R187.reuse, R7 ;  /* 0x00000007bb077221 */ /* 0x041fe20000010000 */
[----:B------:R-:W-:-:S06]  /*bf30*/  F2FP.BF16.F32.PACK_AB R165, R187, R165 ;  /* 0x000000a5bba5723e */ /* 0x000fcc00000010ff */
[----:B------:R-:W0:Y:S01]  /*bf40*/  MUFU.EX2 R169, R194 ;  /* 0x000000c200a97308 */ /* 0x000e220000000800 */
[----:B-1----:R-:W-:-:S07]  /*bf50*/  FADD.FTZ R7, R167, R7 ;  /* 0x00000007a7077221 */ /* 0x002fce0000010000 */
[----:B------:R-:W1:Y:S01]  /*bf60*/  MUFU.EX2 R195, R195 ;  /* 0x000000c300c37308 */ /* 0x000e620000000800 */
[C---:B---3--:R-:W-:Y:S01]  /*bf70*/  FADD.FTZ R7, R191.reuse, R7 ;  /* 0x00000007bf077221 */ /* 0x048fe20000010000 */
[----:B------:R-:W-:-:S06]  /*bf80*/  F2FP.BF16.F32.PACK_AB R167, R191, R167 ;  /* 0x000000a7bfa7723e */ /* 0x000fcc00000010ff */
[----:B------:R-:W3:Y:S01]  /*bf90*/  MUFU.EX2 R171, R198 ;  /* 0x000000c600ab7308 */ /* 0x000ee20000000800 */
[----:B0-----:R-:W-:-:S07]  /*bfa0*/  FADD.FTZ R7, R169, R7 ;  /* 0x00000007a9077221 */ /* 0x001fce0000010000 */
[----:B------:R-:W0:Y:S01]  /*bfb0*/  MUFU.EX2 R170, R197 ;  /* 0x000000c500aa7308 */ /* 0x000e220000000800 */
[C---:B-1----:R-:W-:Y:S01]  /*bfc0*/  FADD.FTZ R7, R195.reuse, R7 ;  /* 0x00000007c3077221 */ /* 0x042fe20000010000 */
[----:B------:R-:W-:-:S06]  /*bfd0*/  F2FP.BF16.F32.PACK_AB R169, R195, R169 ;  /* 0x000000a9c3a9723e */ /* 0x000fcc00000010ff */
        /* <DEDUP_REMOVED lines=8> */
.L_x_763:
[----:B------:R0:W1:Y:S01]  /*c060*/  SYNCS.PHASECHK.TRANS64.TRYWAIT P2, [R9+URZ+0x22850], R10 ;  /* 0x0228500a090075a7 */ /* 0x000062000804017f */
[----:B------:R-:W-:Y:S05]  /*c070*/  @!P0 BRA `(.L_x_764) ;  /* 0x0000000000048947 */ /* 0x000fea0003800000 */
[----:B------:R-:W-:Y:S01]  /*c080*/  BPT.TRAP 0x1 ;  /* 0x000000040000795c */ /* 0x000fe20000300000 */
.L_x_764:
[----:B------:R-:W-:Y:S04]  /*c090*/  BSSY B0, `(.L_x_765) ;  /* 0x0000004000007945 */ /* 0x000fe80003800000 */
[----:B-1----:R-:W-:Y:S05]  /*c0a0*/  @P2 BRA `(.L_x_766) ;  /* 0x0000000000082947 */ /* 0x002fea0003800000 */
[----:B------:R-:W1:Y:S02]  /*c0b0*/  SYNCS.PHASECHK.TRANS64.TRYWAIT P2, [R9+URZ+0x22850], R10 ;  /* 0x0228500a090075a7 */ /* 0x000e64000804017f */
[----:B-1----:R-:W-:Y:S05]  /*c0c0*/  @!P2 BRA `(.L_x_767) ;  /* 0x000000b40068a947 */ /* 0x002fea0003800000 */
.L_x_766:
[----:B------:R-:W-:Y:S05]  /*c0d0*/  BSYNC B0 ;  /* 0x0000000000007941 */ /* 0x000fea0003800000 */
.L_x_765:
[----:B------:R-:W3:Y:S01]  /*c0e0*/  S2R R172, SR_TID.X ;  /* 0x0000000000ac7919 */ /* 0x000ee20000002100 */
[----:B------:R-:W-:Y:S05]  /*c0f0*/  WARPSYNC.ALL ;  /* 0x0000000000007948 */ /* 0x000fea0003800000 */
[----:B------:R-:W-:Y:S02]  /*c100*/  IMAD R174, R206, 0xc00, R228 ;  /* 0x00000c00ceae7824 */ /* 0x000fe400078e02e4 */
[----:B------:R-:W-:Y:S02]  /*c110*/  IMAD.MOV.U32 R175, RZ, RZ, 0x40000040 ;  /* 0x40000040ffaf7424 */ /* 0x000fe400078e00ff */
[C---:B------:R-:W-:Y:S01]  /*c120*/  VIADD R176, R174.reuse, 0x80 ;  /* 0x00000080aeb07836 */ /* 0x040fe20000000000 */
[----:B------:R-:W-:Y:S01]  /*c130*/  R2UR UR6, R174 ;  /* 0x00000000ae0672ca */ /* 0x000fe200000e0000 */
[----:B------:R-:W-:Y:S01]  /*c140*/  IMAD.MOV.U32 R177, RZ, RZ, 0x40000040 ;  /* 0x40000040ffb17424 */ /* 0x000fe200078e00ff */
[----:B------:R-:W-:Y:S01]  /*c150*/  R2UR UR7, R175 ;  /* 0x00000000af0772ca */ /* 0x000fe200000e0000 */
[----:B------:R-:W-:Y:S01]  /*c160*/  IMAD.MOV.U32 R175, RZ, RZ, 0x40000040 ;  /* 0x40000040ffaf7424 */ /* 0x000fe200078e00ff */
[----:B---3--:R-:W-:-:S05]  /*c170*/  SHF.R.U32.HI R172, RZ, 0x7, R172 ;  /* 0x00000007ffac7819 */ /* 0x008fca00000116ac */
[----:B01----:R-:W-:-:S05]  /*c180*/  VIADD R10, R172, 0x8 ;  /* 0x00000008ac0a7836 */ /* 0x003fca0000000000 */
[----:B------:R0:W-:Y:S06]  /*c190*/  BAR.SYNC.DEFER_BLOCKING R10, 0x100 ;  /* 0x0004000a0000751d */ /* 0x0001ec0000010000 */
[----:B------:R-:W-:-:S06]  /*c1a0*/  WARPGROUP.ARRIVE ;  /* 0x00000000000079c5 */ /* 0x000fcc0000000000 */
[----:B------:R-:W-:Y:S01]  /*c1b0*/  HGMMA.64x256x16.F32.BF16 R24, R200, gdesc[UR4].tnspB, R24, gsb0 ;  /* 0x43e00004c8187df0 */ /* 0x000fe20008001818 */
[----:B------:R-:W-:Y:S02]  /*c1c0*/  R2UR UR6, R176 ;  /* 0x00000000b00672ca */ /* 0x000fe400000e0000 */
[----:B------:R-:W-:Y:S01]  /*c1d0*/  R2UR UR7, R177 ;  /* 0x00000000b10772ca */ /* 0x000fe200000e0000 */
[----:B------:R-:W-:Y:S02]  /*c1e0*/  WARPGROUP.DEPBAR.LE gsb0, 0x0 ;  /* 0x00008000000079c5 */ /* 0x000fe40000010000 */
[----:B------:R-:W-:-:S15]  /*c1f0*/  WARPGROUP.ARRIVE ;  /* 0x00000000000079c5 */ /* 0x000fde0000000000 */
[----:B------:R-:W-:-:S07]  /*c200*/  NOP ;  /* 0x0000000000007918 */ /* 0x000fce0000000000 */
[----:B------:R-:W-:Y:S03]  /*c210*/  HGMMA.64x256x16.F32.BF16 R24, R152, gdesc[UR4].tnspB, R24, gsb0 ;  /* 0x43e0000498187df0 */ /* 0x000fe60008001818 */
[----:B------:R-:W-:Y:S02]  /*c220*/  WARPGROUP.DEPBAR.LE gsb0, 0x0 ;  /* 0x00008000000079c5 */ /* 0x000fe40000010000 */
[----:B------:R-:W-:Y:S01]  /*c230*/  VIADD R152, R174, 0x100 ;  /* 0x00000100ae987836 */ /* 0x000fe20000000000 */
[----:B------:R-:W-:Y:S01]  /*c240*/  WARPGROUP.ARRIVE ;  /* 0x00000000000079c5 */ /* 0x000fe20000000000 */
[----:B------:R-:W-:-:S03]  /*c250*/  IMAD.MOV.U32 R153, RZ, RZ, 0x40000040 ;  /* 0x40000040ff997424 */ /* 0x000fc600078e00ff */
[----:B------:R-:W-:Y:S01]  /*c260*/  R2UR UR6, R152 ;  /* 0x00000000980672ca */ /* 0x000fe200000e0000 */
[----:B------:R-:W-:Y:S01]  /*c270*/  VIADD R152, R174, 0x180 ;  /* 0x00000180ae987836 */ /* 0x000fe20000000000 */
[----:B------:R-:W-:Y:S01]  /*c280*/  R2UR UR7, R153 ;  /* 0x00000000990772ca */ /* 0x000fe200000e0000 */
[----:B------:R-:W-:-:S15]  /*c290*/  IMAD.MOV.U32 R153, RZ, RZ, 0x40000040 ;  /* 0x40000040ff997424 */ /* 0x000fde00078e00ff */
[----:B------:R-:W-:Y:S01]  /*c2a0*/  HGMMA.64x256x16.F32.BF16 R24, R156, gdesc[UR4].tnspB, R24, gsb0 ;  /* 0x43e000049c187df0 */ /* 0x000fe20008001818 */
[----:B------:R-:W-:Y:S01]  /*c2b0*/  R2UR UR6, R152 ;  /* 0x00000000980672ca */ /* 0x000fe200000e0000 */
[C---:B------:R-:W-:Y:S01]  /*c2c0*/  VIADD R152, R174.reuse, 0x200 ;  /* 0x00000200ae987836 */ /* 0x040fe20000000000 */
[----:B------:R-:W-:Y:S01]  /*c2d0*/  R2UR UR7, R153 ;  /* 0x00000000990772ca */ /* 0x000fe200000e0000 */
[----:B------:R-:W-:Y:S02]  /*c2e0*/  IMAD.MOV.U32 R153, RZ, RZ, 0x40000040 ;  /* 0x40000040ff997424 */ /* 0x000fe400078e00ff */
[----:B------:R-:W-:Y:S01]  /*c2f0*/  VIADD R174, R174, 0x280 ;  /* 0x00000280aeae7836 */ /* 0x000fe20000000000 */
[----:B------:R-:W-:Y:S02]  /*c300*/  WARPGROUP.DEPBAR.LE gsb0, 0x0 ;  /* 0x00008000000079c5 */ /* 0x000fe40000010000 */
[----:B------:R-:W-:-:S15]  /*c310*/  WARPGROUP.ARRIVE ;  /* 0x00000000000079c5 */ /* 0x000fde0000000000 */
[----:B------:R-:W-:-:S04]  /*c320*/  NOP ;  /* 0x0000000000007918 */ /* 0x000fc80000000000 */
[----:B------:R-:W-:Y:S01]  /*c330*/  HGMMA.64x256x16.F32.BF16 R24, R160, gdesc[UR4].tnspB, R24, gsb0 ;  /* 0x43e00004a0187df0 */ /* 0x000fe20008001818 */
[----:B------:R-:W-:Y:S02]  /*c340*/  R2UR UR6, R152 ;  /* 0x00000000980672ca */ /* 0x000fe400000e0000 */
[----:B------:R-:W-:Y:S01]  /*c350*/  R2UR UR7, R153 ;  /* 0x00000000990772ca */ /* 0x000fe200000e0000 */
[----:B------:R-:W-:Y:S02]  /*c360*/  WARPGROUP.DEPBAR.LE gsb0, 0x0 ;  /* 0x00008000000079c5 */ /* 0x000fe40000010000 */
[----:B------:R-:W-:-:S15]  /*c370*/  WARPGROUP.ARRIVE ;  /* 0x00000000000079c5 */ /* 0x000fde0000000000 */
[----:B------:R-:W-:-:S07]  /*c380*/  NOP ;  /* 0x0000000000007918 */ /* 0x000fce0000000000 */
        /* <DEDUP_REMOVED lines=8> */
[----:B0-----:R-:W-:Y:S05]  /*c410*/  @!P0 BRA `(.L_x_768) ;  /* 0x0000000000048947 */ /* 0x001fea0003800000 */
[----:B------:R-:W-:Y:S01]  /*c420*/  BPT.TRAP 0x1 ;  /* 0x000000040000795c */ /* 0x000fe20000300000 */
.L_x_768:
[----:B------:R-:W0:Y:S01]  /*c430*/  S2R R10, SR_CgaCtaId ;  /* 0x00000000000a7919 */ /* 0x000e220000008800 */
[----:B------:R-:W-:Y:S02]  /*c440*/  VIADD R9, R9, 0x22860 ;  /* 0x0002286009097836 */ /* 0x000fe40000000000 */
[----:B------:R-:W-:Y:S02]  /*c450*/  IMAD.MOV.U32 R201, RZ, RZ, R173 ;  /* 0x000000ffffc97224 */ /* 0x000fe400078e00ad */
[----:B------:R-:W-:Y:S01]  /*c460*/  IMAD.MOV.U32 R200, RZ, RZ, R3 ;  /* 0x000000ffffc87224 */ /* 0x000fe200078e0003 */
[----:B0-----:R-:W-:-:S04]  /*c470*/  PRMT R9, R10, 0x654, R9 ;  /* 0x000006540a097816 */ /* 0x001fc80000000009 */
[----:B------:R1:W-:Y:S01]  /*c480*/  SYNCS.ARRIVE.TRANS64.RED.A1T0 RZ, [R9+URZ], RZ ;  /* 0x000000ff09ff79a7 */ /* 0x0003e2000810043f */
[----:B------:R-:W-:Y:S05]  /*c490*/  @P1 BRA `(.L_x_769) ;  /* 0xffffffe0003c1947 */ /* 0x000fea000383ffff */
.L_x_757:
[----:B------:R-:W3:Y:S01]  /*c4a0*/  LDL.LU R177, [R1+0x28] ;  /* 0x0000280001b17983 */ /* 0x000ee20000300800 */
[----:B------:R-:W-:Y:S05]  /*c4b0*/  WARPSYNC.ALL ;  /* 0x0000000000007948 */ /* 0x000fea0003800000 */
[----:B------:R-:W4:Y:S01]  /*c4c0*/  SHFL.BFLY PT, R5, R6, 0x2, 0x1f ;  /* 0x0c401f0006057f89 */ /* 0x000f2200000e0000 */
[----:B-1----:R-:W-:Y:S01]  /*c4d0*/  IMAD.MOV.U32 R9, RZ, RZ, RZ ;  /* 0x000000ffff097224 */ /* 0x002fe200078e00ff */
[----:B------:R2:W-:Y:S06]  /*c4e0*/  BAR.ARV R11, 0x100 ;  /* 0x0004000b0000751d */ /* 0x0005ec0000002000 */
[----:B------:R-:W-:-:S02]  /*c4f0*/  VIADD R206, R206, 0x1 ;  /* 0x00000001cece7836 */ /* 0x000fc40000000000 */
[----:B------:R-:W-:Y:S06]  /*c500*/  BAR.ARV 0x8, 0x180 ;  /* 0x0206000000007b1d */ /* 0x000fec0000002000 */
[C---:B------:R-:W-:Y:S01]  /*c510*/  ISETP.NE.AND P0, PT, R206.reuse, 0x2, PT ;  /* 0x00000002ce00780c */ /* 0x040fe20003f05270 */
[----:B------:R-:W-:Y:S01]  /*c520*/  IMAD.MOV.U32 R21, RZ, RZ, -0x800000 ;  /* 0xff800000ff157424 */ /* 0x000fe200078e00ff */
[----:B0-----:R-:W0:Y:S01]  /*c530*/  SHFL.BFLY PT, R8, R7, 0x2, 0x1f ;  /* 0x0c401f0007087f89 */ /* 0x001e2200000e0000 */
[----:B------:R-:W-:Y:S01]  /*c540*/  IMAD.MOV.U32 R20, RZ, RZ, -0x800000 ;  /* 0xff800000ff147424 */ /* 0x000fe200078e00ff */
[----:B------:R-:W-:Y:S01]  /*c550*/  PLOP3.LUT P1, PT, PT, PT, PT, 0x8, 0x0 ;  /* 0x000000000000781c */ /* 0x000fe20003f2e170 */
[----:B----4-:R-:W-:Y:S01]  /*c560*/  FADD.FTZ R5, R5, R6 ;  /* 0x0000000605057221 */ /* 0x010fe20000010000 */
[----:B------:R-:W-:Y:S01]  /*c570*/  IMAD.MOV.U32 R6, RZ, RZ, RZ ;  /* 0x000000ffff067224 */ /* 0x000fe200078e00ff */
[----:B------:R-:W-:-:S03]  /*c580*/  SEL R206, R206, RZ, P0 ;  /* 0x000000ffcece7207 */ /* 0x000fc60000000000 */
[----:B------:R-:W1:Y:S01]  /*c590*/  SHFL.BFLY PT, R4, R5, 0x1, 0x1f ;  /* 0x0c201f0005047f89 */ /* 0x000e6200000e0000 */
[----:B0-----:R-:W-:-:S05]  /*c5a0*/  FADD.FTZ R10, R8, R7 ;  /* 0x00000007080a7221 */ /* 0x001fca0000010000 */
[----:B------:R-:W0:Y:S01]  /*c5b0*/  SHFL.BFLY PT, R13, R10, 0x1, 0x1f ;  /* 0x0c201f000a0d7f89 */ /* 0x000e2200000e0000 */
[----:B-1----:R-:W-:Y:S01]  /*c5c0*/  FADD.FTZ R7, R5, R4 ;  /* 0x0000000405077221 */ /* 0x002fe20000010000 */
[----:B------:R-:W-:-:S04]  /*c5d0*/  SEL R5, RZ, 0x1, P0 ;  /* 0x00000001ff057807 */ /* 0x000fc80000000000 */
[----:B------:R-:W-:Y:S02]  /*c5e0*/  FSETP.NE.FTZ.AND P2, PT, R7, RZ, PT ;  /* 0x000000ff0700720b */ /* 0x000fe40003f55000 */
[----:B------:R-:W-:-:S11]  /*c5f0*/  LOP3.LUT R216, R216, R5, RZ, 0x3c, !PT ;  /* 0x00000005d8d87212 */ /* 0x000fd600078e3cff */
[----:B------:R-:W1:Y:S01]  /*c600*/  @P2 MUFU.RCP R9, R7 ;  /* 0x0000000700092308 */ /* 0x000e620000001000 */
[----:B0-----:R-:W-:-:S05]  /*c610*/  FADD.FTZ R8, R10, R13 ;  /* 0x0000000d0a087221 */ /* 0x001fca0000010000 */
[----:B------:R-:W-:Y:S01]  /*c620*/  FSETP.NE.FTZ.AND P3, PT, R8, RZ, PT ;  /* 0x000000ff0800720b */ /* 0x000fe20003f75000 */
[-C--:B-1----:R-:W-:Y:S01]  /*c630*/  FMUL.FTZ R4, R28, R9.reuse ;  /* 0x000000091c047220 */ /* 0x082fe20000410000 */
[-C--:B------:R-:W-:Y:S01]  /*c640*/  FMUL.FTZ R152, R32, R9.reuse ;  /* 0x0000000920987220 */ /* 0x080fe20000410000 */
[----:B------:R-:W0:Y:S01]  /*c650*/  @P2 MUFU.LG2 R28, R7 ;  /* 0x00000007001c2308 */ /* 0x000e220000000c00 */
[----:B------:R-:W-:Y:S01]  /*c660*/  FMUL.FTZ R5, R33, R9 ;  /* 0x0000000921057220 */ /* 0x000fe20000410000 */
[----:B------:R-:W-:-:S08]  /*c670*/  @P2 FMUL.FTZ R33, R0, 0.69314718246459960938 ;  /* 0x3f31721800212820 */ /* 0x000fd00000410000 */
[----:B------:R-:W-:Y:S01]  /*c680*/  @P3 FMUL.FTZ R32, R0, 0.69314718246459960938 ;  /* 0x3f31721800203820 */ /* 0x000fe20000410000 */
[-C--:B------:R-:W-:Y:S01]  /*c690*/  FMUL.FTZ R166, R88, R9.reuse ;  /* 0x0000000958a67220 */ /* 0x080fe20000410000 */
[-C--:B------:R-:W-:Y:S01]  /*c6a0*/  FMUL.FTZ R167, R92, R9.reuse ;  /* 0x000000095ca77220 */ /* 0x080fe20000410000 */
[-C--:B------:R-:W-:Y:S01]  /*c6b0*/  FMUL.FTZ R168, R96, R9.reuse ;  /* 0x0000000960a87220 */ /* 0x080fe20000410000 */
[-C--:B------:R-:W-:Y:S01]  /*c6c0*/  FMUL.FTZ R169, R100, R9.reuse ;  /* 0x0000000964a97220 */ /* 0x080fe20000410000 */
[----:B------:R-:W1:Y:S01]  /*c6d0*/  @P3 MUFU.LG2 R19, R8 ;  /* 0x0000000800133308 */ /* 0x000e620000000c00 */
[-C--:B------:R-:W-:Y:S01]  /*c6e0*/  FMUL.FTZ R170, R104, R9.reuse ;  /* 0x0000000968aa7220 */ /* 0x080fe20000410000 */
[-C--:B------:R-:W-:Y:S01]  /*c6f0*/  FMUL.FTZ R24, R24, R9.reuse ;  /* 0x0000000918187220 */ /* 0x080fe20000410000 */
[-C--:B------:R-:W-:Y:S01]  /*c700*/  FMUL.FTZ R25, R25, R9.reuse ;  /* 0x0000000919197220 */ /* 0x080fe20000410000 */
[-C--:B------:R-:W-:Y:S01]  /*c710*/  FMUL.FTZ R29, R29, R9.reuse ;  /* 0x000000091d1d7220 */ /* 0x080fe20000410000 */
[-C--:B------:R-:W-:Y:S01]  /*c720*/  FMUL.FTZ R153, R36, R9.reuse ;  /* 0x0000000924997220 */ /* 0x080fe20000410000 */
[-C--:B------:R-:W-:Y:S01]  /*c730*/  FMUL.FTZ R37, R37, R9.reuse ;  /* 0x0000000925257220 */ /* 0x080fe20000410000 */
[-C--:B------:R-:W-:Y:S01]  /*c740*/  FMUL.FTZ R154, R40, R9.reuse ;  /* 0x00000009289a7220 */ /* 0x080fe20000410000 */
[----:B------:R-:W4:Y:S01]  /*c750*/  @P3 MUFU.RCP R6, R8 ;  /* 0x0000000800063308 */ /* 0x000f220000001000 */
[----:B0-----:R-:W-:Y:S01]  /*c760*/  @P2 FMUL.FTZ R28, R28, 0.69314718246459960938 ;  /* 0x3f3172181c1c2820 */ /* 0x001fe20000410000 */
[-C--:B------:R-:W-:Y:S01]  /*c770*/  FMUL.FTZ R41, R41, R9.reuse ;  /* 0x0000000929297220 */ /* 0x080fe20000410000 */
[-C--:B------:R-:W-:Y:S01]  /*c780*/  FMUL.FTZ R155, R44, R9.reuse ;  /* 0x000000092c9b7220 */ /* 0x080fe20000410000 */
[-C--:B------:R-:W-:Y:S01]  /*c790*/  FMUL.FTZ R45, R45, R9.reuse ;  /* 0x000000092d2d7220 */ /* 0x080fe20000410000 */
[-C--:B------:R-:W-:Y:S01]  /*c7a0*/  FMUL.FTZ R156, R48, R9.reuse ;  /* 0x00000009309c7220 */ /* 0x080fe20000410000 */
[-C--:B------:R-:W-:Y:S01]  /*c7b0*/  FMUL.FTZ R49, R49, R9.reuse ;  /* 0x0000000931317220 */ /* 0x080fe20000410000 */
[-C--:B------:R-:W-:Y:S01]  /*c7c0*/  FMUL.FTZ R157, R52, R9.reuse ;  /* 0x00000009349d7220 */ /* 0x080fe20000410000 */
[-C--:B------:R-:W-:Y:S01]  /*c7d0*/  FMUL.FTZ R53, R53, R9.reuse ;  /* 0x0000000935357220 */ /* 0x080fe20000410000 */
[----:B-1----:R-:W-:Y:S01]  /*c7e0*/  @P3 FMUL.FTZ R19, R19, 0.69314718246459960938 ;  /* 0x3f31721813133820 */ /* 0x002fe20000410000 */
        /* <DEDUP_REMOVED lines=43> */
[-C--:B----4-:R-:W-:Y:S01]  /*caa0*/  FMUL.FTZ R7, R38, R6.reuse ;  /* 0x0000000626077220 */ /* 0x090fe20000410000 */
[-C--:B--2---:R-:W-:Y:S01]  /*cab0*/  FMUL.FTZ R11, R46, R6.reuse ;  /* 0x000000062e0b7220 */ /* 0x084fe20000410000 */
        /* <DEDUP_REMOVED lines=64> */
[----:B---3--:R-:W-:-:S05]  /*cec0*/  VIADD R177, R177, 0x1 ;  /* 0x00000001b1b17836 */ /* 0x008fca0000000000 */
[----:B------:R0:W-:Y:S02]  /*ced0*/  STL [R1+0x28], R177 ;  /* 0x000028b101007387 */ /* 0x0001e40000100800 */
.L_x_714:
[----:B------:R-:W-:Y:S05]  /*cee0*/  WARPSYNC.ALL ;  /* 0x0000000000007948 */ /* 0x000fea0003800000 */
[----:B------:R-:W1:Y:S01]  /*cef0*/  S2R R3, SR_CgaCtaId ;  /* 0x0000000000037919 */ /* 0x000e620000008800 */
[----:B------:R-:W-:Y:S01]  /*cf00*/  MOV R19, 0x400 ;  /* 0x0000040000137802 */ /* 0x000fe20000000f00 */
[----:B------:R-:W-:Y:S01]  /*cf10*/  BSSY B0, `(.L_x_770) ;  /* 0x000031c000007945 */ /* 0x000fe20003800000 */
[----:B------:R-:W-:Y:S02]  /*cf20*/  BAR.SYNC.DEFER_BLOCKING 0x5, 0x180 ;  /* 0x0146000000007b1d */ /* 0x000fe40000010000 */
[----:B-1----:R-:W-:-:S05]  /*cf30*/  LEA R19, R3, R19, 0x18 ;  /* 0x0000001303137211 */ /* 0x002fca00078ec0ff */
[----:B------:R1:W2:Y:S01]  /*cf40*/  LDS.128 R32, [R19+0x228d0] ;  /* 0x0228d00013207984 */ /* 0x0002a20000000c00 */
[----:B------:R-:W-:Y:S06]  /*cf50*/  BAR.ARV 0x4, 0x180 ;  /* 0x0106000000007b1d */ /* 0x000fec0000002000 */
[----:B------:R-:W-:Y:S05]  /*cf60*/  @P1 BRA `(.L_x_771) ;  /* 0x00000020002c1947 */ /* 0x000fea0003800000 */
[----:B------:R-:W3:Y:S01]  /*cf70*/  LDL R3, [R1+0x54] ;  /* 0x0000540001037983 */ /* 0x000ee20000100800 */
[----:B------:R-:W4:Y:S01]  /*cf80*/  S2R R6, SR_SWINHI ;  /* 0x0000000000067919 */ /* 0x000f220000002f00 */
[----:B------:R-:W-:Y:S05]  /*cf90*/  WARPSYNC.ALL ;  /* 0x0000000000007948 */ /* 0x000fea0003800000 */
[----:B------:R-:W3:Y:S01]  /*cfa0*/  LDL.LU R179, [R1+0x1c] ;  /* 0x00001c0001b37983 */ /* 0x000ee20000300800 */
[----:B------:R-:W-:Y:S01]  /*cfb0*/  F2FP.BF16.F32.PACK_AB R24, R25, R24 ;  /* 0x000000181918723e */ /* 0x000fe200000010ff */
[----:B------:R-:W-:Y:S01]  /*cfc0*/  ULDC.64 UR4, c[0x0][0xc00] ;  /* 0x0003000000047ab9 */ /* 0x000fe20000000a00 */
[----:B------:R-:W-:Y:S01]  /*cfd0*/  F2FP.BF16.F32.PACK_AB R7, R39, R7 ;  /* 0x000000072707723e */ /* 0x000fe200000010ff */
[----:B------:R-:W3:Y:S01]  /*cfe0*/  LDL.LU R178, [R1+0x20] ;  /* 0x0000200001b27983 */ /* 0x000ee20000300800 */
[----:B------:R-:W-:Y:S01]  /*cff0*/  F2FP.BF16.F32.PACK_AB R9, R43, R9 ;  /* 0x000000092b09723e */ /* 0x000fe200000010ff */
[----:B--2---:R-:W2:Y:S01]  /*d000*/  LDC R32, c[0x0][0xbe8] ;  /* 0x0002fa00ff207b82 */ /* 0x004ea20000000800 */
[----:B------:R-:W-:-:S02]  /*d010*/  MOV R94, R19 ;  /* 0x00000013005e7202 */ /* 0x000fc40000000f00 */
[----:B----4-:R-:W-:Y:S01]  /*d020*/  MOV R95, R6 ;  /* 0x00000006005f7202 */ /* 0x010fe20000000f00 */
[----:B0-----:R-:W4:Y:S01]  /*d030*/  LDL R177, [R1+0x50] ;  /* 0x0000500001b17983 */ /* 0x001f220000100800 */
[----:B------:R-:W-:Y:S02]  /*d040*/  F2FP.BF16.F32.PACK_AB R25, R40, R12 ;  /* 0x0000000c2819723e */ /* 0x000fe400000010ff */
[----:B------:R-:W-:Y:S01]  /*d050*/  F2FP.BF16.F32.PACK_AB R6, R37, R153 ;  /* 0x000000992506723e */ /* 0x000fe200000010ff */
[----:B------:R-:W4:Y:S01]  /*d060*/  LDL R173, [R1+0x2c] ;  /* 0x00002c0001ad7983 */ /* 0x000f220000100800 */
[----:B------:R-:W-:Y:S02]  /*d070*/  F2FP.BF16.F32.PACK_AB R11, R47, R11 ;  /* 0x0000000b2f0b723e */ /* 0x000fe400000010ff */
[----:B------:R-:W-:Y:S02]  /*d080*/  F2FP.BF16.F32.PACK_AB R12, R49, R156 ;  /* 0x0000009c310c723e */ /* 0x000fe400000010ff */
[----:B------:R-:W-:-:S02]  /*d090*/  F2FP.BF16.F32.PACK_AB R13, R51, R13 ;  /* 0x0000000d330d723e */ /* 0x000fc400000010ff */
        /* <DEDUP_REMOVED lines=15> */
[----:B------:R-:W-:Y:S01]  /*d190*/  F2FP.BF16.F32.PACK_AB R147, R151, R150 ;  /* 0x000000969793723e */ /* 0x000fe200000010ff */
[----:B------:R-:W-:Y:S01]  /*d1a0*/  BAR.SYNC.DEFER_BLOCKING 0x1, 0x100 ;  /* 0x0044000000007b1d */ /* 0x000fe20000010000 */
[----:B---3--:R-:W-:-:S03]  /*d1b0*/  IMAD.WIDE R116, R3, 0x2, R94 ;  /* 0x0000000203747825 */ /* 0x008fc600078e025e */
[C---:B------:R-:W-:Y:S02]  /*d1c0*/  LOP3.LUT R27, R116.reuse, 0x380, RZ, 0xc0, !PT ;  /* 0x00000380741b7812 */ /* 0x040fe400078ec0ff */
[C---:B------:R-:W-:Y:S02]  /*d1d0*/  IADD3 R3, P2, R116.reuse, 0x40, RZ ;  /* 0x0000004074037810 */ /* 0x040fe40007f5e0ff */
[----:B------:R-:W-:Y:S02]  /*d1e0*/  IADD3 R115, P3, R116, 0x60, RZ ;  /* 0x0000006074737810 */ /* 0x000fe40007f7e0ff */
[----:B------:R-:W-:Y:S02]  /*d1f0*/  SHF.R.U64 R27, R27, 0x3, RZ ;  /* 0x000000031b1b7819 */ /* 0x000fe400000012ff */
[----:B-----5:R-:W-:Y:S02]  /*d200*/  LOP3.LUT R28, R3, 0x380, RZ, 0xc0, !PT ;  /* 0x00000380031c7812 */ /* 0x020fe400078ec0ff */
[----:B------:R-:W-:-:S02]  /*d210*/  LOP3.LUT R114, R115, 0x380, RZ, 0xc0, !PT ;  /* 0x0000038073727812 */ /* 0x000fc400078ec0ff */
[----:B------:R-:W-:Y:S01]  /*d220*/  LOP3.LUT R26, R27, R116, RZ, 0x3c, !PT ;  /* 0x000000741b1a7212 */ /* 0x000fe200078e3cff */
[--C-:B------:R-:W-:Y:S01]  /*d230*/  IMAD.MOV.U32 R27, RZ, RZ, R117.reuse ;  /* 0x000000ffff1b7224 */ /* 0x100fe200078e0075 */
[----:B------:R-:W-:Y:S02]  /*d240*/  SHF.R.U64 R28, R28, 0x3, RZ ;  /* 0x000000031c1c7819 */ /* 0x000fe400000012ff */
[----:B------:R-:W-:Y:S02]  /*d250*/  SHF.R.U64 R114, R114, 0x3, RZ ;  /* 0x0000000372727819 */ /* 0x000fe400000012ff */
[----:B------:R-:W-:Y:S02]  /*d260*/  LOP3.LUT R28, R28, R3, RZ, 0x3c, !PT ;  /* 0x000000031c1c7212 */ /* 0x000fe400078e3cff */
[----:B------:R-:W-:Y:S02]  /*d270*/  MOV R3, R26 ;  /* 0x0000001a00037202 */ /* 0x000fe40000000f00 */
[----:B------:R-:W-:Y:S01]  /*d280*/  LOP3.LUT R114, R114, R115, RZ, 0x3c, !PT ;  /* 0x0000007372727212 */ /* 0x000fe200078e3cff */
[--C-:B------:R-:W-:Y:S01]  /*d290*/  IMAD.X R115, RZ, RZ, R117.reuse, P3 ;  /* 0x000000ffff737224 */ /* 0x100fe200018e0675 */
[----:B------:R-:W-:Y:S01]  /*d2a0*/  F2FP.BF16.F32.PACK_AB R26, R29, R4 ;  /* 0x000000041d1a723e */ /* 0x000fe200000010ff */
[----:B------:R-:W-:Y:S01]  /*d2b0*/  IMAD.X R29, RZ, RZ, R117, P2 ;  /* 0x000000ffff1d7224 */ /* 0x000fe200010e0675 */
[----:B------:R-:W-:-:S02]  /*d2c0*/  IADD3 R119, P2, R116, 0x8000, RZ ;  /* 0x0000800074777810 */ /* 0x000fc40007f5e0ff */
[C---:B------:R-:W-:Y:S02]  /*d2d0*/  IADD3 R121, P3, R116.reuse, 0x8020, RZ ;  /* 0x0000802074797810 */ /* 0x040fe40007f7e0ff */
[C---:B------:R-:W-:Y:S02]  /*d2e0*/  IADD3 R31, P1, R116.reuse, 0x20, RZ ;  /* 0x00000020741f7810 */ /* 0x040fe40007f3e0ff */
[----:B------:R-:W-:Y:S02]  /*d2f0*/  LOP3.LUT R118, R119, 0x380, RZ, 0xc0, !PT ;  /* 0x0000038077767812 */ /* 0x000fe400078ec0ff */
[----:B------:R-:W-:Y:S02]  /*d300*/  LOP3.LUT R120, R121, 0x380, RZ, 0xc0, !PT ;  /* 0x0000038079787812 */ /* 0x000fe400078ec0ff */
[----:B------:R-:W-:Y:S02]  /*d310*/  LOP3.LUT R30, R31, 0x380, RZ, 0xc0, !PT ;  /* 0x000003801f1e7812 */ /* 0x000fe400078ec0ff */
[----:B------:R-:W-:-:S02]  /*d320*/  IADD3 R103, P4, R116, 0x4000, RZ ;  /* 0x0000400074677810 */ /* 0x000fc40007f9e0ff */
[----:B------:R-:W-:Y:S02]  /*d330*/  F2FP.BF16.F32.PACK_AB R27, R14, R10 ;  /* 0x0000000a0e1b723e */ /* 0x000fe400000010ff */
[----:B------:R-:W-:Y:S02]  /*d340*/  SHF.R.U64 R118, R118, 0x3, RZ ;  /* 0x0000000376767819 */ /* 0x000fe400000012ff */
[----:B------:R-:W-:Y:S02]  /*d350*/  SHF.R.U64 R120, R120, 0x3, RZ ;  /* 0x0000000378787819 */ /* 0x000fe400000012ff */
[----:B------:R-:W-:Y:S01]  /*d360*/  SHF.R.U64 R30, R30, 0x3, RZ ;  /* 0x000000031e1e7819 */ /* 0x000fe200000012ff */
[----:B------:R0:W-:Y:S01]  /*d370*/  STSM.16.M88.4 [R3], R24 ;  /* 0x0000001803007844 */ /* 0x0001e20000000200 */
[----:B------:R-:W-:Y:S02]  /*d380*/  LOP3.LUT R102, R103, 0x380, RZ, 0xc0, !PT ;  /* 0x0000038067667812 */ /* 0x000fe400078ec0ff */
[----:B------:R-:W-:Y:S01]  /*d390*/  LOP3.LUT R118, R118, R119, RZ, 0x3c, !PT ;  /* 0x0000007776767212 */ /* 0x000fe200078e3cff */
[--C-:B------:R-:W-:Y:S01]  /*d3a0*/  IMAD.X R119, RZ, RZ, R117.reuse, P2 ;  /* 0x000000ffff777224 */ /* 0x100fe200010e0675 */
[----:B------:R-:W-:Y:S01]  /*d3b0*/  LOP3.LUT R120, R120, R121, RZ, 0x3c, !PT ;  /* 0x0000007978787212 */ /* 0x000fe200078e3cff */
[--C-:B------:R-:W-:Y:S01]  /*d3c0*/  IMAD.X R121, RZ, RZ, R117.reuse, P3 ;  /* 0x000000ffff797224 */ /* 0x100fe200018e0675 */
[----:B------:R-:W-:Y:S01]  /*d3d0*/  LOP3.LUT R30, R30, R31, RZ, 0x3c, !PT ;  /* 0x0000001f1e1e7212 */ /* 0x000fe200078e3cff */
[----:B------:R-:W-:Y:S01]  /*d3e0*/  IMAD.X R31, RZ, RZ, R117, P1 ;  /* 0x000000ffff1f7224 */ /* 0x000fe200008e0675 */
[----:B------:R-:W-:-:S02]  /*d3f0*/  IADD3 R113, P5, R116, 0x4020, RZ ;  /* 0x0000402074717810 */ /* 0x000fc40007fbe0ff */
[C---:B------:R-:W-:Y:S02]  /*d400*/  IADD3 R111, P0, R116.reuse, 0x4040, RZ ;  /* 0x00004040746f7810 */ /* 0x040fe40007f1e0ff */
[C---:B------:R-:W-:Y:S02]  /*d410*/  IADD3 R107, P1, R116.reuse, 0x4060, RZ ;  /* 0x00004060746b7810 */ /* 0x040fe40007f3e0ff */
[C---:B0-----:R-:W-:Y:S02]  /*d420*/  IADD3 R25, P2, R116.reuse, 0xc040, RZ ;  /* 0x0000c04074197810 */ /* 0x041fe40007f5e0ff */
        /* <DEDUP_REMOVED lines=11> */
[----:B------:R-:W-:Y:S02]  /*d4e0*/  IADD3 R123, P4, R116, 0x8040, RZ ;  /* 0x00008040747b7810 */ /* 0x000fe40007f9e0ff */
[----:B------:R-:W-:Y:S02]  /*d4f0*/  SHF.R.U64 R24, R24, 0x3, RZ ;  /* 0x0000000318187819 */ /* 0x000fe400000012ff */
[----:B------:R-:W-:Y:S02]  /*d500*/  SHF.R.U64 R26, R26, 0x3, RZ ;  /* 0x000000031a1a7819 */ /* 0x000fe400000012ff */
[----:B------:R-:W-:Y:S02]  /*d510*/  SHF.R.U64 R106, R106, 0x3, RZ ;  /* 0x000000036a6a7819 */ /* 0x000fe400000012ff */
[----:B------:R-:W-:Y:S01]  /*d520*/  LOP3.LUT R112, R112, R113, RZ, 0x3c, !PT ;  /* 0x0000007170707212 */ /* 0x000fe200078e3cff */
[--C-:B------:R-:W-:Y:S01]  /*d530*/  IMAD.X R113, RZ, RZ, R117.reuse, P5 ;  /* 0x000000ffff717224 */ /* 0x100fe200028e0675 */
[----:B------:R-:W-:Y:S01]  /*d540*/  LOP3.LUT R110, R110, R111, RZ, 0x3c, !PT ;  /* 0x0000006f6e6e7212 */ /* 0x000fe200078e3cff */
[----:B------:R-:W-:Y:S01]  /*d550*/  IMAD.X R111, RZ, RZ, R117, P0 ;  /* 0x000000ffff6f7224 */ /* 0x000fe200000e0675 */
[----:B------:R-:W-:-:S02]  /*d560*/  LOP3.LUT R122, R123, 0x380, RZ, 0xc0, !PT ;  /* 0x000003807b7a7812 */ /* 0x000fc400078ec0ff */
[----:B------:R-:W-:Y:S01]  /*d570*/  LOP3.LUT R24, R24, R25, RZ, 0x3c, !PT ;  /* 0x0000001918187212 */ /* 0x000fe200078e3cff */
[--C-:B------:R-:W-:Y:S01]  /*d580*/  IMAD.X R25, RZ, RZ, R117.reuse, P2 ;  /* 0x000000ffff197224 */ /* 0x100fe200010e0675 */
[----:B------:R-:W-:Y:S01]  /*d590*/  LOP3.LUT R26, R26, R27, RZ, 0x3c, !PT ;  /* 0x0000001b1a1a7212 */ /* 0x000fe200078e3cff */
[--C-:B------:R-:W-:Y:S01]  /*d5a0*/  IMAD.X R27, RZ, RZ, R117.reuse, P3 ;  /* 0x000000ffff1b7224 */ /* 0x100fe200018e0675 */
[----:B------:R-:W-:Y:S01]  /*d5b0*/  LOP3.LUT R106, R106, R107, RZ, 0x3c, !PT ;  /* 0x0000006b6a6a7212 */ /* 0x000fe200078e3cff */
[----:B------:R-:W-:Y:S01]  /*d5c0*/  IMAD.X R107, RZ, RZ, R117, P1 ;  /* 0x000000ffff6b7224 */ /* 0x000fe200008e0675 */
[C---:B------:R-:W-:Y:S02]  /*d5d0*/  IADD3 R125, P5, R116.reuse, 0x8060, RZ ;  /* 0x00008060747d7810 */ /* 0x040fe40007fbe0ff */
[----:B------:R-:W-:Y:S02]  /*d5e0*/  F2FP.BF16.F32.PACK_AB R4, R5, R152 ;  /* 0x000000980504723e */ /* 0x000fe400000010ff */
[----:B------:R-:W-:-:S02]  /*d5f0*/  IADD3 R127, P0, R116, 0xc000, RZ ;  /* 0x0000c000747f7810 */ /* 0x000fc40007f1e0ff */
[----:B------:R-:W-:Y:S02]  /*d600*/  MOV R30, R30 ;  /* 0x0000001e001e7202 */ /* 0x000fe40000000f00 */
[----:B------:R-:W-:Y:S02]  /*d610*/  F2FP.BF16.F32.PACK_AB R5, R8, R0 ;  /* 0x000000000805723e */ /* 0x000fe400000010ff */
[----:B------:R-:W-:Y:S02]  /*d620*/  IADD3 R129, P1, R116, 0xc020, RZ ;  /* 0x0000c02074817810 */ /* 0x000fe40007f3e0ff */
[----:B------:R-:W-:Y:S02]  /*d630*/  SHF.R.U64 R122, R122, 0x3, RZ ;  /* 0x000000037a7a7819 */ /* 0x000fe400000012ff */
[----:B------:R-:W-:Y:S02]  /*d640*/  MOV R28, R28 ;  /* 0x0000001c001c7202 */ /* 0x000fe40000000f00 */
[----:B------:R-:W-:-:S02]  /*d650*/  F2FP.BF16.F32.PACK_AB R8, R41, R154 ;  /* 0x0000009a2908723e */ /* 0x000fc400000010ff */
[----:B------:R-:W-:Y:S02]  /*d660*/  F2FP.BF16.F32.PACK_AB R10, R45, R155 ;  /* 0x0000009b2d0a723e */ /* 0x000fe400000010ff */
[----:B------:R-:W-:Y:S01]  /*d670*/  LOP3.LUT R124, R125, 0x380, RZ, 0xc0, !PT ;  /* 0x000003807d7c7812 */ /* 0x000fe200078ec0ff */
[----:B------:R0:W-:Y:S01]  /*d680*/  STSM.16.M88.4 [R30], R4 ;  /* 0x000000041e007844 */ /* 0x0001e20000000200 */
[----:B------:R-:W-:Y:S02]  /*d690*/  LOP3.LUT R126, R127, 0x380, RZ, 0xc0, !PT ;  /* 0x000003807f7e7812 */ /* 0x000fe400078ec0ff */
[----:B------:R-:W-:Y:S02]  /*d6a0*/  MOV R114, R114 ;  /* 0x0000007200727202 */ /* 0x000fe40000000f00 */
[----:B------:R-:W-:Y:S02]  /*d6b0*/  MOV R0, R24 ;  /* 0x0000001800007202 */ /* 0x000fe40000000f00 */
[----:B------:R-:W-:-:S02]  /*d6c0*/  MOV R3, R26 ;  /* 0x0000001a00037202 */ /* 0x000fc40000000f00 */
[----:B------:R-:W-:Y:S02]  /*d6d0*/  F2FP.BF16.F32.PACK_AB R14, R53, R157 ;  /* 0x0000009d350e723e */ /* 0x000fe400000010ff */
[----:B------:R-:W-:Y:S02]  /*d6e0*/  LOP3.LUT R128, R129, 0x380, RZ, 0xc0, !PT ;  /* 0x0000038081807812 */ /* 0x000fe400078ec0ff */
[----:B------:R-:W-:Y:S02]  /*d6f0*/  MOV R102, R102 ;  /* 0x0000006600667202 */ /* 0x000fe40000000f00 */
[----:B------:R-:W-:Y:S02]  /*d700*/  F2FP.BF16.F32.PACK_AB R24, R57, R158 ;  /* 0x0000009e3918723e */ /* 0x000fe400000010ff */
[----:B------:R-:W-:Y:S02]  /*d710*/  F2FP.BF16.F32.PACK_AB R25, R59, R58 ;  /* 0x0000003a3b19723e */ /* 0x000fe400000010ff */
[----:B------:R-:W-:-:S02]  /*d720*/  F2FP.BF16.F32.PACK_AB R26, R61, R159 ;  /* 0x0000009f3d1a723e */ /* 0x000fc400000010ff */
[----:B------:R-:W-:Y:S01]  /*d730*/  F2FP.BF16.F32.PACK_AB R27, R63, R62 ;  /* 0x0000003e3f1b723e */ /* 0x000fe200000010ff */
[----:B------:R3:W-:Y:S01]  /*d740*/  STSM.16.M88.4 [R28], R8 ;  /* 0x000000081c007844 */ /* 0x0007e20000000200 */
[----:B------:R-:W-:Y:S01]  /*d750*/  LOP3.LUT R122, R122, R123, RZ, 0x3c, !PT ;  /* 0x0000007b7a7a7212 */ /* 0x000fe200078e3cff */
[----:B------:R-:W-:Y:S01]  /*d760*/  IMAD.X R123, RZ, RZ, R117, P4 ;  /* 0x000000ffff7b7224 */ /* 0x000fe200020e0675 */
[----:B------:R-:W-:Y:S02]  /*d770*/  MOV R112, R112 ;  /* 0x0000007000707202 */ /* 0x000fe40000000f00 */
[----:B0-----:R-:W-:Y:S02]  /*d780*/  F2FP.BF16.F32.PACK_AB R4, R65, R160 ;  /* 0x000000a04104723e */ /* 0x001fe400000010ff */
[----:B------:R-:W-:Y:S02]  /*d790*/  F2FP.BF16.F32.PACK_AB R5, R67, R66 ;  /* 0x000000424305723e */ /* 0x000fe400000010ff */
[----:B------:R-:W-:-:S02]  /*d7a0*/  F2FP.BF16.F32.PACK_AB R6, R69, R161 ;  /* 0x000000a14506723e */ /* 0x000fc400000010ff */
[----:B------:R-:W-:Y:S02]  /*d7b0*/  F2FP.BF16.F32.PACK_AB R7, R71, R70 ;  /* 0x000000464707723e */ /* 0x000fe400000010ff */
[----:B------:R-:W-:Y:S01]  /*d7c0*/  SHF.R.U64 R124, R124, 0x3, RZ ;  /* 0x000000037c7c7819 */ /* 0x000fe200000012ff */
[----:B------:R-:W-:Y:S01]  /*d7d0*/  STSM.16.M88.4 [R114], R12 ;  /* 0x0000000c72007844 */ /* 0x000fe20000000200 */
[----:B------:R-:W-:Y:S02]  /*d7e0*/  SHF.R.U64 R126, R126, 0x3, RZ ;  /* 0x000000037e7e7819 */ /* 0x000fe400000012ff */
[----:B------:R-:W-:Y:S02]  /*d7f0*/  MOV R110, R110 ;  /* 0x0000006e006e7202 */ /* 0x000fe40000000f00 */
[----:B---3--:R-:W-:Y:S02]  /*d800*/  F2FP.BF16.F32.PACK_AB R8, R73, R162 ;  /* 0x000000a24908723e */ /* 0x008fe400000010ff */
[----:B------:R-:W-:-:S02]  /*d810*/  F2FP.BF16.F32.PACK_AB R9, R75, R74 ;  /* 0x0000004a4b09723e */ /* 0x000fc400000010ff */
[----:B------:R-:W-:Y:S02]  /*d820*/  F2FP.BF16.F32.PACK_AB R10, R77, R163 ;  /* 0x000000a34d0a723e */ /* 0x000fe400000010ff */
[----:B------:R-:W-:Y:S01]  /*d830*/  F2FP.BF16.F32.PACK_AB R11, R79, R78 ;  /* 0x0000004e4f0b723e */ /* 0x000fe200000010ff */
[----:B------:R-:W-:Y:S01]  /*d840*/  STSM.16.M88.4 [R102], R24 ;  /* 0x0000001866007844 */ /* 0x000fe20000000200 */
[----:B------:R-:W-:Y:S02]  /*d850*/  SHF.R.U64 R128, R128, 0x3, RZ ;  /* 0x0000000380807819 */ /* 0x000fe400000012ff */
[----:B------:R-:W-:Y:S02]  /*d860*/  MOV R106, R106 ;  /* 0x0000006a006a7202 */ /* 0x000fe40000000f00 */
[----:B------:R-:W-:Y:S02]  /*d870*/  F2FP.BF16.F32.PACK_AB R28, R81, R164 ;  /* 0x000000a4511c723e */ /* 0x000fe400000010ff */
[----:B------:R-:W-:-:S02]  /*d880*/  F2FP.BF16.F32.PACK_AB R29, R83, R82 ;  /* 0x00000052531d723e */ /* 0x000fc400000010ff */
[----:B------:R-:W-:Y:S02]  /*d890*/  F2FP.BF16.F32.PACK_AB R30, R85, R165 ;  /* 0x000000a5551e723e */ /* 0x000fe400000010ff */
[----:B------:R-:W-:Y:S01]  /*d8a0*/  F2FP.BF16.F32.PACK_AB R31, R87, R86 ;  /* 0x00000056571f723e */ /* 0x000fe200000010ff */
[----:B------:R0:W-:Y:S01]  /*d8b0*/  STSM.16.M88.4 [R112], R4 ;  /* 0x0000000470007844 */ /* 0x0001e20000000200 */
[----:B------:R-:W-:Y:S02]  /*d8c0*/  MOV R118, R118 ;  /* 0x0000007600767202 */ /* 0x000fe40000000f00 */
[----:B------:R-:W-:Y:S02]  /*d8d0*/  F2FP.BF16.F32.PACK_AB R41, R91, R90 ;  /* 0x0000005a5b29723e */ /* 0x000fe400000010ff */
[----:B------:R-:W-:Y:S01]  /*d8e0*/  LOP3.LUT R124, R124, R125, RZ, 0x3c, !PT ;  /* 0x0000007d7c7c7212 */ /* 0x000fe200078e3cff */
[--C-:B------:R-:W-:Y:S01]  /*d8f0*/  IMAD.X R125, RZ, RZ, R117.reuse, P5 ;  /* 0x000000ffff7d7224 */ /* 0x100fe200028e0675 */
[----:B------:R-:W-:Y:S01]  /*d900*/  MOV R120, R120 ;  /* 0x0000007800787202 */ /* 0x000fe20000000f00 */
[----:B------:R3:W-:Y:S01]  /*d910*/  STSM.16.M88.4 [R110], R8 ;  /* 0x000000086e007844 */ /* 0x0007e20000000200 */
[----:B------:R-:W-:Y:S01]  /*d920*/  LOP3.LUT R126, R126, R127, RZ, 0x3c, !PT ;  /* 0x0000007f7e7e7212 */ /* 0x000fe200078e3cff */
[--C-:B------:R-:W-:Y:S01]  /*d930*/  IMAD.X R127, RZ, RZ, R117.reuse, P0 ;  /* 0x000000ffff7f7224 */ /* 0x100fe200000e0675 */
[----:B------:R-:W-:Y:S01]  /*d940*/  MOV R122, R122 ;  /* 0x0000007a007a7202 */ /* 0x000fe20000000f00 */
[----:B------:R-:W-:Y:S01]  /*d950*/  STSM.16.M88.4 [R106], R28 ;  /* 0x0000001c6a007844 */ /* 0x000fe20000000200 */
[----:B------:R-:W-:Y:S01]  /*d960*/  LOP3.LUT R128, R128, R129, RZ, 0x3c, !PT ;  /* 0x0000008180807212 */ /* 0x000fe200078e3cff */
[----:B------:R-:W-:Y:S01]  /*d970*/  IMAD.X R129, RZ, RZ, R117, P1 ;  /* 0x000000ffff817224 */ /* 0x000fe200008e0675 */
[----:B0-----:R-:W-:-:S02]  /*d980*/  F2FP.BF16.F32.PACK_AB R4, R105, R170 ;  /* 0x000000aa6904723e */ /* 0x001fc400000010ff */
[----:B------:R-:W-:Y:S02]  /*d990*/  F2FP.BF16.F32.PACK_AB R5, R50, R48 ;  /* 0x000000303205723e */ /* 0x000fe400000010ff */
[----:B------:R-:W-:Y:S02]  /*d9a0*/  F2FP.BF16.F32.PACK_AB R6, R109, R108 ;  /* 0x0000006c6d06723e */ /* 0x000fe400000010ff */
[----:B------:R-:W-:Y:S01]  /*d9b0*/  F2FP.BF16.F32.PACK_AB R7, R54, R52 ;  /* 0x000000343607723e */ /* 0x000fe200000010ff */
[----:B------:R-:W-:Y:S01]  /*d9c0*/  STSM.16.M88.4 [R118], R40 ;  /* 0x0000002876007844 */ /* 0x000fe20000000200 */
[----:B------:R-:W-:Y:S02]  /*d9d0*/  MOV R124, R124 ;  /* 0x0000007c007c7202 */ /* 0x000fe40000000f00 */
[----:B---3--:R-:W-:Y:S01]  /*d9e0*/  F2FP.BF16.F32.PACK_AB R8, R88, R171 ;  /* 0x000000ab5808723e */ /* 0x008fe200000010ff */
[----:B------:R-:W-:Y:S01]  /*d9f0*/  STSM.16.M88.4 [R120], R36 ;  /* 0x0000002478007844 */ /* 0x000fe20000000200 */
[----:B------:R-:W-:-:S02]  /*da00*/  F2FP.BF16.F32.PACK_AB R9, R60, R56 ;  /* 0x000000383c09723e */ /* 0x000fc400000010ff */
[----:B------:R-:W-:Y:S01]  /*da10*/  F2FP.BF16.F32.PACK_AB R10, R92, R172 ;  /* 0x000000ac5c0a723e */ /* 0x000fe200000010ff */
[----:B------:R0:W-:Y:S01]  /*da20*/  STSM.16.M88.4 [R122], R4 ;  /* 0x000000047a007844 */ /* 0x0001e20000000200 */
[----:B------:R-:W-:Y:S02]  /*da30*/  F2FP.BF16.F32.PACK_AB R11, R68, R64 ;  /* 0x00000040440b723e */ /* 0x000fe400000010ff */
[----:B------:R-:W-:Y:S02]  /*da40*/  MOV R126, R126 ;  /* 0x0000007e007e7202 */ /* 0x000fe40000000f00 */
[----:B------:R-:W-:Y:S02]  /*da50*/  F2FP.BF16.F32.PACK_AB R12, R96, R174 ;  /* 0x000000ae600c723e */ /* 0x000fe400000010ff */
[----:B------:R-:W-:Y:S02]  /*da60*/  F2FP.BF16.F32.PACK_AB R13, R76, R72 ;  /* 0x000000484c0d723e */ /* 0x000fe400000010ff */
[----:B------:R-:W-:-:S02]  /*da70*/  F2FP.BF16.F32.PACK_AB R14, R100, R175 ;  /* 0x000000af640e723e */ /* 0x000fc400000010ff */
[----:B------:R-:W-:Y:S02]  /*da80*/  F2FP.BF16.F32.PACK_AB R15, R84, R80 ;  /* 0x00000050540f723e */ /* 0x000fe400000010ff */
[----:B------:R-:W-:Y:S02]  /*da90*/  ISETP.NE.U32.AND P0, PT, RZ, UR4, PT ;  /* 0x00000004ff007c0c */ /* 0x000fe4000bf05070 */
[----:B------:R-:W-:Y:S02]  /*daa0*/  MOV R128, R128 ;  /* 0x0000008000807202 */ /* 0x000fe40000000f00 */
[----:B0-----:R-:W-:Y:S02]  /*dab0*/  IADD3 R6, P1, R179, UR4, RZ ;  /* 0x00000004b3067c10 */ /* 0x001fe4000ff3e0ff */
[----:B------:R-:W-:Y:S02]  /*dac0*/  F2FP.BF16.F32.PACK_AB R24, R104, R176 ;  /* 0x000000b06818723e */ /* 0x000fe400000010ff */
[----:B------:R-:W-:-:S02]  /*dad0*/  F2FP.BF16.F32.PACK_AB R25, R131, R130 ;  /* 0x000000828319723e */ /* 0x000fc400000010ff */
[----:B------:R-:W-:Y:S02]  /*dae0*/  F2FP.BF16.F32.PACK_AB R26, R133, R132 ;  /* 0x00000084851a723e */ /* 0x000fe400000010ff */
[----:B------:R-:W-:Y:S01]  /*daf0*/  F2FP.BF16.F32.PACK_AB R27, R135, R134 ;  /* 0x00000086871b723e */ /* 0x000fe200000010ff */
[----:B------:R0:W-:Y:S01]  /*db00*/  STSM.16.M88.4 [R124], R8 ;  /* 0x000000087c007844 */ /* 0x0001e20000000200 */
[----:B------:R-:W-:Y:S02]  /*db10*/  ISETP.NE.AND.EX P0, PT, RZ, UR5, PT, P0 ;  /* 0x00000005ff007c0c */ /* 0x000fe4000bf05300 */
[----:B------:R-:W-:Y:S01]  /*db20*/  IADD3.X R7, R178, UR5, RZ, P1, !PT ;  /* 0x00000005b2077c10 */ /* 0x000fe20008ffe4ff */
[----:B------:R-:W-:Y:S01]  /*db30*/  STSM.16.M88.4 [R126], R12 ;  /* 0x0000000c7e007844 */ /* 0x000fe20000000200 */
[----:B------:R-:W-:Y:S02]  /*db40*/  ULDC.64 UR4, c[0x0][0xc08] ;  /* 0x0003020000047ab9 */ /* 0x000fe40000000a00 */
[----:B------:R-:W-:Y:S01]  /*db50*/  ISETP.NE.U32.AND P2, PT, RZ, UR4, PT ;  /* 0x00000004ff007c0c */ /* 0x000fe2000bf45070 */
[----:B------:R4:W-:Y:S04]  /*db60*/  STSM.16.M88.4 [R128], R24 ;  /* 0x0000001880007844 */ /* 0x0009e80000000200 */
[----:B------:R3:W-:Y:S01]  /*db70*/  STSM.16.M88.4 [R0], R136 ;  /* 0x0000008800007844 */ /* 0x0007e20000000200 */
[----:B------:R-:W-:-:S03]  /*db80*/  ISETP.NE.AND.EX P2, PT, RZ, UR5, PT, P2 ;  /* 0x00000005ff007c0c */ /* 0x000fc6000bf45320 */
[----:B------:R3:W-:Y:S01]  /*db90*/  STSM.16.M88.4 [R3], R144 ;  /* 0x0000009003007844 */ /* 0x0007e20000000200 */
[----:B------:R-:W-:Y:S01]  /*dba0*/  IMAD.MOV.U32 R80, RZ, RZ, RZ ;  /* 0x000000ffff507224 */ /* 0x000fe200078e00ff */
[----:B------:R-:W-:Y:S08]  /*dbb0*/  BAR.SYNC.DEFER_BLOCKING 0x1, 0x100 ;  /* 0x0044000000007b1d */ /* 0x000ff00000010000 */
[----:B------:R-:W-:Y:S01]  /*dbc0*/  @P2 IADD3 R4, P3, R179, UR4, RZ ;  /* 0x00000004b3042c10 */ /* 0x000fe2000ff7e0ff */
[----:B------:R-:W-:-:S02]  /*dbd0*/  ULDC UR4, c[0x0][0xa88] ;  /* 0x0002a20000047ab9 */ /* 0x000fc40000000800 */
[----:B0-----:R-:W-:Y:S01]  /*dbe0*/  IMAD.U32 R11, RZ, RZ, UR4 ;  /* 0x00000004ff0b7e24 */ /* 0x001fe2000f8e00ff */
[----:B------:R-:W-:Y:S01]  /*dbf0*/  @P2 IADD3.X R5, R178, UR5, RZ, P3, !PT ;  /* 0x00000005b2052c10 */ /* 0x000fe20009ffe4ff */
[----:B------:R3:W5:Y:S04]  /*dc00*/  @P0 LDG.E R80, desc[UR40][R6.64] ;  /* 0x0000002806500981 */ /* 0x000768000c1e1900 */
[----:B------:R3:W5:Y:S01]  /*dc10*/  @P2 LDG.E R11, desc[UR40][R4.64] ;  /* 0x00000028040b2981 */ /* 0x000762000c1e1900 */
[----:B--2---:R-:W-:-:S13]  /*dc20*/  ISETP.NE.AND P1, PT, R32, 0x1, PT ;  /* 0x000000012000780c */ /* 0x004fda0003f25270 */
[----:B------:R-:W0:Y:S08]  /*dc30*/  @P1 LDC R8, c[0x0][0xbec] ;  /* 0x0002fb00ff081b82 */ /* 0x000e300000000800 */
[----:B------:R-:W2:Y:S01]  /*dc40*/  @P1 LDC R9, c[0x0][0xbf0] ;  /* 0x0002fc00ff091b82 */ /* 0x000ea20000000800 */
[----:B----4-:R-:W-:Y:S01]  /*dc50*/  IMAD R25, R173, 0x80, R177 ;  /* 0x00000080ad197824 */ /* 0x010fe200078e02b1 */
[----:B---3--:R-:W-:Y:S06]  /*dc60*/  @P2 BRA `(.L_x_772) ;  /* 0x0000000000102947 */ /* 0x008fec0003800000 */
[----:B------:R-:W-:Y:S05]  /*dc70*/  @!P0 BRA `(.L_x_772) ;  /* 0x00000000000c8947 */ /* 0x000fea0003800000 */
[----:B------:R-:W3:Y:S04]  /*dc80*/  LDG.E R0, desc[UR40][R6.64] ;  /* 0x0000002806007981 */ /* 0x000ee8000c1e1900 */
[----:B-----5:R-:W3:Y:S02]  /*dc90*/  LDG.E R11, desc[UR40][R6.64+0x4] ;  /* 0x00000428060b7981 */ /* 0x020ee4000c1e1900 */
[----:B---3--:R-:W-:-:S07]  /*dca0*/  IMAD.IADD R11, R11, 0x1, -R0 ;  /* 0x000000010b0b7824 */ /* 0x008fce00078e0a00 */
.L_x_772:
[----:B------:R-:W3:Y:S01]  /*dcb0*/  LDL.LU R10, [R1+0x38] ;  /* 0x00003800010a7983 */ /* 0x000ee20000300800 */
[----:B0-----:R-:W-:Y:S01]  /*dcc0*/  @P1 IMAD.HI.U32 R0, R25, R8, RZ ;  /* 0x0000000819001227 */ /* 0x001fe200078e00ff */
[----:B------:R-:W-:-:S03]  /*dcd0*/  ULDC.64 UR4, c[0x0][0xb90] ;  /* 0x0002e40000047ab9 */ /* 0x000fc60000000a00 */
[----:B------:R-:W-:Y:S01]  /*dce0*/  IMAD.MOV.U32 R7, RZ, RZ, R25 ;  /* 0x000000ffff077224 */ /* 0x000fe200078e0019 */
[----:B------:R-:W4:Y:S01]  /*dcf0*/  LDL.LU R6, [R1+0x24] ;  /* 0x0000240001067983 */ /* 0x000f220000300800 */
[----:B-----5:R-:W-:Y:S01]  /*dd00*/  SHF.R.S32.HI R81, RZ, 0x1f, R80 ;  /* 0x0000001fff517819 */ /* 0x020fe20000011450 */
[----:B------:R-:W0:Y:S02]  /*dd10*/  @P1 LDC R85, c[0x0][0xbec] ;  /* 0x0002fb00ff551b82 */ /* 0x000e240000000800 */
[----:B------:R-:W3:Y:S01]  /*dd20*/  LDL.LU R88, [R1+0x18] ;  /* 0x0000180001587983 */ /* 0x000ee20000300800 */
[----:B--2---:R-:W-:Y:S01]  /*dd30*/  @P1 SHF.R.U32.HI R7, RZ, R9, R0 ;  /* 0x00000009ff071219 */ /* 0x004fe20000011600 */
[----:B------:R-:W2:Y:S04]  /*dd40*/  S2R R87, SR_TID.X ;  /* 0x0000000000577919 */ /* 0x000ea80000002100 */
[----:B------:R-:W-:Y:S01]  /*dd50*/  IMAD.MOV R15, RZ, RZ, -R7 ;  /* 0x000000ffff0f7224 */ /* 0x000fe200078e0a07 */
[----:B------:R-:W1:Y:S01]  /*dd60*/  S2R R26, SR_TID.X ;  /* 0x00000000001a7919 */ /* 0x000e620000002100 */
[----:B--2---:R-:W-:-:S05]  /*dd70*/  VIADD R87, R87, 0xffffff80 ;  /* 0xffffff8057577836 */ /* 0x004fca0000000000 */
[----:B------:R-:W-:-:S04]  /*dd80*/  SHF.R.S32.HI R86, RZ, 0x1f, R87 ;  /* 0x0000001fff567819 */ /* 0x000fc80000011457 */
[----:B------:R-:W-:-:S04]  /*dd90*/  LEA.HI R86, R86, R87, RZ, 0x3 ;  /* 0x0000005756567211 */ /* 0x000fc800078f18ff */
[----:B------:R-:W-:-:S05]  /*dda0*/  SHF.R.S32.HI R86, RZ, 0x3, R86 ;  /* 0x00000003ff567819 */ /* 0x000fca0000011456 */
[----:B------:R-:W-:Y:S02]  /*ddb0*/  IMAD R13, R86, 0x40, R217 ;  /* 0x00000040560d7824 */ /* 0x000fe400078e02d9 */
[C---:B------:R-:W-:Y:S02]  /*ddc0*/  VIADD R90, R217.reuse, 0xc0 ;  /* 0x000000c0d95a7836 */ /* 0x040fe40000000000 */
[C---:B------:R-:W-:Y:S01]  /*ddd0*/  VIADD R92, R217.reuse, 0x80 ;  /* 0x00000080d95c7836 */ /* 0x040fe20000000000 */
[----:B------:R-:W-:Y:S01]  /*dde0*/  BSSY B1, `(.L_x_773) ;  /* 0x00000df000017945 */ /* 0x000fe20003800000 */
[C---:B------:R-:W-:Y:S02]  /*ddf0*/  VIADD R89, R217.reuse, 0xc0 ;  /* 0x000000c0d9597836 */ /* 0x040fe40000000000 */
[C---:B------:R-:W-:Y:S02]  /*de00*/  VIADD R91, R217.reuse, 0x80 ;  /* 0x00000080d95b7836 */ /* 0x040fe40000000000 */
[----:B------:R-:W-:Y:S01]  /*de10*/  VIADD R93, R217, 0x40 ;  /* 0x00000040d95d7836 */ /* 0x000fe20000000000 */
[----:B----4-:R-:W-:-:S02]  /*de20*/  SEL R82, R6, RZ, !P0 ;  /* 0x000000ff06527207 */ /* 0x010fc40004000000 */
[----:B---3--:R-:W-:Y:S01]  /*de30*/  SHF.R.S32.HI R83, RZ, 0x1f, R88 ;  /* 0x0000001fff537819 */ /* 0x008fe20000011458 */
[----:B------:R-:W-:-:S04]  /*de40*/  IMAD.WIDE.U32 R4, R88, UR4, R80 ;  /* 0x0000000458047c25 */ /* 0x000fc8000f8e0050 */
[----:B------:R-:W-:-:S04]  /*de50*/  IMAD R3, R83, UR4, RZ ;  /* 0x0000000453037c24 */ /* 0x000fc8000f8e02ff */
[----:B------:R-:W-:Y:S01]  /*de60*/  IMAD R9, R88, UR5, R3 ;  /* 0x0000000558097c24 */ /* 0x000fe2000f8e0203 */
[----:B------:R-:W-:Y:S01]  /*de70*/  SEL R3, R10, RZ, !P0 ;  /* 0x000000ff0a037207 */ /* 0x000fe20004000000 */
[----:B------:R-:W-:Y:S01]  /*de80*/  ULDC.64 UR4, c[0x0][0xb98] ;  /* 0x0002e60000047ab9 */ /* 0x000fe20000000a00 */
[----:B------:R-:W2:Y:S01]  /*de90*/  LDL R10, [R1+0x48] ;  /* 0x00004800010a7983 */ /* 0x000ea20000100800 */
[----:B------:R-:W-:Y:S02]  /*dea0*/  IMAD.IADD R5, R5, 0x1, R9 ;  /* 0x0000000105057824 */ /* 0x000fe400078e0209 */
[----:B------:R-:W-:Y:S02]  /*deb0*/  IMAD R9, R32, R15, R25 ;  /* 0x0000000f20097224 */ /* 0x000fe400078e0219 */
[----:B------:R-:W-:Y:S02]  /*dec0*/  IMAD R15, R3, UR4, RZ ;  /* 0x00000004030f7c24 */ /* 0x000fe4000f8e02ff */
[----:B------:R-:W-:Y:S01]  /*ded0*/  IMAD.WIDE.U32 R4, R82, UR4, R4 ;  /* 0x0000000452047c25 */ /* 0x000fe2000f8e0004 */
[----:B------:R-:W-:-:S03]  /*dee0*/  SHF.R.S32.HI R0, RZ, 0x1f, R9 ;  /* 0x0000001fff007819 */ /* 0x000fc60000011409 */
[----:B------:R-:W-:Y:S01]  /*def0*/  IMAD.WIDE R94, R13, 0x2, R94 ;  /* 0x000000020d5e7825 */ /* 0x000fe200078e025e */
[----:B------:R-:W-:Y:S02]  /*df00*/  SHF.R.S32.HI R13, RZ, 0x1f, R7 ;  /* 0x0000001fff0d7819 */ /* 0x000fe40000011407 */
[----:B------:R-:W-:Y:S01]  /*df10*/  IADD3 R4, P0, R7, R4, RZ ;  /* 0x0000000407047210 */ /* 0x000fe20007f1e0ff */
[----:B------:R-:W-:Y:S01]  /*df20*/  IMAD R15, R82, UR5, R15 ;  /* 0x00000005520f7c24 */ /* 0x000fe2000f8e020f */
[----:B------:R-:W-:Y:S02]  /*df30*/  ULDC.64 UR4, c[0x0][0xb88] ;  /* 0x0002e20000047ab9 */ /* 0x000fe40000000a00 */
[----:B------:R-:W-:Y:S02]  /*df40*/  IMAD R0, R0, UR4, RZ ;  /* 0x0000000400007c24 */ /* 0x000fe4000f8e02ff */
[----:B------:R-:W-:Y:S02]  /*df50*/  IADD3.X R5, R13, R5, R15, P0, !PT ;  /* 0x000000050d057210 */ /* 0x000fe400007fe40f */
[----:B------:R-:W-:-:S02]  /*df60*/  IMAD R13, R9, UR5, R0 ;  /* 0x00000005090d7c24 */ /* 0x000fc4000f8e0200 */
[----:B------:R-:W-:Y:S01]  /*df70*/  IMAD.WIDE.U32 R4, R9, UR4, R4 ;  /* 0x0000000409047c25 */ /* 0x000fe2000f8e0004 */
[----:B------:R-:W-:-:S03]  /*df80*/  ULDC.64 UR4, c[0x0][0xb50] ;  /* 0x0002d40000047ab9 */ /* 0x000fc60000000a00 */
[----:B------:R-:W-:Y:S01]  /*df90*/  IMAD.IADD R5, R5, 0x1, R13 ;  /* 0x0000000105057824 */ /* 0x000fe200078e020d */
[----:B------:R-:W-:Y:S02]  /*dfa0*/  LEA R6, P0, R4, UR4, 0x2 ;  /* 0x0000000404067c11 */ /* 0x000fe4000f8010ff */
[----:B------:R-:W-:Y:S02]  /*dfb0*/  IADD3 R7, P2, R94, 0x1000, RZ ;  /* 0x000010005e077810 */ /* 0x000fe40007f5e0ff */
[----:B------:R-:W-:Y:S01]  /*dfc0*/  LEA.HI.X R4, R4, UR5, R5, 0x2, P0 ;  /* 0x0000000504047c11 */ /* 0x000fe200080f1405 */
[----:B-1----:R-:W-:Y:S01]  /*dfd0*/  VIADD R26, R26, 0xffffff80 ;  /* 0xffffff801a1a7836 */ /* 0x002fe20000000000 */
[C---:B------:R-:W-:Y:S01]  /*dfe0*/  IADD3 R29, P0, R94.reuse, 0x4000, RZ ;  /* 0x000040005e1d7810 */ /* 0x040fe20007f1e0ff */
[----:B------:R-:W-:Y:S01]  /*dff0*/  IMAD.X R9, RZ, RZ, R95, P2 ;  /* 0x000000ffff097224 */ /* 0x000fe200010e065f */
[C---:B------:R-:W-:Y:S02]  /*e000*/  IADD3 R41, P2, R94.reuse, 0x6000, RZ ;  /* 0x000060005e297810 */ /* 0x040fe40007f5e0ff */
[----:B------:R-:W-:Y:S01]  /*e010*/  IADD3 R13, P3, R94, 0x2000, RZ ;  /* 0x000020005e0d7810 */ /* 0x000fe20007f7e0ff */
[----:B------:R-:W-:Y:S01]  /*e020*/  SHFL.IDX PT, R54, R6, RZ, 0x1c1f ;  /* 0x001c1fff06367589 */ /* 0x000fe200000e0000 */
[----:B------:R-:W-:Y:S01]  /*e030*/  LOP3.LUT R28, R29, 0x380, RZ, 0xc0, !PT ;  /* 0x000003801d1c7812 */ /* 0x000fe200078ec0ff */
[----:B------:R-:W-:Y:S01]  /*e040*/  IMAD R0, R11, R32, RZ ;  /* 0x000000200b007224 */ /* 0x000fe200078e02ff */
[----:B------:R-:W-:Y:S01]  /*e050*/  LOP3.LUT R40, R41, 0x380, RZ, 0xc0, !PT ;  /* 0x0000038029287812 */ /* 0x000fe200078ec0ff */
[----:B------:R-:W-:Y:S01]  /*e060*/  SHFL.IDX PT, R58, R6, 0x1, 0x1c1f ;  /* 0x003c1f00063a7f89 */ /* 0x000fe200000e0000 */
[----:B------:R-:W-:Y:S01]  /*e070*/  SHF.R.U64 R28, R28, 0x3, RZ ;  /* 0x000000031c1c7819 */ /* 0x000fe200000012ff */
[----:B------:R-:W-:Y:S01]  /*e080*/  ULDC.64 UR4, c[0x0][0xaa0] ;  /* 0x0002a80000047ab9 */ /* 0x000fe20000000a00 */
[----:B------:R-:W-:-:S02]  /*e090*/  SHF.R.S32.HI R14, RZ, 0x1f, R26 ;  /* 0x0000001fff0e7819 */ /* 0x000fc4000001141a */
[----:B------:R-:W-:Y:S01]  /*e0a0*/  LOP3.LUT R28, R28, R29, RZ, 0x3c, !PT ;  /* 0x0000001d1c1c7212 */ /* 0x000fe200078e3cff */
[--C-:B------:R-:W-:Y:S01]  /*e0b0*/  IMAD.X R29, RZ, RZ, R95.reuse, P0 ;  /* 0x000000ffff1d7224 */ /* 0x100fe200000e065f */
[----:B------:R-:W-:Y:S02]  /*e0c0*/  SHF.R.U64 R40, R40, 0x3, RZ ;  /* 0x0000000328287819 */ /* 0x000fe400000012ff */
[----:B------:R-:W-:Y:S02]  /*e0d0*/  IADD3 R53, P0, R94, 0x9000, RZ ;  /* 0x000090005e357810 */ /* 0x000fe40007f1e0ff */
[----:B------:R-:W-:Y:S02]  /*e0e0*/  LEA.HI R14, R14, R26, RZ, 0x7 ;  /* 0x0000001a0e0e7211 */ /* 0x000fe400078f38ff */
[----:B------:R-:W-:Y:S01]  /*e0f0*/  LOP3.LUT R40, R40, R41, RZ, 0x3c, !PT ;  /* 0x0000002928287212 */ /* 0x000fe200078e3cff */
[----:B------:R-:W-:Y:S01]  /*e100*/  IMAD.X R41, RZ, RZ, R95, P2 ;  /* 0x000000ffff297224 */ /* 0x000fe200010e065f */
[----:B------:R-:W-:-:S02]  /*e110*/  LOP3.LUT R52, R53, 0x380, RZ, 0xc0, !PT ;  /* 0x0000038035347812 */ /* 0x000fc400078ec0ff */
[----:B------:R-:W-:Y:S02]  /*e120*/  IADD3 R61, P2, R94, 0xb000, RZ ;  /* 0x0000b0005e3d7810 */ /* 0x000fe40007f5e0ff */
[----:B------:R-:W-:Y:S01]  /*e130*/  LOP3.LUT R14, R14, 0xffffff80, RZ, 0xc0, !PT ;  /* 0xffffff800e0e7812 */ /* 0x000fe200078ec0ff */
[----:B------:R-:W1:Y:S01]  /*e140*/  SHFL.IDX PT, R55, R4, RZ, 0x1c1f ;  /* 0x001c1fff04377589 */ /* 0x000e6200000e0000 */
[----:B------:R-:W-:Y:S02]  /*e150*/  SHF.R.U64 R52, R52, 0x3, RZ ;  /* 0x0000000334347819 */ /* 0x000fe400000012ff */
[----:B------:R-:W-:Y:S01]  /*e160*/  LOP3.LUT R60, R61, 0x380, RZ, 0xc0, !PT ;  /* 0x000003803d3c7812 */ /* 0x000fe200078ec0ff */
[----:B------:R-:W-:Y:S01]  /*e170*/  IMAD.IADD R14, R26, 0x1, -R14 ;  /* 0x000000011a0e7824 */ /* 0x000fe200078e0a0e */
[----:B------:R-:W-:Y:S01]  /*e180*/  LOP3.LUT R12, R13, 0x380, RZ, 0xc0, !PT ;  /* 0x000003800d0c7812 */ /* 0x000fe200078ec0ff */
[----:B------:R3:W4:Y:S01]  /*e190*/  SHFL.IDX PT, R59, R4, 0x1, 0x1c1f ;  /* 0x003c1f00043b7f89 */ /* 0x00072200000e0000 */
[----:B------:R-:W-:Y:S01]  /*e1a0*/  LOP3.LUT R52, R52, R53, RZ, 0x3c, !PT ;  /* 0x0000003534347212 */ /* 0x000fe200078e3cff */
[----:B------:R-:W-:Y:S01]  /*e1b0*/  IMAD.X R53, RZ, RZ, R95, P0 ;  /* 0x000000ffff357224 */ /* 0x000fe200000e065f */
[----:B------:R-:W-:-:S02]  /*e1c0*/  SHF.R.U64 R60, R60, 0x3, RZ ;  /* 0x000000033c3c7819 */ /* 0x000fc400000012ff */
[----:B------:R-:W-:Y:S02]  /*e1d0*/  SHF.R.U64 R12, R12, 0x3, RZ ;  /* 0x000000030c0c7819 */ /* 0x000fe400000012ff */
[----:B------:R-:W-:Y:S02]  /*e1e0*/  LOP3.LUT P0, RZ, R14, 0x3, RZ, 0xc0, !PT ;  /* 0x000000030eff7812 */ /* 0x000fe4000780c0ff */
[----:B------:R-:W-:Y:S02]  /*e1f0*/  SHF.R.S32.HI R84, RZ, 0x1f, R87 ;  /* 0x0000001fff547819 */ /* 0x000fe40000011457 */
[----:B------:R-:W-:Y:S01]  /*e200*/  LOP3.LUT R60, R60, R61, RZ, 0x3c, !PT ;  /* 0x0000003d3c3c7212 */ /* 0x000fe200078e3cff */
[--C-:B------:R-:W-:Y:S01]  /*e210*/  IMAD.X R61, RZ, RZ, R95.reuse, P2 ;  /* 0x000000ffff3d7224 */ /* 0x100fe200010e065f */
[----:B------:R-:W-:Y:S01]  /*e220*/  LOP3.LUT R12, R12, R13, RZ, 0x3c, !PT ;  /* 0x0000000d0c0c7212 */ /* 0x000fe200078e3cff */
[----:B------:R-:W-:Y:S01]  /*e230*/  IMAD.X R13, RZ, RZ, R95, P3 ;  /* 0x000000ffff0d7224 */ /* 0x000fe200018e065f */
[----:B------:R-:W-:-:S02]  /*e240*/  IADD3 R25, P5, R94, 0x3000, RZ ;  /* 0x000030005e197810 */ /* 0x000fc40007fbe0ff */
[----:B------:R-:W-:Y:S02]  /*e250*/  IADD3 R37, P4, R94, 0x5000, RZ ;  /* 0x000050005e257810 */ /* 0x000fe40007f9e0ff */
[----:B------:R-:W-:Y:S02]  /*e260*/  LEA.HI R84, R84, R87, RZ, 0x3 ;  /* 0x0000005754547211 */ /* 0x000fe400078f18ff */
[----:B------:R-:W-:Y:S02]  /*e270*/  IADD3 R45, P3, R94, 0x7000, RZ ;  /* 0x000070005e2d7810 */ /* 0x000fe40007f7e0ff */
[----:B------:R-:W-:Y:S02]  /*e280*/  LOP3.LUT R24, R25, 0x380, RZ, 0xc0, !PT ;  /* 0x0000038019187812 */ /* 0x000fe400078ec0ff */
[----:B------:R-:W-:Y:S02]  /*e290*/  LOP3.LUT R36, R37, 0x380, RZ, 0xc0, !PT ;  /* 0x0000038025247812 */ /* 0x000fe400078ec0ff */
[----:B------:R-:W-:-:S02]  /*e2a0*/  LOP3.LUT R84, R84, 0xfffffff8, RZ, 0xc0, !PT ;  /* 0xfffffff854547812 */ /* 0x000fc400078ec0ff */
[----:B------:R-:W-:Y:S02]  /*e2b0*/  LOP3.LUT R44, R45, 0x380, RZ, 0xc0, !PT ;  /* 0x000003802d2c7812 */ /* 0x000fe400078ec0ff */
[----:B------:R-:W-:Y:S01]  /*e2c0*/  SHF.R.U64 R24, R24, 0x3, RZ ;  /* 0x0000000318187819 */ /* 0x000fe200000012ff */
[----:B------:R-:W-:Y:S01]  /*e2d0*/  IMAD.IADD R84, R87, 0x1, -R84 ;  /* 0x0000000157547824 */ /* 0x000fe200078e0a54 */
[----:B------:R-:W-:Y:S01]  /*e2e0*/  SHF.R.U64 R36, R36, 0x3, RZ ;  /* 0x0000000324247819 */ /* 0x000fe200000012ff */
[----:B------:R-:W0:Y:S01]  /*e2f0*/  @P1 LDC R87, c[0x0][0xbf0] ;  /* 0x0002fc00ff571b82 */ /* 0x000e220000000800 */
[----:B------:R-:W-:Y:S02]  /*e300*/  SHF.R.U64 R44, R44, 0x3, RZ ;  /* 0x000000032c2c7819 */ /* 0x000fe400000012ff */
        /* <DEDUP_REMOVED lines=8> */
[----:B------:R-:W-:Y:S02]  /*e390*/  IADD3 R65, P3, R94, 0xc000, RZ ;  /* 0x0000c0005e417810 */ /* 0x000fe40007f7e0ff */
[----:B------:R-:W-:Y:S02]  /*e3a0*/  LOP3.LUT R48, R49, 0x380, RZ, 0xc0, !PT ;  /* 0x0000038031307812 */ /* 0x000fe400078ec0ff */
[----:B------:R-:W-:Y:S02]  /*e3b0*/  LOP3.LUT R56, R57, 0x380, RZ, 0xc0, !PT ;  /* 0x0000038039387812 */ /* 0x000fe400078ec0ff */
[----:B------:R-:W-:Y:S02]  /*e3c0*/  LOP3.LUT R64, R65, 0x380, RZ, 0xc0, !PT ;  /* 0x0000038041407812 */ /* 0x000fe400078ec0ff */
[----:B------:R-:W-:-:S02]  /*e3d0*/  LOP3.LUT R8, R7, 0x380, RZ, 0xc0, !PT ;  /* 0x0000038007087812 */ /* 0x000fc400078ec0ff */
[----:B------:R-:W-:Y:S02]  /*e3e0*/  SHF.R.U64 R48, R48, 0x3, RZ ;  /* 0x0000000330307819 */ /* 0x000fe400000012ff */
[----:B------:R-:W-:Y:S02]  /*e3f0*/  SHF.R.U64 R56, R56, 0x3, RZ ;  /* 0x0000000338387819 */ /* 0x000fe400000012ff */
[----:B------:R-:W-:Y:S02]  /*e400*/  SHF.R.U64 R64, R64, 0x3, RZ ;  /* 0x0000000340407819 */ /* 0x000fe400000012ff */
[----:B------:R-:W-:Y:S02]  /*e410*/  SHF.R.U64 R8, R8, 0x3, RZ ;  /* 0x0000000308087819 */ /* 0x000fe400000012ff */
[----:B------:R-:W-:Y:S01]  /*e420*/  LOP3.LUT R48, R48, R49, RZ, 0x3c, !PT ;  /* 0x0000003130307212 */ /* 0x000fe200078e3cff */
[--C-:B------:R-:W-:Y:S01]  /*e430*/  IMAD.X R49, RZ, RZ, R95.reuse, P5 ;  /* 0x000000ffff317224 */ /* 0x100fe200028e065f */
[----:B------:R-:W-:Y:S01]  /*e440*/  LOP3.LUT R56, R56, R57, RZ, 0x3c, !PT ;  /* 0x0000003938387212 */ /* 0x000fe200078e3cff */
[--C-:B------:R-:W-:Y:S01]  /*e450*/  IMAD.X R57, RZ, RZ, R95.reuse, P4 ;  /* 0x000000ffff397224 */ /* 0x100fe200020e065f */
[----:B------:R-:W-:Y:S01]  /*e460*/  LOP3.LUT R64, R64, R65, RZ, 0x3c, !PT ;  /* 0x0000004140407212 */ /* 0x000fe200078e3cff */
[----:B------:R-:W-:Y:S01]  /*e470*/  IMAD.X R65, RZ, RZ, R95, P3 ;  /* 0x000000ffff417224 */ /* 0x000fe200018e065f */
[----:B------:R-:W-:-:S02]  /*e480*/  LOP3.LUT R8, R8, R7, RZ, 0x3c, !PT ;  /* 0x0000000708087212 */ /* 0x000fc400078e3cff */
[C---:B------:R-:W-:Y:S02]  /*e490*/  IADD3 R69, P5, R94.reuse, 0xd000, RZ ;  /* 0x0000d0005e457810 */ /* 0x040fe40007fbe0ff */
[C---:B------:R-:W-:Y:S02]  /*e4a0*/  IADD3 R73, P4, R94.reuse, 0xe000, RZ ;  /* 0x0000e0005e497810 */ /* 0x040fe40007f9e0ff */
[----:B------:R-:W-:Y:S02]  /*e4b0*/  IADD3 R7, P3, R94, 0xf000, RZ ;  /* 0x0000f0005e077810 */ /* 0x000fe40007f7e0ff */
[----:B------:R-:W-:Y:S02]  /*e4c0*/  LOP3.LUT R68, R69, 0x380, RZ, 0xc0, !PT ;  /* 0x0000038045447812 */ /* 0x000fe400078ec0ff */
[----:B------:R-:W-:Y:S02]  /*e4d0*/  LOP3.LUT R72, R73, 0x380, RZ, 0xc0, !PT ;  /* 0x0000038049487812 */ /* 0x000fe400078ec0ff */
[----:B---3--:R-:W-:-:S02]  /*e4e0*/  LOP3.LUT R4, R7, 0x380, RZ, 0xc0, !PT ;  /* 0x0000038007047812 */ /* 0x008fc400078ec0ff */
[----:B------:R-:W-:Y:S02]  /*e4f0*/  LOP3.LUT R11, R94, 0x380, RZ, 0xc0, !PT ;  /* 0x000003805e0b7812 */ /* 0x000fe400078ec0ff */
[----:B------:R-:W-:Y:S02]  /*e500*/  SHF.R.U64 R68, R68, 0x3, RZ ;  /* 0x0000000344447819 */ /* 0x000fe400000012ff */
[----:B------:R-:W-:Y:S02]  /*e510*/  SHF.R.U64 R72, R72, 0x3, RZ ;  /* 0x0000000348487819 */ /* 0x000fe400000012ff */
[----:B------:R-:W-:Y:S02]  /*e520*/  SHF.R.U64 R4, R4, 0x3, RZ ;  /* 0x0000000304047819 */ /* 0x000fe400000012ff */
[----:B------:R-:W-:Y:S01]  /*e530*/  SHF.R.U64 R11, R11, 0x3, RZ ;  /* 0x000000030b0b7819 */ /* 0x000fe200000012ff */
[--C-:B------:R-:W-:Y:S01]  /*e540*/  IMAD.X R77, RZ, RZ, R95.reuse, P3 ;  /* 0x000000ffff4d7224 */ /* 0x100fe200018e065f */
[----:B------:R-:W-:Y:S01]  /*e550*/  LOP3.LUT R68, R68, R69, RZ, 0x3c, !PT ;  /* 0x0000004544447212 */ /* 0x000fe200078e3cff */
[--C-:B------:R-:W-:Y:S01]  /*e560*/  IMAD.X R69, RZ, RZ, R95.reuse, P5 ;  /* 0x000000ffff457224 */ /* 0x100fe200028e065f */
[----:B------:R-:W-:Y:S01]  /*e570*/  LOP3.LUT R72, R72, R73, RZ, 0x3c, !PT ;  /* 0x0000004948487212 */ /* 0x000fe200078e3cff */
[----:B------:R-:W-:Y:S01]  /*e580*/  IMAD.X R73, RZ, RZ, R95, P4 ;  /* 0x000000ffff497224 */ /* 0x000fe200020e065f */
[----:B------:R-:W-:-:S02]  /*e590*/  LOP3.LUT R76, R4, R7, RZ, 0x3c, !PT ;  /* 0x00000007044c7212 */ /* 0x000fc400078e3cff */
[----:B------:R-:W-:Y:S02]  /*e5a0*/  LOP3.LUT R94, R11, R94, RZ, 0x3c, !PT ;  /* 0x0000005e0b5e7212 */ /* 0x000fe400078e3cff */
[----:B------:R-:W-:Y:S02]  /*e5b0*/  SHF.R.S32.HI R90, RZ, 0x1f, R90 ;  /* 0x0000001fff5a7819 */ /* 0x000fe4000001145a */
[----:B------:R-:W-:Y:S01]  /*e5c0*/  SHF.R.S32.HI R92, RZ, 0x1f, R92 ;  /* 0x0000001fff5c7819 */ /* 0x000fe2000001145c */
[----:B--2---:R-:W-:-:S05]  /*e5d0*/  IMAD R5, R173, 0x80, R10 ;  /* 0x00000080ad057824 */ /* 0x004fca00078e020a */
[C---:B------:R-:W-:Y:S01]  /*e5e0*/  ISETP.GE.OR P2, PT, R5.reuse, R0, P0 ;  /* 0x000000000500720c */ /* 0x040fe20000746670 */
[----:B------:R-:W-:-:S05]  /*e5f0*/  VIADD R5, R5, 0x8 ;  /* 0x0000000805057836 */ /* 0x000fca0000000000 */
[----:B------:R-:W-:-:S07]  /*e600*/  ISETP.GE.OR P0, PT, R5, R0, P0 ;  /* 0x000000000500720c */ /* 0x000fce0000706670 */
[----:B-1----:R1:W-:Y:S06]  /*e610*/  @!P2 ST.E desc[UR40][R54.64], R21 ;  /* 0x000000153600a985 */ /* 0x0023ec000c101928 */
[----:B----4-:R2:W-:Y:S04]  /*e620*/  @!P0 ST.E desc[UR40][R58.64], R20 ;  /* 0x000000143a008985 */ /* 0x0105e8000c101928 */
[----:B------:R3:W5:Y:S01]  /*e630*/  LD.E.128 R4, desc[UR40][R94.64] ;  /* 0x000000285e047980 */ /* 0x000762000c101d00 */
[----:B-1----:R-:W-:-:S03]  /*e640*/  IMAD R21, R81, UR4, RZ ;  /* 0x0000000451157c24 */ /* 0x002fc6000f8e02ff */
[----:B------:R-:W5:Y:S01]  /*e650*/  LD.E.128 R8, desc[UR40][R8.64] ;  /* 0x0000002808087980 */ /* 0x000f62000c101d00 */
[C---:B------:R-:W-:Y:S02]  /*e660*/  IMAD R81, R80.reuse, UR5, R21 ;  /* 0x0000000550517c24 */ /* 0x040fe4000f8e0215 */
[----:B--2---:R-:W-:Y:S01]  /*e670*/  IMAD.WIDE.U32 R20, R80, UR4, RZ ;  /* 0x0000000450147c25 */ /* 0x004fe2000f8e00ff */
[----:B------:R-:W-:Y:S01]  /*e680*/  ULDC.64 UR4, c[0x0][0xae8] ;  /* 0x0002ba0000047ab9 */ /* 0x000fe20000000a00 */
[----:B------:R-:W5:Y:S02]  /*e690*/  LD.E.128 R12, desc[UR40][R12.64] ;  /* 0x000000280c0c7980 */ /* 0x000f64000c101d00 */
[----:B------:R-:W-:Y:S02]  /*e6a0*/  IMAD R80, R84, 0x20, R86 ;  /* 0x0000002054507824 */ /* 0x000fe400078e0256 */
[----:B------:R-:W-:Y:S01]  /*e6b0*/  IMAD.IADD R21, R21, 0x1, R81 ;  /* 0x0000000115157824 */ /* 0x000fe200078e0251 */
[----:B------:R-:W5:Y:S01]  /*e6c0*/  LD.E.128 R24, desc[UR40][R24.64] ;  /* 0x0000002818187980 */ /* 0x000f62000c101d00 */
[----:B------:R-:W-:-:S02]  /*e6d0*/  IMAD R84, R173, 0x80, R80 ;  /* 0x00000080ad547824 */ /* 0x000fc400078e0250 */
[----:B------:R-:W-:Y:S01]  /*e6e0*/  IMAD R83, R83, UR4, RZ ;  /* 0x0000000453537c24 */ /* 0x000fe2000f8e02ff */
[----:B------:R-:W5:Y:S01]  /*e6f0*/  LD.E.128 R28, desc[UR40][R28.64] ;  /* 0x000000281c1c7980 */ /* 0x000f62000c101d00 */
[----:B0-----:R-:W-:-:S03]  /*e700*/  @P1 IMAD.HI.U32 R80, R84, R85, RZ ;  /* 0x0000005554501227 */ /* 0x001fc600078e00ff */
[----:B------:R-:W5:Y:S01]  /*e710*/  LD.E.128 R36, desc[UR40][R36.64] ;  /* 0x0000002824247980 */ /* 0x000f62000c101d00 */
[C---:B------:R-:W-:Y:S02]  /*e720*/  IMAD R83, R88.reuse, UR5, R83 ;  /* 0x0000000558537c24 */ /* 0x040fe4000f8e0253 */
[----:B------:R-:W-:Y:S01]  /*e730*/  IMAD.WIDE.U32 R20, R88, UR4, R20 ;  /* 0x0000000458147c25 */ /* 0x000fe2000f8e0014 */
[----:B------:R-:W-:Y:S01]  /*e740*/  ULDC.64 UR4, c[0x0][0xaf0] ;  /* 0x0002bc0000047ab9 */ /* 0x000fe20000000a00 */
[----:B------:R-:W5:Y:S02]  /*e750*/  LD.E.128 R40, desc[UR40][R40.64] ;  /* 0x0000002828287980 */ /* 0x000f64000c101d00 */
[----:B------:R-:W-:Y:S01]  /*e760*/  IMAD.MOV.U32 R81, RZ, RZ, R84 ;  /* 0x000000ffff517224 */ /* 0x000fe200078e0054 */
[----:B------:R-:W-:Y:S01]  /*e770*/  @P1 SHF.R.U32.HI R81, RZ, R87, R80 ;  /* 0x00000057ff511219 */ /* 0x000fe20000011650 */
[----:B------:R-:W-:Y:S01]  /*e780*/  IMAD R3, R3, UR4, RZ ;  /* 0x0000000403037c24 */ /* 0x000fe2000f8e02ff */
[----:B------:R-:W5:Y:S01]  /*e790*/  LD.E.128 R44, desc[UR40][R44.64] ;  /* 0x000000282c2c7980 */ /* 0x000f62000c101d00 */
[----:B------:R-:W-:-:S02]  /*e7a0*/  IMAD.IADD R21, R21, 0x1, R83 ;  /* 0x0000000115157824 */ /* 0x000fc400078e0253 */
[C---:B------:R-:W-:Y:S01]  /*e7b0*/  IMAD R85, R82.reuse, UR5, R3 ;  /* 0x0000000552557c24 */ /* 0x040fe2000f8e0203 */
[----:B------:R-:W-:Y:S01]  /*e7c0*/  SHF.R.S32.HI R3, RZ, 0x1f, R81 ;  /* 0x0000001fff037819 */ /* 0x000fe20000011451 */
[----:B------:R-:W-:Y:S01]  /*e7d0*/  IMAD.WIDE.U32 R82, R82, UR4, R20 ;  /* 0x0000000452527c25 */ /* 0x000fe2000f8e0014 */
[----:B------:R-:W-:Y:S01]  /*e7e0*/  ULDC.64 UR4, c[0x0][0xae0] ;  /* 0x0002b80000047ab9 */ /* 0x000fe20000000a00 */
[----:B------:R-:W5:Y:S02]  /*e7f0*/  LD.E.128 R48, desc[UR40][R48.64] ;  /* 0x0000002830307980 */ /* 0x000f64000c101d00 */
[----:B------:R-:W-:Y:S02]  /*e800*/  IMAD.MOV R21, RZ, RZ, -R81 ;  /* 0x000000ffff157224 */ /* 0x000fe400078e0a51 */
[----:B------:R-:W-:Y:S01]  /*e810*/  IMAD R20, R3, UR4, RZ ;  /* 0x0000000403147c24 */ /* 0x000fe2000f8e02ff */
[----:B------:R-:W5:Y:S01]  /*e820*/  LD.E.128 R52, desc[UR40][R52.64] ;  /* 0x0000002834347980 */ /* 0x000f62000c101d00 */
[----:B------:R-:W-:-:S02]  /*e830*/  IMAD R3, R32, R21, R84 ;  /* 0x0000001520037224 */ /* 0x000fc400078e0254 */
[----:B------:R-:W-:Y:S01]  /*e840*/  IMAD.IADD R83, R83, 0x1, R85 ;  /* 0x0000000153537824 */ /* 0x000fe200078e0255 */
[----:B------:R-:W5:Y:S01]  /*e850*/  LD.E.128 R56, desc[UR40][R56.64] ;  /* 0x0000002838387980 */ /* 0x000f62000c101d00 */
[C---:B------:R-:W-:Y:S01]  /*e860*/  IMAD R85, R81.reuse, UR5, R20 ;  /* 0x0000000551557c24 */ /* 0x040fe2000f8e0214 */
[----:B------:R-:W-:Y:S02]  /*e870*/  SHF.R.S32.HI R32, RZ, 0x1f, R3 ;  /* 0x0000001fff207819 */ /* 0x000fe40000011403 */
[----:B------:R-:W5:Y:S01]  /*e880*/  LD.E.128 R60, desc[UR40][R60.64] ;  /* 0x000000283c3c7980 */ /* 0x000f62000c101d00 */
[----:B------:R-:W-:Y:S01]  /*e890*/  IMAD.WIDE.U32 R20, R81, UR4, R82 ;  /* 0x0000000451147c25 */ /* 0x000fe2000f8e0052 */
[----:B------:R-:W-:Y:S02]  /*e8a0*/  ULDC.64 UR4, c[0x0][0xad8] ;  /* 0x0002b60000047ab9 */ /* 0x000fe40000000a00 */
        /* <DEDUP_REMOVED lines=10> */
[----:B------:R-:W-:-:S02]  /*e950*/  IMAD.IADD R21, R21, 0x1, R85 ;  /* 0x0000000115157824 */ /* 0x000fc400078e0255 */
[----:B------:R-:W-:Y:S02]  /*e960*/  IMAD R32, R32, UR4, RZ ;  /* 0x0000000420207c24 */ /* 0x000fe4000f8e02ff */
[----:B------:R-:W-:Y:S02]  /*e970*/  IMAD R87, R173, 0x80, R86 ;  /* 0x00000080ad577824 */ /* 0x000fe400078e0256 */
[C---:B------:R-:W-:Y:S02]  /*e980*/  IMAD R83, R3.reuse, UR5, R32 ;  /* 0x0000000503537c24 */ /* 0x040fe4000f8e0220 */
[----:B------:R-:W-:Y:S01]  /*e990*/  IMAD.WIDE.U32 R20, R3, UR4, R20 ;  /* 0x0000000403147c25 */ /* 0x000fe2000f8e0014 */
[----:B------:R-:W-:Y:S01]  /*e9a0*/  ISETP.GE.AND P2, PT, R87, R0, PT ;  /* 0x000000005700720c */ /* 0x000fe20003f46270 */
[----:B------:R-:W-:Y:S02]  /*e9b0*/  ULDC.64 UR4, c[0x0][0xa80] ;  /* 0x0002a00000047ab9 */ /* 0x000fe40000000a00 */
[----:B------:R-:W-:Y:S01]  /*e9c0*/  IMAD.IADD R21, R21, 0x1, R83 ;  /* 0x0000000115157824 */ /* 0x000fe200078e0253 */
[----:B------:R-:W-:Y:S01]  /*e9d0*/  LEA R32, P3, R20, UR4, 0x1 ;  /* 0x0000000414207c11 */ /* 0x000fe2000f8608ff */
[----:B------:R-:W-:-:S02]  /*e9e0*/  VIADD R3, R19, 0x22820 ;  /* 0x0002282013037836 */ /* 0x000fc40000000000 */
[----:B------:R-:W-:Y:S01]  /*e9f0*/  VIADD R81, R87, 0x20 ;  /* 0x0000002057517836 */ /* 0x000fe20000000000 */
[----:B------:R-:W-:Y:S02]  /*ea00*/  LEA.HI.X R86, R20, UR5, R21, 0x1, P3 ;  /* 0x0000000514567c11 */ /* 0x000fe400098f0c15 */
[----:B------:R-:W-:Y:S01]  /*ea10*/  PRMT R3, RZ, 0x654, R3 ;  /* 0x00000654ff037816 */ /* 0x000fe20000000003 */
[----:B---3--:R-:W-:Y:S01]  /*ea20*/  VIADD R94, R217, 0x40 ;  /* 0x00000040d95e7836 */ /* 0x008fe20000000000 */
[----:B------:R-:W-:Y:S01]  /*ea30*/  ISETP.GE.AND P1, PT, R81, R0, PT ;  /* 0x000000005100720c */ /* 0x000fe20003f26270 */
[----:B------:R-:W-:Y:S01]  /*ea40*/  VIADD R81, R87, 0x40 ;  /* 0x0000004057517836 */ /* 0x000fe20000000000 */
[----:B0-----:R0:W-:Y:S01]  /*ea50*/  SYNCS.ARRIVE.TRANS64.RED.A1T0 RZ, [R3+URZ], RZ ;  /* 0x000000ff03ff79a7 */ /* 0x0011e2000810043f */
[----:B------:R0:W1:Y:S01]  /*ea60*/  SHFL.IDX PT, R84, R32, RZ, 0x181f ;  /* 0x00181fff20547589 */ /* 0x00006200000e0000 */
[----:B------:R-:W-:-:S03]  /*ea70*/  SHF.R.S32.HI R94, RZ, 0x1f, R94 ;  /* 0x0000001fff5e7819 */ /* 0x000fc6000001145e */
[----:B------:R0:W2:Y:S01]  /*ea80*/  SHFL.IDX PT, R88, R86, RZ, 0x181f ;  /* 0x00181fff56587589 */ /* 0x0000a200000e0000 */
[----:B------:R-:W-:Y:S02]  /*ea90*/  ISETP.GE.AND P0, PT, R81, R0, PT ;  /* 0x000000005100720c */ /* 0x000fe40003f06270 */
[----:B------:R-:W-:Y:S01]  /*eaa0*/  SHF.R.S32.HI R95, RZ, 0x1f, R217 ;  /* 0x0000001fff5f7819 */ /* 0x000fe200000114d9 */
[----:B------:R-:W-:Y:S10]  /*eab0*/  @P2 BRA `(.L_x_774) ;  /* 0x0000000000442947 */ /* 0x000ff40003800000 */
[----:B------:R-:W-:Y:S02]  /*eac0*/  ULDC UR4, c[0x0][0xac8] ;  /* 0x0002b20000047ab9 */ /* 0x000fe40000000800 */
[----:B------:R-:W-:Y:S02]  /*ead0*/  ISETP.GE.AND P2, PT, R217, UR4, PT ;  /* 0x00000004d9007c0c */ /* 0x000fe4000bf46270 */
[----:B------:R-:W-:Y:S02]  /*eae0*/  ISETP.GE.AND P3, PT, R93, UR4, PT ;  /* 0x000000045d007c0c */ /* 0x000fe4000bf66270 */
[----:B------:R-:W-:-:S09]  /*eaf0*/  ISETP.GE.AND P4, PT, R91, UR4, PT ;  /* 0x000000045b007c0c */ /* 0x000fd2000bf86270 */
[----:B-1----:R-:W-:-:S04]  /*eb00*/  @!P2 LEA R20, P5, R217, R84, 0x1 ;  /* 0x00000054d914a211 */ /* 0x002fc800078a08ff */
[----:B--2---:R-:W-:Y:S02]  /*eb10*/  @!P2 LEA.HI.X R21, R217, R88, R95, 0x1, P5 ;  /* 0x00000058d915a211 */ /* 0x004fe400028f0c5f */
[----:B------:R-:W-:-:S03]  /*eb20*/  ISETP.GE.AND P5, PT, R89, UR4, PT ;  /* 0x0000000459007c0c */ /* 0x000fc6000bfa6270 */
[----:B-----5:R3:W-:Y:S01]  /*eb30*/  @!P2 ST.E.128 desc[UR40][R20.64], R4 ;  /* 0x000000041400a985 */ /* 0x0207e2000c101d28 */
[----:B------:R-:W-:-:S04]  /*eb40*/  @!P3 LEA R80, P2, R93, R84, 0x1 ;  /* 0x000000545d50b211 */ /* 0x000fc800078408ff */
        /* <DEDUP_REMOVED lines=8> */
.L_x_774:
[----:B------:R-:W-:Y:S05]  /*ebd0*/  BSYNC B1 ;  /* 0x0000000000017941 */ /* 0x000fea0003800000 */
.L_x_773:
        /* <DEDUP_REMOVED lines=9> */
[----:B0-----:R-:W-:-:S04]  /*ec70*/  @!P4 LEA R4, P5, R217, R28, 0x1 ;  /* 0x0000001cd904c211 */ /* 0x001fc800078a08ff */
[----:B----4-:R-:W-:Y:S02]  /*ec80*/  @!P4 LEA.HI.X R5, R217, R30, R95, 0x1, P5 ;  /* 0x0000001ed905c211 */ /* 0x010fe400028f0c5f */
[----:B------:R-:W-:-:S03]  /*ec90*/  @!P3 LEA R6, P5, R93, R28, 0x1 ;  /* 0x0000001c5d06b211 */ /* 0x000fc600078a08ff */
[----:B------:R0:W-:Y:S01]  /*eca0*/  @!P4 ST.E.128 desc[UR40][R4.64], R8 ;  /* 0x000000080400c985 */ /* 0x0001e2000c101d28 */
        /* <DEDUP_REMOVED lines=8> */
.L_x_776:
[----:B------:R-:W-:Y:S05]  /*ed30*/  BSYNC B1 ;  /* 0x0000000000017941 */ /* 0x000fea0003800000 */
.L_x_775:
[----:B0-----:R0:W0:Y:S01]  /*ed40*/  SHFL.IDX PT, R20, R86, 0x2, 0x181f ;  /* 0x00581f0056147f89 */ /* 0x00102200000e0000 */
        /* <DEDUP_REMOVED lines=8> */
[-C--:B0-----:R-:W-:Y:S02]  /*edd0*/  @!P3 LEA R4, P5, R217, R10.reuse, 0x1 ;  /* 0x0000000ad904b211 */ /* 0x081fe400078a08ff */
[----:B------:R-:W-:Y:S02]  /*ede0*/  @!P2 LEA R6, P4, R93, R10, 0x1 ;  /* 0x0000000a5d06a211 */ /* 0x000fe400078808ff */
[----:B------:R-:W-:Y:S02]  /*edf0*/  @!P3 LEA.HI.X R5, R217, R20, R95, 0x1, P5 ;  /* 0x00000014d905b211 */ /* 0x000fe400028f0c5f */
        /* <DEDUP_REMOVED lines=9> */
.L_x_778:
[----:B------:R-:W-:Y:S05]  /*ee90*/  BSYNC B1 ;  /* 0x0000000000017941 */ /* 0x000fea0003800000 */
.L_x_777:
[----:B------:R-:W-:Y:S01]  /*eea0*/  VIADD R3, R87, 0x60 ;  /* 0x0000006057037836 */ /* 0x000fe20000000000 */
[----:B0--3--:R-:W3:Y:S04]  /*eeb0*/  SHFL.IDX PT, R86, R86, 0x3, 0x181f ;  /* 0x00781f0056567f89 */ /* 0x009ee800000e0000 */
[----:B------:R-:W-:Y:S01]  /*eec0*/  ISETP.GE.AND P0, PT, R3, R0, PT ;  /* 0x000000000300720c */ /* 0x000fe20003f06270 */
[----:B------:R-:W0:-:S12]  /*eed0*/  SHFL.IDX PT, R32, R32, 0x3, 0x181f ;  /* 0x00781f0020207f89 */ /* 0x000e1800000e0000 */
[----:B------:R-:W-:Y:S05]  /*eee0*/  @P0 BRA `(.L_x_779) ;  /* 0x0000001000780947 */ /* 0x000fea0003800000 */
[----:B------:R-:W-:Y:S02]  /*eef0*/  ULDC UR4, c[0x0][0xac8] ;  /* 0x0002b20000047ab9 */ /* 0x000fe40000000800 */
[----:B------:R-:W-:Y:S02]  /*ef00*/  ISETP.GE.AND P3, PT, R217, UR4, PT ;  /* 0x00000004d9007c0c */ /* 0x000fe4000bf66270 */
[----:B------:R-:W-:Y:S02]  /*ef10*/  ISETP.GE.AND P4, PT, R93, UR4, PT ;  /* 0x000000045d007c0c */ /* 0x000fe4000bf86270 */
[----:B------:R-:W-:-:S09]  /*ef20*/  ISETP.GE.AND P5, PT, R91, UR4, PT ;  /* 0x000000045b007c0c */ /* 0x000fd2000bfa6270 */
[-C--:B0-----:R-:W-:Y:S02]  /*ef30*/  @!P3 LEA R4, P0, R217, R32.reuse, 0x1 ;  /* 0x00000020d904b211 */ /* 0x081fe400078008ff */
[-C--:B------:R-:W-:Y:S02]  /*ef40*/  @!P4 LEA R6, P1, R93, R32.reuse, 0x1 ;  /* 0x000000205d06c211 */ /* 0x080fe400078208ff */
[----:B------:R-:W-:Y:S02]  /*ef50*/  @!P5 LEA R8, P2, R91, R32, 0x1 ;  /* 0x000000205b08d211 */ /* 0x000fe400078408ff */
[-C--:B---3--:R-:W-:Y:S02]  /*ef60*/  @!P3 LEA.HI.X R5, R217, R86.reuse, R95, 0x1, P0 ;  /* 0x00000056d905b211 */ /* 0x088fe400000f0c5f */
        /* <DEDUP_REMOVED lines=11> */
.L_x_771:
[----:B------:R-:W3:Y:S01]  /*f020*/  LDL.LU R6, [R1+0x1c] ;  /* 0x00001c0001067983 */ /* 0x000ee20000300800 */
[----:B------:R-:W-:Y:S01]  /*f030*/  ULDC.64 UR4, c[0x0][0xc00] ;  /* 0x0003000000047ab9 */ /* 0x000fe20000000a00 */
[----:B------:R-:W-:Y:S01]  /*f040*/  IMAD.MOV.U32 R0, RZ, RZ, RZ ;  /* 0x000000ffff007224 */ /* 0x000fe200078e00ff */
[----:B------:R-:W4:Y:S01]  /*f050*/  LDC R21, c[0x0][0xbe8] ;  /* 0x0002fa00ff157b82 */ /* 0x000f220000000800 */
[----:B------:R-:W2:Y:S01]  /*f060*/  LDL.LU R3, [R1+0x20] ;  /* 0x0000200001037983 */ /* 0x000ea20000300800 */
[----:B------:R-:W-:-:S04]  /*f070*/  ISETP.NE.U32.AND P0, PT, RZ, UR4, PT ;  /* 0x00000004ff007c0c */ /* 0x000fc8000bf05070 */
[----:B------:R-:W-:Y:S02]  /*f080*/  ISETP.NE.AND.EX P0, PT, RZ, UR5, PT, P0 ;  /* 0x00000005ff007c0c */ /* 0x000fe4000bf05300 */
[----:B---3--:R-:W-:-:S04]  /*f090*/  IADD3 R4, P1, R6, UR4, RZ ;  /* 0x0000000406047c10 */ /* 0x008fc8000ff3e0ff */
[----:B--2---:R-:W-:Y:S01]  /*f0a0*/  IADD3.X R5, R3, UR5, RZ, P1, !PT ;  /* 0x0000000503057c10 */ /* 0x004fe20008ffe4ff */
[----:B------:R-:W-:Y:S02]  /*f0b0*/  ULDC.64 UR4, c[0x0][0xc08] ;  /* 0x0003020000047ab9 */ /* 0x000fe40000000a00 */
[----:B------:R-:W-:-:S04]  /*f0c0*/  ISETP.NE.U32.AND P1, PT, RZ, UR4, PT ;  /* 0x00000004ff007c0c */ /* 0x000fc8000bf25070 */
[----:B------:R2:W5:Y:S01]  /*f0d0*/  @P0 LDG.E R0, desc[UR40][R4.64] ;  /* 0x0000002804000981 */ /* 0x000562000c1e1900 */
[----:B------:R-:W-:-:S13]  /*f0e0*/  ISETP.NE.AND.EX P1, PT, RZ, UR5, PT, P1 ;  /* 0x00000005ff007c0c */ /* 0x000fda000bf25310 */
[----:B------:R-:W-:Y:S01]  /*f0f0*/  @P1 IADD3 R6, P2, R6, UR4, RZ ;  /* 0x0000000406061c10 */ /* 0x000fe2000ff5e0ff */
[----:B------:R-:W-:Y:S02]  /*f100*/  ULDC UR4, c[0x0][0xa88] ;  /* 0x0002a20000047ab9 */ /* 0x000fe40000000800 */
[----:B------:R-:W-:Y:S01]  /*f110*/  IMAD.U32 R8, RZ, RZ, UR4 ;  /* 0x00000004ff087e24 */ /* 0x000fe2000f8e00ff */
[----:B------:R-:W-:-:S05]  /*f120*/  @P1 IADD3.X R7, R3, UR5, RZ, P2, !PT ;  /* 0x0000000503071c10 */ /* 0x000fca00097fe4ff */
[----:B------:R2:W5:Y:S01]  /*f130*/  @P1 LDG.E R8, desc[UR40][R6.64] ;  /* 0x0000002806081981 */ /* 0x000562000c1e1900 */
[----:B----4-:R-:W-:Y:S01]  /*f140*/  ISETP.NE.AND P2, PT, R21, 0x1, PT ;  /* 0x000000011500780c */ /* 0x010fe20003f45270 */
[----:B-----5:R-:W3:-:S12]  /*f150*/  S2R R28, SR_TID.X ;  /* 0x00000000001c7919 */ /* 0x020ed80000002100 */
[----:B------:R-:W4:Y:S08]  /*f160*/  @P2 LDC R20, c[0x0][0xbec] ;  /* 0x0002fb00ff142b82 */ /* 0x000f300000000800 */
[----:B------:R-:W0:Y:S01]  /*f170*/  @P2 LDC R25, c[0x0][0xbf0] ;  /* 0x0002fc00ff192b82 */ /* 0x000e220000000800 */
[----:B---3--:R-:W-:-:S05]  /*f180*/  VIADD R28, R28, 0xffffff80 ;  /* 0xffffff801c1c7836 */ /* 0x008fca0000000000 */
[----:B------:R-:W-:Y:S01]  /*f190*/  ISETP.GE.AND P3, PT, R28, 0x80, PT ;  /* 0x000000801c00780c */ /* 0x000fe20003f66270 */
[----:B--2---:R-:W-:-:S12]  /*f1a0*/  @P1 BRA `(.L_x_780) ;  /* 0x0000000000101947 */ /* 0x004fd80003800000 */
[----:B------:R-:W-:Y:S05]  /*f1b0*/  @!P0 BRA `(.L_x_780) ;  /* 0x00000000000c8947 */ /* 0x000fea0003800000 */
[----:B------:R-:W2:Y:S04]  /*f1c0*/  LDG.E R3, desc[UR40][R4.64] ;  /* 0x0000002804037981 */ /* 0x000ea8000c1e1900 */
[----:B------:R-:W2:Y:S02]  /*f1d0*/  LDG.E R8, desc[UR40][R4.64+0x4] ;  /* 0x0000042804087981 */ /* 0x000ea4000c1e1900 */
[----:B--2---:R-:W-:-:S07]  /*f1e0*/  IMAD.IADD R8, R8, 0x1, -R3 ;  /* 0x0000000108087824 */ /* 0x004fce00078e0a03 */
.L_x_780:
[----:B------:R-:W2:Y:S04]  /*f1f0*/  LDL.LU R4, [R1+0x24] ;  /* 0x0000240001047983 */ /* 0x000ea80000300800 */
[----:B------:R-:W3:Y:S04]  /*f200*/  LDL.LU R3, [R1+0x38] ;  /* 0x0000380001037983 */ /* 0x000ee80000300800 */
[----:B------:R-:W4:Y:S04]  /*f210*/  LDL R27, [R1+0x18] ;  /* 0x00001800011b7983 */ /* 0x000f280000100800 */
[----:B------:R0:W5:Y:S01]  /*f220*/  LDL R24, [R1+0x2c] ;  /* 0x00002c0001187983 */ /* 0x0001620000100800 */
[----:B------:R-:W-:Y:S01]  /*f230*/  BSSY B1, `(.L_x_781) ;  /* 0x000002e000017945 */ /* 0x000fe20003800000 */
[----:B------:R-:W-:-:S02]  /*f240*/  SHF.R.S32.HI R11, RZ, 0x1f, R0 ;  /* 0x0000001fff0b7819 */ /* 0x000fc40000011400 */
[----:B--2---:R-:W-:Y:S02]  /*f250*/  SEL R13, R4, RZ, !P0 ;  /* 0x000000ff040d7207 */ /* 0x004fe40004000000 */
[----:B---3--:R-:W-:Y:S02]  /*f260*/  SEL R12, R3, RZ, !P0 ;  /* 0x000000ff030c7207 */ /* 0x008fe40004000000 */
[----:B----4-:R-:W-:Y:S01]  /*f270*/  SHF.R.S32.HI R10, RZ, 0x1f, R27 ;  /* 0x0000001fff0a7819 */ /* 0x010fe2000001141b */
[----:B0-----:R-:W-:Y:S06]  /*f280*/  @P3 BRA `(.L_x_782) ;  /* 0x0000000000a03947 */ /* 0x001fec0003800000 */
[----:B------:R-:W0:Y:S01]  /*f290*/  S2R R3, SR_TID.X ;  /* 0x0000000000037919 */ /* 0x000e220000002100 */
[----:B------:R-:W2:Y:S02]  /*f2a0*/  LDC R14, c[0x0][0xbe8] ;  /* 0x0002fa00ff0e7b82 */ /* 0x000ea40000000800 */
[----:B--2---:R-:W-:Y:S02]  /*f2b0*/  IMAD R4, R8, R14, RZ ;  /* 0x0000000e08047224 */ /* 0x004fe400078e02ff */
[----:B0----5:R-:W-:-:S04]  /*f2c0*/  IMAD R3, R24, 0x80, R3 ;  /* 0x0000008018037824 */ /* 0x021fc800078e0203 */
[----:B------:R-:W-:-:S05]  /*f2d0*/  VIADD R9, R3, 0xffffff80 ;  /* 0xffffff8003097836 */ /* 0x000fca0000000000 */
[----:B------:R-:W-:-:S13]  /*f2e0*/  ISETP.GE.AND P0, PT, R9, R4, PT ;  /* 0x000000040900720c */ /* 0x000fda0003f06270 */
[----:B------:R-:W-:Y:S05]  /*f2f0*/  @P0 BRA `(.L_x_782) ;  /* 0x0000000000840947 */ /* 0x000fea0003800000 */
[----:B------:R-:W-:Y:S01]  /*f300*/  ISETP.NE.AND P0, PT, R14, 0x1, PT ;  /* 0x000000010e00780c */ /* 0x000fe20003f05270 */
[----:B------:R-:W-:Y:S01]  /*f310*/  ULDC.64 UR4, c[0x0][0xb90] ;  /* 0x0002e40000047ab9 */ /* 0x000fe20000000a00 */
[----:B------:R-:W-:Y:S02]  /*f320*/  IMAD.MOV.U32 R4, RZ, RZ, R0 ;  /* 0x000000ffff047224 */ /* 0x000fe400078e0000 */
[----:B------:R-:W-:Y:S02]  /*f330*/  IMAD R7, R10, UR4, RZ ;  /* 0x000000040a077c24 */ /* 0x000fe4000f8e02ff */
[----:B------:R-:W-:Y:S02]  /*f340*/  IMAD.MOV.U32 R5, RZ, RZ, R11 ;  /* 0x000000ffff057224 */ /* 0x000fe400078e000b */
[----:B------:R-:W-:Y:S02]  /*f350*/  IMAD.MOV.U32 R3, RZ, RZ, R9 ;  /* 0x000000ffff037224 */ /* 0x000fe400078e0009 */
[----:B------:R-:W-:-:S03]  /*f360*/  IMAD.WIDE.U32 R4, R27, UR4, R4 ;  /* 0x000000041b047c25 */ /* 0x000fc6000f8e0004 */
[----:B------:R-:W0:Y:S01]  /*f370*/  @P0 LDC R6, c[0x0][0xbec] ;  /* 0x0002fb00ff060b82 */ /* 0x000e220000000800 */
[----:B------:R-:W-:Y:S01]  /*f380*/  IMAD R7, R27, UR5, R7 ;  /* 0x000000051b077c24 */ /* 0x000fe2000f8e0207 */
[----:B------:R-:W-:-:S03]  /*f390*/  ULDC.64 UR4, c[0x0][0xb98] ;  /* 0x0002e60000047ab9 */ /* 0x000fc60000000a00 */
[----:B------:R-:W-:-:S03]  /*f3a0*/  IMAD.IADD R5, R5, 0x1, R7 ;  /* 0x0000000105057824 */ /* 0x000fc600078e0207 */
[----:B------:R-:W2:Y:S01]  /*f3b0*/  @P0 LDC R15, c[0x0][0xbf0] ;  /* 0x0002fc00ff0f0b82 */ /* 0x000ea20000000800 */
[----:B------:R-:W-:-:S04]  /*f3c0*/  IMAD.WIDE.U32 R4, R13, UR4, R4 ;  /* 0x000000040d047c25 */ /* 0x000fc8000f8e0004 */
[----:B0-----:R-:W-:-:S05]  /*f3d0*/  @P0 IMAD.HI.U32 R6, R9, R6, RZ ;  /* 0x0000000609060227 */ /* 0x001fca00078e00ff */
[----:B--2---:R-:W-:Y:S01]  /*f3e0*/  @P0 SHF.R.U32.HI R3, RZ, R15, R6 ;  /* 0x0000000fff030219 */ /* 0x004fe20000011606 */
[----:B------:R-:W-:-:S03]  /*f3f0*/  IMAD R6, R12, UR4, RZ ;  /* 0x000000040c067c24 */ /* 0x000fc6000f8e02ff */
[----:B------:R-:W-:Y:S01]  /*f400*/  IADD3 R4, P0, R3, R4, RZ ;  /* 0x0000000403047210 */ /* 0x000fe20007f1e0ff */
[----:B------:R-:W-:Y:S02]  /*f410*/  IMAD.MOV R7, RZ, RZ, -R3 ;  /* 0x000000ffff077224 */ /* 0x000fe400078e0a03 */
[----:B------:R-:W-:Y:S01]  /*f420*/  IMAD R6, R13, UR5, R6 ;  /* 0x000000050d067c24 */ /* 0x000fe2000f8e0206 */
[----:B------:R-:W-:Y:S01]  /*f430*/  ULDC.64 UR4, c[0x0][0xb88] ;  /* 0x0002e20000047ab9 */ /* 0x000fe20000000a00 */
[----:B------:R-:W-:Y:S01]  /*f440*/  IMAD R7, R14, R7, R9 ;  /* 0x000000070e077224 */ /* 0x000fe200078e0209 */
[----:B------:R-:W-:-:S04]  /*f450*/  SHF.R.S32.HI R9, RZ, 0x1f, R3 ;  /* 0x0000001fff097819 */ /* 0x000fc80000011403 */
[----:B------:R-:W-:Y:S02]  /*f460*/  SHF.R.S32.HI R3, RZ, 0x1f, R7 ;  /* 0x0000001fff037819 */ /* 0x000fe40000011407 */
[----:B------:R-:W-:-:S03]  /*f470*/  IADD3.X R5, R9, R5, R6, P0, !PT ;  /* 0x0000000509057210 */ /* 0x000fc600007fe406 */
[----:B------:R-:W-:Y:S02]  /*f480*/  IMAD R6, R3, UR4, RZ ;  /* 0x0000000403067c24 */ /* 0x000fe4000f8e02ff */
[----:B------:R-:W-:-:S04]  /*f490*/  IMAD.WIDE.U32 R4, R7, UR4, R4 ;  /* 0x0000000407047c25 */ /* 0x000fc8000f8e0004 */
[----:B------:R-:W-:Y:S01]  /*f4a0*/  IMAD R3, R7, UR5, R6 ;  /* 0x0000000507037c24 */ /* 0x000fe2000f8e0206 */
[----:B------:R-:W-:Y:S02]  /*f4b0*/  ULDC.64 UR4, c[0x0][0xb50] ;  /* 0x0002d40000047ab9 */ /* 0x000fe40000000a00 */
[----:B------:R-:W-:Y:S01]  /*f4c0*/  LEA R6, P0, R4, UR4, 0x2 ;  /* 0x0000000404067c11 */ /* 0x000fe2000f8010ff */
[----:B------:R-:W-:-:S05]  /*f4d0*/  IMAD.IADD R3, R5, 0x1, R3 ;  /* 0x0000000105037824 */ /* 0x000fca00078e0203 */
[----:B------:R-:W-:Y:S01]  /*f4e0*/  LEA.HI.X R7, R4, UR5, R3, 0x2, P0 ;  /* 0x0000000504077c11 */ /* 0x000fe200080f1403 */
[----:B------:R-:W-:-:S05]  /*f4f0*/  IMAD.MOV.U32 R3, RZ, RZ, -0x800000 ;  /* 0xff800000ff037424 */ /* 0x000fca00078e00ff */
[----:B------:R0:W-:Y:S02]  /*f500*/  STG.E desc[UR40][R6.64], R3 ;  /* 0x0000000306007986 */ /* 0x0001e4000c101928 */
.L_x_782:
[----:B------:R-:W-:Y:S05]  /*f510*/  BSYNC B1 ;  /* 0x0000000000017941 */ /* 0x000fea0003800000 */
.L_x_781:
[--C-:B0-----:R-:W-:Y:S01]  /*f520*/  SHF.R.S32.HI R6, RZ, 0x1f, R28.reuse ;  /* 0x0000001fff067819 */ /* 0x101fe2000001141c */
[----:B------:R-:W-:Y:S01]  /*f530*/  ULDC.64 UR4, c[0x0][0xaa0] ;  /* 0x0002a80000047ab9 */ /* 0x000fe20000000a00 */
[----:B------:R-:W-:Y:S01]  /*f540*/  SHF.R.S32.HI R26, RZ, 0x1f, R28 ;  /* 0x0000001fff1a7819 */ /* 0x000fe2000001141c */
[----:B------:R-:W-:Y:S01]  /*f550*/  IMAD R3, R11, UR4, RZ ;  /* 0x000000040b037c24 */ /* 0x000fe2000f8e02ff */
[-C--:B------:R-:W-:Y:S01]  /*f560*/  LEA.HI R6, R6, R28.reuse, RZ, 0x3 ;  /* 0x0000001c06067211 */ /* 0x080fe200078f18ff */
[----:B------:R-:W-:Y:S01]  /*f570*/  IMAD.WIDE.U32 R4, R0, UR4, RZ ;  /* 0x0000000400047c25 */ /* 0x000fe2000f8e00ff */
[----:B------:R-:W-:Y:S02]  /*f580*/  LEA.HI R26, R26, R28, RZ, 0x3 ;  /* 0x0000001c1a1a7211 */ /* 0x000fe400078f18ff */
[----:B------:R-:W-:Y:S01]  /*f590*/  LOP3.LUT R6, R6, 0xfffffff8, RZ, 0xc0, !PT ;  /* 0xfffffff806067812 */ /* 0x000fe200078ec0ff */
[----:B------:R-:W-:Y:S01]  /*f5a0*/  IMAD R3, R0, UR5, R3 ;  /* 0x0000000500037c24 */ /* 0x000fe2000f8e0203 */
[----:B------:R-:W-:Y:S01]  /*f5b0*/  SHF.R.S32.HI R26, RZ, 0x3, R26 ;  /* 0x00000003ff1a7819 */ /* 0x000fe2000001141a */
[----:B------:R-:W-:-:S02]  /*f5c0*/  ULDC.64 UR4, c[0x0][0xae8] ;  /* 0x0002ba0000047ab9 */ /* 0x000fc40000000a00 */
[----:B------:R-:W-:Y:S02]  /*f5d0*/  IMAD.IADD R6, R28, 0x1, -R6 ;  /* 0x000000011c067824 */ /* 0x000fe400078e0a06 */
[----:B------:R-:W-:Y:S02]  /*f5e0*/  IMAD.IADD R5, R5, 0x1, R3 ;  /* 0x0000000105057824 */ /* 0x000fe400078e0203 */
[----:B------:R-:W-:Y:S02]  /*f5f0*/  IMAD R0, R6, 0x20, R26 ;  /* 0x0000002006007824 */ /* 0x000fe400078e021a */
[----:B------:R-:W-:Y:S02]  /*f600*/  IMAD R6, R10, UR4, RZ ;  /* 0x000000040a067c24 */ /* 0x000fe4000f8e02ff */
[----:B-----5:R-:W-:Y:S02]  /*f610*/  IMAD R9, R24, 0x80, R0 ;  /* 0x0000008018097824 */ /* 0x020fe400078e0200 */
[----:B------:R-:W-:-:S02]  /*f620*/  IMAD R7, R27, UR5, R6 ;  /* 0x000000051b077c24 */ /* 0x000fc4000f8e0206 */
[----:B------:R-:W-:-:S04]  /*f630*/  @P2 IMAD.HI.U32 R0, R9, R20, RZ ;  /* 0x0000001409002227 */ /* 0x000fc800078e00ff */
[----:B------:R-:W-:Y:S01]  /*f640*/  IMAD.WIDE.U32 R4, R27, UR4, R4 ;  /* 0x000000041b047c25 */ /* 0x000fe2000f8e0004 */
[----:B------:R-:W-:-:S03]  /*f650*/  ULDC.64 UR4, c[0x0][0xaf0] ;  /* 0x0002bc0000047ab9 */ /* 0x000fc60000000a00 */
[----:B------:R-:W-:Y:S01]  /*f660*/  IMAD.MOV.U32 R3, RZ, RZ, R9 ;  /* 0x000000ffff037224 */ /* 0x000fe200078e0009 */
[----:B------:R-:W-:Y:S01]  /*f670*/  @P2 SHF.R.U32.HI R3, RZ, R25, R0 ;  /* 0x00000019ff032219 */ /* 0x000fe20000011600 */
[----:B------:R-:W-:Y:S02]  /*f680*/  IMAD R6, R12, UR4, RZ ;  /* 0x000000040c067c24 */ /* 0x000fe4000f8e02ff */
[----:B------:R-:W-:Y:S01]  /*f690*/  IMAD.IADD R5, R5, 0x1, R7 ;  /* 0x0000000105057824 */ /* 0x000fe200078e0207 */
[----:B------:R-:W-:Y:S01]  /*f6a0*/  SHF.R.S32.HI R0, RZ, 0x1f, R3 ;  /* 0x0000001fff007819 */ /* 0x000fe20000011403 */
[C---:B------:R-:W-:Y:S02]  /*f6b0*/  IMAD R7, R13.reuse, UR5, R6 ;  /* 0x000000050d077c24 */ /* 0x040fe4000f8e0206 */
[----:B------:R-:W-:Y:S01]  /*f6c0*/  IMAD.WIDE.U32 R4, R13, UR4, R4 ;  /* 0x000000040d047c25 */ /* 0x000fe2000f8e0004 */
[----:B------:R-:W-:-:S03]  /*f6d0*/  ULDC.64 UR4, c[0x0][0xae0] ;  /* 0x0002b80000047ab9 */ /* 0x000fc60000000a00 */
[----:B------:R-:W-:Y:S02]  /*f6e0*/  IMAD.MOV R6, RZ, RZ, -R3 ;  /* 0x000000ffff067224 */ /* 0x000fe400078e0a03 */
[----:B------:R-:W-:Y:S02]  /*f6f0*/  IMAD.IADD R5, R5, 0x1, R7 ;  /* 0x0000000105057824 */ /* 0x000fe400078e0207 */
[----:B------:R-:W-:Y:S02]  /*f700*/  IMAD R0, R0, UR4, RZ ;  /* 0x0000000400007c24 */ /* 0x000fe4000f8e02ff */
[----:B------:R-:W-:Y:S02]  /*f710*/  IMAD R7, R21, R6, R9 ;  /* 0x0000000615077224 */ /* 0x000fe400078e0209 */
[C---:B------:R-:W-:Y:S02]  /*f720*/  IMAD R9, R3.reuse, UR5, R0 ;  /* 0x0000000503097c24 */ /* 0x040fe4000f8e0200 */
[----:B------:R-:W-:Y:S01]  /*f730*/  IMAD.WIDE.U32 R4, R3, UR4, R4 ;  /* 0x0000000403047c25 */ /* 0x000fe2000f8e0004 */
[----:B------:R-:W-:Y:S01]  /*f740*/  SHF.R.S32.HI R0, RZ, 0x1f, R7 ;  /* 0x0000001fff007819 */ /* 0x000fe20000011407 */
[----:B------:R-:W-:-:S02]  /*f750*/  ULDC.64 UR4, c[0x0][0xad8] ;  /* 0x0002b60000047ab9 */ /* 0x000fc40000000a00 */
        /* <DEDUP_REMOVED lines=10> */
[----:B------:R0:W2:Y:S04]  /*f800*/  SHFL.IDX PT, R0, R4, RZ, 0x181f ;  /* 0x00181fff04007589 */ /* 0x0000a800000e0000 */
[----:B------:R0:W3:Y:S02]  /*f810*/  SHFL.IDX PT, R14, R3, RZ, 0x181f ;  /* 0x00181fff030e7589 */ /* 0x0000e400000e0000 */
.L_x_961:
[----:B------:R-:W-:Y:S01]  /*f820*/  IMAD R8, R8, R21, RZ ;  /* 0x0000001508087224 */ /* 0x000fe200078e02ff */
[----:B------:R-:W-:Y:S01]  /*f830*/  BSSY B1, `(.L_x_784) ;  /* 0x000001f000017945 */ /* 0x000fe20003800000 */
[----:B------:R-:W-:-:S05]  /*f840*/  IMAD R7, R24, 0x80, R26 ;  /* 0x0000008018077824 */ /* 0x000fca00078e021a */
[----:B------:R-:W-:-:S13]  /*f850*/  ISETP.GE.AND P0, PT, R7, R8, PT ;  /* 0x000000080700720c */ /* 0x000fda0003f06270 */
[----:B------:R-:W-:Y:S05]  /*f860*/  @P0 BRA `(.L_x_785) ;  /* 0x00000000006c0947 */ /* 0x000fea0003800000 */
[----:B------:R-:W-:Y:S01]  /*f870*/  ULDC UR4, c[0x0][0xac8] ;  /* 0x0002b20000047ab9 */ /* 0x000fe20000000800 */
[C---:B------:R-:W-:Y:S01]  /*f880*/  VIADD R15, R217.reuse, 0x40 ;  /* 0x00000040d90f7836 */ /* 0x040fe20000000000 */
[C---:B------:R-:W-:Y:S01]  /*f890*/  ISETP.GE.AND P3, PT, R217.reuse, UR4, PT ;  /* 0x00000004d9007c0c */ /* 0x040fe2000bf66270 */
[C---:B------:R-:W-:Y:S01]  /*f8a0*/  VIADD R9, R217.reuse, 0x80 ;  /* 0x00000080d9097836 */ /* 0x040fe20000000000 */
[C---:B------:R-:W-:Y:S01]  /*f8b0*/  IADD3 R5, R217.reuse, 0xc0, RZ ;  /* 0x000000c0d9057810 */ /* 0x040fe20007ffe0ff */
[----:B------:R-:W-:Y:S01]  /*f8c0*/  VIADD R25, R217, 0x40 ;  /* 0x00000040d9197836 */ /* 0x000fe20000000000 */
[----:B------:R-:W-:Y:S01]  /*f8d0*/  ISETP.GE.AND P2, PT, R15, UR4, PT ;  /* 0x000000040f007c0c */ /* 0x000fe2000bf46270 */
[----:B------:R-:W-:Y:S01]  /*f8e0*/  VIADD R24, R217, 0x80 ;  /* 0x00000080d9187836 */ /* 0x000fe20000000000 */
[----:B------:R-:W-:Y:S02]  /*f8f0*/  ISETP.GE.AND P1, PT, R9, UR4, PT ;  /* 0x0000000409007c0c */ /* 0x000fe4000bf26270 */
[----:B------:R-:W-:-:S02]  /*f900*/  ISETP.GE.AND P0, PT, R5, UR4, PT ;  /* 0x0000000405007c0c */ /* 0x000fc4000bf06270 */
[----:B------:R-:W-:Y:S02]  /*f910*/  SHF.R.S32.HI R6, RZ, 0x1f, R217 ;  /* 0x0000001fff067819 */ /* 0x000fe400000114d9 */
[----:B------:R-:W-:Y:S02]  /*f920*/  SHF.R.S32.HI R25, RZ, 0x1f, R25 ;  /* 0x0000001fff197819 */ /* 0x000fe40000011419 */
[C---:B---3--:R-:W-:Y:S02]  /*f930*/  @!P3 LEA R10, P5, R217.reuse, R14, 0x1 ;  /* 0x0000000ed90ab211 */ /* 0x048fe400078a08ff */
[----:B------:R-:W-:Y:S02]  /*f940*/  SHF.R.S32.HI R24, RZ, 0x1f, R24 ;  /* 0x0000001fff187819 */ /* 0x000fe40000011418 */
[C---:B--2---:R-:W-:Y:S01]  /*f950*/  @!P3 LEA.HI.X R11, R217.reuse, R0, R6, 0x1, P5 ;  /* 0x00000000d90bb211 */ /* 0x044fe200028f0c06 */
[----:B------:R-:W-:Y:S01]  /*f960*/  VIADD R6, R217, 0xc0 ;  /* 0x000000c0d9067836 */ /* 0x000fe20000000000 */
[----:B------:R-:W-:-:S02]  /*f970*/  @!P2 LEA R12, P4, R15, R14, 0x1 ;  /* 0x0000000e0f0ca211 */ /* 0x000fc400078808ff */
[----:B------:R-:W-:Y:S01]  /*f980*/  @!P1 LEA R20, P5, R9, R14, 0x1 ;  /* 0x0000000e09149211 */ /* 0x000fe200078a08ff */
[----:B------:R4:W-:Y:S01]  /*f990*/  @!P3 ST.E.128 desc[UR40][R10.64], RZ ;  /* 0x000000ff0a00b985 */ /* 0x0009e2000c101d28 */
[----:B------:R-:W-:Y:S02]  /*f9a0*/  @!P2 LEA.HI.X R13, R15, R0, R25, 0x1, P4 ;  /* 0x000000000f0da211 */ /* 0x000fe400020f0c19 */
[----:B------:R-:W-:Y:S02]  /*f9b0*/  SHF.R.S32.HI R6, RZ, 0x1f, R6 ;  /* 0x0000001fff067819 */ /* 0x000fe40000011406 */
[----:B------:R-:W-:Y:S01]  /*f9c0*/  @!P0 LEA R14, P4, R5, R14, 0x1 ;  /* 0x0000000e050e8211 */ /* 0x000fe200078808ff */
[----:B------:R4:W-:Y:S01]  /*f9d0*/  @!P2 ST.E.128 desc[UR40][R12.64], RZ ;  /* 0x000000ff0c00a985 */ /* 0x0009e2000c101d28 */
[-C--:B------:R-:W-:Y:S02]  /*f9e0*/  @!P1 LEA.HI.X R21, R9, R0.reuse, R24, 0x1, P5 ;  /* 0x0000000009159211 */ /* 0x080fe400028f0c18 */
[----:B------:R-:W-:-:S03]  /*f9f0*/  @!P0 LEA.HI.X R15, R5, R0, R6, 0x1, P4 ;  /* 0x00000000050f8211 */ /* 0x000fc600020f0c06 */
[----:B------:R4:W-:Y:S04]  /*fa00*/  @!P1 ST.E.128 desc[UR40][R20.64], RZ ;  /* 0x000000ff14009985 */ /* 0x0009e8000c101d28 */
[----:B------:R4:W-:Y:S02]  /*fa10*/  @!P0 ST.E.128 desc[UR40][R14.64], RZ ;  /* 0x000000ff0e008985 */ /* 0x0009e4000c101d28 */
.L_x_785:
[----:B------:R-:W-:Y:S05]  /*fa20*/  BSYNC B1 ;  /* 0x0000000000017941 */ /* 0x000fea0003800000 */
.L_x_784:
[----:B------:R-:W-:-:S03]  /*fa30*/  UMOV UR4, 0xffffffff ;  /* 0xffffffff00047882 */ /* 0x000fc60000000000 */
[----:B------:R-:W-:Y:S05]  /*fa40*/  BRA.DIV UR4, `(.L_x_786) ;  /* 0x0000007e04507947 */ /* 0x000fea000b800000 */
[----:B--2---:R2:W0:Y:S04]  /*fa50*/  SHFL.IDX PT, R0, R4, 0x1, 0x181f ;  /* 0x00381f0004007f89 */ /* 0x00442800000e0000 */
[----:B---34-:R2:W3:Y:S02]  /*fa60*/  SHFL.IDX PT, R14, R3, 0x1, 0x181f ;  /* 0x00381f00030e7f89 */ /* 0x0184e400000e0000 */
.L_x_965:
[----:B------:R-:W-:Y:S01]  /*fa70*/  VIADD R5, R7, 0x20 ;  /* 0x0000002007057836 */ /* 0x000fe20000000000 */
[----:B------:R-:W-:Y:S04]  /*fa80*/  BSSY B1, `(.L_x_787) ;  /* 0x000001e000017945 */ /* 0x000fe80003800000 */
[----:B------:R-:W-:-:S13]  /*fa90*/  ISETP.GE.AND P0, PT, R5, R8, PT ;  /* 0x000000080500720c */ /* 0x000fda0003f06270 */
[----:B------:R-:W-:Y:S05]  /*faa0*/  @P0 BRA `(.L_x_788) ;  /* 0x00000000006c0947 */ /* 0x000fea0003800000 */
[----:B------:R-:W-:Y:S01]  /*fab0*/  ULDC UR4, c[0x0][0xac8] ;  /* 0x0002b20000047ab9 */ /* 0x000fe20000000800 */
[C---:B------:R-:W-:Y:S01]  /*fac0*/  VIADD R15, R217.reuse, 0x40 ;  /* 0x00000040d90f7836 */ /* 0x040fe20000000000 */
[C---:B------:R-:W-:Y:S01]  /*fad0*/  ISETP.GE.AND P3, PT, R217.reuse, UR4, PT ;  /* 0x00000004d9007c0c */ /* 0x040fe2000bf66270 */
[C---:B------:R-:W-:Y:S01]  /*fae0*/  VIADD R24, R217.reuse, 0x80 ;  /* 0x00000080d9187836 */ /* 0x040fe20000000000 */
[----:B------:R-:W-:Y:S01]  /*faf0*/  SHF.R.S32.HI R9, RZ, 0x1f, R217 ;  /* 0x0000001fff097819 */ /* 0x000fe200000114d9 */
[----:B------:R-:W-:Y:S01]  /*fb00*/  VIADD R6, R217, 0xc0 ;  /* 0x000000c0d9067836 */ /* 0x000fe20000000000 */
[----:B------:R-:W-:Y:S01]  /*fb10*/  ISETP.GE.AND P2, PT, R15, UR4, PT ;  /* 0x000000040f007c0c */ /* 0x000fe2000bf46270 */
[C---:B------:R-:W-:Y:S01]  /*fb20*/  VIADD R26, R217.reuse, 0x40 ;  /* 0x00000040d91a7836 */ /* 0x040fe20000000000 */
[----:B------:R-:W-:Y:S01]  /*fb30*/  ISETP.GE.AND P1, PT, R24, UR4, PT ;  /* 0x0000000418007c0c */ /* 0x000fe2000bf26270 */
[----:B------:R-:W-:Y:S01]  /*fb40*/  VIADD R25, R217, 0x80 ;  /* 0x00000080d9197836 */ /* 0x000fe20000000000 */
[----:B------:R-:W-:-:S02]  /*fb50*/  ISETP.GE.AND P0, PT, R6, UR4, PT ;  /* 0x0000000406007c0c */ /* 0x000fc4000bf06270 */
[----:B------:R-:W-:Y:S02]  /*fb60*/  SHF.R.S32.HI R26, RZ, 0x1f, R26 ;  /* 0x0000001fff1a7819 */ /* 0x000fe4000001141a */
[----:B------:R-:W-:Y:S02]  /*fb70*/  SHF.R.S32.HI R25, RZ, 0x1f, R25 ;  /* 0x0000001fff197819 */ /* 0x000fe40000011419 */
[----:B---3--:R-:W-:-:S03]  /*fb80*/  @!P3 LEA R10, P5, R217, R14, 0x1 ;  /* 0x0000000ed90ab211 */ /* 0x008fc600078a08ff */
[----:B------:R-:W-:Y:S02]  /*fb90*/  @!P2 LEA R12, P4, R15, R14, 0x1 ;  /* 0x0000000e0f0ca211 */ /* 0x000fe400078808ff */
[C---:B0-----:R-:W-:Y:S01]  /*fba0*/  @!P3 LEA.HI.X R11, R217.reuse, R0, R9, 0x1, P5 ;  /* 0x00000000d90bb211 */ /* 0x041fe200028f0c09 */
[----:B------:R-:W-:Y:S01]  /*fbb0*/  VIADD R9, R217, 0xc0 ;  /* 0x000000c0d9097836 */ /* 0x000fe20000000000 */
[----:B------:R-:W-:Y:S02]  /*fbc0*/  @!P1 LEA R20, P5, R24, R14, 0x1 ;  /* 0x0000000e18149211 */ /* 0x000fe400078a08ff */
[----:B------:R-:W-:Y:S01]  /*fbd0*/  @!P2 LEA.HI.X R13, R15, R0, R26, 0x1, P4 ;  /* 0x000000000f0da211 */ /* 0x000fe200020f0c1a */
[----:B------:R4:W-:Y:S01]  /*fbe0*/  @!P3 ST.E.128 desc[UR40][R10.64], RZ ;  /* 0x000000ff0a00b985 */ /* 0x0009e2000c101d28 */
[----:B------:R-:W-:Y:S02]  /*fbf0*/  SHF.R.S32.HI R9, RZ, 0x1f, R9 ;  /* 0x0000001fff097819 */ /* 0x000fe40000011409 */
[----:B------:R-:W-:Y:S01]  /*fc00*/  @!P0 LEA R14, P4, R6, R14, 0x1 ;  /* 0x0000000e060e8211 */ /* 0x000fe200078808ff */
[----:B------:R4:W-:Y:S01]  /*fc10*/  @!P2 ST.E.128 desc[UR40][R12.64], RZ ;  /* 0x000000ff0c00a985 */ /* 0x0009e2000c101d28 */
[----:B------:R-:W-:-:S02]  /*fc20*/  @!P1 LEA.HI.X R21, R24, R0, R25, 0x1, P5 ;  /* 0x0000000018159211 */ /* 0x000fc400028f0c19 */
[----:B------:R-:W-:-:S03]  /*fc30*/  @!P0 LEA.HI.X R15, R6, R0, R9, 0x1, P4 ;  /* 0x00000000060f8211 */ /* 0x000fc600020f0c09 */
[----:B------:R4:W-:Y:S04]  /*fc40*/  @!P1 ST.E.128 desc[UR40][R20.64], RZ ;  /* 0x000000ff14009985 */ /* 0x0009e8000c101d28 */
[----:B------:R4:W-:Y:S02]  /*fc50*/  @!P0 ST.E.128 desc[UR40][R14.64], RZ ;  /* 0x000000ff0e008985 */ /* 0x0009e4000c101d28 */
.L_x_788:
[----:B------:R-:W-:Y:S05]  /*fc60*/  BSYNC B1 ;  /* 0x0000000000017941 */ /* 0x000fea0003800000 */
.L_x_787:
[----:B------:R-:W-:-:S03]  /*fc70*/  UMOV UR4, 0xffffffff ;  /* 0xffffffff00047882 */ /* 0x000fc60000000000 */
[----:B------:R-:W-:Y:S05]  /*fc80*/  BRA.DIV UR4, `(.L_x_789) ;  /* 0x0000007e04087947 */ /* 0x000fea000b800000 */
[----:B0-----:R0:W0:Y:S04]  /*fc90*/  SHFL.IDX PT, R0, R4, 0x2, 0x181f ;  /* 0x00581f0004007f89 */ /* 0x00102800000e0000 */
[----:B---34-:R3:W4:Y:S02]  /*fca0*/  SHFL.IDX PT, R14, R3, 0x2, 0x181f ;  /* 0x00581f00030e7f89 */ /* 0x01872400000e0000 */
.L_x_969:
        /* <DEDUP_REMOVED lines=17> */
[----:B----4-:R-:W-:-:S03]  /*fdc0*/  @!P3 LEA R10, P5, R217, R14, 0x1 ;  /* 0x0000000ed90ab211 */ /* 0x010fc600078a08ff */
        /* <DEDUP_REMOVED lines=13> */
.L_x_791:
[----:B------:R-:W-:Y:S05]  /*fea0*/  BSYNC B1 ;  /* 0x0000000000017941 */ /* 0x000fea0003800000 */
.L_x_790:
[----:B------:R-:W-:-:S03]  /*feb0*/  UMOV UR4, 0xffffffff ;  /* 0xffffffff00047882 */ /* 0x000fc60000000000 */
[----:B------:R-:W-:Y:S05]  /*fec0*/  BRA.DIV UR4, `(.L_x_792) ;  /* 0x0000007a04c07947 */ /* 0x000fea000b800000 */
[----:B0-----:R0:W0:Y:S04]  /*fed0*/  SHFL.IDX PT, R0, R4, 0x3, 0x181f ;  /* 0x00781f0004007f89 */ /* 0x00102800000e0000 */
[----:B----4-:R4:W0:Y:S02]  /*fee0*/  SHFL.IDX PT, R14, R3, 0x3, 0x181f ;  /* 0x00781f00030e7f89 */ /* 0x01082400000e0000 */
.L_x_973:
[----:B--234-:R-:W-:-:S05]  /*fef0*/  VIADD R3, R7, 0x60 ;  /* 0x0000006007037836 */ /* 0x01cfca0000000000 */
[----:B------:R-:W-:-:S13]  /*ff00*/  ISETP.GE.AND P0, PT, R3, R8, PT ;  /* 0x000000080300720c */ /* 0x000fda0003f06270 */
[----:B------:R-:W-:Y:S05]  /*ff10*/  @P0 BRA `(.L_x_779) ;  /* 0x00000000006c0947 */ /* 0x000fea0003800000 */
[C---:B------:R-:W-:Y:S01]  /*ff20*/  VIADD R15, R217.reuse, 0x40 ;  /* 0x00000040d90f7836 */ /* 0x040fe20000000000 */
[----:B------:R-:W-:Y:S01]  /*ff30*/  ULDC UR4, c[0x0][0xac8] ;  /* 0x0002b20000047ab9 */ /* 0x000fe20000000800 */
[C---:B------:R-:W-:Y:S01]  /*ff40*/  VIADD R12, R217.reuse, 0x80 ;  /* 0x00000080d90c7836 */ /* 0x040fe20000000000 */
[C---:B------:R-:W-:Y:S01]  /*ff50*/  ISETP.GE.AND P3, PT, R217.reuse, UR4, PT ;  /* 0x00000004d9007c0c */ /* 0x040fe2000bf66270 */
[----:B------:R-:W-:Y:S01]  /*ff60*/  VIADD R10, R217, 0xc0 ;  /* 0x000000c0d90a7836 */ /* 0x000fe20000000000 */
[----:B------:R-:W-:Y:S01]  /*ff70*/  ISETP.GE.AND P2, PT, R15, UR4, PT ;  /* 0x000000040f007c0c */ /* 0x000fe2000bf46270 */
[C---:B------:R-:W-:Y:S01]  /*ff80*/  VIADD R20, R217.reuse, 0x40 ;  /* 0x00000040d9147836 */ /* 0x040fe20000000000 */
[----:B------:R-:W-:Y:S01]  /*ff90*/  ISETP.GE.AND P1, PT, R12, UR4, PT ;  /* 0x000000040c007c0c */ /* 0x000fe2000bf26270 */
[C---:B------:R-:W-:Y:S01]  /*ffa0*/  VIADD R13, R217.reuse, 0x80 ;  /* 0x00000080d90d7836 */ /* 0x040fe20000000000 */
[----:B------:R-:W-:Y:S01]  /*ffb0*/  ISETP.GE.AND P0, PT, R10, UR4, PT ;  /* 0x000000040a007c0c */ /* 0x000fe2000bf06270 */
[----:B------:R-:W-:Y:S01]  /*ffc0*/  VIADD R11, R217, 0xc0 ;  /* 0x000000c0d90b7836 */ /* 0x000fe20000000000 */
[----:B------:R-:W-:-:S02]  /*ffd0*/  SHF.R.S32.HI R9, RZ, 0x1f, R217 ;  /* 0x0000001fff097819 */ /* 0x000fc400000114d9 */
[----:B------:R-:W-:Y:S02]  /*ffe0*/  SHF.R.S32.HI R20, RZ, 0x1f, R20 ;  /* 0x0000001fff147819 */ /* 0x000fe40000011414 */
[----:B------:R-:W-:Y:S02]  /*fff0*/  SHF.R.S32.HI R13, RZ, 0x1f, R13 ;  /* 0x0000001fff0d7819 */ /* 0x000fe4000001140d */
[-C--:B0-----:R-:W-:Y:S02]  /*10000*/  @!P3 LEA R4, P5, R217, R14.reuse, 0x1 ;  /* 0x0000000ed904b211 */ /* 0x081fe400078a08ff */
[----:B------:R-:W-:Y:S02]  /*10010*/  @!P2 LEA R6, P4, R15, R14, 0x1 ;  /* 0x0000000e0f06a211 */ /* 0x000fe400078808ff */
[----:B------:R-:W-:Y:S02]  /*10020*/  @!P3 LEA.HI.X R5, R217, R0, R9, 0x1, P5 ;  /* 0x00000000d905b211 */ /* 0x000fe400028f0c09 */
[----:B------:R-:W-:-:S02]  /*10030*/  @!P1 LEA R8, P5, R12, R14, 0x1 ;  /* 0x0000000e0c089211 */ /* 0x000fc400078a08ff */
[----:B------:R-:W-:Y:S01]  /*10040*/  @!P2 LEA.HI.X R7, R15, R0, R20, 0x1, P4 ;  /* 0x000000000f07a211 */ /* 0x000fe200020f0c14 */
[----:B------:R2:W-:Y:S01]  /*10050*/  @!P3 ST.E.128 desc[UR40][R4.64], RZ ;  /* 0x000000ff0400b985 */ /* 0x0005e2000c101d28 */
[----:B------:R-:W-:Y:S02]  /*10060*/  SHF.R.S32.HI R11, RZ, 0x1f, R11 ;  /* 0x0000001fff0b7819 */ /* 0x000fe4000001140b */
[----:B------:R-:W-:Y:S01]  /*10070*/  @!P0 LEA R14, P4, R10, R14, 0x1 ;  /* 0x0000000e0a0e8211 */ /* 0x000fe200078808ff */
[----:B------:R2:W-:Y:S01]  /*10080*/  @!P2 ST.E.128 desc[UR40][R6.64], RZ ;  /* 0x000000ff0600a985 */ /* 0x0005e2000c101d28 */
[-C--:B------:R-:W-:Y:S02]  /*10090*/  @!P1 LEA.HI.X R9, R12, R0.reuse, R13, 0x1, P5 ;  /* 0x000000000c099211 */ /* 0x080fe400028f0c0d */
[----:B------:R-:W-:-:S03]  /*100a0*/  @!P0 LEA.HI.X R15, R10, R0, R11, 0x1, P4 ;  /* 0x000000000a0f8211 */ /* 0x000fc600020f0c0b */
[----:B------:R2:W-:Y:S04]  /*100b0*/  @!P1 ST.E.128 desc[UR40][R8.64], RZ ;  /* 0x000000ff08009985 */ /* 0x0005e8000c101d28 */
[----:B------:R2:W-:Y:S02]  /*100c0*/  @!P0 ST.E.128 desc[UR40][R14.64], RZ ;  /* 0x000000ff0e008985 */ /* 0x0005e4000c101d28 */
.L_x_779:
[----:B------:R-:W-:Y:S05]  /*100d0*/  BSYNC B0 ;  /* 0x0000000000007941 */ /* 0x000fea0003800000 */
.L_x_770:
[----:B------:R-:W-:Y:S02]  /*100e0*/  ULDC UR4, c[0x0][0xc3c] ;  /* 0x00030f0000047ab9 */ /* 0x000fe40000000800 */
[----:B------:R-:W-:-:S13]  /*100f0*/  ISETP.GE.AND P0, PT, R35, UR4, PT ;  /* 0x0000000423007c0c */ /* 0x000fda000bf06270 */
[----:B------:R-:W-:Y:S05]  /*10100*/  @!P0 BRA `(.L_x_793) ;  /* 0xffffff1000008947 */ /* 0x000fea000383ffff */
[----:B------:R-:W-:Y:S05]  /*10110*/  BRA `(.L_x_650) ;  /* 0x0000006400bc7947 */ /* 0x000fea0003800000 */
.L_x_648:
[----:B------:R-:W-:-:S08]  /*10120*/  NOP ;  /* 0x0000000000007918 */ /* 0x000fd00000000000 */
[----:B--2---:R-:W0:-:S00]  /*10130*/  USETMAXREG.DEALLOC.CTAPOOL 0x28 ;  /* 0x00000028000079c8 */ /* 0x004e0000080e0500 */
[----:B0-----:R-:W-:Y:S01]  /*10140*/  LOP3.LUT R2, R2, 0x3, RZ, 0xc0, !PT ;  /* 0x0000000302027812 */ /* 0x001fe200078ec0ff */
[----:B------:R-:W-:Y:S01]  /*10150*/  IMAD.MOV.U32 R4, RZ, RZ, RZ ;  /* 0x000000ffff047224 */ /* 0x000fe200078e00ff */
[----:B------:R-:W-:-:S04]  /*10160*/  LOP3.LUT R23, R23, 0xffffff7f, RZ, 0xc0, !PT ;  /* 0xffffff7f17177812 */ /* 0x000fc800078ec0ff */
[----:B------:R-:W0:Y:S02]  /*10170*/  SHFL.IDX PT, R2, R2, RZ, 0x1f ;  /* 0x00001fff02027589 */ /* 0x000e2400000e0000 */
[----:B0-----:R-:W-:-:S13]  /*10180*/  ISETP.NE.AND P0, PT, R2, RZ, PT ;  /* 0x000000ff0200720c */ /* 0x001fda0003f05270 */
[----:B------:R-:W-:Y:S01]  /*10190*/  @P0 LOP3.LUT R23, R23, 0x80, RZ, 0xfc, !PT ;  /* 0x0000008017170812 */ /* 0x000fe200078efcff */
[----:B------:R-:W-:Y:S06]  /*101a0*/  @!P0 BRA `(.L_x_794) ;  /* 0x00000000001c8947 */ /* 0x000fec0003800000 */
[----:B------:R-:W0:Y:S08]  /*101b0*/  S2UR UR5, SR_CgaCtaId ;  /* 0x00000000000579c3 */ /* 0x000e300000008800 */
[----:B------:R-:W-:Y:S06]  /*101c0*/  BAR.SYNC.DEFER_BLOCKING 0x5, 0x180 ;  /* 0x0146000000007b1d */ /* 0x000fec0000010000 */
[----:B------:R-:W-:-:S02]  /*101d0*/  UMOV UR4, 0x400 ;  /* 0x0000040000047882 */ /* 0x000fc40000000000 */
[----:B0-----:R-:W-:-:S09]  /*101e0*/  ULEA UR4, UR5, UR4, 0x18 ;  /* 0x0000000405047291 */ /* 0x001fd2000f8ec03f */
[----:B------:R-:W0:Y:S01]  /*101f0*/  LDS.128 R16, [UR4+0x228d0] ;  /* 0x0228d004ff107984 */ /* 0x000e220008000c00 */
[----:B------:R-:W-:Y:S06]  /*10200*/  BAR.ARV 0x4, 0x180 ;  /* 0x0106000000007b1d */ /* 0x000fec0000002000 */
[----:B------:R-:W-:Y:S05]  /*10210*/  BRA `(.L_x_795) ;  /* 0x0000000400fc7947 */ /* 0x000fea0003800000 */
.L_x_794:
[----:B------:R-:W-:Y:S01]  /*10220*/  LOP3.LUT R5, R0, 0x1f, RZ, 0xc0, !PT ;  /* 0x0000001f00057812 */ /* 0x000fe200078ec0ff */
[----:B------:R-:W-:Y:S01]  /*10230*/  ULDC UR4, c[0x0][0xc3c] ;  /* 0x00030f0000047ab9 */ /* 0x000fe20000000800 */
[----:B------:R-:W0:Y:S01]  /*10240*/  S2UR UR6, SR_CTAID.X ;  /* 0x00000000000679c3 */ /* 0x000e220000002500 */
[----:B------:R-:W-:Y:S01]  /*10250*/  ULDC UR5, c[0x0][0xc38] ;  /* 0x00030e0000057ab9 */ /* 0x000fe20000000800 */
[----:B------:R-:W-:-:S04]  /*10260*/  ISETP.NE.AND P0, PT, R5, 0x1f, PT ;  /* 0x0000001f0500780c */ /* 0x000fc80003f05270 */
[----:B------:R-:W-:-:S13]  /*10270*/  ISETP.GE.OR P1, PT, R5, UR4, !P0 ;  /* 0x0000000405007c0c */ /* 0x000fda000c726670 */
[----:B------:R-:W1:Y:S02]  /*10280*/  @!P1 LDC.64 R2, c[0x0][0xc80] ;  /* 0x00032000ff029b82 */ /* 0x000e640000000a00 */
[----:B-1----:R-:W-:-:S05]  /*10290*/  @!P1 IMAD.WIDE.U32 R2, R5, 0x4, R2 ;  /* 0x0000000405029825 */ /* 0x002fca00078e0002 */
        /* <DEDUP_REMOVED lines=8> */
[----:B--2---:R-:W1:Y:S02]  /*10320*/  SHFL.UP PT, R6, R4, 0x1, RZ ;  /* 0x0420000004067989 */ /* 0x004e6400000e00ff */
[----:B-1----:R-:W-:-:S05]  /*10330*/  SEL R7, R6, RZ, P1 ;  /* 0x000000ff06077207 */ /* 0x002fca0000800000 */
[----:B------:R-:W-:-:S05]  /*10340*/  IMAD.IADD R7, R4, 0x1, R7 ;  /* 0x0000000104077824 */ /* 0x000fca00078e0207 */
[----:B------:R-:W1:Y:S02]  /*10350*/  SHFL.UP PT, R6, R7, 0x2, RZ ;  /* 0x0440000007067989 */ /* 0x000e6400000e00ff */
        /* <DEDUP_REMOVED lines=11> */
[----:B------:R-:W1:Y:S02]  /*10410*/  SHFL.IDX PT, R6, R7, 0x1f, 0x1f ;  /* 0x03e01f0007067f89 */ /* 0x000e6400000e0000 */
[----:B-1----:R-:W-:-:S04]  /*10420*/  IMAD R6, R6, UR5, RZ ;  /* 0x0000000506067c24 */ /* 0x002fc8000f8e02ff */
[----:B------:R-:W-:Y:S01]  /*10430*/  IMAD.MOV.U32 R3, RZ, RZ, R6 ;  /* 0x000000ffff037224 */ /* 0x000fe200078e0006 */
[----:B0-----:R-:W-:-:S13]  /*10440*/  ISETP.GT.AND P6, PT, R6, UR6, PT ;  /* 0x0000000606007c0c */ /* 0x001fda000bfc4270 */
[----:B------:R-:W-:Y:S05]  /*10450*/  @P6 BRA `(.L_x_796) ;  /* 0x00000000009c6947 */ /* 0x000fea0003800000 */
[----:B------:R-:W0:Y:S01]  /*10460*/  LDC R10, c[0x0][0xc3c] ;  /* 0x00030f00ff0a7b82 */ /* 0x000e220000000800 */
[----:B------:R-:W-:Y:S01]  /*10470*/  IMAD.MOV.U32 R6, RZ, RZ, R3 ;  /* 0x000000ffff067224 */ /* 0x000fe200078e0003 */
[----:B------:R-:W-:Y:S01]  /*10480*/  UMOV UR4, URZ ;  /* 0x0000003f00047c82 */ /* 0x000fe20008000000 */
[----:B------:R-:W-:Y:S01]  /*10490*/  ULDC UR7, c[0x0][0xc3c] ;  /* 0x00030f0000077ab9 */ /* 0x000fe20000000800 */
[----:B------:R-:W-:-:S05]  /*104a0*/  ULDC UR5, c[0x0][0xc38] ;  /* 0x00030e0000057ab9 */ /* 0x000fca0000000800 */
.L_x_800:
[----:B------:R-:W-:Y:S01]  /*104b0*/  UIADD3 UR4, UR4, 0x1f, URZ ;  /* 0x0000001f04047890 */ /* 0x000fe2000fffe03f */
[----:B------:R-:W-:-:S05]  /*104c0*/  IMAD.U32 R19, RZ, RZ, UR7 ;  /* 0x00000007ff137e24 */ /* 0x000fca000f8e00ff */
        /* <DEDUP_REMOVED lines=10> */
.L_x_799:
[----:B------:R-:W-:Y:S05]  /*10570*/  BSYNC B0 ;  /* 0x0000000000007941 */ /* 0x000fea0003800000 */
.L_x_798:
        /* <DEDUP_REMOVED lines=21> */
.L_x_796:
        /* <DEDUP_REMOVED lines=15> */
.L_x_801:
[----:B---3--:R-:W-:Y:S01]  /*107c0*/  IMAD R16, R16, UR5, R9 ;  /* 0x0000000510107c24 */ /* 0x008fe2000f8e0209 */
[----:B0-----:R-:W-:Y:S01]  /*107d0*/  IABS R2, R4 ;  /* 0x0000000400027213 */ /* 0x001fe20000000000 */
[----:B-12---:R-:W-:Y:S02]  /*107e0*/  IMAD.MOV R7, RZ, RZ, -R3 ;  /* 0x000000ffff077224 */ /* 0x006fe400078e0a03 */
[----:B------:R-:W-:Y:S01]  /*107f0*/  VIADD R19, R19, UR4 ;  /* 0x0000000413137c36 */ /* 0x000fe20008000000 */
[----:B------:R-:W-:Y:S01]  /*10800*/  IADD3 R9, -R16, UR6, RZ ;  /* 0x0000000610097c10 */ /* 0x000fe2000fffe1ff */
[----:B------:R-:W-:Y:S02]  /*10810*/  IMAD.MOV R8, RZ, RZ, -R2 ;  /* 0x000000ffff087224 */ /* 0x000fe400078e0a02 */
[----:B------:R-:W-:Y:S01]  /*10820*/  IMAD R7, R7, R10, RZ ;  /* 0x0000000a07077224 */ /* 0x000fe200078e02ff */
[----:B------:R-:W-:Y:S01]  /*10830*/  IABS R6, R9 ;  /* 0x0000000900067213 */ /* 0x000fe20000000000 */
[----:B------:R-:W-:-:S04]  /*10840*/  IMAD.MOV.U32 R2, RZ, RZ, RZ ;  /* 0x000000ffff027224 */ /* 0x000fc800078e00ff */
        /* <DEDUP_REMOVED lines=19> */
.L_x_797:
[----:B------:R-:W-:Y:S02]  /*10980*/  IMAD.MOV.U32 R17, RZ, RZ, RZ ;  /* 0x000000ffff117224 */ /* 0x000fe400078e00ff */
[----:B------:R-:W-:Y:S02]  /*10990*/  IMAD.U32 R16, RZ, RZ, UR6 ;  /* 0x00000006ff107e24 */ /* 0x000fe4000f8e00ff */
[----:B------:R-:W-:-:S07]  /*109a0*/  IMAD.MOV.U32 R18, RZ, RZ, RZ ;  /* 0x000000ffff127224 */ /* 0x000fce00078e00ff */
.L_x_802:
[----:B------:R-:W-:-:S13]  /*109b0*/  ISETP.NE.AND P0, PT, R5, RZ, PT ;  /* 0x000000ff0500720c */ /* 0x000fda0003f05270 */
[----:B------:R-:W0:Y:S01]  /*109c0*/  @!P0 S2R R3, SR_CgaCtaId ;  /* 0x0000000000038919 */ /* 0x000e220000008800 */
[----:B------:R-:W-:-:S04]  /*109d0*/  @!P0 MOV R2, 0x400 ;  /* 0x0000040000028802 */ /* 0x000fc80000000f00 */
[----:B0-----:R-:W-:-:S05]  /*109e0*/  @!P0 LEA R2, R3, R2, 0x18 ;  /* 0x0000000203028211 */ /* 0x001fca00078ec0ff */
[----:B------:R1:W-:Y:S01]  /*109f0*/  @!P0 STS.128 [R2+0x228d0], R16 ;  /* 0x0228d01002008388 */ /* 0x0003e20000000c00 */
[----:B------:R-:W-:Y:S06]  /*10a00*/  BAR.ARV 0x5, 0x180 ;  /* 0x0146000000007b1d */ /* 0x000fec0000002000 */
.L_x_795:
[----:B------:R2:W-:Y:S01]  /*10a10*/  STL [R1+0x28], RZ ;  /* 0x000028ff01007387 */ /* 0x0005e20000100800 */
[----:B------:R-:W-:Y:S01]  /*10a20*/  ULDC UR4, c[0x0][0xc3c] ;  /* 0x00030f0000047ab9 */ /* 0x000fe20000000800 */
[----:B------:R-:W-:Y:S01]  /*10a30*/  IMAD.MOV.U32 R26, RZ, RZ, 0x1 ;  /* 0x00000001ff1a7424 */ /* 0x000fe200078e00ff */
[----:B0-----:R-:W-:Y:S01]  /*10a40*/  ISETP.GE.AND P0, PT, R19, UR4, PT ;  /* 0x0000000413007c0c */ /* 0x001fe2000bf06270 */
[----:B------:R-:W-:-:S12]  /*10a50*/  IMAD.MOV.U32 R25, RZ, RZ, RZ ;  /* 0x000000ffff197224 */ /* 0x000fd800078e00ff */
[----:B--2---:R-:W-:Y:S05]  /*10a60*/  @P0 BRA `(.L_x_803) ;  /* 0x00000058008c0947 */ /* 0x004fea0003800000 */
[----:B------:R-:W2:Y:S01]  /*10a70*/  LDL R4, [R1] ;  /* 0x0000000001047983 */ /* 0x000ea20000100800 */
[----:B------:R-:W0:Y:S01]  /*10a80*/  S2UR UR5, SR_CgaCtaId ;  /* 0x00000000000579c3 */ /* 0x000e220000008800 */
[C---:B-1----:R-:W-:Y:S01]  /*10a90*/  IMAD.SHL.U32 R2, R0.reuse, 0x8, RZ ;  /* 0x0000000800027824 */ /* 0x042fe200078e00ff */
[----:B------:R-:W-:Y:S01]  /*10aa0*/  LOP3.LUT R5, R0, 0x7f, RZ, 0xc0, !PT ;  /* 0x0000007f00057812 */ /* 0x000fe200078ec0ff */
[----:B------:R-:W-:Y:S01]  /*10ab0*/  UMOV UR4, 0x400 ;  /* 0x0000040000047882 */ /* 0x000fe20000000000 */
[----:B------:R-:W-:Y:S01]  /*10ac0*/  BSSY B8, `(.L_x_803) ;  /* 0x000059d000087945 */ /* 0x000fe20003800000 */
[----:B------:R-:W-:Y:S01]  /*10ad0*/  IMAD.MOV.U32 R26, RZ, RZ, 0x1 ;  /* 0x00000001ff1a7424 */ /* 0x000fe200078e00ff */
[C---:B------:R-:W-:Y:S01]  /*10ae0*/  LOP3.LUT R3, R2.reuse, 0x1f8, RZ, 0xc0, !PT ;  /* 0x000001f802037812 */ /* 0x040fe200078ec0ff */
[----:B------:R-:W-:Y:S01]  /*10af0*/  IMAD.SHL.U32 R30, R5, 0x8, RZ ;  /* 0x00000008051e7824 */ /* 0x000fe200078e00ff */
[----:B------:R-:W-:Y:S02]  /*10b00*/  LOP3.LUT R2, R2, 0x38, RZ, 0xc0, !PT ;  /* 0x0000003802027812 */ /* 0x000fe400078ec0ff */
[----:B------:R-:W-:-:S02]  /*10b10*/  CS2R R24, SRZ ;  /* 0x0000000000187805 */ /* 0x000fc4000001ff00 */
[----:B------:R-:W-:Y:S01]  /*10b20*/  LOP3.LUT R3, R3, 0x38, R0, 0x78, !PT ;  /* 0x0000003803037812 */ /* 0x000fe200078e7800 */
[----:B------:R-:W-:Y:S01]  /*10b30*/  IMAD.SHL.U32 R0, R0, 0x10, RZ ;  /* 0x0000001000007824 */ /* 0x000fe200078e00ff */
[----:B------:R-:W-:Y:S01]  /*10b40*/  ULDC.64 UR38, c[0x0][0x198] ;  /* 0x0000660000267ab9 */ /* 0x000fe20000000a00 */
[----:B------:R-:W-:Y:S01]  /*10b50*/  IMAD.MOV.U32 R27, RZ, RZ, 0x1 ;  /* 0x00000001ff1b7424 */ /* 0x000fe200078e00ff */
[----:B------:R-:W-:Y:S01]  /*10b60*/  LOP3.LUT R30, R3, 0x200, R30, 0xf8, !PT ;  /* 0x00000200031e7812 */ /* 0x000fe200078ef81e */
[----:B------:R-:W-:Y:S01]  /*10b70*/  ULDC UR36, c[0x0][0xc] ;  /* 0x0000030000247ab9 */ /* 0x000fe20000000800 */
[----:B------:R-:W-:-:S04]  /*10b80*/  SHF.R.U32.HI R3, RZ, 0x3, R5 ;  /* 0x00000003ff037819 */ /* 0x000fc80000011605 */
[----:B------:R-:W-:Y:S02]  /*10b90*/  LOP3.LUT R3, R3, 0x70, R0, 0xf8, !PT ;  /* 0x0000007003037812 */ /* 0x000fe400078ef800 */
[C---:B------:R-:W-:Y:S01]  /*10ba0*/  LOP3.LUT R0, R2.reuse, 0x40, RZ, 0xfc, !PT ;  /* 0x0000004002007812 */ /* 0x040fe200078efcff */
[----:B0-----:R-:W-:Y:S01]  /*10bb0*/  ULEA UR4, UR5, UR4, 0x18 ;  /* 0x0000000405047291 */ /* 0x001fe2000f8ec03f */
[C---:B------:R-:W-:Y:S02]  /*10bc0*/  LOP3.LUT R3, R2.reuse, 0x80, RZ, 0xfc, !PT ;  /* 0x0000008002037812 */ /* 0x040fe400078efcff */
[----:B------:R-:W-:-:S03]  /*10bd0*/  LOP3.LUT R2, R2, 0xc0, RZ, 0xfc, !PT ;  /* 0x000000c002027812 */ /* 0x000fc600078efcff */
[----:B------:R-:W-:-:S04]  /*10be0*/  IMAD.U32 R22, RZ, RZ, UR4 ;  /* 0x00000004ff167e24 */ /* 0x000fc8000f8e00ff */
[----:B------:R-:W-:Y:S01]  /*10bf0*/  IMAD R0, R30, 0x2, R22 ;  /* 0x000000021e007824 */ /* 0x000fe200078e0216 */
[----:B--2---:R-:W-:-:S05]  /*10c00*/  LOP3.LUT R4, R4, 0x2, RZ, 0xfc, !PT ;  /* 0x0000000204047812 */ /* 0x004fca00078efcff */
[----:B------:R0:W-:Y:S04]  /*10c10*/  STL [R1+0x3c], R4 ;  /* 0x00003c0401007387 */ /* 0x0001e80000100800 */
[----:B------:R0:W-:Y:S04]  /*10c20*/  STL [R1+0x28], RZ ;  /* 0x000028ff01007387 */ /* 0x0001e80000100800 */
[----:B------:R0:W-:Y:S02]  /*10c30*/  STL [R1+0x8], R0 ;  /* 0x0000080001007387 */ /* 0x0001e40000100800 */
.L_x_902:
[----:B-1----:R-:W1:Y:S02]  /*10c40*/  LDC.64 R2, c[0x0][0xc88] ;  /* 0x00032200ff027b82 */ /* 0x002e640000000a00 */
[----:B-1----:R-:W-:-:S05]  /*10c50*/  IMAD.WIDE R2, R19, 0x4, R2 ;  /* 0x0000000413027825 */ /* 0x002fca00078e0202 */
[----:B------:R-:W0:Y:S01]  /*10c60*/  LDG.E R35, desc[UR40][R2.64] ;  /* 0x0000002802237981 */ /* 0x000e22000c1e1900 */
[----:B------:R-:W-:Y:S05]  /*10c70*/  YIELD ;  /* 0x0000000000007946 */ /* 0x000fea0003800000 */
[----:B------:R-:W-:Y:S01]  /*10c80*/  ULDC.64 UR4, c[0x0][0xa28] ;  /* 0x00028a0000047ab9 */ /* 0x000fe20000000a00 */
[----:B------:R-:W-:Y:S01]  /*10c90*/  IMAD.MOV.U32 R31, RZ, RZ, RZ ;  /* 0x000000ffff1f7224 */ /* 0x000fe200078e00ff */
[----:B------:R-:W-:Y:S01]  /*10ca0*/  ISETP.NE.U32.AND P0, PT, RZ, UR4, PT ;  /* 0x00000004ff007c0c */ /* 0x000fe2000bf05070 */
[----:B------:R-:W-:Y:S01]  /*10cb0*/  IMAD.MOV.U32 R6, RZ, RZ, RZ ;  /* 0x000000ffff067224 */ /* 0x000fe200078e00ff */
[----:B------:R-:W-:Y:S01]  /*10cc0*/  ULDC.64 UR8, c[0x0][0xa18] ;  /* 0x0002860000087ab9 */ /* 0x000fe20000000a00 */
[----:B------:R-:W-:Y:S01]  /*10cd0*/  ULDC.64 UR6, c[0x0][0xa10] ;  /* 0x0002840000067ab9 */ /* 0x000fe20000000a00 */
[----:B------:R-:W-:-:S02]  /*10ce0*/  ISETP.NE.AND.EX P0, PT, RZ, UR5, PT, P0 ;  /* 0x00000005ff007c0c */ /* 0x000fc4000bf05300 */
[----:B0-----:R-:W-:-:S11]  /*10cf0*/  SHF.R.S32.HI R0, RZ, 0x1f, R35 ;  /* 0x0000001fff007819 */ /* 0x001fd60000011423 */
[C---:B------:R-:W-:Y:S01]  /*10d00*/  @P0 LEA R2, P1, R35.reuse, UR4, 0x2 ;  /* 0x0000000423020c11 */ /* 0x040fe2000f8210ff */
[C---:B------:R-:W-:Y:S01]  /*10d10*/  IMAD.SHL.U32 R28, R35.reuse, 0x4, RZ ;  /* 0x00000004231c7824 */ /* 0x040fe200078e00ff */
[C-C-:B------:R-:W-:Y:S01]  /*10d20*/  SHF.L.U64.HI R32, R35.reuse, 0x2, R0.reuse ;  /* 0x0000000223207819 */ /* 0x140fe20000010200 */
[----:B------:R0:W-:Y:S01]  /*10d30*/  STL [R1+0x10], R0 ;  /* 0x0000100001007387 */ /* 0x0001e20000100800 */
[----:B------:R-:W-:Y:S01]  /*10d40*/  @P0 LEA.HI.X R3, R35, UR5, R0, 0x2, P1 ;  /* 0x0000000523030c11 */ /* 0x000fe200088f1400 */
[----:B------:R-:W-:-:S04]  /*10d50*/  ULDC.64 UR4, c[0x0][0xa00] ;  /* 0x0002800000047ab9 */ /* 0x000fc80000000a00 */
[----:B------:R1:W5:Y:S01]  /*10d60*/  @P0 LDG.E R31, desc[UR40][R2.64] ;  /* 0x00000028021f0981 */ /* 0x000362000c1e1900 */
[----:B------:R-:W-:Y:S02]  /*10d70*/  ISETP.NE.U32.AND P0, PT, RZ, UR4, PT ;  /* 0x00000004ff007c0c */ /* 0x000fe4000bf05070 */
[----:B------:R-:W-:Y:S01]  /*10d80*/  ISETP.NE.U32.AND P2, PT, RZ, UR8, PT ;  /* 0x00000008ff007c0c */ /* 0x000fe2000bf45070 */
[----:B0-----:R-:W-:Y:S01]  /*10d90*/  IMAD.MOV.U32 R0, RZ, RZ, RZ ;  /* 0x000000ffff007224 */ /* 0x001fe200078e00ff */
[----:B------:R-:W-:Y:S02]  /*10da0*/  ISETP.NE.AND.EX P0, PT, RZ, UR5, PT, P0 ;  /* 0x00000005ff007c0c */ /* 0x000fe4000bf05300 */
[----:B------:R-:W-:Y:S02]  /*10db0*/  ISETP.NE.AND.EX P2, PT, RZ, UR9, PT, P2 ;  /* 0x00000009ff007c0c */ /* 0x000fe4000bf45320 */
[----:B------:R-:W-:Y:S02]  /*10dc0*/  ISETP.NE.U32.AND P1, PT, RZ, UR6, PT ;  /* 0x00000006ff007c0c */ /* 0x000fe4000bf25070 */
[----:B-1----:R-:W-:-:S02]  /*10dd0*/  IADD3 R2, P3, R28, UR4, RZ ;  /* 0x000000041c027c10 */ /* 0x002fc4000ff7e0ff */
[----:B------:R-:W-:Y:S02]  /*10de0*/  ISETP.NE.AND.EX P1, PT, RZ, UR7, PT, P1 ;  /* 0x00000007ff007c0c */ /* 0x000fe4000bf25310 */
[----:B------:R-:W-:Y:S02]  /*10df0*/  IADD3.X R3, R32, UR5, RZ, P3, !PT ;  /* 0x0000000520037c10 */ /* 0x000fe40009ffe4ff */
[----:B--23--:R-:W-:-:S03]  /*10e00*/  IADD3 R4, P4, R28, UR6, RZ ;  /* 0x000000061c047c10 */ /* 0x00cfc6000ff9e0ff */
[----:B------:R-:W2:Y:S01]  /*10e10*/  @P0 LDG.E R6, desc[UR40][R2.64] ;  /* 0x0000002802060981 */ /* 0x000ea2000c1e1900 */
[----:B------:R-:W-:Y:S01]  /*10e20*/  ULDC UR4, c[0x0][0x288] ;  /* 0x0000a20000047ab9 */ /* 0x000fe20000000800 */
[----:B------:R-:W-:Y:S01]  /*10e30*/  IADD3.X R5, R32, UR7, RZ, P4, !PT ;  /* 0x0000000720057c10 */ /* 0x000fe2000a7fe4ff */
[----:B------:R-:W-:Y:S01]  /*10e40*/  IMAD.U32 R8, RZ, RZ, UR4 ;  /* 0x00000004ff087e24 */ /* 0x000fe2000f8e00ff */
[----:B------:R-:W-:-:S03]  /*10e50*/  ULDC.64 UR4, c[0x0][0x418] ;  /* 0x0001060000047ab9 */ /* 0x000fc60000000a00 */
[----:B------:R-:W5:Y:S04]  /*10e60*/  @P1 LDG.E R0, desc[UR40][R4.64] ;  /* 0x0000002804001981 */ /* 0x000f68000c1e1900 */
[----:B--2---:R0:W-:Y:S02]  /*10e70*/  STL [R1+0xc], R6 ;  /* 0x00000c0601007387 */ /* 0x0041e40000100800 */
[----:B0-----:R-:W-:-:S04]  /*10e80*/  @P2 IADD3 R6, P3, R28, UR8, RZ ;  /* 0x000000081c062c10 */ /* 0x001fc8000ff7e0ff */
[----:B------:R-:W-:-:S05]  /*10e90*/  @P2 IADD3.X R7, R32, UR9, RZ, P3, !PT ;  /* 0x0000000920072c10 */ /* 0x000fca0009ffe4ff */
[----:B------:R0:W2:Y:S01]  /*10ea0*/  @P2 LDG.E R8, desc[UR40][R6.64] ;  /* 0x0000002806082981 */ /* 0x0000a2000c1e1900 */
[----:B------:R-:W-:-:S03]  /*10eb0*/  UISETP.NE.U32.AND UP0, UPT, UR4, URZ, UPT ;  /* 0x0000003f0400728c */ /* 0x000fc6000bf05070 */
[----:B------:R-:W-:Y:S01]  /*10ec0*/  ULDC UR4, c[0x0][0x424] ;  /* 0x0001090000047ab9 */ /* 0x000fe20000000800 */
[----:B------:R-:W-:-:S03]  /*10ed0*/  UISETP.NE.AND.EX UP0, UPT, UR5, URZ, UPT, UP0 ;  /* 0x0000003f0500728c */ /* 0x000fc6000bf05300 */
[----:B------:R-:W-:Y:S01]  /*10ee0*/  ULDC UR5, c[0x0][0x2f0] ;  /* 0x0000bc0000057ab9 */ /* 0x000fe20000000800 */
[----:B------:R-:W-:-:S04]  /*10ef0*/  USEL UR4, UR4, 0x1, UP0 ;  /* 0x0000000104047887 */ /* 0x000fc80008000000 */
[----:B------:R-:W-:-:S03]  /*10f00*/  UIMAD UR4, UR4, UR5, URZ ;  /* 0x00000005040472a4 */ /* 0x000fc6000f8e023f */
[----:B------:R-:W-:Y:S02]  /*10f10*/  ULDC UR5, c[0x0][0x348] ;  /* 0x0000d20000057ab9 */ /* 0x000fe40000000800 */
[----:B0-----:R-:W-:Y:S02]  /*10f20*/  IMAD.U32 R6, RZ, RZ, UR5 ;  /* 0x00000005ff067e24 */ /* 0x001fe4000f8e00ff */
[----:B------:R-:W-:Y:S01]  /*10f30*/  IMAD.U32 R7, RZ, RZ, UR4 ;  /* 0x00000004ff077e24 */ /* 0x000fe2000f8e00ff */
[----:B--2---:R0:W-:Y:S01]  /*10f40*/  STL [R1+0x20], R8 ;  /* 0x0000200801007387 */ /* 0x0041e20000100800 */
[----:B----4-:R-:W-:Y:S05]  /*10f50*/  @P2 BRA `(.L_x_804) ;  /* 0x0000000000142947 */ /* 0x010fea0003800000 */
[----:B------:R-:W-:Y:S05]  /*10f60*/  @!P0 BRA `(.L_x_804) ;  /* 0x0000000000108947 */ /* 0x000fea0003800000 */
[----:B0-----:R-:W2:Y:S04]  /*10f70*/  LDG.E R8, desc[UR40][R2.64] ;  /* 0x0000002802087981 */ /* 0x001ea8000c1e1900 */
[----:B------:R-:W2:Y:S02]  /*10f80*/  LDG.E R9, desc[UR40][R2.64+0x4] ;  /* 0x0000042802097981 */ /* 0x000ea4000c1e1900 */
[----:B--2---:R-:W-:-:S05]  /*10f90*/  IMAD.IADD R2, R9, 0x1, -R8 ;  /* 0x0000000109027824 */ /* 0x004fca00078e0a08 */
[----:B------:R1:W-:Y:S02]  /*10fa0*/  STL [R1+0x20], R2 ;  /* 0x0000200201007387 */ /* 0x0003e40000100800 */
.L_x_804:
[----:B------:R-:W-:Y:S01]  /*10fb0*/  ULDC.64 UR4, c[0x0][0xa20] ;  /* 0x0002880000047ab9 */ /* 0x000fe20000000a00 */
[----:B------:R-:W-:Y:S01]  /*10fc0*/  IMAD.MOV.U32 R29, RZ, RZ, R35 ;  /* 0x000000ffff1d7224 */ /* 0x000fe200078e0023 */
[----:B------:R-:W-:-:S04]  /*10fd0*/  ISETP.NE.U32.AND P0, PT, RZ, UR4, PT ;  /* 0x00000004ff007c0c */ /* 0x000fc8000bf05070 */
[----:B------:R-:W-:-:S13]  /*10fe0*/  ISETP.NE.AND.EX P0, PT, RZ, UR5, PT, P0 ;  /* 0x00000005ff007c0c */ /* 0x000fda000bf05300 */
[----:B------:R-:W-:Y:S05]  /*10ff0*/  @!P0 BRA `(.L_x_805) ;  /* 0x0000000000108947 */ /* 0x000fea0003800000 */
[----:B-1----:R-:W-:-:S04]  /*11000*/  IADD3 R2, P0, R28, UR4, RZ ;  /* 0x000000041c027c10 */ /* 0x002fc8000ff1e0ff */
[----:B------:R-:W-:-:S05]  /*11010*/  IADD3.X R3, R32, UR5, RZ, P0, !PT ;  /* 0x0000000520037c10 */ /* 0x000fca00087fe4ff */
[----:B------:R2:W5:Y:S01]  /*11020*/  LDG.E R7, desc[UR40][R2.64] ;  /* 0x0000002802077981 */ /* 0x000562000c1e1900 */
[----:B------:R-:W-:Y:S05]  /*11030*/  BRA `(.L_x_806) ;  /* 0x0000000000247947 */ /* 0x000fea0003800000 */
.L_x_805:
[----:B------:R-:W-:Y:S02]  /*11040*/  ULDC.64 UR4, c[0x0][0xa08] ;  /* 0x0002820000047ab9 */ /* 0x000fe40000000a00 */
[----:B------:R-:W-:-:S04]  /*11050*/  ISETP.NE.U32.AND P0, PT, RZ, UR4, PT ;  /* 0x00000004ff007c0c */ /* 0x000fc8000bf05070 */
[----:B------:R-:W-:-:S13]  /*11060*/  ISETP.NE.AND.EX P0, PT, RZ, UR5, PT, P0 ;  /* 0x00000005ff007c0c */ /* 0x000fda000bf05300 */
[----:B------:R-:W-:Y:S05]  /*11070*/  @!P0 BRA `(.L_x_806) ;  /* 0x0000000000148947 */ /* 0x000fea0003800000 */
[----:B-1----:R-:W1:Y:S02]  /*11080*/  LDC.64 R2, c[0x0][0xa08] ;  /* 0x00028200ff027b82 */ /* 0x002e640000000a00 */
[----:B-1----:R-:W-:-:S05]  /*11090*/  IMAD.WIDE R2, R29, 0x4, R2 ;  /* 0x000000041d027825 */ /* 0x002fca00078e0202 */
[----:B------:R-:W2:Y:S04]  /*110a0*/  LDG.E R7, desc[UR40][R2.64] ;  /* 0x0000002802077981 */ /* 0x000ea8000c1e1900 */
[----:B------:R-:W2:Y:S02]  /*110b0*/  LDG.E R2, desc[UR40][R2.64+0x4] ;  /* 0x0000042802027981 */ /* 0x000ea4000c1e1900 */
[----:B--2---:R-:W-:-:S07]  /*110c0*/  IMAD.IADD R7, R2, 0x1, -R7 ;  /* 0x0000000102077824 */ /* 0x004fce00078e0a07 */
.L_x_806:
[----:B-12---:R-:W2:Y:S04]  /*110d0*/  @P1 LDG.E R2, desc[UR40][R4.64] ;  /* 0x0000002804021981 */ /* 0x006ea8000c1e1900 */
[----:B------:R-:W2:Y:S01]  /*110e0*/  @P1 LDG.E R3, desc[UR40][R4.64+0x4] ;  /* 0x0000042804031981 */ /* 0x000ea2000c1e1900 */
[----:B-----5:R-:W-:Y:S01]  /*110f0*/  IMAD.IADD R7, R7, 0x1, -R31 ;  /* 0x0000000107077824 */ /* 0x020fe200078e0a1f */
[----:B------:R-:W-:Y:S01]  /*11100*/  BSSY B0, `(.L_x_807) ;  /* 0x0000138000007945 */ /* 0x000fe20003800000 */
[----:B--2---:R-:W-:-:S04]  /*11110*/  @P1 IMAD.IADD R6, R3, 0x1, -R2 ;  /* 0x0000000103061824 */ /* 0x004fc800078e0a02 */
[----:B0-----:R-:W-:-:S04]  /*11120*/  IMAD.IADD R8, R7, 0x1, R6 ;  /* 0x0000000107087824 */ /* 0x001fc800078e0206 */
[----:B------:R-:W-:Y:S01]  /*11130*/  VIADD R2, R8, 0x5f ;  /* 0x0000005f08027836 */ /* 0x000fe20000000000 */
[----:B------:R-:W-:Y:S03]  /*11140*/  STL [R1+0x4], R8 ;  /* 0x0000040801007387 */ /* 0x000fe60000100800 */
[----:B------:R-:W-:-:S05]  /*11150*/  IMAD.HI R2, R2, 0x2aaaaaab, RZ ;  /* 0x2aaaaaab02027827 */ /* 0x000fca00078e02ff */
[----:B------:R-:W-:-:S04]  /*11160*/  SHF.R.U32.HI R3, RZ, 0x1f, R2 ;  /* 0x0000001fff037819 */ /* 0x000fc80000011602 */
[----:B------:R-:W-:-:S05]  /*11170*/  LEA.HI.SX32 R4, R2, R3, 0x1c ;  /* 0x0000000302047211 */ /* 0x000fca00078fe2ff */
[--C-:B------:R-:W-:Y:S01]  /*11180*/  IMAD R2, R4, 0x60, -R7.reuse ;  /* 0x0000006004027824 */ /* 0x100fe200078e0a07 */
[----:B------:R0:W-:Y:S01]  /*11190*/  STL [R1+0x2c], R4 ;  /* 0x00002c0401007387 */ /* 0x0001e20000100800 */
[----:B------:R-:W-:-:S03]  /*111a0*/  IMAD.MOV R7, RZ, RZ, -R7 ;  /* 0x000000ffff077224 */ /* 0x000fc600078e0a07 */
[----:B------:R-:W-:Y:S02]  /*111b0*/  VIMNMX R2, R2, R6, PT ;  /* 0x0000000602027248 */ /* 0x000fe40003fe0100 */
[----:B------:R-:W-:-:S04]  /*111c0*/  VIMNMX R7, RZ, R7, !PT ;  /* 0x00000007ff077248 */ /* 0x000fc80007fe0100 */
[----:B------:R-:W-:-:S13]  /*111d0*/  ISETP.GT.AND P0, PT, R2, R7, PT ;  /* 0x000000070200720c */ /* 0x000fda0003f04270 */
[----:B0-----:R-:W-:Y:S02]  /*111e0*/  @P0 VIADD R4, R2, 0x5f ;  /* 0x0000005f02040836 */ /* 0x001fe40000000000 */
[----:B------:R-:W-:-:S04]  /*111f0*/  IMAD.WIDE.U32 R2, R7, -0x55555555, RZ ;  /* 0xaaaaaaab07027825 */ /* 0x000fc800078e00ff */
[----:B------:R-:W-:Y:S01]  /*11200*/  @P0 IMAD.HI R4, R4, 0x2aaaaaab, RZ ;  /* 0x2aaaaaab04040827 */ /* 0x000fe200078e02ff */
[----:B------:R-:W-:-:S04]  /*11210*/  SHF.R.U32.HI R5, RZ, 0x6, R3 ;  /* 0x00000006ff057819 */ /* 0x000fc80000011603 */
[----:B------:R-:W-:Y:S01]  /*11220*/  @P0 SHF.R.U32.HI R3, RZ, 0x1f, R4 ;  /* 0x0000001fff030819 */ /* 0x000fe20000011604 */
[----:B------:R-:W-:-:S03]  /*11230*/  IMAD.MOV.U32 R2, RZ, RZ, R5 ;  /* 0x000000ffff027224 */ /* 0x000fc600078e0005 */
[----:B------:R-:W-:Y:S02]  /*11240*/  @P0 LEA.HI.SX32 R2, R4, R3, 0x1c ;  /* 0x0000000304020211 */ /* 0x000fe400078fe2ff */
[----:B------:R-:W-:Y:S02]  /*11250*/  PLOP3.LUT P0, PT, PT, PT, PT, 0x80, 0x0 ;  /* 0x000000000000781c */ /* 0x000fe40003f0f070 */
[----:B------:R-:W-:-:S13]  /*11260*/  ISETP.GT.AND P2, PT, R2, R5, PT ;  /* 0x000000050200720c */ /* 0x000fda0003f44270 */
[----:B------:R-:W-:Y:S05]  /*11270*/  @!P2 BRA `(.L_x_808) ;  /* 0x000000100080a947 */ /* 0x000fea0003800000 */
[----:B------:R-:W-:Y:S01]  /*11280*/  UMOV UR4, 0xffffffff ;  /* 0xffffffff00047882 */ /* 0x000fe20000000000 */
[----:B------:R-:W-:Y:S02]  /*11290*/  SEL R4, R29, RZ, !P1 ;  /* 0x000000ff1d047207 */ /* 0x000fe40004800000 */
[----:B------:R-:W-:Y:S05]  /*112a0*/  BRA.DIV UR4, `(.L_x_809) ;  /* 0x0000006a04107947 */ /* 0x000fea000b800000 */
[----:B------:R-:W0:Y:S02]  /*112b0*/  S2R R3, SR_TID.X ;  /* 0x0000000000037919 */ /* 0x000e240000002100 */
[----:B0-----:R-:W-:-:S04]  /*112c0*/  SHF.R.U32.HI R3, RZ, 0x5, R3 ;  /* 0x00000005ff037819 */ /* 0x001fc80000011603 */
[----:B------:R-:W-:-:S05]  /*112d0*/  LOP3.LUT R3, R3, 0x3, RZ, 0xc0, !PT ;  /* 0x0000000303037812 */ /* 0x000fca00078ec0ff */
[----:B------:R0:W1:Y:S02]  /*112e0*/  SHFL.IDX PT, R14, R3, RZ, 0x1f ;  /* 0x00001fff030e7589 */ /* 0x00006400000e0000 */
.L_x_976:
[----:B-1----:R-:W-:Y:S02]  /*112f0*/  ISETP.NE.AND P0, PT, R14, RZ, PT ;  /* 0x000000ff0e00720c */ /* 0x002fe40003f05270 */
[----:B------:R-:W-:-:S11]  /*11300*/  PLOP3.LUT P6, PT, PT, PT, PT, 0x8, 0x0 ;  /* 0x000000000000781c */ /* 0x000fd60003fce170 */
[----:B------:R-:W-:Y:S05]  /*11310*/  @P0 BRA `(.L_x_810) ;  /* 0x00000000000c0947 */ /* 0x000fea0003800000 */
[----:B------:R-:W-:-:S03]  /*11320*/  UMOV UR4, 0xffffffff ;  /* 0xffffffff00047882 */ /* 0x000fc60000000000 */
[----:B------:R-:W-:Y:S05]  /*11330*/  BRA.DIV UR4, `(.L_x_811) ;  /* 0x0000006a04207947 */ /* 0x000fea000b800000 */
[----:B------:R-:W-:-:S13]  /*11340*/  ELECT P6, URZ, PT ;  /* 0x00000000003f782f */ /* 0x000fda00038c0000 */
.L_x_810:
[----:B0-----:R-:W2:Y:S01]  /*11350*/  LDL R3, [R1+0x28] ;  /* 0x0000280001037983 */ /* 0x001ea20000100800 */
[----:B------:R-:W-:Y:S01]  /*11360*/  BSSY B1, `(.L_x_812) ;  /* 0x0000008000017945 */ /* 0x000fe20003800000 */
[----:B--2---:R-:W-:-:S05]  /*11370*/  VIADD R3, R3, 0x1 ;  /* 0x0000000103037836 */ /* 0x004fca0000000000 */
[----:B------:R-:W-:-:S04]  /*11380*/  LEA.HI R6, R3, R3, RZ, 0x1 ;  /* 0x0000000303067211 */ /* 0x000fc800078f08ff */
[----:B------:R-:W-:-:S05]  /*11390*/  LOP3.LUT R6, R6, 0xfffffffe, RZ, 0xc0, !PT ;  /* 0xfffffffe06067812 */ /* 0x000fca00078ec0ff */
[----:B------:R-:W-:-:S05]  /*113a0*/  IMAD.IADD R3, R3, 0x1, -R6 ;  /* 0x0000000103037824 */ /* 0x000fca00078e0a06 */
[----:B------:R-:W-:-:S04]  /*113b0*/  SHF.L.U32 R3, R3, 0x1f, RZ ;  /* 0x0000001f03037819 */ /* 0x000fc800000006ff */
[----:B------:R-:W0:Y:S02]  /*113c0*/  SYNCS.PHASECHK.TRANS64.TRYWAIT P0, [R22+URZ+0x22820], R3 ;  /* 0x02282003160075a7 */ /* 0x000e24000800017f */
[----:B0-----:R-:W-:Y:S05]  /*113d0*/  @!P0 BRA `(.L_x_813) ;  /* 0x0000006800188947 */ /* 0x001fea0003800000 */
.L_x_979:
[----:B------:R-:W-:Y:S05]  /*113e0*/  BSYNC B1 ;  /* 0x0000000000017941 */ /* 0x000fea0003800000 */
.L_x_812:
[----:B------:R-:W-:Y:S04]  /*113f0*/  BSSY B1, `(.L_x_814) ;  /* 0x000007b000017945 */ /* 0x000fe80003800000 */
[----:B------:R-:W-:Y:S05]  /*11400*/  @!P6 BRA `(.L_x_815) ;  /* 0x0000000400e4e947 */ /* 0x000fea0003800000 */
[----:B0-----:R-:W-:Y:S01]  /*11410*/  IMAD R3, R24, 0x8, R22 ;  /* 0x0000000818037824 */ /* 0x001fe200078e0216 */
[----:B------:R-:W-:Y:S01]  /*11420*/  SHF.L.U32 R6, R27, 0x1f, RZ ;  /* 0x0000001f1b067819 */ /* 0x000fe200000006ff */
[----:B------:R-:W0:Y:S01]  /*11430*/  S2R R7, SR_TID.X ;  /* 0x0000000000077919 */ /* 0x000e220000002100 */
[----:B------:R-:W-:Y:S02]  /*11440*/  BSSY B2, `(.L_x_816) ;  /* 0x0000005000027945 */ /* 0x000fe40003800000 */
[----:B------:R-:W1:Y:S01]  /*11450*/  SYNCS.PHASECHK.TRANS64.TRYWAIT P0, [R3+URZ+0x228a0], R6 ;  /* 0x0228a006030075a7 */ /* 0x000e62000800017f */
[----:B0-----:R-:W-:-:S04]  /*11460*/  LOP3.LUT R7, R7, 0x7f, RZ, 0xc0, !PT ;  /* 0x0000007f07077812 */ /* 0x001fc800078ec0ff */
[----:B------:R-:W-:Y:S01]  /*11470*/  ISETP.NE.AND P1, PT, R7, RZ, PT ;  /* 0x000000ff0700720c */ /* 0x000fe20003f25270 */
[----:B-1----:R-:W-:-:S12]  /*11480*/  @!P0 BRA `(.L_x_817) ;  /* 0x0000006800008947 */ /* 0x002fd80003800000 */
.L_x_980:
[----:B------:R-:W-:Y:S05]  /*11490*/  BSYNC B2 ;  /* 0x0000000000027941 */ /* 0x000fea0003800000 */
.L_x_816:
[----:B------:R-:W-:Y:S04]  /*114a0*/  BSSY B2, `(.L_x_818) ;  /* 0x0000009000027945 */ /* 0x000fe80003800000 */
[----:B------:R-:W-:Y:S05]  /*114b0*/  @P1 BRA `(.L_x_819) ;  /* 0x00000000001c1947 */ /* 0x000fea0003800000 */
[----:B------:R-:W1:Y:S01]  /*114c0*/  S2R R8, SR_TID.X ;  /* 0x0000000000087919 */ /* 0x000e620000002100 */
[----:B------:R-:W-:-:S04]  /*114d0*/  IMAD.MOV.U32 R7, RZ, RZ, 0x3000 ;  /* 0x00003000ff077424 */ /* 0x000fc800078e00ff */
[----:B------:R2:W-:Y:S01]  /*114e0*/  SYNCS.ARRIVE.TRANS64 RZ, [R3+URZ+0x22890], R7 ;  /* 0x0228900703ff79a7 */ /* 0x0005e2000800003f */
[----:B-1----:R-:W-:-:S04]  /*114f0*/  LOP3.LUT R8, R8, 0x1f, RZ, 0xc0, !PT ;  /* 0x0000001f08087812 */ /* 0x002fc800078ec0ff */
[----:B------:R-:W-:-:S13]  /*11500*/  ISETP.NE.AND P0, PT, R8, RZ, PT ;  /* 0x000000ff0800720c */ /* 0x000fda0003f05270 */
[----:B--2---:R-:W-:Y:S05]  /*11510*/  @!P0 BRA `(.L_x_819) ;  /* 0x0000000000048947 */ /* 0x004fea0003800000 */
[----:B------:R-:W-:Y:S01]  /*11520*/  BPT.TRAP 0x1 ;  /* 0x000000040000795c */ /* 0x000fe20000300000 */
.L_x_819:
[----:B------:R-:W-:Y:S05]  /*11530*/  BSYNC B2 ;  /* 0x0000000000027941 */ /* 0x000fea0003800000 */
.L_x_818:
[----:B------:R-:W-:Y:S01]  /*11540*/  IMAD.MOV.U32 R12, RZ, RZ, RZ ;  /* 0x000000ffff0c7224 */ /* 0x000fe200078e00ff */
[----:B------:R-:W-:Y:S01]  /*11550*/  UIADD3 UR4, UP0, UR38, 0x570, URZ ;  /* 0x0000057026047890 */ /* 0x000fe2000ff1e03f */
[----:B------:R-:W-:Y:S01]  /*11560*/  IMAD R7, R2, 0x60, R0 ;  /* 0x0000006002077824 */ /* 0x000fe200078e0200 */
[----:B------:R-:W-:Y:S01]  /*11570*/  PLOP3.LUT P0, PT, PT, PT, PT, 0x80, 0x0 ;  /* 0x000000000000781c */ /* 0x000fe20003f0f070 */
[----:B------:R-:W-:Y:S01]  /*11580*/  IMAD R8, R24, 0x3000, R22 ;  /* 0x0000300018087824 */ /* 0x000fe200078e0216 */
[----:B------:R-:W-:Y:S01]  /*11590*/  R2UR UR10, R12 ;  /* 0x000000000c0a72ca */ /* 0x000fe200000e0000 */
[----:B------:R-:W-:Y:S01]  /*115a0*/  VIADD R7, R7, 0xffffffa0 ;  /* 0xffffffa007077836 */ /* 0x000fe20000000000 */
[----:B------:R-:W-:Y:S01]  /*115b0*/  UIADD3.X UR5, URZ, UR39, URZ, UP0, !UPT ;  /* 0x000000273f057290 */ /* 0x000fe200087fe43f */
[----:B------:R-:W-:Y:S01]  /*115c0*/  VIADD R8, R8, 0x1c400 ;  /* 0x0001c40008087836 */ /* 0x000fe20000000000 */
[----:B------:R-:W-:Y:S01]  /*115d0*/  UMOV UR6, 0x0 ;  /* 0x0000000000067882 */ /* 0x000fe20000000000 */
[----:B------:R-:W-:Y:S01]  /*115e0*/  VIADD R9, R3, 0x22890 ;  /* 0x0002289003097836 */ /* 0x000fe20000000000 */
[----:B------:R-:W-:-:S09]  /*115f0*/  UMOV UR7, 0x12f00000 ;  /* 0x12f0000000077882 */ /* 0x000fd20000000000 */
.L_x_820:
[----:B------:R-:W-:-:S13]  /*11600*/  @P0 ELECT P2, URZ, PT ;  /* 0x00000000003f082f */ /* 0x000fda0003840000 */
[----:B------:R-:W-:Y:S02]  /*11610*/  @P2 R2UR UR13, R4 ;  /* 0x00000000040d22ca */ /* 0x000fe400000e0000 */
[----:B------:R-:W-:Y:S02]  /*11620*/  @P2 R2UR UR12, R18 ;  /* 0x00000000120c22ca */ /* 0x000fe400000e0000 */
[----:B------:R-:W-:Y:S02]  /*11630*/  @P2 R2UR UR11, R7 ;  /* 0x00000000070b22ca */ /* 0x000fe400000e0000 */
[----:B------:R-:W-:Y:S02]  /*11640*/  @P2 R2UR UR9, R9 ;  /* 0x00000000090922ca */ /* 0x000fe400000e0000 */
[----:B------:R-:W-:Y:S02]  /*11650*/  @P2 R2UR UR8, R8 ;  /* 0x00000000080822ca */ /* 0x000fe400000e0000 */
[----:B------:R-:W-:-:S02]  /*11660*/  @P2 PLOP3.LUT P0, PT, P2, PT, PT, 0x8, 0x0 ;  /* 0x000000000000281c */ /* 0x000fc4000170e170 */
[----:B------:R-:W-:-:S09]  /*11670*/  PLOP3.LUT P2, PT, PT, PT, PT, 0x8, 0x0 ;  /* 0x000000000000781c */ /* 0x000fd20003f4e170 */
[----:B------:R1:W-:Y:S02]  /*11680*/  UTMALDG.4D [UR8], [UR4], desc[UR6] ;  /* 0x00000608040075b4 */ /* 0x0003e40008019000 */
[----:B-1----:R-:W-:Y:S05]  /*11690*/  @P0 BRA.U.ANY `(.L_x_820) ;  /* 0xfffffffd00d80947 */ /* 0x002fea000393ffff */
[----:B------:R-:W1:Y:S01]  /*116a0*/  SYNCS.PHASECHK.TRANS64.TRYWAIT P0, [R3+URZ+0x228c0], R6 ;  /* 0x0228c006030075a7 */ /* 0x000e62000800017f */
[----:B------:R-:W-:Y:S04]  /*116b0*/  BSSY B2, `(.L_x_821) ;  /* 0x0000002000027945 */ /* 0x000fe80003800000 */
[----:B-1----:R-:W-:Y:S05]  /*116c0*/  @!P0 BRA `(.L_x_822) ;  /* 0x0000006400848947 */ /* 0x002fea0003800000 */
.L_x_981:
[----:B------:R-:W-:Y:S05]  /*116d0*/  BSYNC B2 ;  /* 0x0000000000027941 */ /* 0x000fea0003800000 */
.L_x_821:
[----:B------:R-:W-:Y:S01]  /*116e0*/  BSSY B2, `(.L_x_823) ;  /* 0x000000b000027945 */ /* 0x000fe20003800000 */
[----:B------:R-:W-:Y:S02]  /*116f0*/  IMAD.MOV.U32 R10, RZ, RZ, 0x0 ;  /* 0x00000000ff0a7424 */ /* 0x000fe400078e00ff */
[----:B------:R-:W-:Y:S01]  /*11700*/  IMAD.MOV.U32 R11, RZ, RZ, 0x12f00000 ;  /* 0x12f00000ff0b7424 */ /* 0x000fe200078e00ff */
[----:B------:R-:W-:Y:S06]  /*11710*/  @P1 BRA `(.L_x_824) ;  /* 0x00000000001c1947 */ /* 0x000fec0003800000 */
[----:B------:R-:W2:Y:S01]  /*11720*/  S2R R8, SR_TID.X ;  /* 0x0000000000087919 */ /* 0x000ea20000002100 */
[----:B01----:R-:W-:-:S04]  /*11730*/  IMAD.MOV.U32 R6, RZ, RZ, 0xc000 ;  /* 0x0000c000ff067424 */ /* 0x003fc800078e00ff */
[----:B------:R3:W-:Y:S01]  /*11740*/  SYNCS.ARRIVE.TRANS64 RZ, [R3+URZ+0x228b0], R6 ;  /* 0x0228b00603ff79a7 */ /* 0x0007e2000800003f */
[----:B--2---:R-:W-:-:S04]  /*11750*/  LOP3.LUT R8, R8, 0x1f, RZ, 0xc0, !PT ;  /* 0x0000001f08087812 */ /* 0x004fc800078ec0ff */
[----:B------:R-:W-:-:S13]  /*11760*/  ISETP.NE.AND P0, PT, R8, RZ, PT ;  /* 0x000000ff0800720c */ /* 0x000fda0003f05270 */
[----:B---3--:R-:W-:Y:S05]  /*11770*/  @!P0 BRA `(.L_x_824) ;  /* 0x0000000000048947 */ /* 0x008fea0003800000 */
[----:B------:R-:W-:Y:S01]  /*11780*/  BPT.TRAP 0x1 ;  /* 0x000000040000795c */ /* 0x000fe20000300000 */
.L_x_824:
[----:B------:R-:W-:Y:S05]  /*11790*/  BSYNC B2 ;  /* 0x0000000000027941 */ /* 0x000fea0003800000 */
.L_x_823:
[----:B------:R-:W-:Y:S01]  /*117a0*/  R2UR UR10, R12 ;  /* 0x000000000c0a72ca */ /* 0x000fe200000e0000 */
[----:B01----:R-:W-:Y:S01]  /*117b0*/  IMAD R6, R24, 0xc000, R22 ;  /* 0x0000c00018067824 */ /* 0x003fe200078e0216 */
[----:B------:R-:W-:Y:S01]  /*117c0*/  R2UR UR6, R10 ;  /* 0x000000000a0672ca */ /* 0x000fe200000e0000 */
[----:B------:R-:W-:Y:S01]  /*117d0*/  UIADD3 UR4, UP0, UR38, 0x670, URZ ;  /* 0x0000067026047890 */ /* 0x000fe2000ff1e03f */
[----:B------:R-:W-:Y:S01]  /*117e0*/  R2UR UR7, R11 ;  /* 0x000000000b0772ca */ /* 0x000fe200000e0000 */
[----:B------:R-:W-:Y:S01]  /*117f0*/  VIADD R3, R3, 0x228b0 ;  /* 0x000228b003037836 */ /* 0x000fe20000000000 */
[----:B------:R-:W-:Y:S01]  /*11800*/  PLOP3.LUT P0, PT, PT, PT, PT, 0x80, 0x0 ;  /* 0x000000000000781c */ /* 0x000fe20003f0f070 */
[----:B------:R-:W-:Y:S01]  /*11810*/  VIADD R8, R6, 0x400 ;  /* 0x0000040006087836 */ /* 0x000fe20000000000 */
[----:B------:R-:W-:-:S12]  /*11820*/  UIADD3.X UR5, URZ, UR39, URZ, UP0, !UPT ;  /* 0x000000273f057290 */ /* 0x000fd800087fe43f */
.L_x_825:
        /* <DEDUP_REMOVED lines=9> */
[----:B0-----:R-:W-:Y:S05]  /*118c0*/  @P0 BRA.U.ANY `(.L_x_825) ;  /* 0xfffffffd00d80947 */ /* 0x001fea000393ffff */
[----:B------:R-:W-:Y:S01]  /*118d0*/  R2UR UR6, R10 ;  /* 0x000000000a0672ca */ /* 0x000fe200000e0000 */
[----:B------:R-:W-:Y:S01]  /*118e0*/  VIADD R8, R6, 0x3400 ;  /* 0x0000340006087836 */ /* 0x000fe20000000000 */
[----:B------:R-:W-:Y:S01]  /*118f0*/  R2UR UR7, R11 ;  /* 0x000000000b0772ca */ /* 0x000fe200000e0000 */
[----:B------:R-:W-:Y:S01]  /*11900*/  UMOV UR10, 0x40 ;  /* 0x00000040000a7882 */ /* 0x000fe20000000000 */
[----:B------:R-:W-:-:S13]  /*11910*/  PLOP3.LUT P0, PT, PT, PT, PT, 0x80, 0x0 ;  /* 0x000000000000781c */ /* 0x000fda0003f0f070 */
.L_x_826:
        /* <DEDUP_REMOVED lines=15> */
.L_x_827:
        /* <DEDUP_REMOVED lines=15> */
.L_x_828:
        /* <DEDUP_REMOVED lines=10> */
.L_x_815:
[----:B------:R-:W-:Y:S05]  /*11ba0*/  BSYNC B1 ;  /* 0x0000000000017941 */ /* 0x000fea0003800000 */
.L_x_814:
[----:B------:R-:W-:Y:S01]  /*11bb0*/  VIADD R9, R2, 0xfffffffe ;  /* 0xfffffffe02097836 */ /* 0x000fe20000000000 */
[----:B------:R-:W-:Y:S01]  /*11bc0*/  PLOP3.LUT P0, PT, PT, PT, PT, 0x8, 0x0 ;  /* 0x000000000000781c */ /* 0x000fe20003f0e170 */
[----:B------:R-:W-:-:S03]  /*11bd0*/  VIADD R24, R24, 0x1 ;  /* 0x0000000118187836 */ /* 0x000fc60000000000 */
[----:B------:R-:W-:Y:S02]  /*11be0*/  ISETP.GE.AND P2, PT, R9, R5, PT ;  /* 0x000000050900720c */ /* 0x000fe40003f46270 */
[----:B------:R-:W-:-:S04]  /*11bf0*/  ISETP.NE.AND P1, PT, R24, 0x2, PT ;  /* 0x000000021800780c */ /* 0x000fc80003f25270 */
[----:B------:R-:W-:Y:S02]  /*11c00*/  SEL R2, RZ, 0x1, P1 ;  /* 0x00000001ff027807 */ /* 0x000fe40000800000 */
[----:B------:R-:W-:Y:S02]  /*11c10*/  SEL R24, R24, RZ, P1 ;  /* 0x000000ff18187207 */ /* 0x000fe40000800000 */
[----:B------:R-:W-:-:S03]  /*11c20*/  LOP3.LUT R27, R27, R2, RZ, 0x3c, !PT ;  /* 0x000000021b1b7212 */ /* 0x000fc600078e3cff */
[----:B------:R-:W-:Y:S05]  /*11c30*/  @!P2 BRA `(.L_x_808) ;  /* 0x000000080010a947 */ /* 0x000fea0003800000 */
.L_x_844:
[----:B------:R-:W-:Y:S05]  /*11c40*/  YIELD ;  /* 0x0000000000007946 */ /* 0x000fea0003800000 */
[----:B------:R-:W-:Y:S04]  /*11c50*/  BSSY B1, `(.L_x_829) ;  /* 0x000007a000017945 */ /* 0x000fe80003800000 */
[----:B------:R-:W-:Y:S05]  /*11c60*/  @!P6 BRA `(.L_x_830) ;  /* 0x0000000400e0e947 */ /* 0x000fea0003800000 */
[----:B------:R-:W-:Y:S01]  /*11c70*/  IMAD R6, R24, 0x8, R22 ;  /* 0x0000000818067824 */ /* 0x000fe200078e0216 */
[----:B------:R-:W-:Y:S01]  /*11c80*/  SHF.L.U32 R2, R27, 0x1f, RZ ;  /* 0x0000001f1b027819 */ /* 0x000fe200000006ff */
[----:B0-----:R-:W0:Y:S01]  /*11c90*/  S2R R3, SR_TID.X ;  /* 0x0000000000037919 */ /* 0x001e220000002100 */
[----:B------:R-:W-:Y:S02]  /*11ca0*/  BSSY B2, `(.L_x_831) ;  /* 0x0000005000027945 */ /* 0x000fe40003800000 */
[----:B------:R-:W1:Y:S01]  /*11cb0*/  SYNCS.PHASECHK.TRANS64.TRYWAIT P1, [R6+URZ+0x228a0], R2 ;  /* 0x0228a002060075a7 */ /* 0x000e62000802017f */
[----:B0-----:R-:W-:-:S04]  /*11cc0*/  LOP3.LUT R3, R3, 0x7f, RZ, 0xc0, !PT ;  /* 0x0000007f03037812 */ /* 0x001fc800078ec0ff */
[----:B------:R-:W-:Y:S01]  /*11cd0*/  ISETP.NE.AND P2, PT, R3, RZ, PT ;  /* 0x000000ff0300720c */ /* 0x000fe20003f45270 */
[----:B-1----:R-:W-:-:S12]  /*11ce0*/  @!P1 BRA `(.L_x_832) ;  /* 0x0000006000109947 */ /* 0x002fd80003800000 */
.L_x_982:
[----:B------:R-:W-:Y:S05]  /*11cf0*/  BSYNC B2 ;  /* 0x0000000000027941 */ /* 0x000fea0003800000 */
.L_x_831:
        /* <DEDUP_REMOVED lines=9> */
.L_x_834:
[----:B------:R-:W-:Y:S05]  /*11d90*/  BSYNC B2 ;  /* 0x0000000000027941 */ /* 0x000fea0003800000 */
.L_x_833:
        /* <DEDUP_REMOVED lines=10> */
[----:B------:R-:W-:-:S10]  /*11e40*/  UMOV UR7, 0x12f00000 ;  /* 0x12f0000000077882 */ /* 0x000fd40000000000 */
.L_x_835:
        /* <DEDUP_REMOVED lines=13> */
.L_x_983:
[----:B------:R-:W-:Y:S05]  /*11f20*/  BSYNC B2 ;  /* 0x0000000000027941 */ /* 0x000fea0003800000 */
.L_x_836:
[----:B------:R-:W-:Y:S01]  /*11f30*/  BSSY B2, `(.L_x_838) ;  /* 0x000000b000027945 */ /* 0x000fe20003800000 */
[----:B01----:R-:W-:Y:S02]  /*11f40*/  IMAD.MOV.U32 R2, RZ, RZ, 0x0 ;  /* 0x00000000ff027424 */ /* 0x003fe400078e00ff */
[----:B------:R-:W-:Y:S01]  /*11f50*/  IMAD.MOV.U32 R3, RZ, RZ, 0x12f00000 ;  /* 0x12f00000ff037424 */ /* 0x000fe200078e00ff */
[----:B------:R-:W-:Y:S06]  /*11f60*/  @P2 BRA `(.L_x_839) ;  /* 0x00000000001c2947 */ /* 0x000fec0003800000 */
[----:B------:R-:W0:Y:S01]  /*11f70*/  S2R R11, SR_TID.X ;  /* 0x00000000000b7919 */ /* 0x000e220000002100 */
[----:B------:R-:W-:-:S04]  /*11f80*/  IMAD.MOV.U32 R7, RZ, RZ, 0xc000 ;  /* 0x0000c000ff077424 */ /* 0x000fc800078e00ff */
[----:B------:R1:W-:Y:S01]  /*11f90*/  SYNCS.ARRIVE.TRANS64 RZ, [R6+URZ+0x228b0], R7 ;  /* 0x0228b00706ff79a7 */ /* 0x0003e2000800003f */
[----:B0-----:R-:W-:-:S04]  /*11fa0*/  LOP3.LUT R11, R11, 0x1f, RZ, 0xc0, !PT ;  /* 0x0000001f0b0b7812 */ /* 0x001fc800078ec0ff */
[----:B------:R-:W-:-:S13]  /*11fb0*/  ISETP.NE.AND P1, PT, R11, RZ, PT ;  /* 0x000000ff0b00720c */ /* 0x000fda0003f25270 */
[----:B-1----:R-:W-:Y:S05]  /*11fc0*/  @!P1 BRA `(.L_x_839) ;  /* 0x0000000000049947 */ /* 0x002fea0003800000 */
[----:B------:R-:W-:Y:S01]  /*11fd0*/  BPT.TRAP 0x1 ;  /* 0x000000040000795c */ /* 0x000fe20000300000 */
.L_x_839:
[----:B------:R-:W-:Y:S05]  /*11fe0*/  BSYNC B2 ;  /* 0x0000000000027941 */ /* 0x000fea0003800000 */
.L_x_838:
[----:B------:R-:W-:Y:S01]  /*11ff0*/  R2UR UR6, R2 ;  /* 0x00000000020672ca */ /* 0x000fe200000e0000 */
[----:B------:R-:W-:Y:S01]  /*12000*/  IMAD R7, R24, 0xc000, R22 ;  /* 0x0000c00018077824 */ /* 0x000fe200078e0216 */
[----:B------:R-:W-:Y:S01]  /*12010*/  R2UR UR7, R3 ;  /* 0x00000000030772ca */ /* 0x000fe200000e0000 */
[----:B------:R-:W-:Y:S01]  /*12020*/  UIADD3 UR4, UP0, UR38, 0x670, URZ ;  /* 0x0000067026047890 */ /* 0x000fe2000ff1e03f */
[----:B------:R-:W-:Y:S01]  /*12030*/  R2UR UR10, R10 ;  /* 0x000000000a0a72ca */ /* 0x000fe200000e0000 */
[----:B------:R-:W-:Y:S01]  /*12040*/  VIADD R6, R6, 0x228b0 ;  /* 0x000228b006067836 */ /* 0x000fe20000000000 */
[----:B------:R-:W-:Y:S01]  /*12050*/  PLOP3.LUT P1, PT, PT, PT, PT, 0x80, 0x0 ;  /* 0x000000000000781c */ /* 0x000fe20003f2f070 */
[----:B------:R-:W-:Y:S01]  /*12060*/  VIADD R10, R7, 0x400 ;  /* 0x00000400070a7836 */ /* 0x000fe20000000000 */
[----:B------:R-:W-:-:S12]  /*12070*/  UIADD3.X UR5, URZ, UR39, URZ, UP0, !UPT ;  /* 0x000000273f057290 */ /* 0x000fd800087fe43f */
.L_x_840:
        /* <DEDUP_REMOVED lines=15> */
.L_x_841:
        /* <DEDUP_REMOVED lines=15> */
.L_x_842:
        /* <DEDUP_REMOVED lines=15> */
.L_x_843:
        /* <DEDUP_REMOVED lines=10> */
.L_x_830:
[----:B------:R-:W-:Y:S05]  /*123f0*/  BSYNC B1 ;  /* 0x0000000000017941 */ /* 0x000fea0003800000 */
.L_x_829:
[C---:B------:R-:W-:Y:S01]  /*12400*/  ISETP.GT.AND P2, PT, R9.reuse, R5, PT ;  /* 0x000000050900720c */ /* 0x040fe20003f44270 */
[----:B------:R-:W-:Y:S02]  /*12410*/  VIADD R24, R24, 0x1 ;  /* 0x0000000118187836 */ /* 0x000fe40000000000 */
[----:B------:R-:W-:-:S03]  /*12420*/  VIADD R9, R9, 0xffffffff ;  /* 0xffffffff09097836 */ /* 0x000fc60000000000 */
[----:B------:R-:W-:-:S04]  /*12430*/  ISETP.NE.AND P1, PT, R24, 0x2, PT ;  /* 0x000000021800780c */ /* 0x000fc80003f25270 */
[----:B------:R-:W-:Y:S02]  /*12440*/  SEL R2, RZ, 0x1, P1 ;  /* 0x00000001ff027807 */ /* 0x000fe40000800000 */
[----:B------:R-:W-:Y:S02]  /*12450*/  SEL R24, R24, RZ, P1 ;  /* 0x000000ff18187207 */ /* 0x000fe40000800000 */
[----:B------:R-:W-:Y:S01]  /*12460*/  LOP3.LUT R27, R27, R2, RZ, 0x3c, !PT ;  /* 0x000000021b1b7212 */ /* 0x000fe200078e3cff */
[----:B------:R-:W-:Y:S06]  /*12470*/  @P2 BRA `(.L_x_844) ;  /* 0xfffffff400f02947 */ /* 0x000fec000383ffff */
.L_x_808:
[----:B------:R-:W-:Y:S05]  /*12480*/  BSYNC B0 ;  /* 0x0000000000007941 */ /* 0x000fea0003800000 */
.L_x_807:
[----:B------:R-:W2:Y:S01]  /*12490*/  LDL R34, [R1+0x4] ;  /* 0x0000040001227983 */ /* 0x000ea20000100800 */
[----:B------:R-:W-:Y:S05]  /*124a0*/  @!P0 WARPSYNC.ALL ;  /* 0x0000000000008948 */ /* 0x000fea0003800000 */
[----:B------:R-:W-:Y:S06]  /*124b0*/  @!P0 BAR.SYNC.DEFER_BLOCKING 0xc, 0x180 ;  /* 0x0306000000008b1d */ /* 0x000fec0000010000 */
[----:B------:R-:W-:Y:S01]  /*124c0*/  BSSY B7, `(.L_x_845) ;  /* 0x000035e000077945 */ /* 0x000fe20003800000 */
[----:B--2---:R-:W-:-:S13]  /*124d0*/  ISETP.GT.AND P0, PT, R34, RZ, PT ;  /* 0x000000ff2200720c */ /* 0x004fda0003f04270 */
[----:B------:R-:W-:Y:S05]  /*124e0*/  @P0 BRA `(.L_x_846) ;  /* 0x0000000000440947 */ /* 0x000fea0003800000 */
[----:B------:R-:W1:Y:S02]  /*124f0*/  S2R R2, SR_TID.X ;  /* 0x0000000000027919 */ /* 0x000e640000002100 */
[----:B-1----:R-:W-:-:S04]  /*12500*/  LOP3.LUT R2, R2, 0x7f, RZ, 0xc0, !PT ;  /* 0x0000007f02027812 */ /* 0x002fc800078ec0ff */
[----:B------:R-:W-:-:S13]  /*12510*/  ISETP.NE.AND P0, PT, R2, RZ, PT ;  /* 0x000000ff0200720c */ /* 0x000fda0003f05270 */
[----:B------:R-:W-:Y:S05]  /*12520*/  @P0 BRA `(.L_x_847) ;  /* 0x00000034005c0947 */ /* 0x000fea0003800000 */
[----:B------:R-:W1:Y:S01]  /*12530*/  S2R R5, SR_LANEID ;  /* 0x0000000000057919 */ /* 0x000e620000000000 */
[----:B------:R-:W-:Y:S01]  /*12540*/  VOTEU.ANY UR4, UPT, PT ;  /* 0x0000000000047886 */ /* 0x000fe200038e0100 */
[----:B0-----:R-:W0:Y:S01]  /*12550*/  LDC.64 R2, c[0x0][0xc60] ;  /* 0x00031800ff027b82 */ /* 0x001e220000000a00 */
[----:B------:R-:W1:Y:S02]  /*12560*/  FLO.U32 R0, UR4 ;  /* 0x0000000400007d00 */ /* 0x000e6400080e0000 */
[----:B-1----:R-:W-:-:S06]  /*12570*/  ISETP.EQ.U32.AND P0, PT, R0, R5, PT ;  /* 0x000000050000720c */ /* 0x002fcc0003f02070 */
[----:B------:R-:W0:Y:S07]  /*12580*/  POPC R5, UR4 ;  /* 0x0000000400057d09 */ /* 0x000e2e0008000000 */
[----:B0-----:R-:W2:Y:S01]  /*12590*/  @P0 ATOMG.E.ADD.STRONG.GPU PT, R3, desc[UR40][R2.64], R5 ;  /* 0x00000005020309a8 */ /* 0x001ea200081ee1e8 */
[----:B------:R-:W0:Y:S02]  /*125a0*/  S2R R4, SR_LTMASK ;  /* 0x0000000000047919 */ /* 0x000e240000003900 */
[----:B0-----:R-:W-:-:S04]  /*125b0*/  LOP3.LUT R4, R4, UR4, RZ, 0xc0, !PT ;  /* 0x0000000404047c12 */ /* 0x001fc8000f8ec0ff */
[----:B------:R-:W0:Y:S01]  /*125c0*/  POPC R7, R4 ;  /* 0x0000000400077309 */ /* 0x000e220000000000 */
[----:B--2---:R-:W0:Y:S02]  /*125d0*/  SHFL.IDX PT, R0, R3, R0, 0x1f ;  /* 0x00001f0003007589 */ /* 0x004e2400000e0000 */
[----:B0-----:R-:W-:Y:S01]  /*125e0*/  IADD3 R16, R0, UR36, R7 ;  /* 0x0000002400107c10 */ /* 0x001fe2000fffe007 */
[----:B------:R-:W-:Y:S06]  /*125f0*/  BRA `(.L_x_847) ;  /* 0x0000003400287947 */ /* 0x000fec0003800000 */
.L_x_846:
        /* <DEDUP_REMOVED lines=8> */
[----:B------:R-:W-:Y:S02]  /*12680*/  IMAD.U32 R4, RZ, RZ, UR6 ;  /* 0x00000006ff047e24 */ /* 0x000fe4000f8e00ff */
[----:B0-----:R-:W0:Y:S01]  /*12690*/  LDC.64 R2, c[0x4][R2] ;  /* 0x0100000002027b82 */ /* 0x001e220000000a00 */
        /* <DEDUP_REMOVED lines=9> */
[----:B0-----:R-:W-:Y:S05]  /*12730*/  CALL.ABS.NOINC R2 ;  /* 0x0000000002007343 */ /* 0x001fea0003c00000 */
.L_x_849:
[----:B------:R-:W-:Y:S05]  /*12740*/  BSYNC B6 ;  /* 0x0000000000067941 */ /* 0x000fea0003800000 */
.L_x_848:
        /* <DEDUP_REMOVED lines=8> */
[----:B0-----:R0:W1:Y:S01]  /*127d0*/  LDC.64 R2, c[0x4][R33] ;  /* 0x0100000021027b82 */ /* 0x0010620000000a00 */
        /* <DEDUP_REMOVED lines=11> */
.L_x_852:
        /* <DEDUP_REMOVED lines=15> */
.L_x_851:
[----:B------:R-:W-:Y:S05]  /*12980*/  BSYNC B6 ;  /* 0x0000000000067941 */ /* 0x000fea0003800000 */
.L_x_850:
[----:B------:R-:W2:Y:S01]  /*12990*/  LDL R33, [R1+0x2c] ;  /* 0x00002c0001217983 */ /* 0x000ea20000100800 */
[----:B------:R-:W-:Y:S01]  /*129a0*/  ULDC.64 UR4, c[0x0][0x9f8] ;  /* 0x00027e0000047ab9 */ /* 0x000fe20000000a00 */
[----:B------:R-:W1:Y:S01]  /*129b0*/  LDC R9, c[0x0][0x430] ;  /* 0x00010c00ff097b82 */ /* 0x000e620000000800 */
[----:B------:R-:W-:Y:S01]  /*129c0*/  ISETP.NE.U32.AND P0, PT, RZ, UR4, PT ;  /* 0x00000004ff007c0c */ /* 0x000fe2000bf05070 */
[----:B------:R-:W3:Y:S03]  /*129d0*/  LDL R20, [R1+0x3c] ;  /* 0x00003c0001147983 */ /* 0x000ee60000100800 */
[----:B------:R-:W-:Y:S01]  /*129e0*/  ISETP.NE.AND.EX P0, PT, RZ, UR5, PT, P0 ;  /* 0x00000005ff007c0c */ /* 0x000fe2000bf05300 */
[----:B------:R-:W4:-:S12]  /*129f0*/  S2R R21, SR_TID.X ;  /* 0x0000000000157919 */ /* 0x000f180000002100 */
[----:B------:R-:W-:Y:S01]  /*12a00*/  @P0 IADD3 R2, P1, R28, UR4, RZ ;  /* 0x000000041c020c10 */ /* 0x000fe2000ff3e0ff */
[----:B------:R-:W-:Y:S01]  /*12a10*/  IMAD.MOV.U32 R36, RZ, RZ, RZ ;  /* 0x000000ffff247224 */ /* 0x000fe200078e00ff */
[----:B------:R-:W1:Y:S01]  /*12a20*/  S2R R10, SR_TID.X ;  /* 0x00000000000a7919 */ /* 0x000e620000002100 */
[----:B------:R-:W-:Y:S01]  /*12a30*/  LOP3.LUT R23, R23, 0xffffffdf, RZ, 0xc0, !PT ;  /* 0xffffffdf17177812 */ /* 0x000fe200078ec0ff */
[----:B------:R-:W-:Y:S01]  /*12a40*/  ULDC UR4, c[0x0][0x320] ;  /* 0x0000c80000047ab9 */ /* 0x000fe20000000800 */
[----:B0-----:R-:W-:-:S05]  /*12a50*/  @P0 IADD3.X R3, R32, UR5, RZ, P1, !PT ;  /* 0x0000000520030c10 */ /* 0x001fca0008ffe4ff */
[----:B------:R0:W3:Y:S01]  /*12a60*/  @P0 LDG.E R29, desc[UR40][R2.64] ;  /* 0x00000028021d0981 */ /* 0x0000e2000c1e1900 */
[----:B----4-:R-:W-:-:S04]  /*12a70*/  LOP3.LUT R21, R21, 0x7f, RZ, 0xc0, !PT ;  /* 0x0000007f15157812 */ /* 0x010fc800078ec0ff */
[----:B------:R-:W-:Y:S02]  /*12a80*/  SHF.R.U32.HI R0, RZ, 0x3, R21 ;  /* 0x00000003ff007819 */ /* 0x000fe40000011615 */
[----:B------:R-:W4:Y:S01]  /*12a90*/  S2R R21, SR_TID.X ;  /* 0x0000000000157919 */ /* 0x000f220000002100 */
[----:B-1----:R-:W-:-:S13]  /*12aa0*/  ISETP.NE.AND P1, PT, R9, 0x1, PT ;  /* 0x000000010900780c */ /* 0x002fda0003f25270 */
[----:B0-----:R-:W0:Y:S01]  /*12ab0*/  @P1 LDC R2, c[0x0][0x438] ;  /* 0x00010e00ff021b82 */ /* 0x001e220000000800 */
[----:B----4-:R-:W-:-:S05]  /*12ac0*/  IMAD.SHL.U32 R21, R21, 0x10, RZ ;  /* 0x0000001015157824 */ /* 0x010fca00078e00ff */
[----:B------:R-:W-:Y:S02]  /*12ad0*/  LOP3.LUT R21, R0, 0x70, R21, 0xf8, !PT ;  /* 0x0000007000157812 */ /* 0x000fe400078ef815 */
[----:B------:R-:W1:Y:S01]  /*12ae0*/  @P1 LDC R0, c[0x0][0x434] ;  /* 0x00010d00ff001b82 */ /* 0x000e620000000800 */
[----:B------:R-:W-:-:S05]  /*12af0*/  IMAD.SHL.U32 R10, R10, 0x8, RZ ;  /* 0x000000080a0a7824 */ /* 0x000fca00078e00ff */
[----:B------:R-:W-:Y:S01]  /*12b00*/  LOP3.LUT R10, R10, 0x38, RZ, 0xc0, !PT ;  /* 0x000000380a0a7812 */ /* 0x000fe200078ec0ff */
[----:B------:R-:W-:Y:S01]  /*12b10*/  UMOV UR5, 0xffffffff ;  /* 0xffffffff00057882 */ /* 0x000fe20000000000 */
[----:B--2---:R-:W-:-:S04]  /*12b20*/  VIADD R8, R33, 0xffffffff ;  /* 0xffffffff21087836 */ /* 0x004fc80000000000 */
[----:B------:R-:W-:-:S05]  /*12b30*/  IMAD R4, R8, 0x60, R21 ;  /* 0x0000006008047824 */ /* 0x000fca00078e0215 */
[C---:B------:R-:W-:Y:S01]  /*12b40*/  ISETP.GE.AND P0, PT, R4.reuse, R34, PT ;  /* 0x000000220400720c */ /* 0x040fe20003f06270 */
[----:B------:R-:W-:-:S03]  /*12b50*/  IMAD.IADD R37, R4, 0x1, R31 ;  /* 0x0000000104257824 */ /* 0x000fc600078e021f */
[----:B------:R-:W-:Y:S01]  /*12b60*/  ISETP.GT.U32.OR P0, PT, R21, 0x5f, P0 ;  /* 0x0000005f1500780c */ /* 0x000fe20000704470 */
[----:B-1----:R-:W-:-:S04]  /*12b70*/  @P1 IMAD.HI.U32 R3, R37, R0, RZ ;  /* 0x0000000025031227 */ /* 0x002fc800078e00ff */
[----:B------:R-:W-:Y:S01]  /*12b80*/  IMAD.MOV.U32 R0, RZ, RZ, R37 ;  /* 0x000000ffff007224 */ /* 0x000fe200078e0025 */
[----:B0-----:R-:W-:-:S07]  /*12b90*/  @P1 SHF.R.U32.HI R0, RZ, R2, R3 ;  /* 0x00000002ff001219 */ /* 0x001fce0000011603 */
[----:B------:R-:W0:Y:S08]  /*12ba0*/  @!P0 LDC.64 R2, c[0x0][0x428] ;  /* 0x00010a00ff028b82 */ /* 0x000e300000000a00 */
[----:B------:R-:W1:Y:S01]  /*12bb0*/  @!P0 LDC.64 R4, c[0x0][0x418] ;  /* 0x00010600ff048b82 */ /* 0x000e620000000a00 */
[--C-:B------:R-:W-:Y:S01]  /*12bc0*/  @!P0 SHF.R.S32.HI R7, RZ, 0x1f, R0.reuse ;  /* 0x0000001fff078819 */ /* 0x100fe20000011400 */
[----:B------:R-:W-:Y:S01]  /*12bd0*/  @!P0 IMAD.MOV.U32 R6, RZ, RZ, R0 ;  /* 0x000000ffff068224 */ /* 0x000fe200078e0000 */
[----:B---3--:R-:W-:-:S03]  /*12be0*/  SHF.R.S32.HI R34, RZ, 0x1f, R29 ;  /* 0x0000001fff227819 */ /* 0x008fc6000001141d */
[----:B0-----:R-:W-:-:S04]  /*12bf0*/  @!P0 IMAD.WIDE.U32 R6, R29, R2, R6 ;  /* 0x000000021d068225 */ /* 0x001fc800078e0006 */
[----:B------:R-:W-:-:S04]  /*12c00*/  @!P0 IMAD R2, R34, R2, RZ ;  /* 0x0000000222028224 */ /* 0x000fc800078e02ff */
[----:B------:R-:W-:Y:S01]  /*12c10*/  @!P0 IMAD R3, R29, R3, R2 ;  /* 0x000000031d038224 */ /* 0x000fe200078e0202 */
[----:B-1----:R-:W-:-:S03]  /*12c20*/  @!P0 LEA R4, P1, R6, R4, 0x2 ;  /* 0x0000000406048211 */ /* 0x002fc600078210ff */
[----:B------:R-:W-:-:S05]  /*12c30*/  @!P0 IMAD.IADD R3, R7, 0x1, R3 ;  /* 0x0000000107038824 */ /* 0x000fca00078e0203 */
[----:B------:R-:W-:-:S05]  /*12c40*/  @!P0 LEA.HI.X R5, R6, R5, R3, 0x2, P1 ;  /* 0x0000000506058211 */ /* 0x000fca00008f1403 */
[----:B------:R0:W5:Y:S01]  /*12c50*/  @!P0 LDG.E R36, desc[UR40][R4.64] ;  /* 0x0000002804248981 */ /* 0x000162000c1e1900 */
[----:B------:R-:W-:Y:S02]  /*12c60*/  ISETP.NE.AND P0, PT, R20, 0x3, PT ;  /* 0x000000031400780c */ /* 0x000fe40003f05270 */
[----:B------:R-:W1:Y:S01]  /*12c70*/  S2R R20, SR_TID.X ;  /* 0x0000000000147919 */ /* 0x000e620000002100 */
[----:B------:R-:W-:-:S13]  /*12c80*/  ISETP.GT.U32.AND P1, PT, R21, 0x5f, PT ;  /* 0x0000005f1500780c */ /* 0x000fda0003f24070 */
[----:B------:R-:W-:Y:S02]  /*12c90*/  @P1 LOP3.LUT R23, R23, 0x20, RZ, 0xfc, !PT ;  /* 0x0000002017171812 */ /* 0x000fe400078efcff */
[----:B------:R-:W-:Y:S02]  /*12ca0*/  ISETP.GE.AND P1, PT, R10, UR4, PT ;  /* 0x000000040a007c0c */ /* 0x000fe4000bf26270 */
[----:B------:R-:W-:-:S04]  /*12cb0*/  LOP3.LUT R23, R23, 0xffffffbf, RZ, 0xc0, !PT ;  /* 0xffffffbf17177812 */ /* 0x000fc800078ec0ff */
[----:B------:R-:W-:Y:S01]  /*12cc0*/  @P0 LOP3.LUT R23, R23, 0x40, RZ, 0xfc, !PT ;  /* 0x0000004017170812 */ /* 0x000fe200078efcff */
[----:B-1----:R-:W-:-:S05]  /*12cd0*/  IMAD.SHL.U32 R20, R20, 0x8, RZ ;  /* 0x0000000814147824 */ /* 0x002fca00078e00ff */
[----:B------:R-:W-:-:S04]  /*12ce0*/  LOP3.LUT R20, R20, 0x38, RZ, 0xc0, !PT ;  /* 0x0000003814147812 */ /* 0x000fc800078ec0ff */
[----:B------:R-:W-:Y:S02]  /*12cf0*/  LOP3.LUT R11, R20, 0x40, RZ, 0xfc, !PT ;  /* 0x00000040140b7812 */ /* 0x000fe400078efcff */
[----:B------:R-:W-:Y:S02]  /*12d00*/  LOP3.LUT R23, R23, 0xffffffef, RZ, 0xc0, !PT ;  /* 0xffffffef17177812 */ /* 0x000fe400078ec0ff */
[----:B------:R-:W-:Y:S02]  /*12d10*/  ISETP.GE.AND P2, PT, R11, UR4, PT ;  /* 0x000000040b007c0c */ /* 0x000fe4000bf46270 */
[----:B------:R-:W-:Y:S02]  /*12d20*/  @P1 LOP3.LUT R23, R23, 0x10, RZ, 0xfc, !PT ;  /* 0x0000001017171812 */ /* 0x000fe400078efcff */
[----:B------:R-:W-:Y:S02]  /*12d30*/  LOP3.LUT R11, R10, 0x80, RZ, 0xfc, !PT ;  /* 0x000000800a0b7812 */ /* 0x000fe400078efcff */
[----:B------:R-:W-:-:S02]  /*12d40*/  LOP3.LUT R23, R23, 0xfffffff7, RZ, 0xc0, !PT ;  /* 0xfffffff717177812 */ /* 0x000fc400078ec0ff */
[----:B------:R-:W-:Y:S02]  /*12d50*/  LOP3.LUT R10, R10, 0xc0, RZ, 0xfc, !PT ;  /* 0x000000c00a0a7812 */ /* 0x000fe400078efcff */
[----:B------:R-:W-:-:S03]  /*12d60*/  ISETP.GE.AND P3, PT, R11, UR4, PT ;  /* 0x000000040b007c0c */ /* 0x000fc6000bf66270 */
[----:B------:R-:W-:Y:S02]  /*12d70*/  @P2 LOP3.LUT R23, R23, 0x8, RZ, 0xfc, !PT ;  /* 0x0000000817172812 */ /* 0x000fe400078efcff */
[----:B------:R-:W-:Y:S02]  /*12d80*/  ISETP.GE.AND P2, PT, R10, UR4, PT ;  /* 0x000000040a007c0c */ /* 0x000fe4000bf46270 */
[----:B------:R-:W-:-:S04]  /*12d90*/  LOP3.LUT R23, R23, 0xfffffffd, RZ, 0xc0, !PT ;  /* 0xfffffffd17177812 */ /* 0x000fc800078ec0ff */
[----:B------:R-:W-:Y:S01]  /*12da0*/  LOP3.LUT R23, R23, 0xfffffffb, RZ, 0xc0, !PT ;  /* 0xfffffffb17177812 */ /* 0x000fe200078ec0ff */
[----:B------:R-:W-:-:S03]  /*12db0*/  IMAD.MOV R0, RZ, RZ, -R0 ;  /* 0x000000ffff007224 */ /* 0x000fc600078e0a00 */
[----:B------:R-:W-:Y:S01]  /*12dc0*/  @P3 LOP3.LUT R23, R23, 0x4, RZ, 0xfc, !PT ;  /* 0x0000000417173812 */ /* 0x000fe200078efcff */
[----:B------:R-:W-:-:S03]  /*12dd0*/  IMAD R37, R9, R0, R37 ;  /* 0x0000000009257224 */ /* 0x000fc600078e0225 */
[----:B------:R-:W-:Y:S01]  /*12de0*/  @P2 LOP3.LUT R23, R23, 0x2, RZ, 0xfc, !PT ;  /* 0x0000000217172812 */ /* 0x000fe200078efcff */
[----:B0-----:R-:W-:Y:S06]  /*12df0*/  BRA.DIV UR5, `(.L_x_853) ;  /* 0x0000004e05f47947 */ /* 0x001fec000b800000 */
.L_x_986:
[----:B------:R-:W-:Y:S02]  /*12e00*/  SHF.R.S32.HI R28, RZ, 0x1f, R18 ;  /* 0x0000001fff1c7819 */ /* 0x000fe40000011412 */
[----:B------:R-:W-:Y:S01]  /*12e10*/  SEL R7, RZ, 0x1, P1 ;  /* 0x00000001ff077807 */ /* 0x000fe20000800000 */
[----:B------:R-:W-:Y:S06]  /*12e20*/  @!P0 BRA `(.L_x_854) ;  /* 0x0000000000048947 */ /* 0x000fec0003800000 */
[----:B------:R-:W-:Y:S01]  /*12e30*/  BPT.TRAP 0x1 ;  /* 0x000000040000795c */ /* 0x000fe20000300000 */
.L_x_854:
[----:B------:R-:W-:Y:S01]  /*12e40*/  IMAD R32, R25, 0x8, R22 ;  /* 0x0000000819207824 */ /* 0x000fe200078e0216 */
[----:B------:R-:W-:Y:S01]  /*12e50*/  SHF.L.U32 R0, R26, 0x1f, RZ ;  /* 0x0000001f1a007819 */ /* 0x000fe200000006ff */
[----:B------:R-:W-:Y:S03]  /*12e60*/  BSSY B0, `(.L_x_855) ;  /* 0x0000003000007945 */ /* 0x000fe60003800000 */
[----:B------:R-:W0:Y:S02]  /*12e70*/  SYNCS.PHASECHK.TRANS64.TRYWAIT P0, [R32+URZ+0x22840], R0 ;  /* 0x02284000200075a7 */ /* 0x000e24000800017f */
[----:B0-----:R-:W-:Y:S05]  /*12e80*/  @!P0 BRA `(.L_x_856) ;  /* 0x0000005000048947 */ /* 0x001fea0003800000 */
.L_x_987:
[----:B------:R-:W-:Y:S05]  /*12e90*/  BSYNC B0 ;  /* 0x0000000000007941 */ /* 0x000fea0003800000 */
.L_x_855:
[----:B------:R-:W2:Y:S01]  /*12ea0*/  LDL R6, [R1+0x4] ;  /* 0x0000040001067983 */ /* 0x000ea20000100800 */
[----:B0-----:R-:W-:Y:S01]  /*12eb0*/  SHF.R.S32.HI R0, RZ, 0x1f, R37 ;  /* 0x0000001fff007819 */ /* 0x001fe20000011425 */
[----:B------:R-:W-:Y:S01]  /*12ec0*/  ULDC.64 UR4, c[0x0][0x300] ;  /* 0x0000c00000047ab9 */ /* 0x000fe20000000a00 */
[----:B-----5:R-:W-:Y:S01]  /*12ed0*/  SHF.R.S32.HI R4, RZ, 0x1f, R36 ;  /* 0x0000001fff047819 */ /* 0x020fe20000011424 */
[----:B------:R-:W0:Y:S01]  /*12ee0*/  S2R R9, SR_TID.X ;  /* 0x0000000000097919 */ /* 0x000e220000002100 */
[----:B------:R-:W-:Y:S01]  /*12ef0*/  IMAD.WIDE.U32 R2, R37, UR4, RZ ;  /* 0x0000000425027c25 */ /* 0x000fe2000f8e00ff */
[----:B------:R-:W-:Y:S01]  /*12f00*/  LOP3.LUT R23, R23, 0xfffffffe, RZ, 0xc0, !PT ;  /* 0xfffffffe17177812 */ /* 0x000fe200078ec0ff */
[----:B------:R-:W1:Y:S01]  /*12f10*/  S2R R5, SR_TID.X ;  /* 0x0000000000057919 */ /* 0x000e620000002100 */
[----:B------:R3:W-:Y:S04]  /*12f20*/  STL [R1+0x30], R0 ;  /* 0x0000300001007387 */ /* 0x0007e80000100800 */
[----:B------:R4:W-:Y:S01]  /*12f30*/  STL [R1+0x34], R4 ;  /* 0x0000340401007387 */ /* 0x0009e20000100800 */
[----:B---3--:R-:W-:-:S04]  /*12f40*/  IMAD R0, R0, UR4, RZ ;  /* 0x0000000400007c24 */ /* 0x008fc8000f8e02ff */
[----:B------:R-:W-:Y:S01]  /*12f50*/  IMAD R0, R37, UR5, R0 ;  /* 0x0000000525007c24 */ /* 0x000fe2000f8e0200 */
[----:B------:R-:W-:-:S03]  /*12f60*/  ULDC.64 UR4, c[0x0][0x310] ;  /* 0x0000c40000047ab9 */ /* 0x000fc60000000a00 */
[----:B------:R-:W-:Y:S02]  /*12f70*/  IMAD.IADD R3, R3, 0x1, R0 ;  /* 0x0000000103037824 */ /* 0x000fe400078e0200 */
[----:B------:R-:W-:Y:S02]  /*12f80*/  IMAD R0, R4, UR4, RZ ;  /* 0x0000000404007c24 */ /* 0x000fe4000f8e02ff */
[----:B------:R-:W-:-:S04]  /*12f90*/  IMAD.WIDE.U32 R2, R36, UR4, R2 ;  /* 0x0000000424027c25 */ /* 0x000fc8000f8e0002 */
[----:B------:R-:W-:Y:S01]  /*12fa0*/  IMAD R0, R36, UR5, R0 ;  /* 0x0000000524007c24 */ /* 0x000fe2000f8e0200 */
[----:B------:R-:W-:Y:S01]  /*12fb0*/  ULDC.64 UR4, c[0x0][0x308] ;  /* 0x0000c20000047ab9 */ /* 0x000fe20000000a00 */
[----:B0-----:R-:W-:Y:S01]  /*12fc0*/  IMAD.SHL.U32 R9, R9, 0x8, RZ ;  /* 0x0000000809097824 */ /* 0x001fe200078e00ff */
[----:B-1----:R-:W-:Y:S01]  /*12fd0*/  LOP3.LUT R5, R5, 0x7f, RZ, 0xc0, !PT ;  /* 0x0000007f05057812 */ /* 0x002fe200078ec0ff */
[----:B------:R-:W-:Y:S02]  /*12fe0*/  IMAD.IADD R3, R3, 0x1, R0 ;  /* 0x0000000103037824 */ /* 0x000fe400078e0200 */
[----:B------:R-:W-:Y:S01]  /*12ff0*/  IMAD R0, R28, UR4, RZ ;  /* 0x000000041c007c24 */ /* 0x000fe2000f8e02ff */
[----:B------:R-:W-:Y:S01]  /*13000*/  LOP3.LUT R9, R9, 0x38, RZ, 0xc0, !PT ;  /* 0x0000003809097812 */ /* 0x000fe200078ec0ff */
[----:B------:R-:W-:Y:S01]  /*13010*/  IMAD.WIDE.U32 R2, R18, UR4, R2 ;  /* 0x0000000412027c25 */ /* 0x000fe2000f8e0002 */
[----:B------:R-:W-:-:S03]  /*13020*/  SHF.R.U32.HI R5, RZ, 0x3, R5 ;  /* 0x00000003ff057819 */ /* 0x000fc60000011605 */
[----:B------:R-:W-:Y:S01]  /*13030*/  IMAD R0, R18, UR5, R0 ;  /* 0x0000000512007c24 */ /* 0x000fe2000f8e0200 */
[----:B------:R-:W-:-:S03]  /*13040*/  ULDC.64 UR4, c[0x0][0x2e8] ;  /* 0x0000ba0000047ab9 */ /* 0x000fc60000000a00 */
[----:B----4-:R-:W-:Y:S01]  /*13050*/  IMAD.IADD R4, R3, 0x1, R0 ;  /* 0x0000000103047824 */ /* 0x010fe200078e0200 */
[C---:B------:R-:W-:Y:S01]  /*13060*/  LEA R0, P0, R2.reuse, UR4, 0x1 ;  /* 0x0000000402007c11 */ /* 0x040fe2000f8008ff */
[----:B------:R-:W-:Y:S02]  /*13070*/  ULDC UR4, c[0x0][0x2f4] ;  /* 0x0000bd0000047ab9 */ /* 0x000fe40000000800 */
[----:B------:R-:W-:Y:S02]  /*13080*/  ISETP.GE.AND P2, PT, R9, UR4, PT ;  /* 0x0000000409007c0c */ /* 0x000fe4000bf46270 */
[----:B------:R-:W-:Y:S01]  /*13090*/  LEA.HI.X R4, R2, UR5, R4, 0x1, P0 ;  /* 0x0000000502047c11 */ /* 0x000fe200080f0c04 */
[----:B------:R-:W-:-:S10]  /*130a0*/  UMOV UR5, 0xffffffff ;  /* 0xffffffff00057882 */ /* 0x000fd40000000000 */
[----:B------:R-:W-:Y:S01]  /*130b0*/  @P2 LOP3.LUT R23, R23, 0x1, RZ, 0xfc, !PT ;  /* 0x0000000117172812 */ /* 0x000fe200078efcff */
[----:B--2---:R-:W-:-:S04]  /*130c0*/  IMAD R33, R8, -0x60, R6 ;  /* 0xffffffa008217824 */ /* 0x004fc800078e0206 */
[----:B------:R-:W-:Y:S02]  /*130d0*/  IMAD.IADD R33, R33, 0x1, -R5 ;  /* 0x0000000121217824 */ /* 0x000fe400078e0a05 */
[----:B------:R-:W-:-:S03]  /*130e0*/  IMAD R5, R25, 0x1800, R30 ;  /* 0x0000180019057824 */ /* 0x000fc600078e021e */
[----:B------:R-:W-:Y:S01]  /*130f0*/  ISETP.GE.AND P0, PT, R33, 0x1, PT ;  /* 0x000000012100780c */ /* 0x000fe20003f06270 */
[----:B------:R-:W-:-:S12]  /*13100*/  BRA.DIV UR5, `(.L_x_857) ;  /* 0x0000004e05787947 */ /* 0x000fd8000b800000 */
        /* <DEDUP_REMOVED lines=52> */
.L_x_1001:
        /* <DEDUP_REMOVED lines=10> */
.L_x_858:
[----:B------:R-:W-:Y:S02]  /*134f0*/  PLOP3.LUT P1, PT, P1, P0, PT, 0xa2, 0x0 ;  /* 0x000000000000781c */ /* 0x000fe40000f21472 */
[----:B------:R-:W-:-:S08]  /*13500*/  @P0 R2UR P1, UR4, R32 ;  /* 0x00000000200402ca */ /* 0x000fd00000020000 */
[----:B------:R-:W-:-:S05]  /*13510*/  @P0 PLOP3.LUT P0, PT, P1, PT, PT, 0x80, 0x0 ;  /* 0x000000000000081c */ /* 0x000fca0000f0f070 */
[----:B------:R-:W-:Y:S01]  /*13520*/  @!P1 SYNCS.ARRIVE.TRANS64.RED.A0T1 RZ, [UR4+0x22830], RZ ;  /* 0x022830ffffff99a7 */ /* 0x000fe20008200404 */
[----:B------:R-:W-:Y:S07]  /*13530*/  @!P1 ARRIVES.LDGSTSBAR.64.TRANSCNT [UR4+0x22830] ;  /* 0x02283000ff0099b0 */ /* 0x000fee0008000a84 */
[----:B------:R-:W-:Y:S05]  /*13540*/  @P0 BRA.U.ANY `(.L_x_858) ;  /* 0xfffffffd00e80947 */ /* 0x000fea000393ffff */
[----:B------:R-:W-:Y:S01]  /*13550*/  NOP ;  /* 0x0000000000007918 */ /* 0x000fe20000000000 */
[----:B------:R-:W2:Y:S02]  /*13560*/  LDL R0, [R1+0x3c] ;  /* 0x00003c0001007983 */ /* 0x000ea40000100800 */
[----:B--2---:R-:W-:-:S13]  /*13570*/  ISETP.NE.AND P2, PT, R0, 0x3, PT ;  /* 0x000000030000780c */ /* 0x004fda0003f45270 */
[----:B------:R-:W-:Y:S05]  /*13580*/  @!P2 BRA `(.L_x_859) ;  /* 0x000000000004a947 */ /* 0x000fea0003800000 */
[----:B------:R-:W-:Y:S01]  /*13590*/  BPT.TRAP 0x1 ;  /* 0x000000040000795c */ /* 0x000fe20000300000 */
.L_x_859:
[----:B------:R1:W5:Y:S01]  /*135a0*/  LDL.LU R4, [R1+0x10] ;  /* 0x0000100001047983 */ /* 0x0003620000300800 */
[----:B------:R-:W-:Y:S01]  /*135b0*/  LOP3.LUT P0, RZ, R23, 0x4, RZ, 0xc0, !PT ;  /* 0x0000000417ff7812 */ /* 0x000fe2000780c0ff */
[----:B------:R1:W-:Y:S02]  /*135c0*/  SYNCS.ARRIVE.TRANS64.A1T0 RZ, [R32+URZ+0x22830], RZ ;  /* 0x022830ff20ff79a7 */ /* 0x0003e4000810003f */
[----:B0-----:R1:W5:Y:S10]  /*135d0*/  LDL.LU R3, [R1+0xc] ;  /* 0x00000c0001037983 */ /* 0x0013740000300800 */
[----:B------:R-:W-:Y:S05]  /*135e0*/  WARPSYNC.ALL ;  /* 0x0000000000007948 */ /* 0x000fea0003800000 */
[----:B------:R-:W-:Y:S01]  /*135f0*/  ULDC.64 UR4, c[0x0][0xa00] ;  /* 0x0002800000047ab9 */ /* 0x000fe20000000a00 */
[----:B------:R-:W-:Y:S01]  /*13600*/  SEL R2, RZ, 0x4, P0 ;  /* 0x00000004ff027807 */ /* 0x000fe20000000000 */
[----:B------:R-:W-:Y:S01]  /*13610*/  BSSY B6, `(.L_x_860) ;  /* 0x0000029000067945 */ /* 0x000fe20003800000 */
[----:B------:R-:W-:Y:S01]  /*13620*/  BAR.SYNC.DEFER_BLOCKING 0x8, 0x180 ;  /* 0x0206000000007b1d */ /* 0x000fe20000010000 */
[----:B------:R-:W-:Y:S02]  /*13630*/  ISETP.NE.U32.AND P0, PT, RZ, UR4, PT ;  /* 0x00000004ff007c0c */ /* 0x000fe4000bf05070 */
[----:B------:R-:W-:-:S02]  /*13640*/  LOP3.LUT P2, RZ, R23, 0x8, RZ, 0xc0, !PT ;  /* 0x0000000817ff7812 */ /* 0x000fc4000784c0ff */
[----:B------:R-:W-:Y:S01]  /*13650*/  ISETP.NE.AND.EX P0, PT, RZ, UR5, PT, P0 ;  /* 0x00000005ff007c0c */ /* 0x000fe2000bf05300 */
[----:B------:R-:W-:Y:S01]  /*13660*/  ULDC.64 UR4, c[0x0][0x298] ;  /* 0x0000a60000047ab9 */ /* 0x000fe20000000a00 */
[----:B------:R-:W-:Y:S02]  /*13670*/  LOP3.LUT P1, RZ, R23, 0x2, RZ, 0xc0, !PT ;  /* 0x0000000217ff7812 */ /* 0x000fe4000782c0ff */
[----:B------:R-:W-:Y:S02]  /*13680*/  SEL R0, RZ, 0x2, P2 ;  /* 0x00000002ff007807 */ /* 0x000fe40001000000 */
[----:B------:R-:W-:Y:S02]  /*13690*/  SEL R5, R35, RZ, !P0 ;  /* 0x000000ff23057207 */ /* 0x000fe40004000000 */
[----:B------:R-:W-:Y:S02]  /*136a0*/  IADD3 R0, R2, R0, R7 ;  /* 0x0000000002007210 */ /* 0x000fe40007ffe007 */
[----:B------:R-:W-:Y:S01]  /*136b0*/  SEL R35, RZ, 0x8, P1 ;  /* 0x00000008ff237807 */ /* 0x000fe20000800000 */
[----:B------:R0:W-:Y:S04]  /*136c0*/  STL [R1+0x24], R5 ;  /* 0x0000240501007387 */ /* 0x0001e80000100800 */
[----:B------:R-:W-:Y:S01]  /*136d0*/  IMAD.IADD R35, R0, 0x1, R35 ;  /* 0x0000000100237824 */ /* 0x000fe200078e0223 */
[----:B-----5:R-:W-:-:S02]  /*136e0*/  SEL R2, R4, RZ, !P0 ;  /* 0x000000ff04027207 */ /* 0x020fc40004000000 */
[----:B------:R-:W-:Y:S01]  /*136f0*/  SHF.R.S32.HI R0, RZ, 0x1f, R3 ;  /* 0x0000001fff007819 */ /* 0x000fe20000011403 */
[C---:B0-----:R-:W-:Y:S02]  /*13700*/  IMAD.WIDE.U32 R4, R3.reuse, UR4, RZ ;  /* 0x0000000403047c25 */ /* 0x041fe4000f8e00ff */
[----:B------:R0:W-:Y:S02]  /*13710*/  STL [R1+0x10], R2 ;  /* 0x0000100201007387 */ /* 0x0001e40000100800 */
[----:B------:R-:W-:Y:S02]  /*13720*/  IMAD R0, R0, UR4, RZ ;  /* 0x0000000400007c24 */ /* 0x000fe4000f8e02ff */
[----:B------:R2:W-:Y:S02]  /*13730*/  STL.64 [R1+0x18], R4 ;  /* 0x0000180401007387 */ /* 0x0005e40000100a00 */
[----:B------:R-:W-:Y:S02]  /*13740*/  IMAD R0, R3, UR5, R0 ;  /* 0x0000000503007c24 */ /* 0x000fe4000f8e0200 */
[----:B0-----:R-:W-:-:S02]  /*13750*/  VIADD R2, R22, 0x18400 ;  /* 0x0001840016027836 */ /* 0x001fc40000000000 */
[----:B------:R-:W-:-:S03]  /*13760*/  IMAD.IADD R0, R5, 0x1, R0 ;  /* 0x0000000105007824 */ /* 0x000fc600078e0200 */
[----:B------:R-:W-:Y:S02]  /*13770*/  LOP3.LUT P0, RZ, R2, 0x3ff, RZ, 0xc0, !PT ;  /* 0x000003ff02ff7812 */ /* 0x000fe4000780c0ff */
[----:B------:R2:W-:Y:S11]  /*13780*/  STL [R1+0xc], R0 ;  /* 0x00000c0001007387 */ /* 0x0005f60000100800 */
        /* <DEDUP_REMOVED lines=17> */
.L_x_861:
[----:B------:R-:W-:Y:S05]  /*138a0*/  BSYNC B6 ;  /* 0x0000000000067941 */ /* 0x000fea0003800000 */
.L_x_860:
[----:B------:R-:W2:Y:S01]  /*138b0*/  LDL.LU R0, [R1+0xc] ;  /* 0x00000c0001007983 */ /* 0x000ea20000300800 */
[----:B------:R-:W-:Y:S01]  /*138c0*/  ULDC.64 UR4, c[0x0][0x2d8] ;  /* 0x0000b60000047ab9 */ /* 0x000fe20000000a00 */
[----:B------:R-:W0:Y:S02]  /*138d0*/  LDC R7, c[0x0][0x448] ;  /* 0x00011200ff077b82 */ /* 0x000e240000000800 */
[----:B------:R-:W2:Y:S04]  /*138e0*/  LDL.LU.64 R2, [R1+0x18] ;  /* 0x0000180001027983 */ /* 0x000ea80000300a00 */
[----:B------:R-:W3:Y:S04]  /*138f0*/  LDL.LU R21, [R1+0x10] ;  /* 0x0000100001157983 */ /* 0x000ee80000300800 */
[----:B------:R-:W4:Y:S01]  /*13900*/  LDL.LU R20, [R1+0x24] ;  /* 0x0000240001147983 */ /* 0x000f220000300800 */
[----:B------:R-:W-:-:S03]  /*13910*/  IMAD.SHL.U32 R17, R17, 0x80, RZ ;  /* 0x0000008011117824 */ /* 0x000fc600078e00ff */
[----:B------:R0:W5:Y:S02]  /*13920*/  LDL R8, [R1+0x8] ;  /* 0x0000080001087983 */ /* 0x0001640000100800 */
[----:B0-----:R-:W-:-:S13]  /*13930*/  ISETP.NE.AND P0, PT, R7, 0x1, PT ;  /* 0x000000010700780c */ /* 0x001fda0003f05270 */
[----:B------:R-:W0:Y:S08]  /*13940*/  @P0 LDC R4, c[0x0][0x44c] ;  /* 0x00011300ff040b82 */ /* 0x000e300000000800 */
[----:B------:R-:W1:Y:S01]  /*13950*/  @P0 LDC R6, c[0x0][0x450] ;  /* 0x00011400ff060b82 */ /* 0x000e620000000800 */
[----:B--2---:R-:W-:Y:S02]  /*13960*/  IMAD.MOV.U32 R3, RZ, RZ, R0 ;  /* 0x000000ffff037224 */ /* 0x004fe400078e0000 */
[----:B------:R-:W-:-:S02]  /*13970*/  IMAD R0, R28, UR4, RZ ;  /* 0x000000041c007c24 */ /* 0x000fc4000f8e02ff */
[----:B------:R-:W-:-:S04]  /*13980*/  IMAD.WIDE.U32 R2, R18, UR4, R2 ;  /* 0x0000000412027c25 */ /* 0x000fc8000f8e0002 */
[----:B------:R-:W-:Y:S01]  /*13990*/  IMAD R0, R18, UR5, R0 ;  /* 0x0000000512007c24 */ /* 0x000fe2000f8e0200 */
[----:B------:R-:W-:-:S03]  /*139a0*/  ULDC.64 UR4, c[0x0][0x2e0] ;  /* 0x0000b80000047ab9 */ /* 0x000fc60000000a00 */
[----:B------:R-:W-:Y:S02]  /*139b0*/  IMAD.IADD R3, R3, 0x1, R0 ;  /* 0x0000000103037824 */ /* 0x000fe400078e0200 */
[----:B---3--:R-:W-:Y:S02]  /*139c0*/  IMAD R0, R21, UR4, RZ ;  /* 0x0000000415007c24 */ /* 0x008fe4000f8e02ff */
[----:B----4-:R-:W-:-:S04]  /*139d0*/  IMAD.WIDE.U32 R2, R20, UR4, R2 ;  /* 0x0000000414027c25 */ /* 0x010fc8000f8e0002 */
[----:B------:R-:W-:Y:S01]  /*139e0*/  IMAD R0, R20, UR5, R0 ;  /* 0x0000000514007c24 */ /* 0x000fe2000f8e0200 */
[----:B------:R-:W2:Y:S01]  /*139f0*/  S2R R9, SR_TID.X ;  /* 0x0000000000097919 */ /* 0x000ea20000002100 */
[----:B------:R-:W-:Y:S02]  /*13a00*/  ULDC.64 UR4, c[0x0][0x2d0] ;  /* 0x0000b40000047ab9 */ /* 0x000fe40000000a00 */
[----:B------:R-:W-:Y:S01]  /*13a10*/  IMAD.IADD R3, R3, 0x1, R0 ;  /* 0x0000000103037824 */ /* 0x000fe200078e0200 */
[----:B------:R-:W3:Y:S02]  /*13a20*/  S2R R20, SR_TID.X ;  /* 0x0000000000147919 */ /* 0x000ee40000002100 */
[----:B---3--:R-:W-:-:S04]  /*13a30*/  LOP3.LUT R20, R20, 0x7f, RZ, 0xc0, !PT ;  /* 0x0000007f14147812 */ /* 0x008fc800078ec0ff */
[----:B------:R-:W-:Y:S02]  /*13a40*/  SHF.R.U32.HI R21, RZ, 0x3, R20 ;  /* 0x00000003ff157819 */ /* 0x000fe40000011614 */
[----:B------:R-:W3:Y:S02]  /*13a50*/  S2R R20, SR_TID.X ;  /* 0x0000000000147919 */ /* 0x000ee40000002100 */
[----:B---3--:R-:W-:-:S05]  /*13a60*/  IMAD.SHL.U32 R20, R20, 0x10, RZ ;  /* 0x0000001014147824 */ /* 0x008fca00078e00ff */
[----:B------:R-:W-:-:S04]  /*13a70*/  LOP3.LUT R20, R21, 0x70, R20, 0xf8, !PT ;  /* 0x0000007015147812 */ /* 0x000fc800078ef814 */
[----:B------:R-:W-:Y:S02]  /*13a80*/  LOP3.LUT R0, R20, R17, RZ, 0xfc, !PT ;  /* 0x0000001114007212 */ /* 0x000fe400078efcff */
[----:B------:R3:W5:Y:S03]  /*13a90*/  LDL R20, [R1+0x20] ;  /* 0x0000200001147983 */ /* 0x0007660000100800 */
[----:B0-----:R-:W-:-:S04]  /*13aa0*/  @P0 IMAD.HI.U32 R5, R0, R4, RZ ;  /* 0x0000000400050227 */ /* 0x001fc800078e00ff */
[----:B------:R-:W-:Y:S01]  /*13ab0*/  IMAD.MOV.U32 R4, RZ, RZ, R0 ;  /* 0x000000ffff047224 */ /* 0x000fe200078e0000 */
[----:B-1----:R-:W-:Y:S01]  /*13ac0*/  @P0 SHF.R.U32.HI R4, RZ, R6, R5 ;  /* 0x00000006ff040219 */ /* 0x002fe20000011605 */
[----:B------:R-:W0:Y:S04]  /*13ad0*/  S2R R21, SR_TID.X ;  /* 0x0000000000157919 */ /* 0x000e280000002100 */
        /* <DEDUP_REMOVED lines=12> */
[----:B------:R-:W-:Y:S01]  /*13ba0*/  ULDC.64 UR4, c[0x0][0x280] ;  /* 0x0000a00000047ab9 */ /* 0x000fe20000000a00 */
[----:B--2---:R-:W-:Y:S01]  /*13bb0*/  IMAD.SHL.U32 R9, R9, 0x8, RZ ;  /* 0x0000000809097824 */ /* 0x004fe200078e00ff */
[C---:B------:R-:W-:Y:S01]  /*13bc0*/  LEA R0, P0, R2.reuse, UR4, 0x1 ;  /* 0x0000000402007c11 */ /* 0x040fe2000f8008ff */
[----:B------:R-:W-:Y:S01]  /*13bd0*/  IMAD.IADD R3, R3, 0x1, R4 ;  /* 0x0000000103037824 */ /* 0x000fe200078e0204 */
[----:B------:R-:W-:Y:S02]  /*13be0*/  ULDC UR4, c[0x0][0x2b8] ;  /* 0x0000ae0000047ab9 */ /* 0x000fe40000000800 */
[----:B------:R-:W-:Y:S02]  /*13bf0*/  LOP3.LUT R9, R9, 0x38, RZ, 0xc0, !PT ;  /* 0x0000003809097812 */ /* 0x000fe400078ec0ff */
[----:B------:R-:W-:Y:S01]  /*13c00*/  LEA.HI.X R2, R2, UR5, R3, 0x1, P0 ;  /* 0x0000000502027c11 */ /* 0x000fe200080f0c03 */
[----:B------:R-:W-:Y:S01]  /*13c10*/  UMOV UR5, 0xffffffff ;  /* 0xffffffff00057882 */ /* 0x000fe20000000000 */
[----:B0-----:R-:W-:-:S02]  /*13c20*/  LOP3.LUT R21, R21, 0x7f, RZ, 0xc0, !PT ;  /* 0x0000007f15157812 */ /* 0x001fc400078ec0ff */
[----:B------:R-:W-:Y:S02]  /*13c30*/  ISETP.GE.AND P1, PT, R9, UR4, PT ;  /* 0x0000000409007c0c */ /* 0x000fe4000bf26270 */
[----:B------:R-:W-:Y:S01]  /*13c40*/  SHF.R.U32.HI R10, RZ, 0x3, R21 ;  /* 0x00000003ff0a7819 */ /* 0x000fe20000011615 */
[----:B---3--:R-:W-:Y:S10]  /*13c50*/  BRA.DIV UR5, `(.L_x_862) ;  /* 0x0000004a05a47947 */ /* 0x008ff4000b800000 */
[----:B------:R-:W0:Y:S01]  /*13c60*/  SHFL.IDX PT, R5, R0, RZ, 0x181f ;  /* 0x00181fff00057589 */ /* 0x000e2200000e0000 */
[----:B-----5:R-:W-:Y:S02]  /*13c70*/  IMAD R3, R20, R7, RZ ;  /* 0x0000000714037224 */ /* 0x020fe400078e02ff */
[----:B------:R-:W-:Y:S01]  /*13c80*/  IMAD.IADD R17, R10, 0x1, R17 ;  /* 0x000000010a117824 */ /* 0x000fe200078e0211 */
[----:B------:R-:W1:Y:S03]  /*13c90*/  SHFL.IDX PT, R4, R2, RZ, 0x181f ;  /* 0x00181fff02047589 */ /* 0x000e6600000e0000 */
[C---:B------:R-:W-:Y:S01]  /*13ca0*/  VIADD R6, R17.reuse, 0x10 ;  /* 0x0000001011067836 */ /* 0x040fe20000000000 */
[----:B------:R-:W-:-:S13]  /*13cb0*/  ISETP.GE.AND P0, PT, R17, R3, PT ;  /* 0x000000031100720c */ /* 0x000fda0003f06270 */
[----:B0-----:R-:W-:-:S05]  /*13cc0*/  @!P0 LEA R5, P2, R9, R5, 0x1 ;  /* 0x0000000509058211 */ /* 0x001fca00078408ff */
[----:B-1----:R-:W-:-:S05]  /*13cd0*/  @!P0 IMAD.X R4, RZ, RZ, R4, P2 ;  /* 0x000000ffff048224 */ /* 0x002fca00010e0604 */
        /* <DEDUP_REMOVED lines=8> */
[----:B------:R-:W1:Y:S06]  /*13d60*/  SHFL.IDX PT, R4, R2, 0x1, 0x181f ;  /* 0x00381f0002047f89 */ /* 0x000e6c00000e0000 */
[----:B0-----:R-:W-:-:S05]  /*13d70*/  @!P0 LEA R5, P2, R9, R5, 0x1 ;  /* 0x0000000509058211 */ /* 0x001fca00078408ff */
[----:B-1----:R-:W-:-:S05]  /*13d80*/  @!P0 IMAD.X R4, RZ, RZ, R4, P2 ;  /* 0x000000ffff048224 */ /* 0x002fca00010e0604 */
[----:B------:R-:W-:-:S04]  /*13d90*/  @!P0 LOP3.LUT R5, R5, R4, RZ, 0x3c, !PT ;  /* 0x0000000405058212 */ /* 0x000fc800078e3cff */
[----:B------:R-:W-:-:S04]  /*13da0*/  @!P0 LOP3.LUT R4, R5, R4, RZ, 0x3c, !PT ;  /* 0x0000000405048212 */ /* 0x000fc800078e3cff */
[----:B------:R-:W-:-:S05]  /*13db0*/  @!P0 LOP3.LUT R5, R5, R4, RZ, 0x3c, !PT ;  /* 0x0000000405058212 */ /* 0x000fca00078e3cff */
        /* <DEDUP_REMOVED lines=41> */
[----:B------:R-:W-:-:S03]  /*14050*/  ISETP.GE.AND P0, PT, R6, R3, PT ;  /* 0x000000030600720c */ /* 0x000fc60003f06270 */
[----:B0-----:R-:W0:Y:S04]  /*14060*/  SHFL.IDX PT, R5, R0, 0x6, 0x181f ;  /* 0x00d81f0000057f89 */ /* 0x001e2800000e0000 */
[----:B------:R-:W1:Y:S04]  /*14070*/  SHFL.IDX PT, R4, R2, 0x6, 0x181f ;  /* 0x00d81f0002047f89 */ /* 0x000e6800000e0000 */
[----:B------:R-:W2:Y:S02]  /*14080*/  SHFL.IDX PT, R0, R0, 0x7, 0x181f ;  /* 0x00f81f0000007f89 */ /* 0x000ea400000e0000 */
[----:B0-----:R-:W-:-:S05]  /*14090*/  @!P0 LEA R5, P2, R9, R5, 0x1 ;  /* 0x0000000509058211 */ /* 0x001fca00078408ff */
[----:B-1----:R-:W-:-:S05]  /*140a0*/  @!P0 IMAD.X R4, RZ, RZ, R4, P2 ;  /* 0x000000ffff048224 */ /* 0x002fca00010e0604 */
[----:B------:R-:W-:-:S04]  /*140b0*/  @!P0 LOP3.LUT R5, R5, R4, RZ, 0x3c, !PT ;  /* 0x0000000405058212 */ /* 0x000fc800078e3cff */
[----:B------:R-:W-:-:S04]  /*140c0*/  @!P0 LOP3.LUT R4, R5, R4, RZ, 0x3c, !PT ;  /* 0x0000000405048212 */ /* 0x000fc800078e3cff */
[----:B------:R-:W-:-:S05]  /*140d0*/  @!P0 LOP3.LUT R5, R5, R4, RZ, 0x3c, !PT ;  /* 0x0000000405058212 */ /* 0x000fca00078e3cff */
[----:B------:R0:W-:Y:S04]  /*140e0*/  @!P0 LDGSTS.E.BYPASS.LTC128B.128 [R8+0x1b400], desc[UR40][R4.64], !P1 ;  /* 0x1b40000004088fae */ /* 0x0001e8000c901d68 */
[----:B0-2---:R0:W1:Y:S02]  /*140f0*/  SHFL.IDX PT, R4, R2, 0x7, 0x181f ;  /* 0x00f81f0002047f89 */ /* 0x00506400000e0000 */
.L_x_1018:
[----:B------:R-:W-:-:S05]  /*14100*/  VIADD R17, R17, 0x70 ;  /* 0x0000007011117836 */ /* 0x000fca0000000000 */
[----:B------:R-:W-:-:S13]  /*14110*/  ISETP.GE.AND P0, PT, R17, R3, PT ;  /* 0x000000031100720c */ /* 0x000fda0003f06270 */
[----:B0-----:R-:W-:-:S05]  /*14120*/  @!P0 LEA R2, P2, R9, R0, 0x1 ;  /* 0x0000000009028211 */ /* 0x001fca00078408ff */
[----:B-1----:R-:W-:-:S05]  /*14130*/  @!P0 IMAD.X R3, RZ, RZ, R4, P2 ;  /* 0x000000ffff038224 */ /* 0x002fca00010e0604 */
[----:B------:R-:W-:Y:S01]  /*14140*/  @!PT LDS RZ, [RZ] ;  /* 0x00000000fffff984 */ /* 0x000fe20000000800 */
[----:B------:R-:W-:Y:S01]  /*14150*/  @!PT LDS RZ, [RZ] ;  /* 0x00000000fffff984 */ /* 0x000fe20000000800 */
[----:B------:R-:W-:Y:S01]  /*14160*/  @!PT LDS RZ, [RZ] ;  /* 0x00000000fffff984 */ /* 0x000fe20000000800 */
[----:B------:R0:W-:Y:S01]  /*14170*/  @!P0 LDGSTS.E.BYPASS.LTC128B.128 [R8+0x1bc00], desc[UR40][R2.64], !P1 ;  /* 0x1bc0000002088fae */ /* 0x0001e2000c901d68 */
[----:B------:R-:W-:Y:S01]  /*14180*/  PLOP3.LUT P0, PT, PT, PT, PT, 0x80, 0x0 ;  /* 0x000000000000781c */ /* 0x000fe20003f0f070 */
[----:B------:R-:W-:-:S12]  /*14190*/  NOP ;  /* 0x0000000000007918 */ /* 0x000fd80000000000 */
.L_x_863:
        /* <DEDUP_REMOVED lines=16> */
[----:B------:R-:W1:Y:S03]  /*142a0*/  SYNCS.PHASECHK.TRANS64.TRYWAIT P0, [R22+URZ+0x22820], R3 ;  /* 0x02282003160075a7 */ /* 0x000e66000800017f */
[----:B01----:R-:W-:Y:S05]  /*142b0*/  @!P0 BRA `(.L_x_865) ;  /* 0x0000004c00b08947 */ /* 0x003fea0003800000 */
.L_x_1019:
[----:B------:R-:W-:Y:S05]  /*142c0*/  BSYNC B0 ;  /* 0x0000000000007941 */ /* 0x000fea0003800000 */
.L_x_864:
[----:B------:R-:W2:Y:S02]  /*142d0*/  LDL R0, [R1+0x3c] ;  /* 0x00003c0001007983 */ /* 0x000ea40000100800 */
[----:B--2---:R-:W-:-:S13]  /*142e0*/  ISETP.NE.AND P0, PT, R0, 0x3, PT ;  /* 0x000000030000780c */ /* 0x004fda0003f05270 */
[----:B------:R-:W-:Y:S05]  /*142f0*/  @!P0 BRA `(.L_x_866) ;  /* 0x0000000000048947 */ /* 0x000fea0003800000 */
[----:B------:R-:W-:Y:S01]  /*14300*/  BPT.TRAP 0x1 ;  /* 0x000000040000795c */ /* 0x000fe20000300000 */
.L_x_866:
[----:B0-----:R-:W-:Y:S01]  /*14310*/  SHF.L.U32 R3, R26, 0x1f, RZ ;  /* 0x0000001f1a037819 */ /* 0x001fe200000006ff */
[----:B------:R-:W-:Y:S03]  /*14320*/  BSSY B0, `(.L_x_867) ;  /* 0x0000003000007945 */ /* 0x000fe60003800000 */
[----:B------:R-:W0:Y:S02]  /*14330*/  SYNCS.PHASECHK.TRANS64.TRYWAIT P0, [R32+URZ+0x22860], R3 ;  /* 0x02286003200075a7 */ /* 0x000e24000800017f */
[----:B0-----:R-:W-:Y:S05]  /*14340*/  @!P0 BRA `(.L_x_868) ;  /* 0x0000004c00a08947 */ /* 0x001fea0003800000 */
.L_x_1020:
[----:B------:R-:W-:Y:S05]  /*14350*/  BSYNC B0 ;  /* 0x0000000000007941 */ /* 0x000fea0003800000 */
.L_x_867:
[----:B------:R-:W2:Y:S01]  /*14360*/  LDL.LU R0, [R1+0x30] ;  /* 0x0000300001007983 */ /* 0x000ea20000300800 */
[----:B------:R-:W-:-:S03]  /*14370*/  ULDC.64 UR4, c[0x0][0x328] ;  /* 0x0000ca0000047ab9 */ /* 0x000fc60000000a00 */
[----:B------:R-:W3:Y:S01]  /*14380*/  LDL.LU R4, [R1+0x34] ;  /* 0x0000340001047983 */ /* 0x000ee20000300800 */
[----:B0-----:R-:W-:-:S04]  /*14390*/  IMAD.WIDE.U32 R2, R37, UR4, RZ ;  /* 0x0000000425027c25 */ /* 0x001fc8000f8e00ff */
[----:B--2---:R-:W-:-:S04]  /*143a0*/  IMAD R0, R0, UR4, RZ ;  /* 0x0000000400007c24 */ /* 0x004fc8000f8e02ff */
        /* <DEDUP_REMOVED lines=19> */
[----:B------:R-:W-:Y:S01]  /*144e0*/  IMAD R4, R4, 0x2, R22 ;  /* 0x0000000204047824 */ /* 0x000fe200078e0216 */
[C---:B------:R-:W-:Y:S01]  /*144f0*/  LOP3.LUT P2, RZ, R35.reuse, 0x2, RZ, 0xc0, !PT ;  /* 0x0000000223ff7812 */ /* 0x040fe2000784c0ff */
[----:B------:R-:W1:Y:S01]  /*14500*/  SHFL.IDX PT, R2, R5, RZ, 0x181f ;  /* 0x00181fff05027589 */ /* 0x000e6200000e0000 */
[----:B------:R-:W-:-:S03]  /*14510*/  LOP3.LUT P1, RZ, R35, 0x4, RZ, 0xc0, !PT ;  /* 0x0000000423ff7812 */ /* 0x000fc6000782c0ff */
[----:B------:R-:W2:Y:S01]  /*14520*/  SHFL.IDX PT, R3, R6, RZ, 0x181f ;  /* 0x00181fff06037589 */ /* 0x000ea200000e0000 */
[----:B------:R-:W-:-:S03]  /*14530*/  ISETP.LT.OR P4, PT, R33, 0x1, !P1 ;  /* 0x000000012100780c */ /* 0x000fc60004f81670 */
[----:B------:R-:W3:Y:S01]  /*14540*/  SHFL.IDX PT, R14, R5, 0x1, 0x181f ;  /* 0x00381f00050e7f89 */ /* 0x000ee200000e0000 */
[----:B0-----:R-:W-:-:S05]  /*14550*/  IMAD.SHL.U32 R7, R7, 0x8, RZ ;  /* 0x0000000807077824 */ /* 0x001fca00078e00ff */
[----:B------:R-:W-:-:S05]  /*14560*/  LOP3.LUT R7, R7, 0x38, RZ, 0xc0, !PT ;  /* 0x0000003807077812 */ /* 0x000fca00078ec0ff */
[----:B------:R-:W-:Y:S01]  /*14570*/  IMAD.SHL.U32 R0, R7, 0x2, RZ ;  /* 0x0000000207007824 */ /* 0x000fe200078e00ff */
[----:B------:R-:W-:-:S04]  /*14580*/  LOP3.LUT R7, R35, 0x1, RZ, 0xc0, !PT ;  /* 0x0000000123077812 */ /* 0x000fc800078ec0ff */
[----:B-1----:R-:W-:Y:S02]  /*14590*/  IADD3 R2, P0, R2, R0, RZ ;  /* 0x0000000002027210 */ /* 0x002fe40007f1e0ff */
[----:B------:R-:W-:-:S03]  /*145a0*/  ISETP.NE.U32.AND P3, PT, R7, 0x1, PT ;  /* 0x000000010700780c */ /* 0x000fc60003f65070 */
[----:B--2---:R-:W-:Y:S01]  /*145b0*/  IMAD.X R3, RZ, RZ, R3, P0 ;  /* 0x000000ffff037224 */ /* 0x004fe200000e0603 */
[----:B------:R-:W-:-:S13]  /*145c0*/  ISETP.LT.OR P0, PT, R33, 0x1, P3 ;  /* 0x000000012100780c */ /* 0x000fda0001f01670 */
[----:B------:R-:W-:Y:S01]  /*145d0*/  LDGSTS.E.BYPASS.LTC128B.128 [R4+0x400], desc[UR40][R2.64], !P0 ;  /* 0x0040000002047fae */ /* 0x000fe2000c101d68 */
[----:B------:R-:W-:-:S13]  /*145e0*/  ISETP.LT.OR P0, PT, R33, 0x1, !P2 ;  /* 0x000000012100780c */ /* 0x000fda0005701670 */
[----:B------:R-:W-:Y:S01]  /*145f0*/  LDGSTS.E.BYPASS.LTC128B.128 [R4+0x3400], desc[UR40][R2.64+0x80], !P0 ;  /* 0x0340008002047fae */ /* 0x000fe2000c101d68 */
[----:B------:R-:W-:-:S03]  /*14600*/  LOP3.LUT P0, RZ, R35, 0x8, RZ, 0xc0, !PT ;  /* 0x0000000823ff7812 */ /* 0x000fc6000780c0ff */
[----:B------:R-:W-:Y:S01]  /*14610*/  LDGSTS.E.BYPASS.LTC128B.128 [R4+0x6400], desc[UR40][R2.64+0x100], !P4 ;  /* 0x0640010002047fae */ /* 0x000fe2000e101d68 */
[----:B------:R-:W-:-:S13]  /*14620*/  ISETP.LT.OR P4, PT, R33, 0x1, !P0 ;  /* 0x000000012100780c */ /* 0x000fda0004781670 */
[----:B------:R0:W-:Y:S01]  /*14630*/  LDGSTS.E.BYPASS.LTC128B.128 [R4+0x9400], desc[UR40][R2.64+0x180], !P4 ;  /* 0x0940018002047fae */ /* 0x0001e2000e101d68 */
[----:B---3--:R-:W-:-:S03]  /*14640*/  IADD3 R8, P4, R14, R0, RZ ;  /* 0x000000000e087210 */ /* 0x008fc60007f9e0ff */
[----:B------:R-:W-:Y:S04]  /*14650*/  SHFL.IDX PT, R14, R5, 0x2, 0x181f ;  /* 0x00581f00050e7f89 */ /* 0x000fe800000e0000 */
[----:B0-----:R-:W0:Y:S02]  /*14660*/  SHFL.IDX PT, R3, R6, 0x1, 0x181f ;  /* 0x00381f0006037f89 */ /* 0x001e2400000e0000 */
[----:B0-----:R-:W-:Y:S01]  /*14670*/  IMAD.X R9, RZ, RZ, R3, P4 ;  /* 0x000000ffff097224 */ /* 0x001fe200020e0603 */
        /* <DEDUP_REMOVED lines=8> */
[----:B------:R1:W-:Y:S01]  /*14700*/  LDGSTS.E.BYPASS.LTC128B.128 [R4+0x9c00], desc[UR40][R8.64+0x180], !P4 ;  /* 0x09c0018008047fae */ /* 0x0003e2000e101d68 */
[----:B------:R-:W-:-:S03]  /*14710*/  IADD3 R2, P4, R14, R0, RZ ;  /* 0x000000000e027210 */ /* 0x000fc60007f9e0ff */
[----:B------:R-:W1:Y:S02]  /*14720*/  SHFL.IDX PT, R14, R5, 0x3, 0x181f ;  /* 0x00781f00050e7f89 */ /* 0x000e6400000e0000 */
        /* <DEDUP_REMOVED lines=9> */
[----:B-1----:R-:W-:-:S03]  /*147c0*/  IADD3 R8, P4, R14, R0, RZ ;  /* 0x000000000e087210 */ /* 0x002fc60007f9e0ff */
[----:B------:R-:W-:Y:S04]  /*147d0*/  SHFL.IDX PT, R14, R5, 0x4, 0x181f ;  /* 0x00981f00050e7f89 */ /* 0x000fe800000e0000 */
[----:B0-----:R-:W0:Y:S02]  /*147e0*/  SHFL.IDX PT, R3, R6, 0x3, 0x181f ;  /* 0x00781f0006037f89 */ /* 0x001e2400000e0000 */
[----:B0-----:R-:W-:Y:S01]  /*147f0*/  IMAD.X R9, RZ, RZ, R3, P4 ;  /* 0x000000ffff097224 */ /* 0x001fe200020e0603 */
[C---:B------:R-:W-:Y:S01]  /*14800*/  ISETP.LT.OR P4, PT, R33.reuse, 0x31, P3 ;  /* 0x000000312100780c */ /* 0x040fe20001f81670 */
[----:B------:R-:W0:Y:S04]  /*14810*/  SHFL.IDX PT, R3, R6, 0x4, 0x181f ;  /* 0x00981f0006037f89 */ /* 0x000e2800000e0000 */
[----:B------:R-:W1:Y:S08]  /*14820*/  SHFL.IDX PT, R6, R6, 0x5, 0x181f ;  /* 0x00b81f0006067f89 */ /* 0x000e7000000e0000 */
[----:B------:R2:W-:Y:S01]  /*14830*/  LDGSTS.E.BYPASS.LTC128B.128 [R4+0x1c00], desc[UR40][R8.64], !P4 ;  /* 0x01c0000008047fae */ /* 0x0005e2000e101d68 */
[----:B------:R-:W-:-:S13]  /*14840*/  ISETP.LT.OR P4, PT, R33, 0x31, !P2 ;  /* 0x000000312100780c */ /* 0x000fda0005781670 */
[----:B------:R2:W-:Y:S01]  /*14850*/  LDGSTS.E.BYPASS.LTC128B.128 [R4+0x4c00], desc[UR40][R8.64+0x80], !P4 ;  /* 0x04c0008008047fae */ /* 0x0005e2000e101d68 */
[----:B------:R-:W-:-:S13]  /*14860*/  ISETP.LT.OR P4, PT, R33, 0x31, !P1 ;  /* 0x000000312100780c */ /* 0x000fda0004f81670 */
[----:B------:R2:W-:Y:S01]  /*14870*/  LDGSTS.E.BYPASS.LTC128B.128 [R4+0x7c00], desc[UR40][R8.64+0x100], !P4 ;  /* 0x07c0010008047fae */ /* 0x0005e2000e101d68 */
[----:B------:R-:W-:-:S13]  /*14880*/  ISETP.LT.OR P4, PT, R33, 0x31, !P0 ;  /* 0x000000312100780c */ /* 0x000fda0004781670 */
[----:B------:R2:W-:Y:S01]  /*14890*/  LDGSTS.E.BYPASS.LTC128B.128 [R4+0xac00], desc[UR40][R8.64+0x180], !P4 ;  /* 0x0ac0018008047fae */ /* 0x0005e2000e101d68 */
[----:B------:R-:W-:-:S03]  /*148a0*/  IADD3 R2, P4, R14, R0, RZ ;  /* 0x000000000e027210 */ /* 0x000fc60007f9e0ff */
[----:B------:R2:W3:Y:S02]  /*148b0*/  SHFL.IDX PT, R14, R5, 0x5, 0x181f ;  /* 0x00b81f00050e7f89 */ /* 0x0004e400000e0000 */
        /* <DEDUP_REMOVED lines=8> */
[----:B-1-3--:R2:W-:Y:S02]  /*14940*/  LDGSTS.E.BYPASS.LTC128B.128 [R4+0xb400], desc[UR40][R2.64+0x180], !P4 ;  /* 0x0b40018002047fae */ /* 0x00a5e4000e101d68 */
.L_x_1034:
[C---:B------:R-:W-:Y:S02]  /*14950*/  ISETP.LT.OR P3, PT, R33.reuse, 0x51, P3 ;  /* 0x000000512100780c */ /* 0x040fe40001f61670 */
[C---:B------:R-:W-:Y:S02]  /*14960*/  ISETP.LT.OR P2, PT, R33.reuse, 0x51, !P2 ;  /* 0x000000512100780c */ /* 0x040fe40005741670 */
[C---:B------:R-:W-:Y:S02]  /*14970*/  ISETP.LT.OR P1, PT, R33.reuse, 0x51, !P1 ;  /* 0x000000512100780c */ /* 0x040fe40004f21670 */
[----:B0-2---:R-:W-:Y:S02]  /*14980*/  IADD3 R2, P4, R14, R0, RZ ;  /* 0x000000000e027210 */ /* 0x005fe40007f9e0ff */
        /* <DEDUP_REMOVED lines=11> */
.L_x_870:
[----:B------:R-:W-:Y:S02]  /*14a40*/  PLOP3.LUT P1, PT, P1, P0, PT, 0xa2, 0x0 ;  /* 0x000000000000781c */ /* 0x000fe40000f21472 */
[----:B------:R-:W-:-:S08]  /*14a50*/  @P0 R2UR P1, UR4, R32 ;  /* 0x00000000200402ca */ /* 0x000fd00000020000 */
[----:B------:R-:W-:-:S05]  /*14a60*/  @P0 PLOP3.LUT P0, PT, P1, PT, PT, 0x80, 0x0 ;  /* 0x000000000000081c */ /* 0x000fca0000f0f070 */
[----:B------:R-:W-:Y:S01]  /*14a70*/  @!P1 SYNCS.ARRIVE.TRANS64.RED.A0T1 RZ, [UR4+0x22850], RZ ;  /* 0x022850ffffff99a7 */ /* 0x000fe20008200404 */
[----:B------:R-:W-:Y:S07]  /*14a80*/  @!P1 ARRIVES.LDGSTSBAR.64.TRANSCNT [UR4+0x22850] ;  /* 0x02285000ff0099b0 */ /* 0x000fee0008000a84 */
[----:B------:R-:W-:Y:S05]  /*14a90*/  @P0 BRA.U.ANY `(.L_x_870) ;  /* 0xfffffffd00e80947 */ /* 0x000fea000393ffff */
[----:B------:R-:W-:Y:S01]  /*14aa0*/  NOP ;  /* 0x0000000000007918 */ /* 0x000fe20000000000 */
[----:B0-----:R-:W2:Y:S02]  /*14ab0*/  LDL R2, [R1+0x3c] ;  /* 0x00003c0001027983 */ /* 0x001ea40000100800 */
[----:B--2---:R-:W-:-:S13]  /*14ac0*/  ISETP.NE.AND P2, PT, R2, 0x3, PT ;  /* 0x000000030200780c */ /* 0x004fda0003f45270 */
[----:B------:R-:W-:Y:S05]  /*14ad0*/  @!P2 BRA `(.L_x_871) ;  /* 0x000000000004a947 */ /* 0x000fea0003800000 */
[----:B------:R-:W-:Y:S01]  /*14ae0*/  BPT.TRAP 0x1 ;  /* 0x000000040000795c */ /* 0x000fe20000300000 */
.L_x_871:
[----:B------:R-:W2:Y:S01]  /*14af0*/  LDL.LU R2, [R1+0x4] ;  /* 0x0000040001027983 */ /* 0x000ea20000300800 */
[----:B------:R0:W-:Y:S01]  /*14b00*/  SYNCS.ARRIVE.TRANS64.A1T0 RZ, [R32+URZ+0x22850], RZ ;  /* 0x022850ff20ff79a7 */ /* 0x0001e2000810003f */
[----:B------:R-:W-:Y:S01]  /*14b10*/  BSSY B0, `(.L_x_872) ;  /* 0x00000e1000007945 */ /* 0x000fe20003800000 */
[----:B--2---:R-:W-:-:S13]  /*14b20*/  ISETP.GE.AND P0, PT, R2, 0x61, PT ;  /* 0x000000610200780c */ /* 0x004fda0003f06270 */
[----:B0-----:R-:W-:Y:S05]  /*14b30*/  @!P0 BRA `(.L_x_873) ;  /* 0x0000000c00788947 */ /* 0x001fea0003800000 */
[----:B------:R-:W2:Y:S02]  /*14b40*/  LDL.LU R2, [R1+0x2c] ;  /* 0x00002c0001027983 */ /* 0x000ea40000300800 */
[----:B--2---:R-:W-:-:S07]  /*14b50*/  VIADD R10, R2, 0xfffffffe ;  /* 0xfffffffe020a7836 */ /* 0x004fce0000000000 */
.L_x_886:
[----:B--2---:R-:W2:Y:S01]  /*14b60*/  LDL R12, [R1+0x3c] ;  /* 0x00003c00010c7983 */ /* 0x004ea20000100800 */
[----:B0-----:R-:W0:Y:S01]  /*14b70*/  LDC R6, c[0x0][0x430] ;  /* 0x00010c00ff067b82 */ /* 0x001e220000000800 */
[----:B------:R-:W1:Y:S01]  /*14b80*/  S2R R2, SR_TID.X ;  /* 0x0000000000027919 */ /* 0x000e620000002100 */
[----:B---3--:R-:W3:Y:S01]  /*14b90*/  S2R R4, SR_TID.X ;  /* 0x0000000000047919 */ /* 0x008ee20000002100 */
[----:B0-----:R-:W-:Y:S02]  /*14ba0*/  ISETP.NE.AND P0, PT, R6, 0x1, PT ;  /* 0x000000010600780c */ /* 0x001fe40003f05270 */
[----:B-1----:R-:W-:-:S11]  /*14bb0*/  LOP3.LUT R2, R2, 0x7f, RZ, 0xc0, !PT ;  /* 0x0000007f02027812 */ /* 0x002fd600078ec0ff */
[----:B------:R-:W0:Y:S01]  /*14bc0*/  @P0 LDC R3, c[0x0][0x438] ;  /* 0x00010e00ff030b82 */ /* 0x000e220000000800 */
[----:B---3--:R-:W-:Y:S01]  /*14bd0*/  IMAD.SHL.U32 R4, R4, 0x10, RZ ;  /* 0x0000001004047824 */ /* 0x008fe200078e00ff */
[----:B------:R-:W-:-:S04]  /*14be0*/  SHF.R.U32.HI R2, RZ, 0x3, R2 ;  /* 0x00000003ff027819 */ /* 0x000fc80000011602 */
[----:B------:R-:W-:Y:S02]  /*14bf0*/  LOP3.LUT R4, R2, 0x70, R4, 0xf8, !PT ;  /* 0x0000007002047812 */ /* 0x000fe400078ef804 */
[----:B------:R-:W1:Y:S02]  /*14c00*/  @P0 LDC R2, c[0x0][0x434] ;  /* 0x00010d00ff020b82 */ /* 0x000e640000000800 */
[----:B------:R-:W-:Y:S01]  /*14c10*/  ISETP.GT.U32.AND P1, PT, R4, 0x5f, PT ;  /* 0x0000005f0400780c */ /* 0x000fe20003f24070 */
[----:B------:R-:W-:-:S04]  /*14c20*/  IMAD R7, R10, 0x60, R31 ;  /* 0x000000600a077824 */ /* 0x000fc800078e021f */
[----:B------:R-:W-:-:S08]  /*14c30*/  IMAD.IADD R7, R4, 0x1, R7 ;  /* 0x0000000104077824 */ /* 0x000fd000078e0207 */
[----:B------:R-:W3:Y:S01]  /*14c40*/  @!P1 LDC.64 R4, c[0x0][0x428] ;  /* 0x00010a00ff049b82 */ /* 0x000ee20000000a00 */
[----:B------:R-:W-:-:S07]  /*14c50*/  IMAD.MOV.U32 R11, RZ, RZ, R7 ;  /* 0x000000ffff0b7224 */ /* 0x000fce00078e0007 */
[----:B------:R-:W4:Y:S01]  /*14c60*/  @!P1 LDC.64 R8, c[0x0][0x418] ;  /* 0x00010600ff089b82 */ /* 0x000f220000000a00 */
[----:B-1----:R-:W-:-:S05]  /*14c70*/  @P0 IMAD.HI.U32 R2, R7, R2, RZ ;  /* 0x0000000207020227 */ /* 0x002fca00078e00ff */
[----:B0-----:R-:W-:-:S04]  /*14c80*/  @P0 SHF.R.U32.HI R11, RZ, R3, R2 ;  /* 0x00000003ff0b0219 */ /* 0x001fc80000011602 */
[--C-:B------:R-:W-:Y:S01]  /*14c90*/  @!P1 SHF.R.S32.HI R3, RZ, 0x1f, R11.reuse ;  /* 0x0000001fff039819 */ /* 0x100fe2000001140b */
[----:B------:R-:W-:-:S04]  /*14ca0*/  @!P1 IMAD.MOV.U32 R2, RZ, RZ, R11 ;  /* 0x000000ffff029224 */ /* 0x000fc800078e000b */
[----:B---3--:R-:W-:-:S04]  /*14cb0*/  @!P1 IMAD.WIDE.U32 R2, R29, R4, R2 ;  /* 0x000000041d029225 */ /* 0x008fc800078e0002 */
[----:B------:R-:W-:-:S04]  /*14cc0*/  @!P1 IMAD R4, R34, R4, RZ ;  /* 0x0000000422049224 */ /* 0x000fc800078e02ff */
[----:B------:R-:W-:Y:S01]  /*14cd0*/  @!P1 IMAD R5, R29, R5, R4 ;  /* 0x000000051d059224 */ /* 0x000fe200078e0204 */
[----:B----4-:R-:W-:-:S03]  /*14ce0*/  @!P1 LEA R8, P0, R2, R8, 0x2 ;  /* 0x0000000802089211 */ /* 0x010fc600078010ff */
[----:B------:R-:W-:Y:S02]  /*14cf0*/  @!P1 IMAD.IADD R3, R5, 0x1, R3 ;  /* 0x0000000105039824 */ /* 0x000fe400078e0203 */
[----:B------:R-:W-:-:S03]  /*14d00*/  IMAD.MOV.U32 R5, RZ, RZ, RZ ;  /* 0x000000ffff057224 */ /* 0x000fc600078e00ff */
[----:B------:R-:W-:Y:S01]  /*14d10*/  @!P1 LEA.HI.X R9, R2, R9, R3, 0x2, P0 ;  /* 0x0000000902099211 */ /* 0x000fe200000f1403 */
[----:B------:R-:W-:-:S04]  /*14d20*/  VIADD R25, R25, 0x1 ;  /* 0x0000000119197836 */ /* 0x000fc80000000000 */
[----:B------:R0:W5:Y:S01]  /*14d30*/  @!P1 LDG.E R5, desc[UR40][R8.64] ;  /* 0x0000002808059981 */ /* 0x000162000c1e1900 */
[----:B------:R-:W-:Y:S01]  /*14d40*/  IMAD.MOV R2, RZ, RZ, -R11 ;  /* 0x000000ffff027224 */ /* 0x000fe200078e0a0b */
[----:B------:R-:W-:-:S03]  /*14d50*/  ISETP.NE.AND P0, PT, R25, 0x2, PT ;  /* 0x000000021900780c */ /* 0x000fc60003f05270 */
[----:B------:R-:W-:Y:S01]  /*14d60*/  IMAD R6, R6, R2, R7 ;  /* 0x0000000206067224 */ /* 0x000fe200078e0207 */
[----:B------:R-:W-:Y:S01]  /*14d70*/  SEL R3, RZ, 0x1, P0 ;  /* 0x00000001ff037807 */ /* 0x000fe20000000000 */
[----:B------:R-:W-:Y:S01]  /*14d80*/  IMAD.MOV.U32 R2, RZ, RZ, R10 ;  /* 0x000000ffff027224 */ /* 0x000fe200078e000a */
[----:B------:R-:W-:Y:S05]  /*14d90*/  YIELD ;  /* 0x0000000000007946 */ /* 0x000fea0003800000 */
[----:B------:R-:W-:Y:S01]  /*14da0*/  SEL R25, R25, RZ, P0 ;  /* 0x000000ff19197207 */ /* 0x000fe20000000000 */
[----:B------:R-:W-:Y:S01]  /*14db0*/  VIADD R10, R10, 0xffffffff ;  /* 0xffffffff0a0a7836 */ /* 0x000fe20000000000 */
[----:B------:R-:W-:-:S02]  /*14dc0*/  LOP3.LUT R26, R26, R3, RZ, 0x3c, !PT ;  /* 0x000000031a1a7212 */ /* 0x000fc400078e3cff */
[----:B------:R-:W-:Y:S02]  /*14dd0*/  ISETP.GT.AND P2, PT, R2, RZ, PT ;  /* 0x000000ff0200720c */ /* 0x000fe40003f44270 */
[----:B--2---:R-:W-:-:S13]  /*14de0*/  ISETP.NE.AND P1, PT, R12, 0x3, PT ;  /* 0x000000030c00780c */ /* 0x004fda0003f25270 */
[----:B0-----:R-:W-:Y:S05]  /*14df0*/  @!P1 BRA `(.L_x_874) ;  /* 0x0000000000049947 */ /* 0x001fea0003800000 */
[----:B------:R-:W-:Y:S01]  /*14e00*/  BPT.TRAP 0x1 ;  /* 0x000000040000795c */ /* 0x000fe20000300000 */
.L_x_874:
[----:B------:R-:W-:Y:S01]  /*14e10*/  LEA R4, R25, R22, 0x3 ;  /* 0x0000001619047211 */ /* 0x000fe200078e18ff */
[----:B------:R-:W-:Y:S01]  /*14e20*/  BSSY B1, `(.L_x_875) ;  /* 0x0000005000017945 */ /* 0x000fe20003800000 */
[----:B------:R-:W-:Y:S02]  /*14e30*/  SHF.L.U32 R21, R26, 0x1f, RZ ;  /* 0x0000001f1a157819 */ /* 0x000fe400000006ff */
[----:B------:R-:W-:Y:S02]  /*14e40*/  SHF.R.S32.HI R17, RZ, 0x1f, R6 ;  /* 0x0000001fff117819 */ /* 0x000fe40000011406 */
[----:B------:R-:W0:Y:S02]  /*14e50*/  SYNCS.PHASECHK.TRANS64.TRYWAIT P0, [R4+URZ+0x22840], R21 ;  /* 0x02284015040075a7 */ /* 0x000e24000800017f */
[----:B0-----:R-:W-:Y:S05]  /*14e60*/  @!P0 BRA `(.L_x_876) ;  /* 0x0000004c00388947 */ /* 0x001fea0003800000 */
.L_x_1035:
[----:B------:R-:W-:Y:S05]  /*14e70*/  BSYNC B1 ;  /* 0x0000000000017941 */ /* 0x000fea0003800000 */
.L_x_875:
        /* <DEDUP_REMOVED lines=21> */
[----:B------:R-:W-:Y:S01]  /*14fd0*/  IMAD R7, R25, 0x1800, R30 ;  /* 0x0000180019077824 */ /* 0x000fe200078e021e */
[----:B------:R-:W-:Y:S06]  /*14fe0*/  BRA.DIV UR4, `(.L_x_877) ;  /* 0x0000004a04ec7947 */ /* 0x000fec000b800000 */
[----:B------:R-:W1:Y:S01]  /*14ff0*/  SHFL.IDX PT, R2, R8, RZ, 0x181f ;  /* 0x00181fff08027589 */ /* 0x000e6200000e0000 */
[----:B------:R-:W-:-:S03]  /*15000*/  IMAD R7, R7, 0x2, R22 ;  /* 0x0000000207077824 */ /* 0x000fc600078e0216 */
[----:B------:R-:W2:Y:S01]  /*15010*/  SHFL.IDX PT, R3, R9, RZ, 0x181f ;  /* 0x00181fff09037589 */ /* 0x000ea200000e0000 */
[----:B-1----:R-:W-:-:S05]  /*15020*/  IADD3 R2, P0, R2, R0, RZ ;  /* 0x0000000002027210 */ /* 0x002fca0007f1e0ff */
[----:B--2---:R-:W-:-:S05]  /*15030*/  IMAD.X R3, RZ, RZ, R3, P0 ;  /* 0x000000ffff037224 */ /* 0x004fca00000e0603 */
[----:B------:R-:W-:Y:S01]  /*15040*/  @!PT LDS RZ, [RZ] ;  /* 0x00000000fffff984 */ /* 0x000fe20000000800 */
[----:B------:R1:W-:Y:S04]  /*15050*/  LDGSTS.E.BYPASS.LTC128B.128 [R7+0x1c400], desc[UR40][R2.64], !P1 ;  /* 0x1c40000002077fae */ /* 0x0003e8000c901d68 */
[----:B-1----:R-:W1:Y:S04]  /*15060*/  SHFL.IDX PT, R2, R8, 0x1, 0x181f ;  /* 0x00381f0008027f89 */ /* 0x002e6800000e0000 */
[----:B------:R-:W2:Y:S01]  /*15070*/  SHFL.IDX PT, R3, R9, 0x1, 0x181f ;  /* 0x00381f0009037f89 */ /* 0x000ea200000e0000 */
[----:B-1----:R-:W-:-:S05]  /*15080*/  IADD3 R2, P0, R2, R0, RZ ;  /* 0x0000000002027210 */ /* 0x002fca0007f1e0ff */
[----:B--2---:R-:W-:-:S05]  /*15090*/  IMAD.X R3, RZ, RZ, R3, P0 ;  /* 0x000000ffff037224 */ /* 0x004fca00000e0603 */
        /* <DEDUP_REMOVED lines=12> */
[----:B------:R-:W2:Y:S04]  /*15160*/  SHFL.IDX PT, R3, R9, 0x4, 0x181f ;  /* 0x00981f0009037f89 */ /* 0x000ea800000e0000 */
[----:B------:R-:W3:Y:S01]  /*15170*/  SHFL.IDX PT, R9, R9, 0x5, 0x181f ;  /* 0x00b81f0009097f89 */ /* 0x000ee200000e0000 */
[----:B-1----:R-:W-:-:S05]  /*15180*/  IADD3 R2, P0, R2, R0, RZ ;  /* 0x0000000002027210 */ /* 0x002fca0007f1e0ff */
[----:B--2---:R-:W-:-:S05]  /*15190*/  IMAD.X R3, RZ, RZ, R3, P0 ;  /* 0x000000ffff037224 */ /* 0x004fca00000e0603 */
[----:B------:R1:W-:Y:S04]  /*151a0*/  LDGSTS.E.BYPASS.LTC128B.128 [R7+0x1e400], desc[UR40][R2.64], !P1 ;  /* 0x1e40000002077fae */ /* 0x0003e8000c901d68 */
[----:B-1-3--:R1:W2:Y:S02]  /*151b0*/  SHFL.IDX PT, R2, R8, 0x5, 0x181f ;  /* 0x00b81f0008027f89 */ /* 0x00a2a400000e0000 */
.L_x_1049:
        /* <DEDUP_REMOVED lines=8> */
.L_x_878:
[----:B------:R-:W-:Y:S02]  /*15240*/  PLOP3.LUT P1, PT, P1, P0, PT, 0xa2, 0x0 ;  /* 0x000000000000781c */ /* 0x000fe40000f21472 */
[----:B------:R-:W-:-:S08]  /*15250*/  @P0 R2UR P1, UR4, R4 ;  /* 0x00000000040402ca */ /* 0x000fd00000020000 */
[----:B------:R-:W-:-:S05]  /*15260*/  @P0 PLOP3.LUT P0, PT, P1, PT, PT, 0x80, 0x0 ;  /* 0x000000000000081c */ /* 0x000fca0000f0f070 */
[----:B------:R-:W-:Y:S01]  /*15270*/  @!P1 SYNCS.ARRIVE.TRANS64.RED.A0T1 RZ, [UR4+0x22830], RZ ;  /* 0x022830ffffff99a7 */ /* 0x000fe20008200404 */
[----:B------:R-:W-:Y:S07]  /*15280*/  @!P1 ARRIVES.LDGSTSBAR.64.TRANSCNT [UR4+0x22830] ;  /* 0x02283000ff0099b0 */ /* 0x000fee0008000a84 */
[----:B------:R-:W-:Y:S05]  /*15290*/  @P0 BRA.U.ANY `(.L_x_878) ;  /* 0xfffffffd00e80947 */ /* 0x000fea000393ffff */
[----:B------:R-:W-:Y:S01]  /*152a0*/  NOP ;  /* 0x0000000000007918 */ /* 0x000fe20000000000 */
[----:B--2---:R-:W2:Y:S02]  /*152b0*/  LDL R2, [R1+0x3c] ;  /* 0x00003c0001027983 */ /* 0x004ea40000100800 */
[----:B--2---:R-:W-:-:S13]  /*152c0*/  ISETP.NE.AND P3, PT, R2, 0x3, PT ;  /* 0x000000030200780c */ /* 0x004fda0003f65270 */
[----:B------:R-:W-:Y:S05]  /*152d0*/  @!P3 BRA `(.L_x_879) ;  /* 0x000000000004b947 */ /* 0x000fea0003800000 */
[----:B------:R-:W-:Y:S01]  /*152e0*/  BPT.TRAP 0x1 ;  /* 0x000000040000795c */ /* 0x000fe20000300000 */
.L_x_879:
[----:B------:R2:W-:Y:S01]  /*152f0*/  SYNCS.ARRIVE.TRANS64.A1T0 RZ, [R4+URZ+0x22830], RZ ;  /* 0x022830ff04ff79a7 */ /* 0x0005e2000810003f */
[----:B------:R-:W-:Y:S05]  /*15300*/  @!P3 BRA `(.L_x_880) ;  /* 0x000000000004b947 */ /* 0x000fea0003800000 */
[----:B------:R-:W-:Y:S01]  /*15310*/  BPT.TRAP 0x1 ;  /* 0x000000040000795c */ /* 0x000fe20000300000 */
.L_x_880:
[----:B------:R-:W3:Y:S01]  /*15320*/  SYNCS.PHASECHK.TRANS64.TRYWAIT P0, [R4+URZ+0x22860], R21 ;  /* 0x02286015040075a7 */ /* 0x000ee2000800017f */
[----:B------:R-:W-:Y:S04]  /*15330*/  BSSY B1, `(.L_x_881) ;  /* 0x0000002000017945 */ /* 0x000fe80003800000 */
[----:B---3--:R-:W-:Y:S05]  /*15340*/  @!P0 BRA `(.L_x_882) ;  /* 0x0000004c00b88947 */ /* 0x008fea0003800000 */
.L_x_1050:
[----:B------:R-:W-:Y:S05]  /*15350*/  BSYNC B1 ;  /* 0x0000000000017941 */ /* 0x000fea0003800000 */
.L_x_881:
[----:B------:R-:W-:Y:S01]  /*15360*/  ULDC.64 UR4, c[0x0][0x328] ;  /* 0x0000ca0000047ab9 */ /* 0x000fe20000000a00 */
[----:B------:R-:W-:Y:S01]  /*15370*/  LOP3.LUT P5, RZ, R23, 0x10, RZ, 0xc0, !PT ;  /* 0x0000001017ff7812 */ /* 0x000fe200078ac0ff */
[----:B------:R-:W-:Y:S01]  /*15380*/  IMAD R17, R17, UR4, RZ ;  /* 0x0000000411117c24 */ /* 0x000fe2000f8e02ff */
[C---:B------:R-:W-:Y:S01]  /*15390*/  LOP3.LUT P4, RZ, R23.reuse, 0x8, RZ, 0xc0, !PT ;  /* 0x0000000817ff7812 */ /* 0x040fe2000788c0ff */
[C---:B------:R-:W-:Y:S01]  /*153a0*/  IMAD.WIDE.U32 R2, R6.reuse, UR4, RZ ;  /* 0x0000000406027c25 */ /* 0x040fe2000f8e00ff */
[C---:B------:R-:W-:Y:S02]  /*153b0*/  LOP3.LUT P3, RZ, R23.reuse, 0x4, RZ, 0xc0, !PT ;  /* 0x0000000417ff7812 */ /* 0x040fe4000786c0ff */
[----:B------:R-:W-:Y:S01]  /*153c0*/  LOP3.LUT P1, RZ, R23, 0x2, RZ, 0xc0, !PT ;  /* 0x0000000217ff7812 */ /* 0x000fe2000782c0ff */
[----:B------:R-:W-:Y:S01]  /*153d0*/  IMAD R17, R6, UR5, R17 ;  /* 0x0000000506117c24 */ /* 0x000fe2000f8e0211 */
[----:B------:R-:W-:Y:S02]  /*153e0*/  ULDC.64 UR4, c[0x0][0x338] ;  /* 0x0000ce0000047ab9 */ /* 0x000fe40000000a00 */
[----:B------:R-:W-:-:S02]  /*153f0*/  IMAD R20, R20, UR4, RZ ;  /* 0x0000000414147c24 */ /* 0x000fc4000f8e02ff */
[----:B------:R-:W-:Y:S02]  /*15400*/  IMAD.IADD R3, R3, 0x1, R17 ;  /* 0x0000000103037824 */ /* 0x000fe400078e0211 */
        /* <DEDUP_REMOVED lines=10> */
[----:B------:R-:W-:Y:S01]  /*154b0*/  UMOV UR4, 0xffffffff ;  /* 0xffffffff00047882 */ /* 0x000fe20000000000 */
[----:B------:R-:W-:-:S03]  /*154c0*/  IMAD R5, R25, 0x6000, R30 ;  /* 0x0000600019057824 */ /* 0x000fc600078e021e */
[----:B------:R-:W-:Y:S01]  /*154d0*/  LEA.HI.X R7, R2, UR5, R7, 0x1, P0 ;  /* 0x0000000502077c11 */ /* 0x000fe200080f0c07 */
[----:B------:R-:W-:Y:S06]  /*154e0*/  BRA.DIV UR4, `(.L_x_883) ;  /* 0x0000004e04647947 */ /* 0x000fec000b800000 */
[----:B------:R-:W4:Y:S01]  /*154f0*/  SHFL.IDX PT, R14, R6, RZ, 0x181f ;  /* 0x00181fff060e7589 */ /* 0x000f2200000e0000 */
[----:B------:R-:W-:-:S03]  /*15500*/  IMAD R5, R5, 0x2, R22 ;  /* 0x0000000205057824 */ /* 0x000fc600078e0216 */
[----:B------:R-:W5:Y:S04]  /*15510*/  SHFL.IDX PT, R3, R7, RZ, 0x181f ;  /* 0x00181fff07037589 */ /* 0x000f6800000e0000 */
[----:B-1----:R-:W-:Y:S01]  /*15520*/  SHFL.IDX PT, R8, R7, 0x1, 0x181f ;  /* 0x00381f0007087f89 */ /* 0x002fe200000e0000 */
[----:B----4-:R-:W-:-:S03]  /*15530*/  IADD3 R2, P0, R14, R0, RZ ;  /* 0x000000000e027210 */ /* 0x010fc60007f1e0ff */
[----:B------:R-:W1:Y:S02]  /*15540*/  SHFL.IDX PT, R14, R6, 0x1, 0x181f ;  /* 0x00381f00060e7f89 */ /* 0x000e6400000e0000 */
[----:B-----5:R-:W-:-:S05]  /*15550*/  IMAD.X R3, RZ, RZ, R3, P0 ;  /* 0x000000ffff037224 */ /* 0x020fca00000e0603 */
[----:B------:R-:W-:Y:S04]  /*15560*/  LDGSTS.E.BYPASS.LTC128B.128 [R5+0x400], desc[UR40][R2.64], !P5 ;  /* 0x0040000002057fae */ /* 0x000fe8000e901d68 */
[----:B------:R-:W-:Y:S04]  /*15570*/  LDGSTS.E.BYPASS.LTC128B.128 [R5+0x3400], desc[UR40][R2.64+0x80], !P4 ;  /* 0x0340008002057fae */ /* 0x000fe8000e101d68 */
[----:B------:R-:W-:Y:S04]  /*15580*/  LDGSTS.E.BYPASS.LTC128B.128 [R5+0x6400], desc[UR40][R2.64+0x100], !P3 ;  /* 0x0640010002057fae */ /* 0x000fe8000d901d68 */
[----:B------:R1:W-:Y:S02]  /*15590*/  LDGSTS.E.BYPASS.LTC128B.128 [R5+0x9400], desc[UR40][R2.64+0x180], !P1 ;  /* 0x0940018002057fae */ /* 0x0003e4000c901d68 */
[----:B-1----:R-:W-:-:S02]  /*155a0*/  IADD3 R2, P0, R14, R0, RZ ;  /* 0x000000000e027210 */ /* 0x002fc40007f1e0ff */
[----:B------:R-:W1:Y:S03]  /*155b0*/  SHFL.IDX PT, R14, R6, 0x2, 0x181f ;  /* 0x00581f00060e7f89 */ /* 0x000e6600000e0000 */
[----:B------:R-:W-:Y:S02]  /*155c0*/  IMAD.X R3, RZ, RZ, R8, P0 ;  /* 0x000000ffff037224 */ /* 0x000fe400000e0608 */
[----:B------:R-:W4:Y:S04]  /*155d0*/  SHFL.IDX PT, R8, R7, 0x2, 0x181f ;  /* 0x00581f0007087f89 */ /* 0x000f2800000e0000 */
[----:B------:R-:W-:Y:S04]  /*155e0*/  LDGSTS.E.BYPASS.LTC128B.128 [R5+0xc00], desc[UR40][R2.64], !P5 ;  /* 0x00c0000002057fae */ /* 0x000fe8000e901d68 */
[----:B------:R-:W-:Y:S04]  /*155f0*/  LDGSTS.E.BYPASS.LTC128B.128 [R5+0x3c00], desc[UR40][R2.64+0x80], !P4 ;  /* 0x03c0008002057fae */ /* 0x000fe8000e101d68 */
[----:B------:R-:W-:Y:S04]  /*15600*/  LDGSTS.E.BYPASS.LTC128B.128 [R5+0x6c00], desc[UR40][R2.64+0x100], !P3 ;  /* 0x06c0010002057fae */ /* 0x000fe8000d901d68 */
[----:B------:R1:W-:Y:S02]  /*15610*/  LDGSTS.E.BYPASS.LTC128B.128 [R5+0x9c00], desc[UR40][R2.64+0x180], !P1 ;  /* 0x09c0018002057fae */ /* 0x0003e4000c901d68 */
[----:B-1----:R-:W-:-:S02]  /*15620*/  IADD3 R2, P0, R14, R0, RZ ;  /* 0x000000000e027210 */ /* 0x002fc40007f1e0ff */
[----:B------:R-:W1:Y:S03]  /*15630*/  SHFL.IDX PT, R14, R6, 0x3, 0x181f ;  /* 0x00781f00060e7f89 */ /* 0x000e6600000e0000 */
[----:B----4-:R-:W-:Y:S02]  /*15640*/  IMAD.X R3, RZ, RZ, R8, P0 ;  /* 0x000000ffff037224 */ /* 0x010fe400000e0608 */
        /* <DEDUP_REMOVED lines=14> */
[----:B------:R1:W0:Y:S03]  /*15730*/  SHFL.IDX PT, R14, R6, 0x5, 0x181f ;  /* 0x00b81f00060e7f89 */ /* 0x00022600000e0000 */
[----:B----4-:R-:W-:Y:S02]  /*15740*/  IMAD.X R3, RZ, RZ, R8, P0 ;  /* 0x000000ffff037224 */ /* 0x010fe400000e0608 */
[----:B------:R1:W4:Y:S04]  /*15750*/  SHFL.IDX PT, R8, R7, 0x5, 0x181f ;  /* 0x00b81f0007087f89 */ /* 0x00032800000e0000 */
[----:B------:R1:W-:Y:S04]  /*15760*/  LDGSTS.E.BYPASS.LTC128B.128 [R5+0x2400], desc[UR40][R2.64], !P5 ;  /* 0x0240000002057fae */ /* 0x0003e8000e901d68 */
[----:B------:R1:W-:Y:S04]  /*15770*/  LDGSTS.E.BYPASS.LTC128B.128 [R5+0x5400], desc[UR40][R2.64+0x80], !P4 ;  /* 0x0540008002057fae */ /* 0x0003e8000e101d68 */
[----:B------:R1:W-:Y:S04]  /*15780*/  LDGSTS.E.BYPASS.LTC128B.128 [R5+0x8400], desc[UR40][R2.64+0x100], !P3 ;  /* 0x0840010002057fae */ /* 0x0003e8000d901d68 */
[----:B------:R1:W-:Y:S02]  /*15790*/  LDGSTS.E.BYPASS.LTC128B.128 [R5+0xb400], desc[UR40][R2.64+0x180], !P1 ;  /* 0x0b40018002057fae */ /* 0x0003e4000c901d68 */
.L_x_1064:
[----:B01----:R-:W-:-:S05]  /*157a0*/  IADD3 R2, P0, R14, R0, RZ ;  /* 0x000000000e027210 */ /* 0x003fca0007f1e0ff */
        /* <DEDUP_REMOVED lines=10> */
.L_x_884:
[----:B------:R-:W-:Y:S02]  /*15850*/  PLOP3.LUT P1, PT, P1, P0, PT, 0xa2, 0x0 ;  /* 0x000000000000781c */ /* 0x000fe40000f21472 */
[----:B------:R-:W-:-:S08]  /*15860*/  @P0 R2UR P1, UR4, R4 ;  /* 0x00000000040402ca */ /* 0x000fd00000020000 */
[----:B------:R-:W-:-:S05]  /*15870*/  @P0 PLOP3.LUT P0, PT, P1, PT, PT, 0x80, 0x0 ;  /* 0x000000000000081c */ /* 0x000fca0000f0f070 */
[----:B------:R-:W-:Y:S01]  /*15880*/  @!P1 SYNCS.ARRIVE.TRANS64.RED.A0T1 RZ, [UR4+0x22850], RZ ;  /* 0x022850ffffff99a7 */ /* 0x000fe20008200404 */
[----:B------:R-:W-:Y:S07]  /*15890*/  @!P1 ARRIVES.LDGSTSBAR.64.TRANSCNT [UR4+0x22850] ;  /* 0x02285000ff0099b0 */ /* 0x000fee0008000a84 */
[----:B------:R-:W-:Y:S05]  /*158a0*/  @P0 BRA.U.ANY `(.L_x_884) ;  /* 0xfffffffd00e80947 */ /* 0x000fea000393ffff */
[----:B------:R-:W-:Y:S01]  /*158b0*/  NOP ;  /* 0x0000000000007918 */ /* 0x000fe20000000000 */
[----:B0-----:R-:W4:Y:S02]  /*158c0*/  LDL R2, [R1+0x3c] ;  /* 0x00003c0001027983 */ /* 0x001f240000100800 */
[----:B----4-:R-:W-:-:S13]  /*158d0*/  ISETP.NE.AND P3, PT, R2, 0x3, PT ;  /* 0x000000030200780c */ /* 0x010fda0003f65270 */
[----:B------:R-:W-:Y:S05]  /*158e0*/  @!P3 BRA `(.L_x_885) ;  /* 0x000000000004b947 */ /* 0x000fea0003800000 */
[----:B------:R-:W-:Y:S01]  /*158f0*/  BPT.TRAP 0x1 ;  /* 0x000000040000795c */ /* 0x000fe20000300000 */
.L_x_885:
[----:B------:R0:W-:Y:S01]  /*15900*/  SYNCS.ARRIVE.TRANS64.A1T0 RZ, [R4+URZ+0x22850], RZ ;  /* 0x022850ff04ff79a7 */ /* 0x0001e2000810003f */
[----:B------:R-:W-:Y:S05]  /*15910*/  @P2 BRA `(.L_x_886) ;  /* 0xfffffff000902947 */ /* 0x000fea000383ffff */
.L_x_873:
[----:B------:R-:W-:Y:S05]  /*15920*/  BSYNC B0 ;  /* 0x0000000000007941 */ /* 0x000fea0003800000 */
.L_x_872:
[----:B------:R-:W1:Y:S01]  /*15930*/  S2R R2, SR_TID.X ;  /* 0x0000000000027919 */ /* 0x000e620000002100 */
[----:B------:R-:W-:Y:S01]  /*15940*/  VIADD R25, R25, 0x1 ;  /* 0x0000000119197836 */ /* 0x000fe20000000000 */
[----:B------:R-:W-:Y:S04]  /*15950*/  BSSY B0, `(.L_x_887) ;  /* 0x0000013000007945 */ /* 0x000fe80003800000 */
[----:B------:R-:W-:-:S04]  /*15960*/  ISETP.NE.AND P0, PT, R25, 0x2, PT ;  /* 0x000000021900780c */ /* 0x000fc80003f05270 */
[----:B------:R-:W-:-:S04]  /*15970*/  SEL R3, RZ, 0x1, P0 ;  /* 0x00000001ff037807 */ /* 0x000fc80000000000 */
[----:B------:R-:W-:Y:S02]  /*15980*/  LOP3.LUT R26, R26, R3, RZ, 0x3c, !PT ;  /* 0x000000031a1a7212 */ /* 0x000fe400078e3cff */
[----:B-1----:R-:W-:-:S04]  /*15990*/  LOP3.LUT R2, R2, 0x7f, RZ, 0xc0, !PT ;  /* 0x0000007f02027812 */ /* 0x002fc800078ec0ff */
[----:B------:R-:W-:-:S13]  /*159a0*/  ISETP.NE.AND P1, PT, R2, RZ, PT ;  /* 0x000000ff0200720c */ /* 0x000fda0003f25270 */
[----:B------:R-:W-:Y:S05]  /*159b0*/  @P1 BRA `(.L_x_888) ;  /* 0x0000000000301947 */ /* 0x000fea0003800000 */
[----:B------:R-:W1:Y:S01]  /*159c0*/  S2R R5, SR_LANEID ;  /* 0x0000000000057919 */ /* 0x000e620000000000 */
[----:B------:R-:W-:Y:S01]  /*159d0*/  VOTEU.ANY UR4, UPT, PT ;  /* 0x0000000000047886 */ /* 0x000fe200038e0100 */
[----:B------:R-:W4:Y:S01]  /*159e0*/  LDC.64 R2, c[0x0][0xc60] ;  /* 0x00031800ff027b82 */ /* 0x000f220000000a00 */
[----:B------:R-:W1:Y:S02]  /*159f0*/  FLO.U32 R0, UR4 ;  /* 0x0000000400007d00 */ /* 0x000e6400080e0000 */
[----:B-1----:R-:W-:-:S06]  /*15a00*/  ISETP.EQ.U32.AND P1, PT, R0, R5, PT ;  /* 0x000000050000720c */ /* 0x002fcc0003f22070 */
[----:B------:R-:W4:Y:S07]  /*15a10*/  POPC R5, UR4 ;  /* 0x0000000400057d09 */ /* 0x000f2e0008000000 */
[----:B----4-:R-:W4:Y:S01]  /*15a20*/  @P1 ATOMG.E.ADD.STRONG.GPU PT, R3, desc[UR40][R2.64], R5 ;  /* 0x00000005020319a8 */ /* 0x010f2200081ee1e8 */
[----:B0-23--:R-:W0:Y:S02]  /*15a30*/  S2R R4, SR_LTMASK ;  /* 0x0000000000047919 */ /* 0x00de240000003900 */
[----:B0-----:R-:W-:-:S04]  /*15a40*/  LOP3.LUT R4, R4, UR4, RZ, 0xc0, !PT ;  /* 0x0000000404047c12 */ /* 0x001fc8000f8ec0ff */
[----:B------:R-:W0:Y:S01]  /*15a50*/  POPC R7, R4 ;  /* 0x0000000400077309 */ /* 0x000e220000000000 */
[----:B----4-:R-:W0:Y:S02]  /*15a60*/  SHFL.IDX PT, R0, R3, R0, 0x1f ;  /* 0x00001f0003007589 */ /* 0x010e2400000e0000 */
[----:B0-----:R-:W-:-:S07]  /*15a70*/  IADD3 R16, R0, UR36, R7 ;  /* 0x0000002400107c10 */ /* 0x001fce000fffe007 */
.L_x_888:
[----:B------:R-:W-:Y:S05]  /*15a80*/  BSYNC B0 ;  /* 0x0000000000007941 */ /* 0x000fea0003800000 */
.L_x_887:
[----:B------:R-:W-:-:S07]  /*15a90*/  SEL R25, R25, RZ, P0 ;  /* 0x000000ff19197207 */ /* 0x000fce0000000000 */
.L_x_847:
[----:B------:R-:W-:Y:S05]  /*15aa0*/  BSYNC B7 ;  /* 0x0000000000077941 */ /* 0x000fea0003800000 */
.L_x_845:
[----:B------:R-:W-:-:S13]  /*15ab0*/  LOP3.LUT P0, RZ, R23, 0x80, RZ, 0xc0, !PT ;  /* 0x0000008017ff7812 */ /* 0x000fda000780c0ff */
[----:B------:R-:W-:Y:S05]  /*15ac0*/  @!P0 BRA `(.L_x_889) ;  /* 0x0000000000248947 */ /* 0x000fea0003800000 */
[----:B------:R-:W-:Y:S05]  /*15ad0*/  WARPSYNC.ALL ;  /* 0x0000000000007948 */ /* 0x000fea0003800000 */
[----:B------:R-:W1:Y:S08]  /*15ae0*/  S2UR UR5, SR_CgaCtaId ;  /* 0x00000000000579c3 */ /* 0x000e700000008800 */
[----:B------:R-:W-:Y:S06]  /*15af0*/  BAR.SYNC.DEFER_BLOCKING 0x5, 0x180 ;  /* 0x0146000000007b1d */ /* 0x000fec0000010000 */
[----:B------:R-:W-:-:S02]  /*15b00*/  UMOV UR4, 0x400 ;  /* 0x0000040000047882 */ /* 0x000fc40000000000 */
[----:B-1----:R-:W-:-:S06]  /*15b10*/  ULEA UR4, UR5, UR4, 0x18 ;  /* 0x0000000405047291 */ /* 0x002fcc000f8ec03f */
[----:B0-----:R-:W-:-:S05]  /*15b20*/  IMAD.U32 R22, RZ, RZ, UR4 ;  /* 0x00000004ff167e24 */ /* 0x001fca000f8e00ff */
[----:B------:R4:W0:Y:S01]  /*15b30*/  LDS.128 R16, [R22+0x228d0] ;  /* 0x0228d00016107984 */ /* 0x0008220000000c00 */
[----:B------:R-:W-:Y:S06]  /*15b40*/  BAR.ARV 0x4, 0x180 ;  /* 0x0106000000007b1d */ /* 0x000fec0000002000 */
[----:B------:R-:W-:Y:S05]  /*15b50*/  BRA `(.L_x_890) ;  /* 0x0000000800407947 */ /* 0x000fea0003800000 */
.L_x_889:
[----:B------:R-:W1:Y:S01]  /*15b60*/  S2R R8, SR_TID.X ;  /* 0x0000000000087919 */ /* 0x000e620000002100 */
[----:B------:R-:W-:Y:S01]  /*15b70*/  UMOV UR4, 0xffffffff ;  /* 0xffffffff00047882 */ /* 0x000fe20000000000 */
[----:B-1----:R-:W-:-:S04]  /*15b80*/  LOP3.LUT R8, R8, 0x1f, RZ, 0xc0, !PT ;  /* 0x0000001f08087812 */ /* 0x002fc800078ec0ff */
[----:B------:R-:W-:Y:S01]  /*15b90*/  ISETP.NE.AND P0, PT, R8, 0x1f, PT ;  /* 0x0000001f0800780c */ /* 0x000fe20003f05270 */
[----:B------:R-:W-:-:S12]  /*15ba0*/  BRA.DIV UR4, `(.L_x_891) ;  /* 0x0000004e047c7947 */ /* 0x000fd8000b800000 */
[----:B------:R-:W-:Y:S01]  /*15bb0*/  IMAD.IADD R5, R19, 0x1, R8 ;  /* 0x0000000113057824 */ /* 0x000fe200078e0208 */
[----:B------:R-:W-:-:S04]  /*15bc0*/  ULDC UR4, c[0x0][0xc3c] ;  /* 0x00030f0000047ab9 */ /* 0x000fc80000000800 */
[----:B------:R-:W-:-:S13]  /*15bd0*/  ISETP.GE.OR P1, PT, R5, UR4, !P0 ;  /* 0x0000000405007c0c */ /* 0x000fda000c726670 */
[----:B0-----:R-:W0:Y:S02]  /*15be0*/  @!P1 LDC.64 R2, c[0x0][0xc80] ;  /* 0x00032000ff029b82 */ /* 0x001e240000000a00 */
[----:B0-----:R-:W-:-:S06]  /*15bf0*/  @!P1 IMAD.WIDE R2, R5, 0x4, R2 ;  /* 0x0000000405029825 */ /* 0x001fcc00078e0202 */
[----:B------:R-:W4:Y:S01]  /*15c00*/  @!P1 LDG.E R2, desc[UR40][R2.64] ;  /* 0x0000002802029981 */ /* 0x000f22000c1e1900 */
[----:B------:R-:W-:Y:S01]  /*15c10*/  IMAD.MOV.U32 R5, RZ, RZ, RZ ;  /* 0x000000ffff057224 */ /* 0x000fe200078e00ff */
[C---:B------:R-:W-:Y:S02]  /*15c20*/  ISETP.GE.U32.AND P2, PT, R8.reuse, 0x2, PT ;  /* 0x000000020800780c */ /* 0x040fe40003f46070 */
[C---:B------:R-:W-:Y:S01]  /*15c30*/  ISETP.GE.U32.AND P3, PT, R8.reuse, 0x4, PT ;  /* 0x000000040800780c */ /* 0x040fe20003f66070 */
[----:B------:R-:W-:Y:S01]  /*15c40*/  SHFL.IDX PT, R0, R16, RZ, 0x1f ;  /* 0x00001fff10007589 */ /* 0x000fe200000e0000 */
[C---:B------:R-:W-:Y:S02]  /*15c50*/  ISETP.GE.U32.AND P4, PT, R8.reuse, 0x8, PT ;  /* 0x000000080800780c */ /* 0x040fe40003f86070 */
[C---:B------:R-:W-:Y:S01]  /*15c60*/  ISETP.GE.U32.AND P5, PT, R8.reuse, 0x10, PT ;  /* 0x000000100800780c */ /* 0x040fe20003fa6070 */
[----:B--23--:R-:W-:Y:S01]  /*15c70*/  SHFL.IDX PT, R4, R16, 0x1, 0x1f ;  /* 0x00201f0010047f89 */ /* 0x00cfe200000e0000 */
[----:B----4-:R-:W-:Y:S01]  /*15c80*/  @!P1 IMAD.MOV.U32 R5, RZ, RZ, R2 ;  /* 0x000000ffff059224 */ /* 0x010fe200078e0002 */
[----:B------:R-:W-:-:S04]  /*15c90*/  ISETP.NE.AND P1, PT, R8, RZ, PT ;  /* 0x000000ff0800720c */ /* 0x000fc80003f25270 */
        /* <DEDUP_REMOVED lines=15> */
[----:B------:R0:W1:Y:S02]  /*15d90*/  SHFL.IDX PT, R14, R2, 0x1f, 0x1f ;  /* 0x03e01f00020e7f89 */ /* 0x00006400000e0000 */
.L_x_1074:
[----:B------:R-:W-:Y:S02]  /*15da0*/  ULDC UR4, c[0x0][0xc38] ;  /* 0x00030e0000047ab9 */ /* 0x000fe40000000800 */
[----:B------:R-:W-:-:S04]  /*15db0*/  IMAD.U32 R7, RZ, RZ, UR4 ;  /* 0x00000004ff077e24 */ /* 0x000fc8000f8e00ff */
[----:B-1----:R-:W-:-:S04]  /*15dc0*/  IMAD R14, R14, R7, RZ ;  /* 0x000000070e0e7224 */ /* 0x002fc800078e02ff */
[----:B------:R-:W-:-:S05]  /*15dd0*/  IMAD.IADD R9, R4, 0x1, R14 ;  /* 0x0000000104097824 */ /* 0x000fca00078e020e */
[----:B------:R-:W-:-:S13]  /*15de0*/  ISETP.GT.AND P6, PT, R9, R0, PT ;  /* 0x000000000900720c */ /* 0x000fda0003fc4270 */
[----:B------:R-:W-:Y:S05]  /*15df0*/  @P6 BRA `(.L_x_892) ;  /* 0x00000000009c6947 */ /* 0x000fea0003800000 */
.L_x_897:
[----:B0-----:R-:W0:Y:S01]  /*15e00*/  LDC R2, c[0x0][0xc3c] ;  /* 0x00030f00ff027b82 */ /* 0x001e220000000800 */
[----:B------:R-:W-:-:S05]  /*15e10*/  VIADD R19, R19, 0x1f ;  /* 0x0000001f13137836 */ /* 0x000fca0000000000 */
[----:B0-----:R-:W-:-:S13]  /*15e20*/  ISETP.GE.AND P6, PT, R19, R2, PT ;  /* 0x000000021300720c */ /* 0x001fda0003fc6270 */
[----:B------:R-:W-:Y:S05]  /*15e30*/  @P6 BRA `(.L_x_893) ;  /* 0x0000000400446947 */ /* 0x000fea0003800000 */
[----:B------:R-:W0:Y:S01]  /*15e40*/  S2R R3, SR_TID.X ;  /* 0x0000000000037919 */ /* 0x000e220000002100 */
[----:B------:R-:W-:Y:S01]  /*15e50*/  BSSY B0, `(.L_x_894) ;  /* 0x0000009000007945 */ /* 0x000fe20003800000 */
[----:B------:R-:W-:Y:S01]  /*15e60*/  IMAD.MOV.U32 R5, RZ, RZ, RZ ;  /* 0x000000ffff057224 */ /* 0x000fe200078e00ff */
[----:B0-----:R-:W-:-:S05]  /*15e70*/  LOP3.LUT R3, R3, 0x1f, RZ, 0xc0, !PT ;  /* 0x0000001f03037812 */ /* 0x001fca00078ec0ff */
[----:B------:R-:W-:-:S05]  /*15e80*/  IMAD.IADD R7, R19, 0x1, R3 ;  /* 0x0000000113077824 */ /* 0x000fca00078e0203 */
[----:B------:R-:W-:-:S13]  /*15e90*/  ISETP.GE.OR P6, PT, R7, R2, !P0 ;  /* 0x000000020700720c */ /* 0x000fda00047c6670 */
[----:B------:R-:W-:Y:S05]  /*15ea0*/  @P6 BRA `(.L_x_895) ;  /* 0x00000000000c6947 */ /* 0x000fea0003800000 */
[----:B------:R-:W0:Y:S02]  /*15eb0*/  LDC.64 R2, c[0x0][0xc80] ;  /* 0x00032000ff027b82 */ /* 0x000e240000000a00 */
[----:B0-----:R-:W-:-:S05]  /*15ec0*/  IMAD.WIDE R2, R7, 0x4, R2 ;  /* 0x0000000407027825 */ /* 0x001fca00078e0202 */
[----:B------:R0:W5:Y:S02]  /*15ed0*/  LDG.E R5, desc[UR40][R2.64] ;  /* 0x0000002802057981 */ /* 0x000164000c1e1900 */
.L_x_895:
[----:B------:R-:W-:Y:S05]  /*15ee0*/  BSYNC B0 ;  /* 0x0000000000007941 */ /* 0x000fea0003800000 */
.L_x_894:
[----:B------:R-:W-:-:S03]  /*15ef0*/  UMOV UR4, 0xffffffff ;  /* 0xffffffff00047882 */ /* 0x000fc60000000000 */
[----:B------:R-:W-:Y:S05]  /*15f00*/  BRA.DIV UR4, `(.L_x_896) ;  /* 0x0000004e04c87947 */ /* 0x000fea000b800000 */
[----:B-----5:R-:W1:Y:S02]  /*15f10*/  SHFL.UP PT, R14, R5, 0x1, RZ ;  /* 0x04200000050e7989 */ /* 0x020e6400000e00ff */
[----:B-1----:R-:W-:-:S05]  /*15f20*/  SEL R14, R14, RZ, P1 ;  /* 0x000000ff0e0e7207 */ /* 0x002fca0000800000 */
        /* <DEDUP_REMOVED lines=14> */
.L_x_1082:
[----:B------:R-:W-:Y:S02]  /*16010*/  ULDC UR4, c[0x0][0xc38] ;  /* 0x00030e0000047ab9 */ /* 0x000fe40000000800 */
[----:B------:R-:W-:-:S04]  /*16020*/  IMAD.U32 R7, RZ, RZ, UR4 ;  /* 0x00000004ff077e24 */ /* 0x000fc8000f8e00ff */
[----:B-1----:R-:W-:-:S04]  /*16030*/  IMAD R14, R14, R7, RZ ;  /* 0x000000070e0e7224 */ /* 0x002fc800078e02ff */
[----:B------:R-:W-:-:S05]  /*16040*/  IMAD.IADD R9, R14, 0x1, R9 ;  /* 0x000000010e097824 */ /* 0x000fca00078e0209 */
[----:B------:R-:W-:-:S13]  /*16050*/  ISETP.GT.AND P6, PT, R9, R0, PT ;  /* 0x000000000900720c */ /* 0x000fda0003fc4270 */
[----:B------:R-:W-:Y:S05]  /*16060*/  @!P6 BRA `(.L_x_897) ;  /* 0xfffffffc0064e947 */ /* 0x000fea000383ffff */
.L_x_892:
[----:B------:R-:W-:Y:S01]  /*16070*/  IMAD.IADD R16, R9, 0x1, -R14 ;  /* 0x0000000109107824 */ /* 0x000fe200078e0a0e */
[----:B------:R-:W-:-:S03]  /*16080*/  UMOV UR4, 0xffffffff ;  /* 0xffffffff00047882 */ /* 0x000fc60000000000 */
[----:B------:R-:W-:-:S05]  /*16090*/  IMAD R3, R2, R7, R16 ;  /* 0x0000000702037224 */ /* 0x000fca00078e0210 */
[----:B------:R-:W-:Y:S01]  /*160a0*/  ISETP.GT.AND P6, PT, R3, R0, PT ;  /* 0x000000000300720c */ /* 0x000fe20003fc4270 */
[----:B------:R-:W-:-:S12]  /*160b0*/  BRA.DIV UR4, `(.L_x_898) ;  /* 0x0000005204187947 */ /* 0x000fd8000b800000 */
[----:B------:R-:W-:-:S04]  /*160c0*/  VOTE.ANY R3, PT, !P6 ;  /* 0x0000000000037806 */ /* 0x000fc800070e0100 */
[----:B------:R-:W1:Y:S02]  /*160d0*/  POPC R4, R3 ;  /* 0x0000000300047309 */ /* 0x000e640000000000 */
[----:B-1----:R1:W2:Y:S02]  /*160e0*/  SHFL.IDX PT, R5, R5, R4, 0x1f ;  /* 0x00001f0405057589 */ /* 0x0022a400000e0000 */
.L_x_1086:
[----:B------:R-:W-:Y:S01]  /*160f0*/  ISETP.NE.AND P0, PT, R3, RZ, PT ;  /* 0x000000ff0300720c */ /* 0x000fe20003f05270 */
[----:B------:R-:W-:-:S12]  /*16100*/  IMAD.MOV.U32 R14, RZ, RZ, RZ ;  /* 0x000000ffff0e7224 */ /* 0x000fd800078e00ff */
[----:B------:R-:W-:Y:S05]  /*16110*/  @!P0 BRA `(.L_x_899) ;  /* 0x0000000000108947 */ /* 0x000fea0003800000 */
[----:B------:R-:W-:Y:S01]  /*16120*/  UMOV UR4, 0xffffffff ;  /* 0xffffffff00047882 */ /* 0x000fe20000000000 */
[----:B------:R-:W-:Y:S02]  /*16130*/  VIADD R12, R4, 0xffffffff ;  /* 0xffffffff040c7836 */ /* 0x000fe40000000000 */
[----:B------:R-:W-:Y:S05]  /*16140*/  BRA.DIV UR4, `(.L_x_900) ;  /* 0x00000052043c7947 */ /* 0x000fea000b800000 */
[----:B------:R3:W4:Y:S02]  /*16150*/  SHFL.IDX PT, R14, R2, R12, 0x1f ;  /* 0x00001f0c020e7589 */ /* 0x00072400000e0000 */
.L_x_899:
[----:B--2---:R-:W-:Y:S01]  /*16160*/  IABS R6, R5 ;  /* 0x0000000500067213 */ /* 0x004fe20000000000 */
[----:B----4-:R-:W-:Y:S02]  /*16170*/  IMAD R16, R14, R7, R16 ;  /* 0x000000070e107224 */ /* 0x010fe400078e0210 */
[----:B------:R-:W-:Y:S01]  /*16180*/  IMAD.IADD R19, R4, 0x1, R19 ;  /* 0x0000000104137824 */ /* 0x000fe200078e0213 */
[----:B------:R-:W2:Y:S01]  /*16190*/  I2F.RP R8, R6 ;  /* 0x0000000600087306 */ /* 0x000ea20000209400 */
[----:B------:R-:W-:-:S05]  /*161a0*/  IMAD.IADD R10, R0, 0x1, -R16 ;  /* 0x00000001000a7824 */ /* 0x000fca00078e0a10 */
[----:B------:R-:W-:Y:S02]  /*161b0*/  IABS R0, R10 ;  /* 0x0000000a00007213 */ /* 0x000fe40000000000 */
[----:B--2---:R-:W0:Y:S02]  /*161c0*/  MUFU.RCP R8, R8 ;  /* 0x0000000800087308 */ /* 0x004e240000001000 */
[----:B0--3--:R-:W-:-:S06]  /*161d0*/  VIADD R2, R8, 0xffffffe ;  /* 0x0ffffffe08027836 */ /* 0x009fcc0000000000 */
[----:B------:R0:W2:Y:S02]  /*161e0*/  F2I.FTZ.U32.TRUNC.NTZ R3, R2 ;  /* 0x0000000200037305 */ /* 0x0000a4000021f000 */
[----:B0-----:R-:W-:Y:S02]  /*161f0*/  IMAD.MOV.U32 R2, RZ, RZ, RZ ;  /* 0x000000ffff027224 */ /* 0x001fe400078e00ff */
[----:B--2---:R-:W-:-:S04]  /*16200*/  IMAD.MOV R7, RZ, RZ, -R3 ;  /* 0x000000ffff077224 */ /* 0x004fc800078e0a03 */
[----:B------:R-:W-:-:S04]  /*16210*/  IMAD R7, R7, R6, RZ ;  /* 0x0000000607077224 */ /* 0x000fc800078e02ff */
[----:B------:R-:W-:Y:S01]  /*16220*/  IMAD.HI.U32 R3, R3, R7, R2 ;  /* 0x0000000703037227 */ /* 0x000fe200078e0002 */
[----:B------:R-:W-:-:S05]  /*16230*/  IABS R7, R5 ;  /* 0x0000000500077213 */ /* 0x000fca0000000000 */
[----:B------:R-:W-:Y:S02]  /*16240*/  IMAD.MOV R7, RZ, RZ, -R7 ;  /* 0x000000ffff077224 */ /* 0x000fe400078e0a07 */
[----:B------:R-:W-:-:S04]  /*16250*/  IMAD.HI.U32 R3, R3, R0, RZ ;  /* 0x0000000003037227 */ /* 0x000fc800078e00ff */
[----:B------:R-:W-:Y:S01]  /*16260*/  IMAD R7, R3, R7, R0 ;  /* 0x0000000703077224 */ /* 0x000fe200078e0200 */
[----:B------:R-:W-:-:S04]  /*16270*/  LOP3.LUT R0, R10, R5, RZ, 0x3c, !PT ;  /* 0x000000050a007212 */ /* 0x000fc800078e3cff */
[----:B------:R-:W-:Y:S02]  /*16280*/  ISETP.GT.U32.AND P1, PT, R6, R7, PT ;  /* 0x000000070600720c */ /* 0x000fe40003f24070 */
[----:B------:R-:W-:-:S11]  /*16290*/  ISETP.GE.AND P2, PT, R0, RZ, PT ;  /* 0x000000ff0000720c */ /* 0x000fd60003f46270 */
[----:B------:R-:W-:Y:S02]  /*162a0*/  @!P1 IMAD.IADD R7, R7, 0x1, -R6 ;  /* 0x0000000107079824 */ /* 0x000fe400078e0a06 */
        /* <DEDUP_REMOVED lines=10> */
.L_x_893:
[----:B------:R-:W-:Y:S01]  /*16350*/  UMOV UR4, URZ ;  /* 0x0000003f00047c82 */ /* 0x000fe20008000000 */
[----:B------:R-:W-:Y:S01]  /*16360*/  UMOV UR5, URZ ;  /* 0x0000003f00057c82 */ /* 0x000fe20008000000 */
[----:B------:R-:W-:Y:S01]  /*16370*/  ULDC UR6, c[0x0][0xc3c] ;  /* 0x00030f0000067ab9 */ /* 0x000fe20000000800 */
[----:B------:R-:W-:Y:S02]  /*16380*/  IMAD.MOV.U32 R16, RZ, RZ, R0 ;  /* 0x000000ffff107224 */ /* 0x000fe400078e0000 */
[----:B------:R-:W-:Y:S02]  /*16390*/  IMAD.U32 R17, RZ, RZ, UR4 ;  /* 0x00000004ff117e24 */ /* 0x000fe4000f8e00ff */
[----:B------:R-:W-:Y:S02]  /*163a0*/  IMAD.U32 R18, RZ, RZ, UR5 ;  /* 0x00000005ff127e24 */ /* 0x000fe4000f8e00ff */
[----:B------:R-:W-:-:S07]  /*163b0*/  IMAD.U32 R19, RZ, RZ, UR6 ;  /* 0x00000006ff137e24 */ /* 0x000fce000f8e00ff */
.L_x_901:
[----:B------:R-:W0:Y:S01]  /*163c0*/  S2R R0, SR_TID.X ;  /* 0x0000000000007919 */ /* 0x000e220000002100 */
[----:B------:R-:W-:Y:S05]  /*163d0*/  WARPSYNC.ALL ;  /* 0x0000000000007948 */ /* 0x000fea0003800000 */
[----:B------:R-:W-:Y:S01]  /*163e0*/  BAR.SYNC.DEFER_BLOCKING 0x4, 0x180 ;  /* 0x0106000000007b1d */ /* 0x000fe20000010000 */
[----:B0-----:R-:W-:-:S04]  /*163f0*/  LOP3.LUT R0, R0, 0x1f, RZ, 0xc0, !PT ;  /* 0x0000001f00007812 */ /* 0x001fc800078ec0ff */
[----:B------:R-:W-:-:S13]  /*16400*/  ISETP.NE.AND P0, PT, R0, RZ, PT ;  /* 0x000000ff0000720c */ /* 0x000fda0003f05270 */
[----:B------:R-:W0:Y:S01]  /*16410*/  @!P0 S2R R3, SR_CgaCtaId ;  /* 0x0000000000038919 */ /* 0x000e220000008800 */
[----:B------:R-:W-:-:S04]  /*16420*/  @!P0 MOV R0, 0x400 ;  /* 0x0000040000008802 */ /* 0x000fc80000000f00 */
[----:B0-----:R-:W-:-:S05]  /*16430*/  @!P0 LEA R22, R3, R0, 0x18 ;  /* 0x0000000003168211 */ /* 0x001fca00078ec0ff */
[----:B------:R0:W-:Y:S01]  /*16440*/  @!P0 STS.128 [R22+0x228d0], R16 ;  /* 0x0228d01016008388 */ /* 0x0001e20000000c00 */
[----:B------:R-:W-:Y:S06]  /*16450*/  BAR.ARV 0x5, 0x180 ;  /* 0x0146000000007b1d */ /* 0x000fec0000002000 */
.L_x_890:
[----:B------:R-:W-:Y:S02]  /*16460*/  ULDC UR4, c[0x0][0xc3c] ;  /* 0x00030f0000047ab9 */ /* 0x000fe40000000800 */
[----:B0-----:R-:W-:-:S13]  /*16470*/  ISETP.GE.AND P0, PT, R19, UR4, PT ;  /* 0x0000000413007c0c */ /* 0x001fda000bf06270 */
[----:B------:R-:W-:Y:S05]  /*16480*/  @!P0 BRA `(.L_x_902) ;  /* 0xffffffa400ec8947 */ /* 0x000fea000383ffff */
[----:B------:R-:W-:Y:S05]  /*16490*/  BSYNC B8 ;  /* 0x0000000000087941 */ /* 0x000fea0003800000 */
.L_x_803:
[----:B------:R-:W5:Y:S01]  /*164a0*/  LDL.LU R0, [R1+0x28] ;  /* 0x0000280001007983 */ /* 0x000f620000300800 */
[----:B------:R-:W-:Y:S01]  /*164b0*/  BSSY B0, `(.L_x_903) ;  /* 0x000000b000007945 */ /* 0x000fe20003800000 */
[----:B------:R-:W2:Y:S01]  /*164c0*/  S2R R5, SR_CgaCtaId ;  /* 0x0000000000057919 */ /* 0x000ea20000008800 */
[----:B-----5:R-:W-:-:S05]  /*164d0*/  VIADD R0, R0, 0x1 ;  /* 0x0000000100007836 */ /* 0x020fca0000000000 */
[----:B-1----:R-:W-:-:S04]  /*164e0*/  LEA.HI R2, R0, R0, RZ, 0x1 ;  /* 0x0000000000027211 */ /* 0x002fc800078f08ff */
[----:B------:R-:W-:Y:S02]  /*164f0*/  LOP3.LUT R3, R2, 0xfffffffe, RZ, 0xc0, !PT ;  /* 0xfffffffe02037812 */ /* 0x000fe400078ec0ff */
[----:B------:R-:W-:-:S03]  /*16500*/  MOV R2, 0x400 ;  /* 0x0000040000027802 */ /* 0x000fc60000000f00 */
[----:B------:R-:W-:Y:S01]  /*16510*/  IMAD.IADD R0, R0, 0x1, -R3 ;  /* 0x0000000100007824 */ /* 0x000fe200078e0a03 */
[----:B--23--:R-:W-:-:S04]  /*16520*/  LEA R4, R5, R2, 0x18 ;  /* 0x0000000205047211 */ /* 0x00cfc800078ec0ff */
[----:B------:R-:W-:-:S04]  /*16530*/  SHF.L.U32 R0, R0, 0x1f, RZ ;  /* 0x0000001f00007819 */ /* 0x000fc800000006ff */
[----:B------:R-:W0:Y:S02]  /*16540*/  SYNCS.PHASECHK.TRANS64.TRYWAIT P0, [R4+URZ+0x22820], R0 ;  /* 0x02282000040075a7 */ /* 0x000e24000800017f */
[----:B0-----:R-:W-:Y:S05]  /*16550*/  @!P0 BRA `(.L_x_904) ;  /* 0x0000004c005c8947 */ /* 0x001fea0003800000 */
.L_x_1089:
[----:B------:R-:W-:Y:S05]  /*16560*/  BSYNC B0 ;  /* 0x0000000000007941 */ /* 0x000fea0003800000 */
.L_x_903:
[----:B------:R-:W-:-:S03]  /*16570*/  UMOV UR4, 0xffffffff ;  /* 0xffffffff00047882 */ /* 0x000fc60000000000 */
[----:B------:R-:W-:Y:S05]  /*16580*/  BRA.DIV UR4, `(.L_x_905) ;  /* 0x0000004e04647947 */ /* 0x000fea000b800000 */
[----:B0-----:R-:W0:Y:S02]  /*16590*/  S2R R0, SR_TID.X ;  /* 0x0000000000007919 */ /* 0x001e240000002100 */
[----:B0-----:R-:W-:-:S04]  /*165a0*/  SHF.R.U32.HI R0, RZ, 0x5, R0 ;  /* 0x00000005ff007819 */ /* 0x001fc80000011600 */
[----:B------:R-:W-:-:S05]  /*165b0*/  LOP3.LUT R0, R0, 0x3, RZ, 0xc0, !PT ;  /* 0x0000000300007812 */ /* 0x000fca00078ec0ff */
[----:B------:R0:W1:Y:S02]  /*165c0*/  SHFL.IDX PT, R14, R0, RZ, 0x1f ;  /* 0x00001fff000e7589 */ /* 0x00006400000e0000 */
.L_x_1092:
[----:B-1----:R-:W-:-:S13]  /*165d0*/  ISETP.NE.AND P0, PT, R14, RZ, PT ;  /* 0x000000ff0e00720c */ /* 0x002fda0003f05270 */
[----:B------:R-:W-:Y:S05]  /*165e0*/  @P0 BRA `(.L_x_650) ;  /* 0x0000000000880947 */ /* 0x000fea0003800000 */
[----:B------:R-:W-:-:S03]  /*165f0*/  UMOV UR4, 0xffffffff ;  /* 0xffffffff00047882 */ /* 0x000fc60000000000 */
[----:B------:R-:W-:Y:S05]  /*16600*/  BRA.DIV UR4, `(.L_x_906) ;  /* 0x0000004e04787947 */ /* 0x000fea000b800000 */
[----:B------:R-:W-:-:S13]  /*16610*/  ELECT P6, URZ, PT ;  /* 0x00000000003f782f */ /* 0x000fda00038c0000 */
.L_x_1095:
[----:B------:R-:W-:Y:S05]  /*16620*/  @!P6 BRA `(.L_x_650) ;  /* 0x000000000078e947 */ /* 0x000fea0003800000 */
[----:B0-----:R-:W2:Y:S02]  /*16630*/  LDL.LU R0, [R1] ;  /* 0x0000000001007983 */ /* 0x001ea40000300800 */
[----:B--2---:R-:W-:-:S04]  /*16640*/  LOP3.LUT R0, R0, 0x2, RZ, 0xfc, !PT ;  /* 0x0000000200007812 */ /* 0x004fc800078efcff */
[----:B------:R-:W-:-:S13]  /*16650*/  ISETP.NE.AND P0, PT, R0, 0x3, PT ;  /* 0x000000030000780c */ /* 0x000fda0003f05270 */
[----:B------:R-:W-:Y:S05]  /*16660*/  @!P0 BRA `(.L_x_907) ;  /* 0x0000000000048947 */ /* 0x000fea0003800000 */
[----:B------:R-:W-:Y:S01]  /*16670*/  BPT.TRAP 0x1 ;  /* 0x000000040000795c */ /* 0x000fe20000300000 */
.L_x_907:
[C---:B------:R-:W-:Y:S01]  /*16680*/  IMAD R5, R25.reuse, 0x8, R4 ;  /* 0x0000000819057824 */ /* 0x040fe200078e0204 */
[----:B------:R-:W-:Y:S01]  /*16690*/  SHF.L.U32 R0, R26, 0x1f, RZ ;  /* 0x0000001f1a007819 */ /* 0x000fe200000006ff */
[----:B------:R-:W-:-:S03]  /*166a0*/  VIADD R25, R25, 0x1 ;  /* 0x0000000119197836 */ /* 0x000fc60000000000 */
[----:B------:R-:W0:Y:S02]  /*166b0*/  SYNCS.PHASECHK.TRANS64.TRYWAIT P1, [R5+URZ+0x22840], R0 ;  /* 0x02284000050075a7 */ /* 0x000e24000802017f */
[----:B------:R-:W-:-:S04]  /*166c0*/  ISETP.NE.AND P2, PT, R25, 0x2, PT ;  /* 0x000000021900780c */ /* 0x000fc80003f45270 */
[----:B------:R-:W-:Y:S01]  /*166d0*/  SEL R3, RZ, 0x1, P2 ;  /* 0x00000001ff037807 */ /* 0x000fe20001000000 */
[----:B0-----:R-:W-:Y:S08]  /*166e0*/  @!P1 BRA `(.L_x_908) ;  /* 0x0000004c00609947 */ /* 0x001ff00003800000 */
.L_x_1096:
[----:B------:R-:W-:Y:S02]  /*166f0*/  SEL R25, R25, RZ, P2 ;  /* 0x000000ff19197207 */ /* 0x000fe40001000000 */
[----:B------:R-:W-:Y:S01]  /*16700*/  LOP3.LUT R2, R26, R3, RZ, 0x3c, !PT ;  /* 0x000000031a027212 */ /* 0x000fe200078e3cff */
[----:B------:R-:W-:Y:S06]  /*16710*/  @!P0 BRA `(.L_x_909) ;  /* 0x0000000000048947 */ /* 0x000fec0003800000 */
[----:B------:R-:W-:Y:S01]  /*16720*/  BPT.TRAP 0x1 ;  /* 0x000000040000795c */ /* 0x000fe20000300000 */
.L_x_909:
[----:B------:R-:W-:Y:S01]  /*16730*/  IMAD R25, R25, 0x8, R4 ;  /* 0x0000000819197824 */ /* 0x000fe200078e0204 */
[----:B------:R-:W-:-:S04]  /*16740*/  SHF.L.U32 R2, R2, 0x1f, RZ ;  /* 0x0000001f02027819 */ /* 0x000fc800000006ff */
[----:B------:R-:W1:Y:S02]  /*16750*/  SYNCS.PHASECHK.TRANS64.TRYWAIT P1, [R25+URZ+0x22840], R2 ;  /* 0x02284002190075a7 */ /* 0x000e64000802017f */
[----:B-1----:R-:W-:Y:S05]  /*16760*/  @!P1 BRA `(.L_x_910) ;  /* 0x0000004c00549947 */ /* 0x002fea0003800000 */
.L_x_1097:
[----:B------:R-:W-:Y:S05]  /*16770*/  @!P0 BRA `(.L_x_911) ;  /* 0x0000000000048947 */ /* 0x000fea0003800000 */
[----:B------:R-:W-:Y:S01]  /*16780*/  BPT.TRAP 0x1 ;  /* 0x000000040000795c */ /* 0x000fe20000300000 */
.L_x_911:
[----:B------:R-:W2:Y:S02]  /*16790*/  SYNCS.PHASECHK.TRANS64.TRYWAIT P1, [R5+URZ+0x22860], R0 ;  /* 0x02286000050075a7 */ /* 0x000ea4000802017f */
[----:B--2---:R-:W-:Y:S05]  /*167a0*/  @!P1 BRA `(.L_x_912) ;  /* 0x0000004c00589947 */ /* 0x004fea0003800000 */
.L_x_1098:
[----:B------:R-:W-:Y:S05]  /*167b0*/  @!P0 BRA `(.L_x_913) ;  /* 0x0000000000048947 */ /* 0x000fea0003800000 */
[----:B------:R-:W-:Y:S01]  /*167c0*/  BPT.TRAP 0x1 ;  /* 0x000000040000795c */ /* 0x000fe20000300000 */
.L_x_913:
[----:B---3--:R3:W0:Y:S02]  /*167d0*/  SYNCS.PHASECHK.TRANS64.TRYWAIT P0, [R25+URZ+0x22860], R2 ;  /* 0x02286002190075a7 */ /* 0x008624000800017f */
[----:B0-----:R-:W-:Y:S05]  /*167e0*/  @!P0 NANOSLEEP.SYNCS 0x989680 ;  /* 0x009896800000895d */ /* 0x001fea0003900000 */
[----:B------:R-:W0:Y:S02]  /*167f0*/  @!P0 SYNCS.PHASECHK.TRANS64 P0, [R25+URZ+0x22860], R2 ;  /* 0x02286002190085a7 */ /* 0x000e24000800007f */
[----:B0-----:R-:W-:Y:S05]  /*16800*/  @!P0 BRA `(.L_x_913) ;  /* 0xfffffffc00f08947 */ /* 0x001fea000383ffff */
.L_x_650:
[----:B------:R-:W-:Y:S05]  /*16810*/  BSYNC B9 ;  /* 0x0000000000097941 */ /* 0x000fea0003800000 */
.L_x_647:
[----:B------:R-:W-:Y:S05]  /*16820*/  EXIT ;  /* 0x000000000000794d */ /* 0x000fea0003800000 */
.L_x_668:
[----:B0-----:R0:W1:Y:S02]  /*16830*/  SYNCS.PHASECHK.TRANS64.TRYWAIT P5, [R89+URZ+0x22890], R101 ;  /* 0x02289065590075a7 */ /* 0x00106400080a017f */
[----:B-1----:R-:W-:Y:S05]  /*16840*/  @!P5 NANOSLEEP.SYNCS 0x989680 ;  /* 0x009896800000d95d */ /* 0x002fea0003900000 */
[----:B------:R-:W1:Y:S02]  /*16850*/  @!P5 SYNCS.PHASECHK.TRANS64 P5, [R89+URZ+0x22890], R101 ;  /* 0x022890655900d5a7 */ /* 0x000e6400080a007f */
[----:B-1----:R-:W-:Y:S05]  /*16860*/  @!P5 BRA `(.L_x_668) ;  /* 0xfffffffc00f0d947 */ /* 0x002fea000383ffff */
[----:B------:R-:W-:Y:S05]  /*16870*/  BRA `(.L_x_914) ;  /* 0xfffffec400087947 */ /* 0x000fea000383ffff */
.L_x_669:
        /* <DEDUP_REMOVED lines=8> */
.L_x_916:
[----:B------:R-:W-:Y:S05]  /*16900*/  BSYNC B1 ;  /* 0x0000000000017941 */ /* 0x000fea0003800000 */
.L_x_915:
[----:B------:R-:W-:Y:S02]  /*16910*/  IMAD.MOV.U32 R13, RZ, RZ, R102 ;  /* 0x000000ffff0d7224 */ /* 0x000fe400078e0066 */
[----:B------:R-:W-:Y:S02]  /*16920*/  IMAD.MOV.U32 R12, RZ, RZ, RZ ;  /* 0x000000ffff0c7224 */ /* 0x000fe400078e00ff */
[----:B------:R-:W-:Y:S02]  /*16930*/  IMAD.MOV.U32 R11, RZ, RZ, 0x1c1f ;  /* 0x00001c1fff0b7424 */ /* 0x000fe400078e00ff */
[----:B------:R-:W-:Y:S02]  /*16940*/  IMAD.MOV.U32 R15, RZ, RZ, -0x1 ;  /* 0xffffffffff0f7424 */ /* 0x000fe400078e00ff */
[----:B------:R-:W-:-:S07]  /*16950*/  IMAD.MOV.U32 R55, RZ, RZ, R14 ;  /* 0x000000ffff377224 */ /* 0x000fce00078e000e */
[----:B------:R-:W-:Y:S05]  /*16960*/  WARPSYNC.COLLECTIVE R15, `(.L_x_917) ;  /* 0x000000000f087348 */ /* 0x000fea0003c00000 */
[----:B------:R0:W1:Y:S02]  /*16970*/  SHFL.IDX P6, R14, R13, R12, R11 ;  /* 0x0000000c0d0e7389 */ /* 0x00006400000c000b */
[----:B01----:R-:W-:Y:S01]  /*16980*/  ENDCOLLECTIVE ;  /* 0x000000000000791b */ /* 0x003fe20003800000 */
.L_x_917:
[----:B------:R-:W-:Y:S01]  /*16990*/  IMAD.MOV.U32 R93, RZ, RZ, R14 ;  /* 0x000000ffff5d7224 */ /* 0x000fe200078e000e */
[----:B------:R-:W-:Y:S06]  /*169a0*/  BRA `(.L_x_918) ;  /* 0xfffffec000d07947 */ /* 0x000fec000383ffff */
.L_x_678:
[----:B------:R-:W-:Y:S01]  /*169b0*/  BSSY B1, `(.L_x_919) ;  /* 0x0000008000017945 */ /* 0x000fe20003800000 */
[----:B0---4-:R-:W-:Y:S02]  /*169c0*/  IMAD.MOV.U32 R13, RZ, RZ, R103 ;  /* 0x000000ffff0d7224 */ /* 0x011fe400078e0067 */
[----:B------:R-:W-:Y:S02]  /*169d0*/  IMAD.MOV.U32 R12, RZ, RZ, 0x1 ;  /* 0x00000001ff0c7424 */ /* 0x000fe400078e00ff */
[----:B------:R-:W-:Y:S02]  /*169e0*/  IMAD.MOV.U32 R11, RZ, RZ, 0x1c1f ;  /* 0x00001c1fff0b7424 */ /* 0x000fe400078e00ff */
[----:B------:R-:W-:-:S07]  /*169f0*/  IMAD.MOV.U32 R15, RZ, RZ, -0x1 ;  /* 0xffffffffff0f7424 */ /* 0x000fce00078e00ff */
[----:B-123--:R-:W-:Y:S05]  /*16a00*/  WARPSYNC.COLLECTIVE R15, `(.L_x_920) ;  /* 0x000000000f087348 */ /* 0x00efea0003c00000 */
[----:B------:R0:W4:Y:S02]  /*16a10*/  SHFL.IDX P6, R14, R13, R12, R11 ;  /* 0x0000000c0d0e7389 */ /* 0x00012400000c000b */
[----:B01234-:R-:W-:Y:S01]  /*16a20*/  ENDCOLLECTIVE ;  /* 0x000000000000791b */ /* 0x01ffe20003800000 */
.L_x_920:
[----:B------:R-:W-:Y:S05]  /*16a30*/  BSYNC B1 ;  /* 0x0000000000017941 */ /* 0x000fea0003800000 */
.L_x_919:
[----:B------:R-:W-:Y:S02]  /*16a40*/  IMAD.MOV.U32 R13, RZ, RZ, R102 ;  /* 0x000000ffff0d7224 */ /* 0x000fe400078e0066 */
[----:B------:R-:W-:Y:S02]  /*16a50*/  IMAD.MOV.U32 R12, RZ, RZ, 0x1 ;  /* 0x00000001ff0c7424 */ /* 0x000fe400078e00ff */
[----:B------:R-:W-:Y:S02]  /*16a60*/  IMAD.MOV.U32 R11, RZ, RZ, 0x1c1f ;  /* 0x00001c1fff0b7424 */ /* 0x000fe400078e00ff */
[----:B------:R-:W-:Y:S02]  /*16a70*/  IMAD.MOV.U32 R15, RZ, RZ, -0x1 ;  /* 0xffffffffff0f7424 */ /* 0x000fe400078e00ff */
[----:B------:R-:W-:-:S07]  /*16a80*/  IMAD.MOV.U32 R103, RZ, RZ, R14 ;  /* 0x000000ffff677224 */ /* 0x000fce00078e000e */
[----:B------:R-:W-:Y:S05]  /*16a90*/  WARPSYNC.COLLECTIVE R15, `(.L_x_921) ;  /* 0x000000000f087348 */ /* 0x000fea0003c00000 */
[----:B------:R0:W1:Y:S02]  /*16aa0*/  SHFL.IDX P6, R14, R13, R12, R11 ;  /* 0x0000000c0d0e7389 */ /* 0x00006400000c000b */
[----:B01----:R-:W-:Y:S01]  /*16ab0*/  ENDCOLLECTIVE ;  /* 0x000000000000791b */ /* 0x003fe20003800000 */
.L_x_921:
[----:B------:R-:W-:Y:S01]  /*16ac0*/  IMAD.MOV.U32 R47, RZ, RZ, R14 ;  /* 0x000000ffff2f7224 */ /* 0x000fe200078e000e */
[----:B------:R-:W-:Y:S06]  /*16ad0*/  BRA `(.L_x_922) ;  /* 0xfffffec800647947 */ /* 0x000fec000383ffff */
.L_x_688:
[----:B-1----:R1:W2:Y:S02]  /*16ae0*/  SYNCS.PHASECHK.TRANS64.TRYWAIT P4, [R89+URZ+0x22890], R101 ;  /* 0x02289065590075a7 */ /* 0x0022a4000808017f */
[----:B--2---:R-:W-:Y:S05]  /*16af0*/  @!P4 NANOSLEEP.SYNCS 0x989680 ;  /* 0x009896800000c95d */ /* 0x004fea0003900000 */
[----:B------:R-:W2:Y:S02]  /*16b00*/  @!P4 SYNCS.PHASECHK.TRANS64 P4, [R89+URZ+0x22890], R101 ;  /* 0x022890655900c5a7 */ /* 0x000ea4000808007f */
[----:B--2---:R-:W-:Y:S05]  /*16b10*/  @!P4 BRA `(.L_x_688) ;  /* 0xfffffffc00f0c947 */ /* 0x004fea000383ffff */
[----:B------:R-:W-:Y:S05]  /*16b20*/  BRA `(.L_x_923) ;  /* 0xfffffed400587947 */ /* 0x000fea000383ffff */
.L_x_689:
        /* <DEDUP_REMOVED lines=8> */
.L_x_925:
[----:B------:R-:W-:Y:S05]  /*16bb0*/  BSYNC B1 ;  /* 0x0000000000017941 */ /* 0x000fea0003800000 */
.L_x_924:
        /* <DEDUP_REMOVED lines=8> */
.L_x_926:
[----:B------:R-:W-:Y:S01]  /*16c40*/  IMAD.MOV.U32 R94, RZ, RZ, R14 ;  /* 0x000000ffff5e7224 */ /* 0x000fe200078e000e */
[----:B------:R-:W-:Y:S06]  /*16c50*/  BRA `(.L_x_927) ;  /* 0xfffffed400247947 */ /* 0x000fec000383ffff */
.L_x_694:
[----:B------:R-:W-:Y:S01]  /*16c60*/  BSSY B1, `(.L_x_928) ;  /* 0x0000008000017945 */ /* 0x000fe20003800000 */
[----:B----4-:R-:W-:Y:S02]  /*16c70*/  IMAD.MOV.U32 R13, RZ, RZ, R103 ;  /* 0x000000ffff0d7224 */ /* 0x010fe400078e0067 */
[----:B------:R-:W-:Y:S02]  /*16c80*/  IMAD.MOV.U32 R12, RZ, RZ, 0x1 ;  /* 0x00000001ff0c7424 */ /* 0x000fe400078e00ff */
[----:B------:R-:W-:Y:S02]  /*16c90*/  IMAD.MOV.U32 R11, RZ, RZ, 0x1c1f ;  /* 0x00001c1fff0b7424 */ /* 0x000fe400078e00ff */
[----:B------:R-:W-:-:S07]  /*16ca0*/  IMAD.MOV.U32 R15, RZ, RZ, -0x1 ;  /* 0xffffffffff0f7424 */ /* 0x000fce00078e00ff */
[----:B0123--:R-:W-:Y:S05]  /*16cb0*/  WARPSYNC.COLLECTIVE R15, `(.L_x_929) ;  /* 0x000000000f087348 */ /* 0x00ffea0003c00000 */
[----:B------:R4:W0:Y:S02]  /*16cc0*/  SHFL.IDX P6, R14, R13, R12, R11 ;  /* 0x0000000c0d0e7389 */ /* 0x00082400000c000b */
[----:B01234-:R-:W-:Y:S01]  /*16cd0*/  ENDCOLLECTIVE ;  /* 0x000000000000791b */ /* 0x01ffe20003800000 */
.L_x_929:
[----:B------:R-:W-:Y:S05]  /*16ce0*/  BSYNC B1 ;  /* 0x0000000000017941 */ /* 0x000fea0003800000 */
.L_x_928:
        /* <DEDUP_REMOVED lines=8> */
.L_x_930:
[----:B------:R-:W-:Y:S01]  /*16d70*/  IMAD.MOV.U32 R102, RZ, RZ, R14 ;  /* 0x000000ffff667224 */ /* 0x000fe200078e000e */
[----:B------:R-:W-:Y:S06]  /*16d80*/  BRA `(.L_x_931) ;  /* 0xfffffed800c07947 */ /* 0x000fec000383ffff */
.L_x_699:
[----:B0-----:R0:W1:Y:S02]  /*16d90*/  SYNCS.PHASECHK.TRANS64.TRYWAIT P2, [R89+URZ+0x22890], R101 ;  /* 0x02289065590075a7 */ /* 0x001064000804017f */
[----:B-1----:R-:W-:Y:S05]  /*16da0*/  @!P2 NANOSLEEP.SYNCS 0x989680 ;  /* 0x009896800000a95d */ /* 0x002fea0003900000 */
[----:B------:R-:W1:Y:S02]  /*16db0*/  @!P2 SYNCS.PHASECHK.TRANS64 P2, [R89+URZ+0x22890], R101 ;  /* 0x022890655900a5a7 */ /* 0x000e64000804007f */
[----:B-1----:R-:W-:Y:S05]  /*16dc0*/  @!P2 BRA `(.L_x_699) ;  /* 0xfffffffc00f0a947 */ /* 0x002fea000383ffff */
[----:B------:R-:W-:Y:S05]  /*16dd0*/  BRA `(.L_x_932) ;  /* 0xfffffee000bc7947 */ /* 0x000fea000383ffff */
.L_x_700:
        /* <DEDUP_REMOVED lines=8> */
.L_x_934:
[----:B------:R-:W-:Y:S05]  /*16e60*/  BSYNC B1 ;  /* 0x0000000000017941 */ /* 0x000fea0003800000 */
.L_x_933:
        /* <DEDUP_REMOVED lines=8> */
.L_x_935:
[----:B------:R-:W-:Y:S05]  /*16ef0*/  BRA `(.L_x_936) ;  /* 0xfffffee000e47947 */ /* 0x000fea000383ffff */
.L_x_703:
[----:B------:R-:W-:Y:S01]  /*16f00*/  BSSY B1, `(.L_x_937) ;  /* 0x0000008000017945 */ /* 0x000fe20003800000 */
[----:B----4-:R-:W-:Y:S02]  /*16f10*/  IMAD.MOV.U32 R13, RZ, RZ, R41 ;  /* 0x000000ffff0d7224 */ /* 0x010fe400078e0029 */
[----:B------:R-:W-:Y:S02]  /*16f20*/  IMAD.MOV.U32 R12, RZ, RZ, 0x1 ;  /* 0x00000001ff0c7424 */ /* 0x000fe400078e00ff */
[----:B------:R-:W-:Y:S02]  /*16f30*/  IMAD.MOV.U32 R11, RZ, RZ, 0x1c1f ;  /* 0x00001c1fff0b7424 */ /* 0x000fe400078e00ff */
[----:B------:R-:W-:-:S07]  /*16f40*/  IMAD.MOV.U32 R15, RZ, RZ, -0x1 ;  /* 0xffffffffff0f7424 */ /* 0x000fce00078e00ff */
[----:B0123--:R-:W-:Y:S05]  /*16f50*/  WARPSYNC.COLLECTIVE R15, `(.L_x_938) ;  /* 0x000000000f087348 */ /* 0x00ffea0003c00000 */
[----:B---3--:R3:W4:Y:S02]  /*16f60*/  SHFL.IDX P6, R14, R13, R12, R11 ;  /* 0x0000000c0d0e7389 */ /* 0x00872400000c000b */
[----:B01234-:R-:W-:Y:S01]  /*16f70*/  ENDCOLLECTIVE ;  /* 0x000000000000791b */ /* 0x01ffe20003800000 */
.L_x_938:
[----:B------:R-:W-:Y:S05]  /*16f80*/  BSYNC B1 ;  /* 0x0000000000017941 */ /* 0x000fea0003800000 */
.L_x_937:
        /* <DEDUP_REMOVED lines=8> */
.L_x_939:
[----:B------:R-:W-:Y:S05]  /*17010*/  BRA `(.L_x_940) ;  /* 0xfffffee000e47947 */ /* 0x000fea000383ffff */
.L_x_707:
[----:B------:R0:W0:Y:S02]  /*17020*/  SYNCS.PHASECHK.TRANS64.TRYWAIT P3, [R89+URZ+0x228b0], R101 ;  /* 0x0228b065590075a7 */ /* 0x000024000806017f */
[----:B0-----:R-:W-:Y:S05]  /*17030*/  @!P3 NANOSLEEP.SYNCS 0x989680 ;  /* 0x009896800000b95d */ /* 0x001fea0003900000 */
[----:B------:R-:W0:Y:S02]  /*17040*/  @!P3 SYNCS.PHASECHK.TRANS64 P3, [R89+URZ+0x228b0], R101 ;  /* 0x0228b0655900b5a7 */ /* 0x000e24000806007f */
[----:B0-----:R-:W-:Y:S05]  /*17050*/  @!P3 BRA `(.L_x_707) ;  /* 0xfffffffc00f0b947 */ /* 0x001fea000383ffff */
[----:B------:R-:W-:Y:S05]  /*17060*/  BRA `(.L_x_941) ;  /* 0xfffffee4005c7947 */ /* 0x000fea000383ffff */
.L_x_715:
[----:B------:R-:W0:Y:S01]  /*17070*/  S2R R6, SR_TID.X ;  /* 0x0000000000067919 */ /* 0x000e220000002100 */
[----:B------:R-:W-:Y:S01]  /*17080*/  BSSY B0, `(.L_x_942) ;  /* 0x000000c000007945 */ /* 0x000fe20003800000 */
[----:B------:R-:W-:Y:S02]  /*17090*/  IMAD.MOV.U32 R12, RZ, RZ, RZ ;  /* 0x000000ffff0c7224 */ /* 0x000fe400078e00ff */
[----:B------:R-:W-:Y:S02]  /*170a0*/  IMAD.MOV.U32 R11, RZ, RZ, 0x1f ;  /* 0x0000001fff0b7424 */ /* 0x000fe400078e00ff */
[----:B------:R-:W-:Y:S02]  /*170b0*/  IMAD.MOV.U32 R15, RZ, RZ, -0x1 ;  /* 0xffffffffff0f7424 */ /* 0x000fe400078e00ff */
[----:B0-----:R-:W-:-:S05]  /*170c0*/  VIADD R6, R6, 0xffffff80 ;  /* 0xffffff8006067836 */ /* 0x001fca0000000000 */
[----:B------:R-:W-:-:S04]  /*170d0*/  SHF.R.S32.HI R3, RZ, 0x1f, R6 ;  /* 0x0000001fff037819 */ /* 0x000fc80000011406 */
[----:B------:R-:W-:-:S04]  /*170e0*/  LEA.HI R3, R3, R6, RZ, 0x7 ;  /* 0x0000000603037211 */ /* 0x000fc800078f38ff */
[----:B------:R-:W-:-:S05]  /*170f0*/  SHF.R.S32.HI R3, RZ, 0x7, R3 ;  /* 0x00000007ff037819 */ /* 0x000fca0000011403 */
[----:B------:R-:W-:-:S07]  /*17100*/  IMAD.MOV.U32 R13, RZ, RZ, R3 ;  /* 0x000000ffff0d7224 */ /* 0x000fce00078e0003 */
[----:B-----5:R-:W-:Y:S05]  /*17110*/  WARPSYNC.COLLECTIVE R15, `(.L_x_943) ;  /* 0x000000000f087348 */ /* 0x020fea0003c00000 */
[----:B------:R0:W1:Y:S02]  /*17120*/  SHFL.IDX P6, R14, R13, R12, R11 ;  /* 0x0000000c0d0e7389 */ /* 0x00006400000c000b */
[----:B01---5:R-:W-:Y:S01]  /*17130*/  ENDCOLLECTIVE ;  /* 0x000000000000791b */ /* 0x023fe20003800000 */
.L_x_943:
[----:B------:R-:W-:Y:S05]  /*17140*/  BSYNC B0 ;  /* 0x0000000000007941 */ /* 0x000fea0003800000 */
.L_x_942:
[----:B------:R-:W-:Y:S05]  /*17150*/  BRA `(.L_x_944) ;  /* 0xfffffef0009c7947 */ /* 0x000fea000383ffff */
.L_x_727:
        /* <DEDUP_REMOVED lines=8> */
.L_x_946:
[----:B------:R-:W-:Y:S05]  /*171e0*/  BSYNC B1 ;  /* 0x0000000000017941 */ /* 0x000fea0003800000 */
.L_x_945:
        /* <DEDUP_REMOVED lines=8> */
.L_x_947:
[----:B------:R-:W-:Y:S02]  /*17270*/  IMAD.MOV.U32 R13, RZ, RZ, R27 ;  /* 0x000000ffff0d7224 */ /* 0x000fe400078e001b */
[----:B------:R-:W-:-:S07]  /*17280*/  IMAD.MOV.U32 R0, RZ, RZ, R14 ;  /* 0x000000ffff007224 */ /* 0x000fce00078e000e */
[----:B------:R-:W-:Y:S05]  /*17290*/  WARPSYNC.COLLECTIVE R15, `(.L_x_948) ;  /* 0x000000000f087348 */ /* 0x000fea0003c00000 */
[----:B------:R0:W1:Y:S02]  /*172a0*/  SHFL.IDX P6, R14, R13, R12, R11 ;  /* 0x0000000c0d0e7389 */ /* 0x00006400000c000b */
[----:B01----:R-:W-:Y:S01]  /*172b0*/  ENDCOLLECTIVE ;  /* 0x000000000000791b */ /* 0x003fe20003800000 */
.L_x_948:
[----:B------:R-:W-:Y:S02]  /*172c0*/  IMAD.MOV.U32 R13, RZ, RZ, R26 ;  /* 0x000000ffff0d7224 */ /* 0x000fe400078e001a */
[----:B------:R-:W-:-:S07]  /*172d0*/  IMAD.MOV.U32 R5, RZ, RZ, R14 ;  /* 0x000000ffff057224 */ /* 0x000fce00078e000e */
[----:B------:R-:W-:Y:S05]  /*172e0*/  WARPSYNC.COLLECTIVE R15, `(.L_x_949) ;  /* 0x000000000f087348 */ /* 0x000fea0003c00000 */
[----:B------:R0:W1:Y:S02]  /*172f0*/  SHFL.IDX P6, R14, R13, R12, R11 ;  /* 0x0000000c0d0e7389 */ /* 0x00006400000c000b */
[----:B01----:R-:W-:Y:S01]  /*17300*/  ENDCOLLECTIVE ;  /* 0x000000000000791b */ /* 0x003fe20003800000 */
.L_x_949:
[----:B------:R-:W-:Y:S05]  /*17310*/  BRA `(.L_x_950) ;  /* 0xfffffef400a47947 */ /* 0x000fea000383ffff */
.L_x_731:
[----:B0-----:R0:W1:Y:S02]  /*17320*/  SYNCS.PHASECHK.TRANS64.TRYWAIT P0, [R19+URZ+0x22800], R26 ;  /* 0x0228001a130075a7 */ /* 0x001064000800017f */
[----:B-1----:R-:W-:Y:S05]  /*17330*/  @!P0 NANOSLEEP.SYNCS 0x989680 ;  /* 0x009896800000895d */ /* 0x002fea0003900000 */
[----:B------:R-:W1:Y:S02]  /*17340*/  @!P0 SYNCS.PHASECHK.TRANS64 P0, [R19+URZ+0x22800], R26 ;  /* 0x0228001a130085a7 */ /* 0x000e64000800007f */
[----:B-1----:R-:W-:Y:S05]  /*17350*/  @!P0 BRA `(.L_x_731) ;  /* 0xfffffffc00f08947 */ /* 0x002fea000383ffff */
[----:B------:R-:W-:Y:S05]  /*17360*/  BRA `(.L_x_951) ;  /* 0xfffffef800b47947 */ /* 0x000fea000383ffff */
.L_x_739:
        /* <DEDUP_REMOVED lines=8> */
.L_x_953:
[----:B------:R-:W-:Y:S05]  /*173f0*/  BSYNC B1 ;  /* 0x0000000000017941 */ /* 0x000fea0003800000 */
.L_x_952:
        /* <DEDUP_REMOVED lines=8> */
.L_x_954:
[----:B------:R-:W-:Y:S02]  /*17480*/  IMAD.MOV.U32 R13, RZ, RZ, R27 ;  /* 0x000000ffff0d7224 */ /* 0x000fe400078e001b */
[----:B------:R-:W-:-:S07]  /*17490*/  IMAD.MOV.U32 R3, RZ, RZ, R14 ;  /* 0x000000ffff037224 */ /* 0x000fce00078e000e */
[----:B------:R-:W-:Y:S05]  /*174a0*/  WARPSYNC.COLLECTIVE R15, `(.L_x_955) ;  /* 0x000000000f087348 */ /* 0x000fea0003c00000 */
[----:B------:R0:W1:Y:S02]  /*174b0*/  SHFL.IDX P6, R14, R13, R12, R11 ;  /* 0x0000000c0d0e7389 */ /* 0x00006400000c000b */
[----:B01----:R-:W-:Y:S01]  /*174c0*/  ENDCOLLECTIVE ;  /* 0x000000000000791b */ /* 0x003fe20003800000 */
.L_x_955:
[----:B------:R-:W-:Y:S02]  /*174d0*/  IMAD.MOV.U32 R13, RZ, RZ, R26 ;  /* 0x000000ffff0d7224 */ /* 0x000fe400078e001a */
[----:B------:R-:W-:-:S07]  /*174e0*/  IMAD.MOV.U32 R20, RZ, RZ, R14 ;  /* 0x000000ffff147224 */ /* 0x000fce00078e000e */
[----:B------:R-:W-:Y:S05]  /*174f0*/  WARPSYNC.COLLECTIVE R15, `(.L_x_956) ;  /* 0x000000000f087348 */ /* 0x000fea0003c00000 */
[----:B------:R0:W1:Y:S02]  /*17500*/  SHFL.IDX P6, R14, R13, R12, R11 ;  /* 0x0000000c0d0e7389 */ /* 0x00006400000c000b */
[----:B01----:R-:W-:Y:S01]  /*17510*/  ENDCOLLECTIVE ;  /* 0x000000000000791b */ /* 0x003fe20003800000 */
.L_x_956:
[----:B------:R-:W-:Y:S05]  /*17520*/  BRA `(.L_x_957) ;  /* 0xffffff0400247947 */ /* 0x000fea000383ffff */
.L_x_743:
[----:B0-----:R0:W1:Y:S02]  /*17530*/  SYNCS.PHASECHK.TRANS64.TRYWAIT P1, [R19+URZ+0x22800], R24 ;  /* 0x02280018130075a7 */ /* 0x001064000802017f */
[----:B-1----:R-:W-:Y:S05]  /*17540*/  @!P1 NANOSLEEP.SYNCS 0x989680 ;  /* 0x009896800000995d */ /* 0x002fea0003900000 */
[----:B------:R-:W1:Y:S02]  /*17550*/  @!P1 SYNCS.PHASECHK.TRANS64 P1, [R19+URZ+0x22800], R24 ;  /* 0x02280018130095a7 */ /* 0x000e64000802007f */
[----:B-1----:R-:W-:Y:S05]  /*17560*/  @!P1 BRA `(.L_x_743) ;  /* 0xfffffffc00f09947 */ /* 0x002fea000383ffff */
[----:B------:R-:W-:Y:S05]  /*17570*/  BRA `(.L_x_958) ;  /* 0xffffff0800047947 */ /* 0x000fea000383ffff */
.L_x_749:
[----:B--2---:R2:W4:Y:S02]  /*17580*/  SYNCS.PHASECHK.TRANS64.TRYWAIT P1, [R8+URZ+0x22830], R73 ;  /* 0x02283049080075a7 */ /* 0x004524000802017f */
[----:B----4-:R-:W-:Y:S05]  /*17590*/  @!P1 NANOSLEEP.SYNCS 0x989680 ;  /* 0x009896800000995d */ /* 0x010fea0003900000 */
[----:B------:R-:W4:Y:S02]  /*175a0*/  @!P1 SYNCS.PHASECHK.TRANS64 P1, [R8+URZ+0x22830], R73 ;  /* 0x02283049080095a7 */ /* 0x000f24000802007f */
[----:B----4-:R-:W-:Y:S05]  /*175b0*/  @!P1 BRA `(.L_x_749) ;  /* 0xfffffffc00f09947 */ /* 0x010fea000383ffff */
[----:B------:R-:W-:Y:S05]  /*175c0*/  BRA `(.L_x_748) ;  /* 0xffffff1400387947 */ /* 0x000fea000383ffff */
.L_x_755:
[----:B-1----:R1:W2:Y:S02]  /*175d0*/  SYNCS.PHASECHK.TRANS64.TRYWAIT P1, [R8+URZ+0x22850], R73 ;  /* 0x02285049080075a7 */ /* 0x0022a4000802017f */
[----:B--2---:R-:W-:Y:S05]  /*175e0*/  @!P1 NANOSLEEP.SYNCS 0x989680 ;  /* 0x009896800000995d */ /* 0x004fea0003900000 */
[----:B------:R-:W2:Y:S02]  /*175f0*/  @!P1 SYNCS.PHASECHK.TRANS64 P1, [R8+URZ+0x22850], R73 ;  /* 0x02285049080095a7 */ /* 0x000ea4000802007f */
[----:B--2---:R-:W-:Y:S05]  /*17600*/  @!P1 BRA `(.L_x_755) ;  /* 0xfffffffc00f09947 */ /* 0x004fea000383ffff */
[----:B------:R-:W-:Y:S05]  /*17610*/  BRA `(.L_x_754) ;  /* 0xffffff2800e07947 */ /* 0x000fea000383ffff */
.L_x_761:
[----:B-1----:R1:W2:Y:S02]  /*17620*/  SYNCS.PHASECHK.TRANS64.TRYWAIT P2, [R9+URZ+0x22830], R10 ;  /* 0x0228300a090075a7 */ /* 0x0022a4000804017f */
[----:B--2---:R-:W-:Y:S05]  /*17630*/  @!P2 NANOSLEEP.SYNCS 0x989680 ;  /* 0x009896800000a95d */ /* 0x004fea0003900000 */
[----:B------:R-:W2:Y:S02]  /*17640*/  @!P2 SYNCS.PHASECHK.TRANS64 P2, [R9+URZ+0x22830], R10 ;  /* 0x0228300a0900a5a7 */ /* 0x000ea4000804007f */
[----:B--2---:R-:W-:Y:S05]  /*17650*/  @!P2 BRA `(.L_x_761) ;  /* 0xfffffffc00f0a947 */ /* 0x004fea000383ffff */
[----:B------:R-:W-:Y:S05]  /*17660*/  BRA `(.L_x_760) ;  /* 0xffffff30001c7947 */ /* 0x000fea000383ffff */
.L_x_767:
[----:B-1----:R1:W3:Y:S02]  /*17670*/  SYNCS.PHASECHK.TRANS64.TRYWAIT P2, [R9+URZ+0x22850], R10 ;  /* 0x0228500a090075a7 */ /* 0x0022e4000804017f */
[----:B---3--:R-:W-:Y:S05]  /*17680*/  @!P2 NANOSLEEP.SYNCS 0x989680 ;  /* 0x009896800000a95d */ /* 0x008fea0003900000 */
[----:B------:R-:W3:Y:S02]  /*17690*/  @!P2 SYNCS.PHASECHK.TRANS64 P2, [R9+URZ+0x22850], R10 ;  /* 0x0228500a0900a5a7 */ /* 0x000ee4000804007f */
[----:B---3--:R-:W-:Y:S05]  /*176a0*/  @!P2 BRA `(.L_x_767) ;  /* 0xfffffffc00f0a947 */ /* 0x008fea000383ffff */
[----:B------:R-:W-:Y:S05]  /*176b0*/  BRA `(.L_x_766) ;  /* 0xffffff4800847947 */ /* 0x000fea000383ffff */
.L_x_783:
[----:B------:R-:W-:Y:S02]  /*176c0*/  IMAD.MOV.U32 R13, RZ, RZ, R4 ;  /* 0x000000ffff0d7224 */ /* 0x000fe400078e0004 */
[----:B------:R-:W-:Y:S02]  /*176d0*/  IMAD.MOV.U32 R12, RZ, RZ, RZ ;  /* 0x000000ffff0c7224 */ /* 0x000fe400078e00ff */
[----:B------:R-:W-:Y:S02]  /*176e0*/  IMAD.MOV.U32 R11, RZ, RZ, 0x181f ;  /* 0x0000181fff0b7424 */ /* 0x000fe400078e00ff */
[----:B------:R-:W-:-:S07]  /*176f0*/  IMAD.MOV.U32 R15, RZ, RZ, -0x1 ;  /* 0xffffffffff0f7424 */ /* 0x000fce00078e00ff */
[----:B-1----:R-:W-:Y:S05]  /*17700*/  WARPSYNC.COLLECTIVE R15, `(.L_x_959) ;  /* 0x000000000f087348 */ /* 0x002fea0003c00000 */
[----:B------:R0:W2:Y:S02]  /*17710*/  SHFL.IDX P6, R14, R13, R12, R11 ;  /* 0x0000000c0d0e7389 */ /* 0x0000a400000c000b */
[----:B012---:R-:W-:Y:S01]  /*17720*/  ENDCOLLECTIVE ;  /* 0x000000000000791b */ /* 0x007fe20003800000 */
.L_x_959:
[----:B------:R-:W-:Y:S02]  /*17730*/  IMAD.MOV.U32 R13, RZ, RZ, R3 ;  /* 0x000000ffff0d7224 */ /* 0x000fe400078e0003 */
[----:B------:R-:W-:-:S07]  /*17740*/  IMAD.MOV.U32 R0, RZ, RZ, R14 ;  /* 0x000000ffff007224 */ /* 0x000fce00078e000e */
[----:B------:R-:W-:Y:S05]  /*17750*/  WARPSYNC.COLLECTIVE R15, `(.L_x_960) ;  /* 0x000000000f087348 */ /* 0x000fea0003c00000 */
[----:B------:R0:W1:Y:S02]  /*17760*/  SHFL.IDX P6, R14, R13, R12, R11 ;  /* 0x0000000c0d0e7389 */ /* 0x00006400000c000b */
[----:B01----:R-:W-:Y:S01]  /*17770*/  ENDCOLLECTIVE ;  /* 0x000000000000791b */ /* 0x003fe20003800000 */
.L_x_960:
[----:B------:R-:W-:Y:S05]  /*17780*/  BRA `(.L_x_961) ;  /* 0xffffff8000247947 */ /* 0x000fea000383ffff */
.L_x_786:
        /* <DEDUP_REMOVED lines=8> */
.L_x_963:
[----:B------:R-:W-:Y:S05]  /*17810*/  BSYNC B1 ;  /* 0x0000000000017941 */ /* 0x000fea0003800000 */
.L_x_962:
        /* <DEDUP_REMOVED lines=8> */
.L_x_964:
[----:B------:R-:W-:Y:S05]  /*178a0*/  BRA `(.L_x_965) ;  /* 0xffffff8000707947 */ /* 0x000fea000383ffff */
.L_x_789:
        /* <DEDUP_REMOVED lines=8> */
.L_x_967:
[----:B------:R-:W-:Y:S05]  /*17930*/  BSYNC B1 ;  /* 0x0000000000017941 */ /* 0x000fea0003800000 */
.L_x_966:
        /* <DEDUP_REMOVED lines=8> */
.L_x_968:
[----:B------:R-:W-:Y:S05]  /*179c0*/  BRA `(.L_x_969) ;  /* 0xffffff8000b87947 */ /* 0x000fea000383ffff */
.L_x_792:
[----:B------:R-:W-:Y:S01]  /*179d0*/  BSSY B1, `(.L_x_970) ;  /* 0x0000008000017945 */ /* 0x000fe20003800000 */
[----:B0-----:R-:W-:Y:S02]  /*179e0*/  IMAD.MOV.U32 R13, RZ, RZ, R4 ;  /* 0x000000ffff0d7224 */ /* 0x001fe400078e0004 */
[----:B------:R-:W-:Y:S02]  /*179f0*/  IMAD.MOV.U32 R12, RZ, RZ, 0x3 ;  /* 0x00000003ff0c7424 */ /* 0x000fe400078e00ff */
[----:B------:R-:W-:Y:S02]  /*17a00*/  IMAD.MOV.U32 R11, RZ, RZ, 0x181f ;  /* 0x0000181fff0b7424 */ /* 0x000fe400078e00ff */
[----:B------:R-:W-:-:S07]  /*17a10*/  IMAD.MOV.U32 R15, RZ, RZ, -0x1 ;  /* 0xffffffffff0f7424 */ /* 0x000fce00078e00ff */
[----:B-1234-:R-:W-:Y:S05]  /*17a20*/  WARPSYNC.COLLECTIVE R15, `(.L_x_971) ;  /* 0x000000000f087348 */ /* 0x01efea0003c00000 */
[----:B----4-:R0:W4:Y:S02]  /*17a30*/  SHFL.IDX P6, R14, R13, R12, R11 ;  /* 0x0000000c0d0e7389 */ /* 0x01012400000c000b */
[----:B01234-:R-:W-:Y:S01]  /*17a40*/  ENDCOLLECTIVE ;  /* 0x000000000000791b */ /* 0x01ffe20003800000 */
.L_x_971:
[----:B------:R-:W-:Y:S05]  /*17a50*/  BSYNC B1 ;  /* 0x0000000000017941 */ /* 0x000fea0003800000 */
.L_x_970:
        /* <DEDUP_REMOVED lines=8> */
.L_x_972:
[----:B------:R-:W-:Y:S05]  /*17ae0*/  BRA `(.L_x_973) ;  /* 0xffffff8400007947 */ /* 0x000fea000383ffff */
.L_x_809:
        /* <DEDUP_REMOVED lines=8> */
[----:B------:R-:W-:Y:S05]  /*17b70*/  WARPSYNC.COLLECTIVE R15, `(.L_x_975) ;  /* 0x000000000f087348 */ /* 0x000fea0003c00000 */
[----:B------:R0:W1:Y:S02]  /*17b80*/  SHFL.IDX P6, R14, R13, R12, R11 ;  /* 0x0000000c0d0e7389 */ /* 0x00006400000c000b */
[----:B01----:R-:W-:Y:S01]  /*17b90*/  ENDCOLLECTIVE ;  /* 0x000000000000791b */ /* 0x003fe20003800000 */
.L_x_975:
[----:B------:R-:W-:Y:S05]  /*17ba0*/  BSYNC B1 ;  /* 0x0000000000017941 */ /* 0x000fea0003800000 */
.L_x_974:
[----:B------:R-:W-:Y:S05]  /*17bb0*/  BRA `(.L_x_976) ;  /* 0xffffff9400cc7947 */ /* 0x000fea000383ffff */
.L_x_811:
[----:B------:R-:W-:Y:S01]  /*17bc0*/  BSSY B1, `(.L_x_977) ;  /* 0x0000006000017945 */ /* 0x000fe20003800000 */
[----:B------:R-:W-:-:S07]  /*17bd0*/  IMAD.MOV.U32 R15, RZ, RZ, -0x1 ;  /* 0xffffffffff0f7424 */ /* 0x000fce00078e00ff */
[----:B0-----:R-:W-:Y:S05]  /*17be0*/  WARPSYNC.COLLECTIVE R15, `(.L_x_978) ;  /* 0x000000000f0c7348 */ /* 0x001fea0003c00000 */
[----:B------:R-:W-:Y:S02]  /*17bf0*/  ELECT P6, UR62, PT ;  /* 0x00000000003e782f */ /* 0x000fe400038c0000 */
[----:B------:R-:W-:Y:S01]  /*17c00*/  MOV R14, UR62 ;  /* 0x0000003e000e7c02 */ /* 0x000fe20008000f00 */
[----:B0-----:R-:W-:Y:S10]  /*17c10*/  ENDCOLLECTIVE ;  /* 0x000000000000791b */ /* 0x001ff40003800000 */
.L_x_978:
[----:B------:R-:W-:Y:S05]  /*17c20*/  BSYNC B1 ;  /* 0x0000000000017941 */ /* 0x000fea0003800000 */
.L_x_977:
[----:B------:R-:W-:Y:S05]  /*17c30*/  BRA `(.L_x_810) ;  /* 0xffffff9400c47947 */ /* 0x000fea000383ffff */
.L_x_813:
[----:B0-----:R0:W1:Y:S02]  /*17c40*/  SYNCS.PHASECHK.TRANS64.TRYWAIT P0, [R22+URZ+0x22820], R3 ;  /* 0x02282003160075a7 */ /* 0x001064000800017f */
[----:B-1----:R-:W-:Y:S05]  /*17c50*/  @!P0 NANOSLEEP.SYNCS 0x989680 ;  /* 0x009896800000895d */ /* 0x002fea0003900000 */
[----:B------:R-:W1:Y:S02]  /*17c60*/  @!P0 SYNCS.PHASECHK.TRANS64 P0, [R22+URZ+0x22820], R3 ;  /* 0x02282003160085a7 */ /* 0x000e64000800007f */
[----:B-1----:R-:W-:Y:S05]  /*17c70*/  @!P0 BRA `(.L_x_813) ;  /* 0xfffffffc00f08947 */ /* 0x002fea000383ffff */
[----:B------:R-:W-:Y:S05]  /*17c80*/  BRA `(.L_x_979) ;  /* 0xffffff9400d47947 */ /* 0x000fea000383ffff */
.L_x_817:
[----:B0-----:R0:W1:Y:S02]  /*17c90*/  SYNCS.PHASECHK.TRANS64.TRYWAIT P0, [R3+URZ+0x228a0], R6 ;  /* 0x0228a006030075a7 */ /* 0x001064000800017f */
[----:B-1----:R-:W-:Y:S05]  /*17ca0*/  @!P0 NANOSLEEP.SYNCS 0x989680 ;  /* 0x009896800000895d */ /* 0x002fea0003900000 */
[----:B------:R-:W1:Y:S02]  /*17cb0*/  @!P0 SYNCS.PHASECHK.TRANS64 P0, [R3+URZ+0x228a0], R6 ;  /* 0x0228a006030085a7 */ /* 0x000e64000800007f */
[----:B-1----:R-:W-:Y:S05]  /*17cc0*/  @!P0 BRA `(.L_x_817) ;  /* 0xfffffffc00f08947 */ /* 0x002fea000383ffff */
[----:B------:R-:W-:Y:S05]  /*17cd0*/  BRA `(.L_x_980) ;  /* 0xffffff9400ec7947 */ /* 0x000fea000383ffff */
.L_x_822:
[----:B-1----:R1:W2:Y:S02]  /*17ce0*/  SYNCS.PHASECHK.TRANS64.TRYWAIT P0, [R3+URZ+0x228c0], R6 ;  /* 0x0228c006030075a7 */ /* 0x0022a4000800017f */
[----:B--2---:R-:W-:Y:S05]  /*17cf0*/  @!P0 NANOSLEEP.SYNCS 0x989680 ;  /* 0x009896800000895d */ /* 0x004fea0003900000 */
[----:B------:R-:W2:Y:S02]  /*17d00*/  @!P0 SYNCS.PHASECHK.TRANS64 P0, [R3+URZ+0x228c0], R6 ;  /* 0x0228c006030085a7 */ /* 0x000ea4000800007f */
[----:B--2---:R-:W-:Y:S05]  /*17d10*/  @!P0 BRA `(.L_x_822) ;  /* 0xfffffffc00f08947 */ /* 0x004fea000383ffff */
[----:B------:R-:W-:Y:S05]  /*17d20*/  BRA `(.L_x_981) ;  /* 0xffffff9800687947 */ /* 0x000fea000383ffff */
.L_x_832:
[----:B0-----:R0:W1:Y:S02]  /*17d30*/  SYNCS.PHASECHK.TRANS64.TRYWAIT P1, [R6+URZ+0x228a0], R2 ;  /* 0x0228a002060075a7 */ /* 0x001064000802017f */
[----:B-1----:R-:W-:Y:S05]  /*17d40*/  @!P1 NANOSLEEP.SYNCS 0x989680 ;  /* 0x009896800000995d */ /* 0x002fea0003900000 */
[----:B------:R-:W1:Y:S02]  /*17d50*/  @!P1 SYNCS.PHASECHK.TRANS64 P1, [R6+URZ+0x228a0], R2 ;  /* 0x0228a002060095a7 */ /* 0x000e64000802007f */
[----:B-1----:R-:W-:Y:S05]  /*17d60*/  @!P1 BRA `(.L_x_832) ;  /* 0xfffffffc00f09947 */ /* 0x002fea000383ffff */
[----:B------:R-:W-:Y:S05]  /*17d70*/  BRA `(.L_x_982) ;  /* 0xffffff9c00dc7947 */ /* 0x000fea000383ffff */
.L_x_837:
[----:B-1----:R1:W2:Y:S02]  /*17d80*/  SYNCS.PHASECHK.TRANS64.TRYWAIT P1, [R6+URZ+0x228c0], R2 ;  /* 0x0228c002060075a7 */ /* 0x0022a4000802017f */
[----:B--2---:R-:W-:Y:S05]  /*17d90*/  @!P1 NANOSLEEP.SYNCS 0x989680 ;  /* 0x009896800000995d */ /* 0x004fea0003900000 */
[----:B------:R-:W2:Y:S02]  /*17da0*/  @!P1 SYNCS.PHASECHK.TRANS64 P1, [R6+URZ+0x228c0], R2 ;  /* 0x0228c002060095a7 */ /* 0x000ea4000802007f */
[----:B--2---:R-:W-:Y:S05]  /*17db0*/  @!P1 BRA `(.L_x_837) ;  /* 0xfffffffc00f09947 */ /* 0x004fea000383ffff */
[----:B------:R-:W-:Y:S05]  /*17dc0*/  BRA `(.L_x_983) ;  /* 0xffffffa000547947 */ /* 0x000fea000383ffff */
.L_x_853:
        /* <DEDUP_REMOVED lines=8> */
[----:B-----5:R-:W-:Y:S05]  /*17e50*/  WARPSYNC.COLLECTIVE R15, `(.L_x_985) ;  /* 0x000000000f087348 */ /* 0x020fea0003c00000 */
[----:B------:R0:W1:Y:S02]  /*17e60*/  SHFL.IDX P6, R14, R13, R12, R11 ;  /* 0x0000000c0d0e7389 */ /* 0x00006400000c000b */
[----:B01---5:R-:W-:Y:S01]  /*17e70*/  ENDCOLLECTIVE ;  /* 0x000000000000791b */ /* 0x023fe20003800000 */
.L_x_985:
[----:B------:R-:W-:Y:S05]  /*17e80*/  BSYNC B0 ;  /* 0x0000000000007941 */ /* 0x000fea0003800000 */
.L_x_984:
[----:B------:R-:W-:Y:S05]  /*17e90*/  BRA `(.L_x_986) ;  /* 0xffffffac00d87947 */ /* 0x000fea000383ffff */
.L_x_856:
[----:B0-----:R0:W1:Y:S02]  /*17ea0*/  SYNCS.PHASECHK.TRANS64.TRYWAIT P0, [R32+URZ+0x22840], R0 ;  /* 0x02284000200075a7 */ /* 0x001064000800017f */
[----:B-1----:R-:W-:Y:S05]  /*17eb0*/  @!P0 NANOSLEEP.SYNCS 0x989680 ;  /* 0x009896800000895d */ /* 0x002fea0003900000 */
[----:B------:R-:W1:Y:S02]  /*17ec0*/  @!P0 SYNCS.PHASECHK.TRANS64 P0, [R32+URZ+0x22840], R0 ;  /* 0x02284000200085a7 */ /* 0x000e64000800007f */
[----:B-1----:R-:W-:Y:S05]  /*17ed0*/  @!P0 BRA `(.L_x_856) ;  /* 0xfffffffc00f08947 */ /* 0x002fea000383ffff */
[----:B------:R-:W-:Y:S05]  /*17ee0*/  BRA `(.L_x_987) ;  /* 0xffffffac00e87947 */ /* 0x000fea000383ffff */
.L_x_857:
        /* <DEDUP_REMOVED lines=8> */
.L_x_989:
[----:B------:R-:W-:Y:S05]  /*17f70*/  BSYNC B0 ;  /* 0x0000000000007941 */ /* 0x000fea0003800000 */
.L_x_988:
        /* <DEDUP_REMOVED lines=9> */
.L_x_990:
[----:B------:R-:W-:Y:S02]  /*18010*/  IMAD.MOV.U32 R13, RZ, RZ, R4 ;  /* 0x000000ffff0d7224 */ /* 0x000fe400078e0004 */
[----:B------:R-:W-:Y:S02]  /*18020*/  IMAD.MOV.U32 R12, RZ, RZ, 0x1 ;  /* 0x00000001ff0c7424 */ /* 0x000fe400078e00ff */
[----:B------:R-:W-:-:S07]  /*18030*/  IMAD.MOV.U32 R3, RZ, RZ, R14 ;  /* 0x000000ffff037224 */ /* 0x000fce00078e000e */
[----:B------:R-:W-:Y:S05]  /*18040*/  WARPSYNC.COLLECTIVE R15, `(.L_x_991) ;  /* 0x000000000f087348 */ /* 0x000fea0003c00000 */
[----:B------:R0:W1:Y:S02]  /*18050*/  SHFL.IDX P6, R14, R13, R12, R11 ;  /* 0x0000000c0d0e7389 */ /* 0x00006400000c000b */
[----:B01----:R-:W-:Y:S01]  /*18060*/  ENDCOLLECTIVE ;  /* 0x000000000000791b */ /* 0x003fe20003800000 */
.L_x_991:
        /* <DEDUP_REMOVED lines=15> */
.L_x_992:
[----:B------:R-:W-:Y:S02]  /*18160*/  @P0 IMAD R6, R5, 0x2, R22 ;  /* 0x0000000205060824 */ /* 0x000fe400078e0216 */
[----:B------:R-:W-:Y:S02]  /*18170*/  IMAD.MOV.U32 R13, RZ, RZ, R4 ;  /* 0x000000ffff0d7224 */ /* 0x000fe400078e0004 */
[----:B------:R-:W-:Y:S02]  /*18180*/  IMAD.MOV.U32 R12, RZ, RZ, 0x2 ;  /* 0x00000002ff0c7424 */ /* 0x000fe400078e00ff */
[----:B------:R-:W-:-:S07]  /*18190*/  IMAD.MOV.U32 R3, RZ, RZ, R14 ;  /* 0x000000ffff037224 */ /* 0x000fce00078e000e */
[----:B------:R-:W-:Y:S05]  /*181a0*/  WARPSYNC.COLLECTIVE R15, `(.L_x_993) ;  /* 0x000000000f087348 */ /* 0x000fea0003c00000 */
[----:B------:R0:W1:Y:S02]  /*181b0*/  SHFL.IDX P6, R14, R13, R12, R11 ;  /* 0x0000000c0d0e7389 */ /* 0x00006400000c000b */
[----:B01----:R-:W-:Y:S01]  /*181c0*/  ENDCOLLECTIVE ;  /* 0x000000000000791b */ /* 0x003fe20003800000 */
.L_x_993:
        /* <DEDUP_REMOVED lines=15> */
.L_x_994:
[----:B------:R-:W-:Y:S02]  /*182c0*/  @P0 IMAD R6, R5, 0x2, R22 ;  /* 0x0000000205060824 */ /* 0x000fe400078e0216 */
[----:B------:R-:W-:Y:S02]  /*182d0*/  IMAD.MOV.U32 R13, RZ, RZ, R4 ;  /* 0x000000ffff0d7224 */ /* 0x000fe400078e0004 */
[----:B------:R-:W-:Y:S02]  /*182e0*/  IMAD.MOV.U32 R12, RZ, RZ, 0x3 ;  /* 0x00000003ff0c7424 */ /* 0x000fe400078e00ff */
[----:B------:R-:W-:-:S07]  /*182f0*/  IMAD.MOV.U32 R3, RZ, RZ, R14 ;  /* 0x000000ffff037224 */ /* 0x000fce00078e000e */
[----:B------:R-:W-:Y:S05]  /*18300*/  WARPSYNC.COLLECTIVE R15, `(.L_x_995) ;  /* 0x000000000f087348 */ /* 0x000fea0003c00000 */
[----:B------:R0:W1:Y:S02]  /*18310*/  SHFL.IDX P6, R14, R13, R12, R11 ;  /* 0x0000000c0d0e7389 */ /* 0x00006400000c000b */
[----:B01----:R-:W-:Y:S01]  /*18320*/  ENDCOLLECTIVE ;  /* 0x000000000000791b */ /* 0x003fe20003800000 */
.L_x_995:
        /* <DEDUP_REMOVED lines=15> */
.L_x_996:
[----:B------:R-:W-:Y:S02]  /*18420*/  @P0 IMAD R6, R5, 0x2, R22 ;  /* 0x0000000205060824 */ /* 0x000fe400078e0216 */
[----:B------:R-:W-:Y:S02]  /*18430*/  IMAD.MOV.U32 R13, RZ, RZ, R4 ;  /* 0x000000ffff0d7224 */ /* 0x000fe400078e0004 */
[----:B------:R-:W-:Y:S02]  /*18440*/  IMAD.MOV.U32 R12, RZ, RZ, 0x4 ;  /* 0x00000004ff0c7424 */ /* 0x000fe400078e00ff */
[----:B------:R-:W-:-:S07]  /*18450*/  IMAD.MOV.U32 R3, RZ, RZ, R14 ;  /* 0x000000ffff037224 */ /* 0x000fce00078e000e */
[----:B------:R-:W-:Y:S05]  /*18460*/  WARPSYNC.COLLECTIVE R15, `(.L_x_997) ;  /* 0x000000000f087348 */ /* 0x000fea0003c00000 */
[----:B------:R0:W1:Y:S02]  /*18470*/  SHFL.IDX P6, R14, R13, R12, R11 ;  /* 0x0000000c0d0e7389 */ /* 0x00006400000c000b */
[----:B01----:R-:W-:Y:S01]  /*18480*/  ENDCOLLECTIVE ;  /* 0x000000000000791b */ /* 0x003fe20003800000 */
.L_x_997:
        /* <DEDUP_REMOVED lines=15> */
.L_x_998:
[----:B------:R-:W-:Y:S02]  /*18580*/  @P0 IMAD R6, R5, 0x2, R22 ;  /* 0x0000000205060824 */ /* 0x000fe400078e0216 */
[----:B------:R-:W-:Y:S02]  /*18590*/  IMAD.MOV.U32 R13, RZ, RZ, R4 ;  /* 0x000000ffff0d7224 */ /* 0x000fe400078e0004 */
[----:B------:R-:W-:Y:S02]  /*185a0*/  IMAD.MOV.U32 R12, RZ, RZ, 0x5 ;  /* 0x00000005ff0c7424 */ /* 0x000fe400078e00ff */
[----:B------:R-:W-:-:S07]  /*185b0*/  IMAD.MOV.U32 R3, RZ, RZ, R14 ;  /* 0x000000ffff037224 */ /* 0x000fce00078e000e */
[----:B------:R-:W-:Y:S05]  /*185c0*/  WARPSYNC.COLLECTIVE R15, `(.L_x_999) ;  /* 0x000000000f087348 */ /* 0x000fea0003c00000 */
[----:B------:R0:W1:Y:S02]  /*185d0*/  SHFL.IDX P6, R14, R13, R12, R11 ;  /* 0x0000000c0d0e7389 */ /* 0x00006400000c000b */
[----:B01----:R-:W-:Y:S01]  /*185e0*/  ENDCOLLECTIVE ;  /* 0x000000000000791b */ /* 0x003fe20003800000 */
.L_x_999:
[----:B------:R-:W-:-:S05]  /*185f0*/  @P0 LEA R3, P1, R9, R3, 0x1 ;  /* 0x0000000309030211 */ /* 0x000fca00078208ff */
[----:B------:R-:W-:-:S05]  /*18600*/  @P0 IMAD.X R2, RZ, RZ, R2, P1 ;  /* 0x000000ffff020224 */ /* 0x000fca00008e0602 */
[----:B------:R-:W-:Y:S02]  /*18610*/  @P0 LOP3.LUT R3, R3, R2, RZ, 0x3c, !PT ;  /* 0x0000000203030212 */ /* 0x000fe400078e3cff */
[----:B------:R-:W-:Y:S02]  /*18620*/  MOV R13, R0 ;  /* 0x00000000000d7202 */ /* 0x000fe40000000f00 */
[----:B------:R-:W-:-:S04]  /*18630*/  @P0 LOP3.LUT R2, R3, R2, RZ, 0x3c, !PT ;  /* 0x0000000203020212 */ /* 0x000fc800078e3cff */
[----:B------:R-:W-:Y:S01]  /*18640*/  @P0 LOP3.LUT R3, R3, R2, RZ, 0x3c, !PT ;  /* 0x0000000203030212 */ /* 0x000fe200078e3cff */
[----:B------:R-:W-:-:S07]  /*18650*/  IMAD.MOV.U32 R4, RZ, RZ, R14 ;  /* 0x000000ffff047224 */ /* 0x000fce00078e000e */
[----:B------:R-:W-:Y:S05]  /*18660*/  WARPSYNC.COLLECTIVE R15, `(.L_x_1000) ;  /* 0x000000000f087348 */ /* 0x000fea0003c00000 */
[----:B------:R0:W1:Y:S02]  /*18670*/  SHFL.IDX P6, R14, R13, R12, R11 ;  /* 0x0000000c0d0e7389 */ /* 0x00006400000c000b */
[----:B01----:R-:W-:Y:S01]  /*18680*/  ENDCOLLECTIVE ;  /* 0x000000000000791b */ /* 0x003fe20003800000 */
.L_x_1000:
[----:B------:R-:W-:Y:S01]  /*18690*/  @!PT LDS RZ, [RZ] ;  /* 0x00000000fffff984 */ /* 0x000fe20000000800 */
[----:B------:R-:W-:Y:S01]  /*186a0*/  @!PT LDS RZ, [RZ] ;  /* 0x00000000fffff984 */ /* 0x000fe20000000800 */
[----:B------:R-:W-:Y:S01]  /*186b0*/  @!PT LDS RZ, [RZ] ;  /* 0x00000000fffff984 */ /* 0x000fe20000000800 */
[----:B------:R1:W-:Y:S01]  /*186c0*/  @P0 LDGSTS.E.BYPASS.LTC128B.128 [R6+0x1e400], desc[UR40][R2.64], !P2 ;  /* 0x1e40000002060fae */ /* 0x0003e2000d101d68 */
[----:B------:R-:W-:Y:S01]  /*186d0*/  IMAD.MOV.U32 R0, RZ, RZ, R14 ;  /* 0x000000ffff007224 */ /* 0x000fe200078e000e */
[----:B------:R-:W-:Y:S06]  /*186e0*/  BRA `(.L_x_1001) ;  /* 0xffffffac00587947 */ /* 0x000fec000383ffff */
.L_x_862:
[----:B------:R-:W-:Y:S02]  /*186f0*/  IMAD.MOV.U32 R13, RZ, RZ, R2 ;  /* 0x000000ffff0d7224 */ /* 0x000fe400078e0002 */
[----:B------:R-:W-:Y:S02]  /*18700*/  IMAD.MOV.U32 R12, RZ, RZ, RZ ;  /* 0x000000ffff0c7224 */ /* 0x000fe400078e00ff */
[----:B------:R-:W-:Y:S02]  /*18710*/  IMAD.MOV.U32 R11, RZ, RZ, 0x181f ;  /* 0x0000181fff0b7424 */ /* 0x000fe400078e00ff */
[----:B------:R-:W-:Y:S02]  /*18720*/  IMAD.MOV.U32 R15, RZ, RZ, -0x1 ;  /* 0xffffffffff0f7424 */ /* 0x000fe400078e00ff */
[----:B-----5:R-:W-:Y:S02]  /*18730*/  IMAD R3, R20, R7, RZ ;  /* 0x0000000714037224 */ /* 0x020fe400078e02ff */
[----:B------:R-:W-:-:S07]  /*18740*/  IMAD.IADD R17, R10, 0x1, R17 ;  /* 0x000000010a117824 */ /* 0x000fce00078e0211 */
[----:B------:R-:W-:Y:S05]  /*18750*/  WARPSYNC.COLLECTIVE R15, `(.L_x_1002) ;  /* 0x000000000f087348 */ /* 0x000fea0003c00000 */
[----:B------:R0:W1:Y:S02]  /*18760*/  SHFL.IDX P6, R14, R13, R12, R11 ;  /* 0x0000000c0d0e7389 */ /* 0x00006400000c000b */
[----:B01----:R-:W-:Y:S01]  /*18770*/  ENDCOLLECTIVE ;  /* 0x000000000000791b */ /* 0x003fe20003800000 */
.L_x_1002:
[C---:B------:R-:W-:Y:S01]  /*18780*/  VIADD R6, R17.reuse, 0x10 ;  /* 0x0000001011067836 */ /* 0x040fe20000000000 */
[----:B------:R-:W-:Y:S01]  /*18790*/  ISETP.GE.AND P0, PT, R17, R3, PT ;  /* 0x000000031100720c */ /* 0x000fe20003f06270 */
[----:B------:R-:W-:Y:S02]  /*187a0*/  IMAD.MOV.U32 R13, RZ, RZ, R0 ;  /* 0x000000ffff0d7224 */ /* 0x000fe400078e0000 */
[----:B------:R-:W-:-:S10]  /*187b0*/  IMAD.MOV.U32 R4, RZ, RZ, R14 ;  /* 0x000000ffff047224 */ /* 0x000fd400078e000e */
[----:B------:R-:W-:Y:S05]  /*187c0*/  WARPSYNC.COLLECTIVE R15, `(.L_x_1003) ;  /* 0x000000000f087348 */ /* 0x000fea0003c00000 */
[----:B------:R0:W1:Y:S02]  /*187d0*/  SHFL.IDX P6, R14, R13, R12, R11 ;  /* 0x0000000c0d0e7389 */ /* 0x00006400000c000b */
[----:B01----:R-:W-:Y:S01]  /*187e0*/  ENDCOLLECTIVE ;  /* 0x000000000000791b */ /* 0x003fe20003800000 */
.L_x_1003:
[----:B------:R-:W-:Y:S02]  /*187f0*/  IMAD.MOV.U32 R13, RZ, RZ, R2 ;  /* 0x000000ffff0d7224 */ /* 0x000fe400078e0002 */
[----:B------:R-:W-:Y:S02]  /*18800*/  IMAD.MOV.U32 R12, RZ, RZ, 0x1 ;  /* 0x00000001ff0c7424 */ /* 0x000fe400078e00ff */
[----:B------:R-:W-:-:S07]  /*18810*/  IMAD.MOV.U32 R5, RZ, RZ, R14 ;  /* 0x000000ffff057224 */ /* 0x000fce00078e000e */
[----:B------:R-:W-:Y:S05]  /*18820*/  WARPSYNC.COLLECTIVE R15, `(.L_x_1004) ;  /* 0x000000000f087348 */ /* 0x000fea0003c00000 */
[----:B------:R0:W1:Y:S02]  /*18830*/  SHFL.IDX P6, R14, R13, R12, R11 ;  /* 0x0000000c0d0e7389 */ /* 0x00006400000c000b */
[----:B01----:R-:W-:Y:S01]  /*18840*/  ENDCOLLECTIVE ;  /* 0x000000000000791b */ /* 0x003fe20003800000 */
.L_x_1004:
        /* <DEDUP_REMOVED lines=15> */
.L_x_1005:
[----:B------:R-:W-:Y:S02]  /*18940*/  IMAD.MOV.U32 R13, RZ, RZ, R2 ;  /* 0x000000ffff0d7224 */ /* 0x000fe400078e0002 */
[----:B------:R-:W-:Y:S02]  /*18950*/  IMAD.MOV.U32 R12, RZ, RZ, 0x2 ;  /* 0x00000002ff0c7424 */ /* 0x000fe400078e00ff */
[----:B------:R-:W-:-:S07]  /*18960*/  IMAD.MOV.U32 R5, RZ, RZ, R14 ;  /* 0x000000ffff057224 */ /* 0x000fce00078e000e */
[----:B------:R-:W-:Y:S05]  /*18970*/  WARPSYNC.COLLECTIVE R15, `(.L_x_1006) ;  /* 0x000000000f087348 */ /* 0x000fea0003c00000 */
[----:B------:R0:W1:Y:S02]  /*18980*/  SHFL.IDX P6, R14, R13, R12, R11 ;  /* 0x0000000c0d0e7389 */ /* 0x00006400000c000b */
[----:B01----:R-:W-:Y:S01]  /*18990*/  ENDCOLLECTIVE ;  /* 0x000000000000791b */ /* 0x003fe20003800000 */
.L_x_1006:
        /* <DEDUP_REMOVED lines=16> */
.L_x_1007:
[----:B------:R-:W-:Y:S02]  /*18aa0*/  IMAD.MOV.U32 R13, RZ, RZ, R2 ;  /* 0x000000ffff0d7224 */ /* 0x000fe400078e0002 */
[----:B------:R-:W-:Y:S02]  /*18ab0*/  IMAD.MOV.U32 R12, RZ, RZ, 0x3 ;  /* 0x00000003ff0c7424 */ /* 0x000fe400078e00ff */
[----:B------:R-:W-:-:S07]  /*18ac0*/  IMAD.MOV.U32 R5, RZ, RZ, R14 ;  /* 0x000000ffff057224 */ /* 0x000fce00078e000e */
[----:B------:R-:W-:Y:S05]  /*18ad0*/  WARPSYNC.COLLECTIVE R15, `(.L_x_1008) ;  /* 0x000000000f087348 */ /* 0x000fea0003c00000 */
[----:B------:R0:W1:Y:S02]  /*18ae0*/  SHFL.IDX P6, R14, R13, R12, R11 ;  /* 0x0000000c0d0e7389 */ /* 0x00006400000c000b */
[----:B01----:R-:W-:Y:S01]  /*18af0*/  ENDCOLLECTIVE ;  /* 0x000000000000791b */ /* 0x003fe20003800000 */
.L_x_1008:
        /* <DEDUP_REMOVED lines=16> */
.L_x_1009:
[----:B------:R-:W-:Y:S02]  /*18c00*/  IMAD.MOV.U32 R13, RZ, RZ, R2 ;  /* 0x000000ffff0d7224 */ /* 0x000fe400078e0002 */
[----:B------:R-:W-:Y:S02]  /*18c10*/  IMAD.MOV.U32 R12, RZ, RZ, 0x4 ;  /* 0x00000004ff0c7424 */ /* 0x000fe400078e00ff */
[----:B------:R-:W-:-:S07]  /*18c20*/  IMAD.MOV.U32 R5, RZ, RZ, R14 ;  /* 0x000000ffff057224 */ /* 0x000fce00078e000e */
[----:B------:R-:W-:Y:S05]  /*18c30*/  WARPSYNC.COLLECTIVE R15, `(.L_x_1010) ;  /* 0x000000000f087348 */ /* 0x000fea0003c00000 */
[----:B------:R0:W1:Y:S02]  /*18c40*/  SHFL.IDX P6, R14, R13, R12, R11 ;  /* 0x0000000c0d0e7389 */ /* 0x00006400000c000b */
[----:B01----:R-:W-:Y:S01]  /*18c50*/  ENDCOLLECTIVE ;  /* 0x000000000000791b */ /* 0x003fe20003800000 */
.L_x_1010:
        /* <DEDUP_REMOVED lines=16> */
.L_x_1011:
[----:B------:R-:W-:Y:S02]  /*18d60*/  IMAD.MOV.U32 R13, RZ, RZ, R2 ;  /* 0x000000ffff0d7224 */ /* 0x000fe400078e0002 */
[----:B------:R-:W-:Y:S02]  /*18d70*/  IMAD.MOV.U32 R12, RZ, RZ, 0x5 ;  /* 0x00000005ff0c7424 */ /* 0x000fe400078e00ff */
[----:B------:R-:W-:-:S07]  /*18d80*/  IMAD.MOV.U32 R5, RZ, RZ, R14 ;  /* 0x000000ffff057224 */ /* 0x000fce00078e000e */
[----:B------:R-:W-:Y:S05]  /*18d90*/  WARPSYNC.COLLECTIVE R15, `(.L_x_1012) ;  /* 0x000000000f087348 */ /* 0x000fea0003c00000 */
[----:B------:R0:W1:Y:S02]  /*18da0*/  SHFL.IDX P6, R14, R13, R12, R11 ;  /* 0x0000000c0d0e7389 */ /* 0x00006400000c000b */
[----:B01----:R-:W-:Y:S01]  /*18db0*/  ENDCOLLECTIVE ;  /* 0x000000000000791b */ /* 0x003fe20003800000 */
.L_x_1012:
        /* <DEDUP_REMOVED lines=16> */
.L_x_1013:
[----:B------:R-:W-:Y:S02]  /*18ec0*/  IMAD.MOV.U32 R13, RZ, RZ, R2 ;  /* 0x000000ffff0d7224 */ /* 0x000fe400078e0002 */
[----:B------:R-:W-:Y:S02]  /*18ed0*/  IMAD.MOV.U32 R12, RZ, RZ, 0x6 ;  /* 0x00000006ff0c7424 */ /* 0x000fe400078e00ff */
[----:B------:R-:W-:-:S07]  /*18ee0*/  IMAD.MOV.U32 R5, RZ, RZ, R14 ;  /* 0x000000ffff057224 */ /* 0x000fce00078e000e */
[----:B------:R-:W-:Y:S05]  /*18ef0*/  WARPSYNC.COLLECTIVE R15, `(.L_x_1014) ;  /* 0x000000000f087348 */ /* 0x000fea0003c00000 */
[----:B------:R0:W1:Y:S02]  /*18f00*/  SHFL.IDX P6, R14, R13, R12, R11 ;  /* 0x0000000c0d0e7389 */ /* 0x00006400000c000b */
[----:B01----:R-:W-:Y:S01]  /*18f10*/  ENDCOLLECTIVE ;  /* 0x000000000000791b */ /* 0x003fe20003800000 */
.L_x_1014:
        /* <DEDUP_REMOVED lines=16> */
.L_x_1015:
[----:B------:R-:W-:Y:S02]  /*19020*/  IMAD.MOV.U32 R13, RZ, RZ, R2 ;  /* 0x000000ffff0d7224 */ /* 0x000fe400078e0002 */
[----:B------:R-:W-:Y:S02]  /*19030*/  IMAD.MOV.U32 R12, RZ, RZ, 0x7 ;  /* 0x00000007ff0c7424 */ /* 0x000fe400078e00ff */
[----:B------:R-:W-:-:S07]  /*19040*/  IMAD.MOV.U32 R5, RZ, RZ, R14 ;  /* 0x000000ffff057224 */ /* 0x000fce00078e000e */
[----:B------:R-:W-:Y:S05]  /*19050*/  WARPSYNC.COLLECTIVE R15, `(.L_x_1016) ;  /* 0x000000000f087348 */ /* 0x000fea0003c00000 */
[----:B------:R0:W1:Y:S02]  /*19060*/  SHFL.IDX P6, R14, R13, R12, R11 ;  /* 0x0000000c0d0e7389 */ /* 0x00006400000c000b */
[----:B01----:R-:W-:Y:S01]  /*19070*/  ENDCOLLECTIVE ;  /* 0x000000000000791b */ /* 0x003fe20003800000 */
.L_x_1016:
        /* <DEDUP_REMOVED lines=10> */
[----:B0-----:R-:W-:-:S07]  /*19120*/  IMAD.MOV.U32 R4, RZ, RZ, R14 ;  /* 0x000000ffff047224 */ /* 0x001fce00078e000e */
[----:B------:R-:W-:Y:S05]  /*19130*/  WARPSYNC.COLLECTIVE R15, `(.L_x_1017) ;  /* 0x000000000f087348 */ /* 0x000fea0003c00000 */
[----:B------:R0:W1:Y:S02]  /*19140*/  SHFL.IDX P6, R14, R13, R12, R11 ;  /* 0x0000000c0d0e7389 */ /* 0x00006400000c000b */
[----:B01----:R-:W-:Y:S01]  /*19150*/  ENDCOLLECTIVE ;  /* 0x000000000000791b */ /* 0x003fe20003800000 */
.L_x_1017:
[----:B------:R-:W-:Y:S01]  /*19160*/  IMAD.MOV.U32 R0, RZ, RZ, R14 ;  /* 0x000000ffff007224 */ /* 0x000fe200078e000e */
[----:B------:R-:W-:Y:S06]  /*19170*/  BRA `(.L_x_1018) ;  /* 0xffffffac00e07947 */ /* 0x000fec000383ffff */
.L_x_865:
[----:B0-----:R0:W1:Y:S02]  /*19180*/  SYNCS.PHASECHK.TRANS64.TRYWAIT P0, [R22+URZ+0x22820], R3 ;  /* 0x02282003160075a7 */ /* 0x001064000800017f */
[----:B-1----:R-:W-:Y:S05]  /*19190*/  @!P0 NANOSLEEP.SYNCS 0x989680 ;  /* 0x009896800000895d */ /* 0x002fea0003900000 */
[----:B------:R-:W1:Y:S02]  /*191a0*/  @!P0 SYNCS.PHASECHK.TRANS64 P0, [R22+URZ+0x22820], R3 ;  /* 0x02282003160085a7 */ /* 0x000e64000800007f */
[----:B-1----:R-:W-:Y:S05]  /*191b0*/  @!P0 BRA `(.L_x_865) ;  /* 0xfffffffc00f08947 */ /* 0x002fea000383ffff */
[----:B------:R-:W-:Y:S05]  /*191c0*/  BRA `(.L_x_1019) ;  /* 0xffffffb0003c7947 */ /* 0x000fea000383ffff */
.L_x_868:
[----:B0-----:R0:W1:Y:S02]  /*191d0*/  SYNCS.PHASECHK.TRANS64.TRYWAIT P0, [R32+URZ+0x22860], R3 ;  /* 0x02286003200075a7 */ /* 0x001064000800017f */
[----:B-1----:R-:W-:Y:S05]  /*191e0*/  @!P0 NANOSLEEP.SYNCS 0x989680 ;  /* 0x009896800000895d */ /* 0x002fea0003900000 */
[----:B------:R-:W1:Y:S02]  /*191f0*/  @!P0 SYNCS.PHASECHK.TRANS64 P0, [R32+URZ+0x22860], R3 ;  /* 0x02286003200085a7 */ /* 0x000e64000800007f */
[----:B-1----:R-:W-:Y:S05]  /*19200*/  @!P0 BRA `(.L_x_868) ;  /* 0xfffffffc00f08947 */ /* 0x002fea000383ffff */
[----:B------:R-:W-:Y:S05]  /*19210*/  BRA `(.L_x_1020) ;  /* 0xffffffb0004c7947 */ /* 0x000fea000383ffff */
.L_x_869:
        /* <DEDUP_REMOVED lines=8> */
.L_x_1022:
[----:B------:R-:W-:Y:S05]  /*192a0*/  BSYNC B0 ;  /* 0x0000000000007941 */ /* 0x000fea0003800000 */
.L_x_1021:
        /* <DEDUP_REMOVED lines=13> */
.L_x_1023:
        /* <DEDUP_REMOVED lines=8> */
.L_x_1024:
[----:B------:R-:W-:Y:S01]  /*19400*/  IMAD.SHL.U32 R0, R7, 0x2, RZ ;  /* 0x0000000207007824 */ /* 0x000fe200078e00ff */
[----:B------:R-:W-:-:S04]  /*19410*/  LOP3.LUT R7, R35, 0x1, RZ, 0xc0, !PT ;  /* 0x0000000123077812 */ /* 0x000fc800078ec0ff */
[----:B------:R-:W-:Y:S02]  /*19420*/  IADD3 R2, P0, R2, R0, RZ ;  /* 0x0000000002027210 */ /* 0x000fe40007f1e0ff */
[----:B------:R-:W-:-:S03]  /*19430*/  ISETP.NE.U32.AND P3, PT, R7, 0x1, PT ;  /* 0x000000010700780c */ /* 0x000fc60003f65070 */
        /* <DEDUP_REMOVED lines=17> */
.L_x_1025:
[----:B------:R-:W-:Y:S02]  /*19550*/  IMAD.MOV.U32 R13, RZ, RZ, R6 ;  /* 0x000000ffff0d7224 */ /* 0x000fe400078e0006 */
[----:B------:R-:W-:Y:S01]  /*19560*/  IMAD.MOV.U32 R12, RZ, RZ, 0x2 ;  /* 0x00000002ff0c7424 */ /* 0x000fe200078e00ff */
[----:B------:R-:W-:-:S13]  /*19570*/  IADD3 R2, P4, R14, R0, RZ ;  /* 0x000000000e027210 */ /* 0x000fda0007f9e0ff */
[----:B------:R-:W-:Y:S05]  /*19580*/  WARPSYNC.COLLECTIVE R15, `(.L_x_1026) ;  /* 0x000000000f087348 */ /* 0x000fea0003c00000 */
[----:B------:R0:W1:Y:S02]  /*19590*/  SHFL.IDX P6, R14, R13, R12, R11 ;  /* 0x0000000c0d0e7389 */ /* 0x00006400000c000b */
[----:B01----:R-:W-:Y:S01]  /*195a0*/  ENDCOLLECTIVE ;  /* 0x000000000000791b */ /* 0x003fe20003800000 */
.L_x_1026:
        /* <DEDUP_REMOVED lines=17> */
.L_x_1027:
[----:B------:R-:W-:Y:S02]  /*196c0*/  IMAD.MOV.U32 R13, RZ, RZ, R6 ;  /* 0x000000ffff0d7224 */ /* 0x000fe400078e0006 */
[----:B------:R-:W-:Y:S01]  /*196d0*/  IMAD.MOV.U32 R12, RZ, RZ, 0x3 ;  /* 0x00000003ff0c7424 */ /* 0x000fe200078e00ff */
[----:B------:R-:W-:-:S13]  /*196e0*/  IADD3 R2, P4, R14, R0, RZ ;  /* 0x000000000e027210 */ /* 0x000fda0007f9e0ff */
[----:B------:R-:W-:Y:S05]  /*196f0*/  WARPSYNC.COLLECTIVE R15, `(.L_x_1028) ;  /* 0x000000000f087348 */ /* 0x000fea0003c00000 */
[----:B------:R0:W1:Y:S02]  /*19700*/  SHFL.IDX P6, R14, R13, R12, R11 ;  /* 0x0000000c0d0e7389 */ /* 0x00006400000c000b */
[----:B01----:R-:W-:Y:S01]  /*19710*/  ENDCOLLECTIVE ;  /* 0x000000000000791b */ /* 0x003fe20003800000 */
.L_x_1028:
        /* <DEDUP_REMOVED lines=17> */
.L_x_1029:
[----:B------:R-:W-:Y:S02]  /*19830*/  IMAD.MOV.U32 R13, RZ, RZ, R6 ;  /* 0x000000ffff0d7224 */ /* 0x000fe400078e0006 */
[----:B------:R-:W-:Y:S01]  /*19840*/  IMAD.MOV.U32 R12, RZ, RZ, 0x4 ;  /* 0x00000004ff0c7424 */ /* 0x000fe200078e00ff */
[----:B------:R-:W-:-:S13]  /*19850*/  IADD3 R2, P4, R14, R0, RZ ;  /* 0x000000000e027210 */ /* 0x000fda0007f9e0ff */
[----:B------:R-:W-:Y:S05]  /*19860*/  WARPSYNC.COLLECTIVE R15, `(.L_x_1030) ;  /* 0x000000000f087348 */ /* 0x000fea0003c00000 */
[----:B------:R0:W1:Y:S02]  /*19870*/  SHFL.IDX P6, R14, R13, R12, R11 ;  /* 0x0000000c0d0e7389 */ /* 0x00006400000c000b */
[----:B01----:R-:W-:Y:S01]  /*19880*/  ENDCOLLECTIVE ;  /* 0x000000000000791b */ /* 0x003fe20003800000 */
.L_x_1030:
        /* <DEDUP_REMOVED lines=17> */
.L_x_1031:
[----:B------:R-:W-:Y:S02]  /*199a0*/  IMAD.MOV.U32 R13, RZ, RZ, R6 ;  /* 0x000000ffff0d7224 */ /* 0x000fe400078e0006 */
[----:B------:R-:W-:Y:S01]  /*199b0*/  IMAD.MOV.U32 R12, RZ, RZ, 0x5 ;  /* 0x00000005ff0c7424 */ /* 0x000fe200078e00ff */
[----:B------:R-:W-:-:S13]  /*199c0*/  IADD3 R2, P4, R14, R0, RZ ;  /* 0x000000000e027210 */ /* 0x000fda0007f9e0ff */
[----:B------:R-:W-:Y:S05]  /*199d0*/  WARPSYNC.COLLECTIVE R15, `(.L_x_1032) ;  /* 0x000000000f087348 */ /* 0x000fea0003c00000 */
[----:B------:R0:W1:Y:S02]  /*199e0*/  SHFL.IDX P6, R14, R13, R12, R11 ;  /* 0x0000000c0d0e7389 */ /* 0x00006400000c000b */
[----:B01----:R-:W-:Y:S01]  /*199f0*/  ENDCOLLECTIVE ;  /* 0x000000000000791b */ /* 0x003fe20003800000 */
.L_x_1032:
        /* <DEDUP_REMOVED lines=12> */
.L_x_1033:
        /* <DEDUP_REMOVED lines=9> */
.L_x_876:
[----:B0-----:R0:W1:Y:S02]  /*19b50*/  SYNCS.PHASECHK.TRANS64.TRYWAIT P0, [R4+URZ+0x22840], R21 ;  /* 0x02284015040075a7 */ /* 0x001064000800017f */
[----:B-1----:R-:W-:Y:S05]  /*19b60*/  @!P0 NANOSLEEP.SYNCS 0x989680 ;  /* 0x009896800000895d */ /* 0x002fea0003900000 */
[----:B------:R-:W1:Y:S02]  /*19b70*/  @!P0 SYNCS.PHASECHK.TRANS64 P0, [R4+URZ+0x22840], R21 ;  /* 0x02284015040085a7 */ /* 0x000e64000800007f */
[----:B-1----:R-:W-:Y:S05]  /*19b80*/  @!P0 BRA `(.L_x_876) ;  /* 0xfffffffc00f08947 */ /* 0x002fea000383ffff */
[----:B------:R-:W-:Y:S05]  /*19b90*/  BRA `(.L_x_1035) ;  /* 0xffffffb000b47947 */ /* 0x000fea000383ffff */
.L_x_877:
        /* <DEDUP_REMOVED lines=8> */
.L_x_1037:
[----:B------:R-:W-:Y:S05]  /*19c20*/  BSYNC B1 ;  /* 0x0000000000017941 */ /* 0x000fea0003800000 */
.L_x_1036:
        /* <DEDUP_REMOVED lines=9> */
.L_x_1038:
[----:B------:R-:W-:Y:S02]  /*19cc0*/  IMAD.MOV.U32 R13, RZ, RZ, R9 ;  /* 0x000000ffff0d7224 */ /* 0x000fe400078e0009 */
[----:B------:R-:W-:Y:S02]  /*19cd0*/  IMAD.MOV.U32 R12, RZ, RZ, 0x1 ;  /* 0x00000001ff0c7424 */ /* 0x000fe400078e00ff */
[----:B------:R-:W-:-:S07]  /*19ce0*/  IMAD.MOV.U32 R2, RZ, RZ, R14 ;  /* 0x000000ffff027224 */ /* 0x000fce00078e000e */
[----:B------:R-:W-:Y:S05]  /*19cf0*/  WARPSYNC.COLLECTIVE R15, `(.L_x_1039) ;  /* 0x000000000f087348 */ /* 0x000fea0003c00000 */
[----:B------:R0:W1:Y:S02]  /*19d00*/  SHFL.IDX P6, R14, R13, R12, R11 ;  /* 0x0000000c0d0e7389 */ /* 0x00006400000c000b */
[----:B01----:R-:W-:Y:S01]  /*19d10*/  ENDCOLLECTIVE ;  /* 0x000000000000791b */ /* 0x003fe20003800000 */
.L_x_1039:
        /* <DEDUP_REMOVED lines=11> */
.L_x_1040:
[----:B------:R-:W-:Y:S02]  /*19dd0*/  IMAD.MOV.U32 R13, RZ, RZ, R9 ;  /* 0x000000ffff0d7224 */ /* 0x000fe400078e0009 */
[----:B------:R-:W-:Y:S02]  /*19de0*/  IMAD.MOV.U32 R12, RZ, RZ, 0x2 ;  /* 0x00000002ff0c7424 */ /* 0x000fe400078e00ff */
[----:B------:R-:W-:-:S07]  /*19df0*/  IMAD.MOV.U32 R2, RZ, RZ, R14 ;  /* 0x000000ffff027224 */ /* 0x000fce00078e000e */
[----:B------:R-:W-:Y:S05]  /*19e00*/  WARPSYNC.COLLECTIVE R15, `(.L_x_1041) ;  /* 0x000000000f087348 */ /* 0x000fea0003c00000 */
[----:B------:R0:W1:Y:S02]  /*19e10*/  SHFL.IDX P6, R14, R13, R12, R11 ;  /* 0x0000000c0d0e7389 */ /* 0x00006400000c000b */
[----:B01----:R-:W-:Y:S01]  /*19e20*/  ENDCOLLECTIVE ;  /* 0x000000000000791b */ /* 0x003fe20003800000 */
.L_x_1041:
        /* <DEDUP_REMOVED lines=11> */
.L_x_1042:
[----:B------:R-:W-:Y:S02]  /*19ee0*/  IMAD.MOV.U32 R13, RZ, RZ, R9 ;  /* 0x000000ffff0d7224 */ /* 0x000fe400078e0009 */
[----:B------:R-:W-:Y:S02]  /*19ef0*/  IMAD.MOV.U32 R12, RZ, RZ, 0x3 ;  /* 0x00000003ff0c7424 */ /* 0x000fe400078e00ff */
[----:B------:R-:W-:-:S07]  /*19f00*/  IMAD.MOV.U32 R2, RZ, RZ, R14 ;  /* 0x000000ffff027224 */ /* 0x000fce00078e000e */
[----:B------:R-:W-:Y:S05]  /*19f10*/  WARPSYNC.COLLECTIVE R15, `(.L_x_1043) ;  /* 0x000000000f087348 */ /* 0x000fea0003c00000 */
[----:B------:R0:W1:Y:S02]  /*19f20*/  SHFL.IDX P6, R14, R13, R12, R11 ;  /* 0x0000000c0d0e7389 */ /* 0x00006400000c000b */
[----:B01----:R-:W-:Y:S01]  /*19f30*/  ENDCOLLECTIVE ;  /* 0x000000000000791b */ /* 0x003fe20003800000 */
.L_x_1043:
        /* <DEDUP_REMOVED lines=11> */
.L_x_1044:
[----:B------:R-:W-:Y:S02]  /*19ff0*/  IMAD.MOV.U32 R13, RZ, RZ, R9 ;  /* 0x000000ffff0d7224 */ /* 0x000fe400078e0009 */
[----:B------:R-:W-:Y:S02]  /*1a000*/  IMAD.MOV.U32 R12, RZ, RZ, 0x4 ;  /* 0x00000004ff0c7424 */ /* 0x000fe400078e00ff */
[----:B------:R-:W-:-:S07]  /*1a010*/  IMAD.MOV.U32 R2, RZ, RZ, R14 ;  /* 0x000000ffff027224 */ /* 0x000fce00078e000e */
[----:B------:R-:W-:Y:S05]  /*1a020*/  WARPSYNC.COLLECTIVE R15, `(.L_x_1045) ;  /* 0x000000000f087348 */ /* 0x000fea0003c00000 */
[----:B------:R0:W1:Y:S02]  /*1a030*/  SHFL.IDX P6, R14, R13, R12, R11 ;  /* 0x0000000c0d0e7389 */ /* 0x00006400000c000b */
[----:B01----:R-:W-:Y:S01]  /*1a040*/  ENDCOLLECTIVE ;  /* 0x000000000000791b */ /* 0x003fe20003800000 */
.L_x_1045:
        /* <DEDUP_REMOVED lines=11> */
.L_x_1046:
[----:B------:R-:W-:Y:S02]  /*1a100*/  IMAD.MOV.U32 R13, RZ, RZ, R9 ;  /* 0x000000ffff0d7224 */ /* 0x000fe400078e0009 */
[----:B------:R-:W-:Y:S02]  /*1a110*/  IMAD.MOV.U32 R12, RZ, RZ, 0x5 ;  /* 0x00000005ff0c7424 */ /* 0x000fe400078e00ff */
[----:B------:R-:W-:-:S07]  /*1a120*/  IMAD.MOV.U32 R2, RZ, RZ, R14 ;  /* 0x000000ffff027224 */ /* 0x000fce00078e000e */
[----:B------:R-:W-:Y:S05]  /*1a130*/  WARPSYNC.COLLECTIVE R15, `(.L_x_1047) ;  /* 0x000000000f087348 */ /* 0x000fea0003c00000 */
[----:B------:R0:W1:Y:S02]  /*1a140*/  SHFL.IDX P6, R14, R13, R12, R11 ;  /* 0x0000000c0d0e7389 */ /* 0x00006400000c000b */
[----:B01----:R-:W-:Y:S01]  /*1a150*/  ENDCOLLECTIVE ;  /* 0x000000000000791b */ /* 0x003fe20003800000 */
.L_x_1047:
        /* <DEDUP_REMOVED lines=11> */
.L_x_1048:
[----:B------:R-:W-:Y:S01]  /*1a210*/  IMAD.MOV.U32 R2, RZ, RZ, R14 ;  /* 0x000000ffff027224 */ /* 0x000fe200078e000e */
[----:B------:R-:W-:Y:S06]  /*1a220*/  BRA `(.L_x_1049) ;  /* 0xffffffac00e47947 */ /* 0x000fec000383ffff */
.L_x_882:
[----:B---3--:R3:W4:Y:S02]  /*1a230*/  SYNCS.PHASECHK.TRANS64.TRYWAIT P0, [R4+URZ+0x22860], R21 ;  /* 0x02286015040075a7 */ /* 0x008724000800017f */
[----:B----4-:R-:W-:Y:S05]  /*1a240*/  @!P0 NANOSLEEP.SYNCS 0x989680 ;  /* 0x009896800000895d */ /* 0x010fea0003900000 */
[----:B------:R-:W4:Y:S02]  /*1a250*/  @!P0 SYNCS.PHASECHK.TRANS64 P0, [R4+URZ+0x22860], R21 ;  /* 0x02286015040085a7 */ /* 0x000f24000800007f */
[----:B----4-:R-:W-:Y:S05]  /*1a260*/  @!P0 BRA `(.L_x_882) ;  /* 0xfffffffc00f08947 */ /* 0x010fea000383ffff */
[----:B------:R-:W-:Y:S05]  /*1a270*/  BRA `(.L_x_1050) ;  /* 0xffffffb000347947 */ /* 0x000fea000383ffff */
.L_x_883:
[----:B------:R-:W-:Y:S01]  /*1a280*/  BSSY B1, `(.L_x_1051) ;  /* 0x0000008000017945 */ /* 0x000fe20003800000 */
[----:B------:R-:W-:Y:S02]  /*1a290*/  IMAD.MOV.U32 R13, RZ, RZ, R7 ;  /* 0x000000ffff0d7224 */ /* 0x000fe400078e0007 */
[----:B------:R-:W-:Y:S02]  /*1a2a0*/  IMAD.MOV.U32 R12, RZ, RZ, RZ ;  /* 0x000000ffff0c7224 */ /* 0x000fe400078e00ff */
[----:B------:R-:W-:Y:S02]  /*1a2b0*/  IMAD.MOV.U32 R11, RZ, RZ, 0x181f ;  /* 0x0000181fff0b7424 */ /* 0x000fe400078e00ff */
[----:B------:R-:W-:-:S07]  /*1a2c0*/  IMAD.MOV.U32 R15, RZ, RZ, -0x1 ;  /* 0xffffffffff0f7424 */ /* 0x000fce00078e00ff */
[----:B0123--:R-:W-:Y:S05]  /*1a2d0*/  WARPSYNC.COLLECTIVE R15, `(.L_x_1052) ;  /* 0x000000000f087348 */ /* 0x00ffea0003c00000 */
[----:B------:R4:W0:Y:S02]  /*1a2e0*/  SHFL.IDX P6, R14, R13, R12, R11 ;  /* 0x0000000c0d0e7389 */ /* 0x00082400000c000b */
[----:B01234-:R-:W-:Y:S01]  /*1a2f0*/  ENDCOLLECTIVE ;  /* 0x000000000000791b */ /* 0x01ffe20003800000 */
.L_x_1052:
[----:B------:R-:W-:Y:S05]  /*1a300*/  BSYNC B1 ;  /* 0x0000000000017941 */ /* 0x000fea0003800000 */
.L_x_1051:
        /* <DEDUP_REMOVED lines=9> */
.L_x_1053:
[----:B------:R-:W-:Y:S02]  /*1a3a0*/  IMAD.MOV.U32 R13, RZ, RZ, R7 ;  /* 0x000000ffff0d7224 */ /* 0x000fe400078e0007 */
[----:B------:R-:W-:Y:S01]  /*1a3b0*/  IMAD.MOV.U32 R12, RZ, RZ, 0x1 ;  /* 0x00000001ff0c7424 */ /* 0x000fe200078e00ff */
[----:B------:R-:W-:-:S13]  /*1a3c0*/  IADD3 R2, P0, R14, R0, RZ ;  /* 0x000000000e027210 */ /* 0x000fda0007f1e0ff */
[----:B------:R-:W-:Y:S05]  /*1a3d0*/  WARPSYNC.COLLECTIVE R15, `(.L_x_1054) ;  /* 0x000000000f087348 */ /* 0x000fea0003c00000 */
[----:B------:R0:W1:Y:S02]  /*1a3e0*/  SHFL.IDX P6, R14, R13, R12, R11 ;  /* 0x0000000c0d0e7389 */ /* 0x00006400000c000b */
[----:B01----:R-:W-:Y:S01]  /*1a3f0*/  ENDCOLLECTIVE ;  /* 0x000000000000791b */ /* 0x003fe20003800000 */
.L_x_1054:
        /* <DEDUP_REMOVED lines=13> */
.L_x_1055:
[----:B------:R-:W-:Y:S02]  /*1a4d0*/  IMAD.MOV.U32 R13, RZ, RZ, R7 ;  /* 0x000000ffff0d7224 */ /* 0x000fe400078e0007 */
[----:B------:R-:W-:Y:S01]  /*1a4e0*/  IMAD.MOV.U32 R12, RZ, RZ, 0x2 ;  /* 0x00000002ff0c7424 */ /* 0x000fe200078e00ff */
[----:B------:R-:W-:-:S13]  /*1a4f0*/  IADD3 R2, P0, R14, R0, RZ ;  /* 0x000000000e027210 */ /* 0x000fda0007f1e0ff */
[----:B------:R-:W-:Y:S05]  /*1a500*/  WARPSYNC.COLLECTIVE R15, `(.L_x_1056) ;  /* 0x000000000f087348 */ /* 0x000fea0003c00000 */
[----:B------:R0:W1:Y:S02]  /*1a510*/  SHFL.IDX P6, R14, R13, R12, R11 ;  /* 0x0000000c0d0e7389 */ /* 0x00006400000c000b */
[----:B01----:R-:W-:Y:S01]  /*1a520*/  ENDCOLLECTIVE ;  /* 0x000000000000791b */ /* 0x003fe20003800000 */
.L_x_1056:
        /* <DEDUP_REMOVED lines=13> */
.L_x_1057:
[----:B------:R-:W-:Y:S02]  /*1a600*/  IMAD.MOV.U32 R13, RZ, RZ, R7 ;  /* 0x000000ffff0d7224 */ /* 0x000fe400078e0007 */
[----:B------:R-:W-:Y:S01]  /*1a610*/  IMAD.MOV.U32 R12, RZ, RZ, 0x3 ;  /* 0x00000003ff0c7424 */ /* 0x000fe200078e00ff */
[----:B------:R-:W-:-:S13]  /*1a620*/  IADD3 R2, P0, R14, R0, RZ ;  /* 0x000000000e027210 */ /* 0x000fda0007f1e0ff */
[----:B------:R-:W-:Y:S05]  /*1a630*/  WARPSYNC.COLLECTIVE R15, `(.L_x_1058) ;  /* 0x000000000f087348 */ /* 0x000fea0003c00000 */
[----:B------:R0:W1:Y:S02]  /*1a640*/  SHFL.IDX P6, R14, R13, R12, R11 ;  /* 0x0000000c0d0e7389 */ /* 0x00006400000c000b */
[----:B01----:R-:W-:Y:S01]  /*1a650*/  ENDCOLLECTIVE ;  /* 0x000000000000791b */ /* 0x003fe20003800000 */
.L_x_1058:
        /* <DEDUP_REMOVED lines=13> */
.L_x_1059:
[----:B------:R-:W-:Y:S02]  /*1a730*/  IMAD.MOV.U32 R13, RZ, RZ, R7 ;  /* 0x000000ffff0d7224 */ /* 0x000fe400078e0007 */
[----:B------:R-:W-:Y:S01]  /*1a740*/  IMAD.MOV.U32 R12, RZ, RZ, 0x4 ;  /* 0x00000004ff0c7424 */ /* 0x000fe200078e00ff */
[----:B------:R-:W-:-:S13]  /*1a750*/  IADD3 R2, P0, R14, R0, RZ ;  /* 0x000000000e027210 */ /* 0x000fda0007f1e0ff */
[----:B------:R-:W-:Y:S05]  /*1a760*/  WARPSYNC.COLLECTIVE R15, `(.L_x_1060) ;  /* 0x000000000f087348 */ /* 0x000fea0003c00000 */
[----:B------:R0:W1:Y:S02]  /*1a770*/  SHFL.IDX P6, R14, R13, R12, R11 ;  /* 0x0000000c0d0e7389 */ /* 0x00006400000c000b */
[----:B01----:R-:W-:Y:S01]  /*1a780*/  ENDCOLLECTIVE ;  /* 0x000000000000791b */ /* 0x003fe20003800000 */
.L_x_1060:
        /* <DEDUP_REMOVED lines=13> */
.L_x_1061:
[----:B------:R-:W-:Y:S02]  /*1a860*/  IMAD.MOV.U32 R13, RZ, RZ, R7 ;  /* 0x000000ffff0d7224 */ /* 0x000fe400078e0007 */
[----:B------:R-:W-:Y:S01]  /*1a870*/  IMAD.MOV.U32 R12, RZ, RZ, 0x5 ;  /* 0x00000005ff0c7424 */ /* 0x000fe200078e00ff */
[----:B------:R-:W-:-:S13]  /*1a880*/  IADD3 R2, P0, R14, R0, RZ ;  /* 0x000000000e027210 */ /* 0x000fda0007f1e0ff */
[----:B------:R-:W-:Y:S05]  /*1a890*/  WARPSYNC.COLLECTIVE R15, `(.L_x_1062) ;  /* 0x000000000f087348 */ /* 0x000fea0003c00000 */
[----:B------:R0:W1:Y:S02]  /*1a8a0*/  SHFL.IDX P6, R14, R13, R12, R11 ;  /* 0x0000000c0d0e7389 */ /* 0x00006400000c000b */
[----:B01----:R-:W-:Y:S01]  /*1a8b0*/  ENDCOLLECTIVE ;  /* 0x000000000000791b */ /* 0x003fe20003800000 */
.L_x_1062:
        /* <DEDUP_REMOVED lines=13> */
.L_x_1063:
[----:B------:R-:W-:Y:S05]  /*1a990*/  BRA `(.L_x_1064) ;  /* 0xffffffac00807947 */ /* 0x000fea000383ffff */
.L_x_891:
[----:B------:R-:W-:Y:S01]  /*1a9a0*/  BSSY B0, `(.L_x_1065) ;  /* 0x0000008000007945 */ /* 0x000fe20003800000 */
[----:B------:R-:W-:Y:S02]  /*1a9b0*/  IMAD.MOV.U32 R13, RZ, RZ, R16 ;  /* 0x000000ffff0d7224 */ /* 0x000fe400078e0010 */
[----:B------:R-:W-:Y:S02]  /*1a9c0*/  IMAD.MOV.U32 R12, RZ, RZ, RZ ;  /* 0x000000ffff0c7224 */ /* 0x000fe400078e00ff */
[----:B------:R-:W-:Y:S02]  /*1a9d0*/  IMAD.MOV.U32 R11, RZ, RZ, 0x1f ;  /* 0x0000001fff0b7424 */ /* 0x000fe400078e00ff */
[----:B------:R-:W-:-:S07]  /*1a9e0*/  IMAD.MOV.U32 R15, RZ, RZ, -0x1 ;  /* 0xffffffffff0f7424 */ /* 0x000fce00078e00ff */
[----:B0-23--:R-:W-:Y:S05]  /*1a9f0*/  WARPSYNC.COLLECTIVE R15, `(.L_x_1066) ;  /* 0x000000000f087348 */ /* 0x00dfea0003c00000 */
[----:B------:R1:W4:Y:S02]  /*1aa00*/  SHFL.IDX P6, R14, R13, R12, R11 ;  /* 0x0000000c0d0e7389 */ /* 0x00032400000c000b */
[----:B01234-:R-:W-:Y:S01]  /*1aa10*/  ENDCOLLECTIVE ;  /* 0x000000000000791b */ /* 0x01ffe20003800000 */
.L_x_1066:
[----:B------:R-:W-:Y:S05]  /*1aa20*/  BSYNC B0 ;  /* 0x0000000000007941 */ /* 0x000fea0003800000 */
.L_x_1065:
        /* <DEDUP_REMOVED lines=9> */
.L_x_1067:
[----:B------:R-:W-:Y:S02]  /*1aac0*/  ULDC UR4, c[0x0][0xc3c] ;  /* 0x00030f0000047ab9 */ /* 0x000fe40000000800 */
[----:B------:R-:W-:-:S13]  /*1aad0*/  ISETP.GE.OR P1, PT, R5, UR4, !P0 ;  /* 0x0000000405007c0c */ /* 0x000fda000c726670 */
[----:B------:R-:W0:Y:S01]  /*1aae0*/  @!P1 LDC.64 R2, c[0x0][0xc80] ;  /* 0x00032000ff029b82 */ /* 0x000e220000000a00 */
[----:B------:R-:W-:Y:S02]  /*1aaf0*/  IMAD.MOV.U32 R11, RZ, RZ, RZ ;  /* 0x000000ffff0b7224 */ /* 0x000fe400078e00ff */
[----:B------:R-:W-:Y:S02]  /*1ab00*/  IMAD.MOV.U32 R4, RZ, RZ, R14 ;  /* 0x000000ffff047224 */ /* 0x000fe400078e000e */
[----:B0-----:R-:W-:-:S06]  /*1ab10*/  @!P1 IMAD.WIDE R2, R5, 0x4, R2 ;  /* 0x0000000405029825 */ /* 0x001fcc00078e0202 */
[----:B------:R-:W2:Y:S01]  /*1ab20*/  @!P1 LDG.E R2, desc[UR40][R2.64] ;  /* 0x0000002802029981 */ /* 0x000ea2000c1e1900 */
[----:B------:R-:W-:Y:S01]  /*1ab30*/  IMAD.MOV.U32 R5, RZ, RZ, RZ ;  /* 0x000000ffff057224 */ /* 0x000fe200078e00ff */
        /* <DEDUP_REMOVED lines=10> */
.L_x_1068:
[----:B------:R-:W-:Y:S01]  /*1abe0*/  IMAD.MOV.U32 R12, RZ, RZ, 0x2 ;  /* 0x00000002ff0c7424 */ /* 0x000fe200078e00ff */
[----:B------:R-:W-:-:S05]  /*1abf0*/  SEL R6, R14, RZ, P1 ;  /* 0x000000ff0e067207 */ /* 0x000fca0000800000 */
[----:B------:R-:W-:-:S04]  /*1ac00*/  IMAD.IADD R6, R5, 0x1, R6 ;  /* 0x0000000105067824 */ /* 0x000fc800078e0206 */
[----:B------:R-:W-:-:S07]  /*1ac10*/  IMAD.MOV.U32 R13, RZ, RZ, R6 ;  /* 0x000000ffff0d7224 */ /* 0x000fce00078e0006 */
[----:B------:R-:W-:Y:S05]  /*1ac20*/  WARPSYNC.COLLECTIVE R15, `(.L_x_1069) ;  /* 0x000000000f087348 */ /* 0x000fea0003c00000 */
[----:B------:R0:W1:Y:S02]  /*1ac30*/  SHFL.UP P6, R14, R13, R12, R11 ;  /* 0x0400000c0d0e7389 */ /* 0x00006400000c000b */
[----:B01----:R-:W-:Y:S01]  /*1ac40*/  ENDCOLLECTIVE ;  /* 0x000000000000791b */ /* 0x003fe20003800000 */
.L_x_1069:
[----:B------:R-:W-:Y:S01]  /*1ac50*/  IMAD.MOV.U32 R12, RZ, RZ, 0x4 ;  /* 0x00000004ff0c7424 */ /* 0x000fe200078e00ff */
[----:B------:R-:W-:-:S05]  /*1ac60*/  SEL R7, R14, RZ, P2 ;  /* 0x000000ff0e077207 */ /* 0x000fca0001000000 */
[----:B------:R-:W-:-:S04]  /*1ac70*/  IMAD.IADD R7, R6, 0x1, R7 ;  /* 0x0000000106077824 */ /* 0x000fc800078e0207 */
[----:B------:R-:W-:-:S07]  /*1ac80*/  IMAD.MOV.U32 R13, RZ, RZ, R7 ;  /* 0x000000ffff0d7224 */ /* 0x000fce00078e0007 */
[----:B------:R-:W-:Y:S05]  /*1ac90*/  WARPSYNC.COLLECTIVE R15, `(.L_x_1070) ;  /* 0x000000000f087348 */ /* 0x000fea0003c00000 */
[----:B------:R0:W1:Y:S02]  /*1aca0*/  SHFL.UP P6, R14, R13, R12, R11 ;  /* 0x0400000c0d0e7389 */ /* 0x00006400000c000b */
[----:B01----:R-:W-:Y:S01]  /*1acb0*/  ENDCOLLECTIVE ;  /* 0x000000000000791b */ /* 0x003fe20003800000 */
.L_x_1070:
[----:B------:R-:W-:Y:S01]  /*1acc0*/  IMAD.MOV.U32 R12, RZ, RZ, 0x8 ;  /* 0x00000008ff0c7424 */ /* 0x000fe200078e00ff */
[----:B------:R-:W-:-:S05]  /*1acd0*/  SEL R2, R14, RZ, P3 ;  /* 0x000000ff0e027207 */ /* 0x000fca0001800000 */
[----:B------:R-:W-:-:S04]  /*1ace0*/  IMAD.IADD R2, R7, 0x1, R2 ;  /* 0x0000000107027824 */ /* 0x000fc800078e0202 */
[----:B------:R-:W-:-:S07]  /*1acf0*/  IMAD.MOV.U32 R13, RZ, RZ, R2 ;  /* 0x000000ffff0d7224 */ /* 0x000fce00078e0002 */
[----:B------:R-:W-:Y:S05]  /*1ad00*/  WARPSYNC.COLLECTIVE R15, `(.L_x_1071) ;  /* 0x000000000f087348 */ /* 0x000fea0003c00000 */
[----:B------:R0:W1:Y:S02]  /*1ad10*/  SHFL.UP P6, R14, R13, R12, R11 ;  /* 0x0400000c0d0e7389 */ /* 0x00006400000c000b */
[----:B01----:R-:W-:Y:S01]  /*1ad20*/  ENDCOLLECTIVE ;  /* 0x000000000000791b */ /* 0x003fe20003800000 */
.L_x_1071:
[----:B------:R-:W-:Y:S01]  /*1ad30*/  IMAD.MOV.U32 R12, RZ, RZ, 0x10 ;  /* 0x00000010ff0c7424 */ /* 0x000fe200078e00ff */
[----:B------:R-:W-:-:S05]  /*1ad40*/  SEL R3, R14, RZ, P4 ;  /* 0x000000ff0e037207 */ /* 0x000fca0002000000 */
[----:B------:R-:W-:-:S04]  /*1ad50*/  IMAD.IADD R3, R2, 0x1, R3 ;  /* 0x0000000102037824 */ /* 0x000fc800078e0203 */
[----:B------:R-:W-:-:S07]  /*1ad60*/  IMAD.MOV.U32 R13, RZ, RZ, R3 ;  /* 0x000000ffff0d7224 */ /* 0x000fce00078e0003 */
[----:B------:R-:W-:Y:S05]  /*1ad70*/  WARPSYNC.COLLECTIVE R15, `(.L_x_1072) ;  /* 0x000000000f087348 */ /* 0x000fea0003c00000 */
[----:B------:R0:W1:Y:S02]  /*1ad80*/  SHFL.UP P6, R14, R13, R12, R11 ;  /* 0x0400000c0d0e7389 */ /* 0x00006400000c000b */
[----:B01----:R-:W-:Y:S01]  /*1ad90*/  ENDCOLLECTIVE ;  /* 0x000000000000791b */ /* 0x003fe20003800000 */
.L_x_1072:
        /* <DEDUP_REMOVED lines=8> */
.L_x_1073:
[----:B------:R-:W-:Y:S05]  /*1ae20*/  BRA `(.L_x_1074) ;  /* 0xffffffac00dc7947 */ /* 0x000fea000383ffff */
.L_x_896:
[----:B------:R-:W-:Y:S01]  /*1ae30*/  BSSY B0, `(.L_x_1075) ;  /* 0x0000008000007945 */ /* 0x000fe20003800000 */
[----:B-----5:R-:W-:Y:S02]  /*1ae40*/  IMAD.MOV.U32 R13, RZ, RZ, R5 ;  /* 0x000000ffff0d7224 */ /* 0x020fe400078e0005 */
[----:B------:R-:W-:Y:S02]  /*1ae50*/  IMAD.MOV.U32 R12, RZ, RZ, 0x1 ;  /* 0x00000001ff0c7424 */ /* 0x000fe400078e00ff */
[----:B------:R-:W-:Y:S02]  /*1ae60*/  IMAD.MOV.U32 R11, RZ, RZ, RZ ;  /* 0x000000ffff0b7224 */ /* 0x000fe400078e00ff */
[----:B------:R-:W-:-:S07]  /*1ae70*/  IMAD.MOV.U32 R15, RZ, RZ, -0x1 ;  /* 0xffffffffff0f7424 */ /* 0x000fce00078e00ff */
[----:B0-----:R-:W-:Y:S05]  /*1ae80*/  WARPSYNC.COLLECTIVE R15, `(.L_x_1076) ;  /* 0x000000000f087348 */ /* 0x001fea0003c00000 */
[----:B------:R1:W2:Y:S02]  /*1ae90*/  SHFL.UP P6, R14, R13, R12, R11 ;  /* 0x0400000c0d0e7389 */ /* 0x0002a400000c000b */
[----:B012---:R-:W-:Y:S01]  /*1aea0*/  ENDCOLLECTIVE ;  /* 0x000000000000791b */ /* 0x007fe20003800000 */
.L_x_1076:
[----:B------:R-:W-:Y:S05]  /*1aeb0*/  BSYNC B0 ;  /* 0x0000000000007941 */ /* 0x000fea0003800000 */
.L_x_1075:
        /* <DEDUP_REMOVED lines=8> */
.L_x_1077:
[----:B------:R-:W-:Y:S01]  /*1af40*/  IMAD.MOV.U32 R12, RZ, RZ, 0x4 ;  /* 0x00000004ff0c7424 */ /* 0x000fe200078e00ff */
[----:B------:R-:W-:-:S05]  /*1af50*/  SEL R2, R14, RZ, P2 ;  /* 0x000000ff0e027207 */ /* 0x000fca0001000000 */
[----:B------:R-:W-:-:S04]  /*1af60*/  IMAD.IADD R2, R13, 0x1, R2 ;  /* 0x000000010d027824 */ /* 0x000fc800078e0202 */
[----:B------:R-:W-:-:S07]  /*1af70*/  IMAD.MOV.U32 R13, RZ, RZ, R2 ;  /* 0x000000ffff0d7224 */ /* 0x000fce00078e0002 */
[----:B------:R-:W-:Y:S05]  /*1af80*/  WARPSYNC.COLLECTIVE R15, `(.L_x_1078) ;  /* 0x000000000f087348 */ /* 0x000fea0003c00000 */
[----:B------:R0:W1:Y:S02]  /*1af90*/  SHFL.UP P6, R14, R13, R12, R11 ;  /* 0x0400000c0d0e7389 */ /* 0x00006400000c000b */
[----:B01----:R-:W-:Y:S01]  /*1afa0*/  ENDCOLLECTIVE ;  /* 0x000000000000791b */ /* 0x003fe20003800000 */
.L_x_1078:
[----:B------:R-:W-:Y:S01]  /*1afb0*/  IMAD.MOV.U32 R12, RZ, RZ, 0x8 ;  /* 0x00000008ff0c7424 */ /* 0x000fe200078e00ff */
[----:B------:R-:W-:-:S05]  /*1afc0*/  SEL R3, R14, RZ, P3 ;  /* 0x000000ff0e037207 */ /* 0x000fca0001800000 */
[----:B------:R-:W-:-:S04]  /*1afd0*/  IMAD.IADD R3, R2, 0x1, R3 ;  /* 0x0000000102037824 */ /* 0x000fc800078e0203 */
[----:B------:R-:W-:-:S07]  /*1afe0*/  IMAD.MOV.U32 R13, RZ, RZ, R3 ;  /* 0x000000ffff0d7224 */ /* 0x000fce00078e0003 */
[----:B------:R-:W-:Y:S05]  /*1aff0*/  WARPSYNC.COLLECTIVE R15, `(.L_x_1079) ;  /* 0x000000000f087348 */ /* 0x000fea0003c00000 */
[----:B------:R0:W1:Y:S02]  /*1b000*/  SHFL.UP P6, R14, R13, R12, R11 ;  /* 0x0400000c0d0e7389 */ /* 0x00006400000c000b */
[----:B01----:R-:W-:Y:S01]  /*1b010*/  ENDCOLLECTIVE ;  /* 0x000000000000791b */ /* 0x003fe20003800000 */
.L_x_1079:
[----:B------:R-:W-:Y:S01]  /*1b020*/  IMAD.MOV.U32 R12, RZ, RZ, 0x10 ;  /* 0x00000010ff0c7424 */ /* 0x000fe200078e00ff */
[----:B------:R-:W-:-:S05]  /*1b030*/  SEL R4, R14, RZ, P4 ;  /* 0x000000ff0e047207 */ /* 0x000fca0002000000 */
[----:B------:R-:W-:-:S04]  /*1b040*/  IMAD.IADD R4, R3, 0x1, R4 ;  /* 0x0000000103047824 */ /* 0x000fc800078e0204 */
[----:B------:R-:W-:-:S07]  /*1b050*/  IMAD.MOV.U32 R13, RZ, RZ, R4 ;  /* 0x000000ffff0d7224 */ /* 0x000fce00078e0004 */
[----:B------:R-:W-:Y:S05]  /*1b060*/  WARPSYNC.COLLECTIVE R15, `(.L_x_1080) ;  /* 0x000000000f087348 */ /* 0x000fea0003c00000 */
[----:B------:R0:W1:Y:S02]  /*1b070*/  SHFL.UP P6, R14, R13, R12, R11 ;  /* 0x0400000c0d0e7389 */ /* 0x00006400000c000b */
[----:B01----:R-:W-:Y:S01]  /*1b080*/  ENDCOLLECTIVE ;  /* 0x000000000000791b */ /* 0x003fe20003800000 */
.L_x_1080:
        /* <DEDUP_REMOVED lines=8> */
.L_x_1081:
[----:B------:R-:W-:Y:S05]  /*1b110*/  BRA `(.L_x_1082) ;  /* 0xffffffac00bc7947 */ /* 0x000fea000383ffff */
.L_x_898:
[----:B------:R-:W-:Y:S01]  /*1b120*/  BSSY B0, `(.L_x_1083) ;  /* 0x0000006000007945 */ /* 0x000fe20003800000 */
[----:B------:R-:W-:Y:S01]  /*1b130*/  PLOP3.LUT P6, PT, P6, PT, PT, 0x8, 0x0 ;  /* 0x000000000000781c */ /* 0x000fe200037ce170 */
[----:B------:R-:W-:-:S12]  /*1b140*/  IMAD.MOV.U32 R15, RZ, RZ, -0x1 ;  /* 0xffffffffff0f7424 */ /* 0x000fd800078e00ff */
[----:B0-----:R-:W-:Y:S05]  /*1b150*/  WARPSYNC.COLLECTIVE R15, `(.L_x_1084) ;  /* 0x000000000f087348 */ /* 0x001fea0003c00000 */
[----:B------:R-:W-:Y:S01]  /*1b160*/  VOTE.ANY R14, PT, P6 ;  /* 0x00000000000e7806 */ /* 0x000fe200030e0100 */
[----:B0-----:R-:W-:Y:S06]  /*1b170*/  ENDCOLLECTIVE ;  /* 0x000000000000791b */ /* 0x001fec0003800000 */
.L_x_1084:
[----:B------:R-:W-:Y:S05]  /*1b180*/  BSYNC B0 ;  /* 0x0000000000007941 */ /* 0x000fea0003800000 */
.L_x_1083:
        /* <DEDUP_REMOVED lines=9> */
.L_x_1085:
[----:B------:R-:W-:Y:S01]  /*1b220*/  IMAD.MOV.U32 R5, RZ, RZ, R14 ;  /* 0x000000ffff057224 */ /* 0x000fe200078e000e */
[----:B------:R-:W-:Y:S06]  /*1b230*/  BRA `(.L_x_1086) ;  /* 0xffffffac00ac7947 */ /* 0x000fec000383ffff */
.L_x_900:
[----:B------:R-:W-:Y:S01]  /*1b240*/  BSSY B0, `(.L_x_1087) ;  /* 0x0000007000007945 */ /* 0x000fe20003800000 */
[----:B------:R-:W-:Y:S02]  /*1b250*/  IMAD.MOV.U32 R13, RZ, RZ, R2 ;  /* 0x000000ffff0d7224 */ /* 0x000fe400078e0002 */
[----:B------:R-:W-:Y:S02]  /*1b260*/  IMAD.MOV.U32 R11, RZ, RZ, 0x1f ;  /* 0x0000001fff0b7424 */ /* 0x000fe400078e00ff */
[----:B------:R-:W-:-:S07]  /*1b270*/  IMAD.MOV.U32 R15, RZ, RZ, -0x1 ;  /* 0xffffffffff0f7424 */ /* 0x000fce00078e00ff */
[----:B012---:R-:W-:Y:S05]  /*1b280*/  WARPSYNC.COLLECTIVE R15, `(.L_x_1088) ;  /* 0x000000000f087348 */ /* 0x007fea0003c00000 */
[----:B------:R3:W4:Y:S02]  /*1b290*/  SHFL.IDX P6, R14, R13, R12, R11 ;  /* 0x0000000c0d0e7389 */ /* 0x00072400000c000b */
[----:B01234-:R-:W-:Y:S01]  /*1b2a0*/  ENDCOLLECTIVE ;  /* 0x000000000000791b */ /* 0x01ffe20003800000 */
.L_x_1088:
[----:B------:R-:W-:Y:S05]  /*1b2b0*/  BSYNC B0 ;  /* 0x0000000000007941 */ /* 0x000fea0003800000 */
.L_x_1087:
[----:B------:R-:W-:Y:S05]  /*1b2c0*/  BRA `(.L_x_899) ;  /* 0xffffffac00a47947 */ /* 0x000fea000383ffff */
.L_x_904:
[----:B0-----:R0:W1:Y:S02]  /*1b2d0*/  SYNCS.PHASECHK.TRANS64.TRYWAIT P0, [R4+URZ+0x22820], R0 ;  /* 0x02282000040075a7 */ /* 0x001064000800017f */
[----:B-1----:R-:W-:Y:S05]  /*1b2e0*/  @!P0 NANOSLEEP.SYNCS 0x989680 ;  /* 0x009896800000895d */ /* 0x002fea0003900000 */
[----:B------:R-:W1:Y:S02]  /*1b2f0*/  @!P0 SYNCS.PHASECHK.TRANS64 P0, [R4+URZ+0x22820], R0 ;  /* 0x02282000040085a7 */ /* 0x000e64000800007f */
[----:B-1----:R-:W-:Y:S05]  /*1b300*/  @!P0 BRA `(.L_x_904) ;  /* 0xfffffffc00f08947 */ /* 0x002fea000383ffff */
[----:B------:R-:W-:Y:S05]  /*1b310*/  BRA `(.L_x_1089) ;  /* 0xffffffb000907947 */ /* 0x000fea000383ffff */
.L_x_905:
[----:B------:R-:W1:Y:S01]  /*1b320*/  S2R R2, SR_TID.X ;  /* 0x0000000000027919 */ /* 0x000e620000002100 */
[----:B------:R-:W-:Y:S01]  /*1b330*/  BSSY B0, `(.L_x_1090) ;  /* 0x000000a000007945 */ /* 0x000fe20003800000 */
[----:B------:R-:W-:Y:S02]  /*1b340*/  IMAD.MOV.U32 R12, RZ, RZ, RZ ;  /* 0x000000ffff0c7224 */ /* 0x000fe400078e00ff */
[----:B------:R-:W-:Y:S02]  /*1b350*/  IMAD.MOV.U32 R11, RZ, RZ, 0x1f ;  /* 0x0000001fff0b7424 */ /* 0x000fe400078e00ff */
[----:B------:R-:W-:Y:S01]  /*1b360*/  IMAD.MOV.U32 R15, RZ, RZ, -0x1 ;  /* 0xffffffffff0f7424 */ /* 0x000fe200078e00ff */
[----:B-1----:R-:W-:-:S04]  /*1b370*/  SHF.R.U32.HI R2, RZ, 0x5, R2 ;  /* 0x00000005ff027819 */ /* 0x002fc80000011602 */
[----:B------:R-:W-:-:S05]  /*1b380*/  LOP3.LUT R2, R2, 0x3, RZ, 0xc0, !PT ;  /* 0x0000000302027812 */ /* 0x000fca00078ec0ff */
[----:B------:R-:W-:-:S07]  /*1b390*/  IMAD.MOV.U32 R13, RZ, RZ, R2 ;  /* 0x000000ffff0d7224 */ /* 0x000fce00078e0002 */
[----:B0---4-:R-:W-:Y:S05]  /*1b3a0*/  WARPSYNC.COLLECTIVE R15, `(.L_x_1091) ;  /* 0x000000000f087348 */ /* 0x011fea0003c00000 */
[----:B------:R1:W2:Y:S02]  /*1b3b0*/  SHFL.IDX P6, R14, R13, R12, R11 ;  /* 0x0000000c0d0e7389 */ /* 0x0002a400000c000b */
[----:B012-4-:R-:W-:Y:S01]  /*1b3c0*/  ENDCOLLECTIVE ;  /* 0x000000000000791b */ /* 0x017fe20003800000 */
.L_x_1091:
[----:B------:R-:W-:Y:S05]  /*1b3d0*/  BSYNC B0 ;  /* 0x0000000000007941 */ /* 0x000fea0003800000 */
.L_x_1090:
[----:B------:R-:W-:Y:S05]  /*1b3e0*/  BRA `(.L_x_1092) ;  /* 0xffffffb000787947 */ /* 0x000fea000383ffff */
.L_x_906:
[----:B------:R-:W-:Y:S01]  /*1b3f0*/  BSSY B0, `(.L_x_1093) ;  /* 0x0000006000007945 */ /* 0x000fe20003800000 */
[----:B------:R-:W-:-:S07]  /*1b400*/  IMAD.MOV.U32 R15, RZ, RZ, -0x1 ;  /* 0xffffffffff0f7424 */ /* 0x000fce00078e00ff */
[----:B0---4-:R-:W-:Y:S05]  /*1b410*/  WARPSYNC.COLLECTIVE R15, `(.L_x_1094) ;  /* 0x000000000f0c7348 */ /* 0x011fea0003c00000 */
[----:B------:R-:W-:Y:S02]  /*1b420*/  ELECT P6, UR62, PT ;  /* 0x00000000003e782f */ /* 0x000fe400038c0000 */
[----:B------:R-:W-:Y:S01]  /*1b430*/  MOV R14, UR62 ;  /* 0x0000003e000e7c02 */ /* 0x000fe20008000f00 */
[----:B0---4-:R-:W-:Y:S10]  /*1b440*/  ENDCOLLECTIVE ;  /* 0x000000000000791b */ /* 0x011ff40003800000 */
.L_x_1094:
[----:B------:R-:W-:Y:S05]  /*1b450*/  BSYNC B0 ;  /* 0x0000000000007941 */ /* 0x000fea0003800000 */
.L_x_1093:
[----:B------:R-:W-:Y:S05]  /*1b460*/  BRA `(.L_x_1095) ;  /* 0xffffffb0006c7947 */ /* 0x000fea000383ffff */
.L_x_908:
[----:B0-----:R0:W1:Y:S02]  /*1b470*/  SYNCS.PHASECHK.TRANS64.TRYWAIT P1, [R5+URZ+0x22840], R0 ;  /* 0x02284000050075a7 */ /* 0x001064000802017f */
[----:B-1----:R-:W-:Y:S05]  /*1b480*/  @!P1 NANOSLEEP.SYNCS 0x989680 ;  /* 0x009896800000995d */ /* 0x002fea0003900000 */
[----:B------:R-:W1:Y:S02]  /*1b490*/  @!P1 SYNCS.PHASECHK.TRANS64 P1, [R5+URZ+0x22840], R0 ;  /* 0x02284000050095a7 */ /* 0x000e64000802007f */
[----:B-1----:R-:W-:Y:S05]  /*1b4a0*/  @!P1 BRA `(.L_x_908) ;  /* 0xfffffffc00f09947 */ /* 0x002fea000383ffff */
[----:B------:R-:W-:Y:S05]  /*1b4b0*/  BRA `(.L_x_1096) ;  /* 0xffffffb0008c7947 */ /* 0x000fea000383ffff */
.L_x_910:
[----:B-1----:R1:W2:Y:S02]  /*1b4c0*/  SYNCS.PHASECHK.TRANS64.TRYWAIT P1, [R25+URZ+0x22840], R2 ;  /* 0x02284002190075a7 */ /* 0x0022a4000802017f */
[----:B--2---:R-:W-:Y:S05]  /*1b4d0*/  @!P1 NANOSLEEP.SYNCS 0x989680 ;  /* 0x009896800000995d */ /* 0x004fea0003900000 */
[----:B------:R-:W2:Y:S02]  /*1b4e0*/  @!P1 SYNCS.PHASECHK.TRANS64 P1, [R25+URZ+0x22840], R2 ;  /* 0x02284002190095a7 */ /* 0x000ea4000802007f */
[----:B--2---:R-:W-:Y:S05]  /*1b4f0*/  @!P1 BRA `(.L_x_910) ;  /* 0xfffffffc00f09947 */ /* 0x004fea000383ffff */
[----:B------:R-:W-:Y:S05]  /*1b500*/  BRA `(.L_x_1097) ;  /* 0xffffffb000987947 */ /* 0x000fea000383ffff */
.L_x_912:
[----:B--2---:R2:W3:Y:S02]  /*1b510*/  SYNCS.PHASECHK.TRANS64.TRYWAIT P1, [R5+URZ+0x22860], R0 ;  /* 0x02286000050075a7 */ /* 0x0044e4000802017f */
[----:B---3--:R-:W-:Y:S05]  /*1b520*/  @!P1 NANOSLEEP.SYNCS 0x989680 ;  /* 0x009896800000995d */ /* 0x008fea0003900000 */
[----:B------:R-:W3:Y:S02]  /*1b530*/  @!P1 SYNCS.PHASECHK.TRANS64 P1, [R5+URZ+0x22860], R0 ;  /* 0x02286000050095a7 */ /* 0x000ee4000802007f */
[----:B---3--:R-:W-:Y:S05]  /*1b540*/  @!P1 BRA `(.L_x_912) ;  /* 0xfffffffc00f09947 */ /* 0x008fea000383ffff */
[----:B------:R-:W-:Y:S05]  /*1b550*/  BRA `(.L_x_1098) ;  /* 0xffffffb000947947 */ /* 0x000fea000383ffff */
.L_x_1099:
        /* <DEDUP_REMOVED lines=10> */
.L_x_6451:


//--------------------- .text._ZN7cutlass13device_kernelIN5flash11enable_sm90INS1_16FlashAttnFwdSm90INS1_25CollectiveMainloopFwdSm90ILi2EN4cute5tupleIJNS5_1CILi1EEES8_S8_EEENS6_IJNS7_ILi128EEENS7_ILi96EEENS7_ILi64EEEEEELi256ENS_10bfloat16_tEfNS_4arch4Sm90ELb0ELb0ELb0ELb1ELb1ELb0ELb1ELb1ELb0ELb1ELb0ELb0EEENS1_21CollectiveEpilogueFwdINS6_IJSA_NS7_ILi256EEESB_EEES9_SE_SG_Li256ELb1ELb1ELb0ELb0EEENS1_36VarlenDynamicPersistentTileSchedulerILi128ELi96ELi256ELi128ELb0ELb1ELb1ELb0ELb1ELb1EEEEEEEEEvNT_6ParamsE --------------------------
	.section	.text._ZN7cutlass13device_kernelIN5flash11enable_sm90INS1_16FlashAttnFwdSm90INS1_25CollectiveMainloopFwdSm90ILi2EN4cute5tupleIJNS5_1CILi1EEES8_S8_EEENS6_IJNS7_ILi128EEENS7_ILi96EEENS7_ILi64EEEEEELi256ENS_10bfloat16_tEfNS_4arch4Sm90ELb0ELb0ELb0ELb1ELb1ELb0ELb1ELb1ELb0ELb1ELb0ELb0EEENS1_21CollectiveEpilogueFwdINS6_IJSA_NS7_ILi256EEESB_EEES9_SE_SG_Li256ELb1ELb1ELb0ELb0EEENS1_36VarlenDynamicPersistentTileSchedulerILi128ELi96ELi256ELi128ELb0ELb1ELb1ELb0ELb1ELb1EEEEEEEEEvNT_6ParamsE,"ax",@progbits
	.align	128
.text._ZN7cutlass13device_kernelIN5flash11enable_sm90INS1_16FlashAttnFwdSm90INS1_25CollectiveMainloopFwdSm90ILi2EN4cute5tupleIJNS5_1CILi1EEES8_S8_EEENS6_IJNS7_ILi128EEENS7_ILi96EEENS7_ILi64EEEEEELi256ENS_10bfloat16_tEfNS_4arch4Sm90ELb0ELb0ELb0ELb1ELb1ELb0ELb1ELb1ELb0ELb1ELb0ELb0EEENS1_21CollectiveEpilogueFwdINS6_IJSA_NS7_ILi256EEESB_EEES9_SE_SG_Li256ELb1ELb1ELb0ELb0EEENS1_36VarlenDynamicPersistentTileSchedulerILi128ELi96ELi256ELi128ELb0ELb1ELb1ELb0ELb1ELb1EEEEEEEEEvNT_6ParamsE:
        .type           _ZN7cutlass13device_kernelIN5flash11enable_sm90INS1_16FlashAttnFwdSm90INS1_25CollectiveMainloopFwdSm90ILi2EN4cute5tupleIJNS5_1CILi1EEES8_S8_EEENS6_IJNS7_ILi128EEENS7_ILi96EEENS7_ILi64EEEEEELi256ENS_10bfloat16_tEfNS_4arch4Sm90ELb0ELb0ELb0ELb1ELb1ELb0ELb1ELb1ELb0ELb1ELb0ELb0EEENS1_21CollectiveEpilogueFwdINS6_IJSA_NS7_ILi256EEESB_EEES9_SE_SG_Li256ELb1ELb1ELb0ELb0EEENS1_36VarlenDynamicPersistentTileSchedulerILi128ELi96ELi256ELi128ELb0ELb1ELb1ELb0ELb1ELb1EEEEEEEEEvNT_6ParamsE,@function
        .size           _ZN7cutlass13device_kernelIN5flash11enable_sm90INS1_16FlashAttnFwdSm90INS1_25CollectiveMainloopFwdSm90ILi2EN4cute5tupleIJNS5_1CILi1EEES8_S8_EEENS6_IJNS7_ILi128EEENS7_ILi96EEENS7_ILi64EEEEEELi256ENS_10bfloat16_tEfNS_4arch4Sm90ELb0ELb0ELb0ELb1ELb1ELb0ELb1ELb1ELb0ELb1ELb0ELb0EEENS1_21CollectiveEpilogueFwdINS6_IJSA_NS7_ILi256EEESB_EEES9_SE_SG_Li256ELb1ELb1ELb0ELb0EEENS1_36VarlenDynamicPersistentTileSchedulerILi128ELi96ELi256ELi128ELb0ELb1ELb1ELb0ELb1ELb1EEEEEEEEEvNT_6ParamsE,(.L_x_6452 - _ZN7cutlass13device_kernelIN5flash11enable_sm90INS1_16FlashAttnFwdSm90INS1_25CollectiveMainloopFwdSm90ILi2EN4cute5tupleIJNS5_1CILi1EEES8_S8_EEENS6_IJNS7_ILi128EEENS7_ILi96EEENS7_ILi64EEEEEELi256ENS_10bfloat16_tEfNS_4arch4Sm90ELb0ELb0ELb0ELb1ELb1ELb0ELb1ELb1ELb0ELb1ELb0ELb0EEENS1_21CollectiveEpilogueFwdINS6_IJSA_NS7_ILi256EEESB_EEES9_SE_SG_Li256ELb1ELb1ELb0ELb0EEENS1_36VarlenDynamicPersistentTileSchedulerILi128ELi96ELi256ELi128ELb0ELb1ELb1ELb0ELb1ELb1EEEEEEEEEvNT_6ParamsE)
        .other          _ZN7cutlass13device_kernelIN5flash11enable_sm90INS1_16FlashAttnFwdSm90INS1_25CollectiveMainloopFwdSm90ILi2EN4cute5tupleIJNS5_1CILi1EEES8_S8_EEENS6_IJNS7_ILi128EEENS7_ILi96EEENS7_ILi64EEEEEELi256ENS_10bfloat16_tEfNS_4arch4Sm90ELb0ELb0ELb0ELb1ELb1ELb0ELb1ELb1ELb0ELb1ELb0ELb0EEENS1_21CollectiveEpilogueFwdINS6_IJSA_NS7_ILi256EEESB_EEES9_SE_SG_Li256ELb1ELb1ELb0ELb0EEENS1_36VarlenDynamicPersistentTileSchedulerILi128ELi96ELi256ELi128ELb0ELb1ELb1ELb0ELb1ELb1EEEEEEEEEvNT_6ParamsE,@"STO_CUDA_ENTRY STV_DEFAULT"
_ZN7cutlass13device_kernelIN5flash11enable_sm90INS1_16FlashAttnFwdSm90INS1_25CollectiveMainloopFwdSm90ILi2EN4cute5tupleIJNS5_1CILi1EEES8_S8_EEENS6_IJNS7_ILi128EEENS7_ILi96EEENS7_ILi64EEEEEELi256ENS_10bfloat16_tEfNS_4arch4Sm90ELb0ELb0ELb0ELb1ELb1ELb0ELb1ELb1ELb0ELb1ELb0ELb0EEENS1_21CollectiveEpilogueFwdINS6_IJSA_NS7_ILi256EEESB_EEES9_SE_SG_Li256ELb1ELb1ELb0ELb0EEENS1_36VarlenDynamicPersistentTileSchedulerILi128ELi96ELi256ELi128ELb0ELb1ELb1ELb0ELb1ELb1EEEEEEEEEvNT_6ParamsE:
        /* <DEDUP_REMOVED lines=47> */
.L_x_1100:
        /* <DEDUP_REMOVED lines=22> */
.L_x_1101:
        /* <DEDUP_REMOVED lines=18> */
.L_x_1102:
        /* <DEDUP_REMOVED lines=22> */
.L_x_1103:
        /* <DEDUP_REMOVED lines=23> */
.L_x_1104:
[----:B------:R-:W-:Y:S01]  /*0840*/  UISETP.NE.AND UP0, UPT, UR9, URZ, UPT ;  /* 0x0000003f0900728c */ /* 0x000fe2000bf05270 */
[----:B------:R-:W-:Y:S01]  /*0850*/  NOP ;  /* 0x0000000000007918 */ /* 0x000fe20000000000 */
[----:B0-----:R-:W-:Y:S01]  /*0860*/  UMOV UR4, 0x1 ;  /* 0x0000000100047882 */ /* 0x001fe20000000000 */
[----:B------:R-:W-:Y:S01]  /*0870*/  ULDC.64 UR36, c[0x0][0x208] ;  /* 0x0000820000247ab9 */ /* 0x000fe20000000a00 */
[----:B------:R-:W-:Y:S01]  /*0880*/  USEL UR4, UR4, 0x2, !UP0 ;  /* 0x0000000204047887 */ /* 0x000fe2000c000000 */
[----:B-1234-:R-:W-:Y:S01]  /*0890*/  BAR.SYNC.DEFER_BLOCKING 0x0 ;  /* 0x0000000000007b1d */ /* 0x01efe20000010000 */
[----:B------:R-:W-:-:S04]  /*08a0*/  PLOP3.LUT P0, PT, PT, PT, UP0, 0x80, 0x0 ;  /* 0x000000000000781c */ /* 0x000fc80003f0f008 */
[----:B------:R-:W-:-:S05]  /*08b0*/  IMAD.U32 R2, RZ, RZ, UR4 ;  /* 0x00000004ff027e24 */ /* 0x000fca000f8e00ff */
[----:B------:R0:W-:Y:S04]  /*08c0*/  STL [R1+0x24], R2 ;  /* 0x0000240201007387 */ /* 0x0001e80000100800 */
[----:B------:R-:W-:Y:S05]  /*08d0*/  @!P0 BRA `(.L_x_1105) ;  /* 0x0000008c00e08947 */ /* 0x000fea0003800000 */
.L_x_1106:
[----:B------:R-:W-:-:S08]  /*08e0*/  NOP ;  /* 0x0000000000007918 */ /* 0x000fd00000000000 */
[----:B------:R-:W1:Y:S02]  /*08f0*/  USETMAXREG.TRY_ALLOC.CTAPOOL UP0, 0xe8 ;  /* 0x000000e8000079c8 */ /* 0x000e640008000600 */
[----:B-1----:R-:W-:-:S13]  /*0900*/  PLOP3.LUT P0, PT, PT, PT, UP0, 0x80, 0x0 ;  /* 0x000000000000781c */ /* 0x002fda0003f0f008 */
[----:B------:R-:W-:Y:S05]  /*0910*/  @!P0 BRA `(.L_x_1106) ;  /* 0xfffffffc00f08947 */ /* 0x000fea000383ffff */
[----:B------:R-:W1:Y:S01]  /*0920*/  S2R R0, SR_TID.X ;  /* 0x0000000000007919 */ /* 0x000e620000002100 */
[----:B------:R-:W2:Y:S01]  /*0930*/  S2UR UR5, SR_CgaCtaId ;  /* 0x00000000000579c3 */ /* 0x000ea20000008800 */
[----:B------:R-:W-:-:S07]  /*0940*/  UMOV UR4, 0x400 ;  /* 0x0000040000047882 */ /* 0x000fce0000000000 */
[----:B------:R-:W-:Y:S06]  /*0950*/  BAR.ARV 0x8, 0x180 ;  /* 0x0206000000007b1d */ /* 0x000fec0000002000 */
[----:B--2---:R-:W-:Y:S01]  /*0960*/  ULEA UR4, UR5, UR4, 0x18 ;  /* 0x0000000405047291 */ /* 0x004fe2000f8ec03f */
[----:B-1----:R-:W-:-:S04]  /*0970*/  SHF.R.U32.HI R0, RZ, 0x7, R0 ;  /* 0x00000007ff007819 */ /* 0x002fc80000011600 */
[----:B------:R-:W-:-:S13]  /*0980*/  ISETP.NE.AND P0, PT, R0, 0x1, PT ;  /* 0x000000010000780c */ /* 0x000fda0003f05270 */
[----:B------:R-:W-:Y:S08]  /*0990*/  @!P0 BAR.ARV 0x9, 0x100 ;  /* 0x0244000000008b1d */ /* 0x000ff00000002000 */
[----:B------:R-:W-:Y:S06]  /*09a0*/  BAR.SYNC.DEFER_BLOCKING 0x5, 0x180 ;  /* 0x0146000000007b1d */ /* 0x000fec0000010000 */
[----:B------:R-:W1:Y:S01]  /*09b0*/  LDS.128 R12, [UR4+0x324d0] ;  /* 0x0324d004ff0c7984 */ /* 0x000e620008000c00 */
[----:B------:R-:W-:Y:S01]  /*09c0*/  ULDC UR4, c[0x0][0xd3c] ;  /* 0x00034f0000047ab9 */ /* 0x000fe20000000800 */
[----:B------:R-:W-:Y:S06]  /*09d0*/  BAR.ARV 0x4, 0x180 ;  /* 0x0106000000007b1d */ /* 0x000fec0000002000 */
[----:B-1----:R-:W-:-:S13]  /*09e0*/  ISETP.GE.AND P0, PT, R15, UR4, PT ;  /* 0x000000040f007c0c */ /* 0x002fda000bf06270 */
[----:B------:R-:W-:Y:S05]  /*09f0*/  @P0 EXIT ;  /* 0x000000000000094d */ /* 0x000fea0003800000 */
[----:B0-----:R-:W2:Y:S01]  /*0a00*/  LDL R2, [R1+0x24] ;  /* 0x0000240001027983 */ /* 0x001ea20000100800 */
[----:B------:R-:W-:Y:S01]  /*0a10*/  R2UR UR5, R13 ;  /* 0x000000000d0572ca */ /* 0x000fe200000e0000 */
[----:B------:R-:W-:Y:S01]  /*0a20*/  UMOV UR39, URZ ;  /* 0x0000003f00277c82 */ /* 0x000fe20008000000 */
[----:B------:R-:W-:Y:S01]  /*0a30*/  R2UR UR6, R14 ;  /* 0x000000000e0672ca */ /* 0x000fe200000e0000 */
[----:B------:R-:W0:Y:S01]  /*0a40*/  S2R R0, SR_TID.X ;  /* 0x0000000000007919 */ /* 0x000e220000002100 */
[----:B------:R-:W-:Y:S01]  /*0a50*/  UMOV UR38, URZ ;  /* 0x0000003f00267c82 */ /* 0x000fe20008000000 */
[----:B0-----:R-:W-:-:S05]  /*0a60*/  VIADD R12, R0, 0xffffff80 ;  /* 0xffffff80000c7836 */ /* 0x001fca0000000000 */
[----:B------:R-:W-:-:S04]  /*0a70*/  SHF.R.S32.HI R0, RZ, 0x1f, R12 ;  /* 0x0000001fff007819 */ /* 0x000fc8000001140c */
[CC--:B------:R-:W-:Y:S02]  /*0a80*/  LEA.HI R4, R0.reuse, R12.reuse, RZ, 0x5 ;  /* 0x0000000c00047211 */ /* 0x0c0fe400078f28ff */
[CC--:B------:R-:W-:Y:S02]  /*0a90*/  LEA.HI R3, R0.reuse, R12.reuse, RZ, 0x4 ;  /* 0x0000000c00037211 */ /* 0x0c0fe400078f20ff */
[----:B------:R-:W-:Y:S01]  /*0aa0*/  LEA.HI R11, R0, R12, RZ, 0x2 ;  /* 0x0000000c000b7211 */ /* 0x000fe200078f10ff */
[----:B------:R-:W-:Y:S01]  /*0ab0*/  IMAD.SHL.U32 R5, R4, 0x20, RZ ;  /* 0x0000002004057824 */ /* 0x000fe200078e00ff */
[----:B------:R-:W-:Y:S02]  /*0ac0*/  SHF.R.S32.HI R6, RZ, 0x4, R3 ;  /* 0x00000004ff067819 */ /* 0x000fe40000011403 */
[----:B------:R-:W-:Y:S02]  /*0ad0*/  LOP3.LUT R4, R3, 0x3fffff0, RZ, 0xc0, !PT ;  /* 0x03fffff003047812 */ /* 0x000fe400078ec0ff */
[----:B------:R-:W-:-:S02]  /*0ae0*/  LOP3.LUT R11, R11, 0xfffffffc, RZ, 0xc0, !PT ;  /* 0xfffffffc0b0b7812 */ /* 0x000fc400078ec0ff */
[----:B------:R-:W-:Y:S01]  /*0af0*/  LEA.HI R3, R3, R6, RZ, 0x1 ;  /* 0x0000000603037211 */ /* 0x000fe200078f08ff */
[C---:B------:R-:W-:Y:S01]  /*0b00*/  IMAD.IADD R4, R12.reuse, 0x1, -R4 ;  /* 0x000000010c047824 */ /* 0x040fe200078e0a04 */
[----:B------:R-:W-:Y:S01]  /*0b10*/  LOP3.LUT R5, R5, 0xfffffc00, RZ, 0xc0, !PT ;  /* 0xfffffc0005057812 */ /* 0x000fe200078ec0ff */
[----:B------:R-:W-:Y:S01]  /*0b20*/  IMAD.IADD R11, R12, 0x1, -R11 ;  /* 0x000000010c0b7824 */ /* 0x000fe200078e0a0b */
[----:B------:R-:W-:-:S03]  /*0b30*/  LOP3.LUT R3, R3, 0x1ffffffe, RZ, 0xc0, !PT ;  /* 0x1ffffffe03037812 */ /* 0x000fc600078ec0ff */
[----:B------:R-:W-:Y:S01]  /*0b40*/  IMAD R4, R4, 0x40, R5 ;  /* 0x0000004004047824 */ /* 0x000fe200078e0205 */
[----:B------:R-:W-:Y:S01]  /*0b50*/  LEA.HI R5, R11, R11, RZ, 0x1 ;  /* 0x0000000b0b057211 */ /* 0x000fe200078f08ff */
[----:B------:R-:W-:-:S03]  /*0b60*/  IMAD.IADD R3, R6, 0x1, -R3 ;  /* 0x0000000106037824 */ /* 0x000fc600078e0a03 */
[----:B------:R-:W-:Y:S01]  /*0b70*/  LOP3.LUT R6, R5, 0x1ffffffe, RZ, 0xc0, !PT ;  /* 0x1ffffffe05067812 */ /* 0x000fe200078ec0ff */
[----:B------:R-:W-:-:S04]  /*0b80*/  IMAD R225, R3, 0x8, R4 ;  /* 0x0000000803e17824 */ /* 0x000fc800078e0204 */
[----:B------:R-:W-:Y:S01]  /*0b90*/  IMAD.IADD R11, R11, 0x1, -R6 ;  /* 0x000000010b0b7824 */ /* 0x000fe200078e0a06 */
[----:B--2---:R-:W-:Y:S02]  /*0ba0*/  R2UR UR4, R2 ;  /* 0x00000000020472ca */ /* 0x004fe400000e0000 */
[CC--:B------:R-:W-:Y:S02]  /*0bb0*/  LEA.HI R2, R0.reuse, R12.reuse, RZ, 0x7 ;  /* 0x0000000c00027211 */ /* 0x0c0fe400078f38ff */
[----:B------:R-:W-:Y:S02]  /*0bc0*/  LEA.HI R0, R0, R12, RZ, 0x3 ;  /* 0x0000000c00007211 */ /* 0x000fe400078f18ff */
[----:B------:R-:W-:Y:S02]  /*0bd0*/  LOP3.LUT R220, R2, 0xffffff80, RZ, 0xc0, !PT ;  /* 0xffffff8002dc7812 */ /* 0x000fe400078ec0ff */
[----:B------:R-:W-:Y:S02]  /*0be0*/  SHF.R.S32.HI R221, RZ, 0x7, R2 ;  /* 0x00000007ffdd7819 */ /* 0x000fe40000011402 */
[----:B------:R-:W-:Y:S01]  /*0bf0*/  LOP3.LUT R214, R0, 0xfffffff8, RZ, 0xc0, !PT ;  /* 0xfffffff800d67812 */ /* 0x000fe200078ec0ff */
[----:B------:R-:W-:Y:S01]  /*0c00*/  IMAD.IADD R220, R12, 0x1, -R220 ;  /* 0x000000010cdc7824 */ /* 0x000fe200078e0adc */
[----:B------:R-:W-:Y:S01]  /*0c10*/  LEA.HI R2, R2, R221, RZ, 0x1 ;  /* 0x000000dd02027211 */ /* 0x000fe200078f08ff */
[----:B------:R-:W-:Y:S01]  /*0c20*/  ULOP3.LUT UR4, UR4, 0x1, URZ, 0xfc, !UPT ;  /* 0x0000000104047892 */ /* 0x000fe2000f8efc3f */
[----:B------:R-:W-:Y:S01]  /*0c30*/  SHF.R.S32.HI R217, RZ, 0x3, R0 ;  /* 0x00000003ffd97819 */ /* 0x000fe20000011400 */
[----:B------:R-:W-:Y:S01]  /*0c40*/  IMAD.IADD R214, R12, 0x1, -R214 ;  /* 0x000000010cd67824 */ /* 0x000fe200078e0ad6 */
[----:B------:R-:W-:-:S02]  /*0c50*/  SHF.R.S32.HI R7, RZ, 0x1f, R220 ;  /* 0x0000001fff077819 */ /* 0x000fc400000114dc */
[----:B------:R-:W-:Y:S01]  /*0c60*/  LOP3.LUT R2, R2, 0x3fffffe, RZ, 0xc0, !PT ;  /* 0x03fffffe02027812 */ /* 0x000fe200078ec0ff */
[----:B------:R-:W-:Y:S01]  /*0c70*/  IMAD.U32 R226, RZ, RZ, UR4 ;  /* 0x00000004ffe27e24 */ /* 0x000fe2000f8e00ff */
[CC--:B------:R-:W-:Y:S01]  /*0c80*/  LEA.HI R8, R7.reuse, R220.reuse, RZ, 0x2 ;  /* 0x000000dc07087211 */ /* 0x0c0fe200078f10ff */
[----:B------:R-:W-:Y:S01]  /*0c90*/  UMOV UR4, URZ ;  /* 0x0000003f00047c82 */ /* 0x000fe20008000000 */
[----:B------:R-:W-:Y:S01]  /*0ca0*/  LEA.HI R7, R7, R220, RZ, 0x5 ;  /* 0x000000dc07077211 */ /* 0x000fe200078f28ff */
[----:B------:R-:W-:Y:S01]  /*0cb0*/  IMAD.IADD R2, R221, 0x1, -R2 ;  /* 0x00000001dd027824 */ /* 0x000fe200078e0a02 */
[--C-:B------:R-:W-:Y:S01]  /*0cc0*/  SHF.R.S32.HI R9, RZ, 0x2, R8.reuse ;  /* 0x00000002ff097819 */ /* 0x100fe20000011408 */
[----:B------:R-:W-:Y:S01]  /*0cd0*/  IMAD.U32 R219, RZ, RZ, UR4 ;  /* 0x00000004ffdb7e24 */ /* 0x000fe2000f8e00ff */
[----:B------:R-:W-:Y:S02]  /*0ce0*/  SHF.R.S32.HI R10, RZ, 0x1f, R8 ;  /* 0x0000001fff0a7819 */ /* 0x000fe40000011408 */
[----:B------:R-:W-:-:S02]  /*0cf0*/  SHF.R.S32.HI R7, RZ, 0x5, R7 ;  /* 0x00000005ff077819 */ /* 0x000fc40000011407 */
[----:B------:R-:W-:Y:S02]  /*0d00*/  LEA.HI R10, R10, R9, RZ, 0x3 ;  /* 0x000000090a0a7211 */ /* 0x000fe400078f18ff */
[----:B------:R-:W-:Y:S02]  /*0d10*/  LOP3.LUT R223, R8, 0x7ffffffc, RZ, 0xc0, !PT ;  /* 0x7ffffffc08df7812 */ /* 0x000fe400078ec0ff */
[----:B------:R-:W-:-:S03]  /*0d20*/  LOP3.LUT R10, R10, 0xfffffff8, RZ, 0xc0, !PT ;  /* 0xfffffff80a0a7812 */ /* 0x000fc600078ec0ff */
[----:B------:R-:W-:Y:S02]  /*0d30*/  IMAD.IADD R223, R220, 0x1, -R223 ;  /* 0x00000001dcdf7824 */ /* 0x000fe400078e0adf */
[----:B------:R-:W-:-:S04]  /*0d40*/  IMAD.IADD R10, R9, 0x1, -R10 ;  /* 0x00000001090a7824 */ /* 0x000fc800078e0a0a */
[----:B------:R-:W-:-:S04]  /*0d50*/  IMAD R7, R7, 0x10, R10 ;  /* 0x0000001007077824 */ /* 0x000fc800078e020a */
[----:B------:R-:W-:Y:S01]  /*0d60*/  IMAD R222, R2, 0x40, R7 ;  /* 0x0000004002de7824 */ /* 0x000fe200078e0207 */
[----:B------:R-:W-:Y:S01]  /*0d70*/  SHF.L.U32 R2, R214, 0x3, RZ ;  /* 0x00000003d6027819 */ /* 0x000fe200000006ff */
[----:B------:R-:W-:Y:S02]  /*0d80*/  IMAD.MOV.U32 R7, RZ, RZ, R15 ;  /* 0x000000ffff077224 */ /* 0x000fe400078e000f */
[----:B------:R-:W-:Y:S01]  /*0d90*/  IMAD R224, R11, 0x8, R222 ;  /* 0x000000080be07824 */ /* 0x000fe200078e02de */
[----:B------:R-:W-:Y:S01]  /*0da0*/  SHF.R.S32.HI R0, RZ, 0x1f, R2 ;  /* 0x0000001fff007819 */ /* 0x000fe20000011402 */
[C---:B------:R-:W-:Y:S02]  /*0db0*/  VIADD R212, R2.reuse, 0x40 ;  /* 0x0000004002d47836 */ /* 0x040fe40000000000 */
[C---:B------:R-:W-:Y:S02]  /*0dc0*/  VIADD R211, R2.reuse, 0x80 ;  /* 0x0000008002d37836 */ /* 0x040fe40000000000 */
[----:B------:R-:W-:Y:S01]  /*0dd0*/  VIADD R213, R2, 0xc0 ;  /* 0x000000c002d57836 */ /* 0x000fe20000000000 */
[----:B------:R-:W-:-:S02]  /*0de0*/  SHF.R.S32.HI R229, RZ, 0x1f, R212 ;  /* 0x0000001fffe57819 */ /* 0x000fc400000114d4 */
[----:B------:R-:W-:Y:S02]  /*0df0*/  SHF.R.S32.HI R228, RZ, 0x1f, R211 ;  /* 0x0000001fffe47819 */ /* 0x000fe400000114d3 */
[----:B------:R-:W-:-:S07]  /*0e00*/  SHF.R.S32.HI R227, RZ, 0x1f, R213 ;  /* 0x0000001fffe37819 */ /* 0x000fce00000114d5 */
.L_x_1153:
[----:B01----:R-:W0:Y:S01]  /*0e10*/  LDC.64 R4, c[0x0][0xd88] ;  /* 0x00036200ff047b82 */ /* 0x003e220000000a00 */
[----:B------:R-:W-:Y:S01]  /*0e20*/  ULDC.64 UR8, c[0x0][0xb20] ;  /* 0x0002c80000087ab9 */ /* 0x000fe20000000a00 */
[----:B------:R-:W-:Y:S01]  /*0e30*/  ULDC.64 UR10, c[0x0][0x418] ;  /* 0x00010600000a7ab9 */ /* 0x000fe20000000a00 */
[----:B------:R-:W-:Y:S01]  /*0e40*/  IMAD.MOV.U32 R0, RZ, RZ, RZ ;  /* 0x000000ffff007224 */ /* 0x000fe200078e00ff */
[----:B------:R-:W-:Y:S01]  /*0e50*/  ULDC UR4, c[0x0][0x424] ;  /* 0x0001090000047ab9 */ /* 0x000fe20000000800 */
[----:B------:R-:W-:Y:S01]  /*0e60*/  ULDC UR7, c[0x0][0x2f0] ;  /* 0x0000bc0000077ab9 */ /* 0x000fe20000000800 */
[----:B0-----:R-:W-:-:S06]  /*0e70*/  IMAD.WIDE R4, R7, 0x4, R4 ;  /* 0x0000000407047825 */ /* 0x001fcc00078e0204 */
[----:B--2---:R-:W2:Y:S01]  /*0e80*/  LDG.E R4, desc[UR36][R4.64] ;  /* 0x0000002404047981 */ /* 0x004ea2000c1e1900 */
[----:B------:R-:W-:-:S04]  /*0e90*/  UISETP.NE.U32.AND UP0, UPT, UR8, URZ, UPT ;  /* 0x0000003f0800728c */ /* 0x000fc8000bf05070 */
[----:B------:R-:W-:-:S06]  /*0ea0*/  UISETP.NE.AND.EX UP0, UPT, UR9, URZ, UPT, UP0 ;  /* 0x0000003f0900728c */ /* 0x000fcc000bf05300 */
[----:B------:R-:W-:Y:S02]  /*0eb0*/  PLOP3.LUT P0, PT, PT, PT, UP0, 0x80, 0x0 ;  /* 0x000000000000781c */ /* 0x000fe40003f0f008 */
[----:B--2---:R-:W-:-:S13]  /*0ec0*/  R2UR UR61, R4 ;  /* 0x00000000043d72ca */ /* 0x004fda00000e0000 */
[----:B------:R-:W-:Y:S02]  /*0ed0*/  USHF.R.S32.HI UR12, URZ, 0x1f, UR61 ;  /* 0x0000001f3f0c7899 */ /* 0x000fe4000801143d */
[----:B------:R-:W-:-:S04]  /*0ee0*/  @UP0 ULEA UR8, UP1, UR61, UR8, 0x2 ;  /* 0x000000083d080291 */ /* 0x000fc8000f82103f */
[----:B------:R-:W-:Y:S02]  /*0ef0*/  @UP0 ULEA.HI.X UR9, UR61, UR9, UR12, 0x2, UP1 ;  /* 0x000000093d090291 */ /* 0x000fe400088f140c */
[----:B------:R-:W-:Y:S02]  /*0f00*/  IMAD.U32 R218, RZ, RZ, UR12 ;  /* 0x0000000cffda7e24 */ /* 0x000fe4000f8e00ff */
[----:B----4-:R-:W-:Y:S02]  /*0f10*/  IMAD.U32 R6, RZ, RZ, UR8 ;  /* 0x00000008ff067e24 */ /* 0x010fe4000f8e00ff */
[----:B------:R-:W-:Y:S01]  /*0f20*/  IMAD.U32 R7, RZ, RZ, UR9 ;  /* 0x00000009ff077e24 */ /* 0x000fe2000f8e00ff */
[----:B------:R-:W-:Y:S02]  /*0f30*/  ULDC.64 UR8, c[0x0][0xb18] ;  /* 0x0002c60000087ab9 */ /* 0x000fe40000000a00 */
[----:B------:R-:W-:Y:S02]  /*0f40*/  UISETP.NE.U32.AND UP0, UPT, UR8, URZ, UPT ;  /* 0x0000003f0800728c */ /* 0x000fe4000bf05070 */
[----:B------:R-:W-:Y:S01]  /*0f50*/  UISETP.NE.U32.AND UP1, UPT, UR10, URZ, UPT ;  /* 0x0000003f0a00728c */ /* 0x000fe2000bf25070 */
[----:B------:R0:W5:Y:S01]  /*0f60*/  @P0 LDG.E R0, desc[UR36][R6.64] ;  /* 0x0000002406000981 */ /* 0x000162000c1e1900 */
[----:B------:R-:W-:-:S02]  /*0f70*/  UISETP.NE.AND.EX UP0, UPT, UR9, URZ, UPT, UP0 ;  /* 0x0000003f0900728c */ /* 0x000fc4000bf05300 */
[----:B------:R-:W-:-:S04]  /*0f80*/  UISETP.NE.AND.EX UP1, UPT, UR11, URZ, UPT, UP1 ;  /* 0x0000003f0b00728c */ /* 0x000fc8000bf25310 */
[----:B------:R-:W-:Y:S01]  /*0f90*/  USEL UR4, UR4, 0x1, UP1 ;  /* 0x0000000104047887 */ /* 0x000fe20008800000 */
[----:B------:R-:W-:-:S03]  /*0fa0*/  PLOP3.LUT P0, PT, PT, PT, UP0, 0x80, 0x0 ;  /* 0x000000000000781c */ /* 0x000fc60003f0f008 */
[----:B------:R-:W-:Y:S02]  /*0fb0*/  UIMAD UR4, UR4, UR7, URZ ;  /* 0x00000007040472a4 */ /* 0x000fe4000f8e023f */
[----:B------:R-:W-:-:S04]  /*0fc0*/  @UP0 ULEA UR8, UP1, UR61, UR8, 0x2 ;  /* 0x000000083d080291 */ /* 0x000fc8000f82103f */
[----:B------:R-:W-:Y:S01]  /*0fd0*/  @UP0 ULEA.HI.X UR9, UR61, UR9, UR12, 0x2, UP1 ;  /* 0x000000093d090291 */ /* 0x000fe200088f140c */
[----:B------:R-:W-:Y:S02]  /*0fe0*/  IMAD.U32 R23, RZ, RZ, UR4 ;  /* 0x00000004ff177e24 */ /* 0x000fe4000f8e00ff */
[----:B------:R-:W-:-:S03]  /*0ff0*/  IMAD.U32 R4, RZ, RZ, UR8 ;  /* 0x00000008ff047e24 */ /* 0x000fc6000f8e00ff */
[----:B------:R-:W-:-:S05]  /*1000*/  IMAD.U32 R5, RZ, RZ, UR9 ;  /* 0x00000009ff057e24 */ /* 0x000fca000f8e00ff */
[----:B------:R0:W5:Y:S01]  /*1010*/  @P0 LDG.E R23, desc[UR36][R4.64] ;  /* 0x0000002404170981 */ /* 0x000162000c1e1900 */
[----:B------:R-:W-:Y:S02]  /*1020*/  IMAD.U32 R216, RZ, RZ, UR5 ;  /* 0x00000005ffd87e24 */ /* 0x000fe4000f8e00ff */
[----:B------:R-:W-:Y:S01]  /*1030*/  IMAD.U32 R215, RZ, RZ, UR6 ;  /* 0x00000006ffd77e24 */ /* 0x000fe2000f8e00ff */
[----:B---3--:R-:W-:Y:S06]  /*1040*/  @P0 BRA `(.L_x_1107) ;  /* 0x00000000002c0947 */ /* 0x008fec0003800000 */
[----:B------:R-:W-:Y:S02]  /*1050*/  ULDC.64 UR4, c[0x0][0xb00] ;  /* 0x0002c00000047ab9 */ /* 0x000fe40000000a00 */
[----:B------:R-:W-:-:S04]  /*1060*/  ISETP.NE.U32.AND P0, PT, RZ, UR4, PT ;  /* 0x00000004ff007c0c */ /* 0x000fc8000bf05070 */
[----:B------:R-:W-:-:S13]  /*1070*/  ISETP.NE.AND.EX P0, PT, RZ, UR5, PT, P0 ;  /* 0x00000005ff007c0c */ /* 0x000fda000bf05300 */
[----:B------:R-:W-:Y:S05]  /*1080*/  @!P0 BRA `(.L_x_1107) ;  /* 0x00000000001c8947 */ /* 0x000fea0003800000 */
[----:B------:R-:W-:Y:S02]  /*1090*/  ULDC.64 UR4, c[0x0][0xb00] ;  /* 0x0002c00000047ab9 */ /* 0x000fe40000000a00 */
[----:B------:R-:W-:-:S06]  /*10a0*/  UIMAD.WIDE UR4, UR61, 0x4, UR4 ;  /* 0x000000043d0478a5 */ /* 0x000fcc000f8e0204 */
[----:B0-----:R-:W-:Y:S01]  /*10b0*/  IMAD.U32 R4, RZ, RZ, UR4 ;  /* 0x00000004ff047e24 */ /* 0x001fe2000f8e00ff */
[----:B------:R-:W-:-:S05]  /*10c0*/  MOV R5, UR5 ;  /* 0x0000000500057c02 */ /* 0x000fca0008000f00 */
[----:B-----5:R-:W2:Y:S04]  /*10d0*/  LDG.E R23, desc[UR36][R4.64] ;  /* 0x0000002404177981 */ /* 0x020ea8000c1e1900 */
[----:B------:R-:W2:Y:S02]  /*10e0*/  LDG.E R6, desc[UR36][R4.64+0x4] ;  /* 0x0000042404067981 */ /* 0x000ea4000c1e1900 */
[----:B--2---:R-:W-:-:S07]  /*10f0*/  IMAD.IADD R23, R6, 0x1, -R23 ;  /* 0x0000000106177824 */ /* 0x004fce00078e0a17 */
.L_x_1107:
[----:B-----5:R-:W-:Y:S01]  /*1100*/  IMAD.IADD R23, R23, 0x1, -R0 ;  /* 0x0000000117177824 */ /* 0x020fe200078e0a00 */
[----:B------:R-:W-:Y:S02]  /*1110*/  PLOP3.LUT P0, PT, PT, PT, PT, 0x80, 0x0 ;  /* 0x000000000000781c */ /* 0x000fe40003f0f070 */
[----:B------:R-:W-:Y:S02]  /*1120*/  CS2R R8, SRZ ;  /* 0x0000000000087805 */ /* 0x000fe4000001ff00 */
[----:B------:R-:W-:Y:S01]  /*1130*/  CS2R R150, SRZ ;  /* 0x0000000000967805 */ /* 0x000fe2000001ff00 */
[C---:B------:R-:W-:Y:S01]  /*1140*/  VIADD R0, R23.reuse, 0x5f ;  /* 0x0000005f17007836 */ /* 0x040fe20000000000 */
[----:B------:R-:W-:Y:S02]  /*1150*/  ISETP.GE.AND P1, PT, R23, 0x1, PT ;  /* 0x000000011700780c */ /* 0x000fe40003f26270 */
[----:B------:R-:W-:Y:S02]  /*1160*/  CS2R R148, SRZ ;  /* 0x0000000000947805 */ /* 0x000fe4000001ff00 */
[----:B------:R-:W-:Y:S01]  /*1170*/  CS2R R146, SRZ ;  /* 0x0000000000927805 */ /* 0x000fe2000001ff00 */
[----:B------:R-:W-:Y:S01]  /*1180*/  IMAD.HI R207, R0, 0x2aaaaaab, RZ ;  /* 0x2aaaaaab00cf7827 */ /* 0x000fe200078e02ff */
[----:B------:R-:W-:-:S02]  /*1190*/  CS2R R144, SRZ ;  /* 0x0000000000907805 */ /* 0x000fc4000001ff00 */
[----:B------:R-:W-:Y:S02]  /*11a0*/  CS2R R142, SRZ ;  /* 0x00000000008e7805 */ /* 0x000fe4000001ff00 */
[----:B------:R-:W-:Y:S01]  /*11b0*/  CS2R R140, SRZ ;  /* 0x00000000008c7805 */ /* 0x000fe2000001ff00 */
[----:B------:R-:W-:Y:S01]  /*11c0*/  IMAD.MOV.U32 R0, RZ, RZ, RZ ;  /* 0x000000ffff007224 */ /* 0x000fe200078e00ff */
[----:B0-----:R-:W-:Y:S02]  /*11d0*/  SHF.R.U32.HI R4, RZ, 0x1f, R207 ;  /* 0x0000001fff047819 */ /* 0x001fe400000116cf */
[----:B------:R-:W-:Y:S02]  /*11e0*/  CS2R R138, SRZ ;  /* 0x00000000008a7805 */ /* 0x000fe4000001ff00 */
[----:B------:R-:W-:Y:S02]  /*11f0*/  CS2R R136, SRZ ;  /* 0x0000000000887805 */ /* 0x000fe4000001ff00 */
[----:B------:R-:W-:-:S02]  /*1200*/  CS2R R134, SRZ ;  /* 0x0000000000867805 */ /* 0x000fc4000001ff00 */
[----:B------:R-:W-:Y:S02]  /*1210*/  LEA.HI.SX32 R207, R207, R4, 0x1c ;  /* 0x00000004cfcf7211 */ /* 0x000fe400078fe2ff */
        /* <DEDUP_REMOVED lines=41> */
[----:B------:R-:W-:Y:S01]  /*14b0*/  CS2R R52, SRZ ;  /* 0x0000000000347805 */ /* 0x000fe2000001ff00 */
[----:B------:R-:W-:Y:S01]  /*14c0*/  IMAD.MOV.U32 R157, RZ, RZ, RZ ;  /* 0x000000ffff9d7224 */ /* 0x000fe200078e00ff */
        /* <DEDUP_REMOVED lines=8> */
[----:B------:R-:W-:Y:S01]  /*1550*/  CS2R R32, SRZ ;  /* 0x0000000000207805 */ /* 0x000fe2000001ff00 */
[----:B------:R-:W-:Y:S01]  /*1560*/  IMAD.MOV.U32 R10, RZ, RZ, RZ ;  /* 0x000000ffff0a7224 */ /* 0x000fe200078e00ff */
[----:B------:R-:W-:Y:S02]  /*1570*/  CS2R R26, SRZ ;  /* 0x00000000001a7805 */ /* 0x000fe4000001ff00 */
[----:B------:R-:W-:Y:S02]  /*1580*/  CS2R R28, SRZ ;  /* 0x00000000001c7805 */ /* 0x000fe4000001ff00 */
[----:B------:R-:W-:Y:S01]  /*1590*/  CS2R R24, SRZ ;  /* 0x0000000000187805 */ /* 0x000fe2000001ff00 */
[----:B------:R-:W-:Y:S06]  /*15a0*/  @!P1 BRA `(.L_x_1108) ;  /* 0x0000005000e89947 */ /* 0x000fec0003800000 */
[----:B------:R-:W0:Y:S01]  /*15b0*/  S2UR UR53, SR_CgaCtaId ;  /* 0x00000000003579c3 */ /* 0x000e220000008800 */
[----:B------:R-:W1:Y:S01]  /*15c0*/  SHFL.IDX PT, R0, R221, RZ, 0x1f ;  /* 0x00001fffdd007589 */ /* 0x000e6200000e0000 */
[----:B------:R-:W-:Y:S02]  /*15d0*/  UMOV UR40, 0x400 ;  /* 0x0000040000287882 */ /* 0x000fe40000000000 */
[----:B0-----:R-:W-:Y:S01]  /*15e0*/  ULEA UR40, UR53, UR40, 0x18 ;  /* 0x0000002835287291 */ /* 0x001fe2000f8ec03f */
[----:B-1----:R-:W-:-:S03]  /*15f0*/  R2UR UR4, R0 ;  /* 0x00000000000472ca */ /* 0x002fc600000e0000 */
[----:B------:R-:W-:-:S04]  /*1600*/  UIADD3 UR6, UR40, 0x18400, URZ ;  /* 0x0001840028067890 */ /* 0x000fc8000fffe03f */
[----:B------:R-:W-:-:S06]  /*1610*/  ULOP3.LUT UP0, URZ, UR6, 0x1bf, URZ, 0xc0, !UPT ;  /* 0x000001bf063f7892 */ /* 0x000fcc000f80c03f */
[----:B------:R-:W-:Y:S01]  /*1620*/  PLOP3.LUT P0, PT, PT, PT, UP0, 0x80, 0x0 ;  /* 0x000000000000781c */ /* 0x000fe20003f0f008 */
[----:B------:R-:W-:-:S04]  /*1630*/  ULEA.HI UR5, UR4, UR4, URZ, 0x1 ;  /* 0x0000000404057291 */ /* 0x000fc8000f8f083f */
[----:B------:R-:W-:-:S04]  /*1640*/  ULOP3.LUT UR5, UR5, 0xffffe, URZ, 0xc0, !UPT ;  /* 0x000ffffe05057892 */ /* 0x000fc8000f8ec03f */
[----:B------:R-:W-:-:S04]  /*1650*/  UIADD3 UR41, UR4, -UR5, URZ ;  /* 0x8000000504297290 */ /* 0x000fc8000fffe03f */
[----:B------:R-:W-:Y:S08]  /*1660*/  @!P0 BRA `(.L_x_1109) ;  /* 0x0000000000408947 */ /* 0x000ff00003800000 */
        /* <DEDUP_REMOVED lines=16> */
.L_x_1109:
[----:B------:R-:W-:Y:S01]  /*1770*/  R2UR UR5, R219 ;  /* 0x00000000db0572ca */ /* 0x000fe200000e0000 */
[----:B------:R-:W0:-:S12]  /*1780*/  S2R R16, SR_TID.X ;  /* 0x0000000000107919 */ /* 0x000e180000002100 */
[----:B------:R-:W-:-:S04]  /*1790*/  ULEA.HI UR4, UR5, UR5, URZ, 0x1 ;  /* 0x0000000505047291 */ /* 0x000fc8000f8f083f */
[----:B------:R-:W-:-:S04]  /*17a0*/  ULOP3.LUT UR4, UR4, 0xfffffffe, URZ, 0xc0, !UPT ;  /* 0xfffffffe04047892 */ /* 0x000fc8000f8ec03f */
[----:B------:R-:W-:-:S06]  /*17b0*/  UIADD3 UR4, UR5, -UR4, URZ ;  /* 0x8000000405047290 */ /* 0x000fcc000fffe03f */
[----:B------:R-:W-:-:S05]  /*17c0*/  IMAD.U32 R0, RZ, RZ, UR4 ;  /* 0x00000004ff007e24 */ /* 0x000fca000f8e00ff */
[----:B------:R-:W-:Y:S02]  /*17d0*/  SHF.L.U32 R0, R0, 0x1f, RZ ;  /* 0x0000001f00007819 */ /* 0x000fe400000006ff */
[----:B0-----:R-:W-:Y:S02]  /*17e0*/  SHF.R.U32.HI R16, RZ, 0x7, R16 ;  /* 0x00000007ff107819 */ /* 0x001fe40000011610 */
[----:B------:R-:W0:Y:S02]  /*17f0*/  SYNCS.PHASECHK.TRANS64.TRYWAIT P0, [UR40+0x32400], R0 ;  /* 0x03240000ff0075a7 */ /* 0x000e240008000168 */
[----:B------:R-:W-:Y:S01]  /*1800*/  IADD3 R208, R16, 0x8, RZ ;  /* 0x0000000810d07810 */ /* 0x000fe20007ffe0ff */
[----:B0-----:R-:W-:Y:S06]  /*1810*/  @!P0 BRA `(.L_x_1110) ;  /* 0x000000dc00888947 */ /* 0x001fec0003800000 */
.L_x_1244:
[----:B------:R-:W-:Y:S05]  /*1820*/  WARPSYNC.ALL ;  /* 0x0000000000007948 */ /* 0x000fea0003800000 */
[----:B------:R-:W-:Y:S01]  /*1830*/  R2UR UR4, R226 ;  /* 0x00000000e20472ca */ /* 0x000fe200000e0000 */
[----:B------:R1:W-:-:S12]  /*1840*/  BAR.SYNC.DEFER_BLOCKING R208, 0x100 ;  /* 0x000400d00000751d */ /* 0x0003d80000010000 */
[----:B0-----:R-:W-:-:S05]  /*1850*/  IMAD.U32 R3, RZ, RZ, UR4 ;  /* 0x00000004ff037e24 */ /* 0x001fca000f8e00ff */
[----:B------:R-:W-:-:S13]  /*1860*/  ISETP.NE.AND P0, PT, R3, 0x3, PT ;  /* 0x000000030300780c */ /* 0x000fda0003f05270 */
[----:B-1----:R-:W-:Y:S05]  /*1870*/  @!P0 BRA `(.L_x_1111) ;  /* 0x0000000000048947 */ /* 0x002fea0003800000 */
[----:B------:R-:W-:Y:S01]  /*1880*/  BPT.TRAP 0x1 ;  /* 0x000000040000795c */ /* 0x000fe20000300000 */
.L_x_1111:
[----:B------:R-:W-:Y:S01]  /*1890*/  ULEA UR52, UR38, UR40, 0x3 ;  /* 0x0000002826347291 */ /* 0x000fe2000f8e183f */
[----:B------:R-:W-:-:S05]  /*18a0*/  IMAD.U32 R3, RZ, RZ, UR39 ;  /* 0x00000027ff037e24 */ /* 0x000fca000f8e00ff */
[----:B------:R-:W-:-:S04]  /*18b0*/  SHF.L.U32 R3, R3, 0x1f, RZ ;  /* 0x0000001f03037819 */ /* 0x000fc800000006ff */
[----:B------:R0:W1:Y:S01]  /*18c0*/  SYNCS.PHASECHK.TRANS64.TRYWAIT P1, [UR52+0x32430], R3 ;  /* 0x03243003ff0075a7 */ /* 0x0000620008020174 */
[----:B------:R-:W-:Y:S05]  /*18d0*/  @!P0 BRA `(.L_x_1112) ;  /* 0x0000000000048947 */ /* 0x000fea0003800000 */
[----:B------:R-:W-:Y:S01]  /*18e0*/  BPT.TRAP 0x1 ;  /* 0x000000040000795c */ /* 0x000fe20000300000 */
.L_x_1112:
[----:B-1----:R-:W-:Y:S05]  /*18f0*/  @P1 BRA `(.L_x_1113) ;  /* 0x0000000000081947 */ /* 0x002fea0003800000 */
[----:B------:R-:W1:Y:S02]  /*1900*/  SYNCS.PHASECHK.TRANS64.TRYWAIT P1, [UR52+0x32430], R3 ;  /* 0x03243003ff0075a7 */ /* 0x000e640008020174 */
[----:B-1----:R-:W-:Y:S05]  /*1910*/  @!P1 BRA `(.L_x_1114) ;  /* 0x000000dc00609947 */ /* 0x002fea0003800000 */
.L_x_1113:
[----:B------:R-:W-:Y:S01]  /*1920*/  UIADD3 UR4, UR40, 0x1c400, URZ ;  /* 0x0001c40028047890 */ /* 0x000fe2000fffe03f */
[----:B------:R-:W-:Y:S01]  /*1930*/  WARPGROUP.ARRIVE ;  /* 0x00000000000079c5 */ /* 0x000fe20000000000 */
[----:B------:R-:W-:Y:S02]  /*1940*/  ULEA UR41, UR41, UR40, 0xd ;  /* 0x0000002829297291 */ /* 0x000fe4000f8e683f */
[----:B------:R-:W-:Y:S02]  /*1950*/  USHF.R.U32.HI UR4, URZ, 0x4, UR4 ;  /* 0x000000043f047899 */ /* 0x000fe40008011604 */
[----:B------:R-:W-:Y:S02]  /*1960*/  UIADD3 UR5, UR41, 0x18400, URZ ;  /* 0x0001840029057890 */ /* 0x000fe4000fffe03f */
[----:B------:R-:W-:Y:S02]  /*1970*/  ULOP3.LUT UR4, UR4, 0x3fff, URZ, 0xc0, !UPT ;  /* 0x00003fff04047892 */ /* 0x000fe4000f8ec03f */
[----:B------:R-:W-:-:S02]  /*1980*/  USHF.R.U32.HI UR5, URZ, 0x4, UR5 ;  /* 0x000000043f057899 */ /* 0x000fc40008011605 */
[----:B------:R-:W-:Y:S02]  /*1990*/  ULOP3.LUT UR60, UR4, 0x10000, URZ, 0xfc, !UPT ;  /* 0x00010000043c7892 */ /* 0x000fe4000f8efc3f */
[----:B------:R-:W-:Y:S02]  /*19a0*/  ULOP3.LUT UR5, UR5, 0x3fff, URZ, 0xc0, !UPT ;  /* 0x00003fff05057892 */ /* 0x000fe4000f8ec03f */
[----:B------:R-:W-:Y:S02]  /*19b0*/  UIMAD UR4, UR38, 0x300, UR60 ;  /* 0x00000300260478a4 */ /* 0x000fe4000f8e023c */
[----:B------:R-:W-:Y:S01]  /*19c0*/  ULOP3.LUT UR7, UR5, 0x10000, URZ, 0xfc, !UPT ;  /* 0x0001000005077892 */ /* 0x000fe2000f8efc3f */
[----:B------:R-:W-:Y:S01]  /*19d0*/  UMOV UR11, 0x40000040 ;  /* 0x40000040000b7882 */ /* 0x000fe20000000000 */
[----:B------:R-:W-:Y:S02]  /*19e0*/  UMOV UR9, 0x40000040 ;  /* 0x4000004000097882 */ /* 0x000fe40000000000 */
[----:B------:R-:W-:Y:S01]  /*19f0*/  UIADD3 UR5, UR7, 0x2, URZ ;  /* 0x0000000207057890 */ /* 0x000fe2000fffe03f */
[----:B------:R-:W-:Y:S01]  /*1a00*/  IMAD.U32 R21, RZ, RZ, UR9 ;  /* 0x00000009ff157e24 */ /* 0x000fe2000f8e00ff */
[----:B------:R-:W-:Y:S01]  /*1a10*/  UMOV UR10, UR4 ;  /* 0x00000004000a7c82 */ /* 0x000fe20008000000 */
[----:B------:R-:W-:Y:S01]  /*1a20*/  UMOV UR8, UR7 ;  /* 0x0000000700087c82 */ /* 0x000fe20008000000 */
[----:B------:R-:W-:Y:S01]  /*1a30*/  UIADD3 UR6, UR4, 0x2, URZ ;  /* 0x0000000204067890 */ /* 0x000fe2000fffe03f */
[----:B------:R-:W-:Y:S01]  /*1a40*/  HGMMA.64x96x16.F32.BF16 R24, gdesc[UR8], RZ, !UPT, gsb0 ;  /* 0x01600000081879f0 */ /* 0x000fe2000c0018ff */
[----:B------:R-:W-:Y:S01]  /*1a50*/  IMAD.U32 R20, RZ, RZ, UR8 ;  /* 0x00000008ff147e24 */ /* 0x000fe2000f8e00ff */
[----:B------:R-:W-:Y:S01]  /*1a60*/  UMOV UR8, UR5 ;  /* 0x0000000500087c82 */ /* 0x000fe20008000000 */
[----:B------:R-:W-:Y:S01]  /*1a70*/  UMOV UR9, 0x40000040 ;  /* 0x4000004000097882 */ /* 0x000fe20000000000 */
[----:B------:R-:W-:Y:S01]  /*1a80*/  UMOV UR11, 0x40000040 ;  /* 0x40000040000b7882 */ /* 0x000fe20000000000 */
[----:B------:R-:W-:Y:S01]  /*1a90*/  UIADD3 UR5, UR7, 0x4, URZ ;  /* 0x0000000407057890 */ /* 0x000fe2000fffe03f */
[----:B------:R-:W-:Y:S01]  /*1aa0*/  IMAD.U32 R18, RZ, RZ, UR8 ;  /* 0x00000008ff127e24 */ /* 0x000fe2000f8e00ff */
[----:B------:R-:W-:Y:S01]  /*1ab0*/  UMOV UR10, UR6 ;  /* 0x00000006000a7c82 */ /* 0x000fe20008000000 */
[----:B------:R-:W-:Y:S01]  /*1ac0*/  UIADD3 UR6, UR4, 0x4, URZ ;  /* 0x0000000404067890 */ /* 0x000fe2000fffe03f */
[----:B------:R-:W-:Y:S01]  /*1ad0*/  IMAD.U32 R19, RZ, RZ, UR9 ;  /* 0x00000009ff137e24 */ /* 0x000fe2000f8e00ff */
[----:B------:R-:W-:Y:S01]  /*1ae0*/  UIADD3 UR4, UR4, 0x6, URZ ;  /* 0x0000000604047890 */ /* 0x000fe2000fffe03f */
[----:B------:R-:W-:-:S02]  /*1af0*/  WARPGROUP.DEPBAR.LE gsb0, 0x0 ;  /* 0x00008000000079c5 */ /* 0x000fc40000010000 */
[----:B------:R-:W-:-:S06]  /*1b00*/  WARPGROUP.ARRIVE ;  /* 0x00000000000079c5 */ /* 0x000fcc0000000000 */
[----:B------:R-:W-:Y:S01]  /*1b10*/  HGMMA.64x96x16.F32.BF16 R24, gdesc[UR8], R24, gsb0 ;  /* 0x01600000081879f0 */ /* 0x000fe20008001818 */
[----:B------:R-:W-:Y:S01]  /*1b20*/  UMOV UR8, UR5 ;  /* 0x0000000500087c82 */ /* 0x000fe20008000000 */
[----:B------:R-:W-:Y:S01]  /*1b30*/  UMOV UR9, 0x40000040 ;  /* 0x4000004000097882 */ /* 0x000fe20000000000 */
[----:B------:R-:W-:Y:S01]  /*1b40*/  UMOV UR10, UR6 ;  /* 0x00000006000a7c82 */ /* 0x000fe20008000000 */
[----:B------:R-:W-:Y:S01]  /*1b50*/  UMOV UR11, 0x40000040 ;  /* 0x40000040000b7882 */ /* 0x000fe20000000000 */
[----:B------:R-:W-:Y:S01]  /*1b60*/  UIADD3 UR5, UR7, 0x6, URZ ;  /* 0x0000000607057890 */ /* 0x000fe2000fffe03f */
[----:B------:R-:W-:Y:S02]  /*1b70*/  IMAD.U32 R16, RZ, RZ, UR8 ;  /* 0x00000008ff107e24 */ /* 0x000fe4000f8e00ff */
[----:B------:R-:W-:Y:S01]  /*1b80*/  IMAD.U32 R17, RZ, RZ, UR9 ;  /* 0x00000009ff117e24 */ /* 0x000fe2000f8e00ff */
[----:B------:R-:W-:Y:S02]  /*1b90*/  WARPGROUP.DEPBAR.LE gsb0, 0x0 ;  /* 0x00008000000079c5 */ /* 0x000fe40000010000 */
[----:B------:R-:W-:-:S06]  /*1ba0*/  WARPGROUP.ARRIVE ;  /* 0x00000000000079c5 */ /* 0x000fcc0000000000 */
[----:B------:R-:W-:Y:S01]  /*1bb0*/  HGMMA.64x96x16.F32.BF16 R24, gdesc[UR8], R24, gsb0 ;  /* 0x01600000081879f0 */ /* 0x000fe20008001818 */
[----:B------:R-:W-:Y:S01]  /*1bc0*/  UMOV UR8, UR5 ;  /* 0x0000000500087c82 */ /* 0x000fe20008000000 */
[----:B------:R-:W-:Y:S01]  /*1bd0*/  UMOV UR9, 0x40000040 ;  /* 0x4000004000097882 */ /* 0x000fe20000000000 */
[----:B------:R-:W-:Y:S01]  /*1be0*/  UMOV UR10, UR4 ;  /* 0x00000004000a7c82 */ /* 0x000fe20008000000 */
[----:B------:R-:W-:Y:S01]  /*1bf0*/  UMOV UR11, 0x40000040 ;  /* 0x40000040000b7882 */ /* 0x000fe20000000000 */
[----:B------:R-:W-:Y:S02]  /*1c00*/  IMAD.U32 R14, RZ, RZ, UR8 ;  /* 0x00000008ff0e7e24 */ /* 0x000fe4000f8e00ff */
[----:B------:R-:W-:Y:S01]  /*1c10*/  IMAD.U32 R15, RZ, RZ, UR9 ;  /* 0x00000009ff0f7e24 */ /* 0x000fe2000f8e00ff */
[----:B------:R-:W-:Y:S02]  /*1c20*/  WARPGROUP.DEPBAR.LE gsb0, 0x0 ;  /* 0x00008000000079c5 */ /* 0x000fe40000010000 */
[----:B------:R-:W-:-:S06]  /*1c30*/  WARPGROUP.ARRIVE ;  /* 0x00000000000079c5 */ /* 0x000fcc0000000000 */
[----:B------:R-:W-:Y:S03]  /*1c40*/  HGMMA.64x96x16.F32.BF16 R24, gdesc[UR8], R24, gsb0 ;  /* 0x01600000081879f0 */ /* 0x000fe60008001818 */
[----:B------:R-:W-:Y:S02]  /*1c50*/  WARPGROUP.DEPBAR.LE gsb0, 0x0 ;  /* 0x00008000000079c5 */ /* 0x000fe40000010000 */
[----:B------:R-:W2:Y:S02]  /*1c60*/  SYNCS.PHASECHK.TRANS64.TRYWAIT P1, [UR40+0x32410], R0 ;  /* 0x03241000ff0075a7 */ /* 0x000ea40008020168 */
[----:B--2---:R-:W-:Y:S05]  /*1c70*/  @!P1 BRA `(.L_x_1115) ;  /* 0x000000d800a09947 */ /* 0x004fea0003800000 */
.L_x_1245:
[----:B------:R-:W-:Y:S05]  /*1c80*/  @!P0 BRA `(.L_x_1116) ;  /* 0x0000000000048947 */ /* 0x000fea0003800000 */
[----:B------:R-:W-:Y:S01]  /*1c90*/  BPT.TRAP 0x1 ;  /* 0x000000040000795c */ /* 0x000fe20000300000 */
.L_x_1116:
[----:B------:R3:W4:Y:S01]  /*1ca0*/  SYNCS.PHASECHK.TRANS64.TRYWAIT P1, [UR52+0x32450], R3 ;  /* 0x03245003ff0075a7 */ /* 0x0007220008020174 */
[----:B------:R-:W-:Y:S05]  /*1cb0*/  @!P0 BRA `(.L_x_1117) ;  /* 0x0000000000048947 */ /* 0x000fea0003800000 */
[----:B------:R-:W-:Y:S01]  /*1cc0*/  BPT.TRAP 0x1 ;  /* 0x000000040000795c */ /* 0x000fe20000300000 */
.L_x_1117:
[----:B----4-:R-:W-:Y:S05]  /*1cd0*/  @P1 BRA `(.L_x_1118) ;  /* 0x0000000000081947 */ /* 0x010fea0003800000 */
[----:B------:R-:W4:Y:S02]  /*1ce0*/  SYNCS.PHASECHK.TRANS64.TRYWAIT P1, [UR52+0x32450], R3 ;  /* 0x03245003ff0075a7 */ /* 0x000f240008020174 */
[----:B----4-:R-:W-:Y:S05]  /*1cf0*/  @!P1 BRA `(.L_x_1119) ;  /* 0x000000d800989947 */ /* 0x010fea0003800000 */
.L_x_1118:
[----:B------:R-:W-:Y:S01]  /*1d00*/  UIADD3 UR40, UR40, 0x400, URZ ;  /* 0x0000040028287890 */ /* 0x000fe2000fffe03f */
[----:B------:R-:W-:Y:S01]  /*1d10*/  WARPGROUP.ARRIVE ;  /* 0x00000000000079c5 */ /* 0x000fe20000000000 */
[----:B------:R-:W-:-:S05]  /*1d20*/  UIADD3 UR41, UR41, 0x22400, URZ ;  /* 0x0002240029297890 */ /* 0x000fca000fffe03f */
[----:B--2---:R-:W2:Y:S01]  /*1d30*/  S2R R0, SR_TID.X ;  /* 0x0000000000007919 */ /* 0x004ea20000002100 */
[----:B------:R-:W-:Y:S02]  /*1d40*/  USHF.R.U32.HI UR6, URZ, 0x4, UR40 ;  /* 0x000000043f067899 */ /* 0x000fe40008011628 */
[----:B------:R-:W-:Y:S02]  /*1d50*/  USHF.R.U32.HI UR41, URZ, 0x4, UR41 ;  /* 0x000000043f297899 */ /* 0x000fe40008011629 */
[----:B------:R-:W-:Y:S02]  /*1d60*/  ULOP3.LUT UR6, UR6, 0x3fff, URZ, 0xc0, !UPT ;  /* 0x00003fff06067892 */ /* 0x000fe4000f8ec03f */
[----:B------:R-:W-:Y:S02]  /*1d70*/  ULOP3.LUT UR4, UR41, 0x3fff, URZ, 0xc0, !UPT ;  /* 0x00003fff29047892 */ /* 0x000fe4000f8ec03f */
[----:B------:R-:W-:Y:S02]  /*1d80*/  ULOP3.LUT UR7, UR6, 0x10000, URZ, 0xfc, !UPT ;  /* 0x0001000006077892 */ /* 0x000fe4000f8efc3f */
[----:B------:R-:W-:-:S02]  /*1d90*/  ULOP3.LUT UR4, UR4, 0x10000, URZ, 0xfc, !UPT ;  /* 0x0001000004047892 */ /* 0x000fc4000f8efc3f */
[----:B------:R-:W-:Y:S01]  /*1da0*/  UIMAD UR5, UR38, 0xc00, UR7 ;  /* 0x00000c00260578a4 */ /* 0x000fe2000f8e0207 */
[----:B------:R-:W-:Y:S01]  /*1db0*/  UMOV UR9, 0x40000040 ;  /* 0x4000004000097882 */ /* 0x000fe20000000000 */
[----:B------:R-:W-:Y:S01]  /*1dc0*/  UMOV UR11, 0x40000040 ;  /* 0x40000040000b7882 */ /* 0x000fe20000000000 */
[----:B------:R-:W-:Y:S02]  /*1dd0*/  IMAD.U32 R13, RZ, RZ, UR9 ;  /* 0x00000009ff0d7e24 */ /* 0x000fe4000f8e00ff */
[----:B------:R-:W-:Y:S01]  /*1de0*/  UMOV UR8, UR4 ;  /* 0x0000000400087c82 */ /* 0x000fe20008000000 */
[----:B------:R-:W-:Y:S01]  /*1df0*/  UMOV UR13, 0x40000040 ;  /* 0x40000040000d7882 */ /* 0x000fe20000000000 */
[----:B------:R-:W-:Y:S01]  /*1e00*/  UMOV UR10, UR5 ;  /* 0x00000005000a7c82 */ /* 0x000fe20008000000 */
[----:B------:R-:W-:Y:S01]  /*1e10*/  IMAD.U32 R12, RZ, RZ, UR8 ;  /* 0x00000008ff0c7e24 */ /* 0x000fe2000f8e00ff */
[----:B------:R-:W-:Y:S01]  /*1e20*/  HGMMA.64x96x16.F32.BF16 R24, gdesc[UR8], R24, gsb0 ;  /* 0x01600000081879f0 */ /* 0x000fe20008001818 */
[----:B------:R-:W-:Y:S01]  /*1e30*/  UIADD3 UR8, UR4, 0x2, URZ ;  /* 0x0000000204087890 */ /* 0x000fe2000fffe03f */
[----:B------:R-:W-:Y:S01]  /*1e40*/  IMAD.U32 R11, RZ, RZ, UR13 ;  /* 0x0000000dff0b7e24 */ /* 0x000fe2000f8e00ff */
[----:B------:R-:W-:Y:S01]  /*1e50*/  UIADD3 UR9, UR5, 0x2, URZ ;  /* 0x0000000205097890 */ /* 0x000fe2000fffe03f */
[----:B------:R-:W-:Y:S01]  /*1e60*/  UMOV UR15, 0x40000040 ;  /* 0x40000040000f7882 */ /* 0x000fe20000000000 */
[----:B------:R-:W-:-:S03]  /*1e70*/  UIADD3 UR10, UR5, 0x302, URZ ;  /* 0x00000302050a7890 */ /* 0x000fc6000fffe03f */
[----:B------:R-:W-:Y:S01]  /*1e80*/  UMOV UR12, UR8 ;  /* 0x00000008000c7c82 */ /* 0x000fe20008000000 */
[----:B------:R-:W-:Y:S01]  /*1e90*/  UIADD3 UR8, UR4, 0x4, URZ ;  /* 0x0000000404087890 */ /* 0x000fe2000fffe03f */
[----:B------:R-:W-:Y:S01]  /*1ea0*/  IMAD.U32 R10, RZ, RZ, UR12 ;  /* 0x0000000cff0a7e24 */ /* 0x000fe2000f8e00ff */
[----:B------:R-:W-:Y:S01]  /*1eb0*/  UMOV UR14, UR9 ;  /* 0x00000009000e7c82 */ /* 0x000fe20008000000 */
[----:B------:R-:W-:Y:S01]  /*1ec0*/  UIADD3 UR9, UR5, 0x4, URZ ;  /* 0x0000000405097890 */ /* 0x000fe2000fffe03f */
[----:B--2---:R-:W-:Y:S01]  /*1ed0*/  SHF.R.U32.HI R0, RZ, 0x7, R0 ;  /* 0x00000007ff007819 */ /* 0x004fe20000011600 */
[----:B------:R-:W-:Y:S01]  /*1ee0*/  UMOV UR11, 0x40000040 ;  /* 0x40000040000b7882 */ /* 0x000fe20000000000 */
[----:B------:R-:W-:Y:S02]  /*1ef0*/  UIADD3 UR16, UR4, 0x406, URZ ;  /* 0x0000040604107890 */ /* 0x000fe4000fffe03f */
[----:B------:R-:W-:Y:S01]  /*1f00*/  UIADD3 UR18, UR5, 0x306, URZ ;  /* 0x0000030605127890 */ /* 0x000fe2000fffe03f */
[----:B------:R-:W-:Y:S01]  /*1f10*/  IADD3 R0, -R0, 0xb, RZ ;  /* 0x0000000b00007810 */ /* 0x000fe20007ffe1ff */
[----:B------:R-:W-:Y:S01]  /*1f20*/  UMOV UR17, 0x40000040 ;  /* 0x4000004000117882 */ /* 0x000fe20000000000 */
[----:B------:R-:W-:Y:S01]  /*1f30*/  UMOV UR19, 0x40000040 ;  /* 0x4000004000137882 */ /* 0x000fe20000000000 */
[----:B------:R-:W-:-:S02]  /*1f40*/  UIADD3 UR20, UR4, 0x800, URZ ;  /* 0x0000080004147890 */ /* 0x000fc4000fffe03f */
[----:B------:R-:W-:Y:S01]  /*1f50*/  UIADD3 UR22, UR5, 0x600, URZ ;  /* 0x0000060005167890 */ /* 0x000fe2000fffe03f */
[----:B------:R-:W-:Y:S01]  /*1f60*/  UMOV UR21, 0x40000040 ;  /* 0x4000004000157882 */ /* 0x000fe20000000000 */
        /* <DEDUP_REMOVED lines=29> */
[----:B------:R-:W-:Y:S02]  /*2140*/  WARPGROUP.DEPBAR.LE gsb0, 0x0 ;  /* 0x00008000000079c5 */ /* 0x000fe40000010000 */
[----:B------:R-:W-:-:S06]  /*2150*/  WARPGROUP.ARRIVE ;  /* 0x00000000000079c5 */ /* 0x000fcc0000000000 */
[----:B------:R-:W-:Y:S01]  /*2160*/  HGMMA.64x96x16.F32.BF16 R24, gdesc[UR12], R24, gsb0 ;  /* 0x016000000c1879f0 */ /* 0x000fe20008001818 */
[----:B------:R-:W-:Y:S01]  /*2170*/  UMOV UR12, UR8 ;  /* 0x00000008000c7c82 */ /* 0x000fe20008000000 */
[----:B------:R-:W-:Y:S01]  /*2180*/  UMOV UR13, 0x40000040 ;  /* 0x40000040000d7882 */ /* 0x000fe20000000000 */
[----:B------:R-:W-:Y:S01]  /*2190*/  UMOV UR14, UR9 ;  /* 0x00000009000e7c82 */ /* 0x000fe20008000000 */
[----:B------:R-:W-:Y:S01]  /*21a0*/  UMOV UR15, 0x40000040 ;  /* 0x40000040000f7882 */ /* 0x000fe20000000000 */
[----:B------:R-:W-:Y:S01]  /*21b0*/  UIADD3 UR8, UR4, 0x6, URZ ;  /* 0x0000000604087890 */ /* 0x000fe2000fffe03f */
[----:B------:R-:W-:Y:S01]  /*21c0*/  IMAD.U32 R8, RZ, RZ, UR12 ;  /* 0x0000000cff087e24 */ /* 0x000fe2000f8e00ff */
[----:B------:R-:W-:Y:S01]  /*21d0*/  UIADD3 UR9, UR5, 0x6, URZ ;  /* 0x0000000605097890 */ /* 0x000fe2000fffe03f */
        /* <DEDUP_REMOVED lines=11> */
[----:B------:R-:W-:Y:S01]  /*2290*/  MOV R7, UR13 ;  /* 0x0000000d00077c02 */ /* 0x000fe20008000f00 */
        /* <DEDUP_REMOVED lines=8> */
[----:B-1----:R-:W-:Y:S01]  /*2320*/  IMAD.U32 R4, RZ, RZ, UR12 ;  /* 0x0000000cff047e24 */ /* 0x002fe2000f8e00ff */
[----:B------:R-:W-:Y:S01]  /*2330*/  UMOV UR9, 0x40000040 ;  /* 0x4000004000097882 */ /* 0x000fe20000000000 */
[----:B------:R-:W-:Y:S01]  /*2340*/  IMAD.U32 R5, RZ, RZ, UR13 ;  /* 0x0000000dff057e24 */ /* 0x000fe2000f8e00ff */
        /* <DEDUP_REMOVED lines=44> */
.L_x_1120:
[----:B0--3--:R-:W-:Y:S01]  /*2610*/  IMAD R3, R207, -0x60, R23 ;  /* 0xffffffa0cf037824 */ /* 0x009fe200078e0217 */
[----:B------:R-:W-:Y:S01]  /*2620*/  ULDC UR4, c[0x0][0xa80] ;  /* 0x0002a00000047ab9 */ /* 0x000fe20000000800 */
[----:B------:R-:W-:Y:S02]  /*2630*/  UIADD3 UR5, UR52, 0x32440, URZ ;  /* 0x0003244034057890 */ /* 0x000fe4000fffe03f */
[----:B------:R-:W-:Y:S01]  /*2640*/  VIADD R22, R3, 0x60 ;  /* 0x0000006003167836 */ /* 0x000fe20000000000 */
[----:B------:R-:W-:Y:S02]  /*2650*/  ULOP3.LUT UR6, UR6, 0x3000000, URZ, 0xfc, !UPT ;  /* 0x0300000006067892 */ /* 0x000fe4000f8efc3f */
[----:B------:R-:W-:Y:S01]  /*2660*/  UPRMT UR5, UR53, 0x654, UR5 ;  /* 0x0000065435057896 */ /* 0x000fe20008000005 */
[----:B------:R-:W-:Y:S01]  /*2670*/  IMAD R22, R223, -0x2, R22 ;  /* 0xfffffffedf167824 */ /* 0x000fe200078e0216 */
[----:B------:R-:W-:-:S04]  /*2680*/  UMOV UR11, 0x40000040 ;  /* 0x40000040000b7882 */ /* 0x000fc80000000000 */
[C---:B------:R-:W-:Y:S02]  /*2690*/  ISETP.GT.AND P2, PT, R22.reuse, RZ, PT ;  /* 0x000000ff1600720c */ /* 0x040fe40003f44270 */
[C---:B------:R-:W-:Y:S01]  /*26a0*/  ISETP.GT.AND P1, PT, R22.reuse, 0x1, PT ;  /* 0x000000011600780c */ /* 0x040fe20003f24270 */
[----:B------:R-:W-:Y:S01]  /*26b0*/  SYNCS.ARRIVE.TRANS64.RED.A1T0 RZ, [UR5], RZ ;  /* 0x000000ffffff79a7 */ /* 0x000fe20008100405 */
[----:B------:R-:W-:Y:S02]  /*26c0*/  ISETP.GT.AND P6, PT, R22, 0x8, PT ;  /* 0x000000081600780c */ /* 0x000fe40003fc4270 */
[----:B------:R-:W-:Y:S02]  /*26d0*/  FSEL R75, R24, -INF , P2 ;  /* 0xff800000184b7808 */ /* 0x000fe40001000000 */
[----:B------:R-:W-:Y:S02]  /*26e0*/  FSEL R25, R25, -INF , P1 ;  /* 0xff80000019197808 */ /* 0x000fe40000800000 */
[----:B------:R-:W-:-:S02]  /*26f0*/  ISETP.GT.AND P5, PT, R22, 0x9, PT ;  /* 0x000000091600780c */ /* 0x000fc40003fa4270 */
[----:B------:R-:W-:Y:S02]  /*2700*/  FSEL R79, R28, -INF , P6 ;  /* 0xff8000001c4f7808 */ /* 0x000fe40003000000 */
[----:B------:R-:W-:Y:S02]  /*2710*/  FMNMX.FTZ R24, R75, R25, !PT ;  /* 0x000000194b187209 */ /* 0x000fe40007810000 */
[C---:B------:R-:W-:Y:S02]  /*2720*/  ISETP.GT.AND P4, PT, R22.reuse, 0x10, PT ;  /* 0x000000101600780c */ /* 0x040fe40003f84270 */
        /* <DEDUP_REMOVED lines=15> */
[C---:B------:R-:W-:Y:S02]  /*2820*/  ISETP.GT.AND P6, PT, R22.reuse, 0x20, PT ;  /* 0x000000201600780c */ /* 0x040fe40003fc4270 */
        /* <DEDUP_REMOVED lines=39> */
[----:B------:R-:W-:Y:S02]  /*2aa0*/  FSEL R182, R53, -INF , P5 ;  /* 0xff80000035b67808 */ /* 0x000fe40002800000 */
[----:B------:R-:W-:-:S02]  /*2ab0*/  FMNMX.FTZ R3, R179, R26, !PT ;  /* 0x0000001ab3037209 */ /* 0x000fc40007810000 */
[----:B------:R-:W-:Y:S02]  /*2ac0*/  FSEL R173, R47, -INF , P3 ;  /* 0xff8000002fad7808 */ /* 0x000fe40001800000 */
[----:B------:R-:W-:Y:S02]  /*2ad0*/  FMNMX.FTZ R24, R169, R24, !PT ;  /* 0x00000018a9187209 */ /* 0x000fe40007810000 */
[----:B------:R-:W-:Y:S02]  /*2ae0*/  FMNMX.FTZ R26, R182, R3, !PT ;  /* 0x00000003b61a7209 */ /* 0x000fe40007810000 */
[----:B------:R-:W-:Y:S02]  /*2af0*/  FSEL R170, R50, -INF , P2 ;  /* 0xff80000032aa7808 */ /* 0x000fe40001000000 */
[----:B------:R-:W-:Y:S02]  /*2b00*/  FMNMX.FTZ R3, R173, R24, !PT ;  /* 0x00000018ad037209 */ /* 0x000fe40007810000 */
[----:B------:R-:W-:-:S02]  /*2b10*/  FSEL R174, R51, -INF , P1 ;  /* 0xff80000033ae7808 */ /* 0x000fc40000800000 */
[----:B------:R-:W-:Y:S01]  /*2b20*/  FMNMX.FTZ R3, R170, R3, !PT ;  /* 0x00000003aa037209 */ /* 0x000fe20007810000 */
[----:B------:R0:W-:Y:S01]  /*2b30*/  BAR.SYNC.DEFER_BLOCKING R208, 0x100 ;  /* 0x000400d00000751d */ /* 0x0001e20000010000 */
[----:B------:R-:W-:Y:S02]  /*2b40*/  ISETP.GT.AND P4, PT, R22, 0x40, PT ;  /* 0x000000401600780c */ /* 0x000fe40003f84270 */
[----:B------:R-:W-:Y:S02]  /*2b50*/  FSEL R178, R54, -INF , P6 ;  /* 0xff80000036b27808 */ /* 0x000fe40003000000 */
[----:B------:R-:W-:Y:S02]  /*2b60*/  FMNMX.FTZ R3, R174, R3, !PT ;  /* 0x00000003ae037209 */ /* 0x000fe40007810000 */
[----:B------:R-:W-:Y:S02]  /*2b70*/  ISETP.GT.AND P3, PT, R22, 0x41, PT ;  /* 0x000000411600780c */ /* 0x000fe40003f64270 */
[----:B------:R-:W-:-:S02]  /*2b80*/  FSEL R177, R56, -INF , P4 ;  /* 0xff80000038b17808 */ /* 0x000fc40002000000 */
        /* <DEDUP_REMOVED lines=18> */
[----:B------:R-:W-:Y:S02]  /*2cb0*/  ISETP.GT.AND P4, PT, R22, 0x58, PT ;  /* 0x000000581600780c */ /* 0x000fe40003f84270 */
[----:B------:R-:W-:Y:S02]  /*2cc0*/  FSEL R181, R64, -INF , P1 ;  /* 0xff80000040b57808 */ /* 0x000fe40000800000 */
[----:B------:R-:W-:Y:S02]  /*2cd0*/  FMNMX.FTZ R24, R187, R24, !PT ;  /* 0x00000018bb187209 */ /* 0x000fe40007810000 */
[----:B------:R-:W-:Y:S02]  /*2ce0*/  ISETP.GT.AND P3, PT, R22, 0x59, PT ;  /* 0x000000591600780c */ /* 0x000fe40003f64270 */
[----:B------:R-:W-:Y:S02]  /*2cf0*/  FSEL R203, R63, -INF , P6 ;  /* 0xff8000003fcb7808 */ /* 0x000fe40003000000 */
[----:B------:R-:W-:-:S02]  /*2d00*/  FMNMX.FTZ R22, R200, R3, !PT ;  /* 0x00000003c8167209 */ /* 0x000fc40007810000 */
        /* <DEDUP_REMOVED lines=12> */
[----:B------:R-:W-:Y:S02]  /*2dd0*/  FMNMX.FTZ R24, R189, R24, !PT ;  /* 0x00000018bd187209 */ /* 0x000fe40007810000 */
[----:B------:R-:W-:Y:S02]  /*2de0*/  FSEL R205, R71, -INF , P3 ;  /* 0xff80000047cd7808 */ /* 0x000fe40001800000 */
[----:B------:R-:W-:Y:S01]  /*2df0*/  FMNMX.FTZ R22, R202, R3, !PT ;  /* 0x00000003ca167209 */ /* 0x000fe20007810000 */
[----:B------:R-:W2:Y:S03]  /*2e00*/  SHFL.BFLY PT, R33, R24, 0x2, 0x1f ;  /* 0x0c401f0018217f89 */ /* 0x000ea600000e0000 */
[----:B------:R-:W-:-:S05]  /*2e10*/  FMNMX.FTZ R26, R205, R22, !PT ;  /* 0x00000016cd1a7209 */ /* 0x000fca0007810000 */
[----:B------:R-:W3:Y:S01]  /*2e20*/  SHFL.BFLY PT, R3, R26, 0x2, 0x1f ;  /* 0x0c401f001a037f89 */ /* 0x000ee200000e0000 */
[----:B--2---:R-:W-:-:S05]  /*2e30*/  FMNMX.FTZ R33, R24, R33, !PT ;  /* 0x0000002118217209 */ /* 0x004fca0007810000 */
[----:B------:R-:W2:Y:S01]  /*2e40*/  SHFL.BFLY PT, R22, R33, 0x1, 0x1f ;  /* 0x0c201f0021167f89 */ /* 0x000ea200000e0000 */
[----:B---3--:R-:W-:Y:S01]  /*2e50*/  FMNMX.FTZ R24, R26, R3, !PT ;  /* 0x000000031a187209 */ /* 0x008fe20007810000 */
[----:B------:R-:W-:Y:S01]  /*2e60*/  IMAD.U32 R3, RZ, RZ, UR4 ;  /* 0x00000004ff037e24 */ /* 0x000fe2000f8e00ff */
[----:B------:R-:W-:-:S03]  /*2e70*/  UIMAD UR4, UR38, 0xc00, UR6 ;  /* 0x00000c00260478a4 */ /* 0x000fc6000f8e0206 */
[----:B------:R-:W3:Y:S04]  /*2e80*/  SHFL.BFLY PT, R35, R24, 0x1, 0x1f ;  /* 0x0c201f0018237f89 */ /* 0x000ee800000e0000 */
[----:B------:R-:W-:Y:S01]  /*2e90*/  UMOV UR10, UR4 ;  /* 0x00000004000a7c82 */ /* 0x000fe20008000000 */
[----:B--2---:R-:W-:-:S04]  /*2ea0*/  FMNMX.FTZ R22, R33, R22, !PT ;  /* 0x0000001621167209 */ /* 0x004fc80007810000 */
[C---:B------:R-:W-:Y:S01]  /*2eb0*/  FSETP.NEU.FTZ.AND P1, PT, R22.reuse, -INF , PT ;  /* 0xff8000001600780b */ /* 0x040fe20003f3d000 */
[----:B------:R-:W-:Y:S01]  /*2ec0*/  FMUL.FTZ R204, R22, R3 ;  /* 0x0000000316cc7220 */ /* 0x000fe20000410000 */
[----:B---3--:R-:W-:-:S04]  /*2ed0*/  FMNMX.FTZ R156, R24, R35, !PT ;  /* 0x00000023189c7209 */ /* 0x008fc80007810000 */
[----:B------:R-:W-:Y:S02]  /*2ee0*/  FSEL R204, R204, RZ, P1 ;  /* 0x000000ffcccc7208 */ /* 0x000fe40000800000 */
[C---:B------:R-:W-:Y:S01]  /*2ef0*/  FSETP.NEU.FTZ.AND P1, PT, R156.reuse, -INF , PT ;  /* 0xff8000009c00780b */ /* 0x040fe20003f3d000 */
[-C--:B------:R-:W-:Y:S02]  /*2f00*/  FMUL.FTZ R206, R156, R3.reuse ;  /* 0x000000039cce7220 */ /* 0x080fe40000410000 */
[-CC-:B------:R-:W-:Y:S01]  /*2f10*/  FFMA.FTZ R191, R75, R3.reuse, -R204.reuse ;  /* 0x000000034bbf7223 */ /* 0x180fe200000108cc */
[-CC-:B------:R-:W-:Y:S01]  /*2f20*/  FFMA.FTZ R192, R25, R3.reuse, -R204.reuse ;  /* 0x0000000319c07223 */ /* 0x180fe200000108cc */
[-CC-:B------:R-:W-:Y:S01]  /*2f30*/  FFMA.FTZ R193, R79, R3.reuse, -R204.reuse ;  /* 0x000000034fc17223 */ /* 0x180fe200000108cc */
[----:B------:R-:W-:Y:S01]  /*2f40*/  FSEL R206, R206, RZ, P1 ;  /* 0x000000ffcece7208 */ /* 0x000fe20000800000 */
[-CC-:B------:R-:W-:Y:S01]  /*2f50*/  FFMA.FTZ R194, R29, R3.reuse, -R204.reuse ;  /* 0x000000031dc27223 */ /* 0x180fe200000108cc */
[-CC-:B------:R-:W-:Y:S01]  /*2f60*/  FFMA.FTZ R158, R158, R3.reuse, -R204.reuse ;  /* 0x000000039e9e7223 */ /* 0x180fe200000108cc */
[----:B------:R-:W-:Y:S01]  /*2f70*/  MUFU.EX2 R191, R191 ;  /* 0x000000bf00bf7308 */ /* 0x000fe20000000800 */
[-C--:B------:R-:W-:Y:S01]  /*2f80*/  FFMA.FTZ R160, R160, R3.reuse, -R204 ;  /* 0x00000003a0a07223 */ /* 0x080fe200000108cc */
[-CC-:B------:R-:W-:Y:S01]  /*2f90*/  FFMA.FTZ R195, R73, R3.reuse, -R206.reuse ;  /* 0x0000000349c37223 */ /* 0x180fe200000108ce */
[-CC-:B------:R-:W-:Y:S01]  /*2fa0*/  FFMA.FTZ R196, R27, R3.reuse, -R206.reuse ;  /* 0x000000031bc47223 */ /* 0x180fe200000108ce */
[-CC-:B------:R-:W-:Y:S01]  /*2fb0*/  FFMA.FTZ R197, R77, R3.reuse, -R206.reuse ;  /* 0x000000034dc57223 */ /* 0x180fe200000108ce */
[-C--:B------:R-:W-:Y:S01]  /*2fc0*/  FFMA.FTZ R198, R31, R3.reuse, -R206 ;  /* 0x000000031fc67223 */ /* 0x080fe200000108ce */
[-CC-:B------:R-:W-:Y:S01]  /*2fd0*/  FFMA.FTZ R163, R163, R3.reuse, -R204.reuse ;  /* 0x00000003a3a37223 */ /* 0x180fe200000108cc */
[-C--:B------:R-:W-:Y:S01]  /*2fe0*/  FFMA.FTZ R167, R167, R3.reuse, -R204 ;  /* 0x00000003a7a77223 */ /* 0x080fe200000108cc */
[----:B------:R-:W2:Y:S01]  /*2ff0*/  MUFU.EX2 R192, R192 ;  /* 0x000000c000c07308 */ /* 0x000ea20000000800 */
[-CC-:B------:R-:W-:Y:S01]  /*3000*/  FFMA.FTZ R157, R157, R3.reuse, -R206.reuse ;  /* 0x000000039d9d7223 */ /* 0x180fe200000108ce */
[-CC-:B------:R-:W-:Y:S01]  /*3010*/  FFMA.FTZ R159, R159, R3.reuse, -R206.reuse ;  /* 0x000000039f9f7223 */ /* 0x180fe200000108ce */
[-CC-:B------:R-:W-:Y:S01]  /*3020*/  FFMA.FTZ R161, R161, R3.reuse, -R206.reuse ;  /* 0x00000003a1a17223 */ /* 0x180fe200000108ce */
[-C--:B------:R-:W-:Y:S01]  /*3030*/  FFMA.FTZ R165, R165, R3.reuse, -R206 ;  /* 0x00000003a5a57223 */ /* 0x080fe200000108ce */
[-CC-:B------:R-:W-:Y:S01]  /*3040*/  FFMA.FTZ R164, R164, R3.reuse, -R204.reuse ;  /* 0x00000003a4a47223 */ /* 0x180fe200000108cc */
        /* <DEDUP_REMOVED lines=9> */
[--C-:B------:R-:W-:Y:S01]  /*30e0*/  FFMA.FTZ R176, R176, R3, -R204.reuse ;  /* 0x00000003b0b07223 */ /* 0x100fe200000108cc */
[----:B------:R-:W3:Y:S01]  /*30f0*/  MUFU.EX2 R194, R194 ;  /* 0x000000c200c27308 */ /* 0x000ee20000000800 */
[----:B--2---:R-:W-:Y:S01]  /*3100*/  F2FP.BF16.F32.PACK_AB R152, R192, R191 ;  /* 0x000000bfc098723e */ /* 0x004fe200000010ff */
[-CC-:B------:R-:W-:Y:S01]  /*3110*/  FFMA.FTZ R179, R179, R3.reuse, -R204.reuse ;  /* 0x00000003b3b37223 */ /* 0x180fe200000108cc */
[-C--:B------:R-:W-:Y:S01]  /*3120*/  FFMA.FTZ R182, R182, R3.reuse, -R204 ;  /* 0x00000003b6b67223 */ /* 0x080fe200000108cc */
[-CC-:B------:R-:W-:Y:S01]  /*3130*/  FFMA.FTZ R170, R170, R3.reuse, -R206.reuse ;  /* 0x00000003aaaa7223 */ /* 0x180fe200000108ce */
[-CC-:B------:R-:W-:Y:S01]  /*3140*/  FFMA.FTZ R174, R174, R3.reuse, -R206.reuse ;  /* 0x00000003aeae7223 */ /* 0x180fe200000108ce */
[-CC-:B------:R-:W-:Y:S01]  /*3150*/  FFMA.FTZ R178, R178, R3.reuse, -R206.reuse ;  /* 0x00000003b2b27223 */ /* 0x180fe200000108ce */
[-C--:B------:R-:W-:Y:S01]  /*3160*/  FFMA.FTZ R186, R186, R3.reuse, -R206 ;  /* 0x00000003baba7223 */ /* 0x080fe200000108ce */
[----:B------:R-:W-:Y:S01]  /*3170*/  MUFU.EX2 R195, R195 ;  /* 0x000000c300c37308 */ /* 0x000fe20000000800 */
[-CC-:B------:R-:W-:Y:S01]  /*3180*/  FFMA.FTZ R177, R177, R3.reuse, -R204.reuse ;  /* 0x00000003b1b17223 */ /* 0x180fe200000108cc */
[-CC-:B------:R-:W-:Y:S01]  /*3190*/  FFMA.FTZ R180, R180, R3.reuse, -R204.reuse ;  /* 0x00000003b4b47223 */ /* 0x180fe200000108cc */
[-CC-:B------:R-:W-:Y:S01]  /*31a0*/  FFMA.FTZ R183, R183, R3.reuse, -R204.reuse ;  /* 0x00000003b7b77223 */ /* 0x180fe200000108cc */
[-C--:B------:R-:W-:Y:S01]  /*31b0*/  FFMA.FTZ R187, R187, R3.reuse, -R204 ;  /* 0x00000003bbbb7223 */ /* 0x080fe200000108cc */
[-CC-:B------:R-:W-:Y:S01]  /*31c0*/  FFMA.FTZ R184, R184, R3.reuse, -R206.reuse ;  /* 0x00000003b8b87223 */ /* 0x180fe200000108ce */
[-CC-:B------:R-:W-:Y:S01]  /*31d0*/  FFMA.FTZ R190, R190, R3.reuse, -R206.reuse ;  /* 0x00000003bebe7223 */ /* 0x180fe200000108ce */
[--C-:B------:R-:W-:Y:S01]  /*31e0*/  FFMA.FTZ R200, R200, R3, -R206.reuse ;  /* 0x00000003c8c87223 */ /* 0x100fe200000108ce */
[----:B------:R-:W2:Y:S01]  /*31f0*/  MUFU.EX2 R196, R196 ;  /* 0x000000c400c47308 */ /* 0x000ea20000000800 */
[----:B---3--:R-:W-:Y:S01]  /*3200*/  F2FP.BF16.F32.PACK_AB R154, R194, R193 ;  /* 0x000000c1c29a723e */ /* 0x008fe200000010ff */
[-C--:B------:R-:W-:Y:S01]  /*3210*/  FFMA.FTZ R203, R203, R3.reuse, -R206 ;  /* 0x00000003cbcb7223 */ /* 0x080fe200000108ce */
[-CC-:B------:R-:W-:Y:S01]  /*3220*/  FFMA.FTZ R181, R181, R3.reuse, -R204.reuse ;  /* 0x00000003b5b57223 */ /* 0x180fe200000108cc */
[-CC-:B------:R-:W-:Y:S01]  /*3230*/  FFMA.FTZ R185, R185, R3.reuse, -R204.reuse ;  /* 0x00000003b9b97223 */ /* 0x180fe200000108cc */
[-CC-:B------:R-:W-:Y:S01]  /*3240*/  FFMA.FTZ R188, R188, R3.reuse, -R204.reuse ;  /* 0x00000003bcbc7223 */ /* 0x180fe200000108cc */
[-C--:B------:R-:W-:Y:S01]  /*3250*/  FFMA.FTZ R189, R189, R3.reuse, -R204 ;  /* 0x00000003bdbd7223 */ /* 0x080fe200000108cc */
[-CC-:B------:R-:W-:Y:S01]  /*3260*/  FFMA.FTZ R199, R199, R3.reuse, -R206.reuse ;  /* 0x00000003c7c77223 */ /* 0x180fe200000108ce */
[----:B------:R-:W-:Y:S01]  /*3270*/  MUFU.EX2 R197, R197 ;  /* 0x000000c500c57308 */ /* 0x000fe20000000800 */
[-CC-:B------:R-:W-:Y:S01]  /*3280*/  FFMA.FTZ R201, R201, R3.reuse, -R206.reuse ;  /* 0x00000003c9c97223 */ /* 0x180fe200000108ce */
[-CC-:B------:R-:W-:Y:S01]  /*3290*/  FFMA.FTZ R202, R202, R3.reuse, -R206.reuse ;  /* 0x00000003caca7223 */ /* 0x180fe200000108ce */
[----:B------:R-:W-:Y:S01]  /*32a0*/  FFMA.FTZ R204, R205, R3, -R206 ;  /* 0x00000003cdcc7223 */ /* 0x000fe200000108ce */
[----:B------:R-:W-:-:S04]  /*32b0*/  FADD.FTZ R192, R191, R192 ;  /* 0x000000c0bfc07221 */ /* 0x000fc80000010000 */
[----:B------:R-:W3:Y:S01]  /*32c0*/  MUFU.EX2 R198, R198 ;  /* 0x000000c600c67308 */ /* 0x000ee20000000800 */
[----:B--2---:R-:W-:Y:S01]  /*32d0*/  F2FP.BF16.F32.PACK_AB R153, R196, R195 ;  /* 0x000000c3c499723e */ /* 0x004fe200000010ff */
[----:B------:R-:W-:Y:S01]  /*32e0*/  FADD.FTZ R196, R195, R196 ;  /* 0x000000c4c3c47221 */ /* 0x000fe20000010000 */
[----:B------:R-:W-:-:S04]  /*32f0*/  FADD.FTZ R193, R193, R192 ;  /* 0x000000c0c1c17221 */ /* 0x000fc80000010000 */
[----:B------:R-:W-:Y:S01]  /*3300*/  FADD.FTZ R193, R194, R193 ;  /* 0x000000c1c2c17221 */ /* 0x000fe20000010000 */
[----:B------:R-:W2:Y:S08]  /*3310*/  MUFU.EX2 R158, R158 ;  /* 0x0000009e009e7308 */ /* 0x000eb00000000800 */
[----:B------:R-:W-:Y:S01]  /*3320*/  MUFU.EX2 R160, R160 ;  /* 0x000000a000a07308 */ /* 0x000fe20000000800 */
[----:B---3--:R-:W-:Y:S01]  /*3330*/  F2FP.BF16.F32.PACK_AB R155, R198, R197 ;  /* 0x000000c5c69b723e */ /* 0x008fe200000010ff */
[----:B------:R-:W-:-:S03]  /*3340*/  FADD.FTZ R197, R197, R196 ;  /* 0x000000c4c5c57221 */ /* 0x000fc60000010000 */
[----:B------:R-:W-:Y:S01]  /*3350*/  WARPGROUP.ARRIVE ;  /* 0x00000000000079c5 */ /* 0x000fe20000000000 */
[----:B------:R-:W-:Y:S02]  /*3360*/  FADD.FTZ R198, R198, R197 ;  /* 0x000000c5c6c67221 */ /* 0x000fe40000010000 */
[----:B------:R-:W-:Y:S01]  /*3370*/  MUFU.EX2 R163, R163 ;  /* 0x000000a300a37308 */ /* 0x000fe20000000800 */
[----:B--2---:R-:W-:Y:S02]  /*3380*/  FADD.FTZ R193, R158, R193 ;  /* 0x000000c19ec17221 */ /* 0x004fe40000010000 */
[----:B------:R-:W-:Y:S01]  /*3390*/  HGMMA.64x256x16.F32.BF16 R24, R152, gdesc[UR8].tnspB, RZ, !UPT, gsb0 ;  /* 0x43e0000898187df0 */ /* 0x000fe2000c0018ff */
[----:B------:R-:W-:Y:S01]  /*33a0*/  UIADD3 UR10, UR4, 0x80, URZ ;  /* 0x00000080040a7890 */ /* 0x000fe2000fffe03f */
[----:B------:R-:W-:-:S03]  /*33b0*/  UMOV UR11, 0x40000040 ;  /* 0x40000040000b7882 */ /* 0x000fc60000000000 */
[----:B------:R-:W-:Y:S08]  /*33c0*/  MUFU.EX2 R167, R167 ;  /* 0x000000a700a77308 */ /* 0x000ff00000000800 */
[----:B------:R-:W2:Y:S08]  /*33d0*/  MUFU.EX2 R157, R157 ;  /* 0x0000009d009d7308 */ /* 0x000eb00000000800 */
[----:B------:R-:W3:Y:S08]  /*33e0*/  MUFU.EX2 R159, R159 ;  /* 0x0000009f009f7308 */ /* 0x000ef00000000800 */
[----:B------:R-:W4:Y:S01]  /*33f0*/  MUFU.EX2 R161, R161 ;  /* 0x000000a100a17308 */ /* 0x000f220000000800 */
[----:B--2---:R-:W-:-:S07]  /*3400*/  FADD.FTZ R198, R157, R198 ;  /* 0x000000c69dc67221 */ /* 0x004fce0000010000 */
[----:B------:R-:W2:Y:S01]  /*3410*/  MUFU.EX2 R165, R165 ;  /* 0x000000a500a57308 */ /* 0x000ea20000000800 */
[----:B---3--:R-:W-:-:S07]  /*3420*/  FADD.FTZ R198, R159, R198 ;  /* 0x000000c69fc67221 */ /* 0x008fce0000010000 */
[----:B------:R-:W-:Y:S01]  /*3430*/  MUFU.EX2 R164, R164 ;  /* 0x000000a400a47308 */ /* 0x000fe20000000800 */
[----:B----4-:R-:W-:-:S07]  /*3440*/  FADD.FTZ R198, R161, R198 ;  /* 0x000000c6a1c67221 */ /* 0x010fce0000010000 */
[----:B------:R-:W-:Y:S08]  /*3450*/  MUFU.EX2 R168, R168 ;  /* 0x000000a800a87308 */ /* 0x000ff00000000800 */
[----:B------:R-:W-:Y:S08]  /*3460*/  MUFU.EX2 R171, R171 ;  /* 0x000000ab00ab7308 */ /* 0x000ff00000000800 */
[----:B------:R-:W-:Y:S08]  /*3470*/  MUFU.EX2 R175, R175 ;  /* 0x000000af00af7308 */ /* 0x000ff00000000800 */
[----:B------:R-:W3:Y:S08]  /*3480*/  MUFU.EX2 R162, R162 ;  /* 0x000000a200a27308 */ /* 0x000ef00000000800 */
[----:B------:R-:W4:Y:S08]  /*3490*/  MUFU.EX2 R166, R166 ;  /* 0x000000a600a67308 */ /* 0x000f300000000800 */
[----:B------:R-:W-:Y:S08]  /*34a0*/  MUFU.EX2 R169, R169 ;  /* 0x000000a900a97308 */ /* 0x000ff00000000800 */
[----:B------:R-:W5:Y:S08]  /*34b0*/  MUFU.EX2 R173, R173 ;  /* 0x000000ad00ad7308 */ /* 0x000f700000000800 */
[----:B------:R-:W1:Y:S08]  /*34c0*/  MUFU.EX2 R172, R172 ;  /* 0x000000ac00ac7308 */ /* 0x000e700000000800 */
[----:B------:R-:W-:Y:S08]  /*34d0*/  MUFU.EX2 R176, R176 ;  /* 0x000000b000b07308 */ /* 0x000ff00000000800 */
[----:B------:R-:W-:Y:S08]  /*34e0*/  MUFU.EX2 R179, R179 ;  /* 0x000000b300b37308 */ /* 0x000ff00000000800 */
[----:B------:R-:W-:Y:S08]  /*34f0*/  MUFU.EX2 R182, R182 ;  /* 0x000000b600b67308 */ /* 0x000ff00000000800 */
[----:B------:R-:W0:Y:S08]  /*3500*/  MUFU.EX2 R170, R170 ;  /* 0x000000aa00aa7308 */ /* 0x000e300000000800 */
[----:B------:R-:W0:Y:S08]  /*3510*/  MUFU.EX2 R174, R174 ;  /* 0x000000ae00ae7308 */ /* 0x000e300000000800 */
[----:B------:R-:W0:Y:S08]  /*3520*/  MUFU.EX2 R178, R178 ;  /* 0x000000b200b27308 */ /* 0x000e300000000800 */
[----:B------:R-:W0:Y:S08]  /*3530*/  MUFU.EX2 R186, R186 ;  /* 0x000000ba00ba7308 */ /* 0x000e300000000800 */
[----:B------:R-:W-:Y:S08]  /*3540*/  MUFU.EX2 R177, R177 ;  /* 0x000000b100b17308 */ /* 0x000ff00000000800 */
[----:B------:R-:W-:Y:S08]  /*3550*/  MUFU.EX2 R180, R180 ;  /* 0x000000b400b47308 */ /* 0x000ff00000000800 */
[----:B------:R-:W-:Y:S08]  /*3560*/  MUFU.EX2 R183, R183 ;  /* 0x000000b700b77308 */ /* 0x000ff00000000800 */
[----:B------:R-:W-:Y:S08]  /*3570*/  MUFU.EX2 R187, R187 ;  /* 0x000000bb00bb7308 */ /* 0x000ff00000000800 */
[----:B------:R-:W0:Y:S08]  /*3580*/  MUFU.EX2 R184, R184 ;  /* 0x000000b800b87308 */ /* 0x000e300000000800 */
[----:B------:R-:W0:Y:S08]  /*3590*/  MUFU.EX2 R190, R190 ;  /* 0x000000be00be7308 */ /* 0x000e300000000800 */
[----:B------:R-:W-:Y:S08]  /*35a0*/  MUFU.EX2 R200, R200 ;  /* 0x000000c800c87308 */ /* 0x000ff00000000800 */
[----:B------:R-:W0:Y:S08]  /*35b0*/  MUFU.EX2 R203, R203 ;  /* 0x000000cb00cb7308 */ /* 0x000e300000000800 */
[----:B------:R-:W-:Y:S08]  /*35c0*/  MUFU.EX2 R181, R181 ;  /* 0x000000b500b57308 */ /* 0x000ff00000000800 */
[----:B------:R-:W-:Y:S08]  /*35d0*/  MUFU.EX2 R185, R185 ;  /* 0x000000b900b97308 */ /* 0x000ff00000000800 */
[----:B------:R-:W-:Y:S08]  /*35e0*/  MUFU.EX2 R188, R188 ;  /* 0x000000bc00bc7308 */ /* 0x000ff00000000800 */
[----:B------:R-:W-:Y:S08]  /*35f0*/  MUFU.EX2 R189, R189 ;  /* 0x000000bd00bd7308 */ /* 0x000ff00000000800 */
[----:B------:R-:W0:Y:S01]  /*3600*/  MUFU.EX2 R199, R199 ;  /* 0x000000c700c77308 */ /* 0x000e220000000800 */
[----:B------:R-:W-:-:S02]  /*3610*/  WARPGROUP.DEPBAR.LE gsb0, 0x0 ;  /* 0x00008000000079c5 */ /* 0x000fc40000010000 */
[C---:B------:R-:W-:Y:S01]  /*3620*/  F2FP.BF16.F32.PACK_AB R152, R160.reuse, R158 ;  /* 0x0000009ea098723e */ /* 0x040fe200000010ff */
[----:B------:R-:W-:Y:S01]  /*3630*/  FADD.FTZ R160, R160, R193 ;  /* 0x000000c1a0a07221 */ /* 0x000fe20000010000 */
[----:B------:R-:W-:Y:S02]  /*3640*/  F2FP.BF16.F32.PACK_AB R153, R159, R157 ;  /* 0x0000009d9f99723e */ /* 0x000fe400000010ff */
[----:B------:R-:W-:Y:S01]  /*3650*/  F2FP.BF16.F32.PACK_AB R154, R167, R163 ;  /* 0x000000a3a79a723e */ /* 0x000fe200000010ff */
[----:B------:R-:W0:Y:S01]  /*3660*/  MUFU.EX2 R201, R201 ;  /* 0x000000c900c97308 */ /* 0x000e220000000800 */
[----:B--2---:R-:W-:Y:S01]  /*3670*/  F2FP.BF16.F32.PACK_AB R155, R165, R161 ;  /* 0x000000a1a59b723e */ /* 0x004fe200000010ff */
[----:B------:R-:W-:Y:S01]  /*3680*/  FADD.FTZ R160, R163, R160 ;  /* 0x000000a0a3a07221 */ /* 0x000fe20000010000 */
[----:B------:R-:W-:Y:S02]  /*3690*/  FADD.FTZ R165, R165, R198 ;  /* 0x000000c6a5a57221 */ /* 0x000fe40000010000 */
[----:B------:R-:W-:Y:S01]  /*36a0*/  WARPGROUP.ARRIVE ;  /* 0x00000000000079c5 */ /* 0x000fe20000000000 */
[----:B------:R-:W-:Y:S01]  /*36b0*/  FADD.FTZ R167, R167, R160 ;  /* 0x000000a0a7a77221 */ /* 0x000fe20000010000 */
[----:B---3--:R-:W-:Y:S01]  /*36c0*/  FADD.FTZ R165, R162, R165 ;  /* 0x000000a5a2a57221 */ /* 0x008fe20000010000 */
[----:B------:R-:W-:Y:S02]  /*36d0*/  MUFU.EX2 R202, R202 ;  /* 0x000000ca00ca7308 */ /* 0x000fe40000000800 */
[----:B------:R-:W-:Y:S01]  /*36e0*/  FADD.FTZ R167, R164, R167 ;  /* 0x000000a7a4a77221 */ /* 0x000fe20000010000 */
[----:B------:R-:W-:Y:S01]  /*36f0*/  HGMMA.64x256x16.F32.BF16 R24, R152, gdesc[UR8].tnspB, R24, gsb0 ;  /* 0x43e0000898187df0 */ /* 0x000fe20008001818 */
[----:B------:R-:W-:Y:S01]  /*3700*/  UIADD3 UR10, UR4, 0x100, URZ ;  /* 0x00000100040a7890 */ /* 0x000fe2000fffe03f */
[----:B------:R-:W-:-:S03]  /*3710*/  UMOV UR11, 0x40000040 ;  /* 0x40000040000b7882 */ /* 0x000fc60000000000 */
[----:B------:R-:W2:Y:S01]  /*3720*/  MUFU.EX2 R204, R204 ;  /* 0x000000cc00cc7308 */ /* 0x000ea20000000800 */
[----:B------:R-:W-:Y:S02]  /*3730*/  WARPGROUP.DEPBAR.LE gsb0, 0x0 ;  /* 0x00008000000079c5 */ /* 0x000fe40000010000 */
[C---:B------:R-:W-:Y:S01]  /*3740*/  F2FP.BF16.F32.PACK_AB R152, R168.reuse, R164 ;  /* 0x000000a4a898723e */ /* 0x040fe200000010ff */
[----:B------:R-:W-:Y:S01]  /*3750*/  FADD.FTZ R168, R168, R167 ;  /* 0x000000a7a8a87221 */ /* 0x000fe20000010000 */
[C---:B----4-:R-:W-:Y:S01]  /*3760*/  F2FP.BF16.F32.PACK_AB R153, R166.reuse, R162 ;  /* 0x000000a2a699723e */ /* 0x050fe200000010ff */
[----:B------:R-:W-:Y:S01]  /*3770*/  FADD.FTZ R166, R166, R165 ;  /* 0x000000a5a6a67221 */ /* 0x000fe20000010000 */
[----:B------:R-:W-:Y:S01]  /*3780*/  F2FP.BF16.F32.PACK_AB R154, R175, R171 ;  /* 0x000000abaf9a723e */ /* 0x000fe200000010ff */
[----:B------:R-:W-:Y:S01]  /*3790*/  FADD.FTZ R168, R171, R168 ;  /* 0x000000a8aba87221 */ /* 0x000fe20000010000 */
[----:B-----5:R-:W-:Y:S01]  /*37a0*/  F2FP.BF16.F32.PACK_AB R155, R173, R169 ;  /* 0x000000a9ad9b723e */ /* 0x020fe200000010ff */
[----:B------:R-:W-:-:S02]  /*37b0*/  FADD.FTZ R166, R169, R166 ;  /* 0x000000a6a9a67221 */ /* 0x000fc40000010000 */
[----:B------:R-:W-:Y:S01]  /*37c0*/  FADD.FTZ R175, R175, R168 ;  /* 0x000000a8afaf7221 */ /* 0x000fe20000010000 */
[----:B------:R-:W-:Y:S01]  /*37d0*/  WARPGROUP.ARRIVE ;  /* 0x00000000000079c5 */ /* 0x000fe20000000000 */
[----:B------:R-:W-:Y:S02]  /*37e0*/  FADD.FTZ R173, R173, R166 ;  /* 0x000000a6adad7221 */ /* 0x000fe40000010000 */
[----:B-1----:R-:W-:Y:S02]  /*37f0*/  FADD.FTZ R175, R172, R175 ;  /* 0x000000afacaf7221 */ /* 0x002fe40000010000 */
[----:B0-----:R-:W-:-:S05]  /*3800*/  FADD.FTZ R173, R170, R173 ;  /* 0x000000adaaad7221 */ /* 0x001fca0000010000 */
[----:B------:R-:W-:Y:S01]  /*3810*/  HGMMA.64x256x16.F32.BF16 R24, R152, gdesc[UR8].tnspB, R24, gsb0 ;  /* 0x43e0000898187df0 */ /* 0x000fe20008001818 */
[----:B------:R-:W-:Y:S01]  /*3820*/  UIADD3 UR10, UR4, 0x180, URZ ;  /* 0x00000180040a7890 */ /* 0x000fe2000fffe03f */
[----:B------:R-:W-:Y:S01]  /*3830*/  UMOV UR11, 0x40000040 ;  /* 0x40000040000b7882 */ /* 0x000fe20000000000 */
[----:B------:R-:W-:-:S04]  /*3840*/  FADD.FTZ R173, R174, R173 ;  /* 0x000000adaead7221 */ /* 0x000fc80000010000 */
[----:B------:R-:W-:-:S04]  /*3850*/  FADD.FTZ R173, R178, R173 ;  /* 0x000000adb2ad7221 */ /* 0x000fc80000010000 */
[----:B------:R-:W-:-:S04]  /*3860*/  FADD.FTZ R173, R186, R173 ;  /* 0x000000adbaad7221 */ /* 0x000fc80000010000 */
[----:B------:R-:W-:-:S04]  /*3870*/  FADD.FTZ R173, R184, R173 ;  /* 0x000000adb8ad7221 */ /* 0x000fc80000010000 */
[----:B------:R-:W-:Y:S01]  /*3880*/  FADD.FTZ R173, R190, R173 ;  /* 0x000000adbead7221 */ /* 0x000fe20000010000 */
[----:B------:R-:W-:Y:S02]  /*3890*/  WARPGROUP.DEPBAR.LE gsb0, 0x0 ;  /* 0x00008000000079c5 */ /* 0x000fe40000010000 */
[C---:B------:R-:W-:Y:S01]  /*38a0*/  F2FP.BF16.F32.PACK_AB R152, R176.reuse, R172 ;  /* 0x000000acb098723e */ /* 0x040fe200000010ff */
[----:B------:R-:W-:Y:S01]  /*38b0*/  FADD.FTZ R176, R176, R175 ;  /* 0x000000afb0b07221 */ /* 0x000fe20000010000 */
[----:B------:R-:W-:Y:S02]  /*38c0*/  F2FP.BF16.F32.PACK_AB R153, R174, R170 ;  /* 0x000000aaae99723e */ /* 0x000fe400000010ff */
[----:B------:R-:W-:Y:S01]  /*38d0*/  F2FP.BF16.F32.PACK_AB R154, R182, R179 ;  /* 0x000000b3b69a723e */ /* 0x000fe200000010ff */
[----:B------:R-:W-:Y:S01]  /*38e0*/  FADD.FTZ R179, R179, R176 ;  /* 0x000000b0b3b37221 */ /* 0x000fe20000010000 */
[----:B------:R-:W-:-:S03]  /*38f0*/  F2FP.BF16.F32.PACK_AB R155, R186, R178 ;  /* 0x000000b2ba9b723e */ /* 0x000fc600000010ff */
[----:B------:R-:W-:Y:S01]  /*3900*/  FADD.FTZ R182, R182, R179 ;  /* 0x000000b3b6b67221 */ /* 0x000fe20000010000 */
[----:B------:R-:W-:-:S06]  /*3910*/  WARPGROUP.ARRIVE ;  /* 0x00000000000079c5 */ /* 0x000fcc0000000000 */
[----:B------:R-:W-:Y:S01]  /*3920*/  HGMMA.64x256x16.F32.BF16 R24, R152, gdesc[UR8].tnspB, R24, gsb0 ;  /* 0x43e0000898187df0 */ /* 0x000fe20008001818 */
[----:B------:R-:W-:Y:S01]  /*3930*/  UIADD3 UR10, UR4, 0x200, URZ ;  /* 0x00000200040a7890 */ /* 0x000fe2000fffe03f */
[----:B------:R-:W-:Y:S01]  /*3940*/  UMOV UR11, 0x40000040 ;  /* 0x40000040000b7882 */ /* 0x000fe20000000000 */
[----:B------:R-:W-:Y:S02]  /*3950*/  WARPGROUP.DEPBAR.LE gsb0, 0x0 ;  /* 0x00008000000079c5 */ /* 0x000fe40000010000 */
[----:B------:R-:W-:Y:S01]  /*3960*/  F2FP.BF16.F32.PACK_AB R152, R180, R177 ;  /* 0x000000b1b498723e */ /* 0x000fe200000010ff */
[----:B------:R-:W-:Y:S01]  /*3970*/  FADD.FTZ R177, R177, R182 ;  /* 0x000000b6b1b17221 */ /* 0x000fe20000010000 */
[----:B------:R-:W-:Y:S02]  /*3980*/  F2FP.BF16.F32.PACK_AB R153, R190, R184 ;  /* 0x000000b8be99723e */ /* 0x000fe400000010ff */
        /* <DEDUP_REMOVED lines=11> */
[----:B------:R-:W-:Y:S01]  /*3a40*/  FADD.FTZ R180, R181, R180 ;  /* 0x000000b4b5b47221 */ /* 0x000fe20000010000 */
[----:B------:R-:W-:Y:S01]  /*3a50*/  UMOV UR11, 0x40000040 ;  /* 0x40000040000b7882 */ /* 0x000fe20000000000 */
[----:B------:R-:W-:Y:S02]  /*3a60*/  WARPGROUP.DEPBAR.LE gsb0, 0x0 ;  /* 0x00008000000079c5 */ /* 0x000fe40000010000 */
[C---:B------:R-:W-:Y:S01]  /*3a70*/  F2FP.BF16.F32.PACK_AB R152, R185.reuse, R181 ;  /* 0x000000b5b998723e */ /* 0x040fe200000010ff */
[----:B------:R-:W-:Y:S01]  /*3a80*/  FADD.FTZ R185, R185, R180 ;  /* 0x000000b4b9b97221 */ /* 0x000fe20000010000 */
[C---:B------:R-:W-:Y:S01]  /*3a90*/  F2FP.BF16.F32.PACK_AB R153, R201.reuse, R199 ;  /* 0x000000c7c999723e */ /* 0x040fe200000010ff */
[----:B------:R-:W-:Y:S01]  /*3aa0*/  FADD.FTZ R201, R201, R200 ;  /* 0x000000c8c9c97221 */ /* 0x000fe20000010000 */
[----:B------:R-:W-:Y:S01]  /*3ab0*/  F2FP.BF16.F32.PACK_AB R154, R189, R188 ;  /* 0x000000bcbd9a723e */ /* 0x000fe200000010ff */
[----:B------:R-:W-:Y:S01]  /*3ac0*/  FADD.FTZ R188, R188, R185 ;  /* 0x000000b9bcbc7221 */ /* 0x000fe20000010000 */
[----:B--2---:R-:W-:Y:S01]  /*3ad0*/  F2FP.BF16.F32.PACK_AB R155, R204, R202 ;  /* 0x000000cacc9b723e */ /* 0x004fe200000010ff */
[----:B------:R-:W-:-:S02]  /*3ae0*/  FADD.FTZ R201, R202, R201 ;  /* 0x000000c9cac97221 */ /* 0x000fc40000010000 */
[----:B------:R-:W-:Y:S01]  /*3af0*/  FADD.FTZ R205, R189, R188 ;  /* 0x000000bcbdcd7221 */ /* 0x000fe20000010000 */
[----:B------:R-:W-:Y:S01]  /*3b00*/  WARPGROUP.ARRIVE ;  /* 0x00000000000079c5 */ /* 0x000fe20000000000 */
[----:B------:R-:W-:-:S11]  /*3b10*/  FADD.FTZ R203, R204, R201 ;  /* 0x000000c9cccb7221 */ /* 0x000fd60000010000 */
[----:B------:R-:W-:Y:S03]  /*3b20*/  HGMMA.64x256x16.F32.BF16 R24, R152, gdesc[UR8].tnspB, R24, gsb0 ;  /* 0x43e0000898187df0 */ /* 0x000fe60008001818 */
[----:B------:R-:W-:Y:S02]  /*3b30*/  WARPGROUP.DEPBAR.LE gsb0, 0x0 ;  /* 0x00008000000079c5 */ /* 0x000fe40000010000 */
[----:B------:R-:W-:Y:S05]  /*3b40*/  @!P0 BRA `(.L_x_1121) ;  /* 0x0000000000048947 */ /* 0x000fea0003800000 */
[----:B------:R-:W-:Y:S01]  /*3b50*/  BPT.TRAP 0x1 ;  /* 0x000000040000795c */ /* 0x000fe20000300000 */
.L_x_1121:
[----:B------:R-:W-:Y:S01]  /*3b60*/  UIADD3 UR52, UR52, 0x32460, URZ ;  /* 0x0003246034347890 */ /* 0x000fe2000fffe03f */
[----:B------:R-:W-:-:S03]  /*3b70*/  ISETP.GE.AND P1, PT, R23, 0x61, PT ;  /* 0x000000611700780c */ /* 0x000fc60003f26270 */
[----:B------:R-:W-:-:S09]  /*3b80*/  UPRMT UR52, UR53, 0x654, UR52 ;  /* 0x0000065435347896 */ /* 0x000fd20008000034 */
[----:B------:R-:W-:Y:S01]  /*3b90*/  SYNCS.ARRIVE.TRANS64.RED.A1T0 RZ, [UR52], RZ ;  /* 0x000000ffffff79a7 */ /* 0x000fe20008100434 */
[----:B------:R-:W-:Y:S05]  /*3ba0*/  @!P1 BRA `(.L_x_1122) ;  /* 0x0000002000dc9947 */ /* 0x000fea0003800000 */
[----:B------:R-:W-:Y:S02]  /*3bb0*/  VIADD R23, R207, 0xfffffffe ;  /* 0xfffffffecf177836 */ /* 0x000fe40000000000 */
[----:B------:R-:W-:Y:S02]  /*3bc0*/  IMAD.MOV.U32 R207, RZ, RZ, R156 ;  /* 0x000000ffffcf7224 */ /* 0x000fe400078e009c */
[----:B------:R-:W-:-:S07]  /*3bd0*/  IMAD.MOV.U32 R200, RZ, RZ, R22 ;  /* 0x000000ffffc87224 */ /* 0x000fce00078e0016 */
.L_x_1133:
[----:B------:R-:W-:Y:S01]  /*3be0*/  UIADD3 UR38, UR38, 0x1, URZ ;  /* 0x0000000126267890 */ /* 0x000fe2000fffe03f */
[C---:B------:R-:W-:Y:S01]  /*3bf0*/  ISETP.GT.AND P1, PT, R23.reuse, RZ, PT ;  /* 0x000000ff1700720c */ /* 0x040fe20003f24270 */
[----:B------:R-:W-:Y:S02]  /*3c00*/  VIADD R23, R23, 0xffffffff ;  /* 0xffffffff17177836 */ /* 0x000fe40000000000 */
[----:B------:R-:W-:-:S04]  /*3c10*/  UISETP.NE.AND UP0, UPT, UR38, 0x2, UPT ;  /* 0x000000022600788c */ /* 0x000fc8000bf05270 */
[----:B------:R-:W-:Y:S02]  /*3c20*/  USEL UR4, URZ, 0x1, UP0 ;  /* 0x000000013f047887 */ /* 0x000fe40008000000 */
[----:B------:R-:W-:Y:S02]  /*3c30*/  USEL UR38, UR38, URZ, UP0 ;  /* 0x0000003f26267287 */ /* 0x000fe40008000000 */
[----:B------:R-:W-:Y:S01]  /*3c40*/  ULOP3.LUT UR39, UR39, UR4, URZ, 0x3c, !UPT ;  /* 0x0000000427277292 */ /* 0x000fe2000f8e3c3f */
[----:B------:R-:W-:Y:S11]  /*3c50*/  @!P0 BRA `(.L_x_1123) ;  /* 0x0000000000048947 */ /* 0x000ff60003800000 */
[----:B------:R-:W-:Y:S01]  /*3c60*/  BPT.TRAP 0x1 ;  /* 0x000000040000795c */ /* 0x000fe20000300000 */
.L_x_1123:
        /* <DEDUP_REMOVED lines=9> */
.L_x_1124:
[----:B-1----:R-:W-:Y:S05]  /*3d00*/  @P2 BRA `(.L_x_1125) ;  /* 0x0000000000082947 */ /* 0x002fea0003800000 */
[----:B------:R-:W1:Y:S02]  /*3d10*/  SYNCS.PHASECHK.TRANS64.TRYWAIT P2, [UR4+0x32430], R0 ;  /* 0x03243000ff0075a7 */ /* 0x000e640008040144 */
[----:B-1----:R-:W-:Y:S05]  /*3d20*/  @!P2 BRA `(.L_x_1126) ;  /* 0x000000b800a4a947 */ /* 0x002fea0003800000 */
.L_x_1125:
[----:B------:R-:W-:Y:S01]  /*3d30*/  R2UR UR52, R20 ;  /* 0x00000000143472ca */ /* 0x000fe200000e0000 */
[----:B------:R-:W-:Y:S01]  /*3d40*/  UIMAD UR5, UR38, 0x300, UR60 ;  /* 0x00000300260578a4 */ /* 0x000fe2000f8e023c */
[----:B------:R-:W-:Y:S01]  /*3d50*/  R2UR UR53, R21 ;  /* 0x00000000153572ca */ /* 0x000fe200000e0000 */
[----:B------:R-:W-:Y:S01]  /*3d60*/  WARPGROUP.ARRIVE ;  /* 0x00000000000079c5 */ /* 0x000fe20000000000 */
[----:B------:R-:W-:-:S04]  /*3d70*/  UMOV UR55, 0x40000040 ;  /* 0x4000004000377882 */ /* 0x000fc80000000000 */
[----:B------:R-:W-:-:S07]  /*3d80*/  UMOV UR54, UR5 ;  /* 0x0000000500367c82 */ /* 0x000fce0008000000 */
[----:B------:R-:W-:Y:S01]  /*3d90*/  HGMMA.64x96x16.F32.BF16 R152, gdesc[UR52], RZ, !UPT, gsb0 ;  /* 0x01600000349879f0 */ /* 0x000fe2000c0018ff */
[----:B------:R-:W-:Y:S01]  /*3da0*/  R2UR UR52, R18 ;  /* 0x00000000123472ca */ /* 0x000fe200000e0000 */
[----:B------:R-:W-:Y:S01]  /*3db0*/  UIADD3 UR54, UR5, 0x2, URZ ;  /* 0x0000000205367890 */ /* 0x000fe2000fffe03f */
[----:B------:R-:W-:Y:S01]  /*3dc0*/  R2UR UR53, R19 ;  /* 0x00000000133572ca */ /* 0x000fe200000e0000 */
[----:B------:R-:W-:Y:S01]  /*3dd0*/  UMOV UR55, 0x40000040 ;  /* 0x4000004000377882 */ /* 0x000fe20000000000 */
[----:B------:R-:W-:Y:S02]  /*3de0*/  WARPGROUP.DEPBAR.LE gsb0, 0x0 ;  /* 0x00008000000079c5 */ /* 0x000fe40000010000 */
[----:B------:R-:W-:-:S09]  /*3df0*/  WARPGROUP.ARRIVE ;  /* 0x00000000000079c5 */ /* 0x000fd20000000000 */
[----:B------:R-:W-:Y:S01]  /*3e00*/  HGMMA.64x96x16.F32.BF16 R152, gdesc[UR52], R152, gsb0 ;  /* 0x01600000349879f0 */ /* 0x000fe20008001898 */
        /* <DEDUP_REMOVED lines=13> */
[----:B------:R-:W-:Y:S03]  /*3ee0*/  HGMMA.64x96x16.F32.BF16 R152, gdesc[UR52], R152, gsb0 ;  /* 0x01600000349879f0 */ /* 0x000fe60008001898 */
[----:B------:R-:W-:Y:S02]  /*3ef0*/  WARPGROUP.DEPBAR.LE gsb0, 0x0 ;  /* 0x00008000000079c5 */ /* 0x000fe40000010000 */
[----:B------:R-:W-:Y:S05]  /*3f00*/  @!P0 BRA `(.L_x_1127) ;  /* 0x0000000000048947 */ /* 0x000fea0003800000 */
[----:B------:R-:W-:Y:S01]  /*3f10*/  BPT.TRAP 0x1 ;  /* 0x000000040000795c */ /* 0x000fe20000300000 */
.L_x_1127:
[----:B------:R2:W3:Y:S01]  /*3f20*/  SYNCS.PHASECHK.TRANS64.TRYWAIT P2, [UR4+0x32450], R0 ;  /* 0x03245000ff0075a7 */ /* 0x0004e20008040144 */
[----:B------:R-:W-:Y:S05]  /*3f30*/  @!P0 BRA `(.L_x_1128) ;  /* 0x0000000000048947 */ /* 0x000fea0003800000 */
[----:B------:R-:W-:Y:S01]  /*3f40*/  BPT.TRAP 0x1 ;  /* 0x000000040000795c */ /* 0x000fe20000300000 */
.L_x_1128:
[----:B---3--:R-:W-:Y:S05]  /*3f50*/  @P2 BRA `(.L_x_1129) ;  /* 0x0000000000082947 */ /* 0x008fea0003800000 */
[----:B------:R-:W3:Y:S02]  /*3f60*/  SYNCS.PHASECHK.TRANS64.TRYWAIT P2, [UR4+0x32450], R0 ;  /* 0x03245000ff0075a7 */ /* 0x000ee40008040144 */
[----:B---3--:R-:W-:Y:S05]  /*3f70*/  @!P2 BRA `(.L_x_1130) ;  /* 0x000000b80028a947 */ /* 0x008fea0003800000 */
.L_x_1129:
[----:B------:R-:W-:Y:S01]  /*3f80*/  R2UR UR52, R12 ;  /* 0x000000000c3472ca */ /* 0x000fe200000e0000 */
[----:B------:R-:W-:Y:S01]  /*3f90*/  UIMAD UR5, UR38, 0xc00, UR7 ;  /* 0x00000c00260578a4 */ /* 0x000fe2000f8e0207 */
[----:B------:R-:W-:Y:S01]  /*3fa0*/  R2UR UR53, R13 ;  /* 0x000000000d3572ca */ /* 0x000fe200000e0000 */
[----:B------:R-:W-:Y:S01]  /*3fb0*/  WARPGROUP.ARRIVE ;  /* 0x00000000000079c5 */ /* 0x000fe20000000000 */
[----:B------:R-:W-:Y:S01]  /*3fc0*/  UMOV UR55, 0x40000040 ;  /* 0x4000004000377882 */ /* 0x000fe20000000000 */
[----:B------:R-:W-:-:S04]  /*3fd0*/  UIADD3 UR10, UR5, 0x302, URZ ;  /* 0x00000302050a7890 */ /* 0x000fc8000fffe03f */
[----:B-1----:R-:W1:Y:S01]  /*3fe0*/  S2R R3, SR_TID.X ;  /* 0x0000000000037919 */ /* 0x002e620000002100 */
[----:B------:R-:W-:Y:S01]  /*3ff0*/  UMOV UR11, 0x40000040 ;  /* 0x40000040000b7882 */ /* 0x000fe20000000000 */
[----:B------:R-:W-:Y:S01]  /*4000*/  UMOV UR54, UR5 ;  /* 0x0000000500367c82 */ /* 0x000fe20008000000 */
[----:B------:R-:W-:Y:S01]  /*4010*/  UIADD3 UR14, UR5, 0x304, URZ ;  /* 0x00000304050e7890 */ /* 0x000fe2000fffe03f */
[----:B------:R-:W-:Y:S01]  /*4020*/  UMOV UR15, 0x40000040 ;  /* 0x40000040000f7882 */ /* 0x000fe20000000000 */
[----:B------:R-:W-:Y:S01]  /*4030*/  UIADD3 UR18, UR5, 0x306, URZ ;  /* 0x0000030605127890 */ /* 0x000fe2000fffe03f */
[----:B------:R-:W-:Y:S01]  /*4040*/  UMOV UR19, 0x40000040 ;  /* 0x4000004000137882 */ /* 0x000fe20000000000 */
[----:B------:R-:W-:Y:S01]  /*4050*/  HGMMA.64x96x16.F32.BF16 R152, gdesc[UR52], R152, gsb0 ;  /* 0x01600000349879f0 */ /* 0x000fe20008001898 */
[----:B------:R-:W-:Y:S01]  /*4060*/  R2UR UR52, R10 ;  /* 0x000000000a3472ca */ /* 0x000fe200000e0000 */
[----:B------:R-:W-:Y:S01]  /*4070*/  UIADD3 UR54, UR5, 0x2, URZ ;  /* 0x0000000205367890 */ /* 0x000fe2000fffe03f */
[----:B------:R-:W-:Y:S01]  /*4080*/  R2UR UR53, R11 ;  /* 0x000000000b3572ca */ /* 0x000fe200000e0000 */
[----:B------:R-:W-:Y:S01]  /*4090*/  UMOV UR55, 0x40000040 ;  /* 0x4000004000377882 */ /* 0x000fe20000000000 */
[----:B------:R-:W-:Y:S01]  /*40a0*/  UIADD3 UR22, UR5, 0x600, URZ ;  /* 0x0000060005167890 */ /* 0x000fe2000fffe03f */
        /* <DEDUP_REMOVED lines=12> */
[----:B-1----:R-:W-:Y:S01]  /*4170*/  SHF.R.U32.HI R3, RZ, 0x7, R3 ;  /* 0x00000007ff037819 */ /* 0x002fe20000011603 */
[----:B------:R-:W-:-:S03]  /*4180*/  UMOV UR51, 0x40000040 ;  /* 0x4000004000337882 */ /* 0x000fc60000000000 */
[----:B0-2---:R-:W-:Y:S01]  /*4190*/  IADD3 R0, -R3, 0xb, RZ ;  /* 0x0000000b03007810 */ /* 0x005fe20007ffe1ff */
[----:B------:R-:W-:Y:S02]  /*41a0*/  WARPGROUP.DEPBAR.LE gsb0, 0x0 ;  /* 0x00008000000079c5 */ /* 0x000fe40000010000 */
[----:B------:R-:W-:-:S06]  /*41b0*/  WARPGROUP.ARRIVE ;  /* 0x00000000000079c5 */ /* 0x000fcc0000000000 */
        /* <DEDUP_REMOVED lines=22> */
[----:B------:R-:W-:Y:S01]  /*4320*/  UIADD3 UR54, UR5, 0x906, URZ ;  /* 0x0000090605367890 */ /* 0x000fe2000fffe03f */
[----:B------:R-:W-:Y:S01]  /*4330*/  UMOV UR55, 0x40000040 ;  /* 0x4000004000377882 */ /* 0x000fe20000000000 */
[----:B------:R-:W-:Y:S01]  /*4340*/  UMOV UR52, UR56 ;  /* 0x0000003800347c82 */ /* 0x000fe20008000000 */
[----:B------:R-:W-:Y:S01]  /*4350*/  UMOV UR53, UR57 ;  /* 0x0000003900357c82 */ /* 0x000fe20008000000 */
        /* <DEDUP_REMOVED lines=37> */
.L_x_1131:
[----:B------:R-:W-:Y:S01]  /*45b0*/  FMNMX.FTZ R22, R152, R200, !PT ;  /* 0x000000c898167209 */ /* 0x000fe20007810000 */
[----:B------:R-:W-:Y:S01]  /*45c0*/  UIADD3 UR5, UR4, 0x32440, URZ ;  /* 0x0003244004057890 */ /* 0x000fe2000fffe03f */
[----:B------:R-:W-:Y:S02]  /*45d0*/  UMOV UR11, 0x40000040 ;  /* 0x40000040000b7882 */ /* 0x000fe40000000000 */
[----:B------:R-:W-:Y:S01]  /*45e0*/  FMNMX.FTZ R3, R153, R22, !PT ;  /* 0x0000001699037209 */ /* 0x000fe20007810000 */
[----:B------:R-:W-:-:S03]  /*45f0*/  UPRMT UR5, UR58, 0x654, UR5 ;  /* 0x000006543a057896 */ /* 0x000fc60008000005 */
[----:B------:R-:W-:-:S04]  /*4600*/  FMNMX.FTZ R22, R156, R3, !PT ;  /* 0x000000039c167209 */ /* 0x000fc80007810000 */
[----:B------:R-:W-:Y:S02]  /*4610*/  FMNMX.FTZ R3, R157, R22, !PT ;  /* 0x000000169d037209 */ /* 0x000fe40007810000 */
[----:B------:R-:W-:Y:S01]  /*4620*/  SYNCS.ARRIVE.TRANS64.RED.A1T0 RZ, [UR5], RZ ;  /* 0x000000ffffff79a7 */ /* 0x000fe20008100405 */
[----:B------:R-:W-:Y:S01]  /*4630*/  UIMAD UR5, UR38, 0xc00, UR6 ;  /* 0x00000c00260578a4 */ /* 0x000fe2000f8e0206 */
[----:B------:R-:W-:-:S04]  /*4640*/  FMNMX.FTZ R22, R160, R3, !PT ;  /* 0x00000003a0167209 */ /* 0x000fc80007810000 */
[----:B------:R-:W-:Y:S02]  /*4650*/  FMNMX.FTZ R3, R161, R22, !PT ;  /* 0x00000016a1037209 */ /* 0x000fe40007810000 */
[----:B------:R-:W-:Y:S01]  /*4660*/  FMNMX.FTZ R22, R154, R207, !PT ;  /* 0x000000cf9a167209 */ /* 0x000fe20007810000 */
[----:B------:R-:W-:Y:S01]  /*4670*/  UMOV UR10, UR5 ;  /* 0x00000005000a7c82 */ /* 0x000fe20008000000 */
        /* <DEDUP_REMOVED lines=41> */
[----:B------:R-:W-:-:S05]  /*4910*/  FMNMX.FTZ R201, R199, R22, !PT ;  /* 0x00000016c7c97209 */ /* 0x000fca0007810000 */
[----:B------:R-:W2:Y:S01]  /*4920*/  SHFL.BFLY PT, R204, R201, 0x2, 0x1f ;  /* 0x0c401f00c9cc7f89 */ /* 0x000ea200000e0000 */
[----:B-1----:R-:W-:Y:S02]  /*4930*/  FMNMX.FTZ R22, R206, R3, !PT ;  /* 0x00000003ce167209 */ /* 0x002fe40007810000 */
[----:B------:R-:W1:Y:S03]  /*4940*/  LDC R3, c[0x0][0xa80] ;  /* 0x0002a000ff037b82 */ /* 0x000e660000000800 */
[----:B------:R-:W3:Y:S01]  /*4950*/  SHFL.BFLY PT, R202, R22, 0x1, 0x1f ;  /* 0x0c201f0016ca7f89 */ /* 0x000ee200000e0000 */
[----:B--2---:R-:W-:-:S05]  /*4960*/  FMNMX.FTZ R201, R201, R204, !PT ;  /* 0x000000ccc9c97209 */ /* 0x004fca0007810000 */
[----:B------:R-:W2:Y:S01]  /*4970*/  SHFL.BFLY PT, R208, R201, 0x1, 0x1f ;  /* 0x0c201f00c9d07f89 */ /* 0x000ea200000e0000 */
[----:B---3--:R-:W-:-:S05]  /*4980*/  FMNMX.FTZ R22, R22, R202, !PT ;  /* 0x000000ca16167209 */ /* 0x008fca0007810000 */
[C---:B-1----:R-:W-:Y:S01]  /*4990*/  FMUL.FTZ R202, R22.reuse, R3 ;  /* 0x0000000316ca7220 */ /* 0x042fe20000410000 */
[----:B------:R-:W-:-:S03]  /*49a0*/  FADD.FTZ R204, -R22, R200 ;  /* 0x000000c816cc7221 */ /* 0x000fc60000010100 */
[-CC-:B------:R-:W-:Y:S01]  /*49b0*/  FFMA.FTZ R200, R153, R3.reuse, -R202.reuse ;  /* 0x0000000399c87223 */ /* 0x180fe200000108ca */
[-CC-:B------:R-:W-:Y:S01]  /*49c0*/  FFMA.FTZ R206, R152, R3.reuse, -R202.reuse ;  /* 0x0000000398ce7223 */ /* 0x180fe200000108ca */
[----:B------:R-:W1:Y:S01]  /*49d0*/  S2R R153, SR_TID.X ;  /* 0x0000000000997919 */ /* 0x000e620000002100 */
[-CC-:B------:R-:W-:Y:S01]  /*49e0*/  FFMA.FTZ R152, R156, R3.reuse, -R202.reuse ;  /* 0x000000039c987223 */ /* 0x180fe200000108ca */
[-C--:B------:R-:W-:Y:S01]  /*49f0*/  FMUL.FTZ R204, R204, R3.reuse ;  /* 0x00000003cccc7220 */ /* 0x080fe20000410000 */
        /* <DEDUP_REMOVED lines=8> */
[----:B--2---:R-:W-:Y:S01]  /*4a80*/  FMNMX.FTZ R156, R201, R208, !PT ;  /* 0x000000d0c99c7209 */ /* 0x004fe20007810000 */
[----:B------:R-:W2:Y:S01]  /*4a90*/  MUFU.EX2 R204, R204 ;  /* 0x000000cc00cc7308 */ /* 0x000ea20000000800 */
[-CC-:B------:R-:W-:Y:S01]  /*4aa0*/  FFMA.FTZ R172, R172, R3.reuse, -R202.reuse ;  /* 0x00000003acac7223 */ /* 0x180fe200000108ca */
[-CC-:B------:R-:W-:Y:S01]  /*4ab0*/  FFMA.FTZ R173, R173, R3.reuse, -R202.reuse ;  /* 0x00000003adad7223 */ /* 0x180fe200000108ca */
[-CC-:B------:R-:W-:Y:S01]  /*4ac0*/  FFMA.FTZ R176, R176, R3.reuse, -R202.reuse ;  /* 0x00000003b0b07223 */ /* 0x180fe200000108ca */
[-C--:B------:R-:W-:Y:S01]  /*4ad0*/  FMUL.FTZ R208, R156, R3.reuse ;  /* 0x000000039cd07220 */ /* 0x080fe20000410000 */
[-CC-:B------:R-:W-:Y:S01]  /*4ae0*/  FFMA.FTZ R177, R177, R3.reuse, -R202.reuse ;  /* 0x00000003b1b17223 */ /* 0x180fe200000108ca */
[-CC-:B------:R-:W-:Y:S01]  /*4af0*/  FFMA.FTZ R180, R180, R3.reuse, -R202.reuse ;  /* 0x00000003b4b47223 */ /* 0x180fe200000108ca */
[-C--:B------:R-:W-:Y:S01]  /*4b00*/  FFMA.FTZ R181, R181, R3.reuse, -R202 ;  /* 0x00000003b5b57223 */ /* 0x080fe200000108ca */
        /* <DEDUP_REMOVED lines=8> */
[----:B------:R-:W-:Y:S01]  /*4b90*/  MUFU.EX2 R206, R206 ;  /* 0x000000ce00ce7308 */ /* 0x000fe20000000800 */
[----:B---3--:R-:W-:Y:S01]  /*4ba0*/  FADD.FTZ R152, -R156, R207 ;  /* 0x000000cf9c987221 */ /* 0x008fe20000010100 */
[-C--:B------:R-:W-:Y:S01]  /*4bb0*/  FFMA.FTZ R207, R155, R3.reuse, -R208 ;  /* 0x000000039bcf7223 */ /* 0x080fe200000108d0 */
[-C--:B--2---:R-:W-:Y:S01]  /*4bc0*/  FMUL.FTZ R24, R24, R204.reuse ;  /* 0x000000cc18187220 */ /* 0x084fe20000410000 */
[----:B-1----:R-:W-:Y:S01]  /*4bd0*/  SHF.R.U32.HI R153, RZ, 0x7, R153 ;  /* 0x00000007ff997819 */ /* 0x002fe20000011699 */
[----:B------:R-:W-:Y:S01]  /*4be0*/  FMUL.FTZ R152, R152, R3 ;  /* 0x0000000398987220 */ /* 0x000fe20000410000 */
        /* <DEDUP_REMOVED lines=10> */
[----:B------:R1:W2:Y:S01]  /*4c90*/  MUFU.EX2 R209, R152 ;  /* 0x0000009800d17308 */ /* 0x0002a20000000800 */
[-C--:B------:R-:W-:Y:S01]  /*4ca0*/  FMUL.FTZ R44, R44, R204.reuse ;  /* 0x000000cc2c2c7220 */ /* 0x080fe20000410000 */
[-C--:B------:R-:W-:Y:S01]  /*4cb0*/  FMUL.FTZ R45, R45, R204.reuse ;  /* 0x000000cc2d2d7220 */ /* 0x080fe20000410000 */
[-C--:B------:R-:W-:Y:S01]  /*4cc0*/  FMUL.FTZ R48, R48, R204.reuse ;  /* 0x000000cc30307220 */ /* 0x080fe20000410000 */
[-C--:B------:R-:W-:Y:S01]  /*4cd0*/  FMUL.FTZ R49, R49, R204.reuse ;  /* 0x000000cc31317220 */ /* 0x080fe20000410000 */
[-C--:B------:R-:W-:Y:S01]  /*4ce0*/  FMUL.FTZ R52, R52, R204.reuse ;  /* 0x000000cc34347220 */ /* 0x080fe20000410000 */
[-C--:B------:R-:W-:Y:S01]  /*4cf0*/  FMUL.FTZ R53, R53, R204.reuse ;  /* 0x000000cc35357220 */ /* 0x080fe20000410000 */
[----:B------:R-:W-:Y:S01]  /*4d00*/  FMUL.FTZ R56, R56, R204 ;  /* 0x000000cc38387220 */ /* 0x000fe20000410000 */
[----:B------:R-:W-:Y:S01]  /*4d10*/  MUFU.EX2 R210, R210 ;  /* 0x000000d200d27308 */ /* 0x000fe20000000800 */
[----:B-1----:R-:W-:-:S02]  /*4d20*/  VIADD R152, R153, 0x8 ;  /* 0x0000000899987836 */ /* 0x002fc40000000000 */
[-C--:B------:R-:W-:Y:S01]  /*4d30*/  FMUL.FTZ R57, R57, R204.reuse ;  /* 0x000000cc39397220 */ /* 0x080fe20000410000 */
[-C--:B------:R-:W-:Y:S01]  /*4d40*/  FMUL.FTZ R60, R60, R204.reuse ;  /* 0x000000cc3c3c7220 */ /* 0x080fe20000410000 */
[-C--:B------:R-:W-:Y:S01]  /*4d50*/  FMUL.FTZ R61, R61, R204.reuse ;  /* 0x000000cc3d3d7220 */ /* 0x080fe20000410000 */
[-C--:B------:R-:W-:Y:S01]  /*4d60*/  FMUL.FTZ R64, R64, R204.reuse ;  /* 0x000000cc40407220 */ /* 0x080fe20000410000 */
[----:B------:R1:W-:Y:S01]  /*4d70*/  BAR.SYNC.DEFER_BLOCKING R152, 0x100 ;  /* 0x000400980000751d */ /* 0x0003e20000010000 */
        /* <DEDUP_REMOVED lines=110> */
[----:B-1----:R-:W-:Y:S01]  /*5460*/  F2FP.BF16.F32.PACK_AB R152, R200, R206 ;  /* 0x000000cec898723e */ /* 0x002fe200000010ff */
[----:B------:R-:W-:Y:S01]  /*5470*/  MUFU.EX2 R160, R160 ;  /* 0x000000a000a07308 */ /* 0x000fe20000000800 */
[----:B------:R-:W-:Y:S01]  /*5480*/  F2FP.BF16.F32.PACK_AB R154, R157, R201 ;  /* 0x000000c99d9a723e */ /* 0x000fe200000010ff */
[-CC-:B------:R-:W-:Y:S01]  /*5490*/  FFMA.FTZ R170, R170, R3.reuse, -R208.reuse ;  /* 0x00000003aaaa7223 */ /* 0x180fe200000108d0 */
[----:B---3--:R-:W-:Y:S01]  /*54a0*/  F2FP.BF16.F32.PACK_AB R153, R207, R210 ;  /* 0x000000d2cf99723e */ /* 0x008fe200000010ff */
[-CC-:B------:R-:W-:Y:S01]  /*54b0*/  FFMA.FTZ R171, R171, R3.reuse, -R208.reuse ;  /* 0x00000003abab7223 */ /* 0x180fe200000108d0 */
[----:B----4-:R-:W-:Y:S01]  /*54c0*/  F2FP.BF16.F32.PACK_AB R155, R159, R158 ;  /* 0x0000009e9f9b723e */ /* 0x010fe200000010ff */
[-CC-:B------:R-:W-:Y:S01]  /*54d0*/  FFMA.FTZ R174, R174, R3.reuse, -R208.reuse ;  /* 0x00000003aeae7223 */ /* 0x180fe200000108d0 */
[-CC-:B------:R-:W-:Y:S01]  /*54e0*/  FFMA.FTZ R175, R175, R3.reuse, -R208.reuse ;  /* 0x00000003afaf7223 */ /* 0x180fe200000108d0 */
[----:B------:R-:W1:Y:S01]  /*54f0*/  MUFU.EX2 R161, R161 ;  /* 0x000000a100a17308 */ /* 0x000e620000000800 */
[----:B------:R-:W-:Y:S01]  /*5500*/  WARPGROUP.ARRIVE ;  /* 0x00000000000079c5 */ /* 0x000fe20000000000 */
[-CC-:B------:R-:W-:Y:S01]  /*5510*/  FFMA.FTZ R178, R178, R3.reuse, -R208.reuse ;  /* 0x00000003b2b27223 */ /* 0x180fe200000108d0 */
[-CC-:B------:R-:W-:Y:S01]  /*5520*/  FFMA.FTZ R179, R179, R3.reuse, -R208.reuse ;  /* 0x00000003b3b37223 */ /* 0x180fe200000108d0 */
[-CC-:B------:R-:W-:Y:S01]  /*5530*/  FFMA.FTZ R182, R182, R3.reuse, -R208.reuse ;  /* 0x00000003b6b67223 */ /* 0x180fe200000108d0 */
[-C--:B------:R-:W-:Y:S01]  /*5540*/  FFMA.FTZ R183, R183, R3.reuse, -R208 ;  /* 0x00000003b7b77223 */ /* 0x080fe200000108d0 */
[-CC-:B------:R-:W-:Y:S01]  /*5550*/  FFMA.FTZ R184, R184, R3.reuse, -R202.reuse ;  /* 0x00000003b8b87223 */ /* 0x180fe200000108ca */
[----:B------:R-:W-:Y:S01]  /*5560*/  HGMMA.64x256x16.F32.BF16 R24, R152, gdesc[UR8].tnspB, R24, gsb0 ;  /* 0x43e0000898187df0 */ /* 0x000fe20008001818 */
[----:B------:R-:W-:Y:S01]  /*5570*/  MUFU.EX2 R164, R164 ;  /* 0x000000a400a47308 */ /* 0x000fe20000000800 */
[----:B------:R-:W-:Y:S01]  /*5580*/  UIADD3 UR10, UR5, 0x80, URZ ;  /* 0x00000080050a7890 */ /* 0x000fe2000fffe03f */
[-CC-:B------:R-:W-:Y:S01]  /*5590*/  FFMA.FTZ R185, R185, R3.reuse, -R202.reuse ;  /* 0x00000003b9b97223 */ /* 0x180fe200000108ca */
[----:B------:R-:W-:Y:S01]  /*55a0*/  UMOV UR11, 0x40000040 ;  /* 0x40000040000b7882 */ /* 0x000fe20000000000 */
[-CC-:B------:R-:W-:Y:S01]  /*55b0*/  FFMA.FTZ R188, R188, R3.reuse, -R202.reuse ;  /* 0x00000003bcbc7223 */ /* 0x180fe200000108ca */
[-C--:B------:R-:W-:Y:S01]  /*55c0*/  FFMA.FTZ R189, R189, R3.reuse, -R202 ;  /* 0x00000003bdbd7223 */ /* 0x080fe200000108ca */
[-CC-:B------:R-:W-:Y:S01]  /*55d0*/  FFMA.FTZ R186, R186, R3.reuse, -R208.reuse ;  /* 0x00000003baba7223 */ /* 0x180fe200000108d0 */
[-CC-:B------:R-:W-:Y:S01]  /*55e0*/  FFMA.FTZ R187, R187, R3.reuse, -R208.reuse ;  /* 0x00000003bbbb7223 */ /* 0x180fe200000108d0 */
[----:B------:R-:W-:Y:S01]  /*55f0*/  MUFU.EX2 R165, R165 ;  /* 0x000000a500a57308 */ /* 0x000fe20000000800 */
[-CC-:B------:R-:W-:Y:S01]  /*5600*/  FFMA.FTZ R190, R190, R3.reuse, -R208.reuse ;  /* 0x00000003bebe7223 */ /* 0x180fe200000108d0 */
        /* <DEDUP_REMOVED lines=10> */
[----:B------:R-:W-:Y:S01]  /*56b0*/  FFMA.FTZ R204, R204, R205, R206 ;  /* 0x000000cdcccc7223 */ /* 0x000fe200000100ce */
[----:B------:R-:W-:-:S03]  /*56c0*/  FFMA.FTZ R210, R209, R203, R210 ;  /* 0x000000cbd1d27223 */ /* 0x000fc600000100d2 */
[----:B------:R-:W2:Y:S01]  /*56d0*/  MUFU.EX2 R163, R163 ;  /* 0x000000a300a37308 */ /* 0x000ea20000000800 */
[----:B------:R-:W-:Y:S01]  /*56e0*/  FADD.FTZ R204, R200, R204 ;  /* 0x000000ccc8cc7221 */ /* 0x000fe20000010000 */
[----:B------:R-:W-:-:S03]  /*56f0*/  FADD.FTZ R207, R207, R210 ;  /* 0x000000d2cfcf7221 */ /* 0x000fc60000010000 */
[----:B------:R-:W-:Y:S01]  /*5700*/  FADD.FTZ R204, R201, R204 ;  /* 0x000000ccc9cc7221 */ /* 0x000fe20000010000 */
[----:B------:R-:W-:Y:S02]  /*5710*/  FADD.FTZ R158, R158, R207 ;  /* 0x000000cf9e9e7221 */ /* 0x000fe40000010000 */
[----:B------:R-:W-:Y:S01]  /*5720*/  MUFU.EX2 R166, R166 ;  /* 0x000000a600a67308 */ /* 0x000fe20000000800 */
[----:B------:R-:W-:Y:S01]  /*5730*/  FADD.FTZ R157, R157, R204 ;  /* 0x000000cc9d9d7221 */ /* 0x000fe20000010000 */
[----:B------:R-:W-:-:S06]  /*5740*/  FADD.FTZ R159, R159, R158 ;  /* 0x0000009e9f9f7221 */ /* 0x000fcc0000010000 */
        /* <DEDUP_REMOVED lines=28> */
[----:B------:R-:W-:Y:S01]  /*5910*/  MUFU.EX2 R197, R197 ;  /* 0x000000c500c57308 */ /* 0x000fe20000000800 */
[----:B------:R-:W-:-:S02]  /*5920*/  WARPGROUP.DEPBAR.LE gsb0, 0x0 ;  /* 0x00008000000079c5 */ /* 0x000fc40000010000 */
[----:B-1----:R-:W-:-:S05]  /*5930*/  F2FP.BF16.F32.PACK_AB R152, R161, R160 ;  /* 0x000000a0a198723e */ /* 0x002fca00000010ff */
[----:B------:R-:W-:Y:S01]  /*5940*/  MUFU.EX2 R194, R194 ;  /* 0x000000c200c27308 */ /* 0x000fe20000000800 */
[----:B--2---:R-:W-:Y:S01]  /*5950*/  F2FP.BF16.F32.PACK_AB R153, R163, R162 ;  /* 0x000000a2a399723e */ /* 0x004fe200000010ff */
[----:B------:R-:W-:Y:S01]  /*5960*/  FADD.FTZ R160, R160, R157 ;  /* 0x0000009da0a07221 */ /* 0x000fe20000010000 */
[----:B------:R-:W-:Y:S01]  /*5970*/  F2FP.BF16.F32.PACK_AB R154, R165, R164 ;  /* 0x000000a4a59a723e */ /* 0x000fe200000010ff */
[----:B------:R-:W-:Y:S01]  /*5980*/  FADD.FTZ R162, R162, R159 ;  /* 0x0000009fa2a27221 */ /* 0x000fe20000010000 */
[----:B---3--:R-:W-:Y:S01]  /*5990*/  F2FP.BF16.F32.PACK_AB R155, R167, R166 ;  /* 0x000000a6a79b723e */ /* 0x008fe200000010ff */
[----:B------:R-:W-:Y:S02]  /*59a0*/  FADD.FTZ R161, R161, R160 ;  /* 0x000000a0a1a17221 */ /* 0x000fe40000010000 */
[----:B------:R-:W1:Y:S01]  /*59b0*/  MUFU.EX2 R195, R195 ;  /* 0x000000c300c37308 */ /* 0x000e620000000800 */
[----:B------:R-:W-:Y:S01]  /*59c0*/  WARPGROUP.ARRIVE ;  /* 0x00000000000079c5 */ /* 0x000fe20000000000 */
[----:B------:R-:W-:Y:S01]  /*59d0*/  FADD.FTZ R163, R163, R162 ;  /* 0x000000a2a3a37221 */ /* 0x000fe20000010000 */
[----:B------:R-:W-:-:S03]  /*59e0*/  FADD.FTZ R164, R164, R161 ;  /* 0x000000a1a4a47221 */ /* 0x000fc60000010000 */
[----:B------:R-:W-:Y:S01]  /*59f0*/  FADD.FTZ R166, R166, R163 ;  /* 0x000000a3a6a67221 */ /* 0x000fe20000010000 */
[----:B------:R-:W-:Y:S01]  /*5a00*/  HGMMA.64x256x16.F32.BF16 R24, R152, gdesc[UR8].tnspB, R24, gsb0 ;  /* 0x43e0000898187df0 */ /* 0x000fe20008001818 */
[----:B------:R-:W-:Y:S01]  /*5a10*/  UIADD3 UR10, UR5, 0x100, URZ ;  /* 0x00000100050a7890 */ /* 0x000fe2000fffe03f */
[----:B------:R-:W-:Y:S01]  /*5a20*/  MUFU.EX2 R198, R198 ;  /* 0x000000c600c67308 */ /* 0x000fe20000000800 */
[----:B------:R-:W-:Y:S01]  /*5a30*/  UMOV UR11, 0x40000040 ;  /* 0x40000040000b7882 */ /* 0x000fe20000000000 */
[----:B------:R-:W-:Y:S01]  /*5a40*/  FADD.FTZ R165, R165, R164 ;  /* 0x000000a4a5a57221 */ /* 0x000fe20000010000 */
[----:B------:R-:W-:-:S05]  /*5a50*/  FADD.FTZ R167, R167, R166 ;  /* 0x000000a6a7a77221 */ /* 0x000fca0000010000 */
        /* <DEDUP_REMOVED lines=70> */
.L_x_1132:
[----:B------:R-:W-:Y:S01]  /*5ec0*/  UIADD3 UR4, UR4, 0x32460, URZ ;  /* 0x0003246004047890 */ /* 0x000fe2000fffe03f */
[----:B------:R-:W-:Y:S02]  /*5ed0*/  IMAD.MOV.U32 R207, RZ, RZ, R156 ;  /* 0x000000ffffcf7224 */ /* 0x000fe400078e009c */
[----:B------:R-:W-:Y:S01]  /*5ee0*/  IMAD.MOV.U32 R200, RZ, RZ, R22 ;  /* 0x000000ffffc87224 */ /* 0x000fe200078e0016 */
[----:B------:R-:W-:-:S09]  /*5ef0*/  UPRMT UR4, UR58, 0x654, UR4 ;  /* 0x000006543a047896 */ /* 0x000fd20008000004 */
[----:B------:R-:W-:Y:S01]  /*5f00*/  SYNCS.ARRIVE.TRANS64.RED.A1T0 RZ, [UR4], RZ ;  /* 0x000000ffffff79a7 */ /* 0x000fe20008100404 */
[----:B------:R-:W-:Y:S05]  /*5f10*/  @P1 BRA `(.L_x_1133) ;  /* 0xffffffdc00301947 */ /* 0x000fea000383ffff */
.L_x_1122:
[----:B------:R-:W0:Y:S01]  /*5f20*/  SHFL.BFLY PT, R4, R205, 0x2, 0x1f ;  /* 0x0c401f00cd047f89 */ /* 0x000e2200000e0000 */
[----:B------:R-:W-:Y:S01]  /*5f30*/  IMAD.MOV.U32 R8, RZ, RZ, RZ ;  /* 0x000000ffff087224 */ /* 0x000fe200078e00ff */
[----:B------:R-:W-:Y:S01]  /*5f40*/  R2UR UR4, R219 ;  /* 0x00000000db0472ca */ /* 0x000fe200000e0000 */
[----:B------:R-:W-:Y:S01]  /*5f50*/  UIADD3 UR38, UR38, 0x1, URZ ;  /* 0x0000000126267890 */ /* 0x000fe2000fffe03f */
[----:B------:R-:W1:Y:S01]  /*5f60*/  SHFL.BFLY PT, R6, R203, 0x2, 0x1f ;  /* 0x0c401f00cb067f89 */ /* 0x000e6200000e0000 */
[----:B------:R2:W-:Y:S06]  /*5f70*/  BAR.ARV R0, 0x100 ;  /* 0x000400000000751d */ /* 0x0005ec0000002000 */
[----:B------:R-:W-:-:S02]  /*5f80*/  UISETP.NE.AND UP0, UPT, UR38, 0x2, UPT ;  /* 0x000000022600788c */ /* 0x000fc4000bf05270 */
[----:B------:R-:W-:Y:S06]  /*5f90*/  BAR.ARV 0x8, 0x180 ;  /* 0x0206000000007b1d */ /* 0x000fec0000002000 */
[----:B------:R-:W-:Y:S01]  /*5fa0*/  UIADD3 UR4, UR4, 0x1, URZ ;  /* 0x0000000104047890 */ /* 0x000fe2000fffe03f */
[----:B--2---:R-:W-:Y:S02]  /*5fb0*/  IMAD.MOV.U32 R0, RZ, RZ, -0x800000 ;  /* 0xff800000ff007424 */ /* 0x004fe400078e00ff */
[----:B0-----:R-:W-:Y:S01]  /*5fc0*/  FADD.FTZ R5, R4, R205 ;  /* 0x000000cd04057221 */ /* 0x001fe20000010000 */
[----:B------:R-:W-:Y:S01]  /*5fd0*/  PLOP3.LUT P0, PT, PT, PT, PT, 0x8, 0x0 ;  /* 0x000000000000781c */ /* 0x000fe20003f0e170 */
[----:B------:R-:W-:Y:S01]  /*5fe0*/  USEL UR38, UR38, URZ, UP0 ;  /* 0x0000003f26267287 */ /* 0x000fe20008000000 */
[----:B-1----:R-:W-:-:S02]  /*5ff0*/  FADD.FTZ R7, R6, R203 ;  /* 0x000000cb06077221 */ /* 0x002fc40000010000 */
[----:B------:R-:W0:Y:S01]  /*6000*/  SHFL.BFLY PT, R4, R5, 0x1, 0x1f ;  /* 0x0c201f0005047f89 */ /* 0x000e2200000e0000 */
[----:B------:R-:W-:Y:S01]  /*6010*/  IMAD.U32 R219, RZ, RZ, UR4 ;  /* 0x00000004ffdb7e24 */ /* 0x000fe2000f8e00ff */
[----:B------:R-:W-:Y:S02]  /*6020*/  USEL UR4, URZ, 0x1, UP0 ;  /* 0x000000013f047887 */ /* 0x000fe40008000000 */
[----:B------:R-:W1:Y:S02]  /*6030*/  SHFL.BFLY PT, R6, R7, 0x1, 0x1f ;  /* 0x0c201f0007067f89 */ /* 0x000e6400000e0000 */
[----:B------:R-:W-:Y:S01]  /*6040*/  ULOP3.LUT UR39, UR39, UR4, URZ, 0x3c, !UPT ;  /* 0x0000000427277292 */ /* 0x000fe2000f8e3c3f */
[----:B0-----:R-:W-:Y:S01]  /*6050*/  FADD.FTZ R9, R5, R4 ;  /* 0x0000000405097221 */ /* 0x001fe20000010000 */
[----:B------:R-:W-:Y:S02]  /*6060*/  IMAD.MOV.U32 R4, RZ, RZ, RZ ;  /* 0x000000ffff047224 */ /* 0x000fe400078e00ff */
[----:B-1----:R-:W-:-:S02]  /*6070*/  FADD.FTZ R6, R7, R6 ;  /* 0x0000000607067221 */ /* 0x002fc40000010000 */
[----:B------:R-:W-:-:S03]  /*6080*/  FSETP.NE.FTZ.AND P1, PT, R9, RZ, PT ;  /* 0x000000ff0900720b */ /* 0x000fc60003f35000 */
[----:B------:R-:W-:-:S10]  /*6090*/  FSETP.NE.FTZ.AND P2, PT, R6, RZ, PT ;  /* 0x000000ff0600720b */ /* 0x000fd40003f55000 */
[----:B------:R-:W-:Y:S01]  /*60a0*/  @P1 MUFU.LG2 R7, R9 ;  /* 0x0000000900071308 */ /* 0x000fe20000000c00 */
[C---:B------:R-:W-:Y:S02]  /*60b0*/  @P1 FMUL.FTZ R5, R3.reuse, 0.69314718246459960938 ;  /* 0x3f31721803051820 */ /* 0x040fe40000410000 */
[----:B------:R-:W-:-:S05]  /*60c0*/  @P2 FMUL.FTZ R12, R3, 0.69314718246459960938 ;  /* 0x3f317218030c2820 */ /* 0x000fca0000410000 */
[----:B------:R-:W0:Y:S08]  /*60d0*/  @P2 MUFU.LG2 R11, R6 ;  /* 0x00000006000b2308 */ /* 0x000e300000000c00 */
[----:B------:R-:W1:Y:S08]  /*60e0*/  @P1 MUFU.RCP R8, R9 ;  /* 0x0000000900081308 */ /* 0x000e700000001000 */
[----:B------:R2:W3:Y:S01]  /*60f0*/  @P2 MUFU.RCP R4, R6 ;  /* 0x0000000600042308 */ /* 0x0004e20000001000 */
[----:B0-----:R-:W-:-:S04]  /*6100*/  @P2 FMUL.FTZ R11, R11, 0.69314718246459960938 ;  /* 0x3f3172180b0b2820 */ /* 0x001fc80000410000 */
[----:B------:R-:W-:Y:S01]  /*6110*/  @P2 FFMA.FTZ R0, R12, R156, R11 ;  /* 0x0000009c0c002223 */ /* 0x000fe2000001000b */
[----:B--2---:R-:W-:Y:S01]  /*6120*/  @P1 FMUL.FTZ R6, R7, 0.69314718246459960938 ;  /* 0x3f31721807061820 */ /* 0x004fe20000410000 */
        /* <DEDUP_REMOVED lines=64> */
[----:B---3--:R-:W-:Y:S01]  /*6530*/  FMUL.FTZ R3, R75, R4 ;  /* 0x000000044b037220 */ /* 0x008fe20000410000 */
        /* <DEDUP_REMOVED lines=65> */
.L_x_1108:
        /* <DEDUP_REMOVED lines=31> */
[----:B------:R-:W-:Y:S02]  /*6b40*/  MOV R4, R156 ;  /* 0x0000009c00047202 */ /* 0x000fe40000000f00 */
[----:B0-----:R-:W-:-:S02]  /*6b50*/  MOV R5, R11 ;  /* 0x0000000b00057202 */ /* 0x001fc40000000f00 */
[----:B------:R-:W-:Y:S02]  /*6b60*/  F2FP.BF16.F32.PACK_AB R51, R155, R51 ;  /* 0x000000339b33723e */ /* 0x000fe400000010ff */
[----:B------:R-:W-:Y:S01]  /*6b70*/  F2FP.BF16.F32.PACK_AB R57, R154, R58 ;  /* 0x0000003a9a39723e */ /* 0x000fe200000010ff */
[----:B------:R-:W-:Y:S01]  /*6b80*/  IMAD.WIDE R102, R225, 0x2, R4 ;  /* 0x00000002e1667825 */ /* 0x000fe200078e0204 */
[----:B------:R-:W-:Y:S02]  /*6b90*/  F2FP.BF16.F32.PACK_AB R64, R65, R64 ;  /* 0x000000404140723e */ /* 0x000fe400000010ff */
[----:B------:R-:W-:Y:S02]  /*6ba0*/  F2FP.BF16.F32.PACK_AB R58, R61, R60 ;  /* 0x0000003c3d3a723e */ /* 0x000fe400000010ff */
[C---:B------:R-:W-:Y:S02]  /*6bb0*/  IADD3 R169, P1, R102.reuse, 0x20, RZ ;  /* 0x0000002066a97810 */ /* 0x040fe40007f3e0ff */
[----:B------:R-:W-:-:S02]  /*6bc0*/  LOP3.LUT R11, R102, 0x380, RZ, 0xc0, !PT ;  /* 0x00000380660b7812 */ /* 0x000fc400078ec0ff */
[----:B------:R-:W-:Y:S02]  /*6bd0*/  IADD3.X R13, RZ, R103, RZ, P1, !PT ;  /* 0x00000067ff0d7210 */ /* 0x000fe40000ffe4ff */
        /* <DEDUP_REMOVED lines=14> */
[----:B------:R-:W-:Y:S01]  /*6cc0*/  SHF.R.U64 R11, R11, 0x3, RZ ;  /* 0x000000030b0b7819 */ /* 0x000fe200000012ff */
[----:B------:R-:W-:Y:S01]  /*6cd0*/  IMAD.X R39, RZ, RZ, R103, P1 ;  /* 0x000000ffff277224 */ /* 0x000fe200008e0667 */
[----:B------:R-:W-:-:S02]  /*6ce0*/  LOP3.LUT R14, R171, 0x380, RZ, 0xc0, !PT ;  /* 0x00000380ab0e7812 */ /* 0x000fc400078ec0ff */
[----:B------:R-:W-:Y:S02]  /*6cf0*/  SHF.R.U64 R12, R12, 0x3, RZ ;  /* 0x000000030c0c7819 */ /* 0x000fe400000012ff */
        /* <DEDUP_REMOVED lines=14> */
[----:B------:R-:W-:Y:S01]  /*6de0*/  LOP3.LUT R102, R11, R102, RZ, 0x3c, !PT ;  /* 0x000000660b667212 */ /* 0x000fe200078e3cff */
[----:B------:R-:W-:Y:S01]  /*6df0*/  IMAD.X R11, RZ, RZ, R103, P1 ;  /* 0x000000ffff0b7224 */ /* 0x000fe200008e0667 */
[----:B------:R-:W-:-:S02]  /*6e00*/  LOP3.LUT R18, R175, 0x380, RZ, 0xc0, !PT ;  /* 0x00000380af127812 */ /* 0x000fc400078ec0ff */
[----:B------:R-:W-:Y:S02]  /*6e10*/  SHF.R.U64 R14, R14, 0x3, RZ ;  /* 0x000000030e0e7819 */ /* 0x000fe400000012ff */
[----:B------:R-:W-:Y:S02]  /*6e20*/  LOP3.LUT R12, R12, R169, RZ, 0x3c, !PT ;  /* 0x000000a90c0c7212 */ /* 0x000fe400078e3cff */
[----:B------:R-:W-:Y:S02]  /*6e30*/  LOP3.LUT R20, R177, 0x380, RZ, 0xc0, !PT ;  /* 0x00000380b1147812 */ /* 0x000fe400078ec0ff */
[----:B------:R-:W-:Y:S02]  /*6e40*/  SHF.R.U64 R16, R16, 0x3, RZ ;  /* 0x0000000310107819 */ /* 0x000fe400000012ff */
[----:B------:R-:W-:Y:S02]  /*6e50*/  LOP3.LUT R22, R179, 0x380, RZ, 0xc0, !PT ;  /* 0x00000380b3167812 */ /* 0x000fe400078ec0ff */
[----:B------:R-:W-:-:S02]  /*6e60*/  LOP3.LUT R169, R46, 0x380, RZ, 0xc0, !PT ;  /* 0x000003802ea97812 */ /* 0x000fc400078ec0ff */
[----:B------:R-:W-:Y:S02]  /*6e70*/  SHF.R.U64 R18, R18, 0x3, RZ ;  /* 0x0000000312127819 */ /* 0x000fe400000012ff */
[----:B------:R-:W-:Y:S02]  /*6e80*/  LOP3.LUT R30, R181, 0x380, RZ, 0xc0, !PT ;  /* 0x00000380b51e7812 */ /* 0x000fe400078ec0ff */
[----:B------:R-:W-:Y:S01]  /*6e90*/  MOV R102, R102 ;  /* 0x0000006600667202 */ /* 0x000fe20000000f00 */
[----:B------:R-:W-:Y:S01]  /*6ea0*/  BAR.SYNC.DEFER_BLOCKING 0x1, 0x100 ;  /* 0x0044000000007b1d */ /* 0x000fe20000010000 */
[----:B------:R-:W-:Y:S02]  /*6eb0*/  LOP3.LUT R38, R183, 0x380, RZ, 0xc0, !PT ;  /* 0x00000380b7267812 */ /* 0x000fe400078ec0ff */
[----:B------:R-:W-:Y:S02]  /*6ec0*/  LOP3.LUT R103, R98, 0x380, RZ, 0xc0, !PT ;  /* 0x0000038062677812 */ /* 0x000fe400078ec0ff */
[----:B------:R-:W-:-:S02]  /*6ed0*/  LOP3.LUT R14, R14, R171, RZ, 0x3c, !PT ;  /* 0x000000ab0e0e7212 */ /* 0x000fc400078e3cff */
[----:B------:R-:W-:Y:S02]  /*6ee0*/  SHF.R.U64 R20, R20, 0x3, RZ ;  /* 0x0000000314147819 */ /* 0x000fe400000012ff */
[----:B------:R-:W-:Y:S02]  /*6ef0*/  LOP3.LUT R16, R16, R173, RZ, 0x3c, !PT ;  /* 0x000000ad10107212 */ /* 0x000fe400078e3cff */
[----:B------:R-:W-:Y:S02]  /*6f00*/  SHF.R.U64 R22, R22, 0x3, RZ ;  /* 0x0000000316167819 */ /* 0x000fe400000012ff */
[----:B------:R-:W-:Y:S02]  /*6f10*/  LOP3.LUT R171, R54, 0x380, RZ, 0xc0, !PT ;  /* 0x0000038036ab7812 */ /* 0x000fe400078ec0ff */
[----:B------:R-:W-:Y:S02]  /*6f20*/  SHF.R.U64 R169, R169, 0x3, RZ ;  /* 0x00000003a9a97819 */ /* 0x000fe400000012ff */
[----:B------:R-:W-:-:S02]  /*6f30*/  LOP3.LUT R18, R18, R175, RZ, 0x3c, !PT ;  /* 0x000000af12127212 */ /* 0x000fc400078e3cff */
[----:B------:R-:W-:Y:S02]  /*6f40*/  SHF.R.U64 R30, R30, 0x3, RZ ;  /* 0x000000031e1e7819 */ /* 0x000fe400000012ff */
[----:B------:R-:W-:Y:S02]  /*6f50*/  LOP3.LUT R173, R62, 0x380, RZ, 0xc0, !PT ;  /* 0x000003803ead7812 */ /* 0x000fe400078ec0ff */
[----:B------:R-:W-:Y:S01]  /*6f60*/  LOP3.LUT R94, R6, 0x380, RZ, 0xc0, !PT ;  /* 0x00000380065e7812 */ /* 0x000fe200078ec0ff */
[----:B------:R-:W-:Y:S01]  /*6f70*/  STSM.16.M88.4 [R102], R24 ;  /* 0x0000001866007844 */ /* 0x000fe20000000200 */
[----:B------:R-:W-:Y:S02]  /*6f80*/  SHF.R.U64 R38, R38, 0x3, RZ ;  /* 0x0000000326267819 */ /* 0x000fe400000012ff */
[----:B------:R-:W-:Y:S02]  /*6f90*/  LOP3.LUT R175, R70, 0x380, RZ, 0xc0, !PT ;  /* 0x0000038046af7812 */ /* 0x000fe400078ec0ff */
[----:B------:R-:W-:-:S02]  /*6fa0*/  SHF.R.U64 R103, R103, 0x3, RZ ;  /* 0x0000000367677819 */ /* 0x000fc400000012ff */
[----:B------:R-:W-:Y:S02]  /*6fb0*/  LOP3.LUT R20, R20, R177, RZ, 0x3c, !PT ;  /* 0x000000b114147212 */ /* 0x000fe400078e3cff */
[----:B------:R-:W-:Y:S02]  /*6fc0*/  MOV R13, R12 ;  /* 0x0000000c000d7202 */ /* 0x000fe40000000f00 */
[----:B------:R-:W-:Y:S02]  /*6fd0*/  LOP3.LUT R22, R22, R179, RZ, 0x3c, !PT ;  /* 0x000000b316167212 */ /* 0x000fe400078e3cff */
[----:B------:R-:W-:Y:S01]  /*6fe0*/  SHF.R.U64 R171, R171, 0x3, RZ ;  /* 0x00000003abab7819 */ /* 0x000fe200000012ff */
[----:B------:R-:W-:Y:S01]  /*6ff0*/  STSM.16.M88.4 [R13], R32 ;  /* 0x000000200d007844 */ /* 0x000fe20000000200 */
[----:B------:R-:W-:Y:S02]  /*7000*/  LOP3.LUT R46, R169, R46, RZ, 0x3c, !PT ;  /* 0x0000002ea92e7212 */ /* 0x000fe400078e3cff */
[----:B------:R-:W-:-:S02]  /*7010*/  MOV R14, R14 ;  /* 0x0000000e000e7202 */ /* 0x000fc40000000f00 */
[----:B------:R-:W-:Y:S02]  /*7020*/  LOP3.LUT R30, R30, R181, RZ, 0x3c, !PT ;  /* 0x000000b51e1e7212 */ /* 0x000fe400078e3cff */
[----:B------:R-:W-:Y:S01]  /*7030*/  SHF.R.U64 R173, R173, 0x3, RZ ;  /* 0x00000003adad7819 */ /* 0x000fe200000012ff */
[----:B------:R-:W-:Y:S01]  /*7040*/  STSM.16.M88.4 [R14], R40 ;  /* 0x000000280e007844 */ /* 0x000fe20000000200 */
[----:B------:R-:W-:Y:S02]  /*7050*/  LOP3.LUT R169, R168, 0x380, RZ, 0xc0, !PT ;  /* 0x00000380a8a97812 */ /* 0x000fe400078ec0ff */
[----:B------:R-:W-:Y:S02]  /*7060*/  SHF.R.U64 R29, R94, 0x3, RZ ;  /* 0x000000035e1d7819 */ /* 0x000fe400000012ff */
[----:B------:R-:W-:Y:S02]  /*7070*/  MOV R16, R16 ;  /* 0x0000001000107202 */ /* 0x000fe40000000f00 */
[----:B------:R-:W-:-:S02]  /*7080*/  LOP3.LUT R38, R38, R183, RZ, 0x3c, !PT ;  /* 0x000000b726267212 */ /* 0x000fc400078e3cff */
[----:B------:R-:W-:Y:S01]  /*7090*/  SHF.R.U64 R175, R175, 0x3, RZ ;  /* 0x00000003afaf7819 */ /* 0x000fe200000012ff */
[----:B------:R-:W-:Y:S01]  /*70a0*/  STSM.16.M88.4 [R16], R48 ;  /* 0x0000003010007844 */ /* 0x000fe20000000200 */
[----:B------:R-:W-:Y:S02]  /*70b0*/  LOP3.LUT R98, R103, R98, RZ, 0x3c, !PT ;  /* 0x0000006267627212 */ /* 0x000fe400078e3cff */
[----:B------:R-:W-:Y:S02]  /*70c0*/  MOV R18, R18 ;  /* 0x0000001200127202 */ /* 0x000fe40000000f00 */
[----:B------:R-:W-:Y:S02]  /*70d0*/  F2FP.BF16.F32.PACK_AB R59, R153, R59 ;  /* 0x0000003b993b723e */ /* 0x000fe400000010ff */
[----:B------:R-:W-:Y:S02]  /*70e0*/  F2FP.BF16.F32.PACK_AB R65, R152, R66 ;  /* 0x000000429841723e */ /* 0x000fe400000010ff */
[----:B------:R-:W-:Y:S01]  /*70f0*/  F2FP.BF16.F32.PACK_AB R72, R73, R72 ;  /* 0x000000484948723e */ /* 0x000fe200000010ff */
[----:B------:R-:W-:Y:S01]  /*7100*/  STSM.16.M88.4 [R18], R56 ;  /* 0x0000003812007844 */ /* 0x000fe20000000200 */
[----:B------:R-:W-:-:S02]  /*7110*/  MOV R20, R20 ;  /* 0x0000001400147202 */ /* 0x000fc40000000f00 */
[----:B------:R-:W-:Y:S02]  /*7120*/  F2FP.BF16.F32.PACK_AB R66, R69, R68 ;  /* 0x000000444542723e */ /* 0x000fe400000010ff */
[----:B------:R-:W-:Y:S02]  /*7130*/  F2FP.BF16.F32.PACK_AB R67, R9, R67 ;  /* 0x000000430943723e */ /* 0x000fe400000010ff */
[----:B------:R-:W-:Y:S02]  /*7140*/  F2FP.BF16.F32.PACK_AB R73, R3, R74 ;  /* 0x0000004a0349723e */ /* 0x000fe400000010ff */
[----:B------:R-:W-:Y:S01]  /*7150*/  F2FP.BF16.F32.PACK_AB R80, R81, R80 ;  /* 0x000000505150723e */ /* 0x000fe200000010ff */
[----:B------:R-:W-:Y:S01]  /*7160*/  STSM.16.M88.4 [R20], R64 ;  /* 0x0000004014007844 */ /* 0x000fe20000000200 */
[----:B------:R-:W-:Y:S02]  /*7170*/  LOP3.LUT R54, R171, R54, RZ, 0x3c, !PT ;  /* 0x00000036ab367212 */ /* 0x000fe400078e3cff */
[----:B------:R-:W-:-:S02]  /*7180*/  MOV R22, R22 ;  /* 0x0000001600167202 */ /* 0x000fc40000000f00 */
[----:B------:R-:W-:Y:S02]  /*7190*/  F2FP.BF16.F32.PACK_AB R74, R77, R76 ;  /* 0x0000004c4d4a723e */ /* 0x000fe400000010ff */
[----:B------:R-:W-:Y:S02]  /*71a0*/  F2FP.BF16.F32.PACK_AB R75, R75, R78 ;  /* 0x0000004e4b4b723e */ /* 0x000fe400000010ff */
[----:B------:R-:W-:Y:S02]  /*71b0*/  F2FP.BF16.F32.PACK_AB R81, R83, R82 ;  /* 0x000000525351723e */ /* 0x000fe400000010ff */
[----:B------:R-:W-:Y:S01]  /*71c0*/  LOP3.LUT R62, R173, R62, RZ, 0x3c, !PT ;  /* 0x0000003ead3e7212 */ /* 0x000fe200078e3cff */
[----:B------:R0:W-:Y:S01]  /*71d0*/  STSM.16.M88.4 [R22], R72 ;  /* 0x0000004816007844 */ /* 0x0001e20000000200 */
[----:B------:R-:W-:Y:S02]  /*71e0*/  SHF.R.U64 R169, R169, 0x3, RZ ;  /* 0x00000003a9a97819 */ /* 0x000fe400000012ff */
[----:B------:R-:W-:-:S02]  /*71f0*/  LOP3.LUT R94, R29, R6, RZ, 0x3c, !PT ;  /* 0x000000061d5e7212 */ /* 0x000fc400078e3cff */
[----:B------:R-:W-:Y:S02]  /*7200*/  MOV R30, R30 ;  /* 0x0000001e001e7202 */ /* 0x000fe40000000f00 */
[----:B------:R-:W-:Y:S02]  /*7210*/  F2FP.BF16.F32.PACK_AB R82, R85, R84 ;  /* 0x000000545552723e */ /* 0x000fe400000010ff */
[----:B------:R-:W-:Y:S02]  /*7220*/  F2FP.BF16.F32.PACK_AB R83, R87, R86 ;  /* 0x000000565753723e */ /* 0x000fe400000010ff */
[----:B------:R-:W-:Y:S02]  /*7230*/  LOP3.LUT R70, R175, R70, RZ, 0x3c, !PT ;  /* 0x00000046af467212 */ /* 0x000fe400078e3cff */
[----:B------:R-:W-:Y:S01]  /*7240*/  MOV R38, R38 ;  /* 0x0000002600267202 */ /* 0x000fe20000000f00 */
[----:B------:R1:W-:Y:S01]  /*7250*/  STSM.16.M88.4 [R30], R80 ;  /* 0x000000501e007844 */ /* 0x0003e20000000200 */
[----:B------:R-:W-:Y:S01]  /*7260*/  MOV R6, R98 ;  /* 0x0000006200067202 */ /* 0x000fe20000000f00 */
[----:B0-----:R-:W0:Y:S01]  /*7270*/  LDC R72, c[0x0][0xce8] ;  /* 0x00033a00ff487b82 */ /* 0x001e220000000800 */
[----:B------:R-:W-:-:S02]  /*7280*/  F2FP.BF16.F32.PACK_AB R76, R89, R88 ;  /* 0x00000058594c723e */ /* 0x000fc400000010ff */
[----:B------:R-:W-:Y:S02]  /*7290*/  F2FP.BF16.F32.PACK_AB R77, R91, R90 ;  /* 0x0000005a5b4d723e */ /* 0x000fe400000010ff */
[----:B------:R-:W-:Y:S02]  /*72a0*/  F2FP.BF16.F32.PACK_AB R78, R93, R92 ;  /* 0x0000005c5d4e723e */ /* 0x000fe400000010ff */
[----:B------:R-:W-:Y:S02]  /*72b0*/  F2FP.BF16.F32.PACK_AB R79, R163, R79 ;  /* 0x0000004fa34f723e */ /* 0x000fe400000010ff */
[----:B------:R-:W-:Y:S02]  /*72c0*/  F2FP.BF16.F32.PACK_AB R96, R97, R96 ;  /* 0x000000606160723e */ /* 0x000fe400000010ff */
[----:B------:R-:W-:Y:S01]  /*72d0*/  F2FP.BF16.F32.PACK_AB R104, R105, R104 ;  /* 0x000000686968723e */ /* 0x000fe200000010ff */
[----:B------:R1:W-:Y:S01]  /*72e0*/  STSM.16.M88.4 [R38], R76 ;  /* 0x0000004c26007844 */ /* 0x0003e20000000200 */
[----:B------:R-:W-:-:S02]  /*72f0*/  MOV R46, R46 ;  /* 0x0000002e002e7202 */ /* 0x000fc40000000f00 */
        /* <DEDUP_REMOVED lines=10> */
[----:B------:R-:W-:Y:S01]  /*73a0*/  F2FP.BF16.F32.PACK_AB R120, R121, R120 ;  /* 0x000000787978723e */ /* 0x000fe200000010ff */
[----:B------:R1:W-:Y:S01]  /*73b0*/  STSM.16.M88.4 [R54], R104 ;  /* 0x0000006836007844 */ /* 0x0003e20000000200 */
[----:B------:R-:W-:Y:S02]  /*73c0*/  LOP3.LUT R10, R169, R168, RZ, 0x3c, !PT ;  /* 0x000000a8a90a7212 */ /* 0x000fe400078e3cff */
[----:B------:R-:W-:-:S02]  /*73d0*/  MOV R62, R62 ;  /* 0x0000003e003e7202 */ /* 0x000fc40000000f00 */
[----:B------:R-:W-:Y:S02]  /*73e0*/  F2FP.BF16.F32.PACK_AB R114, R117, R116 ;  /* 0x000000747572723e */ /* 0x000fe400000010ff */
[----:B------:R-:W-:Y:S02]  /*73f0*/  F2FP.BF16.F32.PACK_AB R115, R119, R118 ;  /* 0x000000767773723e */ /* 0x000fe400000010ff */
[----:B------:R-:W-:Y:S02]  /*7400*/  F2FP.BF16.F32.PACK_AB R121, R123, R122 ;  /* 0x0000007a7b79723e */ /* 0x000fe400000010ff */
[----:B------:R-:W-:Y:S01]  /*7410*/  F2FP.BF16.F32.PACK_AB R128, R129, R128 ;  /* 0x000000808180723e */ /* 0x000fe200000010ff */
[----:B------:R1:W-:Y:S01]  /*7420*/  STSM.16.M88.4 [R62], R112 ;  /* 0x000000703e007844 */ /* 0x0003e20000000200 */
[----:B------:R-:W-:Y:S02]  /*7430*/  MOV R70, R70 ;  /* 0x0000004600467202 */ /* 0x000fe40000000f00 */
[----:B------:R-:W-:-:S02]  /*7440*/  F2FP.BF16.F32.PACK_AB R122, R125, R124 ;  /* 0x0000007c7d7a723e */ /* 0x000fc400000010ff */
[----:B------:R-:W-:Y:S02]  /*7450*/  F2FP.BF16.F32.PACK_AB R123, R127, R126 ;  /* 0x0000007e7f7b723e */ /* 0x000fe400000010ff */
[----:B------:R-:W-:Y:S02]  /*7460*/  F2FP.BF16.F32.PACK_AB R129, R131, R130 ;  /* 0x000000828381723e */ /* 0x000fe400000010ff */
[----:B------:R-:W-:Y:S01]  /*7470*/  F2FP.BF16.F32.PACK_AB R136, R137, R136 ;  /* 0x000000888988723e */ /* 0x000fe200000010ff */
[----:B------:R1:W-:Y:S01]  /*7480*/  STSM.16.M88.4 [R70], R120 ;  /* 0x0000007846007844 */ /* 0x0003e20000000200 */
[----:B------:R-:W-:Y:S02]  /*7490*/  MOV R94, R94 ;  /* 0x0000005e005e7202 */ /* 0x000fe40000000f00 */
[----:B------:R-:W-:Y:S02]  /*74a0*/  F2FP.BF16.F32.PACK_AB R130, R133, R132 ;  /* 0x000000848582723e */ /* 0x000fe400000010ff */
[----:B------:R-:W-:-:S02]  /*74b0*/  F2FP.BF16.F32.PACK_AB R131, R135, R134 ;  /* 0x000000868783723e */ /* 0x000fc400000010ff */
[----:B------:R-:W-:Y:S02]  /*74c0*/  F2FP.BF16.F32.PACK_AB R137, R139, R138 ;  /* 0x0000008a8b89723e */ /* 0x000fe400000010ff */
[----:B------:R-:W-:Y:S01]  /*74d0*/  F2FP.BF16.F32.PACK_AB R144, R145, R144 ;  /* 0x000000909190723e */ /* 0x000fe200000010ff */
[----:B------:R1:W-:Y:S01]  /*74e0*/  STSM.16.M88.4 [R94], R128 ;  /* 0x000000805e007844 */ /* 0x0003e20000000200 */
[----:B------:R-:W-:Y:S02]  /*74f0*/  F2FP.BF16.F32.PACK_AB R138, R141, R140 ;  /* 0x0000008c8d8a723e */ /* 0x000fe400000010ff */
[----:B------:R-:W-:Y:S02]  /*7500*/  F2FP.BF16.F32.PACK_AB R139, R143, R142 ;  /* 0x0000008e8f8b723e */ /* 0x000fe400000010ff */
[----:B------:R-:W-:Y:S02]  /*7510*/  F2FP.BF16.F32.PACK_AB R145, R147, R146 ;  /* 0x000000929391723e */ /* 0x000fe400000010ff */
[----:B------:R-:W-:Y:S01]  /*7520*/  MOV R12, R10 ;  /* 0x0000000a000c7202 */ /* 0x000fe20000000f00 */
[----:B------:R1:W-:Y:S01]  /*7530*/  STSM.16.M88.4 [R6], R136 ;  /* 0x0000008806007844 */ /* 0x0003e20000000200 */
[----:B------:R-:W-:-:S02]  /*7540*/  F2FP.BF16.F32.PACK_AB R146, R149, R148 ;  /* 0x000000949592723e */ /* 0x000fc400000010ff */
[----:B------:R-:W-:Y:S02]  /*7550*/  F2FP.BF16.F32.PACK_AB R147, R151, R150 ;  /* 0x000000969793723e */ /* 0x000fe400000010ff */
[----:B------:R-:W-:Y:S02]  /*7560*/  R2UR UR4, R218 ;  /* 0x00000000da0472ca */ /* 0x000fe400000e0000 */
[----:B------:R-:W-:Y:S01]  /*7570*/  PLOP3.LUT P0, PT, PT, PT, UP0, 0x80, 0x0 ;  /* 0x000000000000781c */ /* 0x000fe20003f0f008 */
[----:B------:R1:W-:Y:S01]  /*7580*/  STSM.16.M88.4 [R12], R144 ;  /* 0x000000900c007844 */ /* 0x0003e20000000200 */
[----:B------:R-:W-:-:S09]  /*7590*/  R2UR UR12, R216 ;  /* 0x00000000d80c72ca */ /* 0x000fd200000e0000 */
[----:B------:R-:W-:Y:S02]  /*75a0*/  USHF.L.U64.HI UR11, UR61, 0x2, UR4 ;  /* 0x000000023d0b7899 */ /* 0x000fe40008010204 */
[----:B------:R-:W-:-:S04]  /*75b0*/  UIADD3 UR4, UP1, UR10, UR8, URZ ;  /* 0x000000080a047290 */ /* 0x000fc8000ff3e03f */
[----:B------:R-:W-:Y:S02]  /*75c0*/  UIADD3.X UR7, UR11, UR9, URZ, UP1, !UPT ;  /* 0x000000090b077290 */ /* 0x000fe40008ffe43f */
[----:B------:R-:W-:Y:S01]  /*75d0*/  IMAD.U32 R10, RZ, RZ, UR4 ;  /* 0x00000004ff0a7e24 */ /* 0x000fe2000f8e00ff */
[----:B------:R-:W-:-:S03]  /*75e0*/  ULDC.64 UR8, c[0x0][0xd08] ;  /* 0x0003420000087ab9 */ /* 0x000fc60000000a00 */
[----:B------:R-:W-:Y:S01]  /*75f0*/  IMAD.U32 R11, RZ, RZ, UR7 ;  /* 0x00000007ff0b7e24 */ /* 0x000fe2000f8e00ff */
[----:B------:R-:W-:Y:S06]  /*7600*/  BAR.SYNC.DEFER_BLOCKING 0x1, 0x100 ;  /* 0x0044000000007b1d */ /* 0x000fec0000010000 */
[----:B------:R-:W2:Y:S01]  /*7610*/  @P0 LDG.E R3, desc[UR36][R10.64] ;  /* 0x000000240a030981 */ /* 0x000ea2000c1e1900 */
[----:B------:R-:W-:Y:S01]  /*7620*/  UISETP.NE.U32.AND UP1, UPT, UR8, URZ, UPT ;  /* 0x0000003f0800728c */ /* 0x000fe2000bf25070 */
[----:B0-----:R-:W-:Y:S01]  /*7630*/  ISETP.NE.AND P1, PT, R72, 0x1, PT ;  /* 0x000000014800780c */ /* 0x001fe20003f25270 */
[----:B------:R-:W-:Y:S01]  /*7640*/  ULDC UR7, c[0x0][0xb88] ;  /* 0x0002e20000077ab9 */ /* 0x000fe20000000800 */
[----:B------:R-:W-:Y:S01]  /*7650*/  UMOV UR4, URZ ;  /* 0x0000003f00047c82 */ /* 0x000fe20008000000 */
[----:B------:R-:W-:Y:S01]  /*7660*/  UISETP.NE.AND.EX UP1, UPT, UR9, URZ, UPT, UP1 ;  /* 0x0000003f0900728c */ /* 0x000fe2000bf25310 */
[----:B------:R-:W-:-:S05]  /*7670*/  IMAD.U32 R15, RZ, RZ, UR12 ;  /* 0x0000000cff0f7e24 */ /* 0x000fca000f8e00ff */
[----:B------:R-:W-:-:S04]  /*7680*/  PLOP3.LUT P2, PT, PT, PT, UP1, 0x80, 0x0 ;  /* 0x000000000000781c */ /* 0x000fc80003f4f018 */
[----:B------:R-:W0:Y:S01]  /*7690*/  @P1 LDC R9, c[0x0][0xcec] ;  /* 0x00033b00ff091b82 */ /* 0x000e220000000800 */
[----:B------:R-:W-:-:S04]  /*76a0*/  @UP1 UIADD3 UR8, UP2, UR10, UR8, URZ ;  /* 0x000000080a081290 */ /* 0x000fc8000ff5e03f */
[----:B------:R-:W-:Y:S02]  /*76b0*/  @UP1 UIADD3.X UR9, UR11, UR9, URZ, UP2, !UPT ;  /* 0x000000090b091290 */ /* 0x000fe400097fe43f */
[----:B------:R-:W-:Y:S01]  /*76c0*/  MOV R16, UR8 ;  /* 0x0000000800107c02 */ /* 0x000fe20008000f00 */
[----:B------:R-:W3:Y:S03]  /*76d0*/  @P1 LDC R13, c[0x0][0xcf0] ;  /* 0x00033c00ff0d1b82 */ /* 0x000ee60000000800 */
[----:B------:R-:W-:Y:S01]  /*76e0*/  IMAD.U32 R17, RZ, RZ, UR9 ;  /* 0x00000009ff117e24 */ /* 0x000fe2000f8e00ff */
[----:B--2---:R-:W-:Y:S01]  /*76f0*/  @P0 R2UR UR4, R3 ;  /* 0x00000000030402ca */ /* 0x004fe200000e0000 */
[----:B------:R-:W-:-:S06]  /*7700*/  IMAD.U32 R3, RZ, RZ, UR7 ;  /* 0x00000007ff037e24 */ /* 0x000fcc000f8e00ff */
[----:B------:R1:W5:Y:S01]  /*7710*/  @P2 LDG.E R3, desc[UR36][R16.64] ;  /* 0x0000002410032981 */ /* 0x000362000c1e1900 */
[----:B0--3--:R-:W-:Y:S07]  /*7720*/  @P2 BRA `(.L_x_1136) ;  /* 0x0000000000102947 */ /* 0x009fee0003800000 */
[----:B------:R-:W-:Y:S05]  /*7730*/  @!P0 BRA `(.L_x_1136) ;  /* 0x00000000000c8947 */ /* 0x000fea0003800000 */
[----:B-1----:R-:W2:Y:S04]  /*7740*/  LDG.E R6, desc[UR36][R10.64] ;  /* 0x000000240a067981 */ /* 0x002ea8000c1e1900 */
[----:B-----5:R-:W2:Y:S02]  /*7750*/  LDG.E R3, desc[UR36][R10.64+0x4] ;  /* 0x000004240a037981 */ /* 0x020ea4000c1e1900 */
[----:B--2---:R-:W-:-:S07]  /*7760*/  IMAD.IADD R3, R3, 0x1, -R6 ;  /* 0x0000000103037824 */ /* 0x004fce00078e0a06 */
.L_x_1136:
[----:B------:R-:W-:Y:S01]  /*7770*/  R2UR UR17, R215 ;  /* 0x00000000d71172ca */ /* 0x000fe200000e0000 */
[----:B------:R-:W-:Y:S01]  /*7780*/  ULDC.64 UR12, c[0x0][0xc90] ;  /* 0x00032400000c7ab9 */ /* 0x000fe20000000a00 */
[----:B------:R-:W-:Y:S01]  /*7790*/  R2UR UR15, R218 ;  /* 0x00000000da0f72ca */ /* 0x000fe200000e0000 */
[----:B------:R-:W-:Y:S01]  /*77a0*/  USHF.R.S32.HI UR11, URZ, 0x1f, UR4 ;  /* 0x0000001f3f0b7899 */ /* 0x000fe20008011404 */
[----:B-1----:R-:W-:Y:S01]  /*77b0*/  IMAD R12, R15, 0x80, R224 ;  /* 0x000000800f0c7824 */ /* 0x002fe200078e02e0 */
[----:B------:R-:W-:Y:S01]  /*77c0*/  UMOV UR10, UR4 ;  /* 0x00000004000a7c82 */ /* 0x000fe20008000000 */
[----:B------:R-:W-:Y:S01]  /*77d0*/  USEL UR61, UR61, URZ, !UP0 ;  /* 0x0000003f3d3d7287 */ /* 0x000fe2000c000000 */
[----:B------:R-:W-:Y:S01]  /*77e0*/  R2UR UR16, R216 ;  /* 0x00000000d81072ca */ /* 0x000fe200000e0000 */
[----:B------:R-:W-:Y:S01]  /*77f0*/  @P1 IMAD.HI.U32 R6, R12, R9, RZ ;  /* 0x000000090c061227 */ /* 0x000fe200078e00ff */
[----:B------:R-:W0:Y:S03]  /*7800*/  @P1 LDC R73, c[0x0][0xcf0] ;  /* 0x00033c00ff491b82 */ /* 0x000e260000000800 */
[----:B------:R-:W-:Y:S01]  /*7810*/  IMAD.MOV.U32 R10, RZ, RZ, R12 ;  /* 0x000000ffff0a7224 */ /* 0x000fe200078e000c */
[----:B------:R-:W-:Y:S01]  /*7820*/  USHF.R.S32.HI UR14, URZ, 0x1f, UR17 ;  /* 0x0000001f3f0e7899 */ /* 0x000fe20008011411 */
[----:B------:R-:W-:Y:S01]  /*7830*/  @P1 SHF.R.U32.HI R10, RZ, R13, R6 ;  /* 0x0000000dff0a1219 */ /* 0x000fe20000011606 */
[----:B------:R-:W-:Y:S01]  /*7840*/  UIMAD.WIDE.U32 UR8, UR17, UR12, UR10 ;  /* 0x0000000c110872a5 */ /* 0x000fe2000f8e000a */
[----:B------:R-:W-:Y:S01]  /*7850*/  IMAD R9, R217, 0x40, R2 ;  /* 0x00000040d9097824 */ /* 0x000fe200078e0202 */
[----:B------:R-:W-:Y:S01]  /*7860*/  UIMAD UR7, UR14, UR12, URZ ;  /* 0x0000000c0e0772a4 */ /* 0x000fe2000f8e023f */
[--C-:B------:R-:W-:Y:S01]  /*7870*/  SHF.R.S32.HI R6, RZ, 0x1f, R10.reuse ;  /* 0x0000001fff067819 */ /* 0x100fe2000001140a */
[----:B------:R-:W-:Y:S01]  /*7880*/  USEL UR15, UR15, URZ, !UP0 ;  /* 0x0000003f0f0f7287 */ /* 0x000fe2000c000000 */
[----:B------:R-:W-:Y:S01]  /*7890*/  IMAD.MOV R11, RZ, RZ, -R10 ;  /* 0x000000ffff0b7224 */ /* 0x000fe200078e0a0a */
[----:B------:R-:W-:Y:S01]  /*78a0*/  UIMAD UR7, UR17, UR13, UR7 ;  /* 0x0000000d110772a4 */ /* 0x000fe2000f8e0207 */
[----:B------:R-:W-:-:S02]  /*78b0*/  IMAD.WIDE R4, R9, 0x2, R4 ;  /* 0x0000000209047825 */ /* 0x000fc400078e0204 */
[----:B------:R-:W-:Y:S01]  /*78c0*/  ULDC.64 UR12, c[0x0][0xc98] ;  /* 0x00032600000c7ab9 */ /* 0x000fe20000000a00 */
[----:B------:R-:W-:Y:S01]  /*78d0*/  UIADD3 UR9, UR9, UR7, URZ ;  /* 0x0000000709097290 */ /* 0x000fe2000fffe03f */
[----:B------:R-:W-:Y:S01]  /*78e0*/  IMAD R9, R72, R11, R12 ;  /* 0x0000000b48097224 */ /* 0x000fe200078e020c */
[----:B------:R-:W-:Y:S01]  /*78f0*/  UIMAD UR7, UR15, UR12, URZ ;  /* 0x0000000c0f0772a4 */ /* 0x000fe2000f8e023f */
[C---:B------:R-:W-:Y:S01]  /*7900*/  IADD3 R33, P2, R4.reuse, 0x5000, RZ ;  /* 0x0000500004217810 */ /* 0x040fe20007f5e0ff */
[----:B------:R-:W-:Y:S01]  /*7910*/  UIMAD.WIDE.U32 UR8, UR61, UR12, UR8 ;  /* 0x0000000c3d0872a5 */ /* 0x000fe2000f8e0008 */
[C---:B------:R-:W-:Y:S01]  /*7920*/  IADD3 R17, P5, R4.reuse, 0x1000, RZ ;  /* 0x0000100004117810 */ /* 0x040fe20007fbe0ff */
[----:B------:R-:W-:Y:S01]  /*7930*/  UIMAD UR7, UR61, UR13, UR7 ;  /* 0x0000000d3d0772a4 */ /* 0x000fe2000f8e0207 */
[C---:B------:R-:W-:Y:S01]  /*7940*/  IADD3 R21, P4, R4.reuse, 0x2000, RZ ;  /* 0x0000200004157810 */ /* 0x040fe20007f9e0ff */
[----:B-----5:R-:W-:Y:S01]  /*7950*/  IMAD R79, R3, R72, RZ ;  /* 0x00000048034f7224 */ /* 0x020fe200078e02ff */
[----:B------:R-:W-:Y:S01]  /*7960*/  IADD3 R29, P3, R4, 0x4000, RZ ;  /* 0x00004000041d7810 */ /* 0x000fe20007f7e0ff */
[----:B------:R-:W-:Y:S01]  /*7970*/  ULDC.64 UR12, c[0x0][0xba0] ;  /* 0x0002e800000c7ab9 */ /* 0x000fe20000000a00 */
[----:B------:R-:W-:Y:S01]  /*7980*/  IADD3 R10, P0, R10, UR8, RZ ;  /* 0x000000080a0a7c10 */ /* 0x000fe2000ff1e0ff */
[----:B------:R-:W-:Y:S01]  /*7990*/  IMAD.U32 R11, RZ, RZ, UR7 ;  /* 0x00000007ff0b7e24 */ /* 0x000fe2000f8e00ff */
[----:B------:R-:W-:-:S02]  /*79a0*/  LOP3.LUT R32, R33, 0x380, RZ, 0xc0, !PT ;  /* 0x0000038021207812 */ /* 0x000fc400078ec0ff */
[----:B------:R-:W-:Y:S02]  /*79b0*/  LOP3.LUT R16, R17, 0x380, RZ, 0xc0, !PT ;  /* 0x0000038011107812 */ /* 0x000fe400078ec0ff */
[----:B------:R-:W-:Y:S01]  /*79c0*/  IADD3.X R11, R6, UR9, R11, P0, !PT ;  /* 0x00000009060b7c10 */ /* 0x000fe200087fe40b */
[----:B------:R-:W-:Y:S01]  /*79d0*/  ULDC.64 UR8, c[0x0][0xc88] ;  /* 0x0003220000087ab9 */ /* 0x000fe20000000a00 */
[----:B------:R-:W-:Y:S02]  /*79e0*/  SHF.R.S32.HI R6, RZ, 0x1f, R9 ;  /* 0x0000001fff067819 */ /* 0x000fe40000011409 */
[----:B------:R-:W-:Y:S01]  /*79f0*/  IADD3 R25, P0, R4, 0x3000, RZ ;  /* 0x0000300004197810 */ /* 0x000fe20007f1e0ff */
[----:B------:R-:W-:Y:S01]  /*7a00*/  IMAD.WIDE.U32 R10, R9, UR8, R10 ;  /* 0x00000008090a7c25 */ /* 0x000fe2000f8e000a */
[----:B------:R-:W-:Y:S02]  /*7a10*/  LOP3.LUT R20, R21, 0x380, RZ, 0xc0, !PT ;  /* 0x0000038015147812 */ /* 0x000fe400078ec0ff */
[----:B------:R-:W-:Y:S01]  /*7a20*/  LOP3.LUT R24, R25, 0x380, RZ, 0xc0, !PT ;  /* 0x0000038019187812 */ /* 0x000fe200078ec0ff */
[----:B------:R-:W-:Y:S01]  /*7a30*/  IMAD R6, R6, UR8, RZ ;  /* 0x0000000806067c24 */ /* 0x000fe2000f8e02ff */
[----:B------:R-:W-:-:S02]  /*7a40*/  LOP3.LUT R28, R29, 0x380, RZ, 0xc0, !PT ;  /* 0x000003801d1c7812 */ /* 0x000fc400078ec0ff */
[----:B------:R-:W-:Y:S01]  /*7a50*/  SHF.R.U64 R24, R24, 0x3, RZ ;  /* 0x0000000318187819 */ /* 0x000fe200000012ff */
[----:B------:R-:W-:Y:S01]  /*7a60*/  IMAD R13, R9, UR9, R6 ;  /* 0x00000009090d7c24 */ /* 0x000fe2000f8e0206 */
[----:B------:R-:W-:Y:S01]  /*7a70*/  ULDC.64 UR8, c[0x0][0xc50] ;  /* 0x0003140000087ab9 */ /* 0x000fe20000000a00 */
[----:B------:R-:W-:Y:S02]  /*7a80*/  SHF.R.U64 R32, R32, 0x3, RZ ;  /* 0x0000000320207819 */ /* 0x000fe400000012ff */
[----:B------:R-:W-:Y:S01]  /*7a90*/  IMAD.IADD R9, R11, 0x1, R13 ;  /* 0x000000010b097824 */ /* 0x000fe200078e020d */
[----:B------:R-:W-:Y:S02]  /*7aa0*/  LEA R13, P6, R10, UR8, 0x2 ;  /* 0x000000080a0d7c11 */ /* 0x000fe4000f8c10ff */
[----:B------:R-:W-:Y:S01]  /*7ab0*/  LOP3.LUT R24, R24, R25, RZ, 0x3c, !PT ;  /* 0x0000001918187212 */ /* 0x000fe200078e3cff */
[----:B------:R-:W-:Y:S01]  /*7ac0*/  IMAD.X R25, RZ, RZ, R5, P0 ;  /* 0x000000ffff197224 */ /* 0x000fe200000e0605 */
[----:B------:R-:W-:Y:S01]  /*7ad0*/  SHF.R.U64 R16, R16, 0x3, RZ ;  /* 0x0000000310107819 */ /* 0x000fe200000012ff */
[----:B------:R-:W-:Y:S01]  /*7ae0*/  SHFL.IDX PT, R46, R13, RZ, 0x1c1f ;  /* 0x001c1fff0d2e7589 */ /* 0x000fe200000e0000 */
[----:B------:R-:W-:-:S02]  /*7af0*/  SHF.R.U64 R20, R20, 0x3, RZ ;  /* 0x0000000314147819 */ /* 0x000fc400000012ff */
[----:B------:R-:W-:Y:S01]  /*7b00*/  SHF.R.U64 R28, R28, 0x3, RZ ;  /* 0x000000031c1c7819 */ /* 0x000fe200000012ff */
[----:B------:R-:W-:Y:S01]  /*7b10*/  SHFL.IDX PT, R50, R13, 0x1, 0x1c1f ;  /* 0x003c1f000d327f89 */ /* 0x000fe200000e0000 */
[----:B------:R-:W-:Y:S02]  /*7b20*/  IADD3 R11, P0, R4, 0x9000, RZ ;  /* 0x00009000040b7810 */ /* 0x000fe40007f1e0ff */
[----:B------:R-:W-:Y:S01]  /*7b30*/  LEA.HI.X R14, R10, UR9, R9, 0x2, P6 ;  /* 0x000000090a0e7c11 */ /* 0x000fe2000b0f1409 */
[----:B------:R-:W-:Y:S01]  /*7b40*/  IMAD.U32 R9, RZ, RZ, UR16 ;  /* 0x00000010ff097e24 */ /* 0x000fe2000f8e00ff */
        /* <DEDUP_REMOVED lines=10> */
[C---:B------:R-:W-:Y:S01]  /*7bf0*/  IADD3 R49, P2, R4.reuse, 0xb000, RZ ;  /* 0x0000b00004317810 */ /* 0x040fe20007f5e0ff */
[----:B------:R-:W-:Y:S01]  /*7c00*/  IMAD R18, R9, 0x80, R222 ;  /* 0x0000008009127824 */ /* 0x000fe200078e02de */
[C---:B------:R-:W-:Y:S01]  /*7c10*/  IADD3 R37, P6, R4.reuse, 0x6000, RZ ;  /* 0x0000600004257810 */ /* 0x040fe20007fde0ff */
[----:B------:R-:W2:Y:S01]  /*7c20*/  SHFL.IDX PT, R51, R14, 0x1, 0x1c1f ;  /* 0x003c1f000e337f89 */ /* 0x000ea200000e0000 */
[----:B------:R-:W-:Y:S01]  /*7c30*/  IADD3 R41, P5, R4, 0x7000, RZ ;  /* 0x0000700004297810 */ /* 0x000fe20007fbe0ff */
[----:B------:R-:W-:Y:S01]  /*7c40*/  VIADD R6, R18, 0x8 ;  /* 0x0000000812067836 */ /* 0x000fe20000000000 */
[----:B------:R-:W-:-:S02]  /*7c50*/  IADD3 R61, P4, R4, 0x8000, RZ ;  /* 0x00008000043d7810 */ /* 0x000fc40007f9e0ff */
[----:B------:R-:W-:Y:S02]  /*7c60*/  IADD3 R45, P3, R4, 0xa000, RZ ;  /* 0x0000a000042d7810 */ /* 0x000fe40007f7e0ff */
[----:B------:R-:W-:Y:S02]  /*7c70*/  SHF.R.U64 R10, R10, 0x3, RZ ;  /* 0x000000030a0a7819 */ /* 0x000fe400000012ff */
[----:B------:R-:W-:Y:S02]  /*7c80*/  LOP3.LUT R48, R49, 0x380, RZ, 0xc0, !PT ;  /* 0x0000038031307812 */ /* 0x000fe400078ec0ff */
[----:B------:R-:W-:Y:S02]  /*7c90*/  LOP3.LUT R36, R37, 0x380, RZ, 0xc0, !PT ;  /* 0x0000038025247812 */ /* 0x000fe400078ec0ff */
[----:B------:R-:W-:Y:S02]  /*7ca0*/  LOP3.LUT R40, R41, 0x380, RZ, 0xc0, !PT ;  /* 0x0000038029287812 */ /* 0x000fe400078ec0ff */
[----:B------:R-:W-:-:S02]  /*7cb0*/  LOP3.LUT R60, R61, 0x380, RZ, 0xc0, !PT ;  /* 0x000003803d3c7812 */ /* 0x000fc400078ec0ff */
[----:B------:R-:W-:Y:S02]  /*7cc0*/  LOP3.LUT R44, R45, 0x380, RZ, 0xc0, !PT ;  /* 0x000003802d2c7812 */ /* 0x000fe400078ec0ff */
[----:B------:R-:W-:Y:S01]  /*7cd0*/  LOP3.LUT R10, R10, R11, RZ, 0x3c, !PT ;  /* 0x0000000b0a0a7212 */ /* 0x000fe200078e3cff */
[----:B------:R-:W-:Y:S01]  /*7ce0*/  IMAD.X R11, RZ, RZ, R5, P0 ;  /* 0x000000ffff0b7224 */ /* 0x000fe200000e0605 */
[----:B------:R-:W-:Y:S02]  /*7cf0*/  SHF.R.U64 R48, R48, 0x3, RZ ;  /* 0x0000000330307819 */ /* 0x000fe400000012ff */
[----:B------:R-:W-:Y:S02]  /*7d00*/  SHF.R.U64 R36, R36, 0x3, RZ ;  /* 0x0000000324247819 */ /* 0x000fe400000012ff */
[----:B------:R-:W-:Y:S02]  /*7d10*/  SHF.R.U64 R40, R40, 0x3, RZ ;  /* 0x0000000328287819 */ /* 0x000fe400000012ff */
[----:B------:R-:W-:-:S02]  /*7d20*/  SHF.R.U64 R60, R60, 0x3, RZ ;  /* 0x000000033c3c7819 */ /* 0x000fc400000012ff */
[----:B------:R-:W-:Y:S02]  /*7d30*/  SHF.R.U64 R44, R44, 0x3, RZ ;  /* 0x000000032c2c7819 */ /* 0x000fe400000012ff */
[----:B------:R-:W-:Y:S02]  /*7d40*/  LOP3.LUT P0, RZ, R220, 0x3, RZ, 0xc0, !PT ;  /* 0x00000003dcff7812 */ /* 0x000fe4000780c0ff */
[----:B------:R-:W-:Y:S01]  /*7d50*/  LOP3.LUT R48, R48, R49, RZ, 0x3c, !PT ;  /* 0x0000003130307212 */ /* 0x000fe200078e3cff */
[--C-:B------:R-:W-:Y:S01]  /*7d60*/  IMAD.X R49, RZ, RZ, R5.reuse, P2 ;  /* 0x000000ffff317224 */ /* 0x100fe200010e0605 */
[----:B------:R-:W-:Y:S01]  /*7d70*/  LOP3.LUT R36, R36, R37, RZ, 0x3c, !PT ;  /* 0x0000002524247212 */ /* 0x000fe200078e3cff */
[--C-:B------:R-:W-:Y:S01]  /*7d80*/  IMAD.X R37, RZ, RZ, R5.reuse, P6 ;  /* 0x000000ffff257224 */ /* 0x100fe200030e0605 */
[----:B------:R-:W-:Y:S01]  /*7d90*/  LOP3.LUT R40, R40, R41, RZ, 0x3c, !PT ;  /* 0x0000002928287212 */ /* 0x000fe200078e3cff */
[----:B------:R-:W-:Y:S01]  /*7da0*/  IMAD.X R41, RZ, RZ, R5, P5 ;  /* 0x000000ffff297224 */ /* 0x000fe200028e0605 */
[----:B------:R-:W-:-:S02]  /*7db0*/  LOP3.LUT R60, R60, R61, RZ, 0x3c, !PT ;  /* 0x0000003d3c3c7212 */ /* 0x000fc400078e3cff */
[----:B------:R-:W-:Y:S01]  /*7dc0*/  LOP3.LUT R44, R44, R45, RZ, 0x3c, !PT ;  /* 0x0000002d2c2c7212 */ /* 0x000fe200078e3cff */
[----:B------:R-:W-:Y:S01]  /*7dd0*/  IMAD.X R45, RZ, RZ, R5, P3 ;  /* 0x000000ffff2d7224 */ /* 0x000fe200018e0605 */
[----:B------:R-:W-:Y:S02]  /*7de0*/  ISETP.GE.OR P2, PT, R18, R79, P0 ;  /* 0x0000004f1200720c */ /* 0x000fe40000746670 */
[----:B------:R-:W-:Y:S02]  /*7df0*/  IADD3.X R61, RZ, R5, RZ, P4, !PT ;  /* 0x00000005ff3d7210 */ /* 0x000fe400027fe4ff */
[----:B------:R-:W-:Y:S02]  /*7e00*/  ISETP.GE.OR P0, PT, R6, R79, P0 ;  /* 0x0000004f0600720c */ /* 0x000fe40000706670 */
[C---:B------:R-:W-:Y:S02]  /*7e10*/  IADD3 R69, P6, R4.reuse, 0xc000, RZ ;  /* 0x0000c00004457810 */ /* 0x040fe40007fde0ff */
[----:B------:R-:W-:-:S02]  /*7e20*/  IADD3 R65, P5, R4, 0xd000, RZ ;  /* 0x0000d00004417810 */ /* 0x000fc40007fbe0ff */
[C---:B------:R-:W-:Y:S02]  /*7e30*/  IADD3 R53, P4, R4.reuse, 0xe000, RZ ;  /* 0x0000e00004357810 */ /* 0x040fe40007f9e0ff */
[C---:B------:R-:W-:Y:S01]  /*7e40*/  LOP3.LUT R9, R4.reuse, 0x380, RZ, 0xc0, !PT ;  /* 0x0000038004097812 */ /* 0x040fe200078ec0ff */
[----:B-1----:R-:W-:Y:S01]  /*7e50*/  @!P2 ST.E desc[UR36][R46.64], R8 ;  /* 0x000000082e00a985 */ /* 0x002fe2000c101924 */
[----:B------:R-:W-:Y:S02]  /*7e60*/  IADD3 R12, P3, R4, 0xf000, RZ ;  /* 0x0000f000040c7810 */ /* 0x000fe40007f7e0ff */
[----:B------:R-:W-:Y:S01]  /*7e70*/  LOP3.LUT R68, R69, 0x380, RZ, 0xc0, !PT ;  /* 0x0000038045447812 */ /* 0x000fe200078ec0ff */
[----:B--2---:R1:W-:Y:S01]  /*7e80*/  @!P0 ST.E desc[UR36][R50.64], R0 ;  /* 0x0000000032008985 */ /* 0x0043e2000c101924 */
[----:B------:R-:W-:Y:S01]  /*7e90*/  LOP3.LUT R64, R65, 0x380, RZ, 0xc0, !PT ;  /* 0x0000038041407812 */ /* 0x000fe200078ec0ff */
[----:B------:R-:W-:Y:S01]  /*7ea0*/  IMAD.X R57, RZ, RZ, R5, P3 ;  /* 0x000000ffff397224 */ /* 0x000fe200018e0605 */
[----:B------:R-:W-:Y:S01]  /*7eb0*/  LOP3.LUT R52, R53, 0x380, RZ, 0xc0, !PT ;  /* 0x0000038035347812 */ /* 0x000fe200078ec0ff */
[----:B------:R-:W-:Y:S01]  /*7ec0*/  UIMAD UR7, UR11, UR12, URZ ;  /* 0x0000000c0b0772a4 */ /* 0x000fe2000f8e023f */
[----:B------:R-:W-:Y:S01]  /*7ed0*/  SHF.R.U64 R9, R9, 0x3, RZ ;  /* 0x0000000309097819 */ /* 0x000fe200000012ff */
[----:B------:R-:W-:Y:S01]  /*7ee0*/  UIMAD.WIDE.U32 UR8, UR4, UR12, URZ ;  /* 0x0000000c040872a5 */ /* 0x000fe2000f8e003f */
[----:B------:R-:W-:Y:S01]  /*7ef0*/  LOP3.LUT R3, R12, 0x380, RZ, 0xc0, !PT ;  /* 0x000003800c037812 */ /* 0x000fe200078ec0ff */
[----:B------:R-:W-:Y:S01]  /*7f00*/  ULDC.64 UR10, c[0x0][0xbe8] ;  /* 0x0002fa00000a7ab9 */ /* 0x000fe20000000a00 */
[----:B------:R-:W-:Y:S01]  /*7f10*/  SHF.R.U64 R68, R68, 0x3, RZ ;  /* 0x0000000344447819 */ /* 0x000fe200000012ff */
[----:B------:R-:W5:Y:S01]  /*7f20*/  LD.E.128 R16, desc[UR36][R16.64] ;  /* 0x0000002410107980 */ /* 0x000f62000c101d00 */
[----:B------:R-:W-:-:S02]  /*7f30*/  SHF.R.U64 R64, R64, 0x3, RZ ;  /* 0x0000000340407819 */ /* 0x000fc400000012ff */
[----:B------:R-:W-:Y:S01]  /*7f40*/  SHF.R.U64 R52, R52, 0x3, RZ ;  /* 0x0000000334347819 */ /* 0x000fe200000012ff */
[----:B-1----:R-:W-:Y:S01]  /*7f50*/  IMAD R0, R214, 0x20, R217 ;  /* 0x00000020d6007824 */ /* 0x002fe200078e02d9 */
[----:B------:R-:W-:Y:S01]  /*7f60*/  LOP3.LUT R4, R9, R4, RZ, 0x3c, !PT ;  /* 0x0000000409047212 */ /* 0x000fe200078e3cff */
[----:B------:R-:W5:Y:S01]  /*7f70*/  LD.E.128 R20, desc[UR36][R20.64] ;  /* 0x0000002414147980 */ /* 0x000f62000c101d00 */
[----:B------:R-:W-:Y:S02]  /*7f80*/  SHF.R.U64 R3, R3, 0x3, RZ ;  /* 0x0000000303037819 */ /* 0x000fe400000012ff */
[----:B------:R-:W-:Y:S01]  /*7f90*/  LOP3.LUT R68, R68, R69, RZ, 0x3c, !PT ;  /* 0x0000004544447212 */ /* 0x000fe200078e3cff */
[--C-:B------:R-:W-:Y:S01]  /*7fa0*/  IMAD.X R69, RZ, RZ, R5.reuse, P6 ;  /* 0x000000ffff457224 */ /* 0x100fe200030e0605 */
[----:B------:R-:W-:Y:S01]  /*7fb0*/  LOP3.LUT R64, R64, R65, RZ, 0x3c, !PT ;  /* 0x0000004140407212 */ /* 0x000fe200078e3cff */
[--C-:B------:R-:W-:Y:S01]  /*7fc0*/  IMAD.X R65, RZ, RZ, R5.reuse, P5 ;  /* 0x000000ffff417224 */ /* 0x100fe200028e0605 */
[----:B------:R-:W-:Y:S01]  /*7fd0*/  LOP3.LUT R52, R52, R53, RZ, 0x3c, !PT ;  /* 0x0000003534347212 */ /* 0x000fe200078e3cff */
[----:B------:R-:W-:Y:S01]  /*7fe0*/  IMAD.X R53, RZ, RZ, R5, P4 ;  /* 0x000000ffff357224 */ /* 0x000fe200020e0605 */
[----:B------:R-:W-:Y:S01]  /*7ff0*/  LOP3.LUT R56, R3, R12, RZ, 0x3c, !PT ;  /* 0x0000000c03387212 */ /* 0x000fe200078e3cff */
[----:B------:R-:W-:Y:S01]  /*8000*/  UIMAD UR7, UR4, UR13, UR7 ;  /* 0x0000000d040772a4 */ /* 0x000fe2000f8e0207 */
[----:B------:R1:W5:Y:S01]  /*8010*/  LD.E.128 R12, desc[UR36][R4.64] ;  /* 0x00000024040c7980 */ /* 0x000362000c101d00 */
[----:B------:R-:W-:-:S03]  /*8020*/  IMAD.U32 R3, RZ, RZ, UR16 ;  /* 0x00000010ff037e24 */ /* 0x000fc6000f8e00ff */
[----:B------:R-:W5:Y:S04]  /*8030*/  LD.E.128 R24, desc[UR36][R24.64] ;  /* 0x0000002418187980 */ /* 0x000f68000c101d00 */
[----:B------:R-:W5:Y:S01]  /*8040*/  LD.E.128 R28, desc[UR36][R28.64] ;  /* 0x000000241c1c7980 */ /* 0x000f62000c101d00 */
[----:B-1----:R-:W1:Y:S01]  /*8050*/  @P1 LDC R5, c[0x0][0xcec] ;  /* 0x00033b00ff051b82 */ /* 0x002e620000000800 */
[----:B------:R-:W-:Y:S02]  /*8060*/  UIADD3 UR9, UR9, UR7, URZ ;  /* 0x0000000709097290 */ /* 0x000fe4000fffe03f */
[----:B------:R-:W5:Y:S01]  /*8070*/  LD.E.128 R32, desc[UR36][R32.64] ;  /* 0x0000002420207980 */ /* 0x000f62000c101d00 */
[----:B------:R-:W-:Y:S01]  /*8080*/  UIMAD UR4, UR14, UR10, URZ ;  /* 0x0000000a0e0472a4 */ /* 0x000fe2000f8e023f */
[----:B------:R-:W-:Y:S01]  /*8090*/  IMAD R6, R3, 0x80, R0 ;  /* 0x0000008003067824 */ /* 0x000fe200078e0200 */
[----:B------:R-:W-:Y:S01]  /*80a0*/  UIMAD.WIDE.U32 UR8, UR17, UR10, UR8 ;  /* 0x0000000a110872a5 */ /* 0x000fe2000f8e0008 */
[----:B------:R-:W5:Y:S01]  /*80b0*/  LD.E.128 R36, desc[UR36][R36.64] ;  /* 0x0000002424247980 */ /* 0x000f62000c101d00 */
[----:B------:R-:W-:-:S03]  /*80c0*/  UIMAD UR4, UR17, UR11, UR4 ;  /* 0x0000000b110472a4 */ /* 0x000fc6000f8e0204 */
        /* <DEDUP_REMOVED lines=8> */
[----:B------:R-:W5:Y:S01]  /*8150*/  LD.E.128 R8, desc[UR36][R10.64] ;  /* 0x000000240a087980 */ /* 0x000f62000c101d00 */
[----:B-1----:R-:W-:Y:S01]  /*8160*/  @P1 IMAD.HI.U32 R0, R6, R5, RZ ;  /* 0x0000000506001227 */ /* 0x002fe200078e00ff */
[----:B------:R-:W-:Y:S02]  /*8170*/  UIADD3 UR4, UR9, UR4, URZ ;  /* 0x0000000409047290 */ /* 0x000fe4000fffe03f */
[----:B------:R-:W5:Y:S02]  /*8180*/  LD.E.128 R44, desc[UR36][R44.64] ;  /* 0x000000242c2c7980 */ /* 0x000f64000c101d00 */
[----:B0-----:R-:W-:Y:S01]  /*8190*/  @P1 SHF.R.U32.HI R3, RZ, R73, R0 ;  /* 0x00000049ff031219 */ /* 0x001fe20000011600 */
[----:B------:R-:W-:Y:S01]  /*81a0*/  IMAD.U32 R4, RZ, RZ, UR8 ;  /* 0x00000008ff047e24 */ /* 0x000fe2000f8e00ff */
[----:B------:R-:W5:Y:S02]  /*81b0*/  LD.E.128 R48, desc[UR36][R48.64] ;  /* 0x0000002430307980 */ /* 0x000f64000c101d00 */
[--C-:B------:R-:W-:Y:S01]  /*81c0*/  SHF.R.S32.HI R0, RZ, 0x1f, R3.reuse ;  /* 0x0000001fff007819 */ /* 0x100fe20000011403 */
[----:B------:R-:W-:Y:S01]  /*81d0*/  IMAD.MOV R73, RZ, RZ, -R3 ;  /* 0x000000ffff497224 */ /* 0x000fe200078e0a03 */
[----:B------:R-:W5:Y:S01]  /*81e0*/  LD.E.128 R68, desc[UR36][R68.64] ;  /* 0x0000002444447980 */ /* 0x000f62000c101d00 */
[----:B------:R-:W-:Y:S01]  /*81f0*/  IMAD.U32 R5, RZ, RZ, UR9 ;  /* 0x00000009ff057e24 */ /* 0x000fe2000f8e00ff */
[----:B------:R-:W-:Y:S01]  /*8200*/  ULDC.64 UR8, c[0x0][0xbe0] ;  /* 0x0002f80000087ab9 */ /* 0x000fe20000000a00 */
[----:B------:R-:W-:Y:S01]  /*8210*/  IMAD R73, R72, R73, R6 ;  /* 0x0000004948497224 */ /* 0x000fe200078e0206 */
[----:B------:R-:W-:Y:S01]  /*8220*/  MOV R5, UR4 ;  /* 0x0000000400057c02 */ /* 0x000fe20008000f00 */
[----:B------:R-:W-:Y:S01]  /*8230*/  IMAD R0, R0, UR8, RZ ;  /* 0x0000000800007c24 */ /* 0x000fe2000f8e02ff */
[----:B------:R-:W5:Y:S03]  /*8240*/  LD.E.128 R64, desc[UR36][R64.64] ;  /* 0x0000002440407980 */ /* 0x000f66000c101d00 */
[----:B------:R-:W-:Y:S01]  /*8250*/  IMAD R75, R3, UR9, R0 ;  /* 0x00000009034b7c24 */ /* 0x000fe2000f8e0200 */
[----:B------:R-:W5:Y:S01]  /*8260*/  LD.E.128 R52, desc[UR36][R52.64] ;  /* 0x0000002434347980 */ /* 0x000f62000c101d00 */
[----:B------:R-:W-:-:S03]  /*8270*/  SHF.R.S32.HI R0, RZ, 0x1f, R73 ;  /* 0x0000001fff007819 */ /* 0x000fc60000011449 */
[----:B------:R-:W5:Y:S01]  /*8280*/  LD.E.128 R56, desc[UR36][R56.64] ;  /* 0x0000002438387980 */ /* 0x000f62000c101d00 */
[----:B------:R-:W-:Y:S01]  /*8290*/  IMAD.WIDE.U32 R4, R3, UR8, R4 ;  /* 0x0000000803047c25 */ /* 0x000fe2000f8e0004 */
[----:B------:R-:W-:Y:S01]  /*82a0*/  ULDC.64 UR8, c[0x0][0xbd8] ;  /* 0x0002f60000087ab9 */ /* 0x000fe20000000a00 */
[----:B------:R-:W-:Y:S01]  /*82b0*/  @!PT LDS RZ, [RZ] ;  /* 0x00000000fffff984 */ /* 0x000fe20000000800 */
[----:B------:R-:W-:Y:S01]  /*82c0*/  @!PT LDS RZ, [RZ] ;  /* 0x00000000fffff984 */ /* 0x000fe20000000800 */
[----:B------:R-:W-:Y:S01]  /*82d0*/  @!PT LDS RZ, [RZ] ;  /* 0x00000000fffff984 */ /* 0x000fe20000000800 */
[----:B------:R-:W-:Y:S01]  /*82e0*/  @!PT LDS RZ, [RZ] ;  /* 0x00000000fffff984 */ /* 0x000fe20000000800 */
[----:B------:R0:W-:Y:S06]  /*82f0*/  MEMBAR.ALL.CTA ;  /* 0x0000000000007992 */ /* 0x0001ec0000008000 */
[----:B0-----:R-:W0:Y:S01]  /*8300*/  FENCE.VIEW.ASYNC.S ;  /* 0x00000000000073c6 */ /* 0x001e220000000000 */
[----:B------:R-:W-:-:S02]  /*8310*/  IMAD.U32 R78, RZ, RZ, UR16 ;  /* 0x00000010ff4e7e24 */ /* 0x000fc4000f8e00ff */
        /* <DEDUP_REMOVED lines=11> */
[-C--:B------:R-:W-:Y:S01]  /*83d0*/  ISETP.GE.AND P1, PT, R0, R79.reuse, PT ;  /* 0x0000004f0000720c */ /* 0x080fe20003f26270 */
[----:B------:R-:W-:Y:S01]  /*83e0*/  VIADD R0, R78, 0x40 ;  /* 0x000000404e007836 */ /* 0x000fe20000000000 */
[----:B------:R-:W-:Y:S02]  /*83f0*/  LEA.HI.X R3, R4, UR9, R3, 0x1, P3 ;  /* 0x0000000904037c11 */ /* 0x000fe400098f0c03 */
[----:B------:R-:W-:Y:S01]  /*8400*/  PRMT R156, RZ, 0x654, R156 ;  /* 0x00000654ff9c7816 */ /* 0x000fe2000000009c */
[----:B0-----:R0:W1:Y:S01]  /*8410*/  SHFL.IDX PT, R76, R6, RZ, 0x181f ;  /* 0x00181fff064c7589 */ /* 0x00106200000e0000 */
[----:B------:R-:W-:Y:S01]  /*8420*/  ISETP.GE.AND P0, PT, R0, R79, PT ;  /* 0x0000004f0000720c */ /* 0x000fe20003f06270 */
[----:B------:R-:W-:Y:S01]  /*8430*/  BSSY B1, `(.L_x_1137) ;  /* 0x0000016000017945 */ /* 0x000fe20003800000 */
[----:B------:R0:W-:Y:S01]  /*8440*/  SYNCS.ARRIVE.TRANS64.RED.A1T0 RZ, [R156+URZ], RZ ;  /* 0x000000ff9cff79a7 */ /* 0x0001e2000810043f */
[----:B------:R0:W2:Y:S01]  /*8450*/  SHFL.IDX PT, R0, R3, RZ, 0x181f ;  /* 0x00181fff03007589 */ /* 0x0000a200000e0000 */
[----:B------:R-:W-:Y:S01]  /*8460*/  SHF.R.S32.HI R80, RZ, 0x1f, R2 ;  /* 0x0000001fff507819 */ /* 0x000fe20000011402 */
[----:B------:R-:W-:Y:S08]  /*8470*/  @P2 BRA `(.L_x_1138) ;  /* 0x0000000000442947 */ /* 0x000ff00003800000 */
        /* <DEDUP_REMOVED lines=17> */
.L_x_1138:
[----:B------:R-:W-:Y:S05]  /*8590*/  BSYNC B1 ;  /* 0x0000000000017941 */ /* 0x000fea0003800000 */
.L_x_1137:
[----:B--2---:R2:W4:Y:S01]  /*85a0*/  SHFL.IDX PT, R0, R3, 0x1, 0x181f ;  /* 0x00381f0003007f89 */ /* 0x00452200000e0000 */
[----:B------:R-:W-:Y:S03]  /*85b0*/  BSSY B1, `(.L_x_1139) ;  /* 0x0000014000017945 */ /* 0x000fe60003800000 */
[----:B---3-5:R2:W3:Y:S01]  /*85c0*/  SHFL.IDX PT, R28, R6, 0x1, 0x181f ;  /* 0x00381f00061c7f89 */ /* 0x0284e200000e0000 */
[----:B------:R-:W-:Y:S05]  /*85d0*/  @P1 BRA `(.L_x_1140) ;  /* 0x0000000000441947 */ /* 0x000fea0003800000 */
[----:B------:R-:W-:Y:S02]  /*85e0*/  ULDC UR4, c[0x0][0xbc8] ;  /* 0x0002f20000047ab9 */ /* 0x000fe40000000800 */
[----:B------:R-:W-:Y:S02]  /*85f0*/  ISETP.GE.AND P4, PT, R2, UR4, PT ;  /* 0x0000000402007c0c */ /* 0x000fe4000bf86270 */
[----:B------:R-:W-:Y:S02]  /*8600*/  ISETP.GE.AND P3, PT, R212, UR4, PT ;  /* 0x00000004d4007c0c */ /* 0x000fe4000bf66270 */
[----:B------:R-:W-:Y:S02]  /*8610*/  ISETP.GE.AND P2, PT, R211, UR4, PT ;  /* 0x00000004d3007c0c */ /* 0x000fe4000bf46270 */
[----:B------:R-:W-:-:S07]  /*8620*/  ISETP.GE.AND P1, PT, R213, UR4, PT ;  /* 0x00000004d5007c0c */ /* 0x000fce000bf26270 */
[-C--:B---3--:R-:W-:Y:S02]  /*8630*/  @!P4 LEA R4, P6, R2, R28.reuse, 0x1 ;  /* 0x0000001c0204c211 */ /* 0x088fe400078c08ff */
[----:B------:R-:W-:Y:S02]  /*8640*/  @!P3 LEA R12, P5, R212, R28, 0x1 ;  /* 0x0000001cd40cb211 */ /* 0x000fe400078a08ff */
        /* <DEDUP_REMOVED lines=10> */
.L_x_1140:
[----:B------:R-:W-:Y:S05]  /*86f0*/  BSYNC B1 ;  /* 0x0000000000017941 */ /* 0x000fea0003800000 */
.L_x_1139:
        /* <DEDUP_REMOVED lines=10> */
[-C--:B------:R-:W-:Y:S02]  /*87a0*/  @!P2 LEA R8, P5, R212, R12.reuse, 0x1 ;  /* 0x0000000cd408a211 */ /* 0x080fe400078a08ff */
        /* <DEDUP_REMOVED lines=10> */
.L_x_1142:
[----:B------:R-:W-:Y:S05]  /*8850*/  BSYNC B1 ;  /* 0x0000000000017941 */ /* 0x000fea0003800000 */
.L_x_1141:
[----:B0-----:R-:W-:Y:S01]  /*8860*/  VIADD R0, R78, 0x60 ;  /* 0x000000604e007836 */ /* 0x001fe20000000000 */
[----:B---3--:R0:W3:Y:S04]  /*8870*/  SHFL.IDX PT, R12, R3, 0x3, 0x181f ;  /* 0x00781f00030c7f89 */ /* 0x0080e800000e0000 */
[----:B------:R-:W-:Y:S01]  /*8880*/  ISETP.GE.AND P0, PT, R0, R79, PT ;  /* 0x0000004f0000720c */ /* 0x000fe20003f06270 */
[----:B--2-4-:R-:W2:-:S12]  /*8890*/  SHFL.IDX PT, R6, R6, 0x3, 0x181f ;  /* 0x00781f0006067f89 */ /* 0x014e9800000e0000 */
[----:B0-----:R-:W-:Y:S05]  /*88a0*/  @P0 BRA `(.L_x_1143) ;  /* 0x0000000c00d80947 */ /* 0x001fea0003800000 */
[----:B------:R-:W-:Y:S02]  /*88b0*/  ULDC UR4, c[0x0][0xbc8] ;  /* 0x0002f20000047ab9 */ /* 0x000fe40000000800 */
[----:B------:R-:W-:Y:S02]  /*88c0*/  ISETP.GE.AND P3, PT, R2, UR4, PT ;  /* 0x0000000402007c0c */ /* 0x000fe4000bf66270 */
[----:B------:R-:W-:Y:S02]  /*88d0*/  ISETP.GE.AND P4, PT, R212, UR4, PT ;  /* 0x00000004d4007c0c */ /* 0x000fe4000bf86270 */
[----:B------:R-:W-:-:S09]  /*88e0*/  ISETP.GE.AND P5, PT, R211, UR4, PT ;  /* 0x00000004d3007c0c */ /* 0x000fd2000bfa6270 */
[-C--:B--2---:R-:W-:Y:S02]  /*88f0*/  @!P3 LEA R4, P0, R2, R6.reuse, 0x1 ;  /* 0x000000060204b211 */ /* 0x084fe400078008ff */
[-C--:B------:R-:W-:Y:S02]  /*8900*/  @!P4 LEA R8, P1, R212, R6.reuse, 0x1 ;  /* 0x00000006d408c211 */ /* 0x080fe400078208ff */
[C---:B------:R-:W-:Y:S02]  /*8910*/  @!P5 LEA R10, P2, R211.reuse, R6, 0x1 ;  /* 0x00000006d30ad211 */ /* 0x040fe400078408ff */
        /* <DEDUP_REMOVED lines=12> */
.L_x_1135:
[----:B------:R-:W-:Y:S01]  /*89e0*/  ULDC.64 UR8, c[0x0][0xd00] ;  /* 0x0003400000087ab9 */ /* 0x000fe20000000a00 */
[----:B------:R-:W-:Y:S01]  /*89f0*/  ULDC UR4, c[0x0][0xb88] ;  /* 0x0002e20000047ab9 */ /* 0x000fe20000000800 */
[----:B------:R-:W-:Y:S01]  /*8a00*/  UISETP.NE.U32.AND UP0, UPT, UR8, URZ, UPT ;  /* 0x0000003f0800728c */ /* 0x000fe2000bf05070 */
[----:B------:R-:W0:Y:S01]  /*8a10*/  LDC R13, c[0x0][0xce8] ;  /* 0x00033a00ff0d7b82 */ /* 0x000e220000000800 */
[----:B------:R-:W-:Y:S02]  /*8a20*/  R2UR UR7, R215 ;  /* 0x00000000d70772ca */ /* 0x000fe400000e0000 */
        /* <DEDUP_REMOVED lines=20> */
[----:B------:R-:W0:Y:S10]  /*8b70*/  S2R R6, SR_TID.X ;  /* 0x0000000000067919 */ /* 0x000e340000002100 */
[----:B------:R-:W3:Y:S01]  /*8b80*/  @P0 LDC R11, c[0x0][0xcec] ;  /* 0x00033b00ff0b0b82 */ /* 0x000ee20000000800 */
[----:B0-----:R-:W-:-:S05]  /*8b90*/  VIADD R6, R6, 0xffffff80 ;  /* 0xffffff8006067836 */ /* 0x001fca0000000000 */
[----:B------:R-:W-:Y:S02]  /*8ba0*/  ISETP.GE.AND P1, PT, R6, 0x80, PT ;  /* 0x000000800600780c */ /* 0x000fe40003f26270 */
[----:B--2---:R-:W-:-:S13]  /*8bb0*/  @P2 R2UR UR4, R3 ;  /* 0x00000000030422ca */ /* 0x004fda00000e0000 */
[----:B------:R-:W-:Y:S01]  /*8bc0*/  USHF.R.S32.HI UR10, URZ, 0x1f, UR4 ;  /* 0x0000001f3f0a7899 */ /* 0x000fe20008011404 */
[----:B-1-3--:R-:W-:Y:S11]  /*8bd0*/  @P3 BRA `(.L_x_1144) ;  /* 0x0000000000103947 */ /* 0x00aff60003800000 */
[----:B------:R-:W-:Y:S05]  /*8be0*/  @!P2 BRA `(.L_x_1144) ;  /* 0x00000000000ca947 */ /* 0x000fea0003800000 */
[----:B------:R-:W2:Y:S04]  /*8bf0*/  LDG.E R3, desc[UR36][R4.64] ;  /* 0x0000002404037981 */ /* 0x000ea8000c1e1900 */
[----:B-----5:R-:W2:Y:S02]  /*8c00*/  LDG.E R0, desc[UR36][R4.64+0x4] ;  /* 0x0000042404007981 */ /* 0x020ea4000c1e1900 */
[----:B--2---:R-:W-:-:S07]  /*8c10*/  IMAD.IADD R0, R0, 0x1, -R3 ;  /* 0x0000000100007824 */ /* 0x004fce00078e0a03 */
.L_x_1144:
[----:B------:R-:W-:Y:S01]  /*8c20*/  R2UR UR7, R218 ;  /* 0x00000000da0772ca */ /* 0x000fe200000e0000 */
[----:B------:R-:W-:Y:S01]  /*8c30*/  USEL UR61, UR61, URZ, !UP0 ;  /* 0x0000003f3d3d7287 */ /* 0x000fe2000c000000 */
[----:B------:R-:W-:Y:S11]  /*8c40*/  BSSY B1, `(.L_x_1145) ;  /* 0x000002f000017945 */ /* 0x000ff60003800000 */
[----:B------:R-:W-:Y:S01]  /*8c50*/  USEL UR12, UR7, URZ, !UP0 ;  /* 0x0000003f070c7287 */ /* 0x000fe2000c000000 */
[----:B------:R-:W-:Y:S11]  /*8c60*/  @P1 BRA `(.L_x_1146) ;  /* 0x0000000000b01947 */ /* 0x000ff60003800000 */
[----:B------:R-:W0:Y:S01]  /*8c70*/  S2R R4, SR_TID.X ;  /* 0x0000000000047919 */ /* 0x000e220000002100 */
[----:B------:R-:W1:Y:S01]  /*8c80*/  LDC R6, c[0x0][0xce8] ;  /* 0x00033a00ff067b82 */ /* 0x000e620000000800 */
[----:B------:R-:W-:-:S13]  /*8c90*/  R2UR UR7, R216 ;  /* 0x00000000d80772ca */ /* 0x000fda00000e0000 */
[----:B------:R-:W-:-:S05]  /*8ca0*/  MOV R3, UR7 ;  /* 0x0000000700037c02 */ /* 0x000fca0008000f00 */
[----:B0-----:R-:W-:Y:S02]  /*8cb0*/  IMAD R3, R3, 0x80, R4 ;  /* 0x0000008003037824 */ /* 0x001fe400078e0204 */
[----:B-1---5:R-:W-:Y:S02]  /*8cc0*/  IMAD R4, R0, R6, RZ ;  /* 0x0000000600047224 */ /* 0x022fe400078e02ff */
[----:B------:R-:W-:-:S05]  /*8cd0*/  VIADD R5, R3, 0xffffff80 ;  /* 0xffffff8003057836 */ /* 0x000fca0000000000 */
[----:B------:R-:W-:-:S13]  /*8ce0*/  ISETP.GE.AND P1, PT, R5, R4, PT ;  /* 0x000000040500720c */ /* 0x000fda0003f26270 */
[----:B------:R-:W-:Y:S05]  /*8cf0*/  @P1 BRA `(.L_x_1146) ;  /* 0x00000000008c1947 */ /* 0x000fea0003800000 */
[----:B------:R-:W-:Y:S01]  /*8d00*/  ISETP.NE.AND P1, PT, R6, 0x1, PT ;  /* 0x000000010600780c */ /* 0x000fe20003f25270 */
[----:B------:R-:W-:Y:S01]  /*8d10*/  ULDC.64 UR14, c[0x0][0xc90] ;  /* 0x00032400000e7ab9 */ /* 0x000fe20000000a00 */
[----:B------:R-:W-:Y:S01]  /*8d20*/  R2UR UR13, R215 ;  /* 0x00000000d70d72ca */ /* 0x000fe200000e0000 */
[----:B------:R-:W-:Y:S01]  /*8d30*/  UIMAD UR7, UR11, UR14, URZ ;  /* 0x0000000e0b0772a4 */ /* 0x000fe2000f8e023f */
[----:B------:R-:W-:Y:S01]  /*8d40*/  UMOV UR8, UR4 ;  /* 0x0000000400087c82 */ /* 0x000fe20008000000 */
[----:B------:R-:W-:-:S08]  /*8d50*/  UMOV UR9, UR10 ;  /* 0x0000000a00097c82 */ /* 0x000fd00008000000 */
[----:B------:R-:W0:Y:S02]  /*8d60*/  @P1 LDC R4, c[0x0][0xcec] ;  /* 0x00033b00ff041b82 */ /* 0x000e240000000800 */
[----:B------:R-:W-:Y:S02]  /*8d70*/  UIMAD.WIDE.U32 UR8, UR13, UR14, UR8 ;  /* 0x0000000e0d0872a5 */ /* 0x000fe4000f8e0008 */
[----:B------:R-:W-:-:S03]  /*8d80*/  UIMAD UR7, UR13, UR15, UR7 ;  /* 0x0000000f0d0772a4 */ /* 0x000fc6000f8e0207 */
[----:B------:R-:W-:Y:S01]  /*8d90*/  ULDC.64 UR14, c[0x0][0xc98] ;  /* 0x00032600000e7ab9 */ /* 0x000fe20000000a00 */
[----:B------:R-:W1:Y:S01]  /*8da0*/  @P1 LDC R8, c[0x0][0xcf0] ;  /* 0x00033c00ff081b82 */ /* 0x000e620000000800 */
[----:B------:R-:W-:Y:S02]  /*8db0*/  UIADD3 UR9, UR9, UR7, URZ ;  /* 0x0000000709097290 */ /* 0x000fe4000fffe03f */
[----:B------:R-:W-:Y:S02]  /*8dc0*/  UIMAD UR7, UR12, UR14, URZ ;  /* 0x0000000e0c0772a4 */ /* 0x000fe4000f8e023f */
[----:B------:R-:W-:Y:S02]  /*8dd0*/  UIMAD.WIDE.U32 UR8, UR61, UR14, UR8 ;  /* 0x0000000e3d0872a5 */ /* 0x000fe4000f8e0008 */
[----:B------:R-:W-:-:S03]  /*8de0*/  UIMAD UR7, UR61, UR15, UR7 ;  /* 0x0000000f3d0772a4 */ /* 0x000fc6000f8e0207 */
        /* <DEDUP_REMOVED lines=20> */
.L_x_1146:
[----:B------:R-:W-:Y:S05]  /*8f30*/  BSYNC B1 ;  /* 0x0000000000017941 */ /* 0x000fea0003800000 */
.L_x_1145:
[----:B------:R-:W-:Y:S01]  /*8f40*/  R2UR UR13, R216 ;  /* 0x00000000d80d72ca */ /* 0x000fe200000e0000 */
[----:B------:R-:W1:Y:S01]  /*8f50*/  @P0 LDC R5, c[0x0][0xcf0] ;  /* 0x00033c00ff050b82 */ /* 0x000e620000000800 */
[----:B------:R-:W-:Y:S01]  /*8f60*/  ULDC.64 UR14, c[0x0][0xba0] ;  /* 0x0002e800000e7ab9 */ /* 0x000fe20000000a00 */
[----:B------:R-:W-:Y:S01]  /*8f70*/  R2UR UR16, R215 ;  /* 0x00000000d71072ca */ /* 0x000fe200000e0000 */
[----:B------:R-:W-:Y:S01]  /*8f80*/  UIMAD UR7, UR10, UR14, URZ ;  /* 0x0000000e0a0772a4 */ /* 0x000fe2000f8e023f */
[----:B0-----:R-:W-:Y:S01]  /*8f90*/  IMAD R3, R214, 0x20, R217 ;  /* 0x00000020d6037824 */ /* 0x001fe200078e02d9 */
[----:B------:R-:W-:Y:S01]  /*8fa0*/  UIMAD.WIDE.U32 UR8, UR4, UR14, URZ ;  /* 0x0000000e040872a5 */ /* 0x000fe2000f8e003f */
[----:B------:R-:W-:Y:S01]  /*8fb0*/  BSSY B1, `(.L_x_1147) ;  /* 0x0000043000017945 */ /* 0x000fe20003800000 */
[----:B------:R-:W-:Y:S01]  /*8fc0*/  UIMAD UR7, UR4, UR15, UR7 ;  /* 0x0000000f040772a4 */ /* 0x000fe2000f8e0207 */
[----:B------:R-:W-:Y:S02]  /*8fd0*/  SHF.R.S32.HI R18, RZ, 0x1f, R2 ;  /* 0x0000001fff127819 */ /* 0x000fe40000011402 */
[----:B------:R-:W-:Y:S01]  /*8fe0*/  ULDC.64 UR14, c[0x0][0xbe8] ;  /* 0x0002fa00000e7ab9 */ /* 0x000fe20000000a00 */
[----:B------:R-:W-:Y:S01]  /*8ff0*/  UIADD3 UR9, UR9, UR7, URZ ;  /* 0x0000000709097290 */ /* 0x000fe2000fffe03f */
[----:B------:R-:W-:Y:S01]  /*9000*/  IMAD.U32 R8, RZ, RZ, UR13 ;  /* 0x0000000dff087e24 */ /* 0x000fe2000f8e00ff */
[----:B------:R-:W-:Y:S01]  /*9010*/  UIMAD UR4, UR11, UR14, URZ ;  /* 0x0000000e0b0472a4 */ /* 0x000fe2000f8e023f */
[----:B------:R-:W-:Y:S01]  /*9020*/  IMAD.U32 R10, RZ, RZ, UR13 ;  /* 0x0000000dff0a7e24 */ /* 0x000fe2000f8e00ff */
[----:B------:R-:W-:Y:S01]  /*9030*/  UIMAD.WIDE.U32 UR8, UR16, UR14, UR8 ;  /* 0x0000000e100872a5 */ /* 0x000fe2000f8e0008 */
[----:B------:R-:W-:Y:S01]  /*9040*/  IMAD R8, R8, 0x80, R3 ;  /* 0x0000008008087824 */ /* 0x000fe200078e0203 */
[----:B------:R-:W-:Y:S01]  /*9050*/  UIMAD UR4, UR16, UR15, UR4 ;  /* 0x0000000f100472a4 */ /* 0x000fe2000f8e0204 */
[----:B------:R-:W-:Y:S01]  /*9060*/  IMAD R10, R10, 0x80, R217 ;  /* 0x000000800a0a7824 */ /* 0x000fe200078e02d9 */
[----:B------:R-:W-:Y:S01]  /*9070*/  ULDC.64 UR10, c[0x0][0xbf0] ;  /* 0x0002fc00000a7ab9 */ /* 0x000fe20000000a00 */
[----:B------:R-:W-:Y:S01]  /*9080*/  @P0 IMAD.HI.U32 R4, R8, R11, RZ ;  /* 0x0000000b08040227 */ /* 0x000fe200078e00ff */
[----:B------:R-:W-:-:S02]  /*9090*/  UIADD3 UR9, UR9, UR4, URZ ;  /* 0x0000000409097290 */ /* 0x000fc4000fffe03f */
[----:B------:R-:W-:Y:S01]  /*90a0*/  UIMAD UR4, UR12, UR10, URZ ;  /* 0x0000000a0c0472a4 */ /* 0x000fe2000f8e023f */
[----:B------:R-:W-:Y:S01]  /*90b0*/  IMAD.MOV.U32 R3, RZ, RZ, R8 ;  /* 0x000000ffff037224 */ /* 0x000fe200078e0008 */
[----:B-1----:R-:W-:Y:S01]  /*90c0*/  @P0 SHF.R.U32.HI R3, RZ, R5, R4 ;  /* 0x00000005ff030219 */ /* 0x002fe20000011604 */
[----:B------:R-:W-:Y:S02]  /*90d0*/  UIMAD.WIDE.U32 UR8, UR61, UR10, UR8 ;  /* 0x0000000a3d0872a5 */ /* 0x000fe4000f8e0008 */
[----:B------:R-:W-:Y:S01]  /*90e0*/  UIMAD UR4, UR61, UR11, UR4 ;  /* 0x0000000b3d0472a4 */ /* 0x000fe2000f8e0204 */
[--C-:B------:R-:W-:Y:S01]  /*90f0*/  SHF.R.S32.HI R4, RZ, 0x1f, R3.reuse ;  /* 0x0000001fff047819 */ /* 0x100fe20000011403 */
[----:B------:R-:W-:Y:S01]  /*9100*/  IMAD.MOV R9, RZ, RZ, -R3 ;  /* 0x000000ffff097224 */ /* 0x000fe200078e0a03 */
[----:B------:R-:W-:Y:S01]  /*9110*/  ULDC.64 UR10, c[0x0][0xbe0] ;  /* 0x0002f800000a7ab9 */ /* 0x000fe20000000a00 */
[----:B------:R-:W-:Y:S02]  /*9120*/  UIADD3 UR4, UR9, UR4, URZ ;  /* 0x0000000409047290 */ /* 0x000fe4000fffe03f */
[----:B------:R-:W-:-:S02]  /*9130*/  IMAD.U32 R5, RZ, RZ, UR9 ;  /* 0x00000009ff057e24 */ /* 0x000fc4000f8e00ff */
[----:B------:R-:W-:Y:S02]  /*9140*/  IMAD R6, R4, UR10, RZ ;  /* 0x0000000a04067c24 */ /* 0x000fe4000f8e02ff */
[----:B------:R-:W-:Y:S01]  /*9150*/  IMAD.U32 R4, RZ, RZ, UR8 ;  /* 0x00000008ff047e24 */ /* 0x000fe2000f8e00ff */
[----:B------:R-:W-:Y:S01]  /*9160*/  ULDC.64 UR8, c[0x0][0xbd8] ;  /* 0x0002f60000087ab9 */ /* 0x000fe20000000a00 */
[----:B------:R-:W-:Y:S02]  /*9170*/  IMAD.U32 R5, RZ, RZ, UR4 ;  /* 0x00000004ff057e24 */ /* 0x000fe4000f8e00ff */
[----:B------:R-:W-:Y:S02]  /*9180*/  IMAD R9, R13, R9, R8 ;  /* 0x000000090d097224 */ /* 0x000fe400078e0208 */
[C---:B------:R-:W-:Y:S02]  /*9190*/  IMAD R11, R3.reuse, UR11, R6 ;  /* 0x0000000b030b7c24 */ /* 0x040fe4000f8e0206 */
[----:B------:R-:W-:Y:S01]  /*91a0*/  IMAD.WIDE.U32 R4, R3, UR10, R4 ;  /* 0x0000000a03047c25 */ /* 0x000fe2000f8e0004 */
[----:B------:R-:W-:-:S03]  /*91b0*/  SHF.R.S32.HI R3, RZ, 0x1f, R9 ;  /* 0x0000001fff037819 */ /* 0x000fc60000011409 */
[----:B-----5:R-:W-:Y:S01]  /*91c0*/  IMAD R13, R0, R13, RZ ;  /* 0x0000000d000d7224 */ /* 0x020fe200078e02ff */
[----:B------:R-:W-:Y:S01]  /*91d0*/  IADD3 R5, R5, R11, RZ ;  /* 0x0000000b05057210 */ /* 0x000fe20007ffe0ff */
[----:B------:R-:W-:Y:S02]  /*91e0*/  IMAD R6, R3, UR8, RZ ;  /* 0x0000000803067c24 */ /* 0x000fe4000f8e02ff */
[C---:B------:R-:W-:Y:S01]  /*91f0*/  VIADD R0, R10.reuse, 0x20 ;  /* 0x000000200a007836 */ /* 0x040fe20000000000 */
[-C--:B------:R-:W-:Y:S01]  /*9200*/  ISETP.GE.AND P2, PT, R10, R13.reuse, PT ;  /* 0x0000000d0a00720c */ /* 0x080fe20003f46270 */
[C---:B------:R-:W-:Y:S02]  /*9210*/  IMAD R3, R9.reuse, UR9, R6 ;  /* 0x0000000909037c24 */ /* 0x040fe4000f8e0206 */
[----:B------:R-:W-:Y:S01]  /*9220*/  IMAD.WIDE.U32 R4, R9, UR8, R4 ;  /* 0x0000000809047c25 */ /* 0x000fe2000f8e0004 */
[----:B------:R-:W-:Y:S01]  /*9230*/  ULDC.64 UR8, c[0x0][0xb80] ;  /* 0x0002e00000087ab9 */ /* 0x000fe20000000a00 */
[----:B------:R-:W-:-:S02]  /*9240*/  ISETP.GE.AND P1, PT, R0, R13, PT ;  /* 0x0000000d0000720c */ /* 0x000fc40003f26270 */
[----:B------:R-:W-:Y:S01]  /*9250*/  IMAD.IADD R3, R5, 0x1, R3 ;  /* 0x0000000105037824 */ /* 0x000fe200078e0203 */
[----:B------:R-:W-:Y:S01]  /*9260*/  LEA R6, P3, R4, UR8, 0x1 ;  /* 0x0000000804067c11 */ /* 0x000fe2000f8608ff */
[----:B------:R-:W-:-:S03]  /*9270*/  VIADD R0, R10, 0x40 ;  /* 0x000000400a007836 */ /* 0x000fc60000000000 */
[----:B------:R-:W-:Y:S02]  /*9280*/  LEA.HI.X R3, R4, UR9, R3, 0x1, P3 ;  /* 0x0000000904037c11 */ /* 0x000fe400098f0c03 */
[----:B------:R-:W-:Y:S01]  /*9290*/  ISETP.GE.AND P0, PT, R0, R13, PT ;  /* 0x0000000d0000720c */ /* 0x000fe20003f06270 */
[----:B------:R0:W1:Y:S04]  /*92a0*/  SHFL.IDX PT, R4, R6, RZ, 0x181f ;  /* 0x00181fff06047589 */ /* 0x00006800000e0000 */
[----:B------:R0:W2:Y:S01]  /*92b0*/  SHFL.IDX PT, R0, R3, RZ, 0x181f ;  /* 0x00181fff03007589 */ /* 0x0000a200000e0000 */
[----:B------:R-:W-:Y:S07]  /*92c0*/  @P2 BRA `(.L_x_1148) ;  /* 0x0000000000442947 */ /* 0x000fee0003800000 */
        /* <DEDUP_REMOVED lines=17> */
.L_x_1148:
[----:B------:R-:W-:Y:S05]  /*93e0*/  BSYNC B1 ;  /* 0x0000000000017941 */ /* 0x000fea0003800000 */
.L_x_1147:
[----:B--2---:R2:W4:Y:S01]  /*93f0*/  SHFL.IDX PT, R0, R3, 0x1, 0x181f ;  /* 0x00381f0003007f89 */ /* 0x00452200000e0000 */
[----:B------:R-:W-:Y:S03]  /*9400*/  BSSY B1, `(.L_x_1149) ;  /* 0x0000014000017945 */ /* 0x000fe60003800000 */
[----:B-1-3--:R2:W1:Y:S01]  /*9410*/  SHFL.IDX PT, R4, R6, 0x1, 0x181f ;  /* 0x00381f0006047f89 */ /* 0x00a46200000e0000 */
[----:B------:R-:W-:Y:S05]  /*9420*/  @P1 BRA `(.L_x_1150) ;  /* 0x0000000000441947 */ /* 0x000fea0003800000 */
[----:B------:R-:W-:Y:S02]  /*9430*/  ULDC UR4, c[0x0][0xbc8] ;  /* 0x0002f20000047ab9 */ /* 0x000fe40000000800 */
[----:B------:R-:W-:Y:S02]  /*9440*/  ISETP.GE.AND P4, PT, R2, UR4, PT ;  /* 0x0000000402007c0c */ /* 0x000fe4000bf86270 */
[----:B------:R-:W-:Y:S02]  /*9450*/  ISETP.GE.AND P3, PT, R212, UR4, PT ;  /* 0x00000004d4007c0c */ /* 0x000fe4000bf66270 */
[----:B------:R-:W-:Y:S02]  /*9460*/  ISETP.GE.AND P2, PT, R211, UR4, PT ;  /* 0x00000004d3007c0c */ /* 0x000fe4000bf46270 */
[----:B------:R-:W-:-:S07]  /*9470*/  ISETP.GE.AND P1, PT, R213, UR4, PT ;  /* 0x00000004d5007c0c */ /* 0x000fce000bf26270 */
[-C--:B-1----:R-:W-:Y:S02]  /*9480*/  @!P4 LEA R8, P6, R2, R4.reuse, 0x1 ;  /* 0x000000040208c211 */ /* 0x082fe400078c08ff */
[----:B------:R-:W-:Y:S02]  /*9490*/  @!P3 LEA R14, P5, R212, R4, 0x1 ;  /* 0x00000004d40eb211 */ /* 0x000fe400078a08ff */
[----:B----4-:R-:W-:Y:S02]  /*94a0*/  @!P4 LEA.HI.X R9, R2, R0, R18, 0x1, P6 ;  /* 0x000000000209c211 */ /* 0x010fe400030f0c12 */
        /* <DEDUP_REMOVED lines=9> */
.L_x_1150:
[----:B------:R-:W-:Y:S05]  /*9540*/  BSYNC B1 ;  /* 0x0000000000017941 */ /* 0x000fea0003800000 */
.L_x_1149:
[----:B----4-:R4:W0:Y:S01]  /*9550*/  SHFL.IDX PT, R0, R3, 0x2, 0x181f ;  /* 0x00581f0003007f89 */ /* 0x01082200000e0000 */
        /* <DEDUP_REMOVED lines=9> */
[-C--:B------:R-:W-:Y:S02]  /*95f0*/  @!P2 LEA R14, P5, R212, R4.reuse, 0x1 ;  /* 0x00000004d40ea211 */ /* 0x080fe400078a08ff */
        /* <DEDUP_REMOVED lines=10> */
.L_x_1152:
[----:B------:R-:W-:Y:S05]  /*96a0*/  BSYNC B1 ;  /* 0x0000000000017941 */ /* 0x000fea0003800000 */
.L_x_1151:
[----:B0-----:R-:W-:Y:S01]  /*96b0*/  VIADD R0, R10, 0x60 ;  /* 0x000000600a007836 */ /* 0x001fe20000000000 */
[----:B---3--:R0:W3:Y:S04]  /*96c0*/  SHFL.IDX PT, R8, R3, 0x3, 0x181f ;  /* 0x00781f0003087f89 */ /* 0x0080e800000e0000 */
[----:B------:R-:W-:Y:S01]  /*96d0*/  ISETP.GE.AND P0, PT, R0, R13, PT ;  /* 0x0000000d0000720c */ /* 0x000fe20003f06270 */
[----:B-1----:R0:W1:-:S12]  /*96e0*/  SHFL.IDX PT, R4, R6, 0x3, 0x181f ;  /* 0x00781f0006047f89 */ /* 0x00205800000e0000 */
[----:B0-----:R-:W-:Y:S05]  /*96f0*/  @P0 BRA `(.L_x_1143) ;  /* 0x0000000000440947 */ /* 0x001fea0003800000 */
        /* <DEDUP_REMOVED lines=8> */
[----:B---3--:R-:W-:Y:S02]  /*9780*/  @!P3 LEA.HI.X R11, R2, R8, R18, 0x1, P6 ;  /* 0x00000008020bb211 */ /* 0x008fe400030f0c12 */
        /* <DEDUP_REMOVED lines=8> */
.L_x_1143:
[----:B------:R-:W-:Y:S05]  /*9810*/  BSYNC B0 ;  /* 0x0000000000007941 */ /* 0x000fea0003800000 */
.L_x_1134:
[----:B------:R-:W-:Y:S02]  /*9820*/  ULDC UR4, c[0x0][0xd3c] ;  /* 0x00034f0000047ab9 */ /* 0x000fe40000000800 */
[----:B------:R-:W-:-:S13]  /*9830*/  ISETP.GE.AND P0, PT, R7, UR4, PT ;  /* 0x0000000407007c0c */ /* 0x000fda000bf06270 */
[----:B------:R-:W-:Y:S05]  /*9840*/  @!P0 BRA `(.L_x_1153) ;  /* 0xffffff7400708947 */ /* 0x000fea000383ffff */
[----:B------:R-:W-:Y:S05]  /*9850*/  EXIT ;  /* 0x000000000000794d */ /* 0x000fea0003800000 */
.L_x_1105:
[----:B------:R-:W-:-:S08]  /*9860*/  NOP ;  /* 0x0000000000007918 */ /* 0x000fd00000000000 */
[----:B0-----:R-:W0:-:S00]  /*9870*/  USETMAXREG.DEALLOC.CTAPOOL 0x28 ;  /* 0x00000028000079c8 */ /* 0x001e0000080e0500 */
        /* <DEDUP_REMOVED lines=14> */
.L_x_1154:
        /* <DEDUP_REMOVED lines=40> */
.L_x_1160:
        /* <DEDUP_REMOVED lines=12> */
.L_x_1159:
[----:B------:R-:W-:Y:S05]  /*9ca0*/  BSYNC B0 ;  /* 0x0000000000007941 */ /* 0x000fea0003800000 */
.L_x_1158:
[----:B0----5:R-:W0:Y:S02]  /*9cb0*/  SHFL.UP PT, R2, R0, 0x1, RZ ;  /* 0x0420000000027989 */ /* 0x021e2400000e00ff */
[----:B0-----:R-:W-:-:S04]  /*9cc0*/  SEL R3, R2, RZ, P1 ;  /* 0x000000ff02037207 */ /* 0x001fc80000800000 */
[----:B------:R-:W-:-:S05]  /*9cd0*/  IADD3 R3, R0, R3, RZ ;  /* 0x0000000300037210 */ /* 0x000fca0007ffe0ff */
        /* <DEDUP_REMOVED lines=18> */
.L_x_1156:
        /* <DEDUP_REMOVED lines=15> */
.L_x_1161:
[----:B---3--:R-:W-:Y:S01]  /*9ef0*/  IMAD R16, R16, UR5, R8 ;  /* 0x0000000510107c24 */ /* 0x008fe2000f8e0208 */
[----:B0-----:R-:W-:Y:S01]  /*9f00*/  IABS R2, R10 ;  /* 0x0000000a00027213 */ /* 0x001fe20000000000 */
[----:B-1----:R-:W-:Y:S02]  /*9f10*/  IMAD.MOV R0, RZ, RZ, -R3 ;  /* 0x000000ffff007224 */ /* 0x002fe400078e0a03 */
[----:B------:R-:W-:Y:S01]  /*9f20*/  VIADD R19, R19, UR4 ;  /* 0x0000000413137c36 */ /* 0x000fe20008000000 */
[----:B------:R-:W-:Y:S01]  /*9f30*/  IADD3 R11, -R16, UR6, RZ ;  /* 0x00000006100b7c10 */ /* 0x000fe2000fffe1ff */
[----:B------:R-:W-:Y:S02]  /*9f40*/  IMAD.MOV R4, RZ, RZ, -R2 ;  /* 0x000000ffff047224 */ /* 0x000fe400078e0a02 */
[----:B--2---:R-:W-:Y:S01]  /*9f50*/  IMAD R7, R0, R9, RZ ;  /* 0x0000000900077224 */ /* 0x004fe200078e02ff */
        /* <DEDUP_REMOVED lines=14> */
[----:B------:R-:W-:-:S06]  /*a040*/  @P0 IADD3 R2, R2, 0x1, RZ ;  /* 0x0000000102020810 */ /* 0x000fcc0007ffe0ff */
[----:B------:R-:W-:Y:S01]  /*a050*/  @!P2 IMAD.MOV R2, RZ, RZ, -R2 ;  /* 0x000000ffff02a224 */ /* 0x000fe200078e0a02 */
[----:B------:R-:W-:-:S05]  /*a060*/  @!P1 LOP3.LUT R2, RZ, R10, RZ, 0x33, !PT ;  /* 0x0000000aff029212 */ /* 0x000fca00078e33ff */
[--C-:B------:R-:W-:Y:S02]  /*a070*/  IMAD.MOV R17, RZ, RZ, -R2.reuse ;  /* 0x000000ffff117224 */ /* 0x100fe400078e0a02 */
[----:B------:R-:W-:Y:S02]  /*a080*/  IMAD.MOV.U32 R18, RZ, RZ, R2 ;  /* 0x000000ffff127224 */ /* 0x000fe400078e0002 */
[----:B------:R-:W-:Y:S01]  /*a090*/  IMAD R17, R10, R17, R11 ;  /* 0x000000110a117224 */ /* 0x000fe200078e020b */
[----:B------:R-:W-:Y:S06]  /*a0a0*/  BRA `(.L_x_1162) ;  /* 0x0000000000147947 */ /* 0x000fec0003800000 */
.L_x_1157:
[----:B------:R-:W-:Y:S01]  /*a0b0*/  ULDC UR4, c[0x0][0xd3c] ;  /* 0x00034f0000047ab9 */ /* 0x000fe20000000800 */
[----:B------:R-:W-:Y:S02]  /*a0c0*/  IMAD.MOV.U32 R17, RZ, RZ, RZ ;  /* 0x000000ffff117224 */ /* 0x000fe400078e00ff */
[----:B------:R-:W-:Y:S02]  /*a0d0*/  IMAD.U32 R16, RZ, RZ, UR6 ;  /* 0x00000006ff107e24 */ /* 0x000fe4000f8e00ff */
[----:B------:R-:W-:Y:S02]  /*a0e0*/  IMAD.MOV.U32 R18, RZ, RZ, RZ ;  /* 0x000000ffff127224 */ /* 0x000fe400078e00ff */
[----:B------:R-:W-:-:S07]  /*a0f0*/  IMAD.U32 R19, RZ, RZ, UR4 ;  /* 0x00000004ff137e24 */ /* 0x000fce000f8e00ff */
.L_x_1162:
[----:B------:R-:W-:-:S13]  /*a100*/  ISETP.NE.AND P0, PT, R5, RZ, PT ;  /* 0x000000ff0500720c */ /* 0x000fda0003f05270 */
[----:B------:R-:W0:Y:S01]  /*a110*/  @!P0 S2R R3, SR_CgaCtaId ;  /* 0x0000000000038919 */ /* 0x000e220000008800 */
[----:B------:R-:W-:-:S04]  /*a120*/  @!P0 MOV R0, 0x400 ;  /* 0x0000040000008802 */ /* 0x000fc80000000f00 */
[----:B0-----:R-:W-:-:S05]  /*a130*/  @!P0 LEA R0, R3, R0, 0x18 ;  /* 0x0000000003008211 */ /* 0x001fca00078ec0ff */
[----:B------:R1:W-:Y:S01]  /*a140*/  @!P0 STS.128 [R0+0x324d0], R16 ;  /* 0x0324d01000008388 */ /* 0x0003e20000000c00 */
[----:B------:R-:W-:Y:S06]  /*a150*/  BAR.ARV 0x5, 0x180 ;  /* 0x0146000000007b1d */ /* 0x000fec0000002000 */
.L_x_1155:
[----:B------:R2:W-:Y:S01]  /*a160*/  STL [R1+0x18], RZ ;  /* 0x000018ff01007387 */ /* 0x0005e20000100800 */
[----:B------:R-:W-:Y:S01]  /*a170*/  ULDC UR4, c[0x0][0xd3c] ;  /* 0x00034f0000047ab9 */ /* 0x000fe20000000800 */
[----:B------:R-:W-:Y:S01]  /*a180*/  IMAD.MOV.U32 R27, RZ, RZ, 0x1 ;  /* 0x00000001ff1b7424 */ /* 0x000fe200078e00ff */
[----:B0-----:R-:W-:Y:S01]  /*a190*/  ISETP.GE.AND P0, PT, R19, UR4, PT ;  /* 0x0000000413007c0c */ /* 0x001fe2000bf06270 */
[----:B------:R-:W-:-:S12]  /*a1a0*/  IMAD.MOV.U32 R24, RZ, RZ, RZ ;  /* 0x000000ffff187224 */ /* 0x000fd800078e00ff */
[----:B--2---:R-:W-:Y:S05]  /*a1b0*/  @P0 BRA `(.L_x_1163) ;  /* 0x0000005000300947 */ /* 0x004fea0003800000 */
[----:B-1----:R-:W2:Y:S01]  /*a1c0*/  LDL R0, [R1+0x24] ;  /* 0x0000240001007983 */ /* 0x002ea20000100800 */
[----:B------:R-:W0:Y:S01]  /*a1d0*/  S2UR UR5, SR_CgaCtaId ;  /* 0x00000000000579c3 */ /* 0x000e220000008800 */
[----:B------:R-:W-:Y:S01]  /*a1e0*/  BSSY B8, `(.L_x_1163) ;  /* 0x0000509000087945 */ /* 0x000fe20003800000 */
[----:B------:R-:W-:Y:S01]  /*a1f0*/  IMAD.MOV.U32 R27, RZ, RZ, 0x1 ;  /* 0x00000001ff1b7424 */ /* 0x000fe200078e00ff */
[----:B------:R-:W1:Y:S01]  /*a200*/  S2R R5, SR_TID.X ;  /* 0x0000000000057919 */ /* 0x000e620000002100 */
[----:B------:R-:W-:Y:S01]  /*a210*/  IMAD.MOV.U32 R24, RZ, RZ, RZ ;  /* 0x000000ffff187224 */ /* 0x000fe200078e00ff */
[----:B------:R-:W-:Y:S01]  /*a220*/  ULDC UR39, c[0x0][0xc] ;  /* 0x0000030000277ab9 */ /* 0x000fe20000000800 */
[----:B------:R3:W-:Y:S01]  /*a230*/  STL [R1+0x18], RZ ;  /* 0x000018ff01007387 */ /* 0x0007e20000100800 */
[C---:B-1----:R-:W-:Y:S02]  /*a240*/  LOP3.LUT R4, R5.reuse, 0x7f, RZ, 0xc0, !PT ;  /* 0x0000007f05047812 */ /* 0x042fe400078ec0ff */
[----:B--2---:R-:W-:Y:S01]  /*a250*/  R2UR UR4, R0 ;  /* 0x00000000000472ca */ /* 0x004fe200000e0000 */
[----:B------:R-:W-:-:S05]  /*a260*/  IMAD.SHL.U32 R0, R5, 0x8, RZ ;  /* 0x0000000805007824 */ /* 0x000fca00078e00ff */
[----:B------:R-:W-:-:S04]  /*a270*/  LOP3.LUT R2, R0, 0x1f8, RZ, 0xc0, !PT ;  /* 0x000001f800027812 */ /* 0x000fc800078ec0ff */
[----:B------:R-:W-:Y:S01]  /*a280*/  LOP3.LUT R3, R2, 0x38, R5, 0x78, !PT ;  /* 0x0000003802037812 */ /* 0x000fe200078e7805 */
[----:B------:R-:W-:Y:S01]  /*a290*/  IMAD.SHL.U32 R2, R5, 0x10, RZ ;  /* 0x0000001005027824 */ /* 0x000fe200078e00ff */
[----:B------:R-:W-:Y:S01]  /*a2a0*/  SHF.R.U32.HI R5, RZ, 0x3, R4 ;  /* 0x00000003ff057819 */ /* 0x000fe20000011604 */
[----:B------:R-:W-:Y:S01]  /*a2b0*/  ULOP3.LUT UR38, UR4, 0x2, URZ, 0xfc, !UPT ;  /* 0x0000000204267892 */ /* 0x000fe2000f8efc3f */
[----:B------:R-:W-:Y:S02]  /*a2c0*/  LOP3.LUT R30, R3, 0x200, R0, 0xf8, !PT ;  /* 0x00000200031e7812 */ /* 0x000fe400078ef800 */
[----:B------:R-:W-:Y:S01]  /*a2d0*/  UMOV UR4, 0x400 ;  /* 0x0000040000047882 */ /* 0x000fe20000000000 */
[----:B------:R-:W-:Y:S01]  /*a2e0*/  LOP3.LUT R4, R0, 0x38, RZ, 0xc0, !PT ;  /* 0x0000003800047812 */ /* 0x000fe200078ec0ff */
[----:B0-----:R-:W-:Y:S01]  /*a2f0*/  ULEA UR4, UR5, UR4, 0x18 ;  /* 0x0000000405047291 */ /* 0x001fe2000f8ec03f */
[----:B------:R-:W-:Y:S02]  /*a300*/  LOP3.LUT R0, R5, 0x70, R2, 0xf8, !PT ;  /* 0x0000007005007812 */ /* 0x000fe400078ef802 */
[----:B------:R-:W-:-:S02]  /*a310*/  LOP3.LUT R3, R4, 0x40, RZ, 0xfc, !PT ;  /* 0x0000004004037812 */ /* 0x000fc400078efcff */
[C---:B------:R-:W-:Y:S01]  /*a320*/  LOP3.LUT R2, R4.reuse, 0x80, RZ, 0xfc, !PT ;  /* 0x0000008004027812 */ /* 0x040fe200078efcff */
[----:B------:R-:W-:Y:S01]  /*a330*/  IMAD.U32 R22, RZ, RZ, UR4 ;  /* 0x00000004ff167e24 */ /* 0x000fe2000f8e00ff */
[----:B------:R-:W-:-:S03]  /*a340*/  LOP3.LUT R0, R4, 0xc0, RZ, 0xfc, !PT ;  /* 0x000000c004007812 */ /* 0x000fc600078efcff */
[----:B---3--:R-:W-:-:S07]  /*a350*/  IMAD R26, R30, 0x2, R22 ;  /* 0x000000021e1a7824 */ /* 0x008fce00078e0216 */
.L_x_1230:
[----:B0-----:R-:W0:Y:S02]  /*a360*/  LDC.64 R34, c[0x0][0xd88] ;  /* 0x00036200ff227b82 */ /* 0x001e240000000a00 */
[----:B0-----:R-:W-:-:S06]  /*a370*/  IMAD.WIDE R34, R19, 0x4, R34 ;  /* 0x0000000413227825 */ /* 0x001fcc00078e0222 */
[----:B--2---:R0:W2:Y:S01]  /*a380*/  LDG.E R34, desc[UR36][R34.64] ;  /* 0x0000002422227981 */ /* 0x0040a2000c1e1900 */
[----:B------:R-:W-:Y:S05]  /*a390*/  YIELD ;  /* 0x0000000000007946 */ /* 0x000fea0003800000 */
[----:B------:R-:W-:Y:S01]  /*a3a0*/  ULDC.64 UR4, c[0x0][0xb20] ;  /* 0x0002c80000047ab9 */ /* 0x000fe20000000a00 */
[----:B------:R-:W-:Y:S01]  /*a3b0*/  MOV R32, RZ ;  /* 0x000000ff00207202 */ /* 0x000fe20000000f00 */
[----:B------:R-:W-:Y:S01]  /*a3c0*/  ULDC.64 UR6, c[0x0][0xb10] ;  /* 0x0002c40000067ab9 */ /* 0x000fe20000000a00 */
[----:B------:R-:W-:-:S04]  /*a3d0*/  ISETP.NE.U32.AND P0, PT, RZ, UR4, PT ;  /* 0x00000004ff007c0c */ /* 0x000fc8000bf05070 */
[----:B------:R-:W-:Y:S01]  /*a3e0*/  ISETP.NE.AND.EX P0, PT, RZ, UR5, PT, P0 ;  /* 0x00000005ff007c0c */ /* 0x000fe2000bf05300 */
[----:B0-----:R-:W-:Y:S01]  /*a3f0*/  IMAD.MOV.U32 R35, RZ, RZ, RZ ;  /* 0x000000ffff237224 */ /* 0x001fe200078e00ff */
        /* <DEDUP_REMOVED lines=9> */
[----:B------:R-:W-:Y:S02]  /*a490*/  LOP3.LUT R23, R23, 0xffffffbf, RZ, 0xc0, !PT ;  /* 0xffffffbf17177812 */ /* 0x000fe400078ec0ff */
[----:B------:R-:W-:Y:S02]  /*a4a0*/  ISETP.NE.AND.EX P2, PT, RZ, UR5, PT, P0 ;  /* 0x00000005ff007c0c */ /* 0x000fe4000bf45300 */
[----:B------:R-:W-:Y:S02]  /*a4b0*/  ISETP.NE.U32.AND P0, PT, RZ, UR6, PT ;  /* 0x00000006ff007c0c */ /* 0x000fe4000bf05070 */
[----:B-1----:R-:W-:Y:S02]  /*a4c0*/  IADD3 R2, P1, R25, UR4, RZ ;  /* 0x0000000419027c10 */ /* 0x002fe4000ff3e0ff */
[----:B------:R-:W-:-:S02]  /*a4d0*/  ISETP.NE.AND.EX P0, PT, RZ, UR7, PT, P0 ;  /* 0x00000007ff007c0c */ /* 0x000fc4000bf05300 */
[----:B------:R-:W-:Y:S01]  /*a4e0*/  IADD3.X R3, R28, UR5, RZ, P1, !PT ;  /* 0x000000051c037c10 */ /* 0x000fe20008ffe4ff */
[----:B------:R-:W-:-:S04]  /*a4f0*/  ULDC.64 UR4, c[0x0][0x418] ;  /* 0x0001060000047ab9 */ /* 0x000fc80000000a00 */
[----:B------:R-:W-:Y:S01]  /*a500*/  @P2 LOP3.LUT R23, R23, 0x40, RZ, 0xfc, !PT ;  /* 0x0000004017172812 */ /* 0x000fe200078efcff */
[----:B------:R1:W5:Y:S05]  /*a510*/  @P2 LDG.E R35, desc[UR36][R2.64] ;  /* 0x0000002402232981 */ /* 0x00036a000c1e1900 */
[----:B------:R-:W-:-:S04]  /*a520*/  @P0 IADD3 R4, P1, R25, UR6, RZ ;  /* 0x0000000619040c10 */ /* 0x000fc8000ff3e0ff */
[----:B------:R-:W-:-:S05]  /*a530*/  @P0 IADD3.X R5, R28, UR7, RZ, P1, !PT ;  /* 0x000000071c050c10 */ /* 0x000fca0008ffe4ff */
        /* <DEDUP_REMOVED lines=11> */
[----:B-1----:R-:W-:-:S05]  /*a5f0*/  IMAD.U32 R0, RZ, RZ, UR4 ;  /* 0x00000004ff007e24 */ /* 0x002fca000f8e00ff */
[----:B------:R0:W-:Y:S01]  /*a600*/  STL [R1+0x8], R0 ;  /* 0x0000080001007387 */ /* 0x0001e20000100800 */
[----:B------:R-:W-:Y:S05]  /*a610*/  @!P2 BRA `(.L_x_1164) ;  /* 0x000000000010a947 */ /* 0x000fea0003800000 */
[----:B------:R-:W2:Y:S04]  /*a620*/  LDG.E R5, desc[UR36][R2.64] ;  /* 0x0000002402057981 */ /* 0x000ea8000c1e1900 */
[----:B0-----:R-:W2:Y:S02]  /*a630*/  LDG.E R0, desc[UR36][R2.64+0x4] ;  /* 0x0000042402007981 */ /* 0x001ea4000c1e1900 */
[----:B--2---:R-:W-:-:S05]  /*a640*/  IMAD.IADD R0, R0, 0x1, -R5 ;  /* 0x0000000100007824 */ /* 0x004fca00078e0a05 */
[----:B------:R2:W-:Y:S02]  /*a650*/  STL [R1+0x8], R0 ;  /* 0x0000080001007387 */ /* 0x0005e40000100800 */
.L_x_1164:
        /* <DEDUP_REMOVED lines=9> */
.L_x_1165:
[----:B------:R-:W-:Y:S02]  /*a6f0*/  ULDC.64 UR4, c[0x0][0xb00] ;  /* 0x0002c00000047ab9 */ /* 0x000fe40000000a00 */
[----:B------:R-:W-:-:S04]  /*a700*/  ISETP.NE.U32.AND P0, PT, RZ, UR4, PT ;  /* 0x00000004ff007c0c */ /* 0x000fc8000bf05070 */
[----:B------:R-:W-:-:S13]  /*a710*/  ISETP.NE.AND.EX P0, PT, RZ, UR5, PT, P0 ;  /* 0x00000005ff007c0c */ /* 0x000fda000bf05300 */
[----:B------:R-:W-:Y:S05]  /*a720*/  @!P0 BRA `(.L_x_1166) ;  /* 0x0000000000148947 */ /* 0x000fea0003800000 */
[----:B-1----:R-:W1:Y:S02]  /*a730*/  LDC.64 R2, c[0x0][0xb00] ;  /* 0x0002c000ff027b82 */ /* 0x002e640000000a00 */
[----:B-1----:R-:W-:-:S05]  /*a740*/  IMAD.WIDE R2, R29, 0x4, R2 ;  /* 0x000000041d027825 */ /* 0x002fca00078e0202 */
[----:B------:R-:W3:Y:S04]  /*a750*/  LDG.E R7, desc[UR36][R2.64] ;  /* 0x0000002402077981 */ /* 0x000ee8000c1e1900 */
[----:B0-2---:R-:W3:Y:S02]  /*a760*/  LDG.E R0, desc[UR36][R2.64+0x4] ;  /* 0x0000042402007981 */ /* 0x005ee4000c1e1900 */
[----:B---3--:R-:W-:-:S07]  /*a770*/  IMAD.IADD R7, R0, 0x1, -R7 ;  /* 0x0000000100077824 */ /* 0x008fce00078e0a07 */
.L_x_1166:
[----:B-----5:R-:W-:Y:S01]  /*a780*/  IMAD.IADD R33, R7, 0x1, -R32 ;  /* 0x0000000107217824 */ /* 0x020fe200078e0a20 */
[----:B------:R-:W-:Y:S03]  /*a790*/  BSSY B7, `(.L_x_1167) ;  /* 0x000040f000077945 */ /* 0x000fe60003800000 */
[C---:B012---:R-:W-:Y:S01]  /*a7a0*/  VIADD R0, R33.reuse, 0x5f ;  /* 0x0000005f21007836 */ /* 0x047fe20000000000 */
[----:B------:R0:W-:Y:S01]  /*a7b0*/  STL [R1], R33 ;  /* 0x0000002101007387 */ /* 0x0001e20000100800 */
[----:B------:R-:W-:Y:S02]  /*a7c0*/  ISETP.GT.AND P0, PT, R33, RZ, PT ;  /* 0x000000ff2100720c */ /* 0x000fe40003f04270 */
[----:B------:R-:W-:-:S05]  /*a7d0*/  IMAD.HI R0, R0, 0x2aaaaaab, RZ ;  /* 0x2aaaaaab00007827 */ /* 0x000fca00078e02ff */
[----:B------:R-:W-:-:S04]  /*a7e0*/  SHF.R.U32.HI R3, RZ, 0x1f, R0 ;  /* 0x0000001fff037819 */ /* 0x000fc80000011600 */
        /* <DEDUP_REMOVED lines=10> */
[----:B0-----:R-:W1:Y:S02]  /*a890*/  FLO.U32 R0, UR4 ;  /* 0x0000000400007d00 */ /* 0x001e6400080e0000 */
[----:B-1----:R-:W-:-:S06]  /*a8a0*/  ISETP.EQ.U32.AND P0, PT, R0, R5, PT ;  /* 0x000000050000720c */ /* 0x002fcc0003f02070 */
[----:B------:R-:W2:Y:S07]  /*a8b0*/  POPC R5, UR4 ;  /* 0x0000000400057d09 */ /* 0x000eae0008000000 */
[----:B--2---:R-:W2:Y:S01]  /*a8c0*/  @P0 ATOMG.E.ADD.STRONG.GPU PT, R3, desc[UR36][R2.64], R5 ;  /* 0x00000005020309a8 */ /* 0x004ea200081ee1e4 */
[----:B------:R-:W0:Y:S02]  /*a8d0*/  S2R R4, SR_LTMASK ;  /* 0x0000000000047919 */ /* 0x000e240000003900 */
[----:B0-----:R-:W-:-:S04]  /*a8e0*/  LOP3.LUT R4, R4, UR4, RZ, 0xc0, !PT ;  /* 0x0000000404047c12 */ /* 0x001fc8000f8ec0ff */
[----:B------:R-:W0:Y:S01]  /*a8f0*/  POPC R7, R4 ;  /* 0x0000000400077309 */ /* 0x000e220000000000 */
[----:B--2---:R-:W0:Y:S02]  /*a900*/  SHFL.IDX PT, R0, R3, R0, 0x1f ;  /* 0x00001f0003007589 */ /* 0x004e2400000e0000 */
[----:B0-----:R-:W-:Y:S01]  /*a910*/  IADD3 R16, R0, UR39, R7 ;  /* 0x0000002700107c10 */ /* 0x001fe2000fffe007 */
[----:B------:R-:W-:Y:S06]  /*a920*/  BRA `(.L_x_1169) ;  /* 0x0000003c00d47947 */ /* 0x000fec0003800000 */
.L_x_1168:
[----:B0-----:R-:W-:Y:S01]  /*a930*/  VIADD R0, R22, 0x1c400 ;  /* 0x0001c40016007836 */ /* 0x001fe20000000000 */
        /* <DEDUP_REMOVED lines=8> */
[----:B------:R-:W-:Y:S01]  /*a9c0*/  MOV R8, 0x70 ;  /* 0x0000007000087802 */ /* 0x000fe20000000f00 */
[----:B------:R-:W0:Y:S01]  /*a9d0*/  LDC.64 R2, c[0x4][R2] ;  /* 0x0100000002027b82 */ /* 0x000e220000000a00 */
[----:B------:R-:W-:Y:S02]  /*a9e0*/  IMAD.U32 R5, RZ, RZ, UR7 ;  /* 0x00000007ff057e24 */ /* 0x000fe4000f8e00ff */
[----:B------:R-:W-:Y:S02]  /*a9f0*/  IMAD.U32 R6, RZ, RZ, UR8 ;  /* 0x00000008ff067e24 */ /* 0x000fe4000f8e00ff */
[----:B------:R-:W-:-:S02]  /*aa00*/  IMAD.U32 R7, RZ, RZ, UR9 ;  /* 0x00000009ff077e24 */ /* 0x000fc4000f8e00ff */
[----:B------:R-:W-:Y:S02]  /*aa10*/  IMAD.U32 R10, RZ, RZ, UR4 ;  /* 0x00000004ff0a7e24 */ /* 0x000fe4000f8e00ff */
[----:B------:R-:W-:Y:S02]  /*aa20*/  IMAD.U32 R11, RZ, RZ, UR5 ;  /* 0x00000005ff0b7e24 */ /* 0x000fe4000f8e00ff */
[----:B------:R-:W-:Y:S02]  /*aa30*/  IMAD.MOV.U32 R12, RZ, RZ, 0x1 ;  /* 0x00000001ff0c7424 */ /* 0x000fe400078e00ff */
[----:B------:R-:W-:-:S07]  /*aa40*/  IMAD.MOV.U32 R13, RZ, RZ, RZ ;  /* 0x000000ffff0d7224 */ /* 0x000fce00078e00ff */
[----:B------:R-:W-:-:S07]  /*aa50*/  LEPC R20, `(.L_x_1171) ;  /* 0x000000001014794e */ /* 0x000fce0000000000 */
[----:B0-----:R-:W-:Y:S05]  /*aa60*/  CALL.ABS.NOINC R2 ;  /* 0x0000000002007343 */ /* 0x001fea0003c00000 */
.L_x_1171:
[----:B------:R-:W-:Y:S05]  /*aa70*/  BSYNC B6 ;  /* 0x0000000000067941 */ /* 0x000fea0003800000 */
.L_x_1170:
        /* <DEDUP_REMOVED lines=8> */
[----:B------:R0:W1:Y:S01]  /*ab00*/  LDC.64 R2, c[0x4][R31] ;  /* 0x010000001f027b82 */ /* 0x0000620000000a00 */
        /* <DEDUP_REMOVED lines=11> */
.L_x_1174:
[----:B------:R0:W1:Y:S01]  /*abc0*/  LDC.64 R2, c[0x4][R31] ;  /* 0x010000001f027b82 */ /* 0x0000620000000a00 */
[----:B------:R-:W-:Y:S01]  /*abd0*/  ULDC.64 UR6, c[0x4][0x98] ;  /* 0x0100260000067ab9 */ /* 0x000fe20000000a00 */
[----:B------:R-:W-:Y:S01]  /*abe0*/  ULDC.64 UR8, c[0x4][0xa0] ;  /* 0x0100280000087ab9 */ /* 0x000fe20000000a00 */
[----:B------:R-:W-:Y:S01]  /*abf0*/  ULDC.64 UR4, c[0x4][0x18] ;  /* 0x0100060000047ab9 */ /* 0x000fe20000000a00 */
[----:B------:R-:W-:Y:S01]  /*ac00*/  IMAD.U32 R4, RZ, RZ, UR6 ;  /* 0x00000006ff047e24 */ /* 0x000fe2000f8e00ff */
[----:B------:R-:W-:Y:S01]  /*ac10*/  MOV R10, UR4 ;  /* 0x00000004000a7c02 */ /* 0x000fe20008000f00 */
        /* <DEDUP_REMOVED lines=9> */
.L_x_1173:
[----:B------:R-:W-:Y:S05]  /*acb0*/  BSYNC B6 ;  /* 0x0000000000067941 */ /* 0x000fea0003800000 */
.L_x_1172:
[----:B------:R-:W2:Y:S01]  /*acc0*/  LDL R31, [R1+0x1c] ;  /* 0x00001c00011f7983 */ /* 0x000ea20000100800 */
[----:B------:R-:W-:Y:S01]  /*acd0*/  ULDC.64 UR4, c[0x0][0xaf0] ;  /* 0x0002bc0000047ab9 */ /* 0x000fe20000000a00 */
[----:B------:R-:W0:Y:S01]  /*ace0*/  LDC R9, c[0x0][0x430] ;  /* 0x00010c00ff097b82 */ /* 0x000e220000000800 */
[----:B------:R-:W-:Y:S01]  /*acf0*/  ISETP.NE.U32.AND P0, PT, RZ, UR4, PT ;  /* 0x00000004ff007c0c */ /* 0x000fe2000bf05070 */
[----:B------:R-:W1:Y:S03]  /*ad00*/  S2R R20, SR_TID.X ;  /* 0x0000000000147919 */ /* 0x000e660000002100 */
[----:B------:R-:W-:-:S13]  /*ad10*/  ISETP.NE.AND.EX P0, PT, RZ, UR5, PT, P0 ;  /* 0x00000005ff007c0c */ /* 0x000fda000bf05300 */
[----:B------:R-:W-:Y:S01]  /*ad20*/  @P0 IADD3 R2, P1, R25, UR4, RZ ;  /* 0x0000000419020c10 */ /* 0x000fe2000ff3e0ff */
[----:B------:R-:W3:Y:S01]  /*ad30*/  S2R R21, SR_TID.X ;  /* 0x0000000000157919 */ /* 0x000ee20000002100 */
[----:B------:R-:W-:Y:S02]  /*ad40*/  ULDC UR4, c[0x0][0x320] ;  /* 0x0000c80000047ab9 */ /* 0x000fe40000000800 */
[----:B------:R-:W-:-:S05]  /*ad50*/  @P0 IADD3.X R3, R28, UR5, RZ, P1, !PT ;  /* 0x000000051c030c10 */ /* 0x000fca0008ffe4ff */
[----:B------:R4:W4:Y:S01]  /*ad60*/  @P0 LDG.E R29, desc[UR36][R2.64] ;  /* 0x00000024021d0981 */ /* 0x000922000c1e1900 */
[----:B0-----:R-:W-:Y:S01]  /*ad70*/  ISETP.NE.AND P2, PT, R9, 0x1, PT ;  /* 0x000000010900780c */ /* 0x001fe20003f45270 */
[----:B------:R-:W-:Y:S01]  /*ad80*/  IMAD.MOV.U32 R36, RZ, RZ, RZ ;  /* 0x000000ffff247224 */ /* 0x000fe200078e00ff */
[----:B------:R-:W-:Y:S02]  /*ad90*/  LOP3.LUT R23, R23, 0xffff7fff, RZ, 0xc0, !PT ;  /* 0xffff7fff17177812 */ /* 0x000fe400078ec0ff */
[----:B-1----:R-:W-:-:S04]  /*ada0*/  LOP3.LUT R20, R20, 0x7f, RZ, 0xc0, !PT ;  /* 0x0000007f14147812 */ /* 0x002fc800078ec0ff */
[----:B------:R-:W-:-:S05]  /*adb0*/  SHF.R.U32.HI R0, RZ, 0x3, R20 ;  /* 0x00000003ff007819 */ /* 0x000fca0000011614 */
[----:B------:R-:W0:Y:S01]  /*adc0*/  @P2 LDC R4, c[0x0][0x434] ;  /* 0x00010d00ff042b82 */ /* 0x000e220000000800 */
[----:B------:R-:W-:-:S07]  /*add0*/  @P2 LOP3.LUT R23, R23, 0x8000, RZ, 0xfc, !PT ;  /* 0x0000800017172812 */ /* 0x000fce00078efcff */
[----:B------:R-:W1:Y:S01]  /*ade0*/  @P2 LDC R5, c[0x0][0x438] ;  /* 0x00010e00ff052b82 */ /* 0x000e620000000800 */
[----:B---3--:R-:W-:-:S05]  /*adf0*/  IMAD.SHL.U32 R20, R21, 0x10, RZ ;  /* 0x0000001015147824 */ /* 0x008fca00078e00ff */
[----:B------:R-:W-:Y:S02]  /*ae00*/  LOP3.LUT R20, R0, 0x70, R20, 0xf8, !PT ;  /* 0x0000007000147812 */ /* 0x000fe400078ef814 */
[----:B------:R-:W-:Y:S01]  /*ae10*/  LOP3.LUT R23, R23, 0xffffffef, RZ, 0xc0, !PT ;  /* 0xffffffef17177812 */ /* 0x000fe200078ec0ff */
[----:B------:R-:W-:Y:S01]  /*ae20*/  UMOV UR5, 0xffffffff ;  /* 0xffffffff00057882 */ /* 0x000fe20000000000 */
[----:B--2---:R-:W-:Y:S02]  /*ae30*/  VIADD R8, R31, 0xffffffff ;  /* 0xffffffff1f087836 */ /* 0x004fe40000000000 */
[----:B------:R-:W2:Y:S02]  /*ae40*/  S2R R31, SR_TID.X ;  /* 0x00000000001f7919 */ /* 0x000ea40000002100 */
[----:B------:R-:W-:-:S05]  /*ae50*/  IMAD R37, R8, 0x60, R20 ;  /* 0x0000006008257824 */ /* 0x000fca00078e0214 */
[C---:B------:R-:W-:Y:S01]  /*ae60*/  ISETP.GE.AND P0, PT, R37.reuse, R33, PT ;  /* 0x000000212500720c */ /* 0x040fe20003f06270 */
[----:B------:R-:W-:-:S03]  /*ae70*/  IMAD.IADD R37, R37, 0x1, R32 ;  /* 0x0000000125257824 */ /* 0x000fc600078e0220 */
[----:B------:R-:W-:Y:S01]  /*ae80*/  ISETP.GT.U32.OR P0, PT, R20, 0x5f, P0 ;  /* 0x0000005f1400780c */ /* 0x000fe20000704470 */
[----:B0-----:R-:W-:-:S04]  /*ae90*/  @P2 IMAD.HI.U32 R4, R37, R4, RZ ;  /* 0x0000000425042227 */ /* 0x001fc800078e00ff */
[----:B------:R-:W-:Y:S01]  /*aea0*/  IMAD.MOV.U32 R0, RZ, RZ, R37 ;  /* 0x000000ffff007224 */ /* 0x000fe200078e0025 */
[----:B-1----:R-:W-:-:S07]  /*aeb0*/  @P2 SHF.R.U32.HI R0, RZ, R5, R4 ;  /* 0x00000005ff002219 */ /* 0x002fce0000011604 */
[----:B------:R-:W0:Y:S01]  /*aec0*/  @!P0 LDC.64 R4, c[0x0][0x428] ;  /* 0x00010a00ff048b82 */ /* 0x000e220000000a00 */
[--C-:B----4-:R-:W-:Y:S01]  /*aed0*/  @!P0 SHF.R.S32.HI R3, RZ, 0x1f, R0.reuse ;  /* 0x0000001fff038819 */ /* 0x110fe20000011400 */
[----:B------:R-:W-:Y:S01]  /*aee0*/  @!P0 IMAD.MOV.U32 R2, RZ, RZ, R0 ;  /* 0x000000ffff028224 */ /* 0x000fe200078e0000 */
[----:B------:R-:W-:-:S05]  /*aef0*/  SHF.R.S32.HI R33, RZ, 0x1f, R29 ;  /* 0x0000001fff217819 */ /* 0x000fca000001141d */
[----:B------:R-:W1:Y:S01]  /*af00*/  @!P0 LDC.64 R6, c[0x0][0x418] ;  /* 0x00010600ff068b82 */ /* 0x000e620000000a00 */
[----:B--2---:R-:W-:-:S05]  /*af10*/  IMAD.SHL.U32 R31, R31, 0x8, RZ ;  /* 0x000000081f1f7824 */ /* 0x004fca00078e00ff */
[----:B------:R-:W-:-:S04]  /*af20*/  LOP3.LUT R31, R31, 0x38, RZ, 0xc0, !PT ;  /* 0x000000381f1f7812 */ /* 0x000fc800078ec0ff */
[----:B------:R-:W-:Y:S01]  /*af30*/  LOP3.LUT R11, R31, 0x40, RZ, 0xfc, !PT ;  /* 0x000000401f0b7812 */ /* 0x000fe200078efcff */
[----:B0-----:R-:W-:-:S03]  /*af40*/  @!P0 IMAD.WIDE.U32 R2, R29, R4, R2 ;  /* 0x000000041d028225 */ /* 0x001fc600078e0002 */
[----:B------:R-:W-:Y:S01]  /*af50*/  ISETP.GE.AND P3, PT, R11, UR4, PT ;  /* 0x000000040b007c0c */ /* 0x000fe2000bf66270 */
[----:B------:R-:W-:-:S04]  /*af60*/  @!P0 IMAD R4, R33, R4, RZ ;  /* 0x0000000421048224 */ /* 0x000fc800078e02ff */
[----:B------:R-:W-:Y:S01]  /*af70*/  @!P0 IMAD R5, R29, R5, R4 ;  /* 0x000000051d058224 */ /* 0x000fe200078e0204 */
[----:B-1----:R-:W-:-:S03]  /*af80*/  @!P0 LEA R6, P1, R2, R6, 0x2 ;  /* 0x0000000602068211 */ /* 0x002fc600078210ff */
[----:B------:R-:W-:Y:S01]  /*af90*/  @!P0 IMAD.IADD R5, R3, 0x1, R5 ;  /* 0x0000000103058824 */ /* 0x000fe200078e0205 */
[----:B------:R-:W-:-:S03]  /*afa0*/  LOP3.LUT R10, R31, 0x80, RZ, 0xfc, !PT ;  /* 0x000000801f0a7812 */ /* 0x000fc600078efcff */
[----:B------:R-:W-:Y:S02]  /*afb0*/  @P3 LOP3.LUT R23, R23, 0x10, RZ, 0xfc, !PT ;  /* 0x0000001017173812 */ /* 0x000fe400078efcff */
[----:B------:R-:W-:Y:S02]  /*afc0*/  @!P0 LEA.HI.X R7, R2, R7, R5, 0x2, P1 ;  /* 0x0000000702078211 */ /* 0x000fe400008f1405 */
[----:B------:R-:W-:Y:S01]  /*afd0*/  ISETP.GE.AND P1, PT, R10, UR4, PT ;  /* 0x000000040a007c0c */ /* 0x000fe2000bf26270 */
[----:B------:R-:W-:Y:S01]  /*afe0*/  IMAD.MOV R0, RZ, RZ, -R0 ;  /* 0x000000ffff007224 */ /* 0x000fe200078e0a00 */
[----:B------:R-:W-:Y:S01]  /*aff0*/  ISETP.GE.AND P2, PT, R31, UR4, PT ;  /* 0x000000041f007c0c */ /* 0x000fe2000bf46270 */
[----:B------:R0:W5:Y:S01]  /*b000*/  @!P0 LDG.E R36, desc[UR36][R6.64] ;  /* 0x0000002406248981 */ /* 0x000162000c1e1900 */
[----:B------:R-:W-:Y:S01]  /*b010*/  LOP3.LUT R23, R23, 0xfffffffe, RZ, 0xc0, !PT ;  /* 0xfffffffe17177812 */ /* 0x000fe200078ec0ff */
[----:B------:R-:W-:Y:S01]  /*b020*/  IMAD R37, R9, R0, R37 ;  /* 0x0000000009257224 */ /* 0x000fe200078e0225 */
[----:B------:R-:W-:-:S02]  /*b030*/  LOP3.LUT R9, R31, 0xc0, RZ, 0xfc, !PT ;  /* 0x000000c01f097812 */ /* 0x000fc400078efcff */
[----:B------:R-:W-:Y:S02]  /*b040*/  LOP3.LUT R23, R23, 0xfffffff7, RZ, 0xc0, !PT ;  /* 0xfffffff717177812 */ /* 0x000fe400078ec0ff */
[----:B------:R-:W-:-:S03]  /*b050*/  ISETP.GE.AND P0, PT, R9, UR4, PT ;  /* 0x0000000409007c0c */ /* 0x000fc6000bf06270 */
[----:B------:R-:W-:-:S04]  /*b060*/  @P1 LOP3.LUT R23, R23, 0x8, RZ, 0xfc, !PT ;  /* 0x0000000817171812 */ /* 0x000fc800078efcff */
[----:B------:R-:W-:-:S04]  /*b070*/  @P2 LOP3.LUT R23, R23, 0x1, RZ, 0xfc, !PT ;  /* 0x0000000117172812 */ /* 0x000fc800078efcff */
[----:B------:R-:W-:-:S04]  /*b080*/  LOP3.LUT R23, R23, 0xfffffffb, RZ, 0xc0, !PT ;  /* 0xfffffffb17177812 */ /* 0x000fc800078ec0ff */
[----:B------:R-:W-:Y:S01]  /*b090*/  @P0 LOP3.LUT R23, R23, 0x4, RZ, 0xfc, !PT ;  /* 0x0000000417170812 */ /* 0x000fe200078efcff */
[----:B0-----:R-:W-:Y:S06]  /*b0a0*/  BRA.DIV UR5, `(.L_x_1175) ;  /* 0x0000004605f47947 */ /* 0x001fec000b800000 */
.L_x_1248:
[----:B------:R-:W-:Y:S01]  /*b0b0*/  IMAD.U32 R0, RZ, RZ, UR38 ;  /* 0x00000026ff007e24 */ /* 0x000fe2000f8e00ff */
[----:B------:R-:W-:Y:S02]  /*b0c0*/  SEL R2, RZ, 0x1, P2 ;  /* 0x00000001ff027807 */ /* 0x000fe40001000000 */
[----:B------:R-:W-:Y:S02]  /*b0d0*/  ISETP.GT.U32.AND P1, PT, R20, 0x5f, PT ;  /* 0x0000005f1400780c */ /* 0x000fe40003f24070 */
[----:B------:R-:W-:Y:S01]  /*b0e0*/  ISETP.NE.AND P0, PT, R0, 0x3, PT ;  /* 0x000000030000780c */ /* 0x000fe20003f05270 */
[----:B------:R0:W-:Y:S01]  /*b0f0*/  STL [R1+0x20], R2 ;  /* 0x0000200201007387 */ /* 0x0001e20000100800 */
[----:B------:R-:W-:Y:S02]  /*b100*/  LOP3.LUT R23, R23, 0xfffffbff, RZ, 0xc0, !PT ;  /* 0xfffffbff17177812 */ /* 0x000fe400078ec0ff */
[----:B------:R-:W-:-:S09]  /*b110*/  SHF.R.S32.HI R28, RZ, 0x1f, R18 ;  /* 0x0000001fff1c7819 */ /* 0x000fd20000011412 */
[----:B------:R-:W-:-:S04]  /*b120*/  @P0 LOP3.LUT R23, R23, 0x400, RZ, 0xfc, !PT ;  /* 0x0000040017170812 */ /* 0x000fc800078efcff */
[----:B------:R-:W-:-:S04]  /*b130*/  LOP3.LUT R23, R23, 0xffffffdf, RZ, 0xc0, !PT ;  /* 0xffffffdf17177812 */ /* 0x000fc800078ec0ff */
[----:B------:R-:W-:Y:S01]  /*b140*/  @P1 LOP3.LUT R23, R23, 0x20, RZ, 0xfc, !PT ;  /* 0x0000002017171812 */ /* 0x000fe200078efcff */
[----:B0-----:R-:W-:Y:S06]  /*b150*/  @!P0 BRA `(.L_x_1176) ;  /* 0x0000000000048947 */ /* 0x001fec0003800000 */
[----:B------:R-:W-:Y:S01]  /*b160*/  BPT.TRAP 0x1 ;  /* 0x000000040000795c */ /* 0x000fe20000300000 */
.L_x_1176:
[----:B------:R-:W-:Y:S01]  /*b170*/  IMAD R25, R24, 0x8, R22 ;  /* 0x0000000818197824 */ /* 0x000fe200078e0216 */
[----:B------:R-:W-:Y:S01]  /*b180*/  SHF.L.U32 R0, R27, 0x1f, RZ ;  /* 0x0000001f1b007819 */ /* 0x000fe200000006ff */
[----:B------:R-:W-:Y:S03]  /*b190*/  BSSY B0, `(.L_x_1177) ;  /* 0x0000003000007945 */ /* 0x000fe60003800000 */
[----:B------:R-:W0:Y:S02]  /*b1a0*/  SYNCS.PHASECHK.TRANS64.TRYWAIT P0, [R25+URZ+0x32440], R0 ;  /* 0x03244000190075a7 */ /* 0x000e24000800017f */
[----:B0-----:R-:W-:Y:S05]  /*b1b0*/  @!P0 BRA `(.L_x_1178) ;  /* 0x0000004400e08947 */ /* 0x001fea0003800000 */
.L_x_1249:
[----:B------:R-:W-:Y:S05]  /*b1c0*/  BSYNC B0 ;  /* 0x0000000000007941 */ /* 0x000fea0003800000 */
.L_x_1177:
[----:B------:R-:W2:Y:S01]  /*b1d0*/  LDL R7, [R1] ;  /* 0x0000000001077983 */ /* 0x000ea20000100800 */
[----:B0-----:R-:W-:Y:S01]  /*b1e0*/  SHF.R.S32.HI R0, RZ, 0x1f, R37 ;  /* 0x0000001fff007819 */ /* 0x001fe20000011425 */
[----:B------:R-:W-:Y:S01]  /*b1f0*/  ULDC.64 UR4, c[0x0][0x300] ;  /* 0x0000c00000047ab9 */ /* 0x000fe20000000a00 */
[----:B-----5:R-:W-:Y:S01]  /*b200*/  SHF.R.S32.HI R4, RZ, 0x1f, R36 ;  /* 0x0000001fff047819 */ /* 0x020fe20000011424 */
[----:B------:R-:W-:Y:S01]  /*b210*/  IMAD.WIDE.U32 R2, R37, UR4, RZ ;  /* 0x0000000425027c25 */ /* 0x000fe2000f8e00ff */
[----:B------:R-:W-:Y:S01]  /*b220*/  LOP3.LUT R23, R23, 0xfffffffd, RZ, 0xc0, !PT ;  /* 0xfffffffd17177812 */ /* 0x000fe200078ec0ff */
[----:B------:R0:W-:Y:S04]  /*b230*/  STL [R1+0x10], R0 ;  /* 0x0000100001007387 */ /* 0x0001e80000100800 */
        /* <DEDUP_REMOVED lines=9> */
[----:B------:R-:W-:-:S04]  /*b2d0*/  ULDC.64 UR4, c[0x0][0x308] ;  /* 0x0000c20000047ab9 */ /* 0x000fc80000000a00 */
[----:B------:R-:W-:Y:S01]  /*b2e0*/  IADD3 R3, R3, R0, RZ ;  /* 0x0000000003037210 */ /* 0x000fe20007ffe0ff */
[----:B------:R-:W-:-:S04]  /*b2f0*/  IMAD R0, R28, UR4, RZ ;  /* 0x000000041c007c24 */ /* 0x000fc8000f8e02ff */
[C---:B------:R-:W-:Y:S02]  /*b300*/  IMAD R0, R18.reuse, UR5, R0 ;  /* 0x0000000512007c24 */ /* 0x040fe4000f8e0200 */
[----:B------:R-:W-:Y:S01]  /*b310*/  IMAD.WIDE.U32 R2, R18, UR4, R2 ;  /* 0x0000000412027c25 */ /* 0x000fe2000f8e0002 */
        /* <DEDUP_REMOVED lines=9> */
[----:B--2---:R-:W-:-:S02]  /*b3b0*/  IMAD R31, R8, -0x60, R7 ;  /* 0xffffffa0081f7824 */ /* 0x004fc400078e0207 */
[----:B0-----:R-:W-:Y:S02]  /*b3c0*/  IMAD.SHL.U32 R7, R5, 0x8, RZ ;  /* 0x0000000805077824 */ /* 0x001fe400078e00ff */
[----:B------:R-:W-:Y:S02]  /*b3d0*/  IMAD.IADD R31, R31, 0x1, -R6 ;  /* 0x000000011f1f7824 */ /* 0x000fe400078e0a06 */
[----:B------:R-:W-:Y:S01]  /*b3e0*/  IMAD R5, R24, 0x1800, R30 ;  /* 0x0000180018057824 */ /* 0x000fe200078e021e */
[----:B------:R-:W-:Y:S02]  /*b3f0*/  LOP3.LUT R7, R7, 0x38, RZ, 0xc0, !PT ;  /* 0x0000003807077812 */ /* 0x000fe400078ec0ff */
[----:B------:R-:W-:Y:S02]  /*b400*/  ISETP.GE.AND P0, PT, R31, 0x1, PT ;  /* 0x000000011f00780c */ /* 0x000fe40003f06270 */
        /* <DEDUP_REMOVED lines=55> */
.L_x_1263:
        /* <DEDUP_REMOVED lines=10> */
.L_x_1180:
[----:B------:R-:W-:Y:S02]  /*b820*/  PLOP3.LUT P1, PT, P1, P0, PT, 0xa2, 0x0 ;  /* 0x000000000000781c */ /* 0x000fe40000f21472 */
[----:B------:R-:W-:-:S08]  /*b830*/  @P0 R2UR P1, UR4, R25 ;  /* 0x00000000190402ca */ /* 0x000fd00000020000 */
[----:B------:R-:W-:-:S05]  /*b840*/  @P0 PLOP3.LUT P0, PT, P1, PT, PT, 0x80, 0x0 ;  /* 0x000000000000081c */ /* 0x000fca0000f0f070 */
[----:B------:R-:W-:Y:S01]  /*b850*/  @!P1 SYNCS.ARRIVE.TRANS64.RED.A0T1 RZ, [UR4+0x32430], RZ ;  /* 0x032430ffffff99a7 */ /* 0x000fe20008200404 */
[----:B------:R-:W-:Y:S07]  /*b860*/  @!P1 ARRIVES.LDGSTSBAR.64.TRANSCNT [UR4+0x32430] ;  /* 0x03243000ff0099b0 */ /* 0x000fee0008000a84 */
[----:B------:R-:W-:Y:S05]  /*b870*/  @P0 BRA.U.ANY `(.L_x_1180) ;  /* 0xfffffffd00e80947 */ /* 0x000fea000393ffff */
[----:B------:R-:W-:Y:S01]  /*b880*/  NOP ;  /* 0x0000000000007918 */ /* 0x000fe20000000000 */
[----:B------:R-:W-:-:S13]  /*b890*/  LOP3.LUT P2, RZ, R23, 0x400, RZ, 0xc0, !PT ;  /* 0x0000040017ff7812 */ /* 0x000fda000784c0ff */
[----:B------:R-:W-:Y:S05]  /*b8a0*/  @!P2 BRA `(.L_x_1181) ;  /* 0x000000000004a947 */ /* 0x000fea0003800000 */
[----:B------:R-:W-:Y:S01]  /*b8b0*/  BPT.TRAP 0x1 ;  /* 0x000000040000795c */ /* 0x000fe20000300000 */
.L_x_1181:
[----:B------:R1:W5:Y:S01]  /*b8c0*/  LDL.LU R0, [R1+0x4] ;  /* 0x0000040001007983 */ /* 0x0003620000300800 */
[----:B------:R-:W-:Y:S01]  /*b8d0*/  LOP3.LUT P0, RZ, R23, 0x40, RZ, 0xc0, !PT ;  /* 0x0000004017ff7812 */ /* 0x000fe2000780c0ff */
[----:B------:R1:W-:-:S12]  /*b8e0*/  SYNCS.ARRIVE.TRANS64.A1T0 RZ, [R25+URZ+0x32430], RZ ;  /* 0x032430ff19ff79a7 */ /* 0x0003d8000810003f */
[----:B------:R-:W-:Y:S05]  /*b8f0*/  WARPSYNC.ALL ;  /* 0x0000000000007948 */ /* 0x000fea0003800000 */
[----:B------:R-:W-:Y:S01]  /*b900*/  SEL R34, R34, RZ, !P0 ;  /* 0x000000ff22227207 */ /* 0x000fe20004000000 */
[----:B------:R-:W-:Y:S01]  /*b910*/  BSSY B6, `(.L_x_1182) ;  /* 0x0000019000067945 */ /* 0x000fe20003800000 */
[----:B------:R-:W-:Y:S01]  /*b920*/  BAR.SYNC.DEFER_BLOCKING 0x8, 0x180 ;  /* 0x0206000000007b1d */ /* 0x000fe20000010000 */
[----:B-----5:R-:W-:-:S05]  /*b930*/  SEL R0, R0, RZ, !P0 ;  /* 0x000000ff00007207 */ /* 0x020fca0004000000 */
[----:B------:R2:W-:Y:S02]  /*b940*/  STL [R1+0xc], R0 ;  /* 0x00000c0001007387 */ /* 0x0005e40000100800 */
[----:B--2---:R-:W-:-:S05]  /*b950*/  VIADD R0, R22, 0x18400 ;  /* 0x0001840016007836 */ /* 0x004fca0000000000 */
[----:B------:R-:W-:Y:S02]  /*b960*/  LOP3.LUT P0, RZ, R0, 0x3ff, RZ, 0xc0, !PT ;  /* 0x000003ff00ff7812 */ /* 0x000fe4000780c0ff */
[----:B------:R-:W-:-:S05]  /*b970*/  SHF.R.S32.HI R0, RZ, 0x1f, R35 ;  /* 0x0000001fff007819 */ /* 0x000fca0000011423 */
[----:B------:R2:W-:Y:S06]  /*b980*/  STL [R1+0x4], R0 ;  /* 0x0000040001007387 */ /* 0x0005ec0000100800 */
[----:B------:R-:W-:Y:S05]  /*b990*/  @!P0 BRA `(.L_x_1183) ;  /* 0x0000000000408947 */ /* 0x000fea0003800000 */
[----:B0-----:R-:W-:Y:S01]  /*b9a0*/  MOV R2, 0x0 ;  /* 0x0000000000027802 */ /* 0x001fe20000000f00 */
[----:B------:R-:W-:Y:S01]  /*b9b0*/  ULDC.64 UR6, c[0x4][0x98] ;  /* 0x0100260000067ab9 */ /* 0x000fe20000000a00 */
[----:B------:R-:W-:Y:S01]  /*b9c0*/  ULDC.64 UR8, c[0x4][0xa0] ;  /* 0x0100280000087ab9 */ /* 0x000fe20000000a00 */
[----:B------:R-:W-:Y:S01]  /*b9d0*/  ULDC.64 UR4, c[0x4][0x20] ;  /* 0x0100080000047ab9 */ /* 0x000fe20000000a00 */
[----:B------:R-:W-:Y:S01]  /*b9e0*/  MOV R4, UR6 ;  /* 0x0000000600047c02 */ /* 0x000fe20008000f00 */
[----:B------:R-:W-:Y:S01]  /*b9f0*/  IMAD.U32 R5, RZ, RZ, UR7 ;  /* 0x00000007ff057e24 */ /* 0x000fe2000f8e00ff */
[----:B------:R-:W0:Y:S01]  /*ba00*/  LDC.64 R2, c[0x4][R2] ;  /* 0x0100000002027b82 */ /* 0x000e220000000a00 */
        /* <DEDUP_REMOVED lines=8> */
[----:B012---:R-:W-:Y:S05]  /*ba90*/  CALL.ABS.NOINC R2 ;  /* 0x0000000002007343 */ /* 0x007fea0003c00000 */
.L_x_1183:
[----:B------:R-:W-:Y:S05]  /*baa0*/  BSYNC B6 ;  /* 0x0000000000067941 */ /* 0x000fea0003800000 */
.L_x_1182:
[----:B------:R-:W3:Y:S01]  /*bab0*/  LDL R21, [R1+0x4] ;  /* 0x0000040001157983 */ /* 0x000ee20000100800 */
[----:B------:R-:W4:Y:S03]  /*bac0*/  LDC R7, c[0x0][0x448] ;  /* 0x00011200ff077b82 */ /* 0x000f260000000800 */
[----:B------:R-:W5:Y:S01]  /*bad0*/  LDL R20, [R1+0xc] ;  /* 0x00000c0001147983 */ /* 0x000f620000100800 */
[----:B------:R-:W-:Y:S01]  /*bae0*/  IMAD.SHL.U32 R4, R17, 0x80, RZ ;  /* 0x0000008011047824 */ /* 0x000fe200078e00ff */
[----:B------:R-:W-:Y:S01]  /*baf0*/  ULDC.64 UR4, c[0x0][0x298] ;  /* 0x0000a60000047ab9 */ /* 0x000fe20000000a00 */
[----:B------:R-:W-:Y:S01]  /*bb00*/  LOP3.LUT R23, R23, 0xfffeffff, RZ, 0xc0, !PT ;  /* 0xfffeffff17177812 */ /* 0x000fe200078ec0ff */
[----:B0-----:R-:W0:Y:S01]  /*bb10*/  S2R R2, SR_TID.X ;  /* 0x0000000000027919 */ /* 0x001e220000002100 */
[----:B--2---:R-:W2:Y:S01]  /*bb20*/  S2R R0, SR_TID.X ;  /* 0x0000000000007919 */ /* 0x004ea20000002100 */
[----:B------:R-:W1:Y:S01]  /*bb30*/  S2R R6, SR_TID.X ;  /* 0x0000000000067919 */ /* 0x000e620000002100 */
[----:B----4-:R-:W-:-:S13]  /*bb40*/  ISETP.NE.AND P0, PT, R7, 0x1, PT ;  /* 0x000000010700780c */ /* 0x010fda0003f05270 */
[----:B------:R-:W-:Y:S02]  /*bb50*/  @P0 LOP3.LUT R23, R23, 0x10000, RZ, 0xfc, !PT ;  /* 0x0001000017170812 */ /* 0x000fe400078efcff */
[----:B0-----:R-:W-:-:S04]  /*bb60*/  LOP3.LUT R2, R2, 0x7f, RZ, 0xc0, !PT ;  /* 0x0000007f02027812 */ /* 0x001fc800078ec0ff */
[----:B------:R-:W-:Y:S01]  /*bb70*/  SHF.R.U32.HI R2, RZ, 0x3, R2 ;  /* 0x00000003ff027819 */ /* 0x000fe20000011602 */
[----:B--2---:R-:W-:Y:S02]  /*bb80*/  IMAD.SHL.U32 R3, R0, 0x10, RZ ;  /* 0x0000001000037824 */ /* 0x004fe400078e00ff */
[----:B------:R-:W0:Y:S03]  /*bb90*/  @P0 LDC R0, c[0x0][0x44c] ;  /* 0x00011300ff000b82 */ /* 0x000e260000000800 */
[----:B------:R-:W-:-:S04]  /*bba0*/  LOP3.LUT R3, R2, 0x70, R3, 0xf8, !PT ;  /* 0x0000007002037812 */ /* 0x000fc800078ef803 */
[----:B------:R-:W-:Y:S01]  /*bbb0*/  LOP3.LUT R17, R3, R4, RZ, 0xfc, !PT ;  /* 0x0000000403117212 */ /* 0x000fe200078efcff */
[----:B------:R-:W2:Y:S04]  /*bbc0*/  @P0 LDC R2, c[0x0][0x450] ;  /* 0x00011400ff020b82 */ /* 0x000ea80000000800 */
[----:B0-----:R-:W-:-:S04]  /*bbd0*/  @P0 IMAD.HI.U32 R3, R17, R0, RZ ;  /* 0x0000000011030227 */ /* 0x001fc800078e00ff */
[----:B------:R-:W-:Y:S01]  /*bbe0*/  IMAD.MOV.U32 R0, RZ, RZ, R17 ;  /* 0x000000ffff007224 */ /* 0x000fe200078e0011 */
[----:B--2---:R-:W-:Y:S01]  /*bbf0*/  @P0 SHF.R.U32.HI R0, RZ, R2, R3 ;  /* 0x00000002ff000219 */ /* 0x004fe20000011603 */
[----:B------:R-:W-:-:S04]  /*bc00*/  IMAD.WIDE.U32 R2, R35, UR4, RZ ;  /* 0x0000000423027c25 */ /* 0x000fc8000f8e00ff */
[----:B---3--:R-:W-:Y:S01]  /*bc10*/  IMAD R5, R21, UR4, RZ ;  /* 0x0000000415057c24 */ /* 0x008fe2000f8e02ff */
[----:B-1----:R-:W-:-:S03]  /*bc20*/  LOP3.LUT R21, R6, 0x7f, RZ, 0xc0, !PT ;  /* 0x0000007f06157812 */ /* 0x002fc600078ec0ff */
[----:B------:R-:W-:Y:S01]  /*bc30*/  IMAD R5, R35, UR5, R5 ;  /* 0x0000000523057c24 */ /* 0x000fe2000f8e0205 */
[----:B------:R-:W-:Y:S01]  /*bc40*/  ULDC.64 UR4, c[0x0][0x2d8] ;  /* 0x0000b60000047ab9 */ /* 0x000fe20000000a00 */
[----:B------:R-:W-:Y:S02]  /*bc50*/  SHF.R.U32.HI R21, RZ, 0x3, R21 ;  /* 0x00000003ff157819 */ /* 0x000fe40000011615 */
[----:B------:R-:W-:Y:S02]  /*bc60*/  IMAD.IADD R3, R3, 0x1, R5 ;  /* 0x0000000103037824 */ /* 0x000fe400078e0205 */
[----:B------:R-:W-:Y:S02]  /*bc70*/  IMAD R5, R28, UR4, RZ ;  /* 0x000000041c057c24 */ /* 0x000fe4000f8e02ff */
[----:B------:R-:W-:-:S04]  /*bc80*/  IMAD.WIDE.U32 R2, R18, UR4, R2 ;  /* 0x0000000412027c25 */ /* 0x000fc8000f8e0002 */
[----:B------:R-:W-:Y:S01]  /*bc90*/  IMAD R5, R18, UR5, R5 ;  /* 0x0000000512057c24 */ /* 0x000fe2000f8e0205 */
[----:B------:R-:W-:-:S03]  /*bca0*/  ULDC.64 UR4, c[0x0][0x2e0] ;  /* 0x0000b80000047ab9 */ /* 0x000fc60000000a00 */
[----:B------:R-:W-:Y:S02]  /*bcb0*/  IMAD.IADD R3, R3, 0x1, R5 ;  /* 0x0000000103037824 */ /* 0x000fe400078e0205 */
[----:B-----5:R-:W-:Y:S02]  /*bcc0*/  IMAD R5, R20, UR4, RZ ;  /* 0x0000000414057c24 */ /* 0x020fe4000f8e02ff */
[----:B------:R-:W-:-:S04]  /*bcd0*/  IMAD.WIDE.U32 R2, R34, UR4, R2 ;  /* 0x0000000422027c25 */ /* 0x000fc8000f8e0002 */
[----:B------:R-:W-:Y:S01]  /*bce0*/  IMAD R5, R34, UR5, R5 ;  /* 0x0000000522057c24 */ /* 0x000fe2000f8e0205 */
[----:B------:R-:W-:Y:S01]  /*bcf0*/  ULDC.64 UR4, c[0x0][0x2d0] ;  /* 0x0000b40000047ab9 */ /* 0x000fe20000000a00 */
[----:B------:R-:W-:Y:S02]  /*bd00*/  IMAD.SHL.U32 R20, R6, 0x8, RZ ;  /* 0x0000000806147824 */ /* 0x000fe400078e00ff */
[----:B------:R-:W-:Y:S01]  /*bd10*/  IMAD.IADD R3, R3, 0x1, R5 ;  /* 0x0000000103037824 */ /* 0x000fe200078e0205 */
[----:B------:R-:W-:Y:S02]  /*bd20*/  SHF.R.S32.HI R5, RZ, 0x1f, R0 ;  /* 0x0000001fff057819 */ /* 0x000fe40000011400 */
[----:B------:R-:W-:Y:S01]  /*bd30*/  LOP3.LUT R20, R20, 0x38, RZ, 0xc0, !PT ;  /* 0x0000003814147812 */ /* 0x000fe200078ec0ff */
[----:B------:R-:W-:-:S04]  /*bd40*/  IMAD.WIDE.U32 R2, R0, UR4, R2 ;  /* 0x0000000400027c25 */ /* 0x000fc8000f8e0002 */
[----:B------:R-:W-:-:S04]  /*bd50*/  IMAD R5, R5, UR4, RZ ;  /* 0x0000000405057c24 */ /* 0x000fc8000f8e02ff */
[----:B------:R-:W-:Y:S01]  /*bd60*/  IMAD R5, R0, UR5, R5 ;  /* 0x0000000500057c24 */ /* 0x000fe2000f8e0205 */
[----:B------:R-:W-:Y:S01]  /*bd70*/  ULDC.64 UR4, c[0x0][0x2c8] ;  /* 0x0000b20000047ab9 */ /* 0x000fe20000000a00 */
[----:B------:R-:W-:Y:S02]  /*bd80*/  IMAD.MOV R0, RZ, RZ, -R0 ;  /* 0x000000ffff007224 */ /* 0x000fe400078e0a00 */
[----:B------:R-:W-:Y:S02]  /*bd90*/  IMAD.IADD R3, R3, 0x1, R5 ;  /* 0x0000000103037824 */ /* 0x000fe400078e0205 */
[----:B------:R-:W-:-:S04]  /*bda0*/  IMAD R0, R7, R0, R17 ;  /* 0x0000000007007224 */ /* 0x000fc800078e0211 */
[----:B------:R-:W-:Y:S01]  /*bdb0*/  IMAD.WIDE.U32 R2, R0, UR4, R2 ;  /* 0x0000000400027c25 */ /* 0x000fe2000f8e0002 */
[----:B------:R-:W-:-:S05]  /*bdc0*/  SHF.R.S32.HI R5, RZ, 0x1f, R0 ;  /* 0x0000001fff057819 */ /* 0x000fca0000011400 */
[----:B------:R-:W-:-:S04]  /*bdd0*/  IMAD R5, R5, UR4, RZ ;  /* 0x0000000405057c24 */ /* 0x000fc8000f8e02ff */
[----:B------:R-:W-:Y:S01]  /*bde0*/  IMAD R5, R0, UR5, R5 ;  /* 0x0000000500057c24 */ /* 0x000fe2000f8e0205 */
[----:B------:R-:W-:Y:S02]  /*bdf0*/  ULDC.64 UR4, c[0x0][0x280] ;  /* 0x0000a00000047ab9 */ /* 0x000fe40000000a00 */
[----:B------:R-:W-:Y:S01]  /*be00*/  LEA R0, P0, R2, UR4, 0x1 ;  /* 0x0000000402007c11 */ /* 0x000fe2000f8008ff */
[----:B------:R-:W-:Y:S01]  /*be10*/  ULDC UR4, c[0x0][0x2b8] ;  /* 0x0000ae0000047ab9 */ /* 0x000fe20000000800 */
[----:B------:R-:W-:-:S04]  /*be20*/  IADD3 R5, R3, R5, RZ ;  /* 0x0000000503057210 */ /* 0x000fc80007ffe0ff */
[----:B------:R-:W-:Y:S01]  /*be30*/  LEA.HI.X R5, R2, UR5, R5, 0x1, P0 ;  /* 0x0000000502057c11 */ /* 0x000fe200080f0c05 */
[----:B------:R-:W-:Y:S01]  /*be40*/  UMOV UR5, 0xffffffff ;  /* 0xffffffff00057882 */ /* 0x000fe20000000000 */
[----:B------:R-:W-:Y:S02]  /*be50*/  ISETP.GE.AND P0, PT, R20, UR4, PT ;  /* 0x0000000414007c0c */ /* 0x000fe4000bf06270 */
[----:B------:R-:W-:Y:S11]  /*be60*/  BRA.DIV UR5, `(.L_x_1184) ;  /* 0x0000004205c87947 */ /* 0x000ff6000b800000 */
[----:B------:R-:W2:Y:S01]  /*be70*/  LDL.LU R2, [R1+0x8] ;  /* 0x0000080001027983 */ /* 0x000ea20000300800 */
[----:B------:R-:W2:Y:S03]  /*be80*/  LDC R3, c[0x0][0x448] ;  /* 0x00011200ff037b82 */ /* 0x000ea60000000800 */
[----:B------:R-:W0:Y:S01]  /*be90*/  SHFL.IDX PT, R10, R0, RZ, 0x181f ;  /* 0x00181fff000a7589 */ /* 0x000e2200000e0000 */
[----:B------:R-:W-:-:S03]  /*bea0*/  IMAD.IADD R4, R21, 0x1, R4 ;  /* 0x0000000115047824 */ /* 0x000fc600078e0204 */
[----:B------:R-:W-:Y:S01]  /*beb0*/  SHFL.IDX PT, R7, R0, 0x1, 0x181f ;  /* 0x00381f0000077f89 */ /* 0x000fe200000e0000 */
[----:B------:R-:W-:-:S03]  /*bec0*/  VIADD R8, R4, 0x10 ;  /* 0x0000001004087836 */ /* 0x000fc60000000000 */
[----:B------:R-:W-:Y:S04]  /*bed0*/  SHFL.IDX PT, R11, R0, 0x2, 0x181f ;  /* 0x00581f00000b7f89 */ /* 0x000fe800000e0000 */
[----:B------:R-:W-:Y:S01]  /*bee0*/  SHFL.IDX PT, R12, R0, 0x3, 0x181f ;  /* 0x00781f00000c7f89 */ /* 0x000fe200000e0000 */
[----:B------:R-:W-:Y:S01]  /*bef0*/  LOP3.LUT R23, R23, 0xffffdfff, RZ, 0xc0, !PT ;  /* 0xffffdfff17177812 */ /* 0x000fe200078ec0ff */
[----:B--2---:R-:W-:Y:S02]  /*bf00*/  IMAD R6, R2, R3, RZ ;  /* 0x0000000302067224 */ /* 0x004fe400078e02ff */
[----:B------:R-:W1:Y:S03]  /*bf10*/  SHFL.IDX PT, R3, R5, RZ, 0x181f ;  /* 0x00181fff05037589 */ /* 0x000e6600000e0000 */
[-C--:B------:R-:W-:Y:S01]  /*bf20*/  ISETP.GE.AND P6, PT, R4, R6.reuse, PT ;  /* 0x000000060400720c */ /* 0x080fe20003fc6270 */
[----:B------:R-:W2:Y:S01]  /*bf30*/  SHFL.IDX PT, R2, R5, 0x1, 0x181f ;  /* 0x00381f0005027f89 */ /* 0x000ea200000e0000 */
[----:B------:R-:W-:-:S11]  /*bf40*/  ISETP.GE.AND P5, PT, R8, R6, PT ;  /* 0x000000060800720c */ /* 0x000fd60003fa6270 */
[----:B0-----:R-:W-:-:S05]  /*bf50*/  @!P6 LEA R10, P1, R20, R10, 0x1 ;  /* 0x0000000a140ae211 */ /* 0x001fca00078208ff */
[----:B-1----:R-:W-:Y:S01]  /*bf60*/  @!P6 IMAD.X R3, RZ, RZ, R3, P1 ;  /* 0x000000ffff03e224 */ /* 0x002fe200008e0603 */
[----:B------:R-:W-:Y:S01]  /*bf70*/  @!P5 LEA R7, P1, R20, R7, 0x1 ;  /* 0x000000071407d211 */ /* 0x000fe200078208ff */
[----:B------:R-:W-:-:S04]  /*bf80*/  VIADD R8, R4, 0x20 ;  /* 0x0000002004087836 */ /* 0x000fc80000000000 */
[----:B--2---:R-:W-:Y:S02]  /*bf90*/  @!P5 IMAD.X R9, RZ, RZ, R2, P1 ;  /* 0x000000ffff09d224 */ /* 0x004fe400008e0602 */
[----:B------:R-:W0:Y:S01]  /*bfa0*/  SHFL.IDX PT, R2, R5, 0x2, 0x181f ;  /* 0x00581f0005027f89 */ /* 0x000e2200000e0000 */
[----:B------:R-:W-:-:S13]  /*bfb0*/  ISETP.GE.AND P3, PT, R8, R6, PT ;  /* 0x000000060800720c */ /* 0x000fda0003f66270 */
[----:B------:R-:W-:-:S05]  /*bfc0*/  @!P3 LEA R11, P1, R20, R11, 0x1 ;  /* 0x0000000b140bb211 */ /* 0x000fca00078208ff */
[----:B0-----:R-:W-:Y:S02]  /*bfd0*/  @!P3 IMAD.X R8, RZ, RZ, R2, P1 ;  /* 0x000000ffff08b224 */ /* 0x001fe400008e0602 */
[----:B------:R-:W-:-:S05]  /*bfe0*/  VIADD R2, R4, 0x30 ;  /* 0x0000003004027836 */ /* 0x000fca0000000000 */
[----:B------:R-:W-:Y:S01]  /*bff0*/  ISETP.GE.AND P2, PT, R2, R6, PT ;  /* 0x000000060200720c */ /* 0x000fe20003f46270 */
[----:B------:R-:W-:-:S05]  /*c000*/  VIADD R2, R4, 0x40 ;  /* 0x0000004004027836 */ /* 0x000fca0000000000 */
[----:B------:R-:W-:Y:S02]  /*c010*/  ISETP.GE.AND P4, PT, R2, R6, PT ;  /* 0x000000060200720c */ /* 0x000fe40003f86270 */
[----:B------:R-:W0:Y:S05]  /*c020*/  SHFL.IDX PT, R2, R5, 0x3, 0x181f ;  /* 0x00781f0005027f89 */ /* 0x000e2a00000e0000 */
[----:B------:R-:W-:Y:S02]  /*c030*/  @!P2 LEA R14, P1, R20, R12, 0x1 ;  /* 0x0000000c140ea211 */ /* 0x000fe400078208ff */
[----:B------:R-:W1:Y:S03]  /*c040*/  SHFL.IDX PT, R12, R0, 0x4, 0x181f ;  /* 0x00981f00000c7f89 */ /* 0x000e6600000e0000 */
[----:B0-----:R-:W-:-:S02]  /*c050*/  @!P2 IMAD.X R13, RZ, RZ, R2, P1 ;  /* 0x000000ffff0da224 */ /* 0x001fc400008e0602 */
[----:B------:R-:W0:Y:S01]  /*c060*/  SHFL.IDX PT, R2, R5, 0x4, 0x181f ;  /* 0x00981f0005027f89 */ /* 0x000e2200000e0000 */
[----:B-1----:R-:W-:Y:S02]  /*c070*/  @!P4 LEA R15, P1, R20, R12, 0x1 ;  /* 0x0000000c140fc211 */ /* 0x002fe400078208ff */
[----:B------:R-:W-:-:S04]  /*c080*/  @P6 LOP3.LUT R23, R23, 0x2000, RZ, 0xfc, !PT ;  /* 0x0000200017176812 */ /* 0x000fc800078efcff */
[----:B------:R-:W-:Y:S01]  /*c090*/  LOP3.LUT R23, R23, 0xffffefff, RZ, 0xc0, !PT ;  /* 0xffffefff17177812 */ /* 0x000fe200078ec0ff */
[----:B0-----:R-:W-:Y:S02]  /*c0a0*/  @!P4 IMAD.X R12, RZ, RZ, R2, P1 ;  /* 0x000000ffff0cc224 */ /* 0x001fe400008e0602 */
[----:B------:R-:W-:-:S05]  /*c0b0*/  @!P6 IMAD.MOV.U32 R2, RZ, RZ, R10 ;  /* 0x000000ffff02e224 */ /* 0x000fca00078e000a */
[----:B------:R0:W-:Y:S01]  /*c0c0*/  @!P6 LDGSTS.E.BYPASS.LTC128B.128 [R26+0x18400], desc[UR36][R2.64], !P0 ;  /* 0x18400000021aefae */ /* 0x0001e2000c101d64 */
[----:B------:R-:W-:Y:S01]  /*c0d0*/  @P5 LOP3.LUT R23, R23, 0x1000, RZ, 0xfc, !PT ;  /* 0x0000100017175812 */ /* 0x000fe200078efcff */
[----:B0-----:R-:W-:Y:S02]  /*c0e0*/  @!P5 IMAD.MOV.U32 R2, RZ, RZ, R7 ;  /* 0x000000ffff02d224 */ /* 0x001fe400078e0007 */
[----:B------:R-:W-:-:S05]  /*c0f0*/  @!P5 IMAD.MOV.U32 R3, RZ, RZ, R9 ;  /* 0x000000ffff03d224 */ /* 0x000fca00078e0009 */
[----:B------:R0:W-:Y:S01]  /*c100*/  @!P5 LDGSTS.E.BYPASS.LTC128B.128 [R26+0x18c00], desc[UR36][R2.64], !P0 ;  /* 0x18c00000021adfae */ /* 0x0001e2000c101d64 */
[----:B------:R-:W-:-:S03]  /*c110*/  LOP3.LUT R23, R23, 0xfffff7ff, RZ, 0xc0, !PT ;  /* 0xfffff7ff17177812 */ /* 0x000fc600078ec0ff */
[----:B------:R-:W1:Y:S01]  /*c120*/  SHFL.IDX PT, R9, R0, 0x5, 0x181f ;  /* 0x00b81f0000097f89 */ /* 0x000e6200000e0000 */
[----:B0-----:R-:W-:Y:S02]  /*c130*/  @!P3 IMAD.MOV.U32 R2, RZ, RZ, R11 ;  /* 0x000000ffff02b224 */ /* 0x001fe400078e000b */
[----:B------:R-:W-:Y:S01]  /*c140*/  @!P3 IMAD.MOV.U32 R3, RZ, RZ, R8 ;  /* 0x000000ffff03b224 */ /* 0x000fe200078e0008 */
[----:B------:R-:W-:-:S04]  /*c150*/  @P3 LOP3.LUT R23, R23, 0x800, RZ, 0xfc, !PT ;  /* 0x0000080017173812 */ /* 0x000fc800078efcff */
[----:B------:R0:W-:Y:S04]  /*c160*/  @!P3 LDGSTS.E.BYPASS.LTC128B.128 [R26+0x19400], desc[UR36][R2.64], !P0 ;  /* 0x19400000021abfae */ /* 0x0001e8000c101d64 */
[----:B------:R-:W2:Y:S01]  /*c170*/  SHFL.IDX PT, R8, R5, 0x5, 0x181f ;  /* 0x00b81f0005087f89 */ /* 0x000ea200000e0000 */
[----:B0-----:R-:W-:Y:S01]  /*c180*/  IADD3 R2, R4, 0x50, RZ ;  /* 0x0000005004027810 */ /* 0x001fe20007ffe0ff */
[----:B------:R-:W-:Y:S02]  /*c190*/  @!P2 IMAD.MOV.U32 R3, RZ, RZ, R13 ;  /* 0x000000ffff03a224 */ /* 0x000fe400078e000d */
[----:B------:R-:W0:Y:S01]  /*c1a0*/  SHFL.IDX PT, R7, R0, 0x6, 0x181f ;  /* 0x00d81f0000077f89 */ /* 0x000e2200000e0000 */
[----:B------:R-:W-:Y:S01]  /*c1b0*/  ISETP.GE.AND P3, PT, R2, R6, PT ;  /* 0x000000060200720c */ /* 0x000fe20003f66270 */
[----:B------:R-:W-:Y:S01]  /*c1c0*/  @!P2 IMAD.MOV.U32 R2, RZ, RZ, R14 ;  /* 0x000000ffff02a224 */ /* 0x000fe200078e000e */
[----:B------:R-:W-:-:S04]  /*c1d0*/  LOP3.LUT R23, R23, 0xfffffdff, RZ, 0xc0, !PT ;  /* 0xfffffdff17177812 */ /* 0x000fc800078ec0ff */
[----:B------:R3:W-:Y:S01]  /*c1e0*/  @!P2 LDGSTS.E.BYPASS.LTC128B.128 [R26+0x19c00], desc[UR36][R2.64], !P0 ;  /* 0x19c00000021aafae */ /* 0x0007e2000c101d64 */
[----:B------:R-:W-:-:S03]  /*c1f0*/  @P2 LOP3.LUT R23, R23, 0x200, RZ, 0xfc, !PT ;  /* 0x0000020017172812 */ /* 0x000fc600078efcff */
[----:B---3--:R-:W3:Y:S01]  /*c200*/  SHFL.IDX PT, R2, R5, 0x6, 0x181f ;  /* 0x00d81f0005027f89 */ /* 0x008ee200000e0000 */
[----:B------:R-:W-:-:S05]  /*c210*/  VIADD R3, R4, 0x60 ;  /* 0x0000006004037836 */ /* 0x000fca0000000000 */
[----:B------:R-:W-:Y:S02]  /*c220*/  ISETP.GE.AND P2, PT, R3, R6, PT ;  /* 0x000000060300720c */ /* 0x000fe40003f46270 */
[----:B-1----:R-:W-:-:S05]  /*c230*/  @!P3 LEA R9, P1, R20, R9, 0x1 ;  /* 0x000000091409b211 */ /* 0x002fca00078208ff */
[----:B--2---:R-:W-:-:S06]  /*c240*/  @!P3 IMAD.X R8, RZ, RZ, R8, P1 ;  /* 0x000000ffff08b224 */ /* 0x004fcc00008e0608 */
[----:B0-----:R-:W-:Y:S01]  /*c250*/  @!P2 LEA R7, P1, R20, R7, 0x1 ;  /* 0x000000071407a211 */ /* 0x001fe200078208ff */
[----:B------:R-:W-:-:S04]  /*c260*/  @!P4 IMAD.MOV.U32 R3, RZ, RZ, R12 ;  /* 0x000000ffff03c224 */ /* 0x000fc800078e000c */
[----:B---3--:R-:W-:Y:S02]  /*c270*/  @!P2 IMAD.X R10, RZ, RZ, R2, P1 ;  /* 0x000000ffff0aa224 */ /* 0x008fe400008e0602 */
[----:B------:R-:W-:-:S05]  /*c280*/  @!P4 IMAD.MOV.U32 R2, RZ, RZ, R15 ;  /* 0x000000ffff02c224 */ /* 0x000fca00078e000f */
[----:B------:R0:W-:Y:S01]  /*c290*/  @!P4 LDGSTS.E.BYPASS.LTC128B.128 [R26+0x1a400], desc[UR36][R2.64], !P0 ;  /* 0x1a400000021acfae */ /* 0x0001e2000c101d64 */
[----:B------:R-:W-:Y:S01]  /*c2a0*/  LOP3.LUT R23, R23, 0xfffffeff, RZ, 0xc0, !PT ;  /* 0xfffffeff17177812 */ /* 0x000fe200078ec0ff */
[----:B0-----:R-:W-:Y:S02]  /*c2b0*/  @!P3 IMAD.MOV.U32 R2, RZ, RZ, R9 ;  /* 0x000000ffff02b224 */ /* 0x001fe400078e0009 */
[----:B------:R-:W-:-:S05]  /*c2c0*/  @!P3 IMAD.MOV.U32 R3, RZ, RZ, R8 ;  /* 0x000000ffff03b224 */ /* 0x000fca00078e0008 */
[----:B------:R0:W-:Y:S04]  /*c2d0*/  @!P3 LDGSTS.E.BYPASS.LTC128B.128 [R26+0x1ac00], desc[UR36][R2.64], !P0 ;  /* 0x1ac00000021abfae */ /* 0x0001e8000c101d64 */
[----:B------:R-:W1:Y:S01]  /*c2e0*/  SHFL.IDX PT, R5, R5, 0x7, 0x181f ;  /* 0x00f81f0005057f89 */ /* 0x000e6200000e0000 */
[----:B0-----:R-:W-:Y:S02]  /*c2f0*/  @!P2 IMAD.MOV.U32 R2, RZ, RZ, R7 ;  /* 0x000000ffff02a224 */ /* 0x001fe400078e0007 */
[----:B------:R-:W-:Y:S01]  /*c300*/  @!P2 IMAD.MOV.U32 R3, RZ, RZ, R10 ;  /* 0x000000ffff03a224 */ /* 0x000fe200078e000a */
[----:B------:R-:W0:Y:S04]  /*c310*/  SHFL.IDX PT, R0, R0, 0x7, 0x181f ;  /* 0x00f81f0000007f89 */ /* 0x000e2800000e0000 */
[----:B------:R2:W-:Y:S01]  /*c320*/  @!P2 LDGSTS.E.BYPASS.LTC128B.128 [R26+0x1b400], desc[UR36][R2.64], !P0 ;  /* 0x1b400000021aafae */ /* 0x0005e2000c101d64 */
[----:B------:R-:W-:-:S04]  /*c330*/  @P4 LOP3.LUT R23, R23, 0x100, RZ, 0xfc, !PT ;  /* 0x0000010017174812 */ /* 0x000fc800078efcff */
[----:B------:R-:W-:-:S04]  /*c340*/  LOP3.LUT R23, R23, 0xffffff7f, RZ, 0xc0, !PT ;  /* 0xffffff7f17177812 */ /* 0x000fc800078ec0ff */
[----:B------:R-:W-:-:S04]  /*c350*/  @P3 LOP3.LUT R23, R23, 0x80, RZ, 0xfc, !PT ;  /* 0x0000008017173812 */ /* 0x000fc800078efcff */
[----:B------:R-:W-:-:S04]  /*c360*/  LOP3.LUT R23, R23, 0xffffffbf, RZ, 0xc0, !PT ;  /* 0xffffffbf17177812 */ /* 0x000fc800078ec0ff */
[----:B-12---:R-:W-:-:S07]  /*c370*/  @P2 LOP3.LUT R23, R23, 0x40, RZ, 0xfc, !PT ;  /* 0x0000004017172812 */ /* 0x006fce00078efcff */
.L_x_1280:
[----:B------:R-:W-:Y:S01]  /*c380*/  VIADD R4, R4, 0x70 ;  /* 0x0000007004047836 */ /* 0x000fe20000000000 */
[----:B------:R-:W-:-:S04]  /*c390*/  LOP3.LUT R23, R23, 0xffffbfff, RZ, 0xc0, !PT ;  /* 0xffffbfff17177812 */ /* 0x000fc800078ec0ff */
[----:B------:R-:W-:-:S13]  /*c3a0*/  ISETP.GE.AND P2, PT, R4, R6, PT ;  /* 0x000000060400720c */ /* 0x000fda0003f46270 */
[----:B0-----:R-:W-:Y:S02]  /*c3b0*/  @!P2 LEA R2, P1, R20, R0, 0x1 ;  /* 0x000000001402a211 */ /* 0x001fe400078208ff */
[----:B------:R-:W-:-:S03]  /*c3c0*/  @P2 LOP3.LUT R23, R23, 0x4000, RZ, 0xfc, !PT ;  /* 0x0000400017172812 */ /* 0x000fc600078efcff */
[----:B------:R-:W-:-:S05]  /*c3d0*/  @!P2 IMAD.X R3, RZ, RZ, R5, P1 ;  /* 0x000000ffff03a224 */ /* 0x000fca00008e0605 */
[----:B------:R-:W-:Y:S01]  /*c3e0*/  @!PT LDS RZ, [RZ] ;  /* 0x00000000fffff984 */ /* 0x000fe20000000800 */
[----:B------:R-:W-:Y:S01]  /*c3f0*/  @!PT LDS RZ, [RZ] ;  /* 0x00000000fffff984 */ /* 0x000fe20000000800 */
[----:B------:R-:W-:Y:S01]  /*c400*/  @!PT LDS RZ, [RZ] ;  /* 0x00000000fffff984 */ /* 0x000fe20000000800 */
[----:B------:R0:W-:Y:S01]  /*c410*/  @!P2 LDGSTS.E.BYPASS.LTC128B.128 [R26+0x1bc00], desc[UR36][R2.64], !P0 ;  /* 0x1bc00000021aafae */ /* 0x0001e2000c101d64 */
[----:B------:R-:W-:Y:S01]  /*c420*/  PLOP3.LUT P0, PT, PT, PT, PT, 0x80, 0x0 ;  /* 0x000000000000781c */ /* 0x000fe20003f0f070 */
[----:B------:R-:W-:-:S12]  /*c430*/  NOP ;  /* 0x0000000000007918 */ /* 0x000fd80000000000 */
.L_x_1185:
[----:B------:R-:W-:Y:S02]  /*c440*/  PLOP3.LUT P1, PT, P1, P0, PT, 0xa2, 0x0 ;  /* 0x000000000000781c */ /* 0x000fe40000f21472 */
[----:B------:R-:W-:-:S08]  /*c450*/  @P0 R2UR P1, UR4, R22 ;  /* 0x00000000160402ca */ /* 0x000fd00000020000 */
[----:B------:R-:W-:-:S05]  /*c460*/  @P0 PLOP3.LUT P0, PT, P1, PT, PT, 0x80, 0x0 ;  /* 0x000000000000081c */ /* 0x000fca0000f0f070 */
[----:B------:R-:W-:Y:S01]  /*c470*/  @!P1 SYNCS.ARRIVE.TRANS64.RED.A0T1 RZ, [UR4+0x32400], RZ ;  /* 0x032400ffffff99a7 */ /* 0x000fe20008200404 */
[----:B------:R-:W-:Y:S07]  /*c480*/  @!P1 ARRIVES.LDGSTSBAR.64.TRANSCNT [UR4+0x32400] ;  /* 0x03240000ff0099b0 */ /* 0x000fee0008000a84 */
[----:B------:R-:W-:Y:S05]  /*c490*/  @P0 BRA.U.ANY `(.L_x_1185) ;  /* 0xfffffffd00e80947 */ /* 0x000fea000393ffff */
[----:B------:R-:W-:Y:S01]  /*c4a0*/  NOP ;  /* 0x0000000000007918 */ /* 0x000fe20000000000 */
[----:B------:R-:W-:Y:S01]  /*c4b0*/  VIADD R0, R22, 0x22400 ;  /* 0x0002240016007836 */ /* 0x000fe20000000000 */
[----:B------:R1:W-:Y:S01]  /*c4c0*/  SYNCS.ARRIVE.TRANS64.A1T0 RZ, [R22+URZ+0x32400], RZ ;  /* 0x032400ff16ff79a7 */ /* 0x0003e2000810003f */
[----:B------:R-:W-:Y:S03]  /*c4d0*/  BSSY B6, `(.L_x_1186) ;  /* 0x0000013000067945 */ /* 0x000fe60003800000 */
[----:B------:R-:W-:-:S13]  /*c4e0*/  LOP3.LUT P0, RZ, R0, 0x3ff, RZ, 0xc0, !PT ;  /* 0x000003ff00ff7812 */ /* 0x000fda000780c0ff */
[----:B-1----:R-:W-:Y:S05]  /*c4f0*/  @!P0 BRA `(.L_x_1187) ;  /* 0x0000000000408947 */ /* 0x002fea0003800000 */
[----:B0-----:R-:W-:Y:S01]  /*c500*/  MOV R2, 0x0 ;  /* 0x0000000000027802 */ /* 0x001fe20000000f00 */
[----:B------:R-:W-:Y:S01]  /*c510*/  ULDC.64 UR6, c[0x4][0x98] ;  /* 0x0100260000067ab9 */ /* 0x000fe20000000a00 */
[----:B------:R-:W-:Y:S01]  /*c520*/  ULDC.64 UR8, c[0x4][0xa0] ;  /* 0x0100280000087ab9 */ /* 0x000fe20000000a00 */
[----:B------:R-:W-:Y:S01]  /*c530*/  ULDC.64 UR4, c[0x4][0x28] ;  /* 0x01000a0000047ab9 */ /* 0x000fe20000000a00 */
[----:B------:R-:W-:Y:S01]  /*c540*/  IMAD.U32 R4, RZ, RZ, UR6 ;  /* 0x00000006ff047e24 */ /* 0x000fe2000f8e00ff */
[----:B------:R-:W-:Y:S01]  /*c550*/  MOV R6, UR8 ;  /* 0x0000000800067c02 */ /* 0x000fe20008000f00 */
        /* <DEDUP_REMOVED lines=9> */
[----:B0-----:R-:W-:Y:S05]  /*c5f0*/  CALL.ABS.NOINC R2 ;  /* 0x0000000002007343 */ /* 0x001fea0003c00000 */
.L_x_1187:
[----:B------:R-:W-:Y:S05]  /*c600*/  BSYNC B6 ;  /* 0x0000000000067941 */ /* 0x000fea0003800000 */
.L_x_1186:
[----:B------:R-:W2:Y:S01]  /*c610*/  LDL.LU R21, [R1+0x4] ;  /* 0x0000040001157983 */ /* 0x000ea20000300800 */
[----:B0-----:R-:W0:Y:S01]  /*c620*/  LDC R2, c[0x0][0x448] ;  /* 0x00011200ff027b82 */ /* 0x001e220000000800 */
[----:B------:R-:W-:Y:S02]  /*c630*/  ULDC.64 UR4, c[0x0][0x398] ;  /* 0x0000e60000047ab9 */ /* 0x000fe40000000a00 */
[----:B------:R-:W3:Y:S01]  /*c640*/  LDL.LU R20, [R1+0xc] ;  /* 0x00000c0001147983 */ /* 0x000ee20000300800 */
[----:B0-----:R-:W-:-:S13]  /*c650*/  ISETP.NE.AND P6, PT, R2, 0x1, PT ;  /* 0x000000010200780c */ /* 0x001fda0003fc5270 */
[----:B------:R-:W0:Y:S08]  /*c660*/  @P6 LDC R3, c[0x0][0x44c] ;  /* 0x00011300ff036b82 */ /* 0x000e300000000800 */
[----:B------:R-:W1:Y:S01]  /*c670*/  @P6 LDC R2, c[0x0][0x450] ;  /* 0x00011400ff026b82 */ /* 0x000e620000000800 */
[----:B------:R-:W-:Y:S02]  /*c680*/  IMAD.MOV.U32 R0, RZ, RZ, R17 ;  /* 0x000000ffff007224 */ /* 0x000fe400078e0011 */
[----:B0-----:R-:W-:-:S05]  /*c690*/  @P6 IMAD.HI.U32 R3, R17, R3, RZ ;  /* 0x0000000311036227 */ /* 0x001fca00078e00ff */
[----:B-1----:R-:W-:Y:S01]  /*c6a0*/  @P6 SHF.R.U32.HI R0, RZ, R2, R3 ;  /* 0x00000002ff006219 */ /* 0x002fe20000011603 */
[----:B------:R-:W-:Y:S01]  /*c6b0*/  IMAD.WIDE.U32 R2, R35, UR4, RZ ;  /* 0x0000000423027c25 */ /* 0x000fe2000f8e00ff */
[----:B------:R-:W0:Y:S02]  /*c6c0*/  S2R R7, SR_TID.X ;  /* 0x0000000000077919 */ /* 0x000e240000002100 */
[----:B------:R-:W-:Y:S01]  /*c6d0*/  SHF.R.S32.HI R5, RZ, 0x1f, R0 ;  /* 0x0000001fff057819 */ /* 0x000fe20000011400 */
[----:B0-----:R-:W-:-:S05]  /*c6e0*/  IMAD.SHL.U32 R6, R7, 0x8, RZ ;  /* 0x0000000807067824 */ /* 0x001fca00078e00ff */
[----:B------:R-:W-:Y:S01]  /*c6f0*/  LOP3.LUT R6, R6, 0x38, RZ, 0xc0, !PT ;  /* 0x0000003806067812 */ /* 0x000fe200078ec0ff */
[----:B--2---:R-:W-:-:S04]  /*c700*/  IMAD R4, R21, UR4, RZ ;  /* 0x0000000415047c24 */ /* 0x004fc8000f8e02ff */
[----:B------:R-:W-:Y:S01]  /*c710*/  IMAD R4, R35, UR5, R4 ;  /* 0x0000000523047c24 */ /* 0x000fe2000f8e0204 */
[----:B------:R-:W-:-:S03]  /*c720*/  ULDC.64 UR4, c[0x0][0x3d8] ;  /* 0x0000f60000047ab9 */ /* 0x000fc60000000a00 */
[----:B------:R-:W-:Y:S02]  /*c730*/  IMAD.IADD R3, R3, 0x1, R4 ;  /* 0x0000000103037824 */ /* 0x000fe400078e0204 */
[----:B------:R-:W-:Y:S02]  /*c740*/  IMAD R4, R28, UR4, RZ ;  /* 0x000000041c047c24 */ /* 0x000fe4000f8e02ff */
[----:B------:R-:W-:-:S04]  /*c750*/  IMAD.WIDE.U32 R2, R18, UR4, R2 ;  /* 0x0000000412027c25 */ /* 0x000fc8000f8e0002 */
[----:B------:R-:W-:Y:S01]  /*c760*/  IMAD R4, R18, UR5, R4 ;  /* 0x0000000512047c24 */ /* 0x000fe2000f8e0204 */
[----:B------:R-:W-:-:S03]  /*c770*/  ULDC.64 UR4, c[0x0][0x3e0] ;  /* 0x0000f80000047ab9 */ /* 0x000fc60000000a00 */
[----:B------:R-:W-:Y:S02]  /*c780*/  IMAD.IADD R3, R3, 0x1, R4 ;  /* 0x0000000103037824 */ /* 0x000fe400078e0204 */
[----:B---3--:R-:W-:Y:S02]  /*c790*/  IMAD R4, R20, UR4, RZ ;  /* 0x0000000414047c24 */ /* 0x008fe4000f8e02ff */
[----:B------:R-:W-:Y:S01]  /*c7a0*/  IMAD.WIDE.U32 R2, R34, UR4, R2 ;  /* 0x0000000422027c25 */ /* 0x000fe2000f8e0002 */
[----:B------:R-:W-:-:S03]  /*c7b0*/  ULDC UR4, c[0x0][0x448] ;  /* 0x0001120000047ab9 */ /* 0x000fc60000000800 */
[----:B------:R-:W-:-:S04]  /*c7c0*/  IMAD R4, R34, UR5, R4 ;  /* 0x0000000522047c24 */ /* 0x000fc8000f8e0204 */
[----:B------:R-:W-:Y:S02]  /*c7d0*/  IMAD.IADD R3, R3, 0x1, R4 ;  /* 0x0000000103037824 */ /* 0x000fe400078e0204 */
[----:B------:R-:W-:-:S04]  /*c7e0*/  IMAD.MOV R4, RZ, RZ, -R0 ;  /* 0x000000ffff047224 */ /* 0x000fc800078e0a00 */
[----:B------:R-:W-:Y:S01]  /*c7f0*/  IMAD R4, R4, UR4, R17 ;  /* 0x0000000404047c24 */ /* 0x000fe2000f8e0211 */
[----:B------:R-:W-:Y:S02]  /*c800*/  ULDC.64 UR4, c[0x0][0x3d0] ;  /* 0x0000f40000047ab9 */ /* 0x000fe40000000a00 */
[----:B------:R-:W-:Y:S02]  /*c810*/  IMAD R5, R5, UR4, RZ ;  /* 0x0000000405057c24 */ /* 0x000fe4000f8e02ff */
[----:B------:R-:W-:-:S04]  /*c820*/  IMAD.WIDE.U32 R2, R0, UR4, R2 ;  /* 0x0000000400027c25 */ /* 0x000fc8000f8e0002 */
[----:B------:R-:W-:Y:S01]  /*c830*/  IMAD R5, R0, UR5, R5 ;  /* 0x0000000500057c24 */ /* 0x000fe2000f8e0205 */
[----:B------:R-:W-:Y:S01]  /*c840*/  SHF.R.S32.HI R0, RZ, 0x1f, R4 ;  /* 0x0000001fff007819 */ /* 0x000fe20000011404 */
[----:B------:R-:W-:Y:S02]  /*c850*/  ULDC.64 UR4, c[0x0][0x3c8] ;  /* 0x0000f20000047ab9 */ /* 0x000fe40000000a00 */
[----:B------:R-:W-:Y:S02]  /*c860*/  IMAD.IADD R3, R3, 0x1, R5 ;  /* 0x0000000103037824 */ /* 0x000fe400078e0205 */
[----:B------:R-:W-:Y:S02]  /*c870*/  IMAD R0, R0, UR4, RZ ;  /* 0x0000000400007c24 */ /* 0x000fe4000f8e02ff */
[----:B------:R-:W-:Y:S02]  /*c880*/  IMAD.SHL.U32 R20, R7, 0x8, RZ ;  /* 0x0000000807147824 */ /* 0x000fe400078e00ff */
[----:B------:R-:W-:-:S02]  /*c890*/  IMAD R0, R4, UR5, R0 ;  /* 0x0000000504007c24 */ /* 0x000fc4000f8e0200 */
[----:B------:R-:W-:Y:S01]  /*c8a0*/  IMAD.WIDE.U32 R2, R4, UR4, R2 ;  /* 0x0000000404027c25 */ /* 0x000fe2000f8e0002 */
[----:B------:R-:W-:Y:S01]  /*c8b0*/  ULDC.64 UR4, c[0x0][0x390] ;  /* 0x0000e40000047ab9 */ /* 0x000fe20000000a00 */
[----:B------:R-:W-:Y:S02]  /*c8c0*/  LOP3.LUT R20, R20, 0x38, RZ, 0xc0, !PT ;  /* 0x0000003814147812 */ /* 0x000fe400078ec0ff */
[----:B------:R-:W-:Y:S01]  /*c8d0*/  IMAD.IADD R4, R3, 0x1, R0 ;  /* 0x0000000103047824 */ /* 0x000fe200078e0200 */
[----:B------:R-:W-:Y:S01]  /*c8e0*/  LEA R0, P0, R2, UR4, 0x1 ;  /* 0x0000000402007c11 */ /* 0x000fe2000f8008ff */
[----:B------:R-:W-:Y:S01]  /*c8f0*/  ULDC UR4, c[0x0][0x3b8] ;  /* 0x0000ee0000047ab9 */ /* 0x000fe20000000800 */
[C---:B------:R-:W-:Y:S02]  /*c900*/  LOP3.LUT R9, R20.reuse, 0x40, RZ, 0xfc, !PT ;  /* 0x0000004014097812 */ /* 0x040fe400078efcff */
[C---:B------:R-:W-:Y:S02]  /*c910*/  LOP3.LUT R8, R20.reuse, 0x80, RZ, 0xfc, !PT ;  /* 0x0000008014087812 */ /* 0x040fe400078efcff */
[----:B------:R-:W-:-:S02]  /*c920*/  LOP3.LUT R7, R20, 0xc0, RZ, 0xfc, !PT ;  /* 0x000000c014077812 */ /* 0x000fc400078efcff */
[----:B------:R-:W-:Y:S01]  /*c930*/  LEA.HI.X R4, R2, UR5, R4, 0x1, P0 ;  /* 0x0000000502047c11 */ /* 0x000fe200080f0c04 */
[----:B------:R-:W-:Y:S01]  /*c940*/  UMOV UR5, 0xffffffff ;  /* 0xffffffff00057882 */ /* 0x000fe20000000000 */
[----:B------:R-:W-:Y:S02]  /*c950*/  ISETP.GE.AND P4, PT, R6, UR4, PT ;  /* 0x0000000406007c0c */ /* 0x000fe4000bf86270 */
[----:B------:R-:W-:Y:S02]  /*c960*/  ISETP.GE.AND P3, PT, R9, UR4, PT ;  /* 0x0000000409007c0c */ /* 0x000fe4000bf66270 */
[----:B------:R-:W-:Y:S02]  /*c970*/  ISETP.GE.AND P2, PT, R8, UR4, PT ;  /* 0x0000000408007c0c */ /* 0x000fe4000bf46270 */
[----:B------:R-:W-:Y:S01]  /*c980*/  ISETP.GE.AND P1, PT, R7, UR4, PT ;  /* 0x0000000407007c0c */ /* 0x000fe2000bf26270 */
[----:B------:R-:W-:-:S12]  /*c990*/  BRA.DIV UR5, `(.L_x_1188) ;  /* 0x0000004205c47947 */ /* 0x000fd8000b800000 */
[----:B------:R-:W0:Y:S01]  /*c9a0*/  SHFL.IDX PT, R3, R0, RZ, 0x181f ;  /* 0x00181fff00037589 */ /* 0x000e2200000e0000 */
[C---:B------:R-:W-:Y:S02]  /*c9b0*/  LOP3.LUT P6, RZ, R23.reuse, 0x2000, RZ, 0xc0, !PT ;  /* 0x0000200017ff7812 */ /* 0x040fe400078cc0ff */
[----:B------:R-:W-:Y:S01]  /*c9c0*/  LOP3.LUT P5, RZ, R23, 0x1000, RZ, 0xc0, !PT ;  /* 0x0000100017ff7812 */ /* 0x000fe200078ac0ff */
[----:B------:R-:W1:Y:S04]  /*c9d0*/  SHFL.IDX PT, R2, R4, RZ, 0x181f ;  /* 0x00181fff04027589 */ /* 0x000e6800000e0000 */
[----:B------:R-:W-:Y:S04]  /*c9e0*/  SHFL.IDX PT, R5, R4, 0x1, 0x181f ;  /* 0x00381f0004057f89 */ /* 0x000fe800000e0000 */
[----:B------:R-:W-:Y:S02]  /*c9f0*/  SHFL.IDX PT, R14, R0, 0x7, 0x181f ;  /* 0x00f81f00000e7f89 */ /* 0x000fe400000e0000 */
[----:B0-----:R-:W-:-:S05]  /*ca00*/  @!P6 LEA R3, P0, R6, R3, 0x1 ;  /* 0x000000030603e211 */ /* 0x001fca00078008ff */
[----:B-1----:R-:W-:-:S05]  /*ca10*/  @!P6 IMAD.X R2, RZ, RZ, R2, P0 ;  /* 0x000000ffff02e224 */ /* 0x002fca00000e0602 */
[----:B------:R-:W-:-:S04]  /*ca20*/  @!P6 LOP3.LUT R3, R3, R2, RZ, 0x3c, !PT ;  /* 0x000000020303e212 */ /* 0x000fc800078e3cff */
[----:B------:R-:W-:-:S04]  /*ca30*/  @!P6 LOP3.LUT R2, R3, R2, RZ, 0x3c, !PT ;  /* 0x000000020302e212 */ /* 0x000fc800078e3cff */
[----:B------:R-:W-:-:S05]  /*ca40*/  @!P6 LOP3.LUT R3, R3, R2, RZ, 0x3c, !PT ;  /* 0x000000020303e212 */ /* 0x000fca00078e3cff */
[----:B------:R-:W-:Y:S04]  /*ca50*/  @!P6 LDGSTS.E.BYPASS.LTC128B.128 [R26+0x22400], desc[UR36][R2.64], !P4 ;  /* 0x22400000021aefae */ /* 0x000fe8000e101d64 */
[----:B------:R-:W-:Y:S04]  /*ca60*/  @!P6 LDGSTS.E.BYPASS.LTC128B.128 [R26+0x26400], desc[UR36][R2.64+0x80], !P3 ;  /* 0x26400080021aefae */ /* 0x000fe8000d901d64 */
[----:B------:R-:W-:Y:S04]  /*ca70*/  @!P6 LDGSTS.E.BYPASS.LTC128B.128 [R26+0x2a400], desc[UR36][R2.64+0x100], !P2 ;  /* 0x2a400100021aefae */ /* 0x000fe8000d101d64 */
[----:B------:R0:W-:Y:S01]  /*ca80*/  @!P6 LDGSTS.E.BYPASS.LTC128B.128 [R26+0x2e400], desc[UR36][R2.64+0x180], !P1 ;  /* 0x2e400180021aefae */ /* 0x0001e2000c901d64 */
[----:B------:R-:W-:-:S02]  /*ca90*/  LOP3.LUT P6, RZ, R23, 0x80, RZ, 0xc0, !PT ;  /* 0x0000008017ff7812 */ /* 0x000fc400078cc0ff */
[----:B------:R-:W-:Y:S01]  /*caa0*/  LOP3.LUT R23, R23, 0xfff7ffff, RZ, 0xc0, !PT ;  /* 0xfff7ffff17177812 */ /* 0x000fe200078ec0ff */
[----:B0-----:R-:W0:Y:S10]  /*cab0*/  SHFL.IDX PT, R2, R0, 0x1, 0x181f ;  /* 0x00381f0000027f89 */ /* 0x001e3400000e0000 */
[----:B------:R-:W-:-:S04]  /*cac0*/  @P6 LOP3.LUT R23, R23, 0x80000, RZ, 0xfc, !PT ;  /* 0x0008000017176812 */ /* 0x000fc800078efcff */
[----:B------:R-:W-:Y:S02]  /*cad0*/  LOP3.LUT P6, RZ, R23, 0x200, RZ, 0xc0, !PT ;  /* 0x0000020017ff7812 */ /* 0x000fe400078cc0ff */
[----:B0-----:R-:W-:-:S04]  /*cae0*/  @!P5 LEA R2, P0, R6, R2, 0x1 ;  /* 0x000000020602d211 */ /* 0x001fc800078008ff */
[----:B------:R-:W-:Y:S02]  /*caf0*/  @!P5 IADD3.X R3, RZ, R5, RZ, P0, !PT ;  /* 0x00000005ff03d210 */ /* 0x000fe400007fe4ff */
[----:B------:R-:W-:Y:S04]  /*cb00*/  SHFL.IDX PT, R5, R4, 0x2, 0x181f ;  /* 0x00581f0004057f89 */ /* 0x000fe800000e0000 */
        /* <DEDUP_REMOVED lines=8> */
[C---:B------:R-:W-:Y:S02]  /*cb90*/  LOP3.LUT P5, RZ, R23.reuse, 0x100, RZ, 0xc0, !PT ;  /* 0x0000010017ff7812 */ /* 0x040fe400078ac0ff */
[----:B------:R-:W-:-:S11]  /*cba0*/  LOP3.LUT R23, R23, 0xffefffff, RZ, 0xc0, !PT ;  /* 0xffefffff17177812 */ /* 0x000fd600078ec0ff */
[----:B------:R-:W-:-:S04]  /*cbb0*/  @P5 LOP3.LUT R23, R23, 0x100000, RZ, 0xfc, !PT ;  /* 0x0010000017175812 */ /* 0x000fc800078efcff */
[----:B------:R-:W-:-:S13]  /*cbc0*/  LOP3.LUT P5, RZ, R23, 0x800, RZ, 0xc0, !PT ;  /* 0x0000080017ff7812 */ /* 0x000fda00078ac0ff */
[----:B0-----:R-:W-:-:S05]  /*cbd0*/  @!P5 LEA R2, P0, R6, R2, 0x1 ;  /* 0x000000020602d211 */ /* 0x001fca00078008ff */
[----:B------:R-:W-:Y:S02]  /*cbe0*/  @!P5 IMAD.X R3, RZ, RZ, R5, P0 ;  /* 0x000000ffff03d224 */ /* 0x000fe400000e0605 */
[----:B------:R-:W-:Y:S04]  /*cbf0*/  SHFL.IDX PT, R5, R4, 0x3, 0x181f ;  /* 0x00781f0004057f89 */ /* 0x000fe800000e0000 */
[----:B------:R-:W-:Y:S04]  /*cc00*/  @!P5 LDGSTS.E.BYPASS.LTC128B.128 [R26+0x23400], desc[UR36][R2.64], !P4 ;  /* 0x23400000021adfae */ /* 0x000fe8000e101d64 */
[----:B------:R-:W-:Y:S04]  /*cc10*/  @!P5 LDGSTS.E.BYPASS.LTC128B.128 [R26+0x27400], desc[UR36][R2.64+0x80], !P3 ;  /* 0x27400080021adfae */ /* 0x000fe8000d901d64 */
[----:B------:R-:W-:Y:S04]  /*cc20*/  @!P5 LDGSTS.E.BYPASS.LTC128B.128 [R26+0x2b400], desc[UR36][R2.64+0x100], !P2 ;  /* 0x2b400100021adfae */ /* 0x000fe8000d101d64 */
[----:B------:R0:W-:Y:S01]  /*cc30*/  @!P5 LDGSTS.E.BYPASS.LTC128B.128 [R26+0x2f400], desc[UR36][R2.64+0x180], !P1 ;  /* 0x2f400180021adfae */ /* 0x0001e2000c901d64 */
[----:B------:R-:W-:-:S03]  /*cc40*/  LOP3.LUT P5, RZ, R23, 0x100000, RZ, 0xc0, !PT ;  /* 0x0010000017ff7812 */ /* 0x000fc600078ac0ff */
[----:B0-----:R-:W0:Y:S02]  /*cc50*/  SHFL.IDX PT, R2, R0, 0x3, 0x181f ;  /* 0x00781f0000027f89 */ /* 0x001e2400000e0000 */
        /* <DEDUP_REMOVED lines=24> */
[----:B------:R0:W-:Y:S04]  /*cde0*/  @!P6 LDGSTS.E.BYPASS.LTC128B.128 [R26+0x30c00], desc[UR36][R2.64+0x180], !P1 ;  /* 0x30c00180021aefae */ /* 0x0001e8000c901d64 */
[----:B0-----:R-:W0:Y:S02]  /*cdf0*/  SHFL.IDX PT, R2, R0, 0x6, 0x181f ;  /* 0x00d81f0000027f89 */ /* 0x001e2400000e0000 */
[----:B0-----:R-:W-:-:S05]  /*ce00*/  @!P5 LEA R2, P0, R6, R2, 0x1 ;  /* 0x000000020602d211 */ /* 0x001fca00078008ff */
[----:B------:R-:W-:Y:S02]  /*ce10*/  @!P5 IMAD.X R3, RZ, RZ, R5, P0 ;  /* 0x000000ffff03d224 */ /* 0x000fe400000e0605 */
[----:B------:R0:W1:Y:S04]  /*ce20*/  SHFL.IDX PT, R5, R4, 0x7, 0x181f ;  /* 0x00f81f0004057f89 */ /* 0x00006800000e0000 */
[----:B------:R0:W-:Y:S04]  /*ce30*/  @!P5 LDGSTS.E.BYPASS.LTC128B.128 [R26+0x25400], desc[UR36][R2.64], !P4 ;  /* 0x25400000021adfae */ /* 0x0001e8000e101d64 */
[----:B------:R0:W-:Y:S04]  /*ce40*/  @!P5 LDGSTS.E.BYPASS.LTC128B.128 [R26+0x29400], desc[UR36][R2.64+0x80], !P3 ;  /* 0x29400080021adfae */ /* 0x0001e8000d901d64 */
[----:B------:R0:W-:Y:S04]  /*ce50*/  @!P5 LDGSTS.E.BYPASS.LTC128B.128 [R26+0x2d400], desc[UR36][R2.64+0x100], !P2 ;  /* 0x2d400100021adfae */ /* 0x0001e8000d101d64 */
[----:B------:R0:W-:Y:S02]  /*ce60*/  @!P5 LDGSTS.E.BYPASS.LTC128B.128 [R26+0x31400], desc[UR36][R2.64+0x180], !P1 ;  /* 0x31400180021adfae */ /* 0x0001e4000c901d64 */
.L_x_1298:
[----:B------:R-:W-:Y:S01]  /*ce70*/  LOP3.LUT P0, RZ, R23, 0x4000, RZ, 0xc0, !PT ;  /* 0x0000400017ff7812 */ /* 0x000fe2000780c0ff */
[----:B------:R-:W-:-:S12]  /*ce80*/  BSSY B0, `(.L_x_1189) ;  /* 0x000000b000007945 */ /* 0x000fd80003800000 */
[----:B------:R-:W-:Y:S05]  /*ce90*/  @P0 BRA `(.L_x_1190) ;  /* 0x0000000000240947 */ /* 0x000fea0003800000 */
[----:B0-----:R-:W-:-:S05]  /*cea0*/  LEA R2, P0, R6, R14, 0x1 ;  /* 0x0000000e06027211 */ /* 0x001fca00078008ff */
[----:B-1----:R-:W-:-:S05]  /*ceb0*/  IMAD.X R3, RZ, RZ, R5, P0 ;  /* 0x000000ffff037224 */ /* 0x002fca00000e0605 */
[----:B------:R-:W-:Y:S01]  /*cec0*/  @!PT LDS RZ, [RZ] ;  /* 0x00000000fffff984 */ /* 0x000fe20000000800 */
[----:B------:R-:W-:Y:S01]  /*ced0*/  @!PT LDS RZ, [RZ] ;  /* 0x00000000fffff984 */ /* 0x000fe20000000800 */
[----:B------:R-:W-:Y:S01]  /*cee0*/  @!PT LDS RZ, [RZ] ;  /* 0x00000000fffff984 */ /* 0x000fe20000000800 */
[----:B------:R2:W-:Y:S04]  /*cef0*/  LDGSTS.E.BYPASS.LTC128B.128 [R26+0x25c00], desc[UR36][R2.64], !P4 ;  /* 0x25c00000021a7fae */ /* 0x0005e8000e101d64 */
[----:B------:R2:W-:Y:S04]  /*cf00*/  LDGSTS.E.BYPASS.LTC128B.128 [R26+0x29c00], desc[UR36][R2.64+0x80], !P3 ;  /* 0x29c00080021a7fae */ /* 0x0005e8000d901d64 */
[----:B------:R2:W-:Y:S04]  /*cf10*/  LDGSTS.E.BYPASS.LTC128B.128 [R26+0x2dc00], desc[UR36][R2.64+0x100], !P2 ;  /* 0x2dc00100021a7fae */ /* 0x0005e8000d101d64 */
[----:B------:R2:W-:Y:S02]  /*cf20*/  LDGSTS.E.BYPASS.LTC128B.128 [R26+0x31c00], desc[UR36][R2.64+0x180], !P1 ;  /* 0x31c00180021a7fae */ /* 0x0005e4000c901d64 */
.L_x_1190:
[----:B------:R-:W-:Y:S05]  /*cf30*/  BSYNC B0 ;  /* 0x0000000000007941 */ /* 0x000fea0003800000 */
.L_x_1189:
[----:B------:R-:W-:Y:S01]  /*cf40*/  NOP ;  /* 0x0000000000007918 */ /* 0x000fe20000000000 */
[----:B------:R-:W-:-:S13]  /*cf50*/  PLOP3.LUT P0, PT, PT, PT, PT, 0x80, 0x0 ;  /* 0x000000000000781c */ /* 0x000fda0003f0f070 */
.L_x_1191:
[----:B------:R-:W-:Y:S02]  /*cf60*/  PLOP3.LUT P1, PT, P1, P0, PT, 0xa2, 0x0 ;  /* 0x000000000000781c */ /* 0x000fe40000f21472 */
[----:B------:R-:W-:-:S08]  /*cf70*/  @P0 R2UR P1, UR4, R22 ;  /* 0x00000000160402ca */ /* 0x000fd00000020000 */
[----:B------:R-:W-:-:S05]  /*cf80*/  @P0 PLOP3.LUT P0, PT, P1, PT, PT, 0x80, 0x0 ;  /* 0x000000000000081c */ /* 0x000fca0000f0f070 */
[----:B------:R-:W-:Y:S01]  /*cf90*/  @!P1 SYNCS.ARRIVE.TRANS64.RED.A0T1 RZ, [UR4+0x32410], RZ ;  /* 0x032410ffffff99a7 */ /* 0x000fe20008200404 */
[----:B------:R-:W-:Y:S07]  /*cfa0*/  @!P1 ARRIVES.LDGSTSBAR.64.TRANSCNT [UR4+0x32410] ;  /* 0x03241000ff0099b0 */ /* 0x000fee0008000a84 */
[----:B------:R-:W-:Y:S05]  /*cfb0*/  @P0 BRA.U.ANY `(.L_x_1191) ;  /* 0xfffffffd00e80947 */ /* 0x000fea000393ffff */
[----:B0-2---:R-:W2:Y:S02]  /*cfc0*/  LDL.LU R2, [R1+0x18] ;  /* 0x0000180001027983 */ /* 0x005ea40000300800 */
        /* <DEDUP_REMOVED lines=11> */
.L_x_1299:
[----:B------:R-:W-:Y:S05]  /*d080*/  BSYNC B0 ;  /* 0x0000000000007941 */ /* 0x000fea0003800000 */
.L_x_1192:
[----:B------:R-:W-:-:S13]  /*d090*/  LOP3.LUT P0, RZ, R23, 0x400, RZ, 0xc0, !PT ;  /* 0x0000040017ff7812 */ /* 0x000fda000780c0ff */
[----:B------:R-:W-:Y:S05]  /*d0a0*/  @!P0 BRA `(.L_x_1194) ;  /* 0x0000000000048947 */ /* 0x000fea0003800000 */
[----:B------:R-:W-:Y:S01]  /*d0b0*/  BPT.TRAP 0x1 ;  /* 0x000000040000795c */ /* 0x000fe20000300000 */
.L_x_1194:
[----:B------:R-:W-:Y:S01]  /*d0c0*/  SHF.L.U32 R0, R27, 0x1f, RZ ;  /* 0x0000001f1b007819 */ /* 0x000fe200000006ff */
[----:B------:R-:W-:Y:S03]  /*d0d0*/  BSSY B0, `(.L_x_1195) ;  /* 0x0000003000007945 */ /* 0x000fe60003800000 */
[----:B------:R-:W2:Y:S02]  /*d0e0*/  SYNCS.PHASECHK.TRANS64.TRYWAIT P0, [R25+URZ+0x32460], R0 ;  /* 0x03246000190075a7 */ /* 0x000ea4000800017f */
[----:B--2---:R-:W-:Y:S05]  /*d0f0*/  @!P0 BRA `(.L_x_1196) ;  /* 0x0000004400948947 */ /* 0x004fea0003800000 */
.L_x_1300:
[----:B------:R-:W-:Y:S05]  /*d100*/  BSYNC B0 ;  /* 0x0000000000007941 */ /* 0x000fea0003800000 */
.L_x_1195:
[----:B------:R-:W2:Y:S01]  /*d110*/  LDL.LU R2, [R1+0x10] ;  /* 0x0000100001027983 */ /* 0x000ea20000300800 */
[----:B------:R-:W-:-:S03]  /*d120*/  ULDC.64 UR4, c[0x0][0x328] ;  /* 0x0000ca0000047ab9 */ /* 0x000fc60000000a00 */
[----:B------:R-:W3:Y:S04]  /*d130*/  LDL.LU R6, [R1+0x14] ;  /* 0x0000140001067983 */ /* 0x000ee80000300800 */
[----:B------:R-:W4:Y:S01]  /*d140*/  LDL.LU R4, [R1+0x20] ;  /* 0x0000200001047983 */ /* 0x000f220000300800 */
[C---:B------:R-:W-:Y:S02]  /*d150*/  LOP3.LUT P3, RZ, R23.reuse, 0x10, RZ, 0xc0, !PT ;  /* 0x0000001017ff7812 */ /* 0x040fe4000786c0ff */
[C---:B------:R-:W-:Y:S02]  /*d160*/  LOP3.LUT P2, RZ, R23.reuse, 0x8, RZ, 0xc0, !PT ;  /* 0x0000000817ff7812 */ /* 0x040fe4000784c0ff */
[C---:B------:R-:W-:Y:S02]  /*d170*/  LOP3.LUT P1, RZ, R23.reuse, 0x4, RZ, 0xc0, !PT ;  /* 0x0000000417ff7812 */ /* 0x040fe4000782c0ff */
[----:B------:R-:W-:-:S02]  /*d180*/  LOP3.LUT P4, RZ, R23, 0x1, RZ, 0xc0, !PT ;  /* 0x0000000117ff7812 */ /* 0x000fc4000788c0ff */
[----:B------:R-:W-:Y:S01]  /*d190*/  SEL R7, RZ, 0x8, P1 ;  /* 0x00000008ff077807 */ /* 0x000fe20000800000 */
[----:B--2---:R-:W-:Y:S02]  /*d1a0*/  IMAD R0, R2, UR4, RZ ;  /* 0x0000000402007c24 */ /* 0x004fe4000f8e02ff */
[----:B0-----:R-:W-:-:S04]  /*d1b0*/  IMAD.WIDE.U32 R2, R37, UR4, RZ ;  /* 0x0000000425027c25 */ /* 0x001fc8000f8e00ff */
[----:B-1----:R-:W-:Y:S01]  /*d1c0*/  IMAD R5, R37, UR5, R0 ;  /* 0x0000000525057c24 */ /* 0x002fe2000f8e0200 */
[----:B------:R-:W-:Y:S01]  /*d1d0*/  ULDC.64 UR4, c[0x0][0x338] ;  /* 0x0000ce0000047ab9 */ /* 0x000fe20000000a00 */
[----:B------:R-:W-:Y:S02]  /*d1e0*/  SEL R0, RZ, 0x2, P3 ;  /* 0x00000002ff007807 */ /* 0x000fe40001800000 */
[----:B------:R-:W-:Y:S02]  /*d1f0*/  IMAD.IADD R3, R3, 0x1, R5 ;  /* 0x0000000103037824 */ /* 0x000fe400078e0205 */
[----:B---3--:R-:W-:Y:S02]  /*d200*/  IMAD R5, R6, UR4, RZ ;  /* 0x0000000406057c24 */ /* 0x008fe4000f8e02ff */
[----:B------:R-:W-:-:S04]  /*d210*/  IMAD.WIDE.U32 R2, R36, UR4, R2 ;  /* 0x0000000424027c25 */ /* 0x000fc8000f8e0002 */
[----:B------:R-:W-:Y:S01]  /*d220*/  IMAD R5, R36, UR5, R5 ;  /* 0x0000000524057c24 */ /* 0x000fe2000f8e0205 */
[----:B------:R-:W-:-:S03]  /*d230*/  ULDC.64 UR4, c[0x0][0x330] ;  /* 0x0000cc0000047ab9 */ /* 0x000fc60000000a00 */
        /* <DEDUP_REMOVED lines=8> */
[----:B------:R-:W-:Y:S02]  /*d2c0*/  LEA.HI.X R6, R2, UR5, R3, 0x1, P0 ;  /* 0x0000000502067c11 */ /* 0x000fe400080f0c03 */
[----:B------:R-:W-:-:S04]  /*d2d0*/  SEL R3, RZ, 0x4, P2 ;  /* 0x00000004ff037807 */ /* 0x000fc80001000000 */
[----:B----4-:R-:W-:Y:S01]  /*d2e0*/  IADD3 R0, R3, R0, R4 ;  /* 0x0000000003007210 */ /* 0x010fe20007ffe004 */
[----:B------:R-:W-:-:S04]  /*d2f0*/  IMAD R4, R24, 0x6000, R30 ;  /* 0x0000600018047824 */ /* 0x000fc800078e021e */
[----:B------:R-:W-:Y:S01]  /*d300*/  IMAD.IADD R7, R0, 0x1, R7 ;  /* 0x0000000100077824 */ /* 0x000fe200078e0207 */
[----:B------:R-:W-:Y:S06]  /*d310*/  BRA.DIV UR4, `(.L_x_1197) ;  /* 0x0000004604207947 */ /* 0x000fec000b800000 */
[----:B------:R-:W0:Y:S01]  /*d320*/  S2R R2, SR_TID.X ;  /* 0x0000000000027919 */ /* 0x000e220000002100 */
[----:B------:R-:W-:Y:S01]  /*d330*/  IMAD R4, R4, 0x2, R22 ;  /* 0x0000000204047824 */ /* 0x000fe200078e0216 */
[C---:B------:R-:W-:Y:S01]  /*d340*/  LOP3.LUT P2, RZ, R7.reuse, 0x2, RZ, 0xc0, !PT ;  /* 0x0000000207ff7812 */ /* 0x040fe2000784c0ff */
[----:B------:R-:W1:Y:S01]  /*d350*/  SHFL.IDX PT, R14, R5, RZ, 0x181f ;  /* 0x00181fff050e7589 */ /* 0x000e6200000e0000 */
[----:B------:R-:W-:-:S03]  /*d360*/  LOP3.LUT P1, RZ, R7, 0x4, RZ, 0xc0, !PT ;  /* 0x0000000407ff7812 */ /* 0x000fc6000782c0ff */
[----:B------:R-:W2:Y:S01]  /*d370*/  SHFL.IDX PT, R3, R6, RZ, 0x181f ;  /* 0x00181fff06037589 */ /* 0x000ea200000e0000 */
[----:B0-----:R-:W-:-:S05]  /*d380*/  IMAD.SHL.U32 R2, R2, 0x8, RZ ;  /* 0x0000000802027824 */ /* 0x001fca00078e00ff */
[----:B------:R-:W-:-:S05]  /*d390*/  LOP3.LUT R2, R2, 0x38, RZ, 0xc0, !PT ;  /* 0x0000003802027812 */ /* 0x000fca00078ec0ff */
[----:B------:R-:W-:-:S05]  /*d3a0*/  IMAD.SHL.U32 R0, R2, 0x2, RZ ;  /* 0x0000000202007824 */ /* 0x000fca00078e00ff */
[----:B-1----:R-:W-:Y:S02]  /*d3b0*/  IADD3 R2, P0, R14, R0, RZ ;  /* 0x000000000e027210 */ /* 0x002fe40007f1e0ff */
[----:B------:R-:W0:Y:S03]  /*d3c0*/  SHFL.IDX PT, R14, R5, 0x1, 0x181f ;  /* 0x00381f00050e7f89 */ /* 0x000e2600000e0000 */
[----:B--2---:R-:W-:Y:S01]  /*d3d0*/  IMAD.X R3, RZ, RZ, R3, P0 ;  /* 0x000000ffff037224 */ /* 0x004fe200000e0603 */
        /* <DEDUP_REMOVED lines=8> */
[----:B------:R1:W-:Y:S01]  /*d460*/  LDGSTS.E.BYPASS.LTC128B.128 [R4+0x9400], desc[UR36][R2.64+0x180], !P3 ;  /* 0x0940018002047fae */ /* 0x0003e2000d901d64 */
[----:B0-----:R-:W-:-:S03]  /*d470*/  IADD3 R8, P3, R14, R0, RZ ;  /* 0x000000000e087210 */ /* 0x001fc60007f7e0ff */
[----:B------:R-:W-:Y:S04]  /*d480*/  SHFL.IDX PT, R14, R5, 0x2, 0x181f ;  /* 0x00581f00050e7f89 */ /* 0x000fe800000e0000 */
[----:B-1----:R-:W0:Y:S02]  /*d490*/  SHFL.IDX PT, R3, R6, 0x1, 0x181f ;  /* 0x00381f0006037f89 */ /* 0x002e2400000e0000 */
        /* <DEDUP_REMOVED lines=46> */
.L_x_1314:
[----:B0-2---:R-:W-:Y:S02]  /*d780*/  IADD3 R2, P3, R14, R0, RZ ;  /* 0x000000000e027210 */ /* 0x005fe40007f7e0ff */
[C---:B------:R-:W-:Y:S02]  /*d790*/  ISETP.LT.OR P2, PT, R31.reuse, 0x51, !P2 ;  /* 0x000000511f00780c */ /* 0x040fe40005741670 */
[C---:B------:R-:W-:Y:S01]  /*d7a0*/  ISETP.LT.OR P1, PT, R31.reuse, 0x51, !P1 ;  /* 0x000000511f00780c */ /* 0x040fe20004f21670 */
[----:B------:R-:W-:Y:S01]  /*d7b0*/  IMAD.X R3, RZ, RZ, R6, P3 ;  /* 0x000000ffff037224 */ /* 0x000fe200018e0606 */
[C---:B------:R-:W-:Y:S02]  /*d7c0*/  ISETP.LT.OR P3, PT, R31.reuse, 0x51, P4 ;  /* 0x000000511f00780c */ /* 0x040fe40002761670 */
[----:B------:R-:W-:-:S11]  /*d7d0*/  ISETP.LT.OR P0, PT, R31, 0x51, !P0 ;  /* 0x000000511f00780c */ /* 0x000fd60004701670 */
        /* <DEDUP_REMOVED lines=9> */
.L_x_1198:
        /* <DEDUP_REMOVED lines=10> */
.L_x_1199:
[----:B0-----:R-:W2:Y:S01]  /*d910*/  LDL.LU R2, [R1] ;  /* 0x0000000001027983 */ /* 0x001ea20000300800 */
[----:B------:R0:W-:Y:S01]  /*d920*/  SYNCS.ARRIVE.TRANS64.A1T0 RZ, [R25+URZ+0x32450], RZ ;  /* 0x032450ff19ff79a7 */ /* 0x0001e2000810003f */
[----:B------:R-:W-:Y:S01]  /*d930*/  BSSY B0, `(.L_x_1200) ;  /* 0x00000dd000007945 */ /* 0x000fe20003800000 */
[----:B--2---:R-:W-:-:S13]  /*d940*/  ISETP.GE.AND P0, PT, R2, 0x61, PT ;  /* 0x000000610200780c */ /* 0x004fda0003f06270 */
[----:B0-----:R-:W-:Y:S05]  /*d950*/  @!P0 BRA `(.L_x_1201) ;  /* 0x0000000c00688947 */ /* 0x001fea0003800000 */
[----:B------:R-:W2:Y:S02]  /*d960*/  LDL.LU R2, [R1+0x1c] ;  /* 0x00001c0001027983 */ /* 0x000ea40000300800 */
[----:B--2---:R-:W-:-:S07]  /*d970*/  VIADD R21, R2, 0xfffffffe ;  /* 0xfffffffe02157836 */ /* 0x004fce0000000000 */
.L_x_1214:
[----:B0-----:R-:W0:Y:S01]  /*d980*/  S2R R2, SR_TID.X ;  /* 0x0000000000027919 */ /* 0x001e220000002100 */
[----:B------:R-:W-:Y:S01]  /*d990*/  IMAD R8, R21, 0x60, R32 ;  /* 0x0000006015087824 */ /* 0x000fe200078e0220 */
[----:B------:R-:W-:Y:S01]  /*d9a0*/  LOP3.LUT P1, RZ, R23, 0x400, RZ, 0xc0, !PT ;  /* 0x0000040017ff7812 */ /* 0x000fe2000782c0ff */
        /* <DEDUP_REMOVED lines=9> */
[----:B-1----:R-:W1:Y:S01]  /*da40*/  @!P2 LDC.64 R4, c[0x0][0x428] ;  /* 0x00010a00ff04ab82 */ /* 0x002e620000000a00 */
[----:B0-----:R-:W-:-:S13]  /*da50*/  ISETP.NE.AND P0, PT, R3, 0x1, PT ;  /* 0x000000010300780c */ /* 0x001fda0003f05270 */
[----:B------:R-:W0:Y:S08]  /*da60*/  @P0 LDC R3, c[0x0][0x434] ;  /* 0x00010d00ff030b82 */ /* 0x000e300000000800 */
[----:B--2---:R-:W2:Y:S01]  /*da70*/  @P0 LDC R7, c[0x0][0x438] ;  /* 0x00010e00ff070b82 */ /* 0x004ea20000000800 */
[----:B0-----:R-:W-:-:S05]  /*da80*/  @P0 IMAD.HI.U32 R2, R8, R3, RZ ;  /* 0x0000000308020227 */ /* 0x001fca00078e00ff */
[----:B--2---:R-:W-:Y:S01]  /*da90*/  @P0 SHF.R.U32.HI R9, RZ, R7, R2 ;  /* 0x00000007ff090219 */ /* 0x004fe20000011602 */
[----:B-1----:R-:W-:Y:S01]  /*daa0*/  @!P2 IMAD R2, R33, R4, RZ ;  /* 0x000000042102a224 */ /* 0x002fe200078e02ff */
[----:B------:R-:W0:Y:S02]  /*dab0*/  @!P2 LDC.64 R6, c[0x0][0x418] ;  /* 0x00010600ff06ab82 */ /* 0x000e240000000a00 */
[--C-:B------:R-:W-:Y:S01]  /*dac0*/  @!P2 SHF.R.S32.HI R3, RZ, 0x1f, R9.reuse ;  /* 0x0000001fff03a819 */ /* 0x100fe20000011409 */
[----:B------:R-:W-:Y:S02]  /*dad0*/  @!P2 IMAD R5, R29, R5, R2 ;  /* 0x000000051d05a224 */ /* 0x000fe400078e0202 */
[----:B------:R-:W-:-:S04]  /*dae0*/  @!P2 IMAD.MOV.U32 R2, RZ, RZ, R9 ;  /* 0x000000ffff02a224 */ /* 0x000fc800078e0009 */
[----:B------:R-:W-:-:S04]  /*daf0*/  @!P2 IMAD.WIDE.U32 R2, R29, R4, R2 ;  /* 0x000000041d02a225 */ /* 0x000fc800078e0002 */
[----:B------:R-:W-:Y:S01]  /*db00*/  @!P2 IMAD.IADD R3, R5, 0x1, R3 ;  /* 0x000000010503a824 */ /* 0x000fe200078e0203 */
[----:B------:R-:W-:Y:S05]  /*db10*/  YIELD ;  /* 0x0000000000007946 */ /* 0x000fea0003800000 */
[----:B------:R-:W-:Y:S01]  /*db20*/  IMAD.MOV.U32 R4, RZ, RZ, RZ ;  /* 0x000000ffff047224 */ /* 0x000fe200078e00ff */
[----:B------:R-:W-:Y:S01]  /*db30*/  ULDC UR4, c[0x0][0x430] ;  /* 0x00010c0000047ab9 */ /* 0x000fe20000000800 */
[----:B0-----:R-:W-:-:S04]  /*db40*/  @!P2 LEA R6, P0, R2, R6, 0x2 ;  /* 0x000000060206a211 */ /* 0x001fc800078010ff */
[----:B------:R-:W-:Y:S02]  /*db50*/  @!P2 LEA.HI.X R7, R2, R7, R3, 0x2, P0 ;  /* 0x000000070207a211 */ /* 0x000fe400000f1403 */
[C---:B------:R-:W-:Y:S01]  /*db60*/  ISETP.NE.AND P0, PT, R24.reuse, 0x2, PT ;  /* 0x000000021800780c */ /* 0x040fe20003f05270 */
[----:B------:R-:W-:Y:S02]  /*db70*/  IMAD.MOV R5, RZ, RZ, -R9 ;  /* 0x000000ffff057224 */ /* 0x000fe400078e0a09 */
[----:B------:R0:W5:Y:S01]  /*db80*/  @!P2 LDG.E R4, desc[UR36][R6.64] ;  /* 0x000000240604a981 */ /* 0x000162000c1e1900 */
[----:B------:R-:W-:Y:S01]  /*db90*/  SEL R2, RZ, 0x1, P0 ;  /* 0x00000001ff027807 */ /* 0x000fe20000000000 */
[----:B------:R-:W-:Y:S01]  /*dba0*/  IMAD R5, R5, UR4, R8 ;  /* 0x0000000405057c24 */ /* 0x000fe2000f8e0208 */
[----:B------:R-:W-:Y:S02]  /*dbb0*/  SEL R24, R24, RZ, P0 ;  /* 0x000000ff18187207 */ /* 0x000fe40000000000 */
[----:B------:R-:W-:Y:S01]  /*dbc0*/  LOP3.LUT R27, R27, R2, RZ, 0x3c, !PT ;  /* 0x000000021b1b7212 */ /* 0x000fe200078e3cff */
[----:B------:R-:W-:-:S02]  /*dbd0*/  IMAD.MOV.U32 R2, RZ, RZ, R21 ;  /* 0x000000ffff027224 */ /* 0x000fc400078e0015 */
[----:B------:R-:W-:-:S03]  /*dbe0*/  VIADD R21, R21, 0xffffffff ;  /* 0xffffffff15157836 */ /* 0x000fc60000000000 */
[----:B------:R-:W-:Y:S01]  /*dbf0*/  ISETP.GT.AND P2, PT, R2, RZ, PT ;  /* 0x000000ff0200720c */ /* 0x000fe20003f44270 */
[----:B0-----:R-:W-:-:S12]  /*dc00*/  @!P1 BRA `(.L_x_1202) ;  /* 0x0000000000049947 */ /* 0x001fd80003800000 */
[----:B------:R-:W-:Y:S01]  /*dc10*/  BPT.TRAP 0x1 ;  /* 0x000000040000795c */ /* 0x000fe20000300000 */
.L_x_1202:
[----:B------:R-:W-:Y:S01]  /*dc20*/  IMAD R10, R24, 0x8, R22 ;  /* 0x00000008180a7824 */ /* 0x000fe200078e0216 */
[----:B------:R-:W-:Y:S01]  /*dc30*/  SHF.L.U32 R20, R27, 0x1f, RZ ;  /* 0x0000001f1b147819 */ /* 0x000fe200000006ff */
[----:B------:R-:W-:Y:S01]  /*dc40*/  BSSY B1, `(.L_x_1203) ;  /* 0x0000004000017945 */ /* 0x000fe20003800000 */
[----:B------:R-:W-:Y:S02]  /*dc50*/  SHF.R.S32.HI R9, RZ, 0x1f, R5 ;  /* 0x0000001fff097819 */ /* 0x000fe40000011405 */
[----:B------:R-:W0:Y:S02]  /*dc60*/  SYNCS.PHASECHK.TRANS64.TRYWAIT P0, [R10+URZ+0x32440], R20 ;  /* 0x032440140a0075a7 */ /* 0x000e24000800017f */
[----:B0-----:R-:W-:Y:S05]  /*dc70*/  @!P0 BRA `(.L_x_1204) ;  /* 0x0000004400088947 */ /* 0x001fea0003800000 */
.L_x_1315:
[----:B------:R-:W-:Y:S05]  /*dc80*/  BSYNC B1 ;  /* 0x0000000000017941 */ /* 0x000fea0003800000 */
.L_x_1203:
[----:B------:R-:W-:Y:S01]  /*dc90*/  ULDC.64 UR4, c[0x0][0x300] ;  /* 0x0000c00000047ab9 */ /* 0x000fe20000000a00 */
[----:B-----5:R-:W-:Y:S01]  /*dca0*/  SHF.R.S32.HI R17, RZ, 0x1f, R4 ;  /* 0x0000001fff117819 */ /* 0x020fe20000011404 */
[----:B------:R-:W-:Y:S01]  /*dcb0*/  IMAD R2, R9, UR4, RZ ;  /* 0x0000000409027c24 */ /* 0x000fe2000f8e02ff */
[----:B------:R-:W-:-:S03]  /*dcc0*/  LOP3.LUT P1, RZ, R23, 0x2, RZ, 0xc0, !PT ;  /* 0x0000000217ff7812 */ /* 0x000fc6000782c0ff */
[C---:B------:R-:W-:Y:S02]  /*dcd0*/  IMAD R7, R5.reuse, UR5, R2 ;  /* 0x0000000505077c24 */ /* 0x040fe4000f8e0202 */
[----:B------:R-:W-:Y:S01]  /*dce0*/  IMAD.WIDE.U32 R2, R5, UR4, RZ ;  /* 0x0000000405027c25 */ /* 0x000fe2000f8e00ff */
[----:B------:R-:W-:-:S04]  /*dcf0*/  ULDC.64 UR4, c[0x0][0x310] ;  /* 0x0000c40000047ab9 */ /* 0x000fc80000000a00 */
[----:B------:R-:W-:Y:S01]  /*dd00*/  IADD3 R3, R3, R7, RZ ;  /* 0x0000000703037210 */ /* 0x000fe20007ffe0ff */
[----:B------:R-:W-:-:S04]  /*dd10*/  IMAD R7, R17, UR4, RZ ;  /* 0x0000000411077c24 */ /* 0x000fc8000f8e02ff */
        /* <DEDUP_REMOVED lines=8> */
[----:B------:R-:W-:Y:S02]  /*dda0*/  IMAD R7, R24, 0x1800, R30 ;  /* 0x0000180018077824 */ /* 0x000fe400078e021e */
[----:B------:R-:W-:Y:S01]  /*ddb0*/  IMAD.IADD R3, R6, 0x1, R3 ;  /* 0x0000000106037824 */ /* 0x000fe200078e0203 */
[----:B------:R-:W-:Y:S01]  /*ddc0*/  LEA R6, P0, R2, UR4, 0x1 ;  /* 0x0000000402067c11 */ /* 0x000fe2000f8008ff */
[----:B------:R-:W-:-:S03]  /*ddd0*/  UMOV UR4, 0xffffffff ;  /* 0xffffffff00047882 */ /* 0x000fc60000000000 */
[----:B------:R-:W-:Y:S01]  /*dde0*/  LEA.HI.X R8, R2, UR5, R3, 0x1, P0 ;  /* 0x0000000502087c11 */ /* 0x000fe200080f0c03 */
[----:B------:R-:W-:Y:S08]  /*ddf0*/  BRA.DIV UR4, `(.L_x_1205) ;  /* 0x0000004204bc7947 */ /* 0x000ff0000b800000 */
[----:B------:R-:W1:Y:S01]  /*de00*/  SHFL.IDX PT, R2, R6, RZ, 0x181f ;  /* 0x00181fff06027589 */ /* 0x000e6200000e0000 */
[----:B------:R-:W-:-:S03]  /*de10*/  IMAD R7, R7, 0x2, R22 ;  /* 0x0000000207077824 */ /* 0x000fc600078e0216 */
[----:B------:R-:W2:Y:S04]  /*de20*/  SHFL.IDX PT, R3, R8, RZ, 0x181f ;  /* 0x00181fff08037589 */ /* 0x000ea800000e0000 */
[----:B------:R-:W-:Y:S01]  /*de30*/  SHFL.IDX PT, R14, R6, 0x5, 0x181f ;  /* 0x00b81f00060e7f89 */ /* 0x000fe200000e0000 */
        /* <DEDUP_REMOVED lines=23> */
[----:B---3--:R1:W-:Y:S03]  /*dfb0*/  LDGSTS.E.BYPASS.LTC128B.128 [R7+0x1e400], desc[UR36][R2.64], !P1 ;  /* 0x1e40000002077fae */ /* 0x0083e6000c901d64 */
.L_x_1329:
[----:B-1----:R-:W-:-:S05]  /*dfc0*/  IADD3 R2, P0, R14, R0, RZ ;  /* 0x000000000e027210 */ /* 0x002fca0007f1e0ff */
[----:B------:R-:W-:Y:S01]  /*dfd0*/  IMAD.X R3, RZ, RZ, R8, P0 ;  /* 0x000000ffff037224 */ /* 0x000fe200000e0608 */
[----:B------:R-:W-:-:S04]  /*dfe0*/  PLOP3.LUT P0, PT, PT, PT, PT, 0x80, 0x0 ;  /* 0x000000000000781c */ /* 0x000fc80003f0f070 */
[----:B------:R-:W-:Y:S01]  /*dff0*/  @!PT LDS RZ, [RZ] ;  /* 0x00000000fffff984 */ /* 0x000fe20000000800 */
[----:B------:R-:W-:Y:S01]  /*e000*/  @!PT LDS RZ, [RZ] ;  /* 0x00000000fffff984 */ /* 0x000fe20000000800 */
[----:B------:R-:W-:Y:S01]  /*e010*/  @!PT LDS RZ, [RZ] ;  /* 0x00000000fffff984 */ /* 0x000fe20000000800 */
[----:B------:R1:W-:Y:S01]  /*e020*/  LDGSTS.E.BYPASS.LTC128B.128 [R7+0x1ec00], desc[UR36][R2.64], !P1 ;  /* 0x1ec0000002077fae */ /* 0x0003e2000c901d64 */
[----:B------:R-:W-:-:S08]  /*e030*/  NOP ;  /* 0x0000000000007918 */ /* 0x000fd00000000000 */
.L_x_1206:
        /* <DEDUP_REMOVED lines=10> */
.L_x_1207:
[----:B------:R2:W-:Y:S01]  /*e0e0*/  SYNCS.ARRIVE.TRANS64.A1T0 RZ, [R10+URZ+0x32430], RZ ;  /* 0x032430ff0aff79a7 */ /* 0x0005e2000810003f */
[----:B------:R-:W-:Y:S05]  /*e0f0*/  @!P3 BRA `(.L_x_1208) ;  /* 0x000000000004b947 */ /* 0x000fea0003800000 */
[----:B------:R-:W-:Y:S01]  /*e100*/  BPT.TRAP 0x1 ;  /* 0x000000040000795c */ /* 0x000fe20000300000 */
.L_x_1208:
[----:B------:R-:W3:Y:S01]  /*e110*/  SYNCS.PHASECHK.TRANS64.TRYWAIT P0, [R10+URZ+0x32460], R20 ;  /* 0x032460140a0075a7 */ /* 0x000ee2000800017f */
[----:B------:R-:W-:Y:S04]  /*e120*/  BSSY B1, `(.L_x_1209) ;  /* 0x0000002000017945 */ /* 0x000fe80003800000 */
[----:B---3--:R-:W-:Y:S05]  /*e130*/  @!P0 BRA `(.L_x_1210) ;  /* 0x00000044008c8947 */ /* 0x008fea0003800000 */
.L_x_1330:
[----:B------:R-:W-:Y:S05]  /*e140*/  BSYNC B1 ;  /* 0x0000000000017941 */ /* 0x000fea0003800000 */
.L_x_1209:
[----:B------:R-:W-:Y:S01]  /*e150*/  ULDC.64 UR4, c[0x0][0x328] ;  /* 0x0000ca0000047ab9 */ /* 0x000fe20000000a00 */
[----:B------:R-:W-:Y:S01]  /*e160*/  LOP3.LUT P5, RZ, R23, 0x1, RZ, 0xc0, !PT ;  /* 0x0000000117ff7812 */ /* 0x000fe200078ac0ff */
[----:B-1----:R-:W-:Y:S01]  /*e170*/  IMAD R2, R9, UR4, RZ ;  /* 0x0000000409027c24 */ /* 0x002fe2000f8e02ff */
        /* <DEDUP_REMOVED lines=23> */
[----:B------:R-:W-:-:S03]  /*e2f0*/  IMAD R20, R20, 0x2, R22 ;  /* 0x0000000214147824 */ /* 0x000fc600078e0216 */
[----:B------:R-:W1:Y:S04]  /*e300*/  SHFL.IDX PT, R3, R25, RZ, 0x181f ;  /* 0x00181fff19037589 */ /* 0x000e6800000e0000 */
[----:B------:R-:W-:Y:S04]  /*e310*/  SHFL.IDX PT, R4, R25, 0x1, 0x181f ;  /* 0x00381f0019047f89 */ /* 0x000fe800000e0000 */
[----:B------:R-:W-:Y:S04]  /*e320*/  SHFL.IDX PT, R8, R17, 0x2, 0x181f ;  /* 0x00581f0011087f89 */ /* 0x000fe800000e0000 */
[----:B------:R-:W-:Y:S01]  /*e330*/  SHFL.IDX PT, R5, R25, 0x3, 0x181f ;  /* 0x00781f0019057f89 */ /* 0x000fe200000e0000 */
[----:B0-----:R-:W-:-:S03]  /*e340*/  IADD3 R2, P0, R14, R0, RZ ;  /* 0x000000000e027210 */ /* 0x001fc60007f1e0ff */
[----:B------:R-:W0:Y:S02]  /*e350*/  SHFL.IDX PT, R14, R17, 0x1, 0x181f ;  /* 0x00381f00110e7f89 */ /* 0x000e2400000e0000 */
[----:B-1----:R-:W-:-:S05]  /*e360*/  IMAD.X R3, RZ, RZ, R3, P0 ;  /* 0x000000ffff037224 */ /* 0x002fca00000e0603 */
        /* <DEDUP_REMOVED lines=9> */
[----:B-1----:R-:W-:Y:S04]  /*e400*/  SHFL.IDX PT, R3, R25, 0x4, 0x181f ;  /* 0x00981f0019037f89 */ /* 0x002fe800000e0000 */
[----:B------:R1:W-:Y:S04]  /*e410*/  LDGSTS.E.BYPASS.LTC128B.128 [R20+0xc00], desc[UR36][R6.64], !P5 ;  /* 0x00c0000006147fae */ /* 0x0003e8000e901d64 */
[----:B------:R1:W-:Y:S04]  /*e420*/  LDGSTS.E.BYPASS.LTC128B.128 [R20+0x3c00], desc[UR36][R6.64+0x80], !P4 ;  /* 0x03c0008006147fae */ /* 0x0003e8000e101d64 */
[----:B------:R1:W-:Y:S04]  /*e430*/  LDGSTS.E.BYPASS.LTC128B.128 [R20+0x6c00], desc[UR36][R6.64+0x100], !P3 ;  /* 0x06c0010006147fae */ /* 0x0003e8000d901d64 */
[----:B------:R1:W-:Y:S01]  /*e440*/  LDGSTS.E.BYPASS.LTC128B.128 [R20+0x9c00], desc[UR36][R6.64+0x180], !P1 ;  /* 0x09c0018006147fae */ /* 0x0003e2000c901d64 */
[----:B0-----:R-:W-:Y:S01]  /*e450*/  IMAD.X R9, RZ, RZ, R4, P0 ;  /* 0x000000ffff097224 */ /* 0x001fe200000e0604 */
[----:B------:R-:W-:-:S02]  /*e460*/  IADD3 R4, P0, R14, R0, RZ ;  /* 0x000000000e047210 */ /* 0x000fc40007f1e0ff */
[----:B------:R-:W-:Y:S02]  /*e470*/  SHFL.IDX PT, R25, R25, 0x5, 0x181f ;  /* 0x00b81f0019197f89 */ /* 0x000fe400000e0000 */
[----:B------:R-:W-:Y:S02]  /*e480*/  IADD3.X R5, RZ, R5, RZ, P0, !PT ;  /* 0x00000005ff057210 */ /* 0x000fe400007fe4ff */
[----:B------:R-:W0:Y:S04]  /*e490*/  SHFL.IDX PT, R14, R17, 0x4, 0x181f ;  /* 0x00981f00110e7f89 */ /* 0x000e2800000e0000 */
        /* <DEDUP_REMOVED lines=15> */
.L_x_1344:
[----:B01----:R-:W-:-:S05]  /*e590*/  IADD3 R2, P0, R14, R0, RZ ;  /* 0x000000000e027210 */ /* 0x003fca0007f1e0ff */
        /* <DEDUP_REMOVED lines=10> */
.L_x_1212:
        /* <DEDUP_REMOVED lines=10> */
.L_x_1213:
[----:B------:R1:W-:Y:S01]  /*e6e0*/  SYNCS.ARRIVE.TRANS64.A1T0 RZ, [R10+URZ+0x32450], RZ ;  /* 0x032450ff0aff79a7 */ /* 0x0003e2000810003f */
[----:B------:R-:W-:Y:S05]  /*e6f0*/  @P2 BRA `(.L_x_1214) ;  /* 0xfffffff000a02947 */ /* 0x000fea000383ffff */
.L_x_1201:
[----:B------:R-:W-:Y:S05]  /*e700*/  BSYNC B0 ;  /* 0x0000000000007941 */ /* 0x000fea0003800000 */
.L_x_1200:
[----:B0-----:R-:W0:Y:S01]  /*e710*/  S2R R2, SR_TID.X ;  /* 0x0000000000027919 */ /* 0x001e220000002100 */
[----:B------:R-:W-:Y:S01]  /*e720*/  VIADD R24, R24, 0x1 ;  /* 0x0000000118187836 */ /* 0x000fe20000000000 */
[----:B------:R-:W-:Y:S04]  /*e730*/  BSSY B0, `(.L_x_1215) ;  /* 0x0000012000007945 */ /* 0x000fe80003800000 */
[----:B------:R-:W-:-:S04]  /*e740*/  ISETP.NE.AND P0, PT, R24, 0x2, PT ;  /* 0x000000021800780c */ /* 0x000fc80003f05270 */
[----:B------:R-:W-:Y:S02]  /*e750*/  SEL R0, RZ, 0x1, P0 ;  /* 0x00000001ff007807 */ /* 0x000fe40000000000 */
[----:B0-----:R-:W-:-:S04]  /*e760*/  LOP3.LUT R2, R2, 0x7f, RZ, 0xc0, !PT ;  /* 0x0000007f02027812 */ /* 0x001fc800078ec0ff */
[----:B------:R-:W-:-:S13]  /*e770*/  ISETP.NE.AND P1, PT, R2, RZ, PT ;  /* 0x000000ff0200720c */ /* 0x000fda0003f25270 */
[----:B------:R-:W-:Y:S05]  /*e780*/  @P1 BRA `(.L_x_1216) ;  /* 0x0000000000301947 */ /* 0x000fea0003800000 */
[----:B------:R-:W0:Y:S01]  /*e790*/  S2R R5, SR_LANEID ;  /* 0x0000000000057919 */ /* 0x000e220000000000 */
[----:B------:R-:W-:Y:S01]  /*e7a0*/  VOTEU.ANY UR4, UPT, PT ;  /* 0x0000000000047886 */ /* 0x000fe200038e0100 */
[----:B------:R-:W3:Y:S01]  /*e7b0*/  LDC.64 R2, c[0x0][0xd60] ;  /* 0x00035800ff027b82 */ /* 0x000ee20000000a00 */
[----:B------:R-:W0:Y:S02]  /*e7c0*/  FLO.U32 R4, UR4 ;  /* 0x0000000400047d00 */ /* 0x000e2400080e0000 */
[----:B0-----:R-:W-:-:S06]  /*e7d0*/  ISETP.EQ.U32.AND P1, PT, R4, R5, PT ;  /* 0x000000050400720c */ /* 0x001fcc0003f22070 */
[----:B------:R-:W3:Y:S07]  /*e7e0*/  POPC R5, UR4 ;  /* 0x0000000400057d09 */ /* 0x000eee0008000000 */
[----:B---3--:R-:W3:Y:S01]  /*e7f0*/  @P1 ATOMG.E.ADD.STRONG.GPU PT, R3, desc[UR36][R2.64], R5 ;  /* 0x00000005020319a8 */ /* 0x008ee200081ee1e4 */
[----:B------:R-:W0:Y:S02]  /*e800*/  S2R R6, SR_LTMASK ;  /* 0x0000000000067919 */ /* 0x000e240000003900 */
[----:B0-----:R-:W-:-:S04]  /*e810*/  LOP3.LUT R6, R6, UR4, RZ, 0xc0, !PT ;  /* 0x0000000406067c12 */ /* 0x001fc8000f8ec0ff */
[----:B------:R-:W0:Y:S01]  /*e820*/  POPC R7, R6 ;  /* 0x0000000600077309 */ /* 0x000e220000000000 */
[----:B---3--:R-:W0:Y:S02]  /*e830*/  SHFL.IDX PT, R4, R3, R4, 0x1f ;  /* 0x00001f0403047589 */ /* 0x008e2400000e0000 */
[----:B0-----:R-:W-:-:S07]  /*e840*/  IADD3 R16, R4, UR39, R7 ;  /* 0x0000002704107c10 */ /* 0x001fce000fffe007 */
.L_x_1216:
[----:B------:R-:W-:Y:S05]  /*e850*/  BSYNC B0 ;  /* 0x0000000000007941 */ /* 0x000fea0003800000 */
.L_x_1215:
[----:B------:R-:W-:Y:S02]  /*e860*/  SEL R24, R24, RZ, P0 ;  /* 0x000000ff18187207 */ /* 0x000fe40000000000 */
[----:B------:R-:W-:-:S07]  /*e870*/  LOP3.LUT R27, R27, R0, RZ, 0x3c, !PT ;  /* 0x000000001b1b7212 */ /* 0x000fce00078e3cff */
.L_x_1169:
[----:B------:R-:W-:Y:S05]  /*e880*/  BSYNC B7 ;  /* 0x0000000000077941 */ /* 0x000fea0003800000 */
.L_x_1167:
        /* <DEDUP_REMOVED lines=11> */
.L_x_1217:
[----:B0-----:R-:W0:Y:S01]  /*e940*/  S2R R0, SR_TID.X ;  /* 0x0000000000007919 */ /* 0x001e220000002100 */
[----:B------:R-:W-:Y:S01]  /*e950*/  UMOV UR4, 0xffffffff ;  /* 0xffffffff00047882 */ /* 0x000fe20000000000 */
[----:B0-----:R-:W-:-:S04]  /*e960*/  LOP3.LUT R8, R0, 0x1f, RZ, 0xc0, !PT ;  /* 0x0000001f00087812 */ /* 0x001fc800078ec0ff */
[----:B------:R-:W-:Y:S01]  /*e970*/  ISETP.NE.AND P0, PT, R8, 0x1f, PT ;  /* 0x0000001f0800780c */ /* 0x000fe20003f05270 */
[----:B------:R-:W-:-:S12]  /*e980*/  BRA.DIV UR4, `(.L_x_1219) ;  /* 0x0000004604587947 */ /* 0x000fd8000b800000 */
[----:B------:R-:W-:Y:S01]  /*e990*/  IMAD.IADD R5, R19, 0x1, R8 ;  /* 0x0000000113057824 */ /* 0x000fe200078e0208 */
[----:B------:R-:W-:-:S04]  /*e9a0*/  ULDC UR4, c[0x0][0xd3c] ;  /* 0x00034f0000047ab9 */ /* 0x000fc80000000800 */
[----:B------:R-:W-:-:S13]  /*e9b0*/  ISETP.GE.OR P1, PT, R5, UR4, !P0 ;  /* 0x0000000405007c0c */ /* 0x000fda000c726670 */
[----:B------:R-:W0:Y:S02]  /*e9c0*/  @!P1 LDC.64 R2, c[0x0][0xd80] ;  /* 0x00036000ff029b82 */ /* 0x000e240000000a00 */
[----:B0-----:R-:W-:-:S06]  /*e9d0*/  @!P1 IMAD.WIDE R2, R5, 0x4, R2 ;  /* 0x0000000405029825 */ /* 0x001fcc00078e0202 */
        /* <DEDUP_REMOVED lines=9> */
[----:B------:R-:W0:Y:S02]  /*ea70*/  SHFL.UP PT, R14, R4, 0x1, RZ ;  /* 0x04200000040e7989 */ /* 0x000e2400000e00ff */
[----:B0-----:R-:W-:-:S05]  /*ea80*/  SEL R5, R14, RZ, P1 ;  /* 0x000000ff0e057207 */ /* 0x001fca0000800000 */
[----:B------:R-:W-:Y:S02]  /*ea90*/  IMAD.IADD R6, R4, 0x1, R5 ;  /* 0x0000000104067824 */ /* 0x000fe400078e0205 */
[----:B------:R-:W-:Y:S04]  /*eaa0*/  SHFL.IDX PT, R5, R16, RZ, 0x1f ;  /* 0x00001fff10057589 */ /* 0x000fe800000e0000 */
        /* <DEDUP_REMOVED lines=12> */
[----:B------:R0:W3:Y:S02]  /*eb70*/  SHFL.IDX PT, R14, R6, 0x1f, 0x1f ;  /* 0x03e01f00060e7f89 */ /* 0x0000e400000e0000 */
.L_x_1354:
[----:B------:R-:W-:Y:S02]  /*eb80*/  ULDC UR4, c[0x0][0xd38] ;  /* 0x00034e0000047ab9 */ /* 0x000fe40000000800 */
[----:B------:R-:W-:-:S04]  /*eb90*/  IMAD.U32 R7, RZ, RZ, UR4 ;  /* 0x00000004ff077e24 */ /* 0x000fc8000f8e00ff */
[----:B---3--:R-:W-:-:S04]  /*eba0*/  IMAD R3, R14, R7, RZ ;  /* 0x000000070e037224 */ /* 0x008fc800078e02ff */
[----:B------:R-:W-:-:S05]  /*ebb0*/  IMAD.IADD R8, R0, 0x1, R3 ;  /* 0x0000000100087824 */ /* 0x000fca00078e0203 */
[----:B------:R-:W-:-:S13]  /*ebc0*/  ISETP.GT.AND P6, PT, R8, R5, PT ;  /* 0x000000050800720c */ /* 0x000fda0003fc4270 */
[----:B------:R-:W-:Y:S05]  /*ebd0*/  @P6 BRA `(.L_x_1220) ;  /* 0x00000000009c6947 */ /* 0x000fea0003800000 */
.L_x_1225:
[----:B------:R-:W3:Y:S01]  /*ebe0*/  LDC R0, c[0x0][0xd3c] ;  /* 0x00034f00ff007b82 */ /* 0x000ee20000000800 */
[----:B------:R-:W-:-:S05]  /*ebf0*/  VIADD R19, R19, 0x1f ;  /* 0x0000001f13137836 */ /* 0x000fca0000000000 */
[----:B---3--:R-:W-:-:S13]  /*ec00*/  ISETP.GE.AND P6, PT, R19, R0, PT ;  /* 0x000000001300720c */ /* 0x008fda0003fc6270 */
[----:B------:R-:W-:Y:S05]  /*ec10*/  @P6 BRA `(.L_x_1221) ;  /* 0x0000000400446947 */ /* 0x000fea0003800000 */
[----:B------:R-:W3:Y:S01]  /*ec20*/  S2R R2, SR_TID.X ;  /* 0x0000000000027919 */ /* 0x000ee20000002100 */
[----:B------:R-:W-:Y:S01]  /*ec30*/  BSSY B0, `(.L_x_1222) ;  /* 0x0000009000007945 */ /* 0x000fe20003800000 */
[----:B------:R-:W-:Y:S02]  /*ec40*/  MOV R4, RZ ;  /* 0x000000ff00047202 */ /* 0x000fe40000000f00 */
[----:B---3--:R-:W-:-:S05]  /*ec50*/  LOP3.LUT R2, R2, 0x1f, RZ, 0xc0, !PT ;  /* 0x0000001f02027812 */ /* 0x008fca00078ec0ff */
[----:B------:R-:W-:-:S05]  /*ec60*/  IMAD.IADD R7, R19, 0x1, R2 ;  /* 0x0000000113077824 */ /* 0x000fca00078e0202 */
[----:B------:R-:W-:-:S13]  /*ec70*/  ISETP.GE.OR P6, PT, R7, R0, !P0 ;  /* 0x000000000700720c */ /* 0x000fda00047c6670 */
[----:B------:R-:W-:Y:S05]  /*ec80*/  @P6 BRA `(.L_x_1223) ;  /* 0x00000000000c6947 */ /* 0x000fea0003800000 */
[----:B------:R-:W3:Y:S02]  /*ec90*/  LDC.64 R2, c[0x0][0xd80] ;  /* 0x00036000ff027b82 */ /* 0x000ee40000000a00 */
[----:B---3--:R-:W-:-:S05]  /*eca0*/  IMAD.WIDE R2, R7, 0x4, R2 ;  /* 0x0000000407027825 */ /* 0x008fca00078e0202 */
[----:B------:R3:W5:Y:S02]  /*ecb0*/  LDG.E R4, desc[UR36][R2.64] ;  /* 0x0000002402047981 */ /* 0x000764000c1e1900 */
.L_x_1223:
[----:B------:R-:W-:Y:S05]  /*ecc0*/  BSYNC B0 ;  /* 0x0000000000007941 */ /* 0x000fea0003800000 */
.L_x_1222:
[----:B------:R-:W-:-:S03]  /*ecd0*/  UMOV UR4, 0xffffffff ;  /* 0xffffffff00047882 */ /* 0x000fc60000000000 */
[----:B------:R-:W-:Y:S05]  /*ece0*/  BRA.DIV UR4, `(.L_x_1224) ;  /* 0x0000004604a47947 */ /* 0x000fea000b800000 */
[----:B-----5:R-:W4:Y:S02]  /*ecf0*/  SHFL.UP PT, R14, R4, 0x1, RZ ;  /* 0x04200000040e7989 */ /* 0x020f2400000e00ff */
[----:B----4-:R-:W-:-:S05]  /*ed00*/  SEL R13, R14, RZ, P1 ;  /* 0x000000ff0e0d7207 */ /* 0x010fca0000800000 */
[----:B------:R-:W-:-:S05]  /*ed10*/  IMAD.IADD R13, R4, 0x1, R13 ;  /* 0x00000001040d7824 */ /* 0x000fca00078e020d */
[----:B------:R-:W4:Y:S02]  /*ed20*/  SHFL.UP PT, R14, R13, 0x2, RZ ;  /* 0x044000000d0e7989 */ /* 0x000f2400000e00ff */
[----:B----4-:R-:W-:-:S05]  /*ed30*/  SEL R0, R14, RZ, P2 ;  /* 0x000000ff0e007207 */ /* 0x010fca0001000000 */
[----:B------:R-:W-:-:S05]  /*ed40*/  IMAD.IADD R0, R13, 0x1, R0 ;  /* 0x000000010d007824 */ /* 0x000fca00078e0200 */
[----:B------:R-:W3:Y:S02]  /*ed50*/  SHFL.UP PT, R14, R0, 0x4, RZ ;  /* 0x04800000000e7989 */ /* 0x000ee400000e00ff */
[----:B---3--:R-:W-:-:S05]  /*ed60*/  SEL R3, R14, RZ, P3 ;  /* 0x000000ff0e037207 */ /* 0x008fca0001800000 */
[----:B------:R-:W-:-:S05]  /*ed70*/  IMAD.IADD R2, R0, 0x1, R3 ;  /* 0x0000000100027824 */ /* 0x000fca00078e0203 */
[----:B------:R-:W3:Y:S02]  /*ed80*/  SHFL.UP PT, R14, R2, 0x8, RZ ;  /* 0x05000000020e7989 */ /* 0x000ee400000e00ff */
[----:B---3--:R-:W-:-:S05]  /*ed90*/  SEL R3, R14, RZ, P4 ;  /* 0x000000ff0e037207 */ /* 0x008fca0002000000 */
[----:B------:R-:W-:-:S05]  /*eda0*/  IMAD.IADD R3, R2, 0x1, R3 ;  /* 0x0000000102037824 */ /* 0x000fca00078e0203 */
[----:B------:R-:W0:Y:S02]  /*edb0*/  SHFL.UP PT, R14, R3, 0x10, RZ ;  /* 0x06000000030e7989 */ /* 0x000e2400000e00ff */
[----:B0-----:R-:W-:-:S05]  /*edc0*/  SEL R6, R14, RZ, P5 ;  /* 0x000000ff0e067207 */ /* 0x001fca0002800000 */
[----:B------:R-:W-:-:S05]  /*edd0*/  IMAD.IADD R6, R3, 0x1, R6 ;  /* 0x0000000103067824 */ /* 0x000fca00078e0206 */
[----:B------:R0:W3:Y:S02]  /*ede0*/  SHFL.IDX PT, R14, R6, 0x1f, 0x1f ;  /* 0x03e01f00060e7f89 */ /* 0x0000e400000e0000 */
.L_x_1362:
[----:B------:R-:W-:Y:S02]  /*edf0*/  ULDC UR4, c[0x0][0xd38] ;  /* 0x00034e0000047ab9 */ /* 0x000fe40000000800 */
[----:B------:R-:W-:-:S04]  /*ee00*/  IMAD.U32 R7, RZ, RZ, UR4 ;  /* 0x00000004ff077e24 */ /* 0x000fc8000f8e00ff */
[----:B---3--:R-:W-:-:S04]  /*ee10*/  IMAD R3, R14, R7, RZ ;  /* 0x000000070e037224 */ /* 0x008fc800078e02ff */
[----:B------:R-:W-:-:S05]  /*ee20*/  IMAD.IADD R8, R3, 0x1, R8 ;  /* 0x0000000103087824 */ /* 0x000fca00078e0208 */
[----:B------:R-:W-:-:S13]  /*ee30*/  ISETP.GT.AND P6, PT, R8, R5, PT ;  /* 0x000000050800720c */ /* 0x000fda0003fc4270 */
[----:B------:R-:W-:Y:S05]  /*ee40*/  @!P6 BRA `(.L_x_1225) ;  /* 0xfffffffc0064e947 */ /* 0x000fea000383ffff */
.L_x_1220:
[----:B------:R-:W-:Y:S01]  /*ee50*/  IMAD.IADD R8, R8, 0x1, -R3 ;  /* 0x0000000108087824 */ /* 0x000fe200078e0a03 */
[----:B------:R-:W-:-:S03]  /*ee60*/  UMOV UR4, 0xffffffff ;  /* 0xffffffff00047882 */ /* 0x000fc60000000000 */
[----:B------:R-:W-:-:S05]  /*ee70*/  IMAD R0, R6, R7, R8 ;  /* 0x0000000706007224 */ /* 0x000fca00078e0208 */
[----:B------:R-:W-:Y:S01]  /*ee80*/  ISETP.GT.AND P6, PT, R0, R5, PT ;  /* 0x000000050000720c */ /* 0x000fe20003fc4270 */
[----:B------:R-:W-:-:S12]  /*ee90*/  BRA.DIV UR4, `(.L_x_1226) ;  /* 0x0000004604f47947 */ /* 0x000fd8000b800000 */
[----:B------:R-:W-:-:S04]  /*eea0*/  VOTE.ANY R2, PT, !P6 ;  /* 0x0000000000027806 */ /* 0x000fc800070e0100 */
[----:B------:R-:W3:Y:S02]  /*eeb0*/  POPC R0, R2 ;  /* 0x0000000200007309 */ /* 0x000ee40000000000 */
[----:B---3--:R3:W4:Y:S02]  /*eec0*/  SHFL.IDX PT, R4, R4, R0, 0x1f ;  /* 0x00001f0004047589 */ /* 0x00872400000e0000 */
.L_x_1366:
[----:B------:R-:W-:Y:S01]  /*eed0*/  ISETP.NE.AND P0, PT, R2, RZ, PT ;  /* 0x000000ff0200720c */ /* 0x000fe20003f05270 */
[----:B------:R-:W-:-:S12]  /*eee0*/  IMAD.MOV.U32 R14, RZ, RZ, RZ ;  /* 0x000000ffff0e7224 */ /* 0x000fd800078e00ff */
[----:B------:R-:W-:Y:S05]  /*eef0*/  @!P0 BRA `(.L_x_1227) ;  /* 0x0000000000108947 */ /* 0x000fea0003800000 */
[----:B------:R-:W-:Y:S01]  /*ef00*/  UMOV UR4, 0xffffffff ;  /* 0xffffffff00047882 */ /* 0x000fe20000000000 */
[----:B------:R-:W-:Y:S02]  /*ef10*/  VIADD R12, R0, 0xffffffff ;  /* 0xffffffff000c7836 */ /* 0x000fe40000000000 */
[----:B------:R-:W-:Y:S05]  /*ef20*/  BRA.DIV UR4, `(.L_x_1228) ;  /* 0x0000004a04187947 */ /* 0x000fea000b800000 */
[----:B------:R0:W0:Y:S02]  /*ef30*/  SHFL.IDX PT, R14, R6, R12, 0x1f ;  /* 0x00001f0c060e7589 */ /* 0x00002400000e0000 */
.L_x_1227:
[----:B0---4-:R-:W-:Y:S01]  /*ef40*/  IABS R6, R4 ;  /* 0x0000000400067213 */ /* 0x011fe20000000000 */
[----:B------:R-:W-:Y:S02]  /*ef50*/  IMAD R16, R14, R7, R8 ;  /* 0x000000070e107224 */ /* 0x000fe400078e0208 */
[----:B------:R-:W-:Y:S01]  /*ef60*/  IMAD.IADD R19, R0, 0x1, R19 ;  /* 0x0000000100137824 */ /* 0x000fe200078e0213 */
[----:B------:R-:W0:Y:S08]  /*ef70*/  I2F.RP R9, R6 ;  /* 0x0000000600097306 */ /* 0x000e300000209400 */
[----:B0-----:R-:W0:Y:S02]  /*ef80*/  MUFU.RCP R9, R9 ;  /* 0x0000000900097308 */ /* 0x001e240000001000 */
[----:B0-----:R-:W-:-:S06]  /*ef90*/  VIADD R2, R9, 0xffffffe ;  /* 0x0ffffffe09027836 */ /* 0x001fcc0000000000 */
[----:B------:R0:W4:Y:S02]  /*efa0*/  F2I.FTZ.U32.TRUNC.NTZ R3, R2 ;  /* 0x0000000200037305 */ /* 0x000124000021f000 */
[----:B0-----:R-:W-:Y:S02]  /*efb0*/  IMAD.MOV.U32 R2, RZ, RZ, RZ ;  /* 0x000000ffff027224 */ /* 0x001fe400078e00ff */
[----:B----4-:R-:W-:-:S04]  /*efc0*/  IMAD.MOV R7, RZ, RZ, -R3 ;  /* 0x000000ffff077224 */ /* 0x010fc800078e0a03 */
        /* <DEDUP_REMOVED lines=11> */
[----:B------:R-:W-:Y:S01]  /*f080*/  @!P1 IMAD.IADD R5, R5, 0x1, -R6 ;  /* 0x0000000105059824 */ /* 0x000fe200078e0a06 */
[----:B------:R-:W-:Y:S02]  /*f090*/  @!P1 IADD3 R3, R3, 0x1, RZ ;  /* 0x0000000103039810 */ /* 0x000fe40007ffe0ff */
        /* <DEDUP_REMOVED lines=9> */
.L_x_1221:
[----:B------:R-:W-:Y:S01]  /*f130*/  UMOV UR4, URZ ;  /* 0x0000003f00047c82 */ /* 0x000fe20008000000 */
[----:B------:R-:W-:Y:S01]  /*f140*/  UMOV UR5, URZ ;  /* 0x0000003f00057c82 */ /* 0x000fe20008000000 */
[----:B------:R-:W-:Y:S01]  /*f150*/  ULDC UR6, c[0x0][0xd3c] ;  /* 0x00034f0000067ab9 */ /* 0x000fe20000000800 */
[----:B------:R-:W-:Y:S02]  /*f160*/  IMAD.MOV.U32 R16, RZ, RZ, R5 ;  /* 0x000000ffff107224 */ /* 0x000fe400078e0005 */
[----:B------:R-:W-:Y:S02]  /*f170*/  IMAD.U32 R17, RZ, RZ, UR4 ;  /* 0x00000004ff117e24 */ /* 0x000fe4000f8e00ff */
[----:B------:R-:W-:Y:S02]  /*f180*/  IMAD.U32 R18, RZ, RZ, UR5 ;  /* 0x00000005ff127e24 */ /* 0x000fe4000f8e00ff */
[----:B------:R-:W-:-:S07]  /*f190*/  IMAD.U32 R19, RZ, RZ, UR6 ;  /* 0x00000006ff137e24 */ /* 0x000fce000f8e00ff */
.L_x_1229:
[----:B---3--:R-:W3:Y:S01]  /*f1a0*/  S2R R0, SR_TID.X ;  /* 0x0000000000007919 */ /* 0x008ee20000002100 */
[----:B------:R-:W-:Y:S05]  /*f1b0*/  WARPSYNC.ALL ;  /* 0x0000000000007948 */ /* 0x000fea0003800000 */
[----:B------:R-:W-:Y:S01]  /*f1c0*/  BAR.SYNC.DEFER_BLOCKING 0x4, 0x180 ;  /* 0x0106000000007b1d */ /* 0x000fe20000010000 */
[----:B---3--:R-:W-:-:S04]  /*f1d0*/  LOP3.LUT R0, R0, 0x1f, RZ, 0xc0, !PT ;  /* 0x0000001f00007812 */ /* 0x008fc800078ec0ff */
[----:B------:R-:W-:-:S13]  /*f1e0*/  ISETP.NE.AND P0, PT, R0, RZ, PT ;  /* 0x000000ff0000720c */ /* 0x000fda0003f05270 */
[----:B------:R-:W3:Y:S01]  /*f1f0*/  @!P0 S2R R3, SR_CgaCtaId ;  /* 0x0000000000038919 */ /* 0x000ee20000008800 */
[----:B------:R-:W-:-:S04]  /*f200*/  @!P0 MOV R0, 0x400 ;  /* 0x0000040000008802 */ /* 0x000fc80000000f00 */
[----:B---3--:R-:W-:-:S05]  /*f210*/  @!P0 LEA R22, R3, R0, 0x18 ;  /* 0x0000000003168211 */ /* 0x008fca00078ec0ff */
[----:B------:R3:W-:Y:S01]  /*f220*/  @!P0 STS.128 [R22+0x324d0], R16 ;  /* 0x0324d01016008388 */ /* 0x0007e20000000c00 */
[----:B------:R-:W-:Y:S06]  /*f230*/  BAR.ARV 0x5, 0x180 ;  /* 0x0146000000007b1d */ /* 0x000fec0000002000 */
.L_x_1218:
[----:B------:R-:W-:Y:S02]  /*f240*/  ULDC UR4, c[0x0][0xd3c] ;  /* 0x00034f0000047ab9 */ /* 0x000fe40000000800 */
[----:B----4-:R-:W-:-:S13]  /*f250*/  ISETP.GE.AND P0, PT, R19, UR4, PT ;  /* 0x0000000413007c0c */ /* 0x010fda000bf06270 */
[----:B------:R-:W-:Y:S05]  /*f260*/  @!P0 BRA `(.L_x_1230) ;  /* 0xffffffb0003c8947 */ /* 0x000fea000383ffff */
[----:B------:R-:W-:Y:S05]  /*f270*/  BSYNC B8 ;  /* 0x0000000000087941 */ /* 0x000fea0003800000 */
.L_x_1163:
[----:B01----:R-:W4:Y:S01]  /*f280*/  LDL.LU R0, [R1+0x18] ;  /* 0x0000180001007983 */ /* 0x003f220000300800 */
        /* <DEDUP_REMOVED lines=11> */
.L_x_1369:
[----:B------:R-:W-:Y:S05]  /*f340*/  BSYNC B0 ;  /* 0x0000000000007941 */ /* 0x000fea0003800000 */
.L_x_1231:
[----:B------:R-:W-:-:S03]  /*f350*/  UMOV UR4, 0xffffffff ;  /* 0xffffffff00047882 */ /* 0x000fc60000000000 */
[----:B------:R-:W-:Y:S05]  /*f360*/  BRA.DIV UR4, `(.L_x_1233) ;  /* 0x0000004604407947 */ /* 0x000fea000b800000 */
[----:B0-----:R-:W0:Y:S02]  /*f370*/  S2R R0, SR_TID.X ;  /* 0x0000000000007919 */ /* 0x001e240000002100 */
[----:B0-----:R-:W-:-:S04]  /*f380*/  SHF.R.U32.HI R0, RZ, 0x5, R0 ;  /* 0x00000005ff007819 */ /* 0x001fc80000011600 */
[----:B------:R-:W-:-:S05]  /*f390*/  LOP3.LUT R0, R0, 0x3, RZ, 0xc0, !PT ;  /* 0x0000000300007812 */ /* 0x000fca00078ec0ff */
[----:B------:R0:W1:Y:S02]  /*f3a0*/  SHFL.IDX PT, R14, R0, RZ, 0x1f ;  /* 0x00001fff000e7589 */ /* 0x00006400000e0000 */
.L_x_1372:
[----:B-1----:R-:W-:Y:S01]  /*f3b0*/  ISETP.NE.AND P0, PT, R14, RZ, PT ;  /* 0x000000ff0e00720c */ /* 0x002fe20003f05270 */
[----:B------:R-:W-:-:S12]  /*f3c0*/  BSSY B0, `(.L_x_1234) ;  /* 0x0000026000007945 */ /* 0x000fd80003800000 */
[----:B------:R-:W-:Y:S05]  /*f3d0*/  @P0 BRA `(.L_x_1235) ;  /* 0x0000000000900947 */ /* 0x000fea0003800000 */
[----:B------:R-:W-:-:S03]  /*f3e0*/  UMOV UR4, 0xffffffff ;  /* 0xffffffff00047882 */ /* 0x000fc60000000000 */
[----:B------:R-:W-:Y:S05]  /*f3f0*/  BRA.DIV UR4, `(.L_x_1236) ;  /* 0x0000004604507947 */ /* 0x000fea000b800000 */
[----:B------:R-:W-:-:S13]  /*f400*/  ELECT P6, URZ, PT ;  /* 0x00000000003f782f */ /* 0x000fda00038c0000 */
.L_x_1375:
[----:B------:R-:W-:Y:S05]  /*f410*/  @!P6 BRA `(.L_x_1235) ;  /* 0x000000000080e947 */ /* 0x000fea0003800000 */
[----:B0-----:R-:W4:Y:S02]  /*f420*/  LDL R0, [R1+0x24] ;  /* 0x0000240001007983 */ /* 0x001f240000100800 */
[----:B----4-:R-:W-:-:S13]  /*f430*/  R2UR UR4, R0 ;  /* 0x00000000000472ca */ /* 0x010fda00000e0000 */
[----:B------:R-:W-:-:S06]  /*f440*/  ULOP3.LUT UR4, UR4, 0x2, URZ, 0xfc, !UPT ;  /* 0x0000000204047892 */ /* 0x000fcc000f8efc3f */
[----:B------:R-:W-:-:S05]  /*f450*/  IMAD.U32 R0, RZ, RZ, UR4 ;  /* 0x00000004ff007e24 */ /* 0x000fca000f8e00ff */
[----:B------:R-:W-:-:S13]  /*f460*/  ISETP.NE.AND P0, PT, R0, 0x3, PT ;  /* 0x000000030000780c */ /* 0x000fda0003f05270 */
[----:B------:R-:W-:Y:S05]  /*f470*/  @!P0 BRA `(.L_x_1237) ;  /* 0x0000000000048947 */ /* 0x000fea0003800000 */
[----:B------:R-:W-:Y:S01]  /*f480*/  BPT.TRAP 0x1 ;  /* 0x000000040000795c */ /* 0x000fe20000300000 */
.L_x_1237:
[C---:B------:R-:W-:Y:S01]  /*f490*/  IMAD R3, R24.reuse, 0x8, R5 ;  /* 0x0000000818037824 */ /* 0x040fe200078e0205 */
[----:B------:R-:W-:Y:S01]  /*f4a0*/  SHF.L.U32 R2, R27, 0x1f, RZ ;  /* 0x0000001f1b027819 */ /* 0x000fe200000006ff */
[----:B------:R-:W-:-:S03]  /*f4b0*/  VIADD R24, R24, 0x1 ;  /* 0x0000000118187836 */ /* 0x000fc60000000000 */
[----:B------:R-:W0:Y:S02]  /*f4c0*/  SYNCS.PHASECHK.TRANS64.TRYWAIT P1, [R3+URZ+0x32440], R2 ;  /* 0x03244002030075a7 */ /* 0x000e24000802017f */
[----:B------:R-:W-:-:S04]  /*f4d0*/  ISETP.NE.AND P2, PT, R24, 0x2, PT ;  /* 0x000000021800780c */ /* 0x000fc80003f45270 */
[----:B------:R-:W-:Y:S01]  /*f4e0*/  SEL R0, RZ, 0x1, P2 ;  /* 0x00000001ff007807 */ /* 0x000fe20001000000 */
[----:B0-----:R-:W-:Y:S08]  /*f4f0*/  @!P1 BRA `(.L_x_1238) ;  /* 0x0000004400309947 */ /* 0x001ff00003800000 */
.L_x_1376:
[----:B------:R-:W-:Y:S02]  /*f500*/  SEL R24, R24, RZ, P2 ;  /* 0x000000ff18187207 */ /* 0x000fe40001000000 */
[----:B------:R-:W-:Y:S01]  /*f510*/  LOP3.LUT R0, R27, R0, RZ, 0x3c, !PT ;  /* 0x000000001b007212 */ /* 0x000fe200078e3cff */
[----:B------:R-:W-:Y:S06]  /*f520*/  @!P0 BRA `(.L_x_1239) ;  /* 0x0000000000048947 */ /* 0x000fec0003800000 */
[----:B------:R-:W-:Y:S01]  /*f530*/  BPT.TRAP 0x1 ;  /* 0x000000040000795c */ /* 0x000fe20000300000 */
.L_x_1239:
[----:B------:R-:W-:Y:S01]  /*f540*/  IMAD R5, R24, 0x8, R5 ;  /* 0x0000000818057824 */ /* 0x000fe200078e0205 */
[----:B------:R-:W-:-:S04]  /*f550*/  SHF.L.U32 R0, R0, 0x1f, RZ ;  /* 0x0000001f00007819 */ /* 0x000fc800000006ff */
[----:B------:R-:W1:Y:S02]  /*f560*/  SYNCS.PHASECHK.TRANS64.TRYWAIT P1, [R5+URZ+0x32440], R0 ;  /* 0x03244000050075a7 */ /* 0x000e64000802017f */
[----:B-1----:R-:W-:Y:S05]  /*f570*/  @!P1 BRA `(.L_x_1240) ;  /* 0x0000004400249947 */ /* 0x002fea0003800000 */
.L_x_1377:
[----:B------:R-:W-:Y:S05]  /*f580*/  @!P0 BRA `(.L_x_1241) ;  /* 0x0000000000048947 */ /* 0x000fea0003800000 */
[----:B------:R-:W-:Y:S01]  /*f590*/  BPT.TRAP 0x1 ;  /* 0x000000040000795c */ /* 0x000fe20000300000 */
.L_x_1241:
[----:B------:R-:W4:Y:S02]  /*f5a0*/  SYNCS.PHASECHK.TRANS64.TRYWAIT P1, [R3+URZ+0x32460], R2 ;  /* 0x03246002030075a7 */ /* 0x000f24000802017f */
[----:B----4-:R-:W-:Y:S05]  /*f5b0*/  @!P1 BRA `(.L_x_1242) ;  /* 0x0000004400289947 */ /* 0x010fea0003800000 */
.L_x_1378:
[----:B------:R-:W-:Y:S05]  /*f5c0*/  @!P0 BRA `(.L_x_1243) ;  /* 0x0000000000048947 */ /* 0x000fea0003800000 */
[----:B------:R-:W-:Y:S01]  /*f5d0*/  BPT.TRAP 0x1 ;  /* 0x000000040000795c */ /* 0x000fe20000300000 */
.L_x_1243:
[----:B------:R0:W0:Y:S02]  /*f5e0*/  SYNCS.PHASECHK.TRANS64.TRYWAIT P0, [R5+URZ+0x32460], R0 ;  /* 0x03246000050075a7 */ /* 0x000024000800017f */
[----:B0-----:R-:W-:Y:S05]  /*f5f0*/  @!P0 NANOSLEEP.SYNCS 0x989680 ;  /* 0x009896800000895d */ /* 0x001fea0003900000 */
[----:B------:R-:W0:Y:S02]  /*f600*/  @!P0 SYNCS.PHASECHK.TRANS64 P0, [R5+URZ+0x32460], R0 ;  /* 0x03246000050085a7 */ /* 0x000e24000800007f */
[----:B0-----:R-:W-:Y:S05]  /*f610*/  @!P0 BRA `(.L_x_1243) ;  /* 0xfffffffc00f08947 */ /* 0x001fea000383ffff */
.L_x_1235:
[----:B------:R-:W-:Y:S05]  /*f620*/  BSYNC B0 ;  /* 0x0000000000007941 */ /* 0x000fea0003800000 */
.L_x_1234:
[----:B------:R-:W-:Y:S05]  /*f630*/  EXIT ;  /* 0x000000000000794d */ /* 0x000fea0003800000 */
.L_x_1110:
[----:B0-----:R-:W-:-:S04]  /*f640*/  IMAD.U32 R3, RZ, RZ, UR40 ;  /* 0x00000028ff037e24 */ /* 0x001fc8000f8e00ff */
[----:B------:R0:W1:Y:S03]  /*f650*/  SYNCS.PHASECHK.TRANS64.TRYWAIT P0, [R3+URZ+0x32400], R0 ;  /* 0x03240000030075a7 */ /* 0x000066000800017f */
[----:B-1----:R-:W-:Y:S05]  /*f660*/  @!P0 NANOSLEEP.SYNCS 0x989680 ;  /* 0x009896800000895d */ /* 0x002fea0003900000 */
[----:B------:R-:W1:Y:S02]  /*f670*/  @!P0 SYNCS.PHASECHK.TRANS64 P0, [R3+URZ+0x32400], R0 ;  /* 0x03240000030085a7 */ /* 0x000e64000800007f */
[----:B-1----:R-:W-:Y:S05]  /*f680*/  @!P0 BRA `(.L_x_1110) ;  /* 0xfffffffc00ec8947 */ /* 0x002fea000383ffff */
[----:B------:R-:W-:Y:S05]  /*f690*/  BRA `(.L_x_1244) ;  /* 0xffffff2000607947 */ /* 0x000fea000383ffff */
.L_x_1114:
[----:B-1----:R-:W-:-:S04]  /*f6a0*/  MOV R4, UR52 ;  /* 0x0000003400047c02 */ /* 0x002fc80008000f00 */
[----:B------:R1:W2:Y:S03]  /*f6b0*/  SYNCS.PHASECHK.TRANS64.TRYWAIT P1, [R4+URZ+0x32430], R3 ;  /* 0x03243003040075a7 */ /* 0x0002a6000802017f */
[----:B--2---:R-:W-:Y:S05]  /*f6c0*/  @!P1 NANOSLEEP.SYNCS 0x989680 ;  /* 0x009896800000995d */ /* 0x004fea0003900000 */
[----:B------:R-:W2:Y:S02]  /*f6d0*/  @!P1 SYNCS.PHASECHK.TRANS64 P1, [R4+URZ+0x32430], R3 ;  /* 0x03243003040095a7 */ /* 0x000ea4000802007f */
[----:B--2---:R-:W-:Y:S05]  /*f6e0*/  @!P1 BRA `(.L_x_1114) ;  /* 0xfffffffc00ec9947 */ /* 0x004fea000383ffff */
[----:B------:R-:W-:Y:S05]  /*f6f0*/  BRA `(.L_x_1113) ;  /* 0xffffff2000887947 */ /* 0x000fea000383ffff */
.L_x_1115:
[----:B--2---:R-:W-:-:S04]  /*f700*/  IMAD.U32 R5, RZ, RZ, UR40 ;  /* 0x00000028ff057e24 */ /* 0x004fc8000f8e00ff */
[----:B------:R2:W3:Y:S03]  /*f710*/  SYNCS.PHASECHK.TRANS64.TRYWAIT P1, [R5+URZ+0x32410], R0 ;  /* 0x03241000050075a7 */ /* 0x0004e6000802017f */
[----:B---3--:R-:W-:Y:S05]  /*f720*/  @!P1 NANOSLEEP.SYNCS 0x989680 ;  /* 0x009896800000995d */ /* 0x008fea0003900000 */
[----:B------:R-:W3:Y:S02]  /*f730*/  @!P1 SYNCS.PHASECHK.TRANS64 P1, [R5+URZ+0x32410], R0 ;  /* 0x03241000050095a7 */ /* 0x000ee4000802007f */
[----:B---3--:R-:W-:Y:S05]  /*f740*/  @!P1 BRA `(.L_x_1115) ;  /* 0xfffffffc00ec9947 */ /* 0x008fea000383ffff */
[----:B------:R-:W-:Y:S05]  /*f750*/  BRA `(.L_x_1245) ;  /* 0xffffff2400487947 */ /* 0x000fea000383ffff */
.L_x_1119:
[----:B--2---:R-:W-:-:S04]  /*f760*/  IMAD.U32 R0, RZ, RZ, UR52 ;  /* 0x00000034ff007e24 */ /* 0x004fc8000f8e00ff */
[----:B------:R2:W4:Y:S03]  /*f770*/  SYNCS.PHASECHK.TRANS64.TRYWAIT P1, [R0+URZ+0x32450], R3 ;  /* 0x03245003000075a7 */ /* 0x000526000802017f */
[----:B----4-:R-:W-:Y:S05]  /*f780*/  @!P1 NANOSLEEP.SYNCS 0x989680 ;  /* 0x009896800000995d */ /* 0x010fea0003900000 */
[----:B------:R-:W4:Y:S02]  /*f790*/  @!P1 SYNCS.PHASECHK.TRANS64 P1, [R0+URZ+0x32450], R3 ;  /* 0x03245003000095a7 */ /* 0x000f24000802007f */
[----:B----4-:R-:W-:Y:S05]  /*f7a0*/  @!P1 BRA `(.L_x_1119) ;  /* 0xfffffffc00ec9947 */ /* 0x010fea000383ffff */
[----:B------:R-:W-:Y:S05]  /*f7b0*/  BRA `(.L_x_1118) ;  /* 0xffffff2400507947 */ /* 0x000fea000383ffff */
.L_x_1126:
[----:B-1----:R-:W-:-:S04]  /*f7c0*/  IMAD.U32 R3, RZ, RZ, UR4 ;  /* 0x00000004ff037e24 */ /* 0x002fc8000f8e00ff */
[----:B------:R1:W2:Y:S03]  /*f7d0*/  SYNCS.PHASECHK.TRANS64.TRYWAIT P2, [R3+URZ+0x32430], R0 ;  /* 0x03243000030075a7 */ /* 0x0002a6000804017f */
[----:B--2---:R-:W-:Y:S05]  /*f7e0*/  @!P2 NANOSLEEP.SYNCS 0x989680 ;  /* 0x009896800000a95d */ /* 0x004fea0003900000 */
[----:B------:R-:W2:Y:S02]  /*f7f0*/  @!P2 SYNCS.PHASECHK.TRANS64 P2, [R3+URZ+0x32430], R0 ;  /* 0x032430000300a5a7 */ /* 0x000ea4000804007f */
[----:B--2---:R-:W-:Y:S05]  /*f800*/  @!P2 BRA `(.L_x_1126) ;  /* 0xfffffffc00eca947 */ /* 0x004fea000383ffff */
[----:B------:R-:W-:Y:S05]  /*f810*/  BRA `(.L_x_1125) ;  /* 0xffffff4400447947 */ /* 0x000fea000383ffff */
.L_x_1130:
[----:B-1----:R-:W-:-:S04]  /*f820*/  IMAD.U32 R3, RZ, RZ, UR4 ;  /* 0x00000004ff037e24 */ /* 0x002fc8000f8e00ff */
[----:B------:R1:W3:Y:S03]  /*f830*/  SYNCS.PHASECHK.TRANS64.TRYWAIT P2, [R3+URZ+0x32450], R0 ;  /* 0x03245000030075a7 */ /* 0x0002e6000804017f */
[----:B---3--:R-:W-:Y:S05]  /*f840*/  @!P2 NANOSLEEP.SYNCS 0x989680 ;  /* 0x009896800000a95d */ /* 0x008fea0003900000 */
[----:B------:R-:W3:Y:S02]  /*f850*/  @!P2 SYNCS.PHASECHK.TRANS64 P2, [R3+URZ+0x32450], R0 ;  /* 0x032450000300a5a7 */ /* 0x000ee4000804007f */
[----:B---3--:R-:W-:Y:S05]  /*f860*/  @!P2 BRA `(.L_x_1130) ;  /* 0xfffffffc00eca947 */ /* 0x008fea000383ffff */
[----:B------:R-:W-:Y:S05]  /*f870*/  BRA `(.L_x_1129) ;  /* 0xffffff4400c07947 */ /* 0x000fea000383ffff */
.L_x_1175:
[----:B------:R-:W-:Y:S01]  /*f880*/  SHF.R.U32.HI R9, RZ, 0x5, R21 ;  /* 0x00000005ff097819 */ /* 0x000fe20000011615 */
[----:B------:R-:W-:Y:S01]  /*f890*/  BSSY B0, `(.L_x_1246) ;  /* 0x0000009000007945 */ /* 0x000fe20003800000 */
[----:B------:R-:W-:Y:S02]  /*f8a0*/  IMAD.MOV.U32 R12, RZ, RZ, RZ ;  /* 0x000000ffff0c7224 */ /* 0x000fe400078e00ff */
[----:B------:R-:W-:Y:S01]  /*f8b0*/  LOP3.LUT R9, R9, 0x3, RZ, 0xc0, !PT ;  /* 0x0000000309097812 */ /* 0x000fe200078ec0ff */
[----:B------:R-:W-:Y:S02]  /*f8c0*/  IMAD.MOV.U32 R11, RZ, RZ, 0x1f ;  /* 0x0000001fff0b7424 */ /* 0x000fe400078e00ff */
[----:B------:R-:W-:Y:S02]  /*f8d0*/  IMAD.MOV.U32 R15, RZ, RZ, -0x1 ;  /* 0xffffffffff0f7424 */ /* 0x000fe400078e00ff */
[----:B------:R-:W-:-:S07]  /*f8e0*/  IMAD.MOV.U32 R13, RZ, RZ, R9 ;  /* 0x000000ffff0d7224 */ /* 0x000fce00078e0009 */
[----:B-----5:R-:W-:Y:S05]  /*f8f0*/  WARPSYNC.COLLECTIVE R15, `(.L_x_1247) ;  /* 0x000000000f087348 */ /* 0x020fea0003c00000 */
[----:B------:R0:W1:Y:S02]  /*f900*/  SHFL.IDX P6, R14, R13, R12, R11 ;  /* 0x0000000c0d0e7389 */ /* 0x00006400000c000b */
[----:B01---5:R-:W-:Y:S01]  /*f910*/  ENDCOLLECTIVE ;  /* 0x000000000000791b */ /* 0x023fe20003800000 */
.L_x_1247:
[----:B------:R-:W-:Y:S05]  /*f920*/  BSYNC B0 ;  /* 0x0000000000007941 */ /* 0x000fea0003800000 */
.L_x_1246:
[----:B------:R-:W-:Y:S05]  /*f930*/  BRA `(.L_x_1248) ;  /* 0xffffffb400dc7947 */ /* 0x000fea000383ffff */
.L_x_1178:
[----:B0-----:R0:W1:Y:S02]  /*f940*/  SYNCS.PHASECHK.TRANS64.TRYWAIT P0, [R25+URZ+0x32440], R0 ;  /* 0x03244000190075a7 */ /* 0x001064000800017f */
[----:B-1----:R-:W-:Y:S05]  /*f950*/  @!P0 NANOSLEEP.SYNCS 0x989680 ;  /* 0x009896800000895d */ /* 0x002fea0003900000 */
[----:B------:R-:W1:Y:S02]  /*f960*/  @!P0 SYNCS.PHASECHK.TRANS64 P0, [R25+URZ+0x32440], R0 ;  /* 0x03244000190085a7 */ /* 0x000e64000800007f */
[----:B-1----:R-:W-:Y:S05]  /*f970*/  @!P0 BRA `(.L_x_1178) ;  /* 0xfffffffc00f08947 */ /* 0x002fea000383ffff */
[----:B------:R-:W-:Y:S05]  /*f980*/  BRA `(.L_x_1249) ;  /* 0xffffffb8000c7947 */ /* 0x000fea000383ffff */
.L_x_1179:
        /* <DEDUP_REMOVED lines=8> */
.L_x_1251:
[----:B------:R-:W-:Y:S05]  /*fa10*/  BSYNC B0 ;  /* 0x0000000000007941 */ /* 0x000fea0003800000 */
.L_x_1250:
[----:B------:R-:W-:Y:S01]  /*fa20*/  IMAD.MOV.U32 R13, RZ, RZ, R0 ;  /* 0x000000ffff0d7224 */ /* 0x000fe200078e0000 */
[----:B------:R-:W-:Y:S01]  /*fa30*/  MOV R15, 0xffffffff ;  /* 0xffffffff000f7802 */ /* 0x000fe20000000f00 */
[----:B------:R-:W-:Y:S02]  /*fa40*/  IMAD.MOV.U32 R12, RZ, RZ, RZ ;  /* 0x000000ffff0c7224 */ /* 0x000fe400078e00ff */
[----:B------:R-:W-:Y:S02]  /*fa50*/  IMAD.MOV.U32 R11, RZ, RZ, 0x181f ;  /* 0x0000181fff0b7424 */ /* 0x000fe400078e00ff */
[----:B------:R-:W-:Y:S02]  /*fa60*/  IMAD.MOV.U32 R2, RZ, RZ, R14 ;  /* 0x000000ffff027224 */ /* 0x000fe400078e000e */
[----:B------:R-:W-:-:S07]  /*fa70*/  @P0 IMAD R6, R5, 0x2, R22 ;  /* 0x0000000205060824 */ /* 0x000fce00078e0216 */
[----:B------:R-:W-:Y:S05]  /*fa80*/  WARPSYNC.COLLECTIVE R15, `(.L_x_1252) ;  /* 0x000000000f087348 */ /* 0x000fea0003c00000 */
[----:B------:R0:W1:Y:S02]  /*fa90*/  SHFL.IDX P6, R14, R13, R12, R11 ;  /* 0x0000000c0d0e7389 */ /* 0x00006400000c000b */
[----:B01----:R-:W-:Y:S01]  /*faa0*/  ENDCOLLECTIVE ;  /* 0x000000000000791b */ /* 0x003fe20003800000 */
.L_x_1252:
[----:B------:R-:W-:Y:S02]  /*fab0*/  IMAD.MOV.U32 R13, RZ, RZ, R4 ;  /* 0x000000ffff0d7224 */ /* 0x000fe400078e0004 */
[----:B------:R-:W-:Y:S02]  /*fac0*/  IMAD.MOV.U32 R12, RZ, RZ, 0x1 ;  /* 0x00000001ff0c7424 */ /* 0x000fe400078e00ff */
[----:B------:R-:W-:-:S07]  /*fad0*/  IMAD.MOV.U32 R3, RZ, RZ, R14 ;  /* 0x000000ffff037224 */ /* 0x000fce00078e000e */
[----:B------:R-:W-:Y:S05]  /*fae0*/  WARPSYNC.COLLECTIVE R15, `(.L_x_1253) ;  /* 0x000000000f087348 */ /* 0x000fea0003c00000 */
[----:B------:R0:W1:Y:S02]  /*faf0*/  SHFL.IDX P6, R14, R13, R12, R11 ;  /* 0x0000000c0d0e7389 */ /* 0x00006400000c000b */
[----:B01----:R-:W-:Y:S01]  /*fb00*/  ENDCOLLECTIVE ;  /* 0x000000000000791b */ /* 0x003fe20003800000 */
.L_x_1253:
        /* <DEDUP_REMOVED lines=15> */
.L_x_1254:
[----:B------:R-:W-:Y:S02]  /*fc00*/  @P0 IMAD R6, R5, 0x2, R22 ;  /* 0x0000000205060824 */ /* 0x000fe400078e0216 */
[----:B------:R-:W-:Y:S02]  /*fc10*/  IMAD.MOV.U32 R13, RZ, RZ, R4 ;  /* 0x000000ffff0d7224 */ /* 0x000fe400078e0004 */
[----:B------:R-:W-:Y:S02]  /*fc20*/  IMAD.MOV.U32 R12, RZ, RZ, 0x2 ;  /* 0x00000002ff0c7424 */ /* 0x000fe400078e00ff */
[----:B------:R-:W-:-:S07]  /*fc30*/  IMAD.MOV.U32 R3, RZ, RZ, R14 ;  /* 0x000000ffff037224 */ /* 0x000fce00078e000e */
[----:B------:R-:W-:Y:S05]  /*fc40*/  WARPSYNC.COLLECTIVE R15, `(.L_x_1255) ;  /* 0x000000000f087348 */ /* 0x000fea0003c00000 */
[----:B------:R0:W1:Y:S02]  /*fc50*/  SHFL.IDX P6, R14, R13, R12, R11 ;  /* 0x0000000c0d0e7389 */ /* 0x00006400000c000b */
[----:B01----:R-:W-:Y:S01]  /*fc60*/  ENDCOLLECTIVE ;  /* 0x000000000000791b */ /* 0x003fe20003800000 */
.L_x_1255:
        /* <DEDUP_REMOVED lines=15> */
.L_x_1256:
[----:B------:R-:W-:Y:S01]  /*fd60*/  @P0 LEA R6, R5, R22, 0x1 ;  /* 0x0000001605060211 */ /* 0x000fe200078e08ff */
[----:B------:R-:W-:Y:S02]  /*fd70*/  IMAD.MOV.U32 R13, RZ, RZ, R4 ;  /* 0x000000ffff0d7224 */ /* 0x000fe400078e0004 */
[----:B------:R-:W-:Y:S02]  /*fd80*/  IMAD.MOV.U32 R12, RZ, RZ, 0x3 ;  /* 0x00000003ff0c7424 */ /* 0x000fe400078e00ff */
[----:B------:R-:W-:-:S07]  /*fd90*/  IMAD.MOV.U32 R3, RZ, RZ, R14 ;  /* 0x000000ffff037224 */ /* 0x000fce00078e000e */
[----:B------:R-:W-:Y:S05]  /*fda0*/  WARPSYNC.COLLECTIVE R15, `(.L_x_1257) ;  /* 0x000000000f087348 */ /* 0x000fea0003c00000 */
[----:B------:R0:W1:Y:S02]  /*fdb0*/  SHFL.IDX P6, R14, R13, R12, R11 ;  /* 0x0000000c0d0e7389 */ /* 0x00006400000c000b */
[----:B01----:R-:W-:Y:S01]  /*fdc0*/  ENDCOLLECTIVE ;  /* 0x000000000000791b */ /* 0x003fe20003800000 */
.L_x_1257:
        /* <DEDUP_REMOVED lines=15> */
.L_x_1258:
[----:B------:R-:W-:Y:S02]  /*fec0*/  @P0 IMAD R6, R5, 0x2, R22 ;  /* 0x0000000205060824 */ /* 0x000fe400078e0216 */
[----:B------:R-:W-:Y:S02]  /*fed0*/  IMAD.MOV.U32 R13, RZ, RZ, R4 ;  /* 0x000000ffff0d7224 */ /* 0x000fe400078e0004 */
[----:B------:R-:W-:Y:S02]  /*fee0*/  IMAD.MOV.U32 R12, RZ, RZ, 0x4 ;  /* 0x00000004ff0c7424 */ /* 0x000fe400078e00ff */
[----:B------:R-:W-:-:S07]  /*fef0*/  IMAD.MOV.U32 R3, RZ, RZ, R14 ;  /* 0x000000ffff037224 */ /* 0x000fce00078e000e */
[----:B------:R-:W-:Y:S05]  /*ff00*/  WARPSYNC.COLLECTIVE R15, `(.L_x_1259) ;  /* 0x000000000f087348 */ /* 0x000fea0003c00000 */
[----:B------:R0:W1:Y:S02]  /*ff10*/  SHFL.IDX P6, R14, R13, R12, R11 ;  /* 0x0000000c0d0e7389 */ /* 0x00006400000c000b */
[----:B01----:R-:W-:Y:S01]  /*ff20*/  ENDCOLLECTIVE ;  /* 0x000000000000791b */ /* 0x003fe20003800000 */
.L_x_1259:
        /* <DEDUP_REMOVED lines=15> */
.L_x_1260:
[----:B------:R-:W-:Y:S02]  /*10020*/  @P0 IMAD R6, R5, 0x2, R22 ;  /* 0x0000000205060824 */ /* 0x000fe400078e0216 */
[----:B------:R-:W-:Y:S02]  /*10030*/  IMAD.MOV.U32 R13, RZ, RZ, R4 ;  /* 0x000000ffff0d7224 */ /* 0x000fe400078e0004 */
[----:B------:R-:W-:Y:S02]  /*10040*/  IMAD.MOV.U32 R12, RZ, RZ, 0x5 ;  /* 0x00000005ff0c7424 */ /* 0x000fe400078e00ff */
[----:B------:R-:W-:-:S07]  /*10050*/  IMAD.MOV.U32 R3, RZ, RZ, R14 ;  /* 0x000000ffff037224 */ /* 0x000fce00078e000e */
[----:B------:R-:W-:Y:S05]  /*10060*/  WARPSYNC.COLLECTIVE R15, `(.L_x_1261) ;  /* 0x000000000f087348 */ /* 0x000fea0003c00000 */
[----:B------:R0:W1:Y:S02]  /*10070*/  SHFL.IDX P6, R14, R13, R12, R11 ;  /* 0x0000000c0d0e7389 */ /* 0x00006400000c000b */
[----:B01----:R-:W-:Y:S01]  /*10080*/  ENDCOLLECTIVE ;  /* 0x000000000000791b */ /* 0x003fe20003800000 */
.L_x_1261:
[----:B------:R-:W-:-:S05]  /*10090*/  @P0 LEA R3, P1, R7, R3, 0x1 ;  /* 0x0000000307030211 */ /* 0x000fca00078208ff */
[----:B------:R-:W-:-:S05]  /*100a0*/  @P0 IMAD.X R2, RZ, RZ, R2, P1 ;  /* 0x000000ffff020224 */ /* 0x000fca00008e0602 */
[----:B------:R-:W-:Y:S01]  /*100b0*/  @P0 LOP3.LUT R3, R3, R2, RZ, 0x3c, !PT ;  /* 0x0000000203030212 */ /* 0x000fe200078e3cff */
[----:B------:R-:W-:-:S03]  /*100c0*/  IMAD.MOV.U32 R13, RZ, RZ, R0 ;  /* 0x000000ffff0d7224 */ /* 0x000fc600078e0000 */
[----:B------:R-:W-:-:S04]  /*100d0*/  @P0 LOP3.LUT R2, R3, R2, RZ, 0x3c, !PT ;  /* 0x0000000203020212 */ /* 0x000fc800078e3cff */
[----:B------:R-:W-:Y:S02]  /*100e0*/  @P0 LOP3.LUT R3, R3, R2, RZ, 0x3c, !PT ;  /* 0x0000000203030212 */ /* 0x000fe400078e3cff */
[----:B------:R-:W-:-:S07]  /*100f0*/  MOV R4, R14 ;  /* 0x0000000e00047202 */ /* 0x000fce0000000f00 */
[----:B------:R-:W-:Y:S05]  /*10100*/  WARPSYNC.COLLECTIVE R15, `(.L_x_1262) ;  /* 0x000000000f087348 */ /* 0x000fea0003c00000 */
[----:B------:R0:W1:Y:S02]  /*10110*/  SHFL.IDX P6, R14, R13, R12, R11 ;  /* 0x0000000c0d0e7389 */ /* 0x00006400000c000b */
[----:B01----:R-:W-:Y:S01]  /*10120*/  ENDCOLLECTIVE ;  /* 0x000000000000791b */ /* 0x003fe20003800000 */
.L_x_1262:
[----:B------:R-:W-:Y:S01]  /*10130*/  @!PT LDS RZ, [RZ] ;  /* 0x00000000fffff984 */ /* 0x000fe20000000800 */
[----:B------:R-:W-:Y:S01]  /*10140*/  @!PT LDS RZ, [RZ] ;  /* 0x00000000fffff984 */ /* 0x000fe20000000800 */
[----:B------:R-:W-:Y:S01]  /*10150*/  @!PT LDS RZ, [RZ] ;  /* 0x00000000fffff984 */ /* 0x000fe20000000800 */
[----:B------:R0:W-:Y:S01]  /*10160*/  @P0 LDGSTS.E.BYPASS.LTC128B.128 [R6+0x1e400], desc[UR36][R2.64], !P2 ;  /* 0x1e40000002060fae */ /* 0x0001e2000d101d64 */
[----:B------:R-:W-:Y:S01]  /*10170*/  IMAD.MOV.U32 R0, RZ, RZ, R14 ;  /* 0x000000ffff007224 */ /* 0x000fe200078e000e */
[----:B------:R-:W-:Y:S06]  /*10180*/  BRA `(.L_x_1263) ;  /* 0xffffffb4007c7947 */ /* 0x000fec000383ffff */
.L_x_1184:
[----:B------:R0:W5:Y:S01]  /*10190*/  LDL.LU R6, [R1+0x8] ;  /* 0x0000080001067983 */ /* 0x0001620000300800 */
[----:B------:R-:W-:Y:S01]  /*101a0*/  IMAD.MOV.U32 R13, RZ, RZ, R5 ;  /* 0x000000ffff0d7224 */ /* 0x000fe200078e0005 */
[----:B------:R-:W-:Y:S01]  /*101b0*/  LOP3.LUT R23, R23, 0xffffdfff, RZ, 0xc0, !PT ;  /* 0xffffdfff17177812 */ /* 0x000fe200078ec0ff */
[----:B------:R-:W-:Y:S02]  /*101c0*/  IMAD.MOV.U32 R12, RZ, RZ, RZ ;  /* 0x000000ffff0c7224 */ /* 0x000fe400078e00ff */
[----:B------:R-:W-:Y:S02]  /*101d0*/  IMAD.MOV.U32 R11, RZ, RZ, 0x181f ;  /* 0x0000181fff0b7424 */ /* 0x000fe400078e00ff */
[----:B------:R-:W-:Y:S02]  /*101e0*/  IMAD.MOV.U32 R15, RZ, RZ, -0x1 ;  /* 0xffffffffff0f7424 */ /* 0x000fe400078e00ff */
[----:B0-----:R-:W-:-:S07]  /*101f0*/  IMAD.IADD R4, R21, 0x1, R4 ;  /* 0x0000000115047824 */ /* 0x001fce00078e0204 */
[----:B-----5:R-:W-:Y:S05]  /*10200*/  WARPSYNC.COLLECTIVE R15, `(.L_x_1264) ;  /* 0x000000000f087348 */ /* 0x020fea0003c00000 */
[----:B------:R0:W1:Y:S02]  /*10210*/  SHFL.IDX P6, R14, R13, R12, R11 ;  /* 0x0000000c0d0e7389 */ /* 0x00006400000c000b */
[----:B01---5:R-:W-:Y:S01]  /*10220*/  ENDCOLLECTIVE ;  /* 0x000000000000791b */ /* 0x023fe20003800000 */
.L_x_1264:
[----:B------:R-:W-:Y:S02]  /*10230*/  IMAD.MOV.U32 R13, RZ, RZ, R0 ;  /* 0x000000ffff0d7224 */ /* 0x000fe400078e0000 */
[----:B------:R-:W-:-:S07]  /*10240*/  IMAD.MOV.U32 R3, RZ, RZ, R14 ;  /* 0x000000ffff037224 */ /* 0x000fce00078e000e */
[----:B------:R-:W-:Y:S05]  /*10250*/  WARPSYNC.COLLECTIVE R15, `(.L_x_1265) ;  /* 0x000000000f087348 */ /* 0x000fea0003c00000 */
[----:B------:R0:W1:Y:S02]  /*10260*/  SHFL.IDX P6, R14, R13, R12, R11 ;  /* 0x0000000c0d0e7389 */ /* 0x00006400000c000b */
[----:B01----:R-:W-:Y:S01]  /*10270*/  ENDCOLLECTIVE ;  /* 0x000000000000791b */ /* 0x003fe20003800000 */
.L_x_1265:
[----:B------:R-:W-:Y:S02]  /*10280*/  IMAD.MOV.U32 R13, RZ, RZ, R5 ;  /* 0x000000ffff0d7224 */ /* 0x000fe400078e0005 */
[----:B------:R-:W-:Y:S02]  /*10290*/  IMAD.MOV.U32 R12, RZ, RZ, 0x1 ;  /* 0x00000001ff0c7424 */ /* 0x000fe400078e00ff */
[----:B------:R-:W-:-:S07]  /*102a0*/  IMAD.MOV.U32 R10, RZ, RZ, R14 ;  /* 0x000000ffff0a7224 */ /* 0x000fce00078e000e */
[----:B------:R-:W-:Y:S05]  /*102b0*/  WARPSYNC.COLLECTIVE R15, `(.L_x_1266) ;  /* 0x000000000f087348 */ /* 0x000fea0003c00000 */
[----:B------:R0:W1:Y:S02]  /*102c0*/  SHFL.IDX P6, R14, R13, R12, R11 ;  /* 0x0000000c0d0e7389 */ /* 0x00006400000c000b */
[----:B01----:R-:W-:Y:S01]  /*102d0*/  ENDCOLLECTIVE ;  /* 0x000000000000791b */ /* 0x003fe20003800000 */
.L_x_1266:
[----:B------:R-:W-:Y:S01]  /*102e0*/  MOV R13, R0 ;  /* 0x00000000000d7202 */ /* 0x000fe20000000f00 */
[----:B------:R-:W-:-:S05]  /*102f0*/  IMAD R6, R6, R7, RZ ;  /* 0x0000000706067224 */ /* 0x000fca00078e02ff */
[----:B------:R-:W-:-:S13]  /*10300*/  ISETP.GE.AND P2, PT, R4, R6, PT ;  /* 0x000000060400720c */ /* 0x000fda0003f46270 */
[----:B------:R-:W-:Y:S02]  /*10310*/  @!P2 LEA R10, P1, R20, R10, 0x1 ;  /* 0x0000000a140aa211 */ /* 0x000fe400078208ff */
[----:B------:R-:W-:-:S03]  /*10320*/  @P2 LOP3.LUT R23, R23, 0x2000, RZ, 0xfc, !PT ;  /* 0x0000200017172812 */ /* 0x000fc600078efcff */
[----:B------:R-:W-:Y:S01]  /*10330*/  @!P2 IMAD.X R3, RZ, RZ, R3, P1 ;  /* 0x000000ffff03a224 */ /* 0x000fe200008e0603 */
[----:B------:R-:W-:Y:S01]  /*10340*/  LOP3.LUT R23, R23, 0xffffefff, RZ, 0xc0, !PT ;  /* 0xffffefff17177812 */ /* 0x000fe200078ec0ff */
[----:B------:R-:W-:-:S05]  /*10350*/  @!P2 IMAD.MOV.U32 R2, RZ, RZ, R10 ;  /* 0x000000ffff02a224 */ /* 0x000fca00078e000a */
        /* <DEDUP_REMOVED lines=10> */
.L_x_1267:
[----:B------:R-:W-:Y:S01]  /*10400*/  @P2 LOP3.LUT R23, R23, 0x1000, RZ, 0xfc, !PT ;  /* 0x0000100017172812 */ /* 0x000fe200078efcff */
[----:B------:R-:W-:-:S03]  /*10410*/  IMAD.MOV.U32 R13, RZ, RZ, R5 ;  /* 0x000000ffff0d7224 */ /* 0x000fc600078e0005 */
[----:B------:R-:W-:Y:S01]  /*10420*/  LOP3.LUT R23, R23, 0xfffff7ff, RZ, 0xc0, !PT ;  /* 0xfffff7ff17177812 */ /* 0x000fe200078ec0ff */
[----:B------:R-:W-:Y:S02]  /*10430*/  IMAD.MOV.U32 R12, RZ, RZ, 0x2 ;  /* 0x00000002ff0c7424 */ /* 0x000fe400078e00ff */
[----:B------:R-:W-:-:S07]  /*10440*/  IMAD.MOV.U32 R7, RZ, RZ, R14 ;  /* 0x000000ffff077224 */ /* 0x000fce00078e000e */
[----:B------:R-:W-:Y:S05]  /*10450*/  WARPSYNC.COLLECTIVE R15, `(.L_x_1268) ;  /* 0x000000000f087348 */ /* 0x000fea0003c00000 */
[----:B------:R0:W1:Y:S02]  /*10460*/  SHFL.IDX P6, R14, R13, R12, R11 ;  /* 0x0000000c0d0e7389 */ /* 0x00006400000c000b */
[----:B01----:R-:W-:Y:S01]  /*10470*/  ENDCOLLECTIVE ;  /* 0x000000000000791b */ /* 0x003fe20003800000 */
.L_x_1268:
        /* <DEDUP_REMOVED lines=15> */
.L_x_1269:
[----:B------:R-:W-:Y:S01]  /*10570*/  @P2 LOP3.LUT R23, R23, 0x800, RZ, 0xfc, !PT ;  /* 0x0000080017172812 */ /* 0x000fe200078efcff */
[----:B------:R-:W-:-:S03]  /*10580*/  IMAD.MOV.U32 R13, RZ, RZ, R5 ;  /* 0x000000ffff0d7224 */ /* 0x000fc600078e0005 */
[----:B------:R-:W-:Y:S01]  /*10590*/  LOP3.LUT R23, R23, 0xfffffdff, RZ, 0xc0, !PT ;  /* 0xfffffdff17177812 */ /* 0x000fe200078ec0ff */
[----:B------:R-:W-:Y:S02]  /*105a0*/  IMAD.MOV.U32 R12, RZ, RZ, 0x3 ;  /* 0x00000003ff0c7424 */ /* 0x000fe400078e00ff */
[----:B------:R-:W-:-:S05]  /*105b0*/  IMAD.MOV.U32 R11, RZ, RZ, R14 ;  /* 0x000000ffff0b7224 */ /* 0x000fca00078e000e */
[----:B------:R-:W-:-:S05]  /*105c0*/  @!P2 LEA R11, P1, R20, R11, 0x1 ;  /* 0x0000000b140ba211 */ /* 0x000fca00078208ff */
[----:B------:R-:W-:Y:S02]  /*105d0*/  @!P2 IMAD.X R8, RZ, RZ, R2, P1 ;  /* 0x000000ffff08a224 */ /* 0x000fe400008e0602 */
[----:B------:R-:W-:Y:S01]  /*105e0*/  @!P2 IMAD.MOV.U32 R2, RZ, RZ, R11 ;  /* 0x000000ffff02a224 */ /* 0x000fe200078e000b */
[----:B------:R-:W-:Y:S01]  /*105f0*/  MOV R11, 0x181f ;  /* 0x0000181f000b7802 */ /* 0x000fe20000000f00 */
[----:B------:R-:W-:-:S07]  /*10600*/  @!P2 IMAD.MOV.U32 R3, RZ, RZ, R8 ;  /* 0x000000ffff03a224 */ /* 0x000fce00078e0008 */
[----:B------:R-:W-:Y:S05]  /*10610*/  WARPSYNC.COLLECTIVE R15, `(.L_x_1270) ;  /* 0x000000000f087348 */ /* 0x000fea0003c00000 */
[----:B------:R0:W1:Y:S02]  /*10620*/  SHFL.IDX P6, R14, R13, R12, R11 ;  /* 0x0000000c0d0e7389 */ /* 0x00006400000c000b */
[----:B01----:R-:W-:Y:S01]  /*10630*/  ENDCOLLECTIVE ;  /* 0x000000000000791b */ /* 0x003fe20003800000 */
.L_x_1270:
[----:B------:R-:W-:Y:S01]  /*10640*/  @!PT LDS RZ, [RZ] ;  /* 0x00000000fffff984 */ /* 0x000fe20000000800 */
[----:B------:R-:W-:Y:S01]  /*10650*/  @!PT LDS RZ, [RZ] ;  /* 0x00000000fffff984 */ /* 0x000fe20000000800 */
[----:B------:R-:W-:Y:S01]  /*10660*/  @!PT LDS RZ, [RZ] ;  /* 0x00000000fffff984 */ /* 0x000fe20000000800 */
[----:B------:R0:W-:Y:S01]  /*10670*/  @!P2 LDGSTS.E.BYPASS.LTC128B.128 [R26+0x19400], desc[UR36][R2.64], !P0 ;  /* 0x19400000021aafae */ /* 0x0001e2000c101d64 */
[----:B------:R-:W-:Y:S02]  /*10680*/  IMAD.MOV.U32 R13, RZ, RZ, R0 ;  /* 0x000000ffff0d7224 */ /* 0x000fe400078e0000 */
[----:B0-----:R-:W-:-:S05]  /*10690*/  VIADD R2, R4, 0x30 ;  /* 0x0000003004027836 */ /* 0x001fca0000000000 */
[----:B------:R-:W-:Y:S01]  /*106a0*/  ISETP.GE.AND P2, PT, R2, R6, PT ;  /* 0x000000060200720c */ /* 0x000fe20003f46270 */
[----:B------:R-:W-:-:S12]  /*106b0*/  IMAD.MOV.U32 R2, RZ, RZ, R14 ;  /* 0x000000ffff027224 */ /* 0x000fd800078e000e */
[----:B------:R-:W-:Y:S05]  /*106c0*/  WARPSYNC.COLLECTIVE R15, `(.L_x_1271) ;  /* 0x000000000f087348 */ /* 0x000fea0003c00000 */
[----:B------:R0:W1:Y:S02]  /*106d0*/  SHFL.IDX P6, R14, R13, R12, R11 ;  /* 0x0000000c0d0e7389 */ /* 0x00006400000c000b */
[----:B01----:R-:W-:Y:S01]  /*106e0*/  ENDCOLLECTIVE ;  /* 0x000000000000791b */ /* 0x003fe20003800000 */
.L_x_1271:
[----:B------:R-:W-:-:S04]  /*106f0*/  @P2 LOP3.LUT R23, R23, 0x200, RZ, 0xfc, !PT ;  /* 0x0000020017172812 */ /* 0x000fc800078efcff */
[----:B------:R-:W-:Y:S01]  /*10700*/  LOP3.LUT R23, R23, 0xfffffeff, RZ, 0xc0, !PT ;  /* 0xfffffeff17177812 */ /* 0x000fe200078ec0ff */
[----:B------:R-:W-:-:S05]  /*10710*/  IMAD.MOV.U32 R12, RZ, RZ, R14 ;  /* 0x000000ffff0c7224 */ /* 0x000fca00078e000e */
[----:B------:R-:W-:Y:S01]  /*10720*/  @!P2 LEA R14, P1, R20, R12, 0x1 ;  /* 0x0000000c140ea211 */ /* 0x000fe200078208ff */
[----:B------:R-:W-:-:S04]  /*10730*/  IMAD.MOV.U32 R12, RZ, RZ, 0x4 ;  /* 0x00000004ff0c7424 */ /* 0x000fc800078e00ff */
[----:B------:R-:W-:Y:S02]  /*10740*/  @!P2 IMAD.X R13, RZ, RZ, R2, P1 ;  /* 0x000000ffff0da224 */ /* 0x000fe400008e0602 */
[----:B------:R-:W-:Y:S02]  /*10750*/  @!P2 IMAD.MOV.U32 R2, RZ, RZ, R14 ;  /* 0x000000ffff02a224 */ /* 0x000fe400078e000e */
[----:B------:R-:W-:Y:S02]  /*10760*/  @!P2 IMAD.MOV.U32 R3, RZ, RZ, R13 ;  /* 0x000000ffff03a224 */ /* 0x000fe400078e000d */
[----:B------:R-:W-:-:S03]  /*10770*/  IMAD.MOV.U32 R13, RZ, RZ, R5 ;  /* 0x000000ffff0d7224 */ /* 0x000fc600078e0005 */
[----:B------:R-:W-:Y:S01]  /*10780*/  @!PT LDS RZ, [RZ] ;  /* 0x00000000fffff984 */ /* 0x000fe20000000800 */
[----:B------:R-:W-:Y:S01]  /*10790*/  @!PT LDS RZ, [RZ] ;  /* 0x00000000fffff984 */ /* 0x000fe20000000800 */
[----:B------:R-:W-:Y:S01]  /*107a0*/  @!PT LDS RZ, [RZ] ;  /* 0x00000000fffff984 */ /* 0x000fe20000000800 */
[----:B------:R0:W-:Y:S04]  /*107b0*/  @!P2 LDGSTS.E.BYPASS.LTC128B.128 [R26+0x19c00], desc[UR36][R2.64], !P0 ;  /* 0x19c00000021aafae */ /* 0x0001e8000c101d64 */
[----:B0-----:R-:W-:Y:S05]  /*107c0*/  WARPSYNC.COLLECTIVE R15, `(.L_x_1272) ;  /* 0x000000000f087348 */ /* 0x001fea0003c00000 */
[----:B------:R1:W2:Y:S02]  /*107d0*/  SHFL.IDX P6, R14, R13, R12, R11 ;  /* 0x0000000c0d0e7389 */ /* 0x0002a400000c000b */
[----:B012---:R-:W-:Y:S01]  /*107e0*/  ENDCOLLECTIVE ;  /* 0x000000000000791b */ /* 0x007fe20003800000 */
.L_x_1272:
[----:B------:R-:W-:-:S05]  /*107f0*/  VIADD R2, R4, 0x40 ;  /* 0x0000004004027836 */ /* 0x000fca0000000000 */
[----:B------:R-:W-:Y:S01]  /*10800*/  ISETP.GE.AND P2, PT, R2, R6, PT ;  /* 0x000000060200720c */ /* 0x000fe20003f46270 */
[----:B------:R-:W-:Y:S02]  /*10810*/  IMAD.MOV.U32 R13, RZ, RZ, R0 ;  /* 0x000000ffff0d7224 */ /* 0x000fe400078e0000 */
[----:B------:R-:W-:-:S10]  /*10820*/  IMAD.MOV.U32 R2, RZ, RZ, R14 ;  /* 0x000000ffff027224 */ /* 0x000fd400078e000e */
[----:B------:R-:W-:Y:S05]  /*10830*/  WARPSYNC.COLLECTIVE R15, `(.L_x_1273) ;  /* 0x000000000f087348 */ /* 0x000fea0003c00000 */
[----:B------:R0:W1:Y:S02]  /*10840*/  SHFL.IDX P6, R14, R13, R12, R11 ;  /* 0x0000000c0d0e7389 */ /* 0x00006400000c000b */
[----:B01----:R-:W-:Y:S01]  /*10850*/  ENDCOLLECTIVE ;  /* 0x000000000000791b */ /* 0x003fe20003800000 */
.L_x_1273:
[----:B------:R-:W-:-:S04]  /*10860*/  @P2 LOP3.LUT R23, R23, 0x100, RZ, 0xfc, !PT ;  /* 0x0000010017172812 */ /* 0x000fc800078efcff */
[----:B------:R-:W-:Y:S02]  /*10870*/  LOP3.LUT R23, R23, 0xffffff7f, RZ, 0xc0, !PT ;  /* 0xffffff7f17177812 */ /* 0x000fe400078ec0ff */
[----:B------:R-:W-:Y:S01]  /*10880*/  MOV R13, R5 ;  /* 0x00000005000d7202 */ /* 0x000fe20000000f00 */
[----:B------:R-:W-:-:S05]  /*10890*/  IMAD.MOV.U32 R12, RZ, RZ, R14 ;  /* 0x000000ffff0c7224 */ /* 0x000fca00078e000e */
[----:B------:R-:W-:-:S05]  /*108a0*/  @!P2 LEA R15, P1, R20, R12, 0x1 ;  /* 0x0000000c140fa211 */ /* 0x000fca00078208ff */
[----:B------:R-:W-:Y:S02]  /*108b0*/  @!P2 IMAD.X R12, RZ, RZ, R2, P1 ;  /* 0x000000ffff0ca224 */ /* 0x000fe400008e0602 */
[----:B------:R-:W-:Y:S02]  /*108c0*/  @!P2 IMAD.MOV.U32 R2, RZ, RZ, R15 ;  /* 0x000000ffff02a224 */ /* 0x000fe400078e000f */
[----:B------:R-:W-:Y:S02]  /*108d0*/  @!P2 IMAD.MOV.U32 R3, RZ, RZ, R12 ;  /* 0x000000ffff03a224 */ /* 0x000fe400078e000c */
[----:B------:R-:W-:Y:S02]  /*108e0*/  IMAD.MOV.U32 R12, RZ, RZ, 0x5 ;  /* 0x00000005ff0c7424 */ /* 0x000fe400078e00ff */
[----:B------:R-:W-:Y:S01]  /*108f0*/  IMAD.MOV.U32 R15, RZ, RZ, -0x1 ;  /* 0xffffffffff0f7424 */ /* 0x000fe200078e00ff */
[----:B------:R-:W-:Y:S01]  /*10900*/  @!PT LDS RZ, [RZ] ;  /* 0x00000000fffff984 */ /* 0x000fe20000000800 */
[----:B------:R-:W-:Y:S01]  /*10910*/  @!PT LDS RZ, [RZ] ;  /* 0x00000000fffff984 */ /* 0x000fe20000000800 */
[----:B------:R-:W-:Y:S01]  /*10920*/  @!PT LDS RZ, [RZ] ;  /* 0x00000000fffff984 */ /* 0x000fe20000000800 */
[----:B------:R0:W-:Y:S06]  /*10930*/  @!P2 LDGSTS.E.BYPASS.LTC128B.128 [R26+0x1a400], desc[UR36][R2.64], !P0 ;  /* 0x1a400000021aafae */ /* 0x0001ec000c101d64 */
[----:B0-----:R-:W-:Y:S05]  /*10940*/  WARPSYNC.COLLECTIVE R15, `(.L_x_1274) ;  /* 0x000000000f087348 */ /* 0x001fea0003c00000 */
[----:B------:R1:W2:Y:S02]  /*10950*/  SHFL.IDX P6, R14, R13, R12, R11 ;  /* 0x0000000c0d0e7389 */ /* 0x0002a400000c000b */
[----:B012---:R-:W-:Y:S01]  /*10960*/  ENDCOLLECTIVE ;  /* 0x000000000000791b */ /* 0x007fe20003800000 */
.L_x_1274:
[----:B------:R-:W-:-:S05]  /*10970*/  VIADD R2, R4, 0x50 ;  /* 0x0000005004027836 */ /* 0x000fca0000000000 */
[----:B------:R-:W-:Y:S01]  /*10980*/  ISETP.GE.AND P2, PT, R2, R6, PT ;  /* 0x000000060200720c */ /* 0x000fe20003f46270 */
[----:B------:R-:W-:Y:S02]  /*10990*/  IMAD.MOV.U32 R13, RZ, RZ, R0 ;  /* 0x000000ffff0d7224 */ /* 0x000fe400078e0000 */
[----:B------:R-:W-:-:S10]  /*109a0*/  IMAD.MOV.U32 R8, RZ, RZ, R14 ;  /* 0x000000ffff087224 */ /* 0x000fd400078e000e */
[----:B------:R-:W-:Y:S05]  /*109b0*/  WARPSYNC.COLLECTIVE R15, `(.L_x_1275) ;  /* 0x000000000f087348 */ /* 0x000fea0003c00000 */
[----:B------:R0:W1:Y:S02]  /*109c0*/  SHFL.IDX P6, R14, R13, R12, R11 ;  /* 0x0000000c0d0e7389 */ /* 0x00006400000c000b */
[----:B01----:R-:W-:Y:S01]  /*109d0*/  ENDCOLLECTIVE ;  /* 0x000000000000791b */ /* 0x003fe20003800000 */
.L_x_1275:
[----:B------:R-:W-:-:S04]  /*109e0*/  @P2 LOP3.LUT R23, R23, 0x80, RZ, 0xfc, !PT ;  /* 0x0000008017172812 */ /* 0x000fc800078efcff */
[----:B------:R-:W-:Y:S01]  /*109f0*/  LOP3.LUT R23, R23, 0xffffffbf, RZ, 0xc0, !PT ;  /* 0xffffffbf17177812 */ /* 0x000fe200078ec0ff */
[----:B------:R-:W-:Y:S02]  /*10a00*/  IMAD.MOV.U32 R13, RZ, RZ, R5 ;  /* 0x000000ffff0d7224 */ /* 0x000fe400078e0005 */
[----:B------:R-:W-:Y:S02]  /*10a10*/  IMAD.MOV.U32 R12, RZ, RZ, 0x6 ;  /* 0x00000006ff0c7424 */ /* 0x000fe400078e00ff */
[----:B------:R-:W-:-:S07]  /*10a20*/  IMAD.MOV.U32 R9, RZ, RZ, R14 ;  /* 0x000000ffff097224 */ /* 0x000fce00078e000e */
[----:B------:R-:W-:Y:S05]  /*10a30*/  WARPSYNC.COLLECTIVE R15, `(.L_x_1276) ;  /* 0x000000000f087348 */ /* 0x000fea0003c00000 */
[----:B------:R0:W1:Y:S02]  /*10a40*/  SHFL.IDX P6, R14, R13, R12, R11 ;  /* 0x0000000c0d0e7389 */ /* 0x00006400000c000b */
[----:B01----:R-:W-:Y:S01]  /*10a50*/  ENDCOLLECTIVE ;  /* 0x000000000000791b */ /* 0x003fe20003800000 */
.L_x_1276:
        /* <DEDUP_REMOVED lines=13> */
.L_x_1277:
[----:B------:R-:W-:-:S05]  /*10b30*/  VIADD R3, R4, 0x60 ;  /* 0x0000006004037836 */ /* 0x000fca0000000000 */
[----:B------:R-:W-:Y:S01]  /*10b40*/  ISETP.GE.AND P2, PT, R3, R6, PT ;  /* 0x000000060300720c */ /* 0x000fe20003f46270 */
[----:B------:R-:W-:Y:S02]  /*10b50*/  IMAD.MOV.U32 R13, RZ, RZ, R5 ;  /* 0x000000ffff0d7224 */ /* 0x000fe400078e0005 */
[----:B------:R-:W-:-:S10]  /*10b60*/  IMAD.MOV.U32 R12, RZ, RZ, 0x7 ;  /* 0x00000007ff0c7424 */ /* 0x000fd400078e00ff */
[----:B------:R-:W-:Y:S01]  /*10b70*/  @P2 LOP3.LUT R23, R23, 0x40, RZ, 0xfc, !PT ;  /* 0x0000004017172812 */ /* 0x000fe200078efcff */
[----:B------:R-:W-:-:S07]  /*10b80*/  IMAD.MOV.U32 R7, RZ, RZ, R14 ;  /* 0x000000ffff077224 */ /* 0x000fce00078e000e */
[----:B------:R-:W-:Y:S05]  /*10b90*/  WARPSYNC.COLLECTIVE R15, `(.L_x_1278) ;  /* 0x000000000f087348 */ /* 0x000fea0003c00000 */
[----:B------:R0:W1:Y:S02]  /*10ba0*/  SHFL.IDX P6, R14, R13, R12, R11 ;  /* 0x0000000c0d0e7389 */ /* 0x00006400000c000b */
[----:B01----:R-:W-:Y:S01]  /*10bb0*/  ENDCOLLECTIVE ;  /* 0x000000000000791b */ /* 0x003fe20003800000 */
.L_x_1278:
        /* <DEDUP_REMOVED lines=9> */
[----:B------:R-:W-:-:S07]  /*10c50*/  IMAD.MOV.U32 R5, RZ, RZ, R14 ;  /* 0x000000ffff057224 */ /* 0x000fce00078e000e */
[----:B0-----:R-:W-:Y:S05]  /*10c60*/  WARPSYNC.COLLECTIVE R15, `(.L_x_1279) ;  /* 0x000000000f087348 */ /* 0x001fea0003c00000 */
[----:B------:R1:W2:Y:S02]  /*10c70*/  SHFL.IDX P6, R14, R13, R12, R11 ;  /* 0x0000000c0d0e7389 */ /* 0x0002a400000c000b */
[----:B012---:R-:W-:Y:S01]  /*10c80*/  ENDCOLLECTIVE ;  /* 0x000000000000791b */ /* 0x007fe20003800000 */
.L_x_1279:
[----:B------:R-:W-:Y:S01]  /*10c90*/  IMAD.MOV.U32 R0, RZ, RZ, R14 ;  /* 0x000000ffff007224 */ /* 0x000fe200078e000e */
[----:B------:R-:W-:Y:S06]  /*10ca0*/  BRA `(.L_x_1280) ;  /* 0xffffffb400b47947 */ /* 0x000fec000383ffff */
.L_x_1188:
        /* <DEDUP_REMOVED lines=8> */
.L_x_1282:
[----:B------:R-:W-:Y:S05]  /*10d30*/  BSYNC B0 ;  /* 0x0000000000007941 */ /* 0x000fea0003800000 */
.L_x_1281:
[----:B------:R-:W-:Y:S01]  /*10d40*/  IMAD.MOV.U32 R13, RZ, RZ, R0 ;  /* 0x000000ffff0d7224 */ /* 0x000fe200078e0000 */
[----:B------:R-:W-:Y:S01]  /*10d50*/  LOP3.LUT P5, RZ, R23, 0x2000, RZ, 0xc0, !PT ;  /* 0x0000200017ff7812 */ /* 0x000fe200078ac0ff */
[----:B------:R-:W-:Y:S02]  /*10d60*/  IMAD.MOV.U32 R12, RZ, RZ, RZ ;  /* 0x000000ffff0c7224 */ /* 0x000fe400078e00ff */
[----:B------:R-:W-:Y:S02]  /*10d70*/  IMAD.MOV.U32 R11, RZ, RZ, 0x181f ;  /* 0x0000181fff0b7424 */ /* 0x000fe400078e00ff */
[----:B------:R-:W-:Y:S02]  /*10d80*/  IMAD.MOV.U32 R15, RZ, RZ, -0x1 ;  /* 0xffffffffff0f7424 */ /* 0x000fe400078e00ff */
[----:B------:R-:W-:-:S07]  /*10d90*/  IMAD.MOV.U32 R2, RZ, RZ, R14 ;  /* 0x000000ffff027224 */ /* 0x000fce00078e000e */
[----:B------:R-:W-:Y:S05]  /*10da0*/  WARPSYNC.COLLECTIVE R15, `(.L_x_1283) ;  /* 0x000000000f087348 */ /* 0x000fea0003c00000 */
[----:B------:R0:W1:Y:S02]  /*10db0*/  SHFL.IDX P6, R14, R13, R12, R11 ;  /* 0x0000000c0d0e7389 */ /* 0x00006400000c000b */
[----:B01----:R-:W-:Y:S01]  /*10dc0*/  ENDCOLLECTIVE ;  /* 0x000000000000791b */ /* 0x003fe20003800000 */
.L_x_1283:
[----:B------:R-:W-:Y:S01]  /*10dd0*/  MOV R13, R4 ;  /* 0x00000004000d7202 */ /* 0x000fe20000000f00 */
[----:B------:R-:W-:Y:S02]  /*10de0*/  IMAD.MOV.U32 R12, RZ, RZ, 0x1 ;  /* 0x00000001ff0c7424 */ /* 0x000fe400078e00ff */
[----:B------:R-:W-:-:S07]  /*10df0*/  IMAD.MOV.U32 R3, RZ, RZ, R14 ;  /* 0x000000ffff037224 */ /* 0x000fce00078e000e */
[----:B------:R-:W-:Y:S05]  /*10e00*/  WARPSYNC.COLLECTIVE R15, `(.L_x_1284) ;  /* 0x000000000f087348 */ /* 0x000fea0003c00000 */
[----:B------:R0:W1:Y:S02]  /*10e10*/  SHFL.IDX P6, R14, R13, R12, R11 ;  /* 0x0000000c0d0e7389 */ /* 0x00006400000c000b */
[----:B01----:R-:W-:Y:S01]  /*10e20*/  ENDCOLLECTIVE ;  /* 0x000000000000791b */ /* 0x003fe20003800000 */
.L_x_1284:
        /* <DEDUP_REMOVED lines=10> */
.L_x_1285:
[----:B------:R-:W-:Y:S01]  /*10ed0*/  @!PT LDS RZ, [RZ] ;  /* 0x00000000fffff984 */ /* 0x000fe20000000800 */
[----:B------:R-:W-:Y:S01]  /*10ee0*/  @!PT LDS RZ, [RZ] ;  /* 0x00000000fffff984 */ /* 0x000fe20000000800 */
[----:B------:R-:W-:Y:S01]  /*10ef0*/  @!PT LDS RZ, [RZ] ;  /* 0x00000000fffff984 */ /* 0x000fe20000000800 */
[----:B------:R-:W-:Y:S04]  /*10f00*/  @!P5 LDGSTS.E.BYPASS.LTC128B.128 [R26+0x22400], desc[UR36][R2.64], !P4 ;  /* 0x22400000021adfae */ /* 0x000fe8000e101d64 */
[----:B------:R-:W-:Y:S04]  /*10f10*/  @!P5 LDGSTS.E.BYPASS.LTC128B.128 [R26+0x26400], desc[UR36][R2.64+0x80], !P3 ;  /* 0x26400080021adfae */ /* 0x000fe8000d901d64 */
[----:B------:R-:W-:Y:S01]  /*10f20*/  @!P5 LDGSTS.E.BYPASS.LTC128B.128 [R26+0x2a400], desc[UR36][R2.64+0x100], !P2 ;  /* 0x2a400100021adfae */ /* 0x000fe2000d101d64 */
[----:B------:R-:W-:-:S03]  /*10f30*/  IMAD.MOV.U32 R13, RZ, RZ, R4 ;  /* 0x000000ffff0d7224 */ /* 0x000fc600078e0004 */
[----:B------:R0:W-:Y:S01]  /*10f40*/  @!P5 LDGSTS.E.BYPASS.LTC128B.128 [R26+0x2e400], desc[UR36][R2.64+0x180], !P1 ;  /* 0x2e400180021adfae */ /* 0x0001e2000c901d64 */
[----:B------:R-:W-:Y:S01]  /*10f50*/  IMAD.MOV.U32 R12, RZ, RZ, 0x2 ;  /* 0x00000002ff0c7424 */ /* 0x000fe200078e00ff */
[C---:B------:R-:W-:Y:S02]  /*10f60*/  LOP3.LUT P5, RZ, R23.reuse, 0x800, RZ, 0xc0, !PT ;  /* 0x0000080017ff7812 */ /* 0x040fe400078ac0ff */
[----:B------:R-:W-:Y:S01]  /*10f70*/  LOP3.LUT P6, RZ, R23, 0x1000, RZ, 0xc0, !PT ;  /* 0x0000100017ff7812 */ /* 0x000fe200078cc0ff */
[----:B0-----:R-:W-:-:S12]  /*10f80*/  IMAD.MOV.U32 R2, RZ, RZ, R14 ;  /* 0x000000ffff027224 */ /* 0x001fd800078e000e */
[----:B------:R-:W-:-:S05]  /*10f90*/  @!P6 LEA R2, P0, R6, R2, 0x1 ;  /* 0x000000020602e211 */ /* 0x000fca00078008ff */
[----:B------:R-:W-:-:S05]  /*10fa0*/  @!P6 IMAD.X R3, RZ, RZ, R5, P0 ;  /* 0x000000ffff03e224 */ /* 0x000fca00000e0605 */
[----:B------:R0:W-:Y:S04]  /*10fb0*/  @!P6 LDGSTS.E.BYPASS.LTC128B.128 [R26+0x22c00], desc[UR36][R2.64], !P4 ;  /* 0x22c00000021aefae */ /* 0x0001e8000e101d64 */
[----:B------:R0:W-:Y:S04]  /*10fc0*/  @!P6 LDGSTS.E.BYPASS.LTC128B.128 [R26+0x26c00], desc[UR36][R2.64+0x80], !P3 ;  /* 0x26c00080021aefae */ /* 0x0001e8000d901d64 */
[----:B------:R0:W-:Y:S04]  /*10fd0*/  @!P6 LDGSTS.E.BYPASS.LTC128B.128 [R26+0x2ac00], desc[UR36][R2.64+0x100], !P2 ;  /* 0x2ac00100021aefae */ /* 0x0001e8000d101d64 */
[----:B------:R0:W-:Y:S02]  /*10fe0*/  @!P6 LDGSTS.E.BYPASS.LTC128B.128 [R26+0x2ec00], desc[UR36][R2.64+0x180], !P1 ;  /* 0x2ec00180021aefae */ /* 0x0001e4000c901d64 */
[----:B0-----:R-:W-:Y:S05]  /*10ff0*/  WARPSYNC.COLLECTIVE R15, `(.L_x_1286) ;  /* 0x000000000f087348 */ /* 0x001fea0003c00000 */
[----:B------:R1:W2:Y:S02]  /*11000*/  SHFL.IDX P6, R14, R13, R12, R11 ;  /* 0x0000000c0d0e7389 */ /* 0x0002a400000c000b */
[----:B012---:R-:W-:Y:S01]  /*11010*/  ENDCOLLECTIVE ;  /* 0x000000000000791b */ /* 0x007fe20003800000 */
.L_x_1286:
[----:B------:R-:W-:Y:S02]  /*11020*/  IMAD.MOV.U32 R13, RZ, RZ, R0 ;  /* 0x000000ffff0d7224 */ /* 0x000fe400078e0000 */
[----:B------:R-:W-:-:S07]  /*11030*/  IMAD.MOV.U32 R5, RZ, RZ, R14 ;  /* 0x000000ffff057224 */ /* 0x000fce00078e000e */
[----:B------:R-:W-:Y:S05]  /*11040*/  WARPSYNC.COLLECTIVE R15, `(.L_x_1287) ;  /* 0x000000000f087348 */ /* 0x000fea0003c00000 */
[----:B------:R0:W1:Y:S02]  /*11050*/  SHFL.IDX P6, R14, R13, R12, R11 ;  /* 0x0000000c0d0e7389 */ /* 0x00006400000c000b */
[----:B01----:R-:W-:Y:S01]  /*11060*/  ENDCOLLECTIVE ;  /* 0x000000000000791b */ /* 0x003fe20003800000 */
.L_x_1287:
[----:B------:R-:W-:Y:S02]  /*11070*/  IMAD.MOV.U32 R13, RZ, RZ, R4 ;  /* 0x000000ffff0d7224 */ /* 0x000fe400078e0004 */
[----:B------:R-:W-:Y:S02]  /*11080*/  IMAD.MOV.U32 R12, RZ, RZ, 0x3 ;  /* 0x00000003ff0c7424 */ /* 0x000fe400078e00ff */
[----:B------:R-:W-:-:S07]  /*11090*/  IMAD.MOV.U32 R2, RZ, RZ, R14 ;  /* 0x000000ffff027224 */ /* 0x000fce00078e000e */
[----:B------:R-:W-:Y:S05]  /*110a0*/  WARPSYNC.COLLECTIVE R15, `(.L_x_1288) ;  /* 0x000000000f087348 */ /* 0x000fea0003c00000 */
[----:B------:R0:W1:Y:S02]  /*110b0*/  SHFL.IDX P6, R14, R13, R12, R11 ;  /* 0x0000000c0d0e7389 */ /* 0x00006400000c000b */
[----:B01----:R-:W-:Y:S01]  /*110c0*/  ENDCOLLECTIVE ;  /* 0x000000000000791b */ /* 0x003fe20003800000 */
.L_x_1288:
[----:B------:R-:W-:-:S05]  /*110d0*/  @!P5 LEA R2, P0, R6, R2, 0x1 ;  /* 0x000000020602d211 */ /* 0x000fca00078008ff */
[----:B------:R-:W-:-:S05]  /*110e0*/  @!P5 IMAD.X R3, RZ, RZ, R5, P0 ;  /* 0x000000ffff03d224 */ /* 0x000fca00000e0605 */
[----:B------:R-:W-:Y:S01]  /*110f0*/  @!PT LDS RZ, [RZ] ;  /* 0x00000000fffff984 */ /* 0x000fe20000000800 */
[----:B------:R-:W-:Y:S01]  /*11100*/  @!PT LDS RZ, [RZ] ;  /* 0x00000000fffff984 */ /* 0x000fe20000000800 */
[----:B------:R-:W-:Y:S01]  /*11110*/  @!PT LDS RZ, [RZ] ;  /* 0x00000000fffff984 */ /* 0x000fe20000000800 */
[----:B------:R0:W-:Y:S01]  /*11120*/  @!P5 LDGSTS.E.BYPASS.LTC128B.128 [R26+0x23400], desc[UR36][R2.64], !P4 ;  /* 0x23400000021adfae */ /* 0x0001e2000e101d64 */
[----:B------:R-:W-:-:S03]  /*11130*/  IMAD.MOV.U32 R13, RZ, RZ, R0 ;  /* 0x000000ffff0d7224 */ /* 0x000fc600078e0000 */
[----:B------:R0:W-:Y:S04]  /*11140*/  @!P5 LDGSTS.E.BYPASS.LTC128B.128 [R26+0x27400], desc[UR36][R2.64+0x80], !P3 ;  /* 0x27400080021adfae */ /* 0x0001e8000d901d64 */
[----:B------:R0:W-:Y:S01]  /*11150*/  @!P5 LDGSTS.E.BYPASS.LTC128B.128 [R26+0x2b400], desc[UR36][R2.64+0x100], !P2 ;  /* 0x2b400100021adfae */ /* 0x0001e2000d101d64 */
[----:B------:R-:W-:-:S03]  /*11160*/  IMAD.MOV.U32 R5, RZ, RZ, R14 ;  /* 0x000000ffff057224 */ /* 0x000fc600078e000e */
[----:B------:R0:W-:Y:S01]  /*11170*/  @!P5 LDGSTS.E.BYPASS.LTC128B.128 [R26+0x2f400], desc[UR36][R2.64+0x180], !P1 ;  /* 0x2f400180021adfae */ /* 0x0001e2000c901d64 */
[----:B------:R-:W-:-:S13]  /*11180*/  LOP3.LUT P5, RZ, R23, 0x100, RZ, 0xc0, !PT ;  /* 0x0000010017ff7812 */ /* 0x000fda00078ac0ff */
[----:B0-----:R-:W-:Y:S05]  /*11190*/  WARPSYNC.COLLECTIVE R15, `(.L_x_1289) ;  /* 0x000000000f087348 */ /* 0x001fea0003c00000 */
[----:B------:R1:W2:Y:S02]  /*111a0*/  SHFL.IDX P6, R14, R13, R12, R11 ;  /* 0x0000000c0d0e7389 */ /* 0x0002a400000c000b */
[----:B012---:R-:W-:Y:S01]  /*111b0*/  ENDCOLLECTIVE ;  /* 0x000000000000791b */ /* 0x007fe20003800000 */
.L_x_1289:
[----:B------:R-:W-:Y:S02]  /*111c0*/  IMAD.MOV.U32 R13, RZ, RZ, R4 ;  /* 0x000000ffff0d7224 */ /* 0x000fe400078e0004 */
[----:B------:R-:W-:Y:S01]  /*111d0*/  IMAD.MOV.U32 R12, RZ, RZ, 0x4 ;  /* 0x00000004ff0c7424 */ /* 0x000fe200078e00ff */
[----:B------:R-:W-:Y:S01]  /*111e0*/  LOP3.LUT P6, RZ, R23, 0x200, RZ, 0xc0, !PT ;  /* 0x0000020017ff7812 */ /* 0x000fe200078cc0ff */
[----:B------:R-:W-:-:S12]  /*111f0*/  IMAD.MOV.U32 R2, RZ, RZ, R14 ;  /* 0x000000ffff027224 */ /* 0x000fd800078e000e */
[----:B------:R-:W-:-:S04]  /*11200*/  @!P6 LEA R2, P0, R6, R2, 0x1 ;  /* 0x000000020602e211 */ /* 0x000fc800078008ff */
[----:B------:R-:W-:-:S05]  /*11210*/  @!P6 IADD3.X R3, RZ, R5, RZ, P0, !PT ;  /* 0x00000005ff03e210 */ /* 0x000fca00007fe4ff */
        /* <DEDUP_REMOVED lines=10> */
.L_x_1290:
[----:B------:R-:W-:Y:S02]  /*112c0*/  IMAD.MOV.U32 R13, RZ, RZ, R0 ;  /* 0x000000ffff0d7224 */ /* 0x000fe400078e0000 */
[----:B------:R-:W-:-:S07]  /*112d0*/  IMAD.MOV.U32 R5, RZ, RZ, R14 ;  /* 0x000000ffff057224 */ /* 0x000fce00078e000e */
[----:B------:R-:W-:Y:S05]  /*112e0*/  WARPSYNC.COLLECTIVE R15, `(.L_x_1291) ;  /* 0x000000000f087348 */ /* 0x000fea0003c00000 */
[----:B------:R0:W1:Y:S02]  /*112f0*/  SHFL.IDX P6, R14, R13, R12, R11 ;  /* 0x0000000c0d0e7389 */ /* 0x00006400000c000b */
[----:B01----:R-:W-:Y:S01]  /*11300*/  ENDCOLLECTIVE ;  /* 0x000000000000791b */ /* 0x003fe20003800000 */
.L_x_1291:
[----:B------:R-:W-:Y:S02]  /*11310*/  IMAD.MOV.U32 R13, RZ, RZ, R4 ;  /* 0x000000ffff0d7224 */ /* 0x000fe400078e0004 */
[----:B------:R-:W-:Y:S02]  /*11320*/  IMAD.MOV.U32 R12, RZ, RZ, 0x5 ;  /* 0x00000005ff0c7424 */ /* 0x000fe400078e00ff */
[----:B------:R-:W-:-:S07]  /*11330*/  IMAD.MOV.U32 R2, RZ, RZ, R14 ;  /* 0x000000ffff027224 */ /* 0x000fce00078e000e */
[----:B------:R-:W-:Y:S05]  /*11340*/  WARPSYNC.COLLECTIVE R15, `(.L_x_1292) ;  /* 0x000000000f087348 */ /* 0x000fea0003c00000 */
[----:B------:R0:W1:Y:S02]  /*11350*/  SHFL.IDX P6, R14, R13, R12, R11 ;  /* 0x0000000c0d0e7389 */ /* 0x00006400000c000b */
[----:B01----:R-:W-:Y:S01]  /*11360*/  ENDCOLLECTIVE ;  /* 0x000000000000791b */ /* 0x003fe20003800000 */
.L_x_1292:
        /* <DEDUP_REMOVED lines=15> */
.L_x_1293:
[----:B------:R-:W-:Y:S02]  /*11460*/  IMAD.MOV.U32 R13, RZ, RZ, R4 ;  /* 0x000000ffff0d7224 */ /* 0x000fe400078e0004 */
[----:B------:R-:W-:Y:S01]  /*11470*/  IMAD.MOV.U32 R12, RZ, RZ, 0x6 ;  /* 0x00000006ff0c7424 */ /* 0x000fe200078e00ff */
[----:B------:R-:W-:Y:S01]  /*11480*/  LOP3.LUT P6, RZ, R23, 0x80, RZ, 0xc0, !PT ;  /* 0x0000008017ff7812 */ /* 0x000fe200078cc0ff */
[----:B------:R-:W-:-:S12]  /*11490*/  IMAD.MOV.U32 R2, RZ, RZ, R14 ;  /* 0x000000ffff027224 */ /* 0x000fd800078e000e */
[----:B------:R-:W-:-:S05]  /*114a0*/  @!P6 LEA R2, P0, R6, R2, 0x1 ;  /* 0x000000020602e211 */ /* 0x000fca00078008ff */
[----:B------:R-:W-:-:S05]  /*114b0*/  @!P6 IMAD.X R3, RZ, RZ, R5, P0 ;  /* 0x000000ffff03e224 */ /* 0x000fca00000e0605 */
        /* <DEDUP_REMOVED lines=10> */
.L_x_1294:
[----:B------:R-:W-:Y:S02]  /*11560*/  IMAD.MOV.U32 R13, RZ, RZ, R0 ;  /* 0x000000ffff0d7224 */ /* 0x000fe400078e0000 */
[----:B------:R-:W-:-:S07]  /*11570*/  IMAD.MOV.U32 R5, RZ, RZ, R14 ;  /* 0x000000ffff057224 */ /* 0x000fce00078e000e */
[----:B------:R-:W-:Y:S05]  /*11580*/  WARPSYNC.COLLECTIVE R15, `(.L_x_1295) ;  /* 0x000000000f087348 */ /* 0x000fea0003c00000 */
[----:B------:R0:W1:Y:S02]  /*11590*/  SHFL.IDX P6, R14, R13, R12, R11 ;  /* 0x0000000c0d0e7389 */ /* 0x00006400000c000b */
[----:B01----:R-:W-:Y:S01]  /*115a0*/  ENDCOLLECTIVE ;  /* 0x000000000000791b */ /* 0x003fe20003800000 */
.L_x_1295:
[----:B------:R-:W-:Y:S02]  /*115b0*/  IMAD.MOV.U32 R13, RZ, RZ, R4 ;  /* 0x000000ffff0d7224 */ /* 0x000fe400078e0004 */
[----:B------:R-:W-:Y:S01]  /*115c0*/  IMAD.MOV.U32 R12, RZ, RZ, 0x7 ;  /* 0x00000007ff0c7424 */ /* 0x000fe200078e00ff */
[----:B------:R-:W-:-:S07]  /*115d0*/  MOV R2, R14 ;  /* 0x0000000e00027202 */ /* 0x000fce0000000f00 */
[----:B------:R-:W-:Y:S05]  /*115e0*/  WARPSYNC.COLLECTIVE R15, `(.L_x_1296) ;  /* 0x000000000f087348 */ /* 0x000fea0003c00000 */
[----:B------:R0:W1:Y:S02]  /*115f0*/  SHFL.IDX P6, R14, R13, R12, R11 ;  /* 0x0000000c0d0e7389 */ /* 0x00006400000c000b */
[----:B01----:R-:W-:Y:S01]  /*11600*/  ENDCOLLECTIVE ;  /* 0x000000000000791b */ /* 0x003fe20003800000 */
.L_x_1296:
        /* <DEDUP_REMOVED lines=10> */
[----:B------:R0:W-:Y:S04]  /*116b0*/  @!P5 LDGSTS.E.BYPASS.LTC128B.128 [R26+0x31400], desc[UR36][R2.64+0x180], !P1 ;  /* 0x31400180021adfae */ /* 0x0001e8000c901d64 */
[----:B0-----:R-:W-:Y:S05]  /*116c0*/  WARPSYNC.COLLECTIVE R15, `(.L_x_1297) ;  /* 0x000000000f087348 */ /* 0x001fea0003c00000 */
[----:B------:R1:W2:Y:S02]  /*116d0*/  SHFL.IDX P6, R14, R13, R12, R11 ;  /* 0x0000000c0d0e7389 */ /* 0x0002a400000c000b */
[----:B012---:R-:W-:Y:S01]  /*116e0*/  ENDCOLLECTIVE ;  /* 0x000000000000791b */ /* 0x007fe20003800000 */
.L_x_1297:
[----:B------:R-:W-:Y:S05]  /*116f0*/  BRA `(.L_x_1298) ;  /* 0xffffffb400dc7947 */ /* 0x000fea000383ffff */
.L_x_1193:
[----:B0-----:R0:W2:Y:S02]  /*11700*/  SYNCS.PHASECHK.TRANS64.TRYWAIT P0, [R22+URZ+0x32420], R3 ;  /* 0x03242003160075a7 */ /* 0x0010a4000800017f */
[----:B--2---:R-:W-:Y:S05]  /*11710*/  @!P0 NANOSLEEP.SYNCS 0x989680 ;  /* 0x009896800000895d */ /* 0x004fea0003900000 */
[----:B------:R-:W2:Y:S02]  /*11720*/  @!P0 SYNCS.PHASECHK.TRANS64 P0, [R22+URZ+0x32420], R3 ;  /* 0x03242003160085a7 */ /* 0x000ea4000800007f */
[----:B--2---:R-:W-:Y:S05]  /*11730*/  @!P0 BRA `(.L_x_1193) ;  /* 0xfffffffc00f08947 */ /* 0x004fea000383ffff */
[----:B------:R-:W-:Y:S05]  /*11740*/  BRA `(.L_x_1299) ;  /* 0xffffffb8004c7947 */ /* 0x000fea000383ffff */
.L_x_1196:
[----:B--2---:R2:W3:Y:S02]  /*11750*/  SYNCS.PHASECHK.TRANS64.TRYWAIT P0, [R25+URZ+0x32460], R0 ;  /* 0x03246000190075a7 */ /* 0x0044e4000800017f */
[----:B---3--:R-:W-:Y:S05]  /*11760*/  @!P0 NANOSLEEP.SYNCS 0x989680 ;  /* 0x009896800000895d */ /* 0x008fea0003900000 */
[----:B------:R-:W3:Y:S02]  /*11770*/  @!P0 SYNCS.PHASECHK.TRANS64 P0, [R25+URZ+0x32460], R0 ;  /* 0x03246000190085a7 */ /* 0x000ee4000800007f */
[----:B---3--:R-:W-:Y:S05]  /*11780*/  @!P0 BRA `(.L_x_1196) ;  /* 0xfffffffc00f08947 */ /* 0x008fea000383ffff */
[----:B------:R-:W-:Y:S05]  /*11790*/  BRA `(.L_x_1300) ;  /* 0xffffffb800587947 */ /* 0x000fea000383ffff */
.L_x_1197:
        /* <DEDUP_REMOVED lines=8> */
.L_x_1302:
[----:B------:R-:W-:Y:S05]  /*11820*/  BSYNC B0 ;  /* 0x0000000000007941 */ /* 0x000fea0003800000 */
.L_x_1301:
        /* <DEDUP_REMOVED lines=13> */
.L_x_1303:
[----:B------:R-:W-:Y:S02]  /*11900*/  IMAD.MOV.U32 R13, RZ, RZ, R6 ;  /* 0x000000ffff0d7224 */ /* 0x000fe400078e0006 */
[----:B------:R-:W-:Y:S02]  /*11910*/  IMAD.MOV.U32 R12, RZ, RZ, 0x1 ;  /* 0x00000001ff0c7424 */ /* 0x000fe400078e00ff */
[----:B------:R-:W-:-:S05]  /*11920*/  IMAD.SHL.U32 R8, R8, 0x8, RZ ;  /* 0x0000000808087824 */ /* 0x000fca00078e00ff */
[----:B------:R-:W-:-:S05]  /*11930*/  LOP3.LUT R8, R8, 0x38, RZ, 0xc0, !PT ;  /* 0x0000003808087812 */ /* 0x000fca00078ec0ff */
[----:B------:R-:W-:-:S05]  /*11940*/  IMAD.SHL.U32 R0, R8, 0x2, RZ ;  /* 0x0000000208007824 */ /* 0x000fca00078e00ff */
[----:B------:R-:W-:-:S13]  /*11950*/  IADD3 R2, P0, R14, R0, RZ ;  /* 0x000000000e027210 */ /* 0x000fda0007f1e0ff */
[----:B------:R-:W-:Y:S05]  /*11960*/  WARPSYNC.COLLECTIVE R15, `(.L_x_1304) ;  /* 0x000000000f087348 */ /* 0x000fea0003c00000 */
[----:B------:R0:W1:Y:S02]  /*11970*/  SHFL.IDX P6, R14, R13, R12, R11 ;  /* 0x0000000c0d0e7389 */ /* 0x00006400000c000b */
[----:B01----:R-:W-:Y:S01]  /*11980*/  ENDCOLLECTIVE ;  /* 0x000000000000791b */ /* 0x003fe20003800000 */
.L_x_1304:
        /* <DEDUP_REMOVED lines=17> */
.L_x_1305:
[----:B------:R-:W-:Y:S02]  /*11aa0*/  IMAD.MOV.U32 R13, RZ, RZ, R6 ;  /* 0x000000ffff0d7224 */ /* 0x000fe400078e0006 */
[----:B------:R-:W-:Y:S01]  /*11ab0*/  IMAD.MOV.U32 R12, RZ, RZ, 0x2 ;  /* 0x00000002ff0c7424 */ /* 0x000fe200078e00ff */
[----:B------:R-:W-:-:S13]  /*11ac0*/  IADD3 R2, P3, R14, R0, RZ ;  /* 0x000000000e027210 */ /* 0x000fda0007f7e0ff */
[----:B------:R-:W-:Y:S05]  /*11ad0*/  WARPSYNC.COLLECTIVE R15, `(.L_x_1306) ;  /* 0x000000000f087348 */ /* 0x000fea0003c00000 */
[----:B------:R0:W1:Y:S02]  /*11ae0*/  SHFL.IDX P6, R14, R13, R12, R11 ;  /* 0x0000000c0d0e7389 */ /* 0x00006400000c000b */
[----:B01----:R-:W-:Y:S01]  /*11af0*/  ENDCOLLECTIVE ;  /* 0x000000000000791b */ /* 0x003fe20003800000 */
.L_x_1306:
        /* <DEDUP_REMOVED lines=17> */
.L_x_1307:
[----:B------:R-:W-:Y:S02]  /*11c10*/  IMAD.MOV.U32 R13, RZ, RZ, R6 ;  /* 0x000000ffff0d7224 */ /* 0x000fe400078e0006 */
[----:B------:R-:W-:Y:S01]  /*11c20*/  IMAD.MOV.U32 R12, RZ, RZ, 0x3 ;  /* 0x00000003ff0c7424 */ /* 0x000fe200078e00ff */
[----:B------:R-:W-:-:S13]  /*11c30*/  IADD3 R2, P3, R14, R0, RZ ;  /* 0x000000000e027210 */ /* 0x000fda0007f7e0ff */
[----:B------:R-:W-:Y:S05]  /*11c40*/  WARPSYNC.COLLECTIVE R15, `(.L_x_1308) ;  /* 0x000000000f087348 */ /* 0x000fea0003c00000 */
[----:B------:R0:W1:Y:S02]  /*11c50*/  SHFL.IDX P6, R14, R13, R12, R11 ;  /* 0x0000000c0d0e7389 */ /* 0x00006400000c000b */
[----:B01----:R-:W-:Y:S01]  /*11c60*/  ENDCOLLECTIVE ;  /* 0x000000000000791b */ /* 0x003fe20003800000 */
.L_x_1308:
        /* <DEDUP_REMOVED lines=17> */
.L_x_1309:
[----:B------:R-:W-:Y:S01]  /*11d80*/  MOV R13, R6 ;  /* 0x00000006000d7202 */ /* 0x000fe20000000f00 */
[----:B------:R-:W-:Y:S01]  /*11d90*/  IMAD.MOV.U32 R12, RZ, RZ, 0x4 ;  /* 0x00000004ff0c7424 */ /* 0x000fe200078e00ff */
[----:B------:R-:W-:-:S13]  /*11da0*/  IADD3 R2, P3, R14, R0, RZ ;  /* 0x000000000e027210 */ /* 0x000fda0007f7e0ff */
[----:B------:R-:W-:Y:S05]  /*11db0*/  WARPSYNC.COLLECTIVE R15, `(.L_x_1310) ;  /* 0x000000000f087348 */ /* 0x000fea0003c00000 */
[----:B------:R0:W1:Y:S02]  /*11dc0*/  SHFL.IDX P6, R14, R13, R12, R11 ;  /* 0x0000000c0d0e7389 */ /* 0x00006400000c000b */
[----:B01----:R-:W-:Y:S01]  /*11dd0*/  ENDCOLLECTIVE ;  /* 0x000000000000791b */ /* 0x003fe20003800000 */
.L_x_1310:
        /* <DEDUP_REMOVED lines=17> */
.L_x_1311:
[----:B------:R-:W-:Y:S02]  /*11ef0*/  IMAD.MOV.U32 R13, RZ, RZ, R6 ;  /* 0x000000ffff0d7224 */ /* 0x000fe400078e0006 */
[----:B------:R-:W-:Y:S01]  /*11f00*/  IMAD.MOV.U32 R12, RZ, RZ, 0x5 ;  /* 0x00000005ff0c7424 */ /* 0x000fe200078e00ff */
[----:B------:R-:W-:-:S13]  /*11f10*/  IADD3 R2, P3, R14, R0, RZ ;  /* 0x000000000e027210 */ /* 0x000fda0007f7e0ff */
[----:B------:R-:W-:Y:S05]  /*11f20*/  WARPSYNC.COLLECTIVE R15, `(.L_x_1312) ;  /* 0x000000000f087348 */ /* 0x000fea0003c00000 */
[----:B------:R0:W1:Y:S02]  /*11f30*/  SHFL.IDX P6, R14, R13, R12, R11 ;  /* 0x0000000c0d0e7389 */ /* 0x00006400000c000b */
[----:B01----:R-:W-:Y:S01]  /*11f40*/  ENDCOLLECTIVE ;  /* 0x000000000000791b */ /* 0x003fe20003800000 */
.L_x_1312:
        /* <DEDUP_REMOVED lines=12> */
.L_x_1313:
        /* <DEDUP_REMOVED lines=9> */
.L_x_1204:
[----:B0-----:R0:W1:Y:S02]  /*120a0*/  SYNCS.PHASECHK.TRANS64.TRYWAIT P0, [R10+URZ+0x32440], R20 ;  /* 0x032440140a0075a7 */ /* 0x001064000800017f */
[----:B-1----:R-:W-:Y:S05]  /*120b0*/  @!P0 NANOSLEEP.SYNCS 0x989680 ;  /* 0x009896800000895d */ /* 0x002fea0003900000 */
[----:B------:R-:W1:Y:S02]  /*120c0*/  @!P0 SYNCS.PHASECHK.TRANS64 P0, [R10+URZ+0x32440], R20 ;  /* 0x032440140a0085a7 */ /* 0x000e64000800007f */
[----:B-1----:R-:W-:Y:S05]  /*120d0*/  @!P0 BRA `(.L_x_1204) ;  /* 0xfffffffc00f08947 */ /* 0x002fea000383ffff */
[----:B------:R-:W-:Y:S05]  /*120e0*/  BRA `(.L_x_1315) ;  /* 0xffffffb800e47947 */ /* 0x000fea000383ffff */
.L_x_1205:
        /* <DEDUP_REMOVED lines=8> */
.L_x_1317:
[----:B------:R-:W-:Y:S05]  /*12170*/  BSYNC B1 ;  /* 0x0000000000017941 */ /* 0x000fea0003800000 */
.L_x_1316:
        /* <DEDUP_REMOVED lines=9> */
.L_x_1318:
[----:B------:R-:W-:Y:S02]  /*12210*/  IMAD.MOV.U32 R13, RZ, RZ, R8 ;  /* 0x000000ffff0d7224 */ /* 0x000fe400078e0008 */
[----:B------:R-:W-:Y:S02]  /*12220*/  IMAD.MOV.U32 R12, RZ, RZ, 0x1 ;  /* 0x00000001ff0c7424 */ /* 0x000fe400078e00ff */
[----:B------:R-:W-:-:S07]  /*12230*/  IMAD.MOV.U32 R2, RZ, RZ, R14 ;  /* 0x000000ffff027224 */ /* 0x000fce00078e000e */
[----:B------:R-:W-:Y:S05]  /*12240*/  WARPSYNC.COLLECTIVE R15, `(.L_x_1319) ;  /* 0x000000000f087348 */ /* 0x000fea0003c00000 */
[----:B------:R0:W1:Y:S02]  /*12250*/  SHFL.IDX P6, R14, R13, R12, R11 ;  /* 0x0000000c0d0e7389 */ /* 0x00006400000c000b */
[----:B01----:R-:W-:Y:S01]  /*12260*/  ENDCOLLECTIVE ;  /* 0x000000000000791b */ /* 0x003fe20003800000 */
.L_x_1319:
        /* <DEDUP_REMOVED lines=11> */
.L_x_1320:
[----:B------:R-:W-:Y:S02]  /*12320*/  IMAD.MOV.U32 R13, RZ, RZ, R8 ;  /* 0x000000ffff0d7224 */ /* 0x000fe400078e0008 */
[----:B------:R-:W-:Y:S02]  /*12330*/  IMAD.MOV.U32 R12, RZ, RZ, 0x2 ;  /* 0x00000002ff0c7424 */ /* 0x000fe400078e00ff */
[----:B------:R-:W-:-:S07]  /*12340*/  IMAD.MOV.U32 R2, RZ, RZ, R14 ;  /* 0x000000ffff027224 */ /* 0x000fce00078e000e */
[----:B------:R-:W-:Y:S05]  /*12350*/  WARPSYNC.COLLECTIVE R15, `(.L_x_1321) ;  /* 0x000000000f087348 */ /* 0x000fea0003c00000 */
[----:B------:R0:W1:Y:S02]  /*12360*/  SHFL.IDX P6, R14, R13, R12, R11 ;  /* 0x0000000c0d0e7389 */ /* 0x00006400000c000b */
[----:B01----:R-:W-:Y:S01]  /*12370*/  ENDCOLLECTIVE ;  /* 0x000000000000791b */ /* 0x003fe20003800000 */
.L_x_1321:
        /* <DEDUP_REMOVED lines=11> */
.L_x_1322:
[----:B------:R-:W-:Y:S01]  /*12430*/  IMAD.MOV.U32 R13, RZ, RZ, R8 ;  /* 0x000000ffff0d7224 */ /* 0x000fe200078e0008 */
[----:B------:R-:W-:Y:S01]  /*12440*/  MOV R12, 0x3 ;  /* 0x00000003000c7802 */ /* 0x000fe20000000f00 */
[----:B------:R-:W-:-:S07]  /*12450*/  IMAD.MOV.U32 R2, RZ, RZ, R14 ;  /* 0x000000ffff027224 */ /* 0x000fce00078e000e */
[----:B------:R-:W-:Y:S05]  /*12460*/  WARPSYNC.COLLECTIVE R15, `(.L_x_1323) ;  /* 0x000000000f087348 */ /* 0x000fea0003c00000 */
[----:B------:R0:W1:Y:S02]  /*12470*/  SHFL.IDX P6, R14, R13, R12, R11 ;  /* 0x0000000c0d0e7389 */ /* 0x00006400000c000b */
[----:B01----:R-:W-:Y:S01]  /*12480*/  ENDCOLLECTIVE ;  /* 0x000000000000791b */ /* 0x003fe20003800000 */
.L_x_1323:
        /* <DEDUP_REMOVED lines=11> */
.L_x_1324:
[----:B------:R-:W-:Y:S02]  /*12540*/  IMAD.MOV.U32 R13, RZ, RZ, R8 ;  /* 0x000000ffff0d7224 */ /* 0x000fe400078e0008 */
[----:B------:R-:W-:Y:S02]  /*12550*/  IMAD.MOV.U32 R12, RZ, RZ, 0x4 ;  /* 0x00000004ff0c7424 */ /* 0x000fe400078e00ff */
[----:B------:R-:W-:-:S07]  /*12560*/  IMAD.MOV.U32 R2, RZ, RZ, R14 ;  /* 0x000000ffff027224 */ /* 0x000fce00078e000e */
[----:B------:R-:W-:Y:S05]  /*12570*/  WARPSYNC.COLLECTIVE R15, `(.L_x_1325) ;  /* 0x000000000f087348 */ /* 0x000fea0003c00000 */
[----:B------:R0:W1:Y:S02]  /*12580*/  SHFL.IDX P6, R14, R13, R12, R11 ;  /* 0x0000000c0d0e7389 */ /* 0x00006400000c000b */
[----:B01----:R-:W-:Y:S01]  /*12590*/  ENDCOLLECTIVE ;  /* 0x000000000000791b */ /* 0x003fe20003800000 */
.L_x_1325:
        /* <DEDUP_REMOVED lines=11> */
.L_x_1326:
[----:B------:R-:W-:Y:S02]  /*12650*/  IMAD.MOV.U32 R13, RZ, RZ, R8 ;  /* 0x000000ffff0d7224 */ /* 0x000fe400078e0008 */
[----:B------:R-:W-:Y:S02]  /*12660*/  IMAD.MOV.U32 R12, RZ, RZ, 0x5 ;  /* 0x00000005ff0c7424 */ /* 0x000fe400078e00ff */
[----:B------:R-:W-:-:S07]  /*12670*/  IMAD.MOV.U32 R2, RZ, RZ, R14 ;  /* 0x000000ffff027224 */ /* 0x000fce00078e000e */
[----:B------:R-:W-:Y:S05]  /*12680*/  WARPSYNC.COLLECTIVE R15, `(.L_x_1327) ;  /* 0x000000000f087348 */ /* 0x000fea0003c00000 */
[----:B------:R0:W1:Y:S02]  /*12690*/  SHFL.IDX P6, R14, R13, R12, R11 ;  /* 0x0000000c0d0e7389 */ /* 0x00006400000c000b */
[----:B01----:R-:W-:Y:S01]  /*126a0*/  ENDCOLLECTIVE ;  /* 0x000000000000791b */ /* 0x003fe20003800000 */
.L_x_1327:
        /* <DEDUP_REMOVED lines=11> */
.L_x_1328:
[----:B------:R-:W-:Y:S05]  /*12760*/  BRA `(.L_x_1329) ;  /* 0xffffffb800147947 */ /* 0x000fea000383ffff */
.L_x_1210:
[----:B---3--:R3:W4:Y:S02]  /*12770*/  SYNCS.PHASECHK.TRANS64.TRYWAIT P0, [R10+URZ+0x32460], R20 ;  /* 0x032460140a0075a7 */ /* 0x008724000800017f */
[----:B----4-:R-:W-:Y:S05]  /*12780*/  @!P0 NANOSLEEP.SYNCS 0x989680 ;  /* 0x009896800000895d */ /* 0x010fea0003900000 */
[----:B------:R-:W4:Y:S02]  /*12790*/  @!P0 SYNCS.PHASECHK.TRANS64 P0, [R10+URZ+0x32460], R20 ;  /* 0x032460140a0085a7 */ /* 0x000f24000800007f */
[----:B----4-:R-:W-:Y:S05]  /*127a0*/  @!P0 BRA `(.L_x_1210) ;  /* 0xfffffffc00f08947 */ /* 0x010fea000383ffff */
[----:B------:R-:W-:Y:S05]  /*127b0*/  BRA `(.L_x_1330) ;  /* 0xffffffb800607947 */ /* 0x000fea000383ffff */
.L_x_1211:
[----:B------:R-:W-:Y:S01]  /*127c0*/  BSSY B1, `(.L_x_1331) ;  /* 0x0000008000017945 */ /* 0x000fe20003800000 */
[----:B------:R-:W-:Y:S01]  /*127d0*/  IMAD.MOV.U32 R13, RZ, RZ, R25 ;  /* 0x000000ffff0d7224 */ /* 0x000fe200078e0019 */
[----:B------:R-:W-:Y:S01]  /*127e0*/  MOV R11, 0x181f ;  /* 0x0000181f000b7802 */ /* 0x000fe20000000f00 */
[----:B------:R-:W-:Y:S02]  /*127f0*/  IMAD.MOV.U32 R12, RZ, RZ, RZ ;  /* 0x000000ffff0c7224 */ /* 0x000fe400078e00ff */
[----:B------:R-:W-:-:S07]  /*12800*/  IMAD.MOV.U32 R15, RZ, RZ, -0x1 ;  /* 0xffffffffff0f7424 */ /* 0x000fce00078e00ff */
[----:B--2---:R-:W-:Y:S05]  /*12810*/  WARPSYNC.COLLECTIVE R15, `(.L_x_1332) ;  /* 0x000000000f087348 */ /* 0x004fea0003c00000 */
[----:B------:R0:W1:Y:S02]  /*12820*/  SHFL.IDX P6, R14, R13, R12, R11 ;  /* 0x0000000c0d0e7389 */ /* 0x00006400000c000b */
[----:B012---:R-:W-:Y:S01]  /*12830*/  ENDCOLLECTIVE ;  /* 0x000000000000791b */ /* 0x007fe20003800000 */
.L_x_1332:
[----:B------:R-:W-:Y:S05]  /*12840*/  BSYNC B1 ;  /* 0x0000000000017941 */ /* 0x000fea0003800000 */
.L_x_1331:
        /* <DEDUP_REMOVED lines=9> */
.L_x_1333:
[----:B------:R-:W-:Y:S02]  /*128e0*/  IMAD.MOV.U32 R13, RZ, RZ, R25 ;  /* 0x000000ffff0d7224 */ /* 0x000fe400078e0019 */
[----:B------:R-:W-:Y:S01]  /*128f0*/  IMAD.MOV.U32 R12, RZ, RZ, 0x1 ;  /* 0x00000001ff0c7424 */ /* 0x000fe200078e00ff */
[----:B------:R-:W-:-:S13]  /*12900*/  IADD3 R2, P0, R14, R0, RZ ;  /* 0x000000000e027210 */ /* 0x000fda0007f1e0ff */
[----:B------:R-:W-:Y:S05]  /*12910*/  WARPSYNC.COLLECTIVE R15, `(.L_x_1334) ;  /* 0x000000000f087348 */ /* 0x000fea0003c00000 */
[----:B------:R0:W1:Y:S02]  /*12920*/  SHFL.IDX P6, R14, R13, R12, R11 ;  /* 0x0000000c0d0e7389 */ /* 0x00006400000c000b */
[----:B01----:R-:W-:Y:S01]  /*12930*/  ENDCOLLECTIVE ;  /* 0x000000000000791b */ /* 0x003fe20003800000 */
.L_x_1334:
        /* <DEDUP_REMOVED lines=13> */
.L_x_1335:
[----:B------:R-:W-:Y:S02]  /*12a10*/  IMAD.MOV.U32 R13, RZ, RZ, R25 ;  /* 0x000000ffff0d7224 */ /* 0x000fe400078e0019 */
[----:B------:R-:W-:Y:S01]  /*12a20*/  IMAD.MOV.U32 R12, RZ, RZ, 0x2 ;  /* 0x00000002ff0c7424 */ /* 0x000fe200078e00ff */
[----:B------:R-:W-:-:S13]  /*12a30*/  IADD3 R2, P0, R14, R0, RZ ;  /* 0x000000000e027210 */ /* 0x000fda0007f1e0ff */
[----:B------:R-:W-:Y:S05]  /*12a40*/  WARPSYNC.COLLECTIVE R15, `(.L_x_1336) ;  /* 0x000000000f087348 */ /* 0x000fea0003c00000 */
[----:B------:R0:W1:Y:S02]  /*12a50*/  SHFL.IDX P6, R14, R13, R12, R11 ;  /* 0x0000000c0d0e7389 */ /* 0x00006400000c000b */
[----:B01----:R-:W-:Y:S01]  /*12a60*/  ENDCOLLECTIVE ;  /* 0x000000000000791b */ /* 0x003fe20003800000 */
.L_x_1336:
[----:B------:R-:W-:-:S05]  /*12a70*/  IMAD.X R3, RZ, RZ, R4, P0 ;  /* 0x000000ffff037224 */ /* 0x000fca00000e0604 */
[----:B------:R-:W-:Y:S01]  /*12a80*/  @!PT LDS RZ, [RZ] ;  /* 0x00000000fffff984 */ /* 0x000fe20000000800 */
[----:B------:R-:W-:Y:S01]  /*12a90*/  @!PT LDS RZ, [RZ] ;  /* 0x00000000fffff984 */ /* 0x000fe20000000800 */
[----:B------:R-:W-:Y:S01]  /*12aa0*/  @!PT LDS RZ, [RZ] ;  /* 0x00000000fffff984 */ /* 0x000fe20000000800 */
[----:B------:R0:W-:Y:S04]  /*12ab0*/  LDGSTS.E.BYPASS.LTC128B.128 [R20+0xc00], desc[UR36][R2.64], !P5 ;  /* 0x00c0000002147fae */ /* 0x0001e8000e901d64 */
[----:B------:R0:W-:Y:S01]  /*12ac0*/  LDGSTS.E.BYPASS.LTC128B.128 [R20+0x3c00], desc[UR36][R2.64+0x80], !P4 ;  /* 0x03c0008002147fae */ /* 0x0001e2000e101d64 */
[----:B------:R-:W-:-:S03]  /*12ad0*/  MOV R13, R17 ;  /* 0x00000011000d7202 */ /* 0x000fc60000000f00 */
[----:B------:R0:W-:Y:S04]  /*12ae0*/  LDGSTS.E.BYPASS.LTC128B.128 [R20+0x6c00], desc[UR36][R2.64+0x100], !P3 ;  /* 0x06c0010002147fae */ /* 0x0001e8000d901d64 */
[----:B------:R0:W-:Y:S01]  /*12af0*/  LDGSTS.E.BYPASS.LTC128B.128 [R20+0x9c00], desc[UR36][R2.64+0x180], !P1 ;  /* 0x09c0018002147fae */ /* 0x0001e2000c901d64 */
[----:B------:R-:W-:-:S07]  /*12b00*/  IMAD.MOV.U32 R4, RZ, RZ, R14 ;  /* 0x000000ffff047224 */ /* 0x000fce00078e000e */
[----:B0-----:R-:W-:Y:S05]  /*12b10*/  WARPSYNC.COLLECTIVE R15, `(.L_x_1337) ;  /* 0x000000000f087348 */ /* 0x001fea0003c00000 */
[----:B------:R1:W2:Y:S02]  /*12b20*/  SHFL.IDX P6, R14, R13, R12, R11 ;  /* 0x0000000c0d0e7389 */ /* 0x0002a400000c000b */
[----:B012---:R-:W-:Y:S01]  /*12b30*/  ENDCOLLECTIVE ;  /* 0x000000000000791b */ /* 0x007fe20003800000 */
.L_x_1337:
[----:B------:R-:W-:Y:S02]  /*12b40*/  IMAD.MOV.U32 R13, RZ, RZ, R25 ;  /* 0x000000ffff0d7224 */ /* 0x000fe400078e0019 */
[----:B------:R-:W-:Y:S02]  /*12b50*/  IMAD.MOV.U32 R12, RZ, RZ, 0x3 ;  /* 0x00000003ff0c7424 */ /* 0x000fe400078e00ff */
[----:B------:R-:W-:-:S07]  /*12b60*/  IMAD.MOV.U32 R8, RZ, RZ, R14 ;  /* 0x000000ffff087224 */ /* 0x000fce00078e000e */
[----:B------:R-:W-:Y:S05]  /*12b70*/  WARPSYNC.COLLECTIVE R15, `(.L_x_1338) ;  /* 0x000000000f087348 */ /* 0x000fea0003c00000 */
[----:B------:R0:W1:Y:S02]  /*12b80*/  SHFL.IDX P6, R14, R13, R12, R11 ;  /* 0x0000000c0d0e7389 */ /* 0x00006400000c000b */
[----:B01----:R-:W-:Y:S01]  /*12b90*/  ENDCOLLECTIVE ;  /* 0x000000000000791b */ /* 0x003fe20003800000 */
.L_x_1338:
        /* <DEDUP_REMOVED lines=14> */
.L_x_1339:
[----:B------:R-:W-:Y:S02]  /*12c80*/  IMAD.MOV.U32 R13, RZ, RZ, R25 ;  /* 0x000000ffff0d7224 */ /* 0x000fe400078e0019 */
[----:B------:R-:W-:Y:S01]  /*12c90*/  IMAD.MOV.U32 R12, RZ, RZ, 0x4 ;  /* 0x00000004ff0c7424 */ /* 0x000fe200078e00ff */
[----:B------:R-:W-:-:S13]  /*12ca0*/  IADD3 R2, P0, R14, R0, RZ ;  /* 0x000000000e027210 */ /* 0x000fda0007f1e0ff */
[----:B------:R-:W-:Y:S05]  /*12cb0*/  WARPSYNC.COLLECTIVE R15, `(.L_x_1340) ;  /* 0x000000000f087348 */ /* 0x000fea0003c00000 */
[----:B------:R0:W1:Y:S02]  /*12cc0*/  SHFL.IDX P6, R14, R13, R12, R11 ;  /* 0x0000000c0d0e7389 */ /* 0x00006400000c000b */
[----:B01----:R-:W-:Y:S01]  /*12cd0*/  ENDCOLLECTIVE ;  /* 0x000000000000791b */ /* 0x003fe20003800000 */
.L_x_1340:
        /* <DEDUP_REMOVED lines=13> */
.L_x_1341:
[----:B------:R-:W-:Y:S02]  /*12db0*/  IMAD.MOV.U32 R13, RZ, RZ, R25 ;  /* 0x000000ffff0d7224 */ /* 0x000fe400078e0019 */
[----:B------:R-:W-:Y:S01]  /*12dc0*/  IMAD.MOV.U32 R12, RZ, RZ, 0x5 ;  /* 0x00000005ff0c7424 */ /* 0x000fe200078e00ff */
[----:B------:R-:W-:-:S13]  /*12dd0*/  IADD3 R2, P0, R14, R0, RZ ;  /* 0x000000000e027210 */ /* 0x000fda0007f1e0ff */
[----:B------:R-:W-:Y:S05]  /*12de0*/  WARPSYNC.COLLECTIVE R15, `(.L_x_1342) ;  /* 0x000000000f087348 */ /* 0x000fea0003c00000 */
[----:B------:R0:W1:Y:S02]  /*12df0*/  SHFL.IDX P6, R14, R13, R12, R11 ;  /* 0x0000000c0d0e7389 */ /* 0x00006400000c000b */
[----:B01----:R-:W-:Y:S01]  /*12e00*/  ENDCOLLECTIVE ;  /* 0x000000000000791b */ /* 0x003fe20003800000 */
.L_x_1342:
        /* <DEDUP_REMOVED lines=13> */
.L_x_1343:
[----:B------:R-:W-:Y:S05]  /*12ee0*/  BRA `(.L_x_1344) ;  /* 0xffffffb400a87947 */ /* 0x000fea000383ffff */
.L_x_1219:
[----:B------:R-:W-:Y:S01]  /*12ef0*/  BSSY B0, `(.L_x_1345) ;  /* 0x0000008000007945 */ /* 0x000fe20003800000 */
[----:B------:R-:W-:Y:S01]  /*12f00*/  MOV R13, R16 ;  /* 0x00000010000d7202 */ /* 0x000fe20000000f00 */
[----:B------:R-:W-:Y:S02]  /*12f10*/  IMAD.MOV.U32 R12, RZ, RZ, RZ ;  /* 0x000000ffff0c7224 */ /* 0x000fe400078e00ff */
[----:B------:R-:W-:Y:S02]  /*12f20*/  IMAD.MOV.U32 R11, RZ, RZ, 0x1f ;  /* 0x0000001fff0b7424 */ /* 0x000fe400078e00ff */
[----:B------:R-:W-:-:S07]  /*12f30*/  IMAD.MOV.U32 R15, RZ, RZ, -0x1 ;  /* 0xffffffffff0f7424 */ /* 0x000fce00078e00ff */
[----:B-12---:R-:W-:Y:S05]  /*12f40*/  WARPSYNC.COLLECTIVE R15, `(.L_x_1346) ;  /* 0x000000000f087348 */ /* 0x006fea0003c00000 */
[----:B------:R0:W3:Y:S02]  /*12f50*/  SHFL.IDX P6, R14, R13, R12, R11 ;  /* 0x0000000c0d0e7389 */ /* 0x0000e400000c000b */
[----:B0123--:R-:W-:Y:S01]  /*12f60*/  ENDCOLLECTIVE ;  /* 0x000000000000791b */ /* 0x00ffe20003800000 */
.L_x_1346:
[----:B------:R-:W-:Y:S05]  /*12f70*/  BSYNC B0 ;  /* 0x0000000000007941 */ /* 0x000fea0003800000 */
.L_x_1345:
        /* <DEDUP_REMOVED lines=9> */
.L_x_1347:
        /* <DEDUP_REMOVED lines=18> */
.L_x_1348:
[----:B------:R-:W-:Y:S02]  /*13130*/  MOV R12, 0x2 ;  /* 0x00000002000c7802 */ /* 0x000fe40000000f00 */
[----:B------:R-:W-:-:S05]  /*13140*/  SEL R7, R14, RZ, P1 ;  /* 0x000000ff0e077207 */ /* 0x000fca0000800000 */
[----:B------:R-:W-:-:S04]  /*13150*/  IMAD.IADD R6, R4, 0x1, R7 ;  /* 0x0000000104067824 */ /* 0x000fc800078e0207 */
[----:B------:R-:W-:-:S07]  /*13160*/  IMAD.MOV.U32 R13, RZ, RZ, R6 ;  /* 0x000000ffff0d7224 */ /* 0x000fce00078e0006 */
[----:B------:R-:W-:Y:S05]  /*13170*/  WARPSYNC.COLLECTIVE R15, `(.L_x_1349) ;  /* 0x000000000f087348 */ /* 0x000fea0003c00000 */
[----:B------:R0:W1:Y:S02]  /*13180*/  SHFL.UP P6, R14, R13, R12, R11 ;  /* 0x0400000c0d0e7389 */ /* 0x00006400000c000b */
[----:B01----:R-:W-:Y:S01]  /*13190*/  ENDCOLLECTIVE ;  /* 0x000000000000791b */ /* 0x003fe20003800000 */
.L_x_1349:
[----:B------:R-:W-:Y:S01]  /*131a0*/  IMAD.MOV.U32 R12, RZ, RZ, 0x4 ;  /* 0x00000004ff0c7424 */ /* 0x000fe200078e00ff */
[----:B------:R-:W-:-:S05]  /*131b0*/  SEL R7, R14, RZ, P2 ;  /* 0x000000ff0e077207 */ /* 0x000fca0001000000 */
[----:B------:R-:W-:-:S04]  /*131c0*/  IMAD.IADD R7, R6, 0x1, R7 ;  /* 0x0000000106077824 */ /* 0x000fc800078e0207 */
[----:B------:R-:W-:-:S07]  /*131d0*/  IMAD.MOV.U32 R13, RZ, RZ, R7 ;  /* 0x000000ffff0d7224 */ /* 0x000fce00078e0007 */
[----:B------:R-:W-:Y:S05]  /*131e0*/  WARPSYNC.COLLECTIVE R15, `(.L_x_1350) ;  /* 0x000000000f087348 */ /* 0x000fea0003c00000 */
[----:B------:R0:W1:Y:S02]  /*131f0*/  SHFL.UP P6, R14, R13, R12, R11 ;  /* 0x0400000c0d0e7389 */ /* 0x00006400000c000b */
[----:B01----:R-:W-:Y:S01]  /*13200*/  ENDCOLLECTIVE ;  /* 0x000000000000791b */ /* 0x003fe20003800000 */
.L_x_1350:
[----:B------:R-:W-:Y:S01]  /*13210*/  IMAD.MOV.U32 R12, RZ, RZ, 0x8 ;  /* 0x00000008ff0c7424 */ /* 0x000fe200078e00ff */
[----:B------:R-:W-:-:S05]  /*13220*/  SEL R2, R14, RZ, P3 ;  /* 0x000000ff0e027207 */ /* 0x000fca0001800000 */
[----:B------:R-:W-:-:S04]  /*13230*/  IMAD.IADD R2, R7, 0x1, R2 ;  /* 0x0000000107027824 */ /* 0x000fc800078e0202 */
[----:B------:R-:W-:-:S07]  /*13240*/  IMAD.MOV.U32 R13, RZ, RZ, R2 ;  /* 0x000000ffff0d7224 */ /* 0x000fce00078e0002 */
[----:B------:R-:W-:Y:S05]  /*13250*/  WARPSYNC.COLLECTIVE R15, `(.L_x_1351) ;  /* 0x000000000f087348 */ /* 0x000fea0003c00000 */
[----:B------:R0:W1:Y:S02]  /*13260*/  SHFL.UP P6, R14, R13, R12, R11 ;  /* 0x0400000c0d0e7389 */ /* 0x00006400000c000b */
[----:B01----:R-:W-:Y:S01]  /*13270*/  ENDCOLLECTIVE ;  /* 0x000000000000791b */ /* 0x003fe20003800000 */
.L_x_1351:
[----:B------:R-:W-:Y:S01]  /*13280*/  IMAD.MOV.U32 R12, RZ, RZ, 0x10 ;  /* 0x00000010ff0c7424 */ /* 0x000fe200078e00ff */
[----:B------:R-:W-:-:S05]  /*13290*/  SEL R3, R14, RZ, P4 ;  /* 0x000000ff0e037207 */ /* 0x000fca0002000000 */
[----:B------:R-:W-:-:S04]  /*132a0*/  IMAD.IADD R3, R2, 0x1, R3 ;  /* 0x0000000102037824 */ /* 0x000fc800078e0203 */
[----:B------:R-:W-:-:S07]  /*132b0*/  IMAD.MOV.U32 R13, RZ, RZ, R3 ;  /* 0x000000ffff0d7224 */ /* 0x000fce00078e0003 */
[----:B------:R-:W-:Y:S05]  /*132c0*/  WARPSYNC.COLLECTIVE R15, `(.L_x_1352) ;  /* 0x000000000f087348 */ /* 0x000fea0003c00000 */
[----:B------:R0:W1:Y:S02]  /*132d0*/  SHFL.UP P6, R14, R13, R12, R11 ;  /* 0x0400000c0d0e7389 */ /* 0x00006400000c000b */
[----:B01----:R-:W-:Y:S01]  /*132e0*/  ENDCOLLECTIVE ;  /* 0x000000000000791b */ /* 0x003fe20003800000 */
.L_x_1352:
        /* <DEDUP_REMOVED lines=8> */
.L_x_1353:
[----:B------:R-:W-:Y:S05]  /*13370*/  BRA `(.L_x_1354) ;  /* 0xffffffb800007947 */ /* 0x000fea000383ffff */
.L_x_1224:
[----:B------:R-:W-:Y:S01]  /*13380*/  BSSY B0, `(.L_x_1355) ;  /* 0x0000008000007945 */ /* 0x000fe20003800000 */
[----:B-----5:R-:W-:Y:S01]  /*13390*/  IMAD.MOV.U32 R13, RZ, RZ, R4 ;  /* 0x000000ffff0d7224 */ /* 0x020fe200078e0004 */
[----:B------:R-:W-:Y:S01]  /*133a0*/  MOV R15, 0xffffffff ;  /* 0xffffffff000f7802 */ /* 0x000fe20000000f00 */
[----:B------:R-:W-:Y:S02]  /*133b0*/  IMAD.MOV.U32 R12, RZ, RZ, 0x1 ;  /* 0x00000001ff0c7424 */ /* 0x000fe400078e00ff */
[----:B------:R-:W-:-:S07]  /*133c0*/  IMAD.MOV.U32 R11, RZ, RZ, RZ ;  /* 0x000000ffff0b7224 */ /* 0x000fce00078e00ff */
[----:B0123--:R-:W-:Y:S05]  /*133d0*/  WARPSYNC.COLLECTIVE R15, `(.L_x_1356) ;  /* 0x000000000f087348 */ /* 0x00ffea0003c00000 */
[----:B------:R4:W0:Y:S02]  /*133e0*/  SHFL.UP P6, R14, R13, R12, R11 ;  /* 0x0400000c0d0e7389 */ /* 0x00082400000c000b */
[----:B01234-:R-:W-:Y:S01]  /*133f0*/  ENDCOLLECTIVE ;  /* 0x000000000000791b */ /* 0x01ffe20003800000 */
.L_x_1356:
[----:B------:R-:W-:Y:S05]  /*13400*/  BSYNC B0 ;  /* 0x0000000000007941 */ /* 0x000fea0003800000 */
.L_x_1355:
        /* <DEDUP_REMOVED lines=8> */
.L_x_1357:
[----:B------:R-:W-:Y:S01]  /*13490*/  IMAD.MOV.U32 R12, RZ, RZ, 0x4 ;  /* 0x00000004ff0c7424 */ /* 0x000fe200078e00ff */
[----:B------:R-:W-:-:S05]  /*134a0*/  SEL R0, R14, RZ, P2 ;  /* 0x000000ff0e007207 */ /* 0x000fca0001000000 */
[----:B------:R-:W-:-:S04]  /*134b0*/  IMAD.IADD R0, R13, 0x1, R0 ;  /* 0x000000010d007824 */ /* 0x000fc800078e0200 */
[----:B------:R-:W-:-:S07]  /*134c0*/  IMAD.MOV.U32 R13, RZ, RZ, R0 ;  /* 0x000000ffff0d7224 */ /* 0x000fce00078e0000 */
[----:B------:R-:W-:Y:S05]  /*134d0*/  WARPSYNC.COLLECTIVE R15, `(.L_x_1358) ;  /* 0x000000000f087348 */ /* 0x000fea0003c00000 */
[----:B------:R0:W1:Y:S02]  /*134e0*/  SHFL.UP P6, R14, R13, R12, R11 ;  /* 0x0400000c0d0e7389 */ /* 0x00006400000c000b */
[----:B01----:R-:W-:Y:S01]  /*134f0*/  ENDCOLLECTIVE ;  /* 0x000000000000791b */ /* 0x003fe20003800000 */
.L_x_1358:
[----:B------:R-:W-:Y:S01]  /*13500*/  IMAD.MOV.U32 R12, RZ, RZ, 0x8 ;  /* 0x00000008ff0c7424 */ /* 0x000fe200078e00ff */
[----:B------:R-:W-:-:S05]  /*13510*/  SEL R3, R14, RZ, P3 ;  /* 0x000000ff0e037207 */ /* 0x000fca0001800000 */
[----:B------:R-:W-:-:S04]  /*13520*/  IMAD.IADD R2, R0, 0x1, R3 ;  /* 0x0000000100027824 */ /* 0x000fc800078e0203 */
[----:B------:R-:W-:-:S07]  /*13530*/  IMAD.MOV.U32 R13, RZ, RZ, R2 ;  /* 0x000000ffff0d7224 */ /* 0x000fce00078e0002 */
[----:B------:R-:W-:Y:S05]  /*13540*/  WARPSYNC.COLLECTIVE R15, `(.L_x_1359) ;  /* 0x000000000f087348 */ /* 0x000fea0003c00000 */
[----:B------:R0:W1:Y:S02]  /*13550*/  SHFL.UP P6, R14, R13, R12, R11 ;  /* 0x0400000c0d0e7389 */ /* 0x00006400000c000b */
[----:B01----:R-:W-:Y:S01]  /*13560*/  ENDCOLLECTIVE ;  /* 0x000000000000791b */ /* 0x003fe20003800000 */
.L_x_1359:
[----:B------:R-:W-:Y:S01]  /*13570*/  IMAD.MOV.U32 R12, RZ, RZ, 0x10 ;  /* 0x00000010ff0c7424 */ /* 0x000fe200078e00ff */
[----:B------:R-:W-:-:S05]  /*13580*/  SEL R3, R14, RZ, P4 ;  /* 0x000000ff0e037207 */ /* 0x000fca0002000000 */
[----:B------:R-:W-:-:S04]  /*13590*/  IMAD.IADD R3, R2, 0x1, R3 ;  /* 0x0000000102037824 */ /* 0x000fc800078e0203 */
[----:B------:R-:W-:-:S07]  /*135a0*/  IMAD.MOV.U32 R13, RZ, RZ, R3 ;  /* 0x000000ffff0d7224 */ /* 0x000fce00078e0003 */
[----:B------:R-:W-:Y:S05]  /*135b0*/  WARPSYNC.COLLECTIVE R15, `(.L_x_1360) ;  /* 0x000000000f087348 */ /* 0x000fea0003c00000 */
[----:B------:R0:W1:Y:S02]  /*135c0*/  SHFL.UP P6, R14, R13, R12, R11 ;  /* 0x0400000c0d0e7389 */ /* 0x00006400000c000b */
[----:B01----:R-:W-:Y:S01]  /*135d0*/  ENDCOLLECTIVE ;  /* 0x000000000000791b */ /* 0x003fe20003800000 */
.L_x_1360:
[----:B------:R-:W-:Y:S01]  /*135e0*/  IMAD.MOV.U32 R12, RZ, RZ, 0x1f ;  /* 0x0000001fff0c7424 */ /* 0x000fe200078e00ff */
[----:B------:R-:W-:Y:S02]  /*135f0*/  MOV R11, 0x1f ;  /* 0x0000001f000b7802 */ /* 0x000fe40000000f00 */
[----:B------:R-:W-:-:S05]  /*13600*/  SEL R6, R14, RZ, P5 ;  /* 0x000000ff0e067207 */ /* 0x000fca0002800000 */
[----:B------:R-:W-:-:S04]  /*13610*/  IMAD.IADD R6, R3, 0x1, R6 ;  /* 0x0000000103067824 */ /* 0x000fc800078e0206 */
[----:B------:R-:W-:-:S07]  /*13620*/  IMAD.MOV.U32 R13, RZ, RZ, R6 ;  /* 0x000000ffff0d7224 */ /* 0x000fce00078e0006 */
[----:B------:R-:W-:Y:S05]  /*13630*/  WARPSYNC.COLLECTIVE R15, `(.L_x_1361) ;  /* 0x000000000f087348 */ /* 0x000fea0003c00000 */
[----:B------:R0:W1:Y:S02]  /*13640*/  SHFL.IDX P6, R14, R13, R12, R11 ;  /* 0x0000000c0d0e7389 */ /* 0x00006400000c000b */
[----:B01----:R-:W-:Y:S01]  /*13650*/  ENDCOLLECTIVE ;  /* 0x000000000000791b */ /* 0x003fe20003800000 */
.L_x_1361:
[----:B------:R-:W-:Y:S05]  /*13660*/  BRA `(.L_x_1362) ;  /* 0xffffffb400e07947 */ /* 0x000fea000383ffff */
.L_x_1226:
[----:B------:R-:W-:Y:S01]  /*13670*/  BSSY B0, `(.L_x_1363) ;  /* 0x0000006000007945 */ /* 0x000fe20003800000 */
[----:B------:R-:W-:Y:S01]  /*13680*/  PLOP3.LUT P6, PT, P6, PT, PT, 0x8, 0x0 ;  /* 0x000000000000781c */ /* 0x000fe200037ce170 */
[----:B------:R-:W-:-:S12]  /*13690*/  IMAD.MOV.U32 R15, RZ, RZ, -0x1 ;  /* 0xffffffffff0f7424 */ /* 0x000fd800078e00ff */
[----:B012---:R-:W-:Y:S05]  /*136a0*/  WARPSYNC.COLLECTIVE R15, `(.L_x_1364) ;  /* 0x000000000f087348 */ /* 0x007fea0003c00000 */
[----:B------:R-:W-:Y:S01]  /*136b0*/  VOTE.ANY R14, PT, P6 ;  /* 0x00000000000e7806 */ /* 0x000fe200030e0100 */
[----:B012---:R-:W-:Y:S06]  /*136c0*/  ENDCOLLECTIVE ;  /* 0x000000000000791b */ /* 0x007fec0003800000 */
.L_x_1364:
[----:B------:R-:W-:Y:S05]  /*136d0*/  BSYNC B0 ;  /* 0x0000000000007941 */ /* 0x000fea0003800000 */
.L_x_1363:
        /* <DEDUP_REMOVED lines=9> */
.L_x_1365:
[----:B------:R-:W-:Y:S01]  /*13770*/  IMAD.MOV.U32 R4, RZ, RZ, R14 ;  /* 0x000000ffff047224 */ /* 0x000fe200078e000e */
[----:B------:R-:W-:Y:S06]  /*13780*/  BRA `(.L_x_1366) ;  /* 0xffffffb400d07947 */ /* 0x000fec000383ffff */
.L_x_1228:
[----:B------:R-:W-:Y:S01]  /*13790*/  BSSY B0, `(.L_x_1367) ;  /* 0x0000007000007945 */ /* 0x000fe20003800000 */
[----:B------:R-:W-:Y:S02]  /*137a0*/  IMAD.MOV.U32 R13, RZ, RZ, R6 ;  /* 0x000000ffff0d7224 */ /* 0x000fe400078e0006 */
[----:B------:R-:W-:Y:S02]  /*137b0*/  IMAD.MOV.U32 R11, RZ, RZ, 0x1f ;  /* 0x0000001fff0b7424 */ /* 0x000fe400078e00ff */
[----:B------:R-:W-:-:S07]  /*137c0*/  IMAD.MOV.U32 R15, RZ, RZ, -0x1 ;  /* 0xffffffffff0f7424 */ /* 0x000fce00078e00ff */
[----:B01234-:R-:W-:Y:S05]  /*137d0*/  WARPSYNC.COLLECTIVE R15, `(.L_x_1368) ;  /* 0x000000000f087348 */ /* 0x01ffea0003c00000 */
[----:B------:R0:W0:Y:S02]  /*137e0*/  SHFL.IDX P6, R14, R13, R12, R11 ;  /* 0x0000000c0d0e7389 */ /* 0x00002400000c000b */
[----:B01234-:R-:W-:Y:S01]  /*137f0*/  ENDCOLLECTIVE ;  /* 0x000000000000791b */ /* 0x01ffe20003800000 */
.L_x_1368:
[----:B------:R-:W-:Y:S05]  /*13800*/  BSYNC B0 ;  /* 0x0000000000007941 */ /* 0x000fea0003800000 */
.L_x_1367:
[----:B------:R-:W-:Y:S05]  /*13810*/  BRA `(.L_x_1227) ;  /* 0xffffffb400c87947 */ /* 0x000fea000383ffff */
.L_x_1232:
[----:B0-----:R0:W1:Y:S02]  /*13820*/  SYNCS.PHASECHK.TRANS64.TRYWAIT P0, [R5+URZ+0x32420], R0 ;  /* 0x03242000050075a7 */ /* 0x001064000800017f */
[----:B-1----:R-:W-:Y:S05]  /*13830*/  @!P0 NANOSLEEP.SYNCS 0x989680 ;  /* 0x009896800000895d */ /* 0x002fea0003900000 */
[----:B------:R-:W1:Y:S02]  /*13840*/  @!P0 SYNCS.PHASECHK.TRANS64 P0, [R5+URZ+0x32420], R0 ;  /* 0x03242000050085a7 */ /* 0x000e64000800007f */
[----:B-1----:R-:W-:Y:S05]  /*13850*/  @!P0 BRA `(.L_x_1232) ;  /* 0xfffffffc00f08947 */ /* 0x002fea000383ffff */
[----:B------:R-:W-:Y:S05]  /*13860*/  BRA `(.L_x_1369) ;  /* 0xffffffb800b47947 */ /* 0x000fea000383ffff */
.L_x_1233:
        /* <DEDUP_REMOVED lines=8> */
[----:B0-23--:R-:W-:Y:S05]  /*138f0*/  WARPSYNC.COLLECTIVE R15, `(.L_x_1371) ;  /* 0x000000000f087348 */ /* 0x00dfea0003c00000 */
[----:B------:R1:W4:Y:S02]  /*13900*/  SHFL.IDX P6, R14, R13, R12, R11 ;  /* 0x0000000c0d0e7389 */ /* 0x00032400000c000b */
[----:B01234-:R-:W-:Y:S01]  /*13910*/  ENDCOLLECTIVE ;  /* 0x000000000000791b */ /* 0x01ffe20003800000 */
.L_x_1371:
[----:B------:R-:W-:Y:S05]  /*13920*/  BSYNC B0 ;  /* 0x0000000000007941 */ /* 0x000fea0003800000 */
.L_x_1370:
[----:B------:R-:W-:Y:S05]  /*13930*/  BRA `(.L_x_1372) ;  /* 0xffffffb8009c7947 */ /* 0x000fea000383ffff */
.L_x_1236:
[----:B------:R-:W-:Y:S01]  /*13940*/  BSSY B1, `(.L_x_1373) ;  /* 0x0000006000017945 */ /* 0x000fe20003800000 */
[----:B------:R-:W-:-:S07]  /*13950*/  IMAD.MOV.U32 R15, RZ, RZ, -0x1 ;  /* 0xffffffffff0f7424 */ /* 0x000fce00078e00ff */
[----:B0-23--:R-:W-:Y:S05]  /*13960*/  WARPSYNC.COLLECTIVE R15, `(.L_x_1374) ;  /* 0x000000000f0c7348 */ /* 0x00dfea0003c00000 */
[----:B------:R-:W-:Y:S02]  /*13970*/  ELECT P6, UR62, PT ;  /* 0x00000000003e782f */ /* 0x000fe400038c0000 */
[----:B------:R-:W-:Y:S01]  /*13980*/  MOV R14, UR62 ;  /* 0x0000003e000e7c02 */ /* 0x000fe20008000f00 */
[----:B0-23--:R-:W-:Y:S10]  /*13990*/  ENDCOLLECTIVE ;  /* 0x000000000000791b */ /* 0x00dff40003800000 */
.L_x_1374:
[----:B------:R-:W-:Y:S05]  /*139a0*/  BSYNC B1 ;  /* 0x0000000000017941 */ /* 0x000fea0003800000 */
.L_x_1373:
[----:B------:R-:W-:Y:S05]  /*139b0*/  BRA `(.L_x_1375) ;  /* 0xffffffb800947947 */ /* 0x000fea000383ffff */
.L_x_1238:
[----:B0-----:R0:W1:Y:S02]  /*139c0*/  SYNCS.PHASECHK.TRANS64.TRYWAIT P1, [R3+URZ+0x32440], R2 ;  /* 0x03244002030075a7 */ /* 0x001064000802017f */
[----:B-1----:R-:W-:Y:S05]  /*139d0*/  @!P1 NANOSLEEP.SYNCS 0x989680 ;  /* 0x009896800000995d */ /* 0x002fea0003900000 */
[----:B------:R-:W1:Y:S02]  /*139e0*/  @!P1 SYNCS.PHASECHK.TRANS64 P1, [R3+URZ+0x32440], R2 ;  /* 0x03244002030095a7 */ /* 0x000e64000802007f */
[----:B-1----:R-:W-:Y:S05]  /*139f0*/  @!P1 BRA `(.L_x_1238) ;  /* 0xfffffffc00f09947 */ /* 0x002fea000383ffff */
[----:B------:R-:W-:Y:S05]  /*13a00*/  BRA `(.L_x_1376) ;  /* 0xffffffb800bc7947 */ /* 0x000fea000383ffff */
.L_x_1240:
[----:B-1----:R1:W4:Y:S02]  /*13a10*/  SYNCS.PHASECHK.TRANS64.TRYWAIT P1, [R5+URZ+0x32440], R0 ;  /* 0x03244000050075a7 */ /* 0x002324000802017f */
[----:B----4-:R-:W-:Y:S05]  /*13a20*/  @!P1 NANOSLEEP.SYNCS 0x989680 ;  /* 0x009896800000995d */ /* 0x010fea0003900000 */
[----:B------:R-:W4:Y:S02]  /*13a30*/  @!P1 SYNCS.PHASECHK.TRANS64 P1, [R5+URZ+0x32440], R0 ;  /* 0x03244000050095a7 */ /* 0x000f24000802007f */
[----:B----4-:R-:W-:Y:S05]  /*13a40*/  @!P1 BRA `(.L_x_1240) ;  /* 0xfffffffc00f09947 */ /* 0x010fea000383ffff */
[----:B------:R-:W-:Y:S05]  /*13a50*/  BRA `(.L_x_1377) ;  /* 0xffffffb800c87947 */ /* 0x000fea000383ffff */
.L_x_1242:
[----:B----4-:R4:W0:Y:S02]  /*13a60*/  SYNCS.PHASECHK.TRANS64.TRYWAIT P1, [R3+URZ+0x32460], R2 ;  /* 0x03246002030075a7 */ /* 0x010824000802017f */
[----:B0-----:R-:W-:Y:S05]  /*13a70*/  @!P1 NANOSLEEP.SYNCS 0x989680 ;  /* 0x009896800000995d */ /* 0x001fea0003900000 */
[----:B------:R-:W0:Y:S02]  /*13a80*/  @!P1 SYNCS.PHASECHK.TRANS64 P1, [R3+URZ+0x32460], R2 ;  /* 0x03246002030095a7 */ /* 0x000e24000802007f */
[----:B0-----:R-:W-:Y:S05]  /*13a90*/  @!P1 BRA `(.L_x_1242) ;  /* 0xfffffffc00f09947 */ /* 0x001fea000383ffff */
[----:B------:R-:W-:Y:S05]  /*13aa0*/  BRA `(.L_x_1378) ;  /* 0xffffffb800c47947 */ /* 0x000fea000383ffff */
.L_x_1379:
        /* <DEDUP_REMOVED lines=13> */
.L_x_6452:


//--------------------- .text._ZN7cutlass13device_kernelIN5flash11enable_sm90INS1_16FlashAttnFwdSm90INS1_25CollectiveMainloopFwdSm90ILi2EN4cute5tupleIJNS5_1CILi1EEES8_S8_EEENS6_IJNS7_ILi128EEENS7_ILi96EEENS7_ILi64EEEEEELi256ENS_10bfloat16_tEfNS_4arch4Sm90ELb0ELb0ELb0ELb1ELb1ELb1ELb1ELb1ELb0ELb1ELb0ELb0EEENS1_21CollectiveEpilogueFwdINS6_IJSA_NS7_ILi256EEESB_EEES9_SE_SG_Li256ELb1ELb1ELb0ELb0EEENS1_36VarlenDynamicPersistentTileSchedulerILi128ELi96ELi256ELi128ELb0ELb1ELb1ELb0ELb1ELb1EEEEEEEEEvNT_6ParamsE --------------------------
	.section	.text._ZN7cutlass13device_kernelIN5flash11enable_sm90INS1_16FlashAttnFwdSm90INS1_25CollectiveMainloopFwdSm90ILi2EN4cute5tupleIJNS5_1CILi1EEES8_S8_EEENS6_IJNS7_ILi128EEENS7_ILi96EEENS7_ILi64EEEEEELi256ENS_10bfloat16_tEfNS_4arch4Sm90ELb0ELb0ELb0ELb1ELb1ELb1ELb1ELb1ELb0ELb1ELb0ELb0EEENS1_21CollectiveEpilogueFwdINS6_IJSA_NS7_ILi256EEESB_EEES9_SE_SG_Li256ELb1ELb1ELb0ELb0EEENS1_36VarlenDynamicPersistentTileSchedulerILi128ELi96ELi256ELi128ELb0ELb1ELb1ELb0ELb1ELb1EEEEEEEEEvNT_6ParamsE,"ax",@progbits
	.align	128
.text._ZN7cutlass13device_kernelIN5flash11enable_sm90INS1_16FlashAttnFwdSm90INS1_25CollectiveMainloopFwdSm90ILi2EN4cute5tupleIJNS5_1CILi1EEES8_S8_EEENS6_IJNS7_ILi128EEENS7_ILi96EEENS7_ILi64EEEEEELi256ENS_10bfloat16_tEfNS_4arch4Sm90ELb0ELb0ELb0ELb1ELb1ELb1ELb1ELb1ELb0ELb1ELb0ELb0EEENS1_21CollectiveEpilogueFwdINS6_IJSA_NS7_ILi256EEESB_EEES9_SE_SG_Li256ELb1ELb1ELb0ELb0EEENS1_36VarlenDynamicPersistentTileSchedulerILi128ELi96ELi256ELi128ELb0ELb1ELb1ELb0ELb1ELb1EEEEEEEEEvNT_6ParamsE:
        .type           _ZN7cutlass13device_kernelIN5flash11enable_sm90INS1_16FlashAttnFwdSm90INS1_25CollectiveMainloopFwdSm90ILi2EN4cute5tupleIJNS5_1CILi1EEES8_S8_EEENS6_IJNS7_ILi128EEENS7_ILi96EEENS7_ILi64EEEEEELi256ENS_10bfloat16_tEfNS_4arch4Sm90ELb0ELb0ELb0ELb1ELb1ELb1ELb1ELb1ELb0ELb1ELb0ELb0EEENS1_21CollectiveEpilogueFwdINS6_IJSA_NS7_ILi256EEESB_EEES9_SE_SG_Li256ELb1ELb1ELb0ELb0EEENS1_36VarlenDynamicPersistentTileSchedulerILi128ELi96ELi256ELi128ELb0ELb1ELb1ELb0ELb1ELb1EEEEEEEEEvNT_6ParamsE,@function
        .size           _ZN7cutlass13device_kernelIN5flash11enable_sm90INS1_16FlashAttnFwdSm90INS1_25CollectiveMainloopFwdSm90ILi2EN4cute5tupleIJNS5_1CILi1EEES8_S8_EEENS6_IJNS7_ILi128EEENS7_ILi96EEENS7_ILi64EEEEEELi256ENS_10bfloat16_tEfNS_4arch4Sm90ELb0ELb0ELb0ELb1ELb1ELb1ELb1ELb1ELb0ELb1ELb0ELb0EEENS1_21CollectiveEpilogueFwdINS6_IJSA_NS7_ILi256EEESB_EEES9_SE_SG_Li256ELb1ELb1ELb0ELb0EEENS1_36VarlenDynamicPersistentTileSchedulerILi128ELi96ELi256ELi128ELb0ELb1ELb1ELb0ELb1ELb1EEEEEEEEEvNT_6ParamsE,(.L_x_6453 - _ZN7cutlass13device_kernelIN5flash11enable_sm90INS1_16FlashAttnFwdSm90INS1_25CollectiveMainloopFwdSm90ILi2EN4cute5tupleIJNS5_1CILi1EEES8_S8_EEENS6_IJNS7_ILi128EEENS7_ILi96EEENS7_ILi64EEEEEELi256ENS_10bfloat16_tEfNS_4arch4Sm90ELb0ELb0ELb0ELb1ELb1ELb1ELb1ELb1ELb0ELb1ELb0ELb0EEENS1_21CollectiveEpilogueFwdINS6_IJSA_NS7_ILi256EEESB_EEES9_SE_SG_Li256ELb1ELb1ELb0ELb0EEENS1_36VarlenDynamicPersistentTileSchedulerILi128ELi96ELi256ELi128ELb0ELb1ELb1ELb0ELb1ELb1EEEEEEEEEvNT_6ParamsE)
        .other          _ZN7cutlass13device_kernelIN5flash11enable_sm90INS1_16FlashAttnFwdSm90INS1_25CollectiveMainloopFwdSm90ILi2EN4cute5tupleIJNS5_1CILi1EEES8_S8_EEENS6_IJNS7_ILi128EEENS7_ILi96EEENS7_ILi64EEEEEELi256ENS_10bfloat16_tEfNS_4arch4Sm90ELb0ELb0ELb0ELb1ELb1ELb1ELb1ELb1ELb0ELb1ELb0ELb0EEENS1_21CollectiveEpilogueFwdINS6_IJSA_NS7_ILi256EEESB_EEES9_SE_SG_Li256ELb1ELb1ELb0ELb0EEENS1_36VarlenDynamicPersistentTileSchedulerILi128ELi96ELi256ELi128ELb0ELb1ELb1ELb0ELb1ELb1EEEEEEEEEvNT_6ParamsE,@"STO_CUDA_ENTRY STV_DEFAULT"
_ZN7cutlass13device_kernelIN5flash11enable_sm90INS1_16FlashAttnFwdSm90INS1_25CollectiveMainloopFwdSm90ILi2EN4cute5tupleIJNS5_1CILi1EEES8_S8_EEENS6_IJNS7_ILi128EEENS7_ILi96EEENS7_ILi64EEEEEELi256ENS_10bfloat16_tEfNS_4arch4Sm90ELb0ELb0ELb0ELb1ELb1ELb1ELb1ELb1ELb0ELb1ELb0ELb0EEENS1_21CollectiveEpilogueFwdINS6_IJSA_NS7_ILi256EEESB_EEES9_SE_SG_Li256ELb1ELb1ELb0ELb0EEENS1_36VarlenDynamicPersistentTileSchedulerILi128ELi96ELi256ELi128ELb0ELb1ELb1ELb0ELb1ELb1EEEEEEEEEvNT_6ParamsE:
        /* <DEDUP_REMOVED lines=17> */
.L_x_1381:
[----:B------:R-:W-:Y:S05]  /*0110*/  BSYNC B0 ;  /* 0x0000000000007941 */ /* 0x000fea0003800000 */
.L_x_1380:
[----:B------:R-:W-:Y:S01]  /*0120*/  VOTEU.ANY UP0, P0 ;  /* 0x00000000003f7886 */ /* 0x000fe20000000100 */
[----:B------:R-:W0:Y:S01]  /*0130*/  SHFL.IDX PT, R2, R0, RZ, 0x1f ;  /* 0x00001fff00027589 */ /* 0x000e2200000e0000 */
[----:B------:R-:W-:Y:S01]  /*0140*/  UMOV UR4, 0x80 ;  /* 0x0000008000047882 */ /* 0x000fe20000000000 */
[----:B------:R-:W-:Y:S01]  /*0150*/  UMOV UR7, 0x100 ;  /* 0x0000010000077882 */ /* 0x000fe20000000000 */
[----:B------:R-:W-:Y:S01]  /*0160*/  VOTEU.ANY UP1, P0 ;  /* 0x00000000003f7886 */ /* 0x000fe20000020100 */
[----:B------:R-:W1:Y:S01]  /*0170*/  @UP0 S2UR UR8, SR_CgaCtaId ;  /* 0x00000000000809c3 */ /* 0x000e620000008800 */
[----:B------:R-:W-:Y:S01]  /*0180*/  @UP0 UMOV UR6, 0x400 ;  /* 0x0000040000060882 */ /* 0x000fe20000000000 */
[----:B------:R-:W-:-:S04]  /*0190*/  @UP0 UIADD3 UR4, -UR4, 0x100000, URZ ;  /* 0x0010000004040890 */ /* 0x000fc8000fffe13f */
[----:B------:R-:W-:Y:S02]  /*01a0*/  @UP0 USHF.L.U32 UR5, UR4, 0xb, URZ ;  /* 0x0000000b04050899 */ /* 0x000fe4000800063f */
[----:B------:R-:W-:Y:S01]  /*01b0*/  @UP0 USHF.L.U32 UR4, UR4, 0x1, URZ ;  /* 0x0000000104040899 */ /* 0x000fe2000800063f */
[----:B------:R-:W-:Y:S01]  /*01c0*/  SHF.R.U32.HI R3, RZ, 0x7, R3 ;  /* 0x00000007ff037819 */ /* 0x000fe20000011603 */
[----:B------:R-:W-:Y:S01]  /*01d0*/  VOTEU.ANY UP2, P0 ;  /* 0x00000000003f7886 */ /* 0x000fe20000040100 */
[----:B0-----:R-:W-:-:S03]  /*01e0*/  ISETP.NE.AND P1, PT, R2, RZ, PT ;  /* 0x000000ff0200720c */ /* 0x001fc60003f25270 */
[----:B------:R0:W2:Y:S01]  /*01f0*/  SHFL.IDX PT, R2, R3, RZ, 0x1f ;  /* 0x00001fff03027589 */ /* 0x0000a200000e0000 */
[----:B-1----:R-:W-:Y:S02]  /*0200*/  @UP0 ULEA UR8, UR8, UR6, 0x18 ;  /* 0x0000000608080291 */ /* 0x002fe4000f8ec03f */
[----:B------:R-:W-:-:S04]  /*0210*/  @UP0 UIADD3 UR6, -UR7, 0x100000, URZ ;  /* 0x0010000007060890 */ /* 0x000fc8000fffe13f */
[----:B------:R-:W-:Y:S02]  /*0220*/  @UP0 USHF.L.U32 UR7, UR6, 0xb, URZ ;  /* 0x0000000b06070899 */ /* 0x000fe4000800063f */
[----:B------:R-:W-:Y:S01]  /*0230*/  @UP0 USHF.L.U32 UR6, UR6, 0x1, URZ ;  /* 0x0000000106060899 */ /* 0x000fe2000800063f */
[----:B------:R-:W-:Y:S01]  /*0240*/  VOTEU.ANY UP0, P0 ;  /* 0x00000000003f7886 */ /* 0x000fe20000000100 */
[----:B------:R-:W1:Y:S04]  /*0250*/  FENCE.VIEW.ASYNC.S ;  /* 0x00000000000073c6 */ /* 0x000e680000000000 */
[----:B-1----:R0:W1:Y:S01]  /*0260*/  @UP0 SYNCS.EXCH.64 URZ, [UR8+0x32400], UR4 ;  /* 0x03240004083f05b2 */ /* 0x0020620008000100 */
[----:B------:R0:W3:Y:S05]  /*0270*/  @UP1 SYNCS.EXCH.64 URZ, [UR8+0x32410], UR4 ;  /* 0x03241004083f15b2 */ /* 0x0000ea0008000100 */
[----:B------:R0:W4:Y:S02]  /*0280*/  @UP2 SYNCS.EXCH.64 URZ, [UR8+0x32420], UR6 ;  /* 0x03242006083f25b2 */ /* 0x0001240008000100 */
        /* <DEDUP_REMOVED lines=19> */
.L_x_1382:
        /* <DEDUP_REMOVED lines=22> */
.L_x_1383:
        /* <DEDUP_REMOVED lines=18> */
.L_x_1384:
        /* <DEDUP_REMOVED lines=22> */
.L_x_1385:
        /* <DEDUP_REMOVED lines=22> */
.L_x_1386:
[----:B--2---:R-:W-:Y:S01]  /*0900*/  ISETP.NE.AND P0, PT, R2, RZ, PT ;  /* 0x000000ff0200720c */ /* 0x004fe20003f05270 */
[----:B------:R-:W-:Y:S01]  /*0910*/  IMAD.MOV.U32 R2, RZ, RZ, 0x1 ;  /* 0x00000001ff027424 */ /* 0x000fe200078e00ff */
[----:B------:R-:W-:Y:S01]  /*0920*/  NOP ;  /* 0x0000000000007918 */ /* 0x000fe20000000000 */
[----:B------:R-:W-:Y:S01]  /*0930*/  ULDC.64 UR60, c[0x0][0x208] ;  /* 0x00008200003c7ab9 */ /* 0x000fe20000000a00 */
[----:B------:R-:W-:Y:S02]  /*0940*/  BSSY B9, `(.L_x_1387) ;  /* 0x00017e6000097945 */ /* 0x000fe40003800000 */
[----:B------:R-:W-:-:S05]  /*0950*/  SEL R2, R2, 0x2, !P0 ;  /* 0x0000000202027807 */ /* 0x000fca0004000000 */
[----:B------:R2:W-:Y:S01]  /*0960*/  STL [R1+0x8], R2 ;  /* 0x0000080201007387 */ /* 0x0005e20000100800 */
[----:B01-34-:R-:W-:Y:S06]  /*0970*/  BAR.SYNC.DEFER_BLOCKING 0x0 ;  /* 0x0000000000007b1d */ /* 0x01bfec0000010000 */
[----:B------:R-:W-:Y:S05]  /*0980*/  @!P0 BRA `(.L_x_1388) ;  /* 0x0000010800dc8947 */ /* 0x000fea0003800000 */
.L_x_1389:
[----:B------:R-:W-:-:S08]  /*0990*/  NOP ;  /* 0x0000000000007918 */ /* 0x000fd00000000000 */
[----:B------:R-:W0:Y:S02]  /*09a0*/  USETMAXREG.TRY_ALLOC.CTAPOOL UP0, 0xe8 ;  /* 0x000000e8000079c8 */ /* 0x000e240008000600 */
[----:B0-----:R-:W-:-:S13]  /*09b0*/  PLOP3.LUT P0, PT, PT, PT, UP0, 0x80, 0x0 ;  /* 0x000000000000781c */ /* 0x001fda0003f0f008 */
[----:B------:R-:W-:Y:S05]  /*09c0*/  @!P0 BRA `(.L_x_1389) ;  /* 0xfffffffc00f08947 */ /* 0x000fea000383ffff */
[----:B------:R-:W2:Y:S01]  /*09d0*/  S2R R0, SR_TID.X ;  /* 0x0000000000007919 */ /* 0x000ea20000002100 */
[----:B------:R-:W-:Y:S01]  /*09e0*/  MOV R19, 0x400 ;  /* 0x0000040000137802 */ /* 0x000fe20000000f00 */
[----:B------:R-:W-:Y:S01]  /*09f0*/  ULDC UR4, c[0x0][0xd3c] ;  /* 0x00034f0000047ab9 */ /* 0x000fe20000000800 */
[----:B--2---:R-:W-:Y:S02]  /*0a00*/  SHF.R.U32.HI R2, RZ, 0x7, R0 ;  /* 0x00000007ff027819 */ /* 0x004fe40000011600 */
[----:B------:R-:W0:Y:S01]  /*0a10*/  S2R R0, SR_CgaCtaId ;  /* 0x0000000000007919 */ /* 0x000e220000008800 */
        /* <DEDUP_REMOVED lines=9> */
[----:B------:R-:W2:Y:S01]  /*0ab0*/  LDL.LU R13, [R1+0x8] ;  /* 0x00000800010d7983 */ /* 0x000ea20000300800 */
[----:B------:R-:W0:Y:S02]  /*0ac0*/  S2R R0, SR_TID.X ;  /* 0x0000000000007919 */ /* 0x000e240000002100 */
[----:B0-----:R-:W-:-:S05]  /*0ad0*/  VIADD R12, R0, 0xffffff80 ;  /* 0xffffff80000c7836 */ /* 0x001fca0000000000 */
[----:B------:R-:W-:-:S04]  /*0ae0*/  SHF.R.S32.HI R0, RZ, 0x1f, R12 ;  /* 0x0000001fff007819 */ /* 0x000fc8000001140c */
[----:B------:R-:W-:-:S04]  /*0af0*/  LEA.HI R2, R0, R12, RZ, 0x7 ;  /* 0x0000000c00027211 */ /* 0x000fc800078f38ff */
[----:B------:R-:W-:-:S05]  /*0b00*/  LOP3.LUT R3, R2, 0xffffff80, RZ, 0xc0, !PT ;  /* 0xffffff8002037812 */ /* 0x000fca00078ec0ff */
[----:B------:R-:W-:-:S05]  /*0b10*/  IMAD.IADD R11, R12, 0x1, -R3 ;  /* 0x000000010c0b7824 */ /* 0x000fca00078e0a03 */
[----:B------:R-:W-:-:S04]  /*0b20*/  SHF.R.S32.HI R7, RZ, 0x1f, R11 ;  /* 0x0000001fff077819 */ /* 0x000fc8000001140b */
[----:B------:R-:W-:-:S04]  /*0b30*/  LEA.HI R8, R7, R11, RZ, 0x2 ;  /* 0x0000000b07087211 */ /* 0x000fc800078f10ff */
[--C-:B------:R-:W-:Y:S02]  /*0b40*/  SHF.R.S32.HI R4, RZ, 0x2, R8.reuse ;  /* 0x00000002ff047819 */ /* 0x100fe40000011408 */
[----:B------:R-:W-:-:S04]  /*0b50*/  SHF.R.S32.HI R3, RZ, 0x1f, R8 ;  /* 0x0000001fff037819 */ /* 0x000fc80000011408 */
[----:B------:R-:W-:Y:S02]  /*0b60*/  LEA.HI R5, R3, R4, RZ, 0x3 ;  /* 0x0000000403057211 */ /* 0x000fe400078f18ff */
[----:B------:R-:W-:Y:S02]  /*0b70*/  LEA.HI R3, R0, R12, RZ, 0x4 ;  /* 0x0000000c00037211 */ /* 0x000fe400078f20ff */
[----:B------:R-:W-:Y:S02]  /*0b80*/  LOP3.LUT R9, R5, 0xfffffff8, RZ, 0xc0, !PT ;  /* 0xfffffff805097812 */ /* 0x000fe400078ec0ff */
[----:B------:R-:W-:Y:S02]  /*0b90*/  SHF.R.S32.HI R14, RZ, 0x7, R2 ;  /* 0x00000007ff0e7819 */ /* 0x000fe40000011402 */
[----:B------:R-:W-:Y:S01]  /*0ba0*/  SHF.R.S32.HI R6, RZ, 0x4, R3 ;  /* 0x00000004ff067819 */ /* 0x000fe20000011403 */
[----:B------:R-:W-:Y:S01]  /*0bb0*/  IMAD.IADD R10, R4, 0x1, -R9 ;  /* 0x00000001040a7824 */ /* 0x000fe200078e0a09 */
[----:B------:R-:W-:-:S02]  /*0bc0*/  LEA.HI R7, R7, R11, RZ, 0x5 ;  /* 0x0000000b07077211 */ /* 0x000fc400078f28ff */
[----:B------:R-:W-:Y:S02]  /*0bd0*/  LEA.HI R2, R2, R14, RZ, 0x1 ;  /* 0x0000000e02027211 */ /* 0x000fe400078f08ff */
[C---:B------:R-:W-:Y:S02]  /*0be0*/  LOP3.LUT R4, R3.reuse, 0x3fffff0, RZ, 0xc0, !PT ;  /* 0x03fffff003047812 */ /* 0x040fe400078ec0ff */
[----:B------:R-:W-:Y:S02]  /*0bf0*/  LEA.HI R3, R3, R6, RZ, 0x1 ;  /* 0x0000000603037211 */ /* 0x000fe400078f08ff */
[----:B------:R-:W-:Y:S02]  /*0c00*/  SHF.R.S32.HI R7, RZ, 0x5, R7 ;  /* 0x00000005ff077819 */ /* 0x000fe40000011407 */
[----:B------:R-:W-:Y:S02]  /*0c10*/  LOP3.LUT R2, R2, 0x3fffffe, RZ, 0xc0, !PT ;  /* 0x03fffffe02027812 */ /* 0x000fe400078ec0ff */
[----:B------:R-:W-:Y:S01]  /*0c20*/  LOP3.LUT R3, R3, 0x1ffffffe, RZ, 0xc0, !PT ;  /* 0x1ffffffe03037812 */ /* 0x000fe200078ec0ff */
[----:B------:R-:W-:Y:S01]  /*0c30*/  IMAD R7, R7, 0x10, R10 ;  /* 0x0000001007077824 */ /* 0x000fe200078e020a */
[----:B------:R-:W-:Y:S01]  /*0c40*/  LEA.HI R5, R0, R12, RZ, 0x5 ;  /* 0x0000000c00057211 */ /* 0x000fe200078f28ff */
[----:B------:R-:W-:-:S02]  /*0c50*/  IMAD.IADD R2, R14, 0x1, -R2 ;  /* 0x000000010e027824 */ /* 0x000fc400078e0a02 */
[----:B------:R-:W-:Y:S01]  /*0c60*/  IMAD.IADD R3, R6, 0x1, -R3 ;  /* 0x0000000106037824 */ /* 0x000fe200078e0a03 */
[----:B------:R-:W-:Y:S01]  /*0c70*/  SHF.R.S32.HI R15, RZ, 0x5, R5 ;  /* 0x00000005ff0f7819 */ /* 0x000fe20000011405 */
[----:B------:R-:W-:Y:S02]  /*0c80*/  IMAD.IADD R4, R12, 0x1, -R4 ;  /* 0x000000010c047824 */ /* 0x000fe400078e0a04 */
[----:B------:R-:W-:Y:S01]  /*0c90*/  IMAD R6, R2, 0x40, R7 ;  /* 0x0000004002067824 */ /* 0x000fe200078e0207 */
[----:B------:R-:W-:Y:S01]  /*0ca0*/  LEA.HI R2, R0, R12, RZ, 0x2 ;  /* 0x0000000c00027211 */ /* 0x000fe200078f10ff */
[----:B------:R-:W-:-:S03]  /*0cb0*/  IMAD R4, R15, 0x10, R4 ;  /* 0x000000100f047824 */ /* 0x000fc600078e0204 */
[--C-:B------:R-:W-:Y:S01]  /*0cc0*/  SHF.R.S32.HI R204, RZ, 0x2, R2.reuse ;  /* 0x00000002ffcc7819 */ /* 0x100fe20000011402 */
[----:B------:R-:W-:Y:S01]  /*0cd0*/  IMAD R5, R4, 0x8, R3 ;  /* 0x0000000804057824 */ /* 0x000fe200078e0203 */
[----:B------:R-:W-:Y:S02]  /*0ce0*/  LEA.HI R0, R0, R12, RZ, 0x3 ;  /* 0x0000000c00007211 */ /* 0x000fe400078f18ff */
[----:B------:R-:W-:Y:S01]  /*0cf0*/  SHF.R.S32.HI R3, RZ, 0x1f, R2 ;  /* 0x0000001fff037819 */ /* 0x000fe20000011402 */
[----:B------:R-:W-:Y:S01]  /*0d00*/  VIADD R9, R204, 0x40 ;  /* 0x00000040cc097836 */ /* 0x000fe20000000000 */
[----:B------:R-:W-:Y:S02]  /*0d10*/  LOP3.LUT R2, R2, 0xfffffffc, RZ, 0xc0, !PT ;  /* 0xfffffffc02027812 */ /* 0x000fe400078ec0ff */
[----:B------:R-:W-:Y:S02]  /*0d20*/  SHF.R.S32.HI R4, RZ, 0x3, R0 ;  /* 0x00000003ff047819 */ /* 0x000fe40000011400 */
[----:B------:R-:W-:Y:S01]  /*0d30*/  LOP3.LUT R0, R0, 0xfffffff8, RZ, 0xc0, !PT ;  /* 0xfffffff800007812 */ /* 0x000fe200078ec0ff */
[----:B------:R-:W-:Y:S01]  /*0d40*/  IMAD.IADD R7, R12, 0x1, -R2 ;  /* 0x000000010c077824 */ /* 0x000fe200078e0a02 */
[----:B------:R-:W-:-:S02]  /*0d50*/  SHF.R.S32.HI R4, RZ, 0x1f, R9 ;  /* 0x0000001fff047819 */ /* 0x000fc40000011409 */
[----:B------:R-:W-:Y:S01]  /*0d60*/  LEA.HI R3, R3, R204, RZ, 0x3 ;  /* 0x000000cc03037211 */ /* 0x000fe200078f18ff */
[----:B------:R-:W-:Y:S01]  /*0d70*/  IMAD.IADD R0, R12, 0x1, -R0 ;  /* 0x000000010c007824 */ /* 0x000fe200078e0a00 */
[----:B------:R-:W-:Y:S01]  /*0d80*/  LEA.HI R4, R4, R9, RZ, 0x3 ;  /* 0x0000000904047211 */ /* 0x000fe200078f18ff */
[----:B------:R-:W-:Y:S01]  /*0d90*/  IMAD.SHL.U32 R2, R9, 0x40, RZ ;  /* 0x0000004009027824 */ /* 0x000fe200078e00ff */
[----:B------:R-:W-:Y:S02]  /*0da0*/  LOP3.LUT R3, R3, 0xfffffff8, RZ, 0xc0, !PT ;  /* 0xfffffff803037812 */ /* 0x000fe400078ec0ff */
[C---:B------:R-:W-:Y:S01]  /*0db0*/  LEA.HI R0, R7.reuse, R7, RZ, 0x1 ;  /* 0x0000000707007211 */ /* 0x040fe200078f08ff */
[----:B------:R-:W-:Y:S02]  /*0dc0*/  IMAD.SHL.U32 R4, R4, 0x40, RZ ;  /* 0x0000004004047824 */ /* 0x000fe400078e00ff */
[----:B------:R-:W-:Y:S01]  /*0dd0*/  IMAD.IADD R10, R204, 0x1, -R3 ;  /* 0x00000001cc0a7824 */ /* 0x000fe200078e0a03 */
[----:B------:R-:W-:Y:S01]  /*0de0*/  LOP3.LUT R0, R0, 0x1ffffffe, RZ, 0xc0, !PT ;  /* 0x1ffffffe00007812 */ /* 0x000fe200078ec0ff */
[C---:B------:R-:W-:Y:S01]  /*0df0*/  IMAD.SHL.U32 R16, R7.reuse, 0x8, RZ ;  /* 0x0000000807107824 */ /* 0x040fe200078e00ff */
[----:B------:R-:W-:Y:S01]  /*0e00*/  LOP3.LUT R3, R2, 0x1c0, RZ, 0xc0, !PT ;  /* 0x000001c002037812 */ /* 0x000fe200078ec0ff */
[C---:B------:R-:W-:Y:S01]  /*0e10*/  IMAD.SHL.U32 R22, R7.reuse, 0x4, RZ ;  /* 0x0000000407167824 */ /* 0x040fe200078e00ff */
[----:B------:R-:W-:Y:S01]  /*0e20*/  LOP3.LUT R4, R4, 0xfffffe00, RZ, 0xc0, !PT ;  /* 0xfffffe0004047812 */ /* 0x000fe200078ec0ff */
[----:B------:R-:W-:Y:S01]  /*0e30*/  IMAD.IADD R0, R7, 0x1, -R0 ;  /* 0x0000000107007824 */ /* 0x000fe200078e0a00 */
[----:B------:R-:W-:Y:S01]  /*0e40*/  SHF.R.U32.HI R7, RZ, 0x3, R3 ;  /* 0x00000003ff077819 */ /* 0x000fe20000011603 */
[----:B------:R-:W-:Y:S01]  /*0e50*/  STL [R1+0x78], R6 ;  /* 0x0000780601007387 */ /* 0x000fe20000100800 */
[----:B------:R-:W-:-:S02]  /*0e60*/  LOP3.LUT R3, R3, 0x38, R16, 0xf8, !PT ;  /* 0x0000003803037812 */ /* 0x000fc400078ef810 */
[----:B------:R-:W-:Y:S01]  /*0e70*/  LOP3.LUT R8, R8, 0x7ffffffc, RZ, 0xc0, !PT ;  /* 0x7ffffffc08087812 */ /* 0x000fe200078ec0ff */
[----:B------:R-:W-:Y:S04]  /*0e80*/  STL [R1+0x68], RZ ;  /* 0x000068ff01007387 */ /* 0x000fe80000100800 */
[----:B------:R-:W-:Y:S04]  /*0e90*/  STL [R1+0x70], R10 ;  /* 0x0000700a01007387 */ /* 0x000fe80000100800 */
[----:B------:R0:W-:Y:S01]  /*0ea0*/  STL [R1+0x58], R4 ;  /* 0x0000580401007387 */ /* 0x0001e20000100800 */
[----:B------:R-:W-:-:S02]  /*0eb0*/  IMAD.SHL.U32 R5, R5, 0x8, RZ ;  /* 0x0000000805057824 */ /* 0x000fc400078e00ff */
[----:B------:R-:W-:Y:S01]  /*0ec0*/  IMAD R0, R0, 0x8, R6 ;  /* 0x0000000800007824 */ /* 0x000fe200078e0206 */
[----:B0-----:R-:W-:Y:S01]  /*0ed0*/  LOP3.LUT R4, R4, R3, R7, 0xf6, !PT ;  /* 0x0000000304047212 */ /* 0x001fe200078ef607 */
[----:B------:R-:W-:-:S04]  /*0ee0*/  IMAD.IADD R7, R11, 0x1, -R8 ;  /* 0x000000010b077824 */ /* 0x000fc800078e0a08 */
[----:B------:R-:W-:Y:S01]  /*0ef0*/  IMAD R3, R4, 0x2, R19 ;  /* 0x0000000204037824 */ /* 0x000fe200078e0213 */
[----:B------:R0:W-:Y:S04]  /*0f00*/  STL [R1+0x7c], R7 ;  /* 0x00007c0701007387 */ /* 0x0001e80000100800 */
[----:B------:R0:W-:Y:S04]  /*0f10*/  STL [R1+0x84], R5 ;  /* 0x0000840501007387 */ /* 0x0001e80000100800 */
[----:B------:R0:W-:Y:S04]  /*0f20*/  STL [R1+0x80], R0 ;  /* 0x0000800001007387 */ /* 0x0001e80000100800 */
[----:B------:R0:W-:Y:S01]  /*0f30*/  STL [R1+0x74], R3 ;  /* 0x0000740301007387 */ /* 0x0001e20000100800 */
[----:B------:R-:W-:-:S02]  /*0f40*/  VIADD R2, R16, 0x20 ;  /* 0x0000002010027836 */ /* 0x000fc40000000000 */
[C---:B------:R-:W-:Y:S02]  /*0f50*/  VIADD R213, R16.reuse, 0x40 ;  /* 0x0000004010d57836 */ /* 0x040fe40000000000 */
[C---:B------:R-:W-:Y:S02]  /*0f60*/  VIADD R212, R16.reuse, 0x60 ;  /* 0x0000006010d47836 */ /* 0x040fe40000000000 */
[C---:B------:R-:W-:Y:S02]  /*0f70*/  VIADD R211, R16.reuse, 0x80 ;  /* 0x0000008010d37836 */ /* 0x040fe40000000000 */
[C---:B------:R-:W-:Y:S02]  /*0f80*/  VIADD R210, R16.reuse, 0xa0 ;  /* 0x000000a010d27836 */ /* 0x040fe40000000000 */
[C---:B------:R-:W-:Y:S02]  /*0f90*/  VIADD R215, R16.reuse, 0xc0 ;  /* 0x000000c010d77836 */ /* 0x040fe40000000000 */
[----:B------:R-:W-:Y:S01]  /*0fa0*/  VIADD R214, R16, 0xe0 ;  /* 0x000000e010d67836 */ /* 0x000fe20000000000 */
[----:B------:R-:W-:Y:S01]  /*0fb0*/  SHF.R.S32.HI R17, RZ, 0x1f, R16 ;  /* 0x0000001fff117819 */ /* 0x000fe20000011410 */
[----:B------:R-:W-:Y:S01]  /*0fc0*/  IMAD.MOV.U32 R18, RZ, RZ, RZ ;  /* 0x000000ffff127224 */ /* 0x000fe200078e00ff */
[----:B------:R-:W-:Y:S01]  /*0fd0*/  SHF.R.S32.HI R206, RZ, 0x1f, R2 ;  /* 0x0000001fffce7819 */ /* 0x000fe20000011402 */
[----:B------:R-:W-:Y:S01]  /*0fe0*/  IMAD.MOV.U32 R207, RZ, RZ, RZ ;  /* 0x000000ffffcf7224 */ /* 0x000fe200078e00ff */
[----:B------:R-:W-:Y:S01]  /*0ff0*/  SHF.R.S32.HI R222, RZ, 0x1f, R213 ;  /* 0x0000001fffde7819 */ /* 0x000fe200000114d5 */
[----:B------:R-:W-:Y:S01]  /*1000*/  IMAD.MOV.U32 R216, RZ, RZ, RZ ;  /* 0x000000ffffd87224 */ /* 0x000fe200078e00ff */
[----:B------:R-:W-:Y:S01]  /*1010*/  SHF.R.S32.HI R221, RZ, 0x1f, R212 ;  /* 0x0000001fffdd7819 */ /* 0x000fe200000114d4 */
[----:B------:R-:W-:Y:S01]  /*1020*/  IMAD.MOV.U32 R205, RZ, RZ, RZ ;  /* 0x000000ffffcd7224 */ /* 0x000fe200078e00ff */
[----:B------:R-:W-:Y:S01]  /*1030*/  SHF.R.S32.HI R220, RZ, 0x1f, R211 ;  /* 0x0000001fffdc7819 */ /* 0x000fe200000114d3 */
[----:B------:R-:W-:Y:S01]  /*1040*/  VIADD R208, R22, 0x10 ;  /* 0x0000001016d07836 */ /* 0x000fe20000000000 */
[----:B------:R-:W-:-:S02]  /*1050*/  SHF.R.S32.HI R219, RZ, 0x1f, R210 ;  /* 0x0000001fffdb7819 */ /* 0x000fc400000114d2 */
[----:B------:R-:W-:Y:S02]  /*1060*/  SHF.R.S32.HI R218, RZ, 0x1f, R215 ;  /* 0x0000001fffda7819 */ /* 0x000fe400000114d7 */
[----:B------:R-:W-:Y:S02]  /*1070*/  SHF.R.S32.HI R217, RZ, 0x1f, R214 ;  /* 0x0000001fffd97819 */ /* 0x000fe400000114d6 */
[----:B0-2---:R-:W-:-:S07]  /*1080*/  LOP3.LUT R209, R13, 0x1, RZ, 0xfc, !PT ;  /* 0x000000010dd17812 */ /* 0x005fce00078efcff */
.L_x_1533:
[----:B0-----:R-:W0:Y:S02]  /*1090*/  LDC.64 R4, c[0x0][0xd88] ;  /* 0x00036200ff047b82 */ /* 0x001e240000000a00 */
[----:B0-----:R-:W-:-:S05]  /*10a0*/  IMAD.WIDE R4, R35, 0x4, R4 ;  /* 0x0000000423047825 */ /* 0x001fca00078e0204 */
[----:B--2---:R-:W2:Y:S01]  /*10b0*/  LDG.E R3, desc[UR60][R4.64] ;  /* 0x0000003c04037981 */ /* 0x004ea2000c1e1900 */
        /* <DEDUP_REMOVED lines=10> */
[----:B---3--:R-:W-:-:S08]  /*1160*/  IMAD.SHL.U32 R32, R3, 0x4, RZ ;  /* 0x0000000403207824 */ /* 0x008fd000078e00ff */
[C---:B------:R-:W-:Y:S01]  /*1170*/  @P1 LEA R6, P2, R3.reuse, UR4, 0x2 ;  /* 0x0000000403061c11 */ /* 0x040fe2000f8410ff */
[----:B------:R0:W-:Y:S01]  /*1180*/  STL [R1+0x5c], R3 ;  /* 0x00005c0301007387 */ /* 0x0001e20000100800 */
[C-C-:B------:R-:W-:Y:S02]  /*1190*/  SHF.L.U64.HI R35, R3.reuse, 0x2, R0.reuse ;  /* 0x0000000203237819 */ /* 0x140fe40000010200 */
[----:B------:R-:W-:Y:S01]  /*11a0*/  @P1 LEA.HI.X R7, R3, UR5, R0, 0x2, P2 ;  /* 0x0000000503071c11 */ /* 0x000fe200090f1400 */
[----:B------:R-:W-:Y:S01]  /*11b0*/  IMAD.MOV.U32 R0, RZ, RZ, RZ ;  /* 0x000000ffff007224 */ /* 0x000fe200078e00ff */
[----:B------:R-:W-:Y:S02]  /*11c0*/  ISETP.NE.U32.AND P2, PT, RZ, UR8, PT ;  /* 0x00000008ff007c0c */ /* 0x000fe4000bf45070 */
[----:B------:R-:W-:Y:S02]  /*11d0*/  IADD3 R8, P3, R32, UR6, RZ ;  /* 0x0000000620087c10 */ /* 0x000fe4000ff7e0ff */
[----:B------:R-:W-:Y:S01]  /*11e0*/  ISETP.NE.AND.EX P2, PT, RZ, UR9, PT, P2 ;  /* 0x00000009ff007c0c */ /* 0x000fe2000bf45320 */
[----:B------:R0:W5:Y:S01]  /*11f0*/  @P1 LDG.E R0, desc[UR60][R6.64] ;  /* 0x0000003c06001981 */ /* 0x000162000c1e1900 */
[----:B------:R-:W-:Y:S01]  /*1200*/  ULDC UR4, c[0x0][0x288] ;  /* 0x0000a20000047ab9 */ /* 0x000fe20000000800 */
[----:B------:R-:W-:Y:S01]  /*1210*/  IADD3.X R9, R35, UR7, RZ, P3, !PT ;  /* 0x0000000723097c10 */ /* 0x000fe20009ffe4ff */
[----:B------:R-:W-:Y:S01]  /*1220*/  IMAD.U32 R90, RZ, RZ, UR4 ;  /* 0x00000004ff5a7e24 */ /* 0x000fe2000f8e00ff */
[----:B------:R-:W-:-:S03]  /*1230*/  ULDC.64 UR4, c[0x0][0x418] ;  /* 0x0001060000047ab9 */ /* 0x000fc60000000a00 */
[----:B------:R0:W5:Y:S05]  /*1240*/  @P0 LDG.E R88, desc[UR60][R8.64] ;  /* 0x0000003c08580981 */ /* 0x00016a000c1e1900 */
[----:B------:R-:W-:-:S04]  /*1250*/  @P2 IADD3 R4, P1, R32, UR8, RZ ;  /* 0x0000000820042c10 */ /* 0x000fc8000ff3e0ff */
[----:B------:R-:W-:-:S05]  /*1260*/  @P2 IADD3.X R5, R35, UR9, RZ, P1, !PT ;  /* 0x0000000923052c10 */ /* 0x000fca0008ffe4ff */
[----:B------:R0:W5:Y:S01]  /*1270*/  @P2 LDG.E R90, desc[UR60][R4.64] ;  /* 0x0000003c045a2981 */ /* 0x000162000c1e1900 */
[----:B------:R-:W-:-:S03]  /*1280*/  UISETP.NE.U32.AND UP0, UPT, UR4, URZ, UPT ;  /* 0x0000003f0400728c */ /* 0x000fc6000bf05070 */
[----:B------:R-:W-:Y:S01]  /*1290*/  ULDC UR4, c[0x0][0x424] ;  /* 0x0001090000047ab9 */ /* 0x000fe20000000800 */
[----:B------:R-:W-:-:S03]  /*12a0*/  UISETP.NE.AND.EX UP0, UPT, UR5, URZ, UPT, UP0 ;  /* 0x0000003f0500728c */ /* 0x000fc6000bf05300 */
[----:B------:R-:W-:Y:S01]  /*12b0*/  ULDC UR5, c[0x0][0x2f0] ;  /* 0x0000bc0000057ab9 */ /* 0x000fe20000000800 */
[----:B------:R-:W-:-:S04]  /*12c0*/  USEL UR4, UR4, 0x1, UP0 ;  /* 0x0000000104047887 */ /* 0x000fc80008000000 */
[----:B------:R-:W-:-:S03]  /*12d0*/  UIMAD UR4, UR4, UR5, URZ ;  /* 0x00000005040472a4 */ /* 0x000fc6000f8e023f */
[----:B------:R-:W-:Y:S02]  /*12e0*/  ULDC UR5, c[0x0][0x348] ;  /* 0x0000d20000057ab9 */ /* 0x000fe40000000800 */
[----:B----4-:R-:W-:Y:S02]  /*12f0*/  IMAD.U32 R30, RZ, RZ, UR5 ;  /* 0x00000005ff1e7e24 */ /* 0x010fe4000f8e00ff */
[----:B------:R-:W-:Y:S02]  /*1300*/  IMAD.U32 R31, RZ, RZ, UR4 ;  /* 0x00000004ff1f7e24 */ /* 0x000fe4000f8e00ff */
[----:B------:R-:W-:Y:S01]  /*1310*/  IMAD.MOV.U32 R29, RZ, RZ, R3 ;  /* 0x000000ffff1d7224 */ /* 0x000fe200078e0003 */
[----:B01----:R-:W-:Y:S06]  /*1320*/  @P2 BRA `(.L_x_1391) ;  /* 0x0000000000242947 */ /* 0x003fec0003800000 */
        /* <DEDUP_REMOVED lines=9> */
.L_x_1391:
        /* <DEDUP_REMOVED lines=10> */
.L_x_1392:
[----:B------:R-:W-:Y:S05]  /*1460*/  @!P0 BRA `(.L_x_1393) ;  /* 0x00000000000c8947 */ /* 0x000fea0003800000 */
[----:B------:R-:W2:Y:S04]  /*1470*/  LDG.E R4, desc[UR60][R8.64] ;  /* 0x0000003c08047981 */ /* 0x000ea8000c1e1900 */
[----:B------:R-:W2:Y:S02]  /*1480*/  LDG.E R31, desc[UR60][R8.64+0x4] ;  /* 0x0000043c081f7981 */ /* 0x000ea4000c1e1900 */
[----:B--2---:R-:W-:-:S07]  /*1490*/  IMAD.IADD R31, R31, 0x1, -R4 ;  /* 0x000000011f1f7824 */ /* 0x004fce00078e0a04 */
.L_x_1393:
        /* <DEDUP_REMOVED lines=56> */
.L_x_1396:
[----:B------:R-:W-:Y:S05]  /*1820*/  BSYNC B6 ;  /* 0x0000000000067941 */ /* 0x000fea0003800000 */
.L_x_1395:
        /* <DEDUP_REMOVED lines=20> */
.L_x_1398:
[----:B------:R-:W-:Y:S05]  /*1970*/  BSYNC B6 ;  /* 0x0000000000067941 */ /* 0x000fea0003800000 */
.L_x_1397:
[----:B------:R-:W-:Y:S01]  /*1980*/  ULDC.64 UR4, c[0x0][0xaf0] ;  /* 0x0002bc0000047ab9 */ /* 0x000fe20000000a00 */
[----:B------:R-:W2:Y:S01]  /*1990*/  LDL R36, [R1+0x70] ;  /* 0x0000700001247983 */ /* 0x000ea20000100800 */
[----:B------:R-:W-:Y:S01]  /*19a0*/  ISETP.NE.U32.AND P0, PT, RZ, UR4, PT ;  /* 0x00000004ff007c0c */ /* 0x000fe2000bf05070 */
[----:B------:R-:W0:Y:S03]  /*19b0*/  LDC.64 R66, c[0x0][0x408] ;  /* 0x00010200ff427b82 */ /* 0x000e260000000a00 */
[----:B------:R-:W-:-:S05]  /*19c0*/  ISETP.NE.AND.EX P0, PT, RZ, UR5, PT, P0 ;  /* 0x00000005ff007c0c */ /* 0x000fca000bf05300 */
[----:B------:R-:W1:Y:S08]  /*19d0*/  LDC.64 R60, c[0x0][0x3f8] ;  /* 0x0000fe00ff3c7b82 */ /* 0x000e700000000a00 */
[----:B------:R-:W-:Y:S01]  /*19e0*/  @P0 IADD3 R4, P1, R32, UR4, RZ ;  /* 0x0000000420040c10 */ /* 0x000fe2000ff3e0ff */
[----:B------:R-:W-:Y:S01]  /*19f0*/  ULDC UR4, c[0x0][0x320] ;  /* 0x0000c80000047ab9 */ /* 0x000fe20000000800 */
[----:B------:R-:W3:Y:S02]  /*1a00*/  LDC R89, c[0x0][0x3f4] ;  /* 0x0000fd00ff597b82 */ /* 0x000ee40000000800 */
[----:B------:R-:W-:-:S02]  /*1a10*/  @P0 IADD3.X R5, R35, UR5, RZ, P1, !PT ;  /* 0x0000000523050c10 */ /* 0x000fc40008ffe4ff */
[----:B------:R-:W-:-:S03]  /*1a20*/  ISETP.GE.AND P1, PT, R2, UR4, PT ;  /* 0x0000000402007c0c */ /* 0x000fc6000bf26270 */
[----:B------:R4:W2:Y:S01]  /*1a30*/  @P0 LDG.E R29, desc[UR60][R4.64] ;  /* 0x0000003c041d0981 */ /* 0x0008a2000c1e1900 */
[----:B------:R-:W-:Y:S01]  /*1a40*/  SEL R3, RZ, 0xffffffff, P1 ;  /* 0xffffffffff037807 */ /* 0x000fe20000800000 */
[--C-:B0-----:R-:W-:Y:S01]  /*1a50*/  IMAD.WIDE.U32 R10, R204, R66, R16.reuse ;  /* 0x00000042cc0a7225 */ /* 0x101fe200078e0010 */
[----:B------:R-:W-:Y:S01]  /*1a60*/  ISETP.GE.AND P0, PT, R16, UR4, PT ;  /* 0x0000000410007c0c */ /* 0x000fe2000bf06270 */
[----:B------:R-:W0:Y:S01]  /*1a70*/  S2R R21, SR_TID.X ;  /* 0x0000000000157919 */ /* 0x000e220000002100 */
[----:B------:R-:W-:Y:S01]  /*1a80*/  ISETP.GE.AND P1, PT, R212, UR4, PT ;  /* 0x00000004d4007c0c */ /* 0x000fe2000bf26270 */
[----:B------:R-:W-:Y:S01]  /*1a90*/  IMAD.SHL.U32 R3, R3, 0x2, RZ ;  /* 0x0000000203037824 */ /* 0x000fe200078e00ff */
[----:B------:R-:W-:Y:S01]  /*1aa0*/  SEL R0, RZ, 0x1, P0 ;  /* 0x00000001ff007807 */ /* 0x000fe20000000000 */
[----:B------:R-:W3:Y:S01]  /*1ab0*/  S2R R20, SR_TID.X ;  /* 0x0000000000147919 */ /* 0x000ee20000002100 */
[----:B------:R-:W-:Y:S01]  /*1ac0*/  ISETP.GE.AND P0, PT, R213, UR4, PT ;  /* 0x00000004d5007c0c */ /* 0x000fe2000bf06270 */
[----:B-1----:R-:W-:Y:S01]  /*1ad0*/  IMAD.WIDE.U32 R8, R204, R60, R16 ;  /* 0x0000003ccc087225 */ /* 0x002fe200078e0010 */
[----:B------:R-:W-:-:S02]  /*1ae0*/  LOP3.LUT R0, R3, 0x2, R0, 0xe2, !PT ;  /* 0x0000000203007812 */ /* 0x000fc400078ee200 */
[----:B------:R-:W-:Y:S02]  /*1af0*/  SEL R3, RZ, 0x4, P0 ;  /* 0x00000004ff037807 */ /* 0x000fe40000000000 */
[----:B------:R-:W-:Y:S02]  /*1b00*/  SHF.R.S32.HI R7, RZ, 0x1f, R204 ;  /* 0x0000001fff077819 */ /* 0x000fe400000114cc */
[----:B------:R-:W-:Y:S01]  /*1b10*/  SHF.R.S32.HI R23, RZ, 0x1f, R22 ;  /* 0x0000001fff177819 */ /* 0x000fe20000011416 */
[----:B------:R-:W-:Y:S01]  /*1b20*/  IMAD.MOV.U32 R78, RZ, RZ, 0x20 ;  /* 0x00000020ff4e7424 */ /* 0x000fe200078e00ff */
[----:B----4-:R-:W-:Y:S01]  /*1b30*/  SEL R4, RZ, 0x8, P1 ;  /* 0x00000008ff047807 */ /* 0x010fe20000800000 */
[----:B------:R-:W-:Y:S01]  /*1b40*/  IMAD.IADD R88, R88, 0x1, R31 ;  /* 0x0000000158587824 */ /* 0x000fe200078e021f */
[----:B------:R-:W-:Y:S01]  /*1b50*/  ISETP.GE.AND P0, PT, R211, UR4, PT ;  /* 0x00000004d3007c0c */ /* 0x000fe2000bf06270 */
[----:B------:R-:W-:Y:S01]  /*1b60*/  IMAD.SHL.U32 R83, R66, 0x40, RZ ;  /* 0x0000004042537824 */ /* 0x000fe200078e00ff */
[----:B------:R-:W-:Y:S01]  /*1b70*/  ISETP.GE.AND P1, PT, R210, UR4, PT ;  /* 0x00000004d2007c0c */ /* 0x000fe2000bf26270 */
[----:B------:R-:W-:Y:S01]  /*1b80*/  IMAD R77, R61, 0x60, RZ ;  /* 0x000000603d4d7824 */ /* 0x000fe200078e02ff */
[----:B------:R-:W-:Y:S01]  /*1b90*/  LOP3.LUT R0, R4, R0, R3, 0xfe, !PT ;  /* 0x0000000004007212 */ /* 0x000fe200078efe03 */
[----:B------:R-:W-:Y:S01]  /*1ba0*/  IMAD.SHL.U32 R85, R60, 0x40, RZ ;  /* 0x000000403c557824 */ /* 0x000fe200078e00ff */
[----:B------:R-:W-:-:S02]  /*1bb0*/  SEL R3, RZ, 0x10, P0 ;  /* 0x00000010ff037807 */ /* 0x000fc40000000000 */
[----:B------:R-:W-:Y:S02]  /*1bc0*/  SEL R4, RZ, 0x20, P1 ;  /* 0x00000020ff047807 */ /* 0x000fe40000800000 */
[----:B------:R-:W-:Y:S02]  /*1bd0*/  ISETP.GE.AND P0, PT, R215, UR4, PT ;  /* 0x00000004d7007c0c */ /* 0x000fe4000bf06270 */
[----:B------:R-:W-:Y:S02]  /*1be0*/  ISETP.GE.AND P1, PT, R214, UR4, PT ;  /* 0x00000004d6007c0c */ /* 0x000fe4000bf26270 */
[----:B------:R-:W-:Y:S01]  /*1bf0*/  LOP3.LUT R0, R4, R0, R3, 0xfe, !PT ;  /* 0x0000000004007212 */ /* 0x000fe200078efe03 */
[----:B------:R-:W-:Y:S01]  /*1c00*/  IMAD R4, R7, R60, RZ ;  /* 0x0000003c07047224 */ /* 0x000fe200078e02ff */
[----:B------:R-:W-:Y:S02]  /*1c10*/  SEL R87, RZ, 0x40, P0 ;  /* 0x00000040ff577807 */ /* 0x000fe40000000000 */
[----:B------:R-:W-:Y:S01]  /*1c20*/  SEL R3, RZ, 0x7fff80, P1 ;  /* 0x007fff80ff037807 */ /* 0x000fe20000800000 */
[----:B0-----:R-:W-:Y:S01]  /*1c30*/  VIADD R37, R21, 0xffffff80 ;  /* 0xffffff8015257836 */ /* 0x001fe20000000000 */
[----:B---3--:R-:W-:Y:S01]  /*1c40*/  ISETP.GE.AND P0, PT, R16, R89, PT ;  /* 0x000000591000720c */ /* 0x008fe20003f06270 */
[C---:B------:R-:W-:Y:S01]  /*1c50*/  IMAD R13, R204.reuse, R61, R4 ;  /* 0x0000003dcc0d7224 */ /* 0x040fe200078e0204 */
[----:B------:R-:W-:Y:S01]  /*1c60*/  LOP3.LUT R87, R3, R0, R87, 0xfe, !PT ;  /* 0x0000000003577212 */ /* 0x000fe200078efe57 */
[-C--:B------:R-:W-:Y:S01]  /*1c70*/  IMAD R0, R7, R66.reuse, RZ ;  /* 0x0000004207007224 */ /* 0x080fe200078e02ff */
[----:B------:R-:W-:Y:S01]  /*1c80*/  SHF.R.U32.HI R21, RZ, 0x7, R20 ;  /* 0x00000007ff157819 */ /* 0x000fe20000011614 */
[----:B------:R-:W-:Y:S01]  /*1c90*/  IMAD.WIDE.U32 R6, R204, R66, R22 ;  /* 0x00000042cc067225 */ /* 0x000fe200078e0016 */
[----:B------:R-:W-:-:S02]  /*1ca0*/  SEL R3, R89, RZ, P0 ;  /* 0x000000ff59037207 */ /* 0x000fc40000000000 */
[----:B------:R-:W-:Y:S01]  /*1cb0*/  SHF.L.U64.HI R84, R66, 0x6, R67 ;  /* 0x0000000642547819 */ /* 0x000fe20000010243 */
[C---:B------:R-:W-:Y:S01]  /*1cc0*/  IMAD R15, R204.reuse, R67, R0 ;  /* 0x00000043cc0f7224 */ /* 0x040fe200078e0200 */
[----:B------:R-:W-:Y:S01]  /*1cd0*/  ISETP.NE.AND P6, PT, R21, 0x1, PT ;  /* 0x000000011500780c */ /* 0x000fe20003fc5270 */
[----:B------:R-:W-:Y:S01]  /*1ce0*/  IMAD.WIDE.U32 R4, R204, R60, R22 ;  /* 0x0000003ccc047225 */ /* 0x000fe200078e0016 */
[----:B------:R-:W-:-:S03]  /*1cf0*/  SHF.L.U64.HI R86, R60, 0x6, R61 ;  /* 0x000000063c567819 */ /* 0x000fc6000001023d */
[----:B------:R-:W-:Y:S02]  /*1d00*/  IMAD.IADD R7, R7, 0x1, R15 ;  /* 0x0000000107077824 */ /* 0x000fe400078e020f */
[----:B------:R-:W-:Y:S02]  /*1d10*/  IMAD.IADD R5, R5, 0x1, R13 ;  /* 0x0000000105057824 */ /* 0x000fe400078e020d */
[----:B-----5:R-:W-:Y:S02]  /*1d20*/  IMAD.WIDE.U32 R62, R28, R66, R6 ;  /* 0x000000421c3e7225 */ /* 0x020fe400078e0006 */
[----:B------:R-:W3:Y:S02]  /*1d30*/  LDL R6, [R1+0x58] ;  /* 0x0000580001067983 */ /* 0x000ee40000100800 */
[----:B------:R-:W-:Y:S02]  /*1d40*/  VIADD R91, R21, 0x8 ;  /* 0x00000008155b7836 */ /* 0x000fe40000000000 */
[----:B------:R-:W-:-:S02]  /*1d50*/  IMAD.IADD R3, R16, 0x1, R3 ;  /* 0x0000000110037824 */ /* 0x000fc400078e0203 */
[C---:B------:R-:W-:Y:S02]  /*1d60*/  VIADD R21, R204.reuse, 0x40 ;  /* 0x00000040cc157836 */ /* 0x040fe40000000000 */
[----:B------:R-:W-:Y:S01]  /*1d70*/  VIADD R7, R204, 0x40 ;  /* 0x00000040cc077836 */ /* 0x000fe20000000000 */
[----:B------:R-:W-:Y:S05]  /*1d80*/  @!P6 WARPSYNC.ALL ;  /* 0x000000000000e948 */ /* 0x000fea0003800000 */
[----:B------:R-:W-:Y:S01]  /*1d90*/  IMAD.WIDE.U32 R52, R28, R60, R4 ;  /* 0x0000003c1c347225 */ /* 0x000fe200078e0004 */
[----:B------:R-:W-:Y:S01]  /*1da0*/  SHF.R.S32.HI R0, RZ, 0x1f, R3 ;  /* 0x0000001fff007819 */ /* 0x000fe20000011403 */
[----:B------:R-:W-:-:S02]  /*1db0*/  ULDC UR4, c[0x0][0x2f4] ;  /* 0x0000bd0000047ab9 */ /* 0x000fc40000000800 */
[----:B------:R-:W-:Y:S01]  /*1dc0*/  IMAD.SHL.U32 R21, R21, 0x40, RZ ;  /* 0x0000004015157824 */ /* 0x000fe200078e00ff */
[----:B------:R-:W-:Y:S01]  /*1dd0*/  LEA.HI R3, R0, R3, RZ, 0x3 ;  /* 0x0000000300037211 */ /* 0x000fe200078f18ff */
[----:B------:R-:W-:Y:S02]  /*1de0*/  IMAD.SHL.U32 R7, R7, 0x40, RZ ;  /* 0x0000004007077824 */ /* 0x000fe400078e00ff */
[----:B------:R-:W-:Y:S01]  /*1df0*/  IMAD.IADD R9, R13, 0x1, R9 ;  /* 0x000000010d097824 */ /* 0x000fe200078e0209 */
[----:B------:R-:W-:Y:S01]  /*1e00*/  SHF.R.S32.HI R13, RZ, 0x1f, R28 ;  /* 0x0000001fff0d7819 */ /* 0x000fe2000001141c */
[----:B------:R-:W-:Y:S01]  /*1e10*/  IMAD.IADD R11, R15, 0x1, R11 ;  /* 0x000000010f0b7824 */ /* 0x000fe200078e020b */
[----:B------:R-:W-:Y:S01]  /*1e20*/  LOP3.LUT R21, R21, 0x1c0, RZ, 0xc0, !PT ;  /* 0x000001c015157812 */ /* 0x000fe200078ec0ff */
[-C--:B------:R-:W-:Y:S01]  /*1e30*/  IMAD.WIDE.U32 R54, R28, R60.reuse, R8 ;  /* 0x0000003c1c367225 */ /* 0x080fe200078e0008 */
[----:B------:R-:W-:Y:S02]  /*1e40*/  LOP3.LUT R7, R7, 0x1c0, RZ, 0xc0, !PT ;  /* 0x000001c007077812 */ /* 0x000fe400078ec0ff */
[----:B------:R-:W-:Y:S01]  /*1e50*/  LOP3.LUT R0, R21, 0x38, R3, 0xf8, !PT ;  /* 0x0000003815007812 */ /* 0x000fe200078ef803 */
[C---:B------:R-:W-:Y:S01]  /*1e60*/  IMAD R12, R13.reuse, R60, RZ ;  /* 0x0000003c0d0c7224 */ /* 0x040fe200078e02ff */
[----:B------:R-:W-:Y:S01]  /*1e70*/  SHF.R.U32.HI R7, RZ, 0x3, R7 ;  /* 0x00000003ff077819 */ /* 0x000fe20000011607 */
[----:B------:R-:W-:Y:S01]  /*1e80*/  IMAD R13, R13, R66, RZ ;  /* 0x000000420d0d7224 */ /* 0x000fe200078e02ff */
[----:B------:R-:W-:Y:S01]  /*1e90*/  PRMT R4, R87, 0x8880, RZ ;  /* 0x0000888057047816 */ /* 0x000fe200000000ff */
[----:B------:R-:W-:Y:S01]  /*1ea0*/  IMAD R9, R67, 0x60, RZ ;  /* 0x0000006043097824 */ /* 0x000fe200078e02ff */
[----:B------:R-:W-:Y:S01]  /*1eb0*/  LOP3.LUT R0, R0, R7, RZ, 0x3c, !PT ;  /* 0x0000000700007212 */ /* 0x000fe200078e3cff */
[----:B------:R-:W-:-:S02]  /*1ec0*/  IMAD R13, R28, R67, R13 ;  /* 0x000000431c0d7224 */ /* 0x000fc400078e020d */
[----:B------:R-:W-:Y:S01]  /*1ed0*/  IMAD.WIDE.U32 R64, R28, R66, R10 ;  /* 0x000000421c407225 */ /* 0x000fe200078e000a */
[----:B------:R-:W-:-:S03]  /*1ee0*/  LOP3.LUT R68, R3, 0xfffffff8, RZ, 0xc0, !PT ;  /* 0xfffffff803447812 */ /* 0x000fc600078ec0ff */
[----:B------:R-:W-:Y:S01]  /*1ef0*/  IMAD.WIDE.U32 R66, R66, 0x60, RZ ;  /* 0x0000006042427825 */ /* 0x000fe200078e00ff */
[----:B------:R-:W-:-:S03]  /*1f00*/  ISETP.GE.AND P2, PT, R2, UR4, PT ;  /* 0x0000000402007c0c */ /* 0x000fc6000bf46270 */
[----:B------:R-:W-:Y:S02]  /*1f10*/  IMAD R15, R28, R61, R12 ;  /* 0x0000003d1c0f7224 */ /* 0x000fe400078e020c */
[----:B------:R-:W-:Y:S01]  /*1f20*/  IMAD.WIDE.U32 R60, R60, 0x60, RZ ;  /* 0x000000603c3c7825 */ /* 0x000fe200078e00ff */
[----:B------:R-:W-:-:S03]  /*1f30*/  SHF.R.S32.HI R69, RZ, 0x3, R3 ;  /* 0x00000003ff457819 */ /* 0x000fc60000011403 */
[----:B------:R-:W-:Y:S01]  /*1f40*/  IMAD.IADD R76, R67, 0x1, R9 ;  /* 0x00000001434c7824 */ /* 0x000fe200078e0209 */
[----:B------:R-:W-:Y:S01]  /*1f50*/  SHF.R.S32.HI R81, RZ, 0x1f, R34 ;  /* 0x0000001fff517819 */ /* 0x000fe20000011422 */
[----:B------:R-:W-:Y:S01]  /*1f60*/  IMAD.SHL.U32 R89, R89, 0x2, RZ ;  /* 0x0000000259597824 */ /* 0x000fe200078e00ff */
[----:B------:R-:W-:Y:S01]  /*1f70*/  SHF.R.S32.HI R32, RZ, 0x1f, R68 ;  /* 0x0000001fff207819 */ /* 0x000fe20000011444 */
[----:B------:R-:W-:Y:S02]  /*1f80*/  IMAD.IADD R77, R61, 0x1, R77 ;  /* 0x000000013d4d7824 */ /* 0x000fe400078e024d */
[----:B------:R-:W-:Y:S02]  /*1f90*/  IMAD.IADD R73, R53, 0x1, R15 ;  /* 0x0000000135497824 */ /* 0x000fe400078e020f */
[----:B------:R-:W-:Y:S02]  /*1fa0*/  IMAD.IADD R72, R15, 0x1, R55 ;  /* 0x000000010f487824 */ /* 0x000fe400078e0237 */
[----:B------:R-:W-:-:S02]  /*1fb0*/  IMAD.IADD R71, R63, 0x1, R13 ;  /* 0x000000013f477824 */ /* 0x000fc400078e020d */
[----:B------:R-:W-:Y:S02]  /*1fc0*/  IMAD.IADD R70, R13, 0x1, R65 ;  /* 0x000000010d467824 */ /* 0x000fe400078e0241 */
[C---:B--2---:R-:W-:Y:S01]  /*1fd0*/  IMAD.SHL.U32 R82, R36.reuse, 0x40, RZ ;  /* 0x0000004024527824 */ /* 0x044fe200078e00ff */
[----:B------:R-:W-:Y:S01]  /*1fe0*/  @!P6 BAR.SYNC.DEFER_BLOCKING 0x9, 0x100 ;  /* 0x024400000000eb1d */ /* 0x000fe20000010000 */
[----:B------:R-:W-:Y:S02]  /*1ff0*/  LOP3.LUT P1, RZ, R36, 0x4, RZ, 0xc0, !PT ;  /* 0x0000000424ff7812 */ /* 0x000fe4000782c0ff */
[----:B------:R-:W-:Y:S02]  /*2000*/  SHF.R.S32.HI R36, RZ, 0x1f, R37 ;  /* 0x0000001fff247819 */ /* 0x000fe40000011425 */
[----:B------:R-:W-:Y:S02]  /*2010*/  LOP3.LUT R82, R82, 0x1c0, RZ, 0xc0, !PT ;  /* 0x000001c052527812 */ /* 0x000fe400078ec0ff */
[----:B------:R-:W-:-:S04]  /*2020*/  LEA.HI R36, R36, R37, RZ, 0x2 ;  /* 0x0000002524247211 */ /* 0x000fc800078f10ff */
[----:B------:R-:W-:-:S05]  /*2030*/  LOP3.LUT R36, R36, 0xfffffffc, RZ, 0xc0, !PT ;  /* 0xfffffffc24247812 */ /* 0x000fca00078ec0ff */
[----:B------:R-:W-:-:S04]  /*2040*/  IMAD.IADD R36, R37, 0x1, -R36 ;  /* 0x0000000125247824 */ /* 0x000fc800078e0a24 */
[----:B------:R-:W-:Y:S02]  /*2050*/  IMAD R79, R36, 0x40, R204 ;  /* 0x00000040244f7824 */ /* 0x000fe400078e02cc */
[----:B------:R-:W-:Y:S01]  /*2060*/  VIADD R36, R20, 0xffffff80 ;  /* 0xffffff8014247836 */ /* 0x000fe20000000000 */
[----:B------:R-:W-:-:S04]  /*2070*/  SHF.R.U32.HI R80, RZ, 0x3, R82 ;  /* 0x00000003ff507819 */ /* 0x000fc80000011652 */
[----:B------:R-:W-:Y:S02]  /*2080*/  SHF.R.S32.HI R20, RZ, 0x1f, R36 ;  /* 0x0000001fff147819 */ /* 0x000fe40000011424 */
[----:B------:R-:W-:Y:S02]  /*2090*/  LOP3.LUT R5, R82, 0x18, R16, 0xf8, !PT ;  /* 0x0000001852057812 */ /* 0x000fe400078ef810 */
[----:B------:R-:W-:Y:S02]  /*20a0*/  LEA.HI R20, R20, R36, RZ, 0x5 ;  /* 0x0000002414147211 */ /* 0x000fe400078f28ff */
[----:B------:R-:W-:Y:S02]  /*20b0*/  LOP3.LUT R5, R5, R80, RZ, 0x3c, !PT ;  /* 0x0000005005057212 */ /* 0x000fe400078e3cff */
[----:B------:R-:W-:-:S05]  /*20c0*/  SHF.R.S32.HI R20, RZ, 0x5, R20 ;  /* 0x00000005ff147819 */ /* 0x000fca0000011414 */
[----:B------:R-:W-:Y:S01]  /*20d0*/  IMAD R75, R20, 0x200, R5 ;  /* 0x00000200144b7824 */ /* 0x000fe200078e0205 */
[----:B------:R-:W-:Y:S02]  /*20e0*/  LOP3.LUT R5, R82, 0x38, R3, 0xf8, !PT ;  /* 0x0000003852057812 */ /* 0x000fe400078ef803 */
[----:B------:R-:W-:Y:S02]  /*20f0*/  SEL R78, R78, 0xffffffe0, !P1 ;  /* 0xffffffe04e4e7807 */ /* 0x000fe40004800000 */
[----:B------:R-:W-:Y:S02]  /*2100*/  LOP3.LUT R31, R5, R80, RZ, 0x3c, !PT ;  /* 0x00000050051f7212 */ /* 0x000fe400078e3cff */
[----:B------:R-:W-:Y:S01]  /*2110*/  PRMT R5, R4, 0x7710, RZ ;  /* 0x0000771004057816 */ /* 0x000fe200000000ff */
[----:B------:R-:W-:Y:S02]  /*2120*/  IMAD.IADD R74, R78, 0x1, R75 ;  /* 0x000000014e4a7824 */ /* 0x000fe400078e024b */
[----:B------:R-:W-:Y:S01]  /*2130*/  IMAD R31, R20, 0x200, R31 ;  /* 0x00000200141f7824 */ /* 0x000fe200078e021f */
[----:B------:R-:W-:-:S02]  /*2140*/  LOP3.LUT R20, R5, 0x1, RZ, 0xc0, !PT ;  /* 0x0000000105147812 */ /* 0x000fc400078ec0ff */
[C---:B------:R-:W-:Y:S02]  /*2150*/  LOP3.LUT R10, R5.reuse, 0x2, RZ, 0xc0, !PT ;  /* 0x00000002050a7812 */ /* 0x040fe400078ec0ff */
[C---:B------:R-:W-:Y:S02]  /*2160*/  LOP3.LUT R9, R5.reuse, 0x4, RZ, 0xc0, !PT ;  /* 0x0000000405097812 */ /* 0x040fe400078ec0ff */
[C---:B------:R-:W-:Y:S02]  /*2170*/  LOP3.LUT R8, R5.reuse, 0x8, RZ, 0xc0, !PT ;  /* 0x0000000805087812 */ /* 0x040fe400078ec0ff */
[----:B------:R-:W-:Y:S02]  /*2180*/  LOP3.LUT R7, R5, 0x10, RZ, 0xc0, !PT ;  /* 0x0000001005077812 */ /* 0x000fe400078ec0ff */
[----:B------:R-:W-:Y:S02]  /*2190*/  ISETP.GE.AND P1, PT, R16, UR4, PT ;  /* 0x0000000410007c0c */ /* 0x000fe4000bf26270 */
[----:B------:R-:W-:-:S02]  /*21a0*/  SHF.R.S32.HI R35, RZ, 0x1f, R29 ;  /* 0x0000001fff237819 */ /* 0x000fc4000001141d */
[----:B------:R-:W-:Y:S01]  /*21b0*/  P2R R3, PR, RZ, 0x4 ;  /* 0x00000004ff037803 */ /* 0x000fe20000000000 */
[----:B---3--:R-:W-:Y:S01]  /*21c0*/  IMAD.IADD R21, R6, 0x1, R0 ;  /* 0x0000000106157824 */ /* 0x008fe200078e0200 */
[C---:B------:R-:W-:Y:S02]  /*21d0*/  LOP3.LUT R6, R5.reuse, 0x20, RZ, 0xc0, !PT ;  /* 0x0000002005067812 */ /* 0x040fe400078ec0ff */
[----:B------:R-:W-:-:S07]  /*21e0*/  LOP3.LUT R5, R5, 0x40, RZ, 0xc0, !PT ;  /* 0x0000004005057812 */ /* 0x000fce00078ec0ff */
.L_x_1452:
[----:B0-----:R-:W0:Y:S01]  /*21f0*/  LDC R97, c[0x0][0x430] ;  /* 0x00010c00ff617b82 */ /* 0x001e220000000800 */
        /* <DEDUP_REMOVED lines=12> */
[----:B----4-:R-:W4:Y:S01]  /*22c0*/  @P3 LDC R11, c[0x0][0x438] ;  /* 0x00010e00ff0b3b82 */ /* 0x010f220000000800 */
        /* <DEDUP_REMOVED lines=25> */
[C---:B------:R-:W-:Y:S01]  /*2460*/  IMAD.WIDE.U32 R12, R97.reuse, UR4, RZ ;  /* 0x00000004610c7c25 */ /* 0x040fe2000f8e00ff */
        /* <DEDUP_REMOVED lines=18> */
[----:B------:R-:W-:Y:S01]  /*2590*/  IMAD R39, R11, R60, R4 ;  /* 0x0000003c0b277224 */ /* 0x000fe200078e0204 */
[----:B------:R-:W-:Y:S01]  /*25a0*/  LEA R102, P3, R36, UR4, 0x1 ;  /* 0x0000000424667c11 */ /* 0x000fe2000f8608ff */
[----:B------:R-:W-:Y:S02]  /*25b0*/  IMAD.IADD R103, R37, 0x1, R15 ;  /* 0x0000000125677824 */ /* 0x000fe400078e020f */
[----:B------:R-:W-:Y:S02]  /*25c0*/  IMAD R11, R11, R66, R14 ;  /* 0x000000420b0b7224 */ /* 0x000fe400078e020e */
[----:B------:R-:W-:Y:S01]  /*25d0*/  IMAD R100, R26, -0x60, R30 ;  /* 0xffffffa01a647824 */ /* 0x000fe200078e021e */
[----:B------:R-:W-:Y:S01]  /*25e0*/  LEA.HI.X R103, R36, UR5, R103, 0x1, P3 ;  /* 0x0000000524677c11 */ /* 0x000fe200098f0c67 */
[----:B------:R-:W-:-:S03]  /*25f0*/  IMAD.WIDE.U32 R12, R60, R26, RZ ;  /* 0x0000001a3c0c7225 */ /* 0x000fc600078e00ff */
        /* <DEDUP_REMOVED lines=16> */
[----:B------:R-:W-:Y:S02]  /*2700*/  CS2R R50, SRZ ;  /* 0x0000000000327805 */ /* 0x000fe4000001ff00 */
[----:B------:R-:W-:Y:S02]  /*2710*/  IADD3.X R11, R57, R73, RZ, P3, !PT ;  /* 0x00000049390b7210 */ /* 0x000fe40001ffe4ff */
        /* <DEDUP_REMOVED lines=15> */
.L_x_1403:
[----:B------:R-:W-:Y:S05]  /*2810*/  BSYNC B1 ;  /* 0x0000000000017941 */ /* 0x000fea0003800000 */
.L_x_1402:
        /* <DEDUP_REMOVED lines=29> */
.L_x_1405:
[----:B------:R-:W-:Y:S05]  /*29f0*/  BSYNC B1 ;  /* 0x0000000000017941 */ /* 0x000fea0003800000 */
.L_x_1404:
[----:B------:R-:W-:Y:S01]  /*2a00*/  IMAD.MOV.U32 R4, RZ, RZ, R48 ;  /* 0x000000ffff047224 */ /* 0x000fe200078e0030 */
[----:B------:R-:W-:Y:S01]  /*2a10*/  PRMT R121, R11, 0x7610, R121 ;  /* 0x000076100b797816 */ /* 0x000fe20000000079 */
[----:B0-----:R-:W-:Y:S01]  /*2a20*/  IMAD.MOV.U32 R12, RZ, RZ, R49 ;  /* 0x000000ffff0c7224 */ /* 0x001fe200078e0031 */
[----:B------:R-:W-:Y:S01]  /*2a30*/  ISETP.NE.AND P3, PT, R209, 0x3, PT ;  /* 0x00000003d100780c */ /* 0x000fe20003f65270 */
        /* <DEDUP_REMOVED lines=29> */
.L_x_1406:
[----:B------:R-:W-:Y:S01]  /*2c10*/  IMAD R4, R18, 0x8, R19 ;  /* 0x0000000812047824 */ /* 0x000fe200078e0213 */
[----:B------:R-:W-:Y:S01]  /*2c20*/  SHF.L.U32 R101, R207, 0x1f, RZ ;  /* 0x0000001fcf657819 */ /* 0x000fe200000006ff */
[----:B------:R-:W-:Y:S03]  /*2c30*/  BSSY B1, `(.L_x_1407) ;  /* 0x0000003000017945 */ /* 0x000fe60003800000 */
[----:B------:R-:W0:Y:S02]  /*2c40*/  SYNCS.PHASECHK.TRANS64.TRYWAIT P5, [R4+URZ+0x32490], R101 ;  /* 0x03249065040075a7 */ /* 0x000e2400080a017f */
[----:B0-----:R-:W-:Y:S05]  /*2c50*/  @!P5 BRA `(.L_x_1408) ;  /* 0x0000015800d8d947 */ /* 0x001fea0003800000 */
.L_x_1660:
[----:B------:R-:W-:Y:S05]  /*2c60*/  BSYNC B1 ;  /* 0x0000000000017941 */ /* 0x000fea0003800000 */
.L_x_1407:
[----:B------:R-:W-:-:S03]  /*2c70*/  UMOV UR4, 0xffffffff ;  /* 0xffffffff00047882 */ /* 0x000fc60000000000 */
[----:B------:R-:W-:Y:S05]  /*2c80*/  BRA.DIV UR4, `(.L_x_1409) ;  /* 0x0000015a04e07947 */ /* 0x000fea000b800000 */
[----:B------:R1:W2:Y:S04]  /*2c90*/  SHFL.IDX PT, R93, R103, RZ, 0x1c1f ;  /* 0x001c1fff675d7589 */ /* 0x0002a800000e0000 */
[----:B------:R1:W3:Y:S02]  /*2ca0*/  SHFL.IDX PT, R95, R102, RZ, 0x1c1f ;  /* 0x001c1fff665f7589 */ /* 0x0002e400000e0000 */
.L_x_1664:
        /* <DEDUP_REMOVED lines=20> */
[C---:B------:R-:W-:Y:S01]  /*2df0*/  IMAD.U32 R14, R13.reuse, 0x10000, RZ ;  /* 0x000100000d0e7824 */ /* 0x040fe200078e00ff */
        /* <DEDUP_REMOVED lines=35> */
.L_x_1415:
[----:B------:R-:W-:Y:S05]  /*3030*/  BSYNC B3 ;  /* 0x0000000000037941 */ /* 0x000fea0003800000 */
.L_x_1414:
[----:B0-----:R4:W-:Y:S02]  /*3040*/  ST.E.128 desc[UR60][R56.64], R12 ;  /* 0x0000000c38007985 */ /* 0x0019e4000c101d3c */
.L_x_1413:
[----:B------:R-:W-:Y:S05]  /*3050*/  BSYNC B2 ;  /* 0x0000000000027941 */ /* 0x000fea0003800000 */
.L_x_1412:
        /* <DEDUP_REMOVED lines=54> */
.L_x_1417:
[----:B------:R-:W-:Y:S05]  /*33c0*/  BSYNC B2 ;  /* 0x0000000000027941 */ /* 0x000fea0003800000 */
.L_x_1416:
[----:B0-----:R0:W-:Y:S02]  /*33d0*/  ST.E.128 desc[UR60][R48.64], R12 ;  /* 0x0000000c30007985 */ /* 0x0011e4000c101d3c */
.L_x_1411:
[----:B------:R-:W-:Y:S05]  /*33e0*/  BSYNC B1 ;  /* 0x0000000000017941 */ /* 0x000fea0003800000 */
.L_x_1410:
[----:B------:R-:W-:-:S03]  /*33f0*/  UMOV UR4, 0xffffffff ;  /* 0xffffffff00047882 */ /* 0x000fc60000000000 */
[----:B------:R-:W-:Y:S05]  /*3400*/  BRA.DIV UR4, `(.L_x_1418) ;  /* 0x00000156044c7947 */ /* 0x000fea000b800000 */
[----:B-1----:R-:W1:Y:S04]  /*3410*/  SHFL.IDX PT, R103, R103, 0x1, 0x1c1f ;  /* 0x003c1f0067677f89 */ /* 0x002e6800000e0000 */
[----:B------:R0:W0:Y:S02]  /*3420*/  SHFL.IDX PT, R47, R102, 0x1, 0x1c1f ;  /* 0x003c1f00662f7f89 */ /* 0x00002400000e0000 */
.L_x_1668:
        /* <DEDUP_REMOVED lines=55> */
.L_x_1423:
[----:B------:R-:W-:Y:S05]  /*37a0*/  BSYNC B2 ;  /* 0x0000000000027941 */ /* 0x000fea0003800000 */
.L_x_1422:
[----:B----4-:R0:W-:Y:S02]  /*37b0*/  ST.E.128 desc[UR60][R44.64], R12 ;  /* 0x0000000c2c007985 */ /* 0x0101e4000c101d3c */
.L_x_1421:
[----:B------:R-:W-:Y:S05]  /*37c0*/  BSYNC B1 ;  /* 0x0000000000017941 */ /* 0x000fea0003800000 */
.L_x_1420:
        /* <DEDUP_REMOVED lines=22> */
[C---:B------:R-:W-:Y:S01]  /*3930*/  LOP3.LUT R43, R105.reuse, 0xffff0000, RZ, 0xc0, !PT ;  /* 0xffff0000692b7812 */ /* 0x040fe200078ec0ff */
        /* <DEDUP_REMOVED lines=29> */
[----:B------:R-:W-:-:S02]  /*3b10*/  F2FP.BF16.F32.PACK_AB R15, R37, R42 ;  /* 0x0000002a250f723e */ /* 0x000fc400000010ff */
[----:B------:R-:W-:-:S07]  /*3b20*/  MOV R14, R36 ;  /* 0x00000024000e7202 */ /* 0x000fce0000000f00 */
.L_x_1425:
[----:B------:R-:W-:Y:S05]  /*3b30*/  BSYNC B1 ;  /* 0x0000000000017941 */ /* 0x000fea0003800000 */
.L_x_1424:
[----:B----4-:R0:W-:Y:S01]  /*3b40*/  ST.E.128 desc[UR60][R40.64], R12 ;  /* 0x0000000c28007985 */ /* 0x0101e2000c101d3c */
[----:B------:R-:W-:Y:S05]  /*3b50*/  BRA `(.L_x_1419) ;  /* 0x0000001800687947 */ /* 0x000fea0003800000 */
.L_x_1401:
[----:B------:R-:W-:Y:S01]  /*3b60*/  VIADD R11, R204, 0x40 ;  /* 0x00000040cc0b7836 */ /* 0x000fe20000000000 */
[----:B------:R-:W-:Y:S02]  /*3b70*/  CS2R R38, SRZ ;  /* 0x0000000000267805 */ /* 0x000fe4000001ff00 */
[----:B------:R-:W-:Y:S02]  /*3b80*/  CS2R R36, SRZ ;  /* 0x0000000000247805 */ /* 0x000fe4000001ff00 */
[----:B------:R-:W-:Y:S02]  /*3b90*/  CS2R R42, SRZ ;  /* 0x00000000002a7805 */ /* 0x000fe4000001ff00 */
[----:B------:R-:W-:Y:S02]  /*3ba0*/  CS2R R40, SRZ ;  /* 0x0000000000287805 */ /* 0x000fe4000001ff00 */
[----:B------:R-:W-:-:S04]  /*3bb0*/  ISETP.GE.AND P2, PT, R11, R100, PT ;  /* 0x000000640b00720c */ /* 0x000fc80003f46270 */
[----:B------:R-:W-:-:S13]  /*3bc0*/  ISETP.GE.OR P2, PT, R16, R58, P2 ;  /* 0x0000003a1000720c */ /* 0x000fda0001746670 */
[----:B------:R-:W-:-:S04]  /*3bd0*/  @!P2 IADD3 R48, P3, P4, R54, R12, R85 ;  /* 0x0000000c3630a210 */ /* 0x000fc80007c7e055 */
[----:B------:R-:W-:Y:S02]  /*3be0*/  @!P2 IADD3.X R49, R72, R57, R86, P3, P4 ;  /* 0x000000394831a210 */ /* 0x000fe40001fe8456 */
[----:B------:R-:W-:-:S04]  /*3bf0*/  @!P2 IADD3 R4, P3, P4, R64, R14, R83 ;  /* 0x0000000e4004a210 */ /* 0x000fc80007c7e053 */
[----:B------:R-:W-:Y:S02]  /*3c00*/  @!P2 IADD3.X R11, R70, R93, R84, P3, P4 ;  /* 0x0000005d460ba210 */ /* 0x000fe40001fe8454 */
[----:B------:R-:W-:-:S04]  /*3c10*/  ISETP.GE.AND P3, PT, R204, R100, PT ;  /* 0x00000064cc00720c */ /* 0x000fc80003f66270 */
[----:B------:R-:W-:-:S13]  /*3c20*/  ISETP.GE.OR P3, PT, R16, R58, P3 ;  /* 0x0000003a1000720c */ /* 0x000fda0001f66670 */
[----:B------:R-:W0:Y:S01]  /*3c30*/  @!P3 LDC.64 R44, c[0x0][0x3e8] ;  /* 0x0000fa00ff2cbb82 */ /* 0x000e220000000a00 */
[----:B------:R-:W-:-:S05]  /*3c40*/  @!P3 IADD3 R12, P4, R54, R12, RZ ;  /* 0x0000000c360cb210 */ /* 0x000fca0007f9e0ff */
[----:B------:R-:W-:Y:S02]  /*3c50*/  @!P3 IMAD.X R13, R57, 0x1, R72, P4 ;  /* 0x00000001390db824 */ /* 0x000fe400020e0648 */
[----:B------:R-:W1:Y:S01]  /*3c60*/  @!P3 LDC.64 R46, c[0x0][0x400] ;  /* 0x00010000ff2ebb82 */ /* 0x000e620000000a00 */
[----:B0-----:R-:W-:-:S04]  /*3c70*/  @!P3 LEA R44, P4, R12, R44, 0x1 ;  /* 0x0000002c0c2cb211 */ /* 0x001fc800078808ff */
[----:B------:R-:W-:Y:S02]  /*3c80*/  @!P3 LEA.HI.X R45, R12, R45, R13, 0x1, P4 ;  /* 0x0000002d0c2db211 */ /* 0x000fe400020f0c0d */
[----:B------:R-:W-:-:S03]  /*3c90*/  @!P3 IADD3 R14, P4, R64, R14, RZ ;  /* 0x0000000e400eb210 */ /* 0x000fc60007f9e0ff */
[----:B------:R0:W2:Y:S02]  /*3ca0*/  @!P3 LDG.E.128 R36, desc[UR60][R44.64] ;  /* 0x0000003c2c24b981 */ /* 0x0000a4000c1e1d00 */
[----:B------:R-:W-:Y:S01]  /*3cb0*/  @!P3 IMAD.X R12, R93, 0x1, R70, P4 ;  /* 0x000000015d0cb824 */ /* 0x000fe200020e0646 */
[----:B-1----:R-:W-:-:S04]  /*3cc0*/  @!P3 LEA R46, P4, R14, R46, 0x1 ;  /* 0x0000002e0e2eb211 */ /* 0x002fc800078808ff */
[----:B------:R-:W-:Y:S02]  /*3cd0*/  @!P3 LEA.HI.X R47, R14, R47, R12, 0x1, P4 ;  /* 0x0000002f0e2fb211 */ /* 0x000fe400020f0c0c */
[----:B------:R-:W1:Y:S03]  /*3ce0*/  @!P2 LDC.64 R14, c[0x0][0x3e8] ;  /* 0x0000fa00ff0eab82 */ /* 0x000e660000000a00 */
[----:B------:R3:W4:Y:S05]  /*3cf0*/  @!P3 LDG.E.128 R40, desc[UR60][R46.64] ;  /* 0x0000003c2e28b981 */ /* 0x00072a000c1e1d00 */
[----:B------:R-:W5:Y:S01]  /*3d00*/  @!P2 LDC.64 R12, c[0x0][0x400] ;  /* 0x00010000ff0cab82 */ /* 0x000f620000000a00 */
[----:B0-----:R-:W-:-:S02]  /*3d10*/  CS2R R44, SRZ ;  /* 0x00000000002c7805 */ /* 0x001fc4000001ff00 */
[----:B---3--:R-:W-:Y:S02]  /*3d20*/  CS2R R46, SRZ ;  /* 0x00000000002e7805 */ /* 0x008fe4000001ff00 */
[----:B------:R-:W-:Y:S02]  /*3d30*/  CS2R R50, SRZ ;  /* 0x0000000000327805 */ /* 0x000fe4000001ff00 */
[----:B-1----:R-:W-:-:S04]  /*3d40*/  @!P2 LEA R14, P3, R48, R14, 0x1 ;  /* 0x0000000e300ea211 */ /* 0x002fc800078608ff */
[----:B------:R-:W-:Y:S02]  /*3d50*/  @!P2 LEA.HI.X R15, R48, R15, R49, 0x1, P3 ;  /* 0x0000000f300fa211 */ /* 0x000fe400018f0c31 */
[----:B------:R-:W-:Y:S02]  /*3d60*/  CS2R R48, SRZ ;  /* 0x0000000000307805 */ /* 0x000fe4000001ff00 */
[C---:B-----5:R-:W-:Y:S01]  /*3d70*/  @!P2 LEA R12, P3, R4.reuse, R12, 0x1 ;  /* 0x0000000c040ca211 */ /* 0x060fe200078608ff */
[----:B------:R-:W3:Y:S03]  /*3d80*/  @!P2 LDG.E.128 R44, desc[UR60][R14.64] ;  /* 0x0000003c0e2ca981 */ /* 0x000ee6000c1e1d00 */
[----:B------:R-:W-:-:S05]  /*3d90*/  @!P2 LEA.HI.X R13, R4, R13, R11, 0x1, P3 ;  /* 0x0000000d040da211 */ /* 0x000fca00018f0c0b */
[----:B------:R0:W5:Y:S01]  /*3da0*/  @!P2 LDG.E.128 R48, desc[UR60][R12.64] ;  /* 0x0000003c0c30a981 */ /* 0x000162000c1e1d00 */
[----:B------:R-:W-:Y:S02]  /*3db0*/  ISETP.NE.AND P3, PT, R209, 0x3, PT ;  /* 0x00000003d100780c */ /* 0x000fe40003f65270 */
[----:B------:R-:W-:Y:S01]  /*3dc0*/  ISETP.GE.AND P2, PT, R16, R58, PT ;  /* 0x0000003a1000720c */ /* 0x000fe20003f46270 */
[----:B--2---:R-:W-:Y:S02]  /*3dd0*/  IMAD.MOV.U32 R4, RZ, RZ, R38 ;  /* 0x000000ffff047224 */ /* 0x004fe400078e0026 */
[----:B------:R-:W-:-:S03]  /*3de0*/  IMAD.MOV.U32 R11, RZ, RZ, R39 ;  /* 0x000000ffff0b7224 */ /* 0x000fc600078e0027 */
[----:B------:R-:W-:Y:S02]  /*3df0*/  PRMT R105, R105, 0x5410, R4 ;  /* 0x0000541069697816 */ /* 0x000fe40000000004 */
[----:B------:R-:W-:Y:S01]  /*3e00*/  PRMT R107, R107, 0x5410, R11 ;  /* 0x000054106b6b7816 */ /* 0x000fe2000000000b */
[----:B------:R-:W-:Y:S02]  /*3e10*/  IMAD.MOV.U32 R57, RZ, RZ, R37 ;  /* 0x000000ffff397224 */ /* 0x000fe400078e0025 */
[----:B----4-:R-:W-:Y:S02]  /*3e20*/  IMAD.MOV.U32 R4, RZ, RZ, R42 ;  /* 0x000000ffff047224 */ /* 0x010fe400078e002a */
[----:B------:R-:W-:Y:S02]  /*3e30*/  IMAD.MOV.U32 R11, RZ, RZ, R43 ;  /* 0x000000ffff0b7224 */ /* 0x000fe400078e002b */
[----:B0-----:R-:W-:Y:S02]  /*3e40*/  IMAD.MOV.U32 R12, RZ, RZ, R40 ;  /* 0x000000ffff0c7224 */ /* 0x001fe400078e0028 */
[----:B------:R-:W-:Y:S01]  /*3e50*/  IMAD.MOV.U32 R13, RZ, RZ, R41 ;  /* 0x000000ffff0d7224 */ /* 0x000fe200078e0029 */
[----:B------:R-:W-:-:S02]  /*3e60*/  PRMT R126, R4, 0x7610, R126 ;  /* 0x00007610047e7816 */ /* 0x000fc4000000007e */
[----:B------:R-:W-:Y:S02]  /*3e70*/  PRMT R109, R109, 0x5410, R11 ;  /* 0x000054106d6d7816 */ /* 0x000fe4000000000b */
[----:B------:R-:W-:Y:S02]  /*3e80*/  PRMT R127, R12, 0x7610, R127 ;  /* 0x000076100c7f7816 */ /* 0x000fe4000000007f */
[----:B------:R-:W-:Y:S02]  /*3e90*/  PRMT R128, R13, 0x7610, R128 ;  /* 0x000076100d807816 */ /* 0x000fe40000000080 */
[----:B------:R-:W-:Y:S01]  /*3ea0*/  PRMT R108, R108, 0x5410, R57 ;  /* 0x000054106c6c7816 */ /* 0x000fe20000000039 */
[----:B------:R-:W-:Y:S02]  /*3eb0*/  IMAD.MOV.U32 R56, RZ, RZ, R36 ;  /* 0x000000ffff387224 */ /* 0x000fe400078e0024 */
[----:B---3--:R-:W-:Y:S02]  /*3ec0*/  IMAD.MOV.U32 R4, RZ, RZ, R46 ;  /* 0x000000ffff047224 */ /* 0x008fe400078e002e */
[----:B------:R-:W-:-:S02]  /*3ed0*/  IMAD.MOV.U32 R11, RZ, RZ, R47 ;  /* 0x000000ffff0b7224 */ /* 0x000fc400078e002f */
[----:B------:R-:W-:Y:S02]  /*3ee0*/  IMAD.MOV.U32 R12, RZ, RZ, R44 ;  /* 0x000000ffff0c7224 */ /* 0x000fe400078e002c */
        /* <DEDUP_REMOVED lines=12> */
[----:B------:R-:W-:Y:S02]  /*3fb0*/  PRMT R112, R12, 0x7610, R112 ;  /* 0x000076100c707816 */ /* 0x000fe40000000070 */
[----:B------:R-:W-:Y:S01]  /*3fc0*/  PRMT R113, R13, 0x7610, R113 ;  /* 0x000076100d717816 */ /* 0x000fe20000000071 */
[----:B------:R-:W-:Y:S06]  /*3fd0*/  @!P3 BRA `(.L_x_1426) ;  /* 0x000000000004b947 */ /* 0x000fec0003800000 */
[----:B------:R-:W-:Y:S01]  /*3fe0*/  BPT.TRAP 0x1 ;  /* 0x000000040000795c */ /* 0x000fe20000300000 */
.L_x_1426:
[----:B------:R-:W-:Y:S01]  /*3ff0*/  IMAD R4, R18, 0x8, R19 ;  /* 0x0000000812047824 */ /* 0x000fe200078e0213 */
[----:B------:R-:W-:Y:S01]  /*4000*/  SHF.L.U32 R101, R207, 0x1f, RZ ;  /* 0x0000001fcf657819 */ /* 0x000fe200000006ff */
[----:B------:R-:W0:Y:S01]  /*4010*/  LDC R104, c[0x0][0x2f4] ;  /* 0x0000bd00ff687b82 */ /* 0x000e220000000800 */
[----:B------:R-:W-:Y:S02]  /*4020*/  BSSY B1, `(.L_x_1427) ;  /* 0x0000003000017945 */ /* 0x000fe40003800000 */
[----:B------:R-:W1:Y:S02]  /*4030*/  SYNCS.PHASECHK.TRANS64.TRYWAIT P4, [R4+URZ+0x32490], R101 ;  /* 0x03249065040075a7 */ /* 0x000e64000808017f */
[----:B-1----:R-:W-:Y:S05]  /*4040*/  @!P4 BRA `(.L_x_1428) ;  /* 0x000001480088c947 */ /* 0x002fea0003800000 */
.L_x_1669:
[----:B------:R-:W-:Y:S05]  /*4050*/  BSYNC B1 ;  /* 0x0000000000017941 */ /* 0x000fea0003800000 */
.L_x_1427:
[----:B------:R-:W-:Y:S01]  /*4060*/  UMOV UR4, 0xffffffff ;  /* 0xffffffff00047882 */ /* 0x000fe20000000000 */
[----:B0-----:R-:W-:Y:S02]  /*4070*/  IMAD.IADD R106, R104, 0x1, -R89 ;  /* 0x00000001686a7824 */ /* 0x001fe400078e0a59 */
[----:B------:R-:W-:Y:S05]  /*4080*/  BRA.DIV UR4, `(.L_x_1429) ;  /* 0x0000014a048c7947 */ /* 0x000fea000b800000 */
[----:B------:R0:W2:Y:S04]  /*4090*/  SHFL.IDX PT, R95, R103, RZ, 0x1c1f ;  /* 0x001c1fff675f7589 */ /* 0x0000a800000e0000 */
[----:B------:R0:W3:Y:S02]  /*40a0*/  SHFL.IDX PT, R94, R102, RZ, 0x1c1f ;  /* 0x001c1fff665e7589 */ /* 0x0000e400000e0000 */
.L_x_1673:
[----:B------:R-:W-:Y:S01]  /*40b0*/  ISETP.GE.OR P4, PT, R204, R100, P1 ;  /* 0x00000064cc00720c */ /* 0x000fe20000f86670 */
[----:B------:R-:W-:-:S12]  /*40c0*/  BSSY B1, `(.L_x_1430) ;  /* 0x000007a000017945 */ /* 0x000fd80003800000 */
[----:B------:R-:W-:Y:S05]  /*40d0*/  @P4 BRA `(.L_x_1431) ;  /* 0x0000000400e04947 */ /* 0x000fea0003800000 */
[----:B------:R-:W4:Y:S01]  /*40e0*/  S2R R12, SR_TID.X ;  /* 0x00000000000c7919 */ /* 0x000f220000002100 */
[----:B------:R-:W-:Y:S01]  /*40f0*/  SEL R11, R89, R106, !P0 ;  /* 0x0000006a590b7207 */ /* 0x000fe20004000000 */
[----:B------:R-:W-:Y:S01]  /*4100*/  BSSY B2, `(.L_x_1432) ;  /* 0x0000071000027945 */ /* 0x000fe20003800000 */
[----:B---3--:R-:W-:-:S04]  /*4110*/  LEA R92, P4, R68, R94, 0x1 ;  /* 0x0000005e445c7211 */ /* 0x008fc800078808ff */
[----:B--2---:R-:W-:Y:S01]  /*4120*/  LEA.HI.X R93, R68, R95, R32, 0x1, P4 ;  /* 0x0000005f445d7211 */ /* 0x004fe200020f0c20 */
[----:B----4-:R-:W-:Y:S01]  /*4130*/  VIADD R13, R12, 0xffffff80 ;  /* 0xffffff800c0d7836 */ /* 0x010fe20000000000 */
[----:B------:R-:W-:-:S04]  /*4140*/  SHF.R.S32.HI R12, RZ, 0x1f, R11 ;  /* 0x0000001fff0c7819 */ /* 0x000fc8000001140b */
[----:B------:R-:W-:Y:S02]  /*4150*/  LEA.HI R12, R12, R11, RZ, 0x4 ;  /* 0x0000000b0c0c7211 */ /* 0x000fe400078f20ff */
[----:B------:R-:W-:Y:S02]  /*4160*/  SHF.R.S32.HI R14, RZ, 0x1f, R13 ;  /* 0x0000001fff0e7819 */ /* 0x000fe4000001140d */
[----:B------:R-:W-:Y:S01]  /*4170*/  LEA.HI.SX32 R11, R12, R69, 0x1c ;  /* 0x000000450c0b7211 */ /* 0x000fe200078fe2ff */
[----:B------:R-:W-:Y:S01]  /*4180*/  IMAD R12, R18, 0x1800, R31 ;  /* 0x00001800120c7824 */ /* 0x000fe200078e021f */
[----:B------:R-:W-:-:S03]  /*4190*/  LEA.HI R14, R14, R13, RZ, 0x5 ;  /* 0x0000000d0e0e7211 */ /* 0x000fc600078f28ff */
[----:B------:R-:W-:Y:S01]  /*41a0*/  IMAD.SHL.U32 R11, R11, 0x8, RZ ;  /* 0x000000080b0b7824 */ /* 0x000fe200078e00ff */
[----:B------:R-:W-:Y:S01]  /*41b0*/  SHF.R.S32.HI R14, RZ, 0x5, R14 ;  /* 0x00000005ff0e7819 */ /* 0x000fe2000001140e */
[----:B------:R-:W-:-:S03]  /*41c0*/  IMAD R12, R12, 0x2, R19 ;  /* 0x000000020c0c7824 */ /* 0x000fc600078e0213 */
[----:B------:R-:W-:-:S04]  /*41d0*/  LOP3.LUT R13, R82, 0x38, R11, 0xf8, !PT ;  /* 0x00000038520d7812 */ /* 0x000fc800078ef80b */
[----:B------:R-:W-:-:S05]  /*41e0*/  LOP3.LUT R13, R13, R80, RZ, 0x3c, !PT ;  /* 0x000000500d0d7212 */ /* 0x000fca00078e3cff */
[----:B------:R-:W-:-:S04]  /*41f0*/  IMAD R13, R14, 0x200, R13 ;  /* 0x000002000e0d7824 */ /* 0x000fc800078e020d */
[----:B------:R-:W-:-:S04]  /*4200*/  IMAD R14, R18, 0x1800, R13 ;  /* 0x00001800120e7824 */ /* 0x000fc800078e020d */
[----:B------:R-:W-:Y:S02]  /*4210*/  IMAD R56, R14, 0x2, R19 ;  /* 0x000000020e387824 */ /* 0x000fe400078e0213 */
[----:B------:R-:W2:Y:S04]  /*4220*/  LDS.128 R12, [R12+0x1c400] ;  /* 0x01c400000c0c7984 */ /* 0x000ea80000000c00 */
[----:B------:R-:W3:Y:S01]  /*4230*/  LDS.128 R56, [R56+0x1c400] ;  /* 0x01c4000038387984 */ /* 0x000ee20000000c00 */
[----:B------:R-:W-:Y:S05]  /*4240*/  @P2 BRA `(.L_x_1433) ;  /* 0x0000000400702947 */ /* 0x000fea0003800000 */
[----:B------:R-:W-:Y:S01]  /*4250*/  SHF.R.U32.HI R119, RZ, 0x10, R41 ;  /* 0x00000010ff777819 */ /* 0x000fe20000011629 */
[----:B--2---:R-:W-:Y:S01]  /*4260*/  IMAD.U32 R115, R15, 0x10000, RZ ;  /* 0x000100000f737824 */ /* 0x004fe200078e00ff */
[----:B------:R-:W-:Y:S01]  /*4270*/  SHF.R.U32.HI R118, RZ, 0x10, R37 ;  /* 0x00000010ff767819 */ /* 0x000fe20000011625 */
[----:B---3--:R-:W-:Y:S01]  /*4280*/  IMAD.U32 R117, R59, 0x10000, RZ ;  /* 0x000100003b757824 */ /* 0x008fe200078e00ff */
[----:B------:R-:W-:Y:S01]  /*4290*/  SHF.R.U64 R122, R38, 0x10, R39 ;  /* 0x00000010267a7819 */ /* 0x000fe20000001227 */
[----:B------:R-:W-:Y:S01]  /*42a0*/  IMAD.U32 R38, R12, 0x10000, RZ ;  /* 0x000100000c267824 */ /* 0x000fe200078e00ff */
[----:B------:R-:W-:Y:S02]  /*42b0*/  PRMT R119, R128, 0x5410, R119 ;  /* 0x0000541080777816 */ /* 0x000fe40000000077 */
[----:B------:R-:W-:Y:S02]  /*42c0*/  SHF.R.U32.HI R120, RZ, 0x10, R39 ;  /* 0x00000010ff787819 */ /* 0x000fe40000011627 */
[----:B------:R-:W-:Y:S01]  /*42d0*/  SHF.R.U64 R121, R40, 0x10, R41 ;  /* 0x0000001028797819 */ /* 0x000fe20000001229 */
[----:B------:R-:W-:Y:S01]  /*42e0*/  IMAD.U32 R40, R57, 0x10000, RZ ;  /* 0x0001000039287824 */ /* 0x000fe200078e00ff */
[----:B------:R-:W-:-:S02]  /*42f0*/  PRMT R118, R108, 0x5432, R118 ;  /* 0x000054326c767816 */ /* 0x000fc40000000076 */
[--C-:B------:R-:W-:Y:S01]  /*4300*/  SHF.R.U64 R41, R42, 0x10, R43.reuse ;  /* 0x000000102a297819 */ /* 0x100fe2000000122b */
[----:B------:R-:W-:Y:S01]  /*4310*/  IMAD.U32 R42, R56, 0x10000, RZ ;  /* 0x00010000382a7824 */ /* 0x000fe200078e00ff */
[----:B------:R-:W-:Y:S01]  /*4320*/  PRMT R39, R105, 0x5432, R122 ;  /* 0x0000543269277816 */ /* 0x000fe2000000007a */
[----:B------:R-:W-:Y:S01]  /*4330*/  IMAD.U32 R122, R119, 0x10000, RZ ;  /* 0x00010000777a7824 */ /* 0x000fe200078e00ff */
[----:B------:R-:W-:Y:S02]  /*4340*/  SHF.R.U32.HI R124, RZ, 0x10, R43 ;  /* 0x00000010ff7c7819 */ /* 0x000fe4000001162b */
[----:B------:R-:W-:Y:S01]  /*4350*/  SHF.R.U64 R123, R36, 0x10, R37 ;  /* 0x00000010247b7819 */ /* 0x000fe20000001225 */
[----:B------:R-:W-:Y:S01]  /*4360*/  IMAD.U32 R37, R13, 0x10000, RZ ;  /* 0x000100000d257824 */ /* 0x000fe200078e00ff */
[----:B------:R-:W-:Y:S01]  /*4370*/  LOP3.LUT R43, R15, 0xffff0000, RZ, 0xc0, !PT ;  /* 0xffff00000f2b7812 */ /* 0x000fe200078ec0ff */
[----:B------:R-:W-:Y:S01]  /*4380*/  IMAD.U32 R15, R118, 0x10000, RZ ;  /* 0x00010000760f7824 */ /* 0x000fe200078e00ff */
[----:B------:R-:W-:Y:S01]  /*4390*/  LOP3.LUT R116, R57, 0xffff0000, RZ, 0xc0, !PT ;  /* 0xffff000039747812 */ /* 0x000fe200078ec0ff */
[----:B------:R-:W-:Y:S01]  /*43a0*/  IMAD.U32 R36, R58, 0x10000, RZ ;  /* 0x000100003a247824 */ /* 0x000fe200078e00ff */
[----:B------:R-:W-:Y:S01]  /*43b0*/  PRMT R41, R126, 0x5410, R41 ;  /* 0x000054107e297816 */ /* 0x000fe20000000029 */
[CC--:B------:R-:W-:Y:S01]  /*43c0*/  FMUL.FTZ R126, R40.reuse, R122.reuse ;  /* 0x0000007a287e7220 */ /* 0x0c0fe20000410000 */
[----:B------:R-:W-:Y:S01]  /*43d0*/  LOP3.LUT R57, R59, 0xffff0000, RZ, 0xc0, !PT ;  /* 0xffff00003b397812 */ /* 0x000fe200078ec0ff */
[-C--:B------:R-:W-:Y:S01]  /*43e0*/  FMUL.FTZ R40, R40, R15.reuse ;  /* 0x0000000f28287220 */ /* 0x080fe20000410000 */
[----:B------:R-:W-:Y:S01]  /*43f0*/  PRMT R124, R109, 0x5432, R124 ;  /* 0x000054326d7c7816 */ /* 0x000fe2000000007c */
[----:B------:R-:W-:Y:S01]  /*4400*/  FFMA.FTZ R15, R37, R15, -R126 ;  /* 0x0000000f250f7223 */ /* 0x000fe2000001087e */
[----:B------:R-:W-:Y:S01]  /*4410*/  PRMT R59, R125, 0x5410, R123 ;  /* 0x000054107d3b7816 */ /* 0x000fe2000000007b */
[----:B------:R-:W-:Y:S01]  /*4420*/  FFMA.FTZ R37, R37, R122, R40 ;  /* 0x0000007a25257223 */ /* 0x000fe20000010028 */
[----:B------:R-:W-:Y:S01]  /*4430*/  PRMT R120, R107, 0x5432, R120 ;  /* 0x000054326b787816 */ /* 0x000fe20000000078 */
[----:B------:R-:W-:Y:S01]  /*4440*/  IMAD.U32 R126, R124, 0x10000, RZ ;  /* 0x000100007c7e7824 */ /* 0x000fe200078e00ff */
[----:B------:R-:W-:-:S02]  /*4450*/  LOP3.LUT R123, R119, 0xffff0000, RZ, 0xc0, !PT ;  /* 0xffff0000777b7812 */ /* 0x000fc400078ec0ff */
[----:B------:R-:W-:Y:S01]  /*4460*/  LOP3.LUT R119, R118, 0xffff0000, RZ, 0xc0, !PT ;  /* 0xffff000076777812 */ /* 0x000fe200078ec0ff */
[----:B------:R-:W-:Y:S01]  /*4470*/  IMAD.U32 R118, R120, 0x10000, RZ ;  /* 0x0001000078767824 */ /* 0x000fe200078e00ff */
[----:B------:R-:W-:Y:S01]  /*4480*/  PRMT R121, R127, 0x5410, R121 ;  /* 0x000054107f797816 */ /* 0x000fe20000000079 */
[----:B------:R-:W-:Y:S01]  /*4490*/  FMUL.FTZ R125, R116, R123 ;  /* 0x0000007b747d7220 */ /* 0x000fe20000410000 */
[----:B------:R-:W-:Y:S01]  /*44a0*/  LOP3.LUT R124, R124, 0xffff0000, RZ, 0xc0, !PT ;  /* 0xffff00007c7c7812 */ /* 0x000fe200078ec0ff */
[----:B------:R-:W-:Y:S01]  /*44b0*/  FMUL.FTZ R127, R116, R119 ;  /* 0x00000077747f7220 */ /* 0x000fe20000410000 */
[C---:B------:R-:W-:Y:S01]  /*44c0*/  FMUL.FTZ R116, R117.reuse, R126 ;  /* 0x0000007e75747220 */ /* 0x040fe20000410000 */
[-C--:B------:R-:W-:Y:S01]  /*44d0*/  FMUL.FTZ R117, R117, R118.reuse ;  /* 0x0000007675757220 */ /* 0x080fe20000410000 */
[----:B------:R-:W-:Y:S02]  /*44e0*/  LOP3.LUT R120, R120, 0xffff0000, RZ, 0xc0, !PT ;  /* 0xffff000078787812 */ /* 0x000fe400078ec0ff */
[C---:B------:R-:W-:Y:S01]  /*44f0*/  FFMA.FTZ R118, R115.reuse, R118, -R116 ;  /* 0x0000007673767223 */ /* 0x040fe20000010874 */
[----:B------:R-:W-:Y:S01]  /*4500*/  FFMA.FTZ R126, R115, R126, R117 ;  /* 0x0000007e737e7223 */ /* 0x000fe20000010075 */
[----:B------:R-:W-:Y:S01]  /*4510*/  IMAD.U32 R117, R121, 0x10000, RZ ;  /* 0x0001000079757824 */ /* 0x000fe200078e00ff */
[----:B------:R-:W-:Y:S01]  /*4520*/  LOP3.LUT R114, R13, 0xffff0000, RZ, 0xc0, !PT ;  /* 0xffff00000d727812 */ /* 0x000fe200078ec0ff */
[----:B------:R-:W-:-:S02]  /*4530*/  IMAD.U32 R115, R59, 0x10000, RZ ;  /* 0x000100003b737824 */ /* 0x000fc400078e00ff */
[C---:B------:R-:W-:Y:S01]  /*4540*/  FMUL.FTZ R116, R57.reuse, R124 ;  /* 0x0000007c39747220 */ /* 0x040fe20000410000 */
[-C--:B------:R-:W-:Y:S01]  /*4550*/  FMUL.FTZ R122, R57, R120.reuse ;  /* 0x00000078397a7220 */ /* 0x080fe20000410000 */
[C---:B------:R-:W-:Y:S01]  /*4560*/  FMUL.FTZ R57, R42.reuse, R117 ;  /* 0x000000752a397220 */ /* 0x040fe20000410000 */
[----:B------:R-:W-:Y:S01]  /*4570*/  FMUL.FTZ R42, R42, R115 ;  /* 0x000000732a2a7220 */ /* 0x000fe20000410000 */
[----:B------:R-:W-:Y:S01]  /*4580*/  LOP3.LUT R56, R56, 0xffff0000, RZ, 0xc0, !PT ;  /* 0xffff000038387812 */ /* 0x000fe200078ec0ff */
[C---:B------:R-:W-:Y:S01]  /*4590*/  FFMA.FTZ R40, R114.reuse, R119, -R125 ;  /* 0x0000007772287223 */ /* 0x040fe2000001087d */
[----:B------:R-:W-:Y:S01]  /*45a0*/  LOP3.LUT R121, R121, 0xffff0000, RZ, 0xc0, !PT ;  /* 0xffff000079797812 */ /* 0x000fe200078ec0ff */
[----:B------:R-:W-:Y:S01]  /*45b0*/  FFMA.FTZ R114, R114, R123, R127 ;  /* 0x0000007b72727223 */ /* 0x000fe2000001007f */
[----:B------:R-:W-:Y:S01]  /*45c0*/  LOP3.LUT R59, R59, 0xffff0000, RZ, 0xc0, !PT ;  /* 0xffff00003b3b7812 */ /* 0x000fe200078ec0ff */
[----:B------:R-:W-:Y:S01]  /*45d0*/  FFMA.FTZ R117, R38, R117, R42 ;  /* 0x0000007526757223 */ /* 0x000fe2000001002a */
[----:B------:R-:W-:Y:S01]  /*45e0*/  LOP3.LUT R12, R12, 0xffff0000, RZ, 0xc0, !PT ;  /* 0xffff00000c0c7812 */ /* 0x000fe200078ec0ff */
[C---:B------:R-:W-:Y:S01]  /*45f0*/  FFMA.FTZ R119, R43.reuse, R120, -R116 ;  /* 0x000000782b777223 */ /* 0x040fe20000010874 */
[----:B------:R-:W-:Y:S01]  /*4600*/  FFMA.FTZ R123, R43, R124, R122 ;  /* 0x0000007c2b7b7223 */ /* 0x000fe2000001007a */
[----:B------:R-:W-:Y:S01]  /*4610*/  FFMA.FTZ R57, R38, R115, -R57 ;  /* 0x0000007326397223 */ /* 0x000fe20000010839 */
[----:B------:R-:W-:Y:S01]  /*4620*/  IMAD.U32 R42, R41, 0x10000, RZ ;  /* 0x00010000292a7824 */ /* 0x000fe200078e00ff */
[----:B------:R-:W-:Y:S01]  /*4630*/  LOP3.LUT R58, R58, 0xffff0000, RZ, 0xc0, !PT ;  /* 0xffff00003a3a7812 */ /* 0x000fe200078ec0ff */
[C---:B------:R-:W-:Y:S01]  /*4640*/  FMUL.FTZ R43, R56.reuse, R121 ;  /* 0x00000079382b7220 */ /* 0x040fe20000410000 */
[----:B------:R-:W-:Y:S01]  /*4650*/  IMAD.U32 R38, R39, 0x10000, RZ ;  /* 0x0001000027267824 */ /* 0x000fe200078e00ff */
[----:B------:R-:W-:Y:S01]  /*4660*/  LOP3.LUT R41, R41, 0xffff0000, RZ, 0xc0, !PT ;  /* 0xffff000029297812 */ /* 0x000fe200078ec0ff */
[-C--:B------:R-:W-:Y:S01]  /*4670*/  FMUL.FTZ R115, R56, R59.reuse ;  /* 0x0000003b38737220 */ /* 0x080fe20000410000 */
[----:B------:R-:W-:Y:S01]  /*4680*/  LOP3.LUT R39, R39, 0xffff0000, RZ, 0xc0, !PT ;  /* 0xffff000027277812 */ /* 0x000fe200078ec0ff */
[C---:B------:R-:W-:Y:S01]  /*4690*/  IMAD.U32 R13, R14.reuse, 0x10000, RZ ;  /* 0x000100000e0d7824 */ /* 0x040fe200078e00ff */
[----:B------:R-:W-:Y:S01]  /*46a0*/  LOP3.LUT R14, R14, 0xffff0000, RZ, 0xc0, !PT ;  /* 0xffff00000e0e7812 */ /* 0x000fe200078ec0ff */
[C---:B------:R-:W-:Y:S01]  /*46b0*/  FFMA.FTZ R56, R12.reuse, R59, -R43 ;  /* 0x0000003b0c387223 */ /* 0x040fe2000001082b */
[----:B------:R-:W-:Y:S01]  /*46c0*/  FFMA.FTZ R12, R12, R121, R115 ;  /* 0x000000790c0c7223 */ /* 0x000fe20000010073 */
[----:B------:R-:W-:Y:S01]  /*46d0*/  FMUL.FTZ R116, R36, R42 ;  /* 0x0000002a24747220 */ /* 0x000fe20000410000 */
[----:B------:R-:W-:Y:S01]  /*46e0*/  FMUL.FTZ R59, R58, R41 ;  /* 0x000000293a3b7220 */ /* 0x000fe20000410000 */
[-C--:B------:R-:W-:Y:S01]  /*46f0*/  FMUL.FTZ R43, R36, R38.reuse ;  /* 0x00000026242b7220 */ /* 0x080fe20000410000 */
[-C--:B------:R-:W-:Y:S01]  /*4700*/  FMUL.FTZ R58, R58, R39.reuse ;  /* 0x000000273a3a7220 */ /* 0x080fe20000410000 */
[C---:B------:R-:W-:Y:S01]  /*4710*/  FFMA.FTZ R116, R13.reuse, R38, -R116 ;  /* 0x000000260d747223 */ /* 0x040fe20000010874 */
[----:B------:R-:W-:Y:S01]  /*4720*/  FFMA.FTZ R59, R14, R39, -R59 ;  /* 0x000000270e3b7223 */ /* 0x000fe2000001083b */
[----:B------:R-:W-:Y:S01]  /*4730*/  F2FP.BF16.F32.PACK_AB R56, R56, R57 ;  /* 0x000000393838723e */ /* 0x000fe200000010ff */
[----:B------:R-:W-:Y:S01]  /*4740*/  FFMA.FTZ R43, R13, R42, R43 ;  /* 0x0000002a0d2b7223 */ /* 0x000fe2000001002b */
[----:B------:R-:W-:Y:S01]  /*4750*/  FFMA.FTZ R58, R14, R41, R58 ;  /* 0x000000290e3a7223 */ /* 0x000fe2000001003a */
[----:B------:R-:W-:-:S02]  /*4760*/  F2FP.BF16.F32.PACK_AB R37, R114, R37 ;  /* 0x000000257225723e */ /* 0x000fc400000010ff */
[----:B------:R-:W-:Y:S02]  /*4770*/  F2FP.BF16.F32.PACK_AB R123, R123, R126 ;  /* 0x0000007e7b7b723e */ /* 0x000fe400000010ff */
[----:B------:R-:W-:Y:S01]  /*4780*/  F2FP.BF16.F32.PACK_AB R36, R12, R117 ;  /* 0x000000750c24723e */ /* 0x000fe200000010ff */
[----:B------:R-:W-:Y:S01]  /*4790*/  IMAD.MOV.U32 R12, RZ, RZ, R56 ;  /* 0x000000ffff0c7224 */ /* 0x000fe200078e0038 */
[----:B------:R-:W-:Y:S01]  /*47a0*/  F2FP.BF16.F32.PACK_AB R13, R40, R15 ;  /* 0x0000000f280d723e */ /* 0x000fe200000010ff */
[----:B------:R-:W-:Y:S01]  /*47b0*/  IMAD.MOV.U32 R57, RZ, RZ, R37 ;  /* 0x000000ffff397224 */ /* 0x000fe200078e0025 */
[----:B------:R-:W-:Y:S01]  /*47c0*/  F2FP.BF16.F32.PACK_AB R14, R59, R116 ;  /* 0x000000743b0e723e */ /* 0x000fe200000010ff */
[----:B------:R-:W-:Y:S01]  /*47d0*/  IMAD.MOV.U32 R56, RZ, RZ, R36 ;  /* 0x000000ffff387224 */ /* 0x000fe200078e0024 */
[----:B------:R-:W-:Y:S01]  /*47e0*/  F2FP.BF16.F32.PACK_AB R15, R119, R118 ;  /* 0x00000076770f723e */ /* 0x000fe200000010ff */
[----:B------:R-:W-:Y:S01]  /*47f0*/  IMAD.MOV.U32 R59, RZ, RZ, R123 ;  /* 0x000000ffff3b7224 */ /* 0x000fe200078e007b */
[----:B------:R-:W-:-:S07]  /*4800*/  F2FP.BF16.F32.PACK_AB R58, R58, R43 ;  /* 0x0000002b3a3a723e */ /* 0x000fce00000010ff */
.L_x_1433:
[----:B------:R-:W-:Y:S05]  /*4810*/  BSYNC B2 ;  /* 0x0000000000027941 */ /* 0x000fea0003800000 */
.L_x_1432:
[----:B------:R-:W-:Y:S01]  /*4820*/  ISETP.GE.AND P4, PT, R11, R104, PT ;  /* 0x000000680b00720c */ /* 0x000fe20003f86270 */
[----:B--2---:R4:W-:-:S12]  /*4830*/  ST.E.128 desc[UR60][R92.64], R12 ;  /* 0x0000000c5c007985 */ /* 0x0049d8000c101d3c */
[----:B------:R-:W-:-:S05]  /*4840*/  @!P4 IMAD.WIDE R94, R11, 0x2, R94 ;  /* 0x000000020b5ec825 */ /* 0x000fca00078e025e */
[----:B---3--:R4:W-:Y:S02]  /*4850*/  @!P4 ST.E.128 desc[UR60][R94.64], R56 ;  /* 0x000000385e00c985 */ /* 0x0089e4000c101d3c */
.L_x_1431:
[----:B------:R-:W-:Y:S05]  /*4860*/  BSYNC B1 ;  /* 0x0000000000017941 */ /* 0x000fea0003800000 */
.L_x_1430:
[----:B------:R-:W-:-:S03]  /*4870*/  UMOV UR4, 0xffffffff ;  /* 0xffffffff00047882 */ /* 0x000fc60000000000 */
[----:B------:R-:W-:Y:S05]  /*4880*/  BRA.DIV UR4, `(.L_x_1434) ;  /* 0x0000014204d87947 */ /* 0x000fea000b800000 */
[----:B0-----:R-:W0:Y:S04]  /*4890*/  SHFL.IDX PT, R103, R103, 0x1, 0x1c1f ;  /* 0x003c1f0067677f89 */ /* 0x001e2800000e0000 */
[----:B------:R-:W0:Y:S02]  /*48a0*/  SHFL.IDX PT, R102, R102, 0x1, 0x1c1f ;  /* 0x003c1f0066667f89 */ /* 0x000e2400000e0000 */
.L_x_1677:
[----:B------:R-:W-:-:S05]  /*48b0*/  VIADD R11, R204, 0x40 ;  /* 0x00000040cc0b7836 */ /* 0x000fca0000000000 */
[----:B------:R-:W-:-:S13]  /*48c0*/  ISETP.GE.OR P4, PT, R11, R100, P1 ;  /* 0x000000640b00720c */ /* 0x000fda0000f86670 */
[----:B------:R-:W-:Y:S05]  /*48d0*/  @P4 BRA `(.L_x_1419) ;  /* 0x0000000c00084947 */ /* 0x000fea0003800000 */
[----:B----4-:R-:W4:Y:S01]  /*48e0*/  LDL R13, [R1+0x58] ;  /* 0x00005800010d7983 */ /* 0x010f220000100800 */
[----:B------:R-:W-:Y:S01]  /*48f0*/  SEL R106, R89, R106, !P0 ;  /* 0x0000006a596a7207 */ /* 0x000fe20004000000 */
[----:B------:R-:W-:Y:S01]  /*4900*/  VIADD R14, R204, 0x40 ;  /* 0x00000040cc0e7836 */ /* 0x000fe20000000000 */
[----:B0-----:R-:W-:Y:S01]  /*4910*/  LEA R40, P4, R68, R102, 0x1 ;  /* 0x0000006644287211 */ /* 0x001fe200078808ff */
[----:B------:R-:W-:Y:S01]  /*4920*/  VIADD R12, R204, 0x40 ;  /* 0x00000040cc0c7836 */ /* 0x000fe20000000000 */
[----:B------:R-:W-:Y:S01]  /*4930*/  SHF.R.S32.HI R11, RZ, 0x1f, R106 ;  /* 0x0000001fff0b7819 */ /* 0x000fe2000001146a */
[----:B------:R-:W-:Y:S01]  /*4940*/  IMAD.SHL.U32 R14, R14, 0x40, RZ ;  /* 0x000000400e0e7824 */ /* 0x000fe200078e00ff */
[----:B------:R-:W-:Y:S01]  /*4950*/  BSSY B1, `(.L_x_1435) ;  /* 0x000006e000017945 */ /* 0x000fe20003800000 */
[----:B------:R-:W-:Y:S01]  /*4960*/  IMAD.SHL.U32 R12, R12, 0x40, RZ ;  /* 0x000000400c0c7824 */ /* 0x000fe200078e00ff */
[----:B------:R-:W-:Y:S02]  /*4970*/  LEA.HI R106, R11, R106, RZ, 0x4 ;  /* 0x0000006a0b6a7211 */ /* 0x000fe400078f20ff */
[----:B------:R-:W-:-:S02]  /*4980*/  LOP3.LUT R14, R14, 0x1c0, RZ, 0xc0, !PT ;  /* 0x000001c00e0e7812 */ /* 0x000fc400078ec0ff */
[----:B------:R-:W-:Y:S02]  /*4990*/  LEA.HI.SX32 R11, R106, R69, 0x1c ;  /* 0x000000456a0b7211 */ /* 0x000fe400078fe2ff */
[----:B------:R-:W-:Y:S02]  /*49a0*/  LOP3.LUT R12, R12, 0x1c0, RZ, 0xc0, !PT ;  /* 0x000001c00c0c7812 */ /* 0x000fe400078ec0ff */
[----:B------:R-:W-:Y:S01]  /*49b0*/  SHF.R.U32.HI R14, RZ, 0x3, R14 ;  /* 0x00000003ff0e7819 */ /* 0x000fe2000001160e */
[----:B------:R-:W-:Y:S01]  /*49c0*/  IMAD.SHL.U32 R11, R11, 0x8, RZ ;  /* 0x000000080b0b7824 */ /* 0x000fe200078e00ff */
[----:B------:R-:W-:-:S04]  /*49d0*/  LEA.HI.X R41, R68, R103, R32, 0x1, P4 ;  /* 0x0000006744297211 */ /* 0x000fc800020f0c20 */
        /* <DEDUP_REMOVED lines=8> */
[----:B------:R-:W4:Y:S01]  /*4a60*/  LDS.128 R36, [R36+0x1c400] ;  /* 0x01c4000024247984 */ /* 0x000f220000000c00 */
[----:B------:R-:W-:Y:S05]  /*4a70*/  @P2 BRA `(.L_x_1436) ;  /* 0x00000004006c2947 */ /* 0x000fea0003800000 */
[----:B------:R-:W-:Y:S01]  /*4a80*/  SHF.R.U32.HI R106, RZ, 0x10, R45 ;  /* 0x00000010ff6a7819 */ /* 0x000fe2000001162d */
[----:B0-----:R-:W-:Y:S01]  /*4a90*/  IMAD.U32 R43, R13, 0x10000, RZ ;  /* 0x000100000d2b7824 */ /* 0x001fe200078e00ff */
[----:B------:R-:W-:Y:S02]  /*4aa0*/  SHF.R.U32.HI R56, RZ, 0x10, R49 ;  /* 0x00000010ff387819 */ /* 0x000fe40000011631 */
[----:B------:R-:W-:Y:S02]  /*4ab0*/  PRMT R109, R109, 0x5410, R106 ;  /* 0x000054106d6d7816 */ /* 0x000fe4000000006a */
[----:B------:R-:W-:Y:S02]  /*4ac0*/  PRMT R113, R113, 0x5410, R56 ;  /* 0x0000541071717816 */ /* 0x000fe40000000038 */
[----:B------:R-:W-:Y:S02]  /*4ad0*/  SHF.R.U32.HI R92, RZ, 0x10, R51 ;  /* 0x00000010ff5c7819 */ /* 0x000fe40000011633 */
[--C-:B---3--:R-:W-:Y:S01]  /*4ae0*/  SHF.R.U64 R94, R46, 0x10, R47.reuse ;  /* 0x000000102e5e7819 */ /* 0x108fe2000000122f */
[----:B------:R-:W-:Y:S01]  /*4af0*/  IMAD.U32 R56, R113, 0x10000, RZ ;  /* 0x0001000071387824 */ /* 0x000fe200078e00ff */
[----:B------:R-:W-:Y:S01]  /*4b00*/  SHF.R.U32.HI R58, RZ, 0x10, R47 ;  /* 0x00000010ff3a7819 */ /* 0x000fe2000001162f */
[----:B----4-:R-:W-:Y:S01]  /*4b10*/  IMAD.U32 R47, R37, 0x10000, RZ ;  /* 0x00010000252f7824 */ /* 0x010fe200078e00ff */
[----:B------:R-:W-:Y:S01]  /*4b20*/  SHF.R.U64 R57, R50, 0x10, R51 ;  /* 0x0000001032397819 */ /* 0x000fe20000001233 */
[----:B------:R-:W-:Y:S01]  /*4b30*/  IMAD.U32 R50, R109, 0x10000, RZ ;  /* 0x000100006d327824 */ /* 0x000fe200078e00ff */
[----:B------:R-:W-:-:S02]  /*4b40*/  PRMT R111, R111, 0x5410, R92 ;  /* 0x000054106f6f7816 */ /* 0x000fc4000000005c */
[----:B------:R-:W-:Y:S01]  /*4b50*/  SHF.R.U64 R59, R48, 0x10, R49 ;  /* 0x00000010303b7819 */ /* 0x000fe20000001231 */
[----:B------:R-:W-:Y:S01]  /*4b60*/  FMUL.FTZ R92, R47, R50 ;  /* 0x000000322f5c7220 */ /* 0x000fe20000410000 */
[----:B------:R-:W-:Y:S01]  /*4b70*/  LOP3.LUT R48, R37, 0xffff0000, RZ, 0xc0, !PT ;  /* 0xffff000025307812 */ /* 0x000fe200078ec0ff */
[----:B------:R-:W-:Y:S01]  /*4b80*/  IMAD.U32 R49, R39, 0x10000, RZ ;  /* 0x0001000027317824 */ /* 0x000fe200078e00ff */
[----:B------:R-:W-:Y:S01]  /*4b90*/  PRMT R107, R107, 0x5410, R58 ;  /* 0x000054106b6b7816 */ /* 0x000fe2000000003a */
[----:B------:R-:W-:Y:S01]  /*4ba0*/  FMUL.FTZ R58, R47, R56 ;  /* 0x000000382f3a7220 */ /* 0x000fe20000410000 */
[----:B------:R-:W-:Y:S01]  /*4bb0*/  LOP3.LUT R113, R113, 0xffff0000, RZ, 0xc0, !PT ;  /* 0xffff000071717812 */ /* 0x000fe200078ec0ff */
[----:B------:R-:W-:Y:S01]  /*4bc0*/  IMAD.U32 R47, R111, 0x10000, RZ ;  /* 0x000100006f2f7824 */ /* 0x000fe200078e00ff */
[----:B------:R-:W-:Y:S01]  /*4bd0*/  LOP3.LUT R109, R109, 0xffff0000, RZ, 0xc0, !PT ;  /* 0xffff00006d6d7812 */ /* 0x000fe200078ec0ff */
[----:B------:R-:W-:Y:S01]  /*4be0*/  FFMA.FTZ R58, R43, R50, -R58 ;  /* 0x000000322b3a7223 */ /* 0x000fe2000001083a */
[----:B------:R-:W-:Y:S01]  /*4bf0*/  SHF.R.U64 R93, R44, 0x10, R45 ;  /* 0x000000102c5d7819 */ /* 0x000fe2000000122d */
[----:B------:R-:W-:Y:S01]  /*4c00*/  FMUL.FTZ R51, R48, R113 ;  /* 0x0000007130337220 */ /* 0x000fe20000410000 */
[----:B------:R-:W-:Y:S01]  /*4c10*/  LOP3.LUT R44, R13, 0xffff0000, RZ, 0xc0, !PT ;  /* 0xffff00000d2c7812 */ /* 0x000fe200078ec0ff */
[----:B------:R-:W-:Y:S01]  /*4c20*/  FFMA.FTZ R92, R43, R56, R92 ;  /* 0x000000382b5c7223 */ /* 0x000fe2000001005c */
[----:B------:R-:W-:Y:S01]  /*4c30*/  PRMT R110, R110, 0x5410, R57 ;  /* 0x000054106e6e7816 */ /* 0x000fe20000000039 */
[----:B------:R-:W-:Y:S01]  /*4c40*/  FMUL.FTZ R57, R48, R109 ;  /* 0x0000006d30397220 */ /* 0x000fe20000410000 */
[C---:B------:R-:W-:Y:S01]  /*4c50*/  IMAD.U32 R45, R36.reuse, 0x10000, RZ ;  /* 0x00010000242d7824 */ /* 0x040fe200078e00ff */
[----:B------:R-:W-:Y:S01]  /*4c60*/  LOP3.LUT R46, R36, 0xffff0000, RZ, 0xc0, !PT ;  /* 0xffff0000242e7812 */ /* 0x000fe200078ec0ff */
[----:B------:R-:W-:Y:S01]  /*4c70*/  IMAD.U32 R43, R107, 0x10000, RZ ;  /* 0x000100006b2b7824 */ /* 0x000fe200078e00ff */
[----:B------:R-:W-:Y:S01]  /*4c80*/  PRMT R112, R112, 0x5410, R59 ;  /* 0x0000541070707816 */ /* 0x000fe2000000003b */
[----:B------:R-:W-:-:S02]  /*4c90*/  IMAD.U32 R36, R15, 0x10000, RZ ;  /* 0x000100000f247824 */ /* 0x000fc400078e00ff */
[----:B------:R-:W-:Y:S01]  /*4ca0*/  FMUL.FTZ R59, R49, R47 ;  /* 0x0000002f313b7220 */ /* 0x000fe20000410000 */
[C---:B------:R-:W-:Y:S01]  /*4cb0*/  FFMA.FTZ R51, R44.reuse, R109, -R51 ;  /* 0x0000006d2c337223 */ /* 0x040fe20000010833 */
[----:B------:R-:W-:Y:S01]  /*4cc0*/  FFMA.FTZ R57, R44, R113, R57 ;  /* 0x000000712c397223 */ /* 0x000fe20000010039 */
[----:B------:R-:W-:Y:S01]  /*4cd0*/  LOP3.LUT R39, R39, 0xffff0000, RZ, 0xc0, !PT ;  /* 0xffff000027277812 */ /* 0x000fe200078ec0ff */
[-C--:B------:R-:W-:Y:S01]  /*4ce0*/  FMUL.FTZ R50, R49, R43.reuse ;  /* 0x0000002b31327220 */ /* 0x080fe20000410000 */
[----:B------:R-:W-:Y:S01]  /*4cf0*/  LOP3.LUT R48, R111, 0xffff0000, RZ, 0xc0, !PT ;  /* 0xffff00006f307812 */ /* 0x000fe200078ec0ff */
[----:B------:R-:W-:Y:S01]  /*4d00*/  FFMA.FTZ R59, R36, R43, -R59 ;  /* 0x0000002b243b7223 */ /* 0x000fe2000001083b */
[----:B------:R-:W-:Y:S01]  /*4d10*/  LOP3.LUT R44, R107, 0xffff0000, RZ, 0xc0, !PT ;  /* 0xffff00006b2c7812 */ /* 0x000fe200078ec0ff */
[----:B------:R-:W-:Y:S01]  /*4d20*/  IMAD.U32 R43, R112, 0x10000, RZ ;  /* 0x00010000702b7824 */ /* 0x000fe200078e00ff */
[----:B------:R-:W-:Y:S01]  /*4d30*/  PRMT R108, R108, 0x5410, R93 ;  /* 0x000054106c6c7816 */ /* 0x000fe2000000005d */
[----:B------:R-:W-:Y:S01]  /*4d40*/  FFMA.FTZ R47, R36, R47, R50 ;  /* 0x0000002f242f7223 */ /* 0x000fe20000010032 */
[----:B------:R-:W-:Y:S01]  /*4d50*/  LOP3.LUT R37, R15, 0xffff0000, RZ, 0xc0, !PT ;  /* 0xffff00000f257812 */ /* 0x000fe200078ec0ff */
[----:B------:R-:W-:Y:S01]  /*4d60*/  FMUL.FTZ R50, R39, R48 ;  /* 0x0000003027327220 */ /* 0x000fe20000410000 */
[----:B------:R-:W-:Y:S01]  /*4d70*/  PRMT R105, R105, 0x5410, R94 ;  /* 0x0000541069697816 */ /* 0x000fe2000000005e */
[----:B------:R-:W-:Y:S01]  /*4d80*/  FMUL.FTZ R94, R39, R44 ;  /* 0x0000002c275e7220 */ /* 0x000fe20000410000 */
[----:B------:R-:W-:Y:S01]  /*4d90*/  SHF.L.U32 R42, R12, 0x10, RZ ;  /* 0x000000100c2a7819 */ /* 0x000fe200000006ff */
[----:B------:R-:W-:-:S02]  /*4da0*/  IMAD.U32 R36, R108, 0x10000, RZ ;  /* 0x000100006c247824 */ /* 0x000fc400078e00ff */
[-C--:B------:R-:W-:Y:S01]  /*4db0*/  FMUL.FTZ R39, R45, R43.reuse ;  /* 0x0000002b2d277220 */ /* 0x080fe20000410000 */
[----:B------:R-:W-:Y:S01]  /*4dc0*/  LOP3.LUT R112, R112, 0xffff0000, RZ, 0xc0, !PT ;  /* 0xffff000070707812 */ /* 0x000fe200078ec0ff */
[----:B------:R-:W-:Y:S01]  /*4dd0*/  FFMA.FTZ R56, R37, R44, -R50 ;  /* 0x0000002c25387223 */ /* 0x000fe20000010832 */
[----:B------:R-:W-:Y:S02]  /*4de0*/  IMAD.U32 R15, R38, 0x10000, RZ ;  /* 0x00010000260f7824 */ /* 0x000fe400078e00ff */
[----:B------:R-:W-:Y:S01]  /*4df0*/  FMUL.FTZ R50, R45, R36 ;  /* 0x000000242d327220 */ /* 0x000fe20000410000 */
[----:B------:R-:W-:Y:S01]  /*4e00*/  FFMA.FTZ R94, R37, R48, R94 ;  /* 0x00000030255e7223 */ /* 0x000fe2000001005e */
[----:B------:R-:W-:Y:S01]  /*4e10*/  FFMA.FTZ R44, R42, R36, -R39 ;  /* 0x000000242a2c7223 */ /* 0x000fe20000010827 */
[----:B------:R-:W-:Y:S01]  /*4e20*/  LOP3.LUT R38, R38, 0xffff0000, RZ, 0xc0, !PT ;  /* 0xffff000026267812 */ /* 0x000fe200078ec0ff */
[C---:B------:R-:W-:Y:S01]  /*4e30*/  IMAD.U32 R37, R110.reuse, 0x10000, RZ ;  /* 0x000100006e257824 */ /* 0x040fe200078e00ff */
[----:B------:R-:W-:Y:S01]  /*4e40*/  LOP3.LUT R39, R110, 0xffff0000, RZ, 0xc0, !PT ;  /* 0xffff00006e277812 */ /* 0x000fe200078ec0ff */
[C---:B------:R-:W-:Y:S01]  /*4e50*/  IMAD.U32 R36, R105.reuse, 0x10000, RZ ;  /* 0x0001000069247824 */ /* 0x040fe200078e00ff */
[----:B------:R-:W-:Y:S01]  /*4e60*/  LOP3.LUT R13, R12, 0xffff0000, RZ, 0xc0, !PT ;  /* 0xffff00000c0d7812 */ /* 0x000fe200078ec0ff */
[----:B------:R-:W-:Y:S01]  /*4e70*/  FMUL.FTZ R48, R46, R112 ;  /* 0x000000702e307220 */ /* 0x000fe20000410000 */
[----:B------:R-:W-:Y:S01]  /*4e80*/  LOP3.LUT R108, R108, 0xffff0000, RZ, 0xc0, !PT ;  /* 0xffff00006c6c7812 */ /* 0x000fe200078ec0ff */
[----:B------:R-:W-:Y:S01]  /*4e90*/  FFMA.FTZ R50, R42, R43, R50 ;  /* 0x0000002b2a327223 */ /* 0x000fe20000010032 */
[----:B------:R-:W-:Y:S01]  /*4ea0*/  LOP3.LUT R105, R105, 0xffff0000, RZ, 0xc0, !PT ;  /* 0xffff000069697812 */ /* 0x000fe200078ec0ff */
[----:B------:R-:W-:-:S02]  /*4eb0*/  IMAD.U32 R12, R14, 0x10000, RZ ;  /* 0x000100000e0c7824 */ /* 0x000fc400078e00ff */
[C---:B------:R-:W-:Y:S01]  /*4ec0*/  FMUL.FTZ R45, R15.reuse, R37 ;  /* 0x000000250f2d7220 */ /* 0x040fe20000410000 */
[----:B------:R-:W-:Y:S01]  /*4ed0*/  FMUL.FTZ R42, R15, R36 ;  /* 0x000000240f2a7220 */ /* 0x000fe20000410000 */
[----:B------:R-:W-:Y:S01]  /*4ee0*/  LOP3.LUT R14, R14, 0xffff0000, RZ, 0xc0, !PT ;  /* 0xffff00000e0e7812 */ /* 0x000fe200078ec0ff */
[----:B------:R-:W-:Y:S01]  /*4ef0*/  FMUL.FTZ R15, R38, R39 ;  /* 0x00000027260f7220 */ /* 0x000fe20000410000 */
[-C--:B------:R-:W-:Y:S01]  /*4f00*/  FMUL.FTZ R46, R46, R108.reuse ;  /* 0x0000006c2e2e7220 */ /* 0x080fe20000410000 */
[C---:B------:R-:W-:Y:S01]  /*4f10*/  FFMA.FTZ R43, R13.reuse, R108, -R48 ;  /* 0x0000006c0d2b7223 */ /* 0x040fe20000010830 */
[----:B------:R-:W-:Y:S01]  /*4f20*/  FMUL.FTZ R38, R38, R105 ;  /* 0x0000006926267220 */ /* 0x000fe20000410000 */
[C---:B------:R-:W-:Y:S01]  /*4f30*/  FFMA.FTZ R45, R12.reuse, R36, -R45 ;  /* 0x000000240c2d7223 */ /* 0x040fe2000001082d */
[----:B------:R-:W-:Y:S01]  /*4f40*/  FFMA.FTZ R42, R12, R37, R42 ;  /* 0x000000250c2a7223 */ /* 0x000fe2000001002a */
[----:B------:R-:W-:Y:S01]  /*4f50*/  FFMA.FTZ R13, R13, R112, R46 ;  /* 0x000000700d0d7223 */ /* 0x000fe2000001002e */
[C---:B------:R-:W-:Y:S01]  /*4f60*/  FFMA.FTZ R12, R14.reuse, R105, -R15 ;  /* 0x000000690e0c7223 */ /* 0x040fe2000001080f */
[----:B------:R-:W-:Y:S01]  /*4f70*/  FFMA.FTZ R39, R14, R39, R38 ;  /* 0x000000270e277223 */ /* 0x000fe20000010026 */
[----:B------:R-:W-:-:S02]  /*4f80*/  F2FP.BF16.F32.PACK_AB R51, R51, R58 ;  /* 0x0000003a3333723e */ /* 0x000fc400000010ff */
        /* <DEDUP_REMOVED lines=8> */
[----:B------:R-:W-:-:S02]  /*5010*/  F2FP.BF16.F32.PACK_AB R15, R56, R59 ;  /* 0x0000003b380f723e */ /* 0x000fc400000010ff */
[----:B------:R-:W-:-:S07]  /*5020*/  F2FP.BF16.F32.PACK_AB R37, R57, R92 ;  /* 0x0000005c3925723e */ /* 0x000fce00000010ff */
.L_x_1436:
[----:B------:R-:W-:Y:S05]  /*5030*/  BSYNC B1 ;  /* 0x0000000000017941 */ /* 0x000fea0003800000 */
.L_x_1435:
[----:B------:R-:W-:Y:S01]  /*5040*/  ISETP.GE.AND P2, PT, R11, R104, PT ;  /* 0x000000680b00720c */ /* 0x000fe20003f46270 */
[----:B0-----:R0:W-:Y:S02]  /*5050*/  ST.E.128 desc[UR60][R40.64], R12 ;  /* 0x0000000c28007985 */ /* 0x0011e4000c101d3c */
[----:B0-----:R-:W-:Y:S02]  /*5060*/  IMAD.MOV.U32 R12, RZ, RZ, R102 ;  /* 0x000000ffff0c7224 */ /* 0x001fe400078e0066 */
[----:B------:R-:W-:-:S08]  /*5070*/  IMAD.MOV.U32 R13, RZ, RZ, R103 ;  /* 0x000000ffff0d7224 */ /* 0x000fd000078e0067 */
[----:B------:R-:W-:Y:S05]  /*5080*/  @P2 BRA `(.L_x_1419) ;  /* 0x00000004001c2947 */ /* 0x000fea0003800000 */
[----:B------:R-:W-:-:S05]  /*5090*/  IMAD.WIDE R12, R11, 0x2, R12 ;  /* 0x000000020b0c7825 */ /* 0x000fca00078e020c */
[----:B----4-:R0:W-:Y:S01]  /*50a0*/  ST.E.128 desc[UR60][R12.64], R36 ;  /* 0x000000240c007985 */ /* 0x0101e2000c101d3c */
[----:B------:R-:W-:Y:S05]  /*50b0*/  BRA `(.L_x_1419) ;  /* 0x0000000400107947 */ /* 0x000fea0003800000 */
.L_x_1400:
[----:B------:R-:W-:-:S13]  /*50c0*/  ISETP.NE.AND P3, PT, R209, 0x3, PT ;  /* 0x00000003d100780c */ /* 0x000fda0003f65270 */
[----:B------:R-:W-:Y:S05]  /*50d0*/  @!P3 BRA `(.L_x_1437) ;  /* 0x000000000004b947 */ /* 0x000fea0003800000 */
[----:B------:R-:W-:Y:S01]  /*50e0*/  BPT.TRAP 0x1 ;  /* 0x000000040000795c */ /* 0x000fe20000300000 */
.L_x_1437:
[----:B------:R-:W-:Y:S01]  /*50f0*/  IMAD R4, R18, 0x8, R19 ;  /* 0x0000000812047824 */ /* 0x000fe200078e0213 */
[----:B------:R-:W-:Y:S01]  /*5100*/  SHF.L.U32 R101, R207, 0x1f, RZ ;  /* 0x0000001fcf657819 */ /* 0x000fe200000006ff */
[----:B------:R-:W-:Y:S01]  /*5110*/  BSSY B1, `(.L_x_1438) ;  /* 0x0000004000017945 */ /* 0x000fe20003800000 */
[----:B------:R-:W-:Y:S02]  /*5120*/  SHF.R.S32.HI R98, RZ, 0x1f, R97 ;  /* 0x0000001fff627819 */ /* 0x000fe40000011461 */
[----:B------:R-:W0:Y:S02]  /*5130*/  SYNCS.PHASECHK.TRANS64.TRYWAIT P2, [R4+URZ+0x32490], R101 ;  /* 0x03249065040075a7 */ /* 0x000e24000804017f */
[----:B0-----:R-:W-:Y:S05]  /*5140*/  @!P2 BRA `(.L_x_1439) ;  /* 0x0000013800f4a947 */ /* 0x001fea0003800000 */
.L_x_1678:
[----:B------:R-:W-:Y:S05]  /*5150*/  BSYNC B1 ;  /* 0x0000000000017941 */ /* 0x000fea0003800000 */
.L_x_1438:
        /* <DEDUP_REMOVED lines=27> */
.L_x_1682:
        /* <DEDUP_REMOVED lines=13> */
.L_x_1442:
[----:B------:R-:W-:Y:S05]  /*53e0*/  BSYNC B1 ;  /* 0x0000000000017941 */ /* 0x000fea0003800000 */
.L_x_1441:
[----:B------:R-:W-:-:S03]  /*53f0*/  UMOV UR4, 0xffffffff ;  /* 0xffffffff00047882 */ /* 0x000fc60000000000 */
[----:B------:R-:W-:Y:S05]  /*5400*/  BRA.DIV UR4, `(.L_x_1443) ;  /* 0x0000013a04a07947 */ /* 0x000fea000b800000 */
[----:B--2-4-:R2:W4:Y:S04]  /*5410*/  SHFL.IDX PT, R37, R41, 0x1, 0x1c1f ;  /* 0x003c1f0029257f89 */ /* 0x01452800000e0000 */
[----:B---3--:R2:W3:Y:S02]  /*5420*/  SHFL.IDX PT, R14, R40, 0x1, 0x1c1f ;  /* 0x003c1f00280e7f89 */ /* 0x0084e400000e0000 */
.L_x_1686:
        /* <DEDUP_REMOVED lines=13> */
.L_x_1419:
[----:B------:R-:W-:Y:S05]  /*5500*/  BSYNC B0 ;  /* 0x0000000000007941 */ /* 0x000fea0003800000 */
.L_x_1399:
        /* <DEDUP_REMOVED lines=9> */
[----:B--2---:R2:W-:Y:S01]  /*55a0*/  BAR.SYNC.DEFER_BLOCKING R91, 0x80 ;  /* 0x0002005b0000751d */ /* 0x0045e20000010000 */
[----:B-----5:R-:W-:-:S13]  /*55b0*/  LOP3.LUT P2, RZ, R11, 0x7f, RZ, 0xc0, !PT ;  /* 0x0000007f0bff7812 */ /* 0x020fda000784c0ff */
[----:B------:R-:W-:-:S05]  /*55c0*/  @!P2 VIADD R11, R4, 0x324a0 ;  /* 0x000324a0040ba836 */ /* 0x000fca0000000000 */
[----:B------:R-:W-:-:S04]  /*55d0*/  @!P2 PRMT R11, RZ, 0x654, R11 ;  /* 0x00000654ff0ba816 */ /* 0x000fc8000000000b */
[----:B------:R2:W-:Y:S01]  /*55e0*/  @!P2 SYNCS.ARRIVE.TRANS64.RED.A1T0 RZ, [R11+URZ], RZ ;  /* 0x000000ff0bffa9a7 */ /* 0x0005e2000810043f */
[----:B------:R-:W-:Y:S05]  /*55f0*/  @!P3 BRA `(.L_x_1445) ;  /* 0x000000000004b947 */ /* 0x000fea0003800000 */
[----:B------:R-:W-:Y:S01]  /*5600*/  BPT.TRAP 0x1 ;  /* 0x000000040000795c */ /* 0x000fe20000300000 */
.L_x_1445:
[----:B------:R-:W-:Y:S05]  /*5610*/  BSYNC B0 ;  /* 0x0000000000007941 */ /* 0x000fea0003800000 */
.L_x_1444:
[----:B------:R-:W5:Y:S01]  /*5620*/  SYNCS.PHASECHK.TRANS64.TRYWAIT P3, [R4+URZ+0x324b0], R101 ;  /* 0x0324b065040075a7 */ /* 0x000f62000806017f */
[----:B------:R-:W-:Y:S04]  /*5630*/  BSSY B0, `(.L_x_1446) ;  /* 0x0000002000007945 */ /* 0x000fe80003800000 */
[----:B-----5:R-:W-:Y:S05]  /*5640*/  @!P3 BRA `(.L_x_1447) ;  /* 0x000001380058b947 */ /* 0x020fea0003800000 */
.L_x_1687:
[----:B------:R-:W-:Y:S05]  /*5650*/  BSYNC B0 ;  /* 0x0000000000007941 */ /* 0x000fea0003800000 */
.L_x_1446:
        /* <DEDUP_REMOVED lines=18> */
[----:B------:R-:W-:Y:S01]  /*5780*/  LEA R44, P3, R12, UR4, 0x1 ;  /* 0x000000040c2c7c11 */ /* 0x000fe2000f8608ff */
[----:B------:R-:W-:-:S03]  /*5790*/  IMAD R11, R18, 0x6000, R75 ;  /* 0x00006000120b7824 */ /* 0x000fc600078e024b */
[----:B------:R-:W-:Y:S01]  /*57a0*/  LEA.HI.X R45, R12, UR5, R13, 0x1, P3 ;  /* 0x000000050c2d7c11 */ /* 0x000fe200098f0c0d */
[----:B------:R-:W-:Y:S01]  /*57b0*/  IMAD.IADD R13, R78, 0x1, R11 ;  /* 0x000000014e0d7824 */ /* 0x000fe200078e020b */
[----:B------:R-:W-:Y:S01]  /*57c0*/  ISETP.GE.AND P3, PT, R100, 0x1, PT ;  /* 0x000000016400780c */ /* 0x000fe20003f66270 */
[----:B------:R0:W2:Y:S01]  /*57d0*/  SHFL.IDX PT, R49, R44, RZ, 0x1c1f ;  /* 0x001c1fff2c317589 */ /* 0x0000a200000e0000 */
[--C-:B------:R-:W-:Y:S02]  /*57e0*/  IMAD R42, R11, 0x2, R24.reuse ;  /* 0x000000020b2a7824 */ /* 0x100fe400078e0218 */
[----:B------:R-:W-:Y:S01]  /*57f0*/  IMAD R11, R13, 0x2, R24 ;  /* 0x000000020d0b7824 */ /* 0x000fe200078e0218 */
[----:B------:R0:W3:Y:S08]  /*5800*/  SHFL.IDX PT, R47, R45, RZ, 0x1c1f ;  /* 0x001c1fff2d2f7589 */ /* 0x0000f000000e0000 */
[----:B0-----:R-:W-:Y:S05]  /*5810*/  @!P3 BRA `(.L_x_1449) ;  /* 0x0000000000a4b947 */ /* 0x001fea0003800000 */
[----:B------:R-:W-:Y:S02]  /*5820*/  ISETP.NE.AND P5, PT, R20, RZ, PT ;  /* 0x000000ff1400720c */ /* 0x000fe40003fa5270 */
[----:B------:R-:W-:Y:S02]  /*5830*/  ISETP.NE.AND P4, PT, R10, RZ, PT ;  /* 0x000000ff0a00720c */ /* 0x000fe40003f85270 */
[----:B------:R-:W-:-:S09]  /*5840*/  PRMT R43, R87, 0x8880, RZ ;  /* 0x00008880572b7816 */ /* 0x000fd200000000ff */
[----:B------:R-:W0:Y:S01]  /*5850*/  @P5 LDS.128 R12, [R42] ;  /* 0x000000002a0c5984 */ /* 0x000e220000000c00 */
[----:B-12---:R-:W-:-:S04]  /*5860*/  @P5 LEA R40, P3, R16, R49, 0x1 ;  /* 0x0000003110285211 */ /* 0x006fc800078608ff */
        /* <DEDUP_REMOVED lines=36> */
.L_x_1449:
[----:B------:R-:W-:Y:S05]  /*5ab0*/  BSYNC B0 ;  /* 0x0000000000007941 */ /* 0x000fea0003800000 */
.L_x_1448:
[----:B------:R-:W-:Y:S01]  /*5ac0*/  ISETP.GE.AND P3, PT, R100, 0x41, PT ;  /* 0x000000416400780c */ /* 0x000fe20003f66270 */
[----:B------:R-:W4:Y:S01]  /*5ad0*/  SHFL.IDX PT, R45, R45, 0x1, 0x1c1f ;  /* 0x003c1f002d2d7f89 */ /* 0x000f2200000e0000 */
[----:B------:R-:W-:Y:S03]  /*5ae0*/  BSSY B0, `(.L_x_1450) ;  /* 0x000002c000007945 */ /* 0x000fe60003800000 */
[----:B------:R0:W0:Y:S08]  /*5af0*/  SHFL.IDX PT, R43, R44, 0x1, 0x1c1f ;  /* 0x003c1f002c2b7f89 */ /* 0x00003000000e0000 */
[----:B------:R-:W-:Y:S05]  /*5b00*/  @!P3 BRA `(.L_x_1451) ;  /* 0x0000000000a4b947 */ /* 0x000fea0003800000 */
[----:B------:R-:W-:Y:S02]  /*5b10*/  ISETP.NE.AND P5, PT, R20, RZ, PT ;  /* 0x000000ff1400720c */ /* 0x000fe40003fa5270 */
[----:B------:R-:W-:Y:S02]  /*5b20*/  ISETP.NE.AND P4, PT, R10, RZ, PT ;  /* 0x000000ff0a00720c */ /* 0x000fe40003f85270 */
[----:B0-----:R-:W-:-:S09]  /*5b30*/  PRMT R44, R87, 0x8880, RZ ;  /* 0x00008880572c7816 */ /* 0x001fd200000000ff */
[----:B------:R-:W0:Y:S01]  /*5b40*/  @P5 LDS.128 R12, [R42+0x2000] ;  /* 0x002000002a0c5984 */ /* 0x000e220000000c00 */
[----:B-1----:R-:W-:-:S04]  /*5b50*/  @P5 LEA R40, P3, R16, R43, 0x1 ;  /* 0x0000002b10285211 */ /* 0x002fc800078608ff */
[----:B----4-:R-:W-:Y:S02]  /*5b60*/  @P5 LEA.HI.X R41, R16, R45, R17, 0x1, P3 ;  /* 0x0000002d10295211 */ /* 0x010fe400018f0c11 */
[----:B------:R-:W-:-:S04]  /*5b70*/  @P4 LEA R38, P3, R2, R43, 0x1 ;  /* 0x0000002b02264211 */ /* 0x000fc800078608ff */
[----:B------:R-:W-:Y:S02]  /*5b80*/  @P4 LEA.HI.X R39, R2, R45, R206, 0x1, P3 ;  /* 0x0000002d02274211 */ /* 0x000fe400018f0cce */
[----:B------:R-:W-:-:S13]  /*5b90*/  ISETP.NE.AND P3, PT, R9, RZ, PT ;  /* 0x000000ff0900720c */ /* 0x000fda0003f65270 */
[----:B------:R-:W-:-:S04]  /*5ba0*/  @P3 LEA R36, P6, R213, R43, 0x1 ;  /* 0x0000002bd5243211 */ /* 0x000fc800078c08ff */
[----:B------:R-:W-:Y:S01]  /*5bb0*/  @P3 LEA.HI.X R37, R213, R45, R222, 0x1, P6 ;  /* 0x0000002dd5253211 */ /* 0x000fe200030f0cde */
[----:B0-----:R0:W-:Y:S01]  /*5bc0*/  @P5 ST.E.128 desc[UR60][R40.64], R12 ;  /* 0x0000000c28005985 */ /* 0x0011e2000c101d3c */
        /* <DEDUP_REMOVED lines=29> */
.L_x_1451:
[----:B------:R-:W-:Y:S05]  /*5da0*/  BSYNC B0 ;  /* 0x0000000000007941 */ /* 0x000fea0003800000 */
.L_x_1450:
[----:B------:R-:W-:Y:S01]  /*5db0*/  @!PT LDS RZ, [RZ] ;  /* 0x00000000fffff984 */ /* 0x000fe20000000800 */
[----:B------:R-:W-:Y:S01]  /*5dc0*/  @!PT LDS RZ, [RZ] ;  /* 0x00000000fffff984 */ /* 0x000fe20000000800 */
[----:B------:R-:W-:Y:S01]  /*5dd0*/  @!PT LDS RZ, [RZ] ;  /* 0x00000000fffff984 */ /* 0x000fe20000000800 */
[----:B------:R-:W-:Y:S01]  /*5de0*/  @!PT LDS RZ, [RZ] ;  /* 0x00000000fffff984 */ /* 0x000fe20000000800 */
[----:B------:R5:W-:Y:S06]  /*5df0*/  MEMBAR.ALL.CTA ;  /* 0x0000000000007992 */ /* 0x000bec0000008000 */
[----:B-----5:R-:W5:Y:S01]  /*5e00*/  FENCE.VIEW.ASYNC.S ;  /* 0x00000000000073c6 */ /* 0x020f620000000000 */
[----:B-1----:R-:W-:Y:S01]  /*5e10*/  @!P2 VIADD R4, R4, 0x324c0 ;  /* 0x000324c00404a836 */ /* 0x002fe20000000000 */
[----:B-----5:R1:W-:Y:S01]  /*5e20*/  BAR.SYNC.DEFER_BLOCKING R91, 0x80 ;  /* 0x0002005b0000751d */ /* 0x0203e20000010000 */
[----:B------:R-:W-:Y:S01]  /*5e30*/  ISETP.NE.AND P3, PT, R0, RZ, PT ;  /* 0x000000ff0000720c */ /* 0x000fe20003f65270 */
[----:B------:R-:W-:-:S02]  /*5e40*/  VIADD R18, R18, 0x1 ;  /* 0x0000000112127836 */ /* 0x000fc40000000000 */
[----:B------:R-:W-:-:S04]  /*5e50*/  @!P2 PRMT R4, RZ, 0x654, R4 ;  /* 0x00000654ff04a816 */ /* 0x000fc80000000004 */
[----:B------:R1:W-:Y:S01]  /*5e60*/  @!P2 SYNCS.ARRIVE.TRANS64.RED.A1T0 RZ, [R4+URZ], RZ ;  /* 0x000000ff04ffa9a7 */ /* 0x0003e2000810043f */
[----:B------:R-:W-:-:S04]  /*5e70*/  ISETP.NE.AND P2, PT, R18, 0x2, PT ;  /* 0x000000021200780c */ /* 0x000fc80003f45270 */
[----:B------:R-:W-:Y:S02]  /*5e80*/  SEL R0, RZ, 0x1, P2 ;  /* 0x00000001ff007807 */ /* 0x000fe40001000000 */
[----:B------:R-:W-:Y:S02]  /*5e90*/  SEL R18, R18, RZ, P2 ;  /* 0x000000ff12127207 */ /* 0x000fe40001000000 */
[----:B------:R-:W-:Y:S01]  /*5ea0*/  LOP3.LUT R207, R207, R0, RZ, 0x3c, !PT ;  /* 0x00000000cfcf7212 */ /* 0x000fe200078e3cff */
[----:B-1----:R-:W-:Y:S06]  /*5eb0*/  @P3 BRA `(.L_x_1452) ;  /* 0xffffffc000cc3947 */ /* 0x002fec000383ffff */
[----:B------:R-:W1:Y:S01]  /*5ec0*/  S2R R11, SR_TID.X ;  /* 0x00000000000b7919 */ /* 0x000e620000002100 */
[----:B------:R-:W-:Y:S02]  /*5ed0*/  PLOP3.LUT P0, PT, PT, PT, PT, 0x8, 0x0 ;  /* 0x000000000000781c */ /* 0x000fe40003f0e170 */
[----:B-1----:R-:W-:-:S04]  /*5ee0*/  SHF.R.U32.HI R11, RZ, 0x7, R11 ;  /* 0x00000007ff0b7819 */ /* 0x002fc8000001160b */
[----:B------:R-:W-:-:S13]  /*5ef0*/  ISETP.NE.AND P3, PT, R11, 0x1, PT ;  /* 0x000000010b00780c */ /* 0x000fda0003f65270 */
[----:B------:R-:W-:Y:S06]  /*5f00*/  @!P3 BAR.ARV 0x9, 0x100 ;  /* 0x024400000000bb1d */ /* 0x000fec0000002000 */
.L_x_1394:
[----:B------:R-:W-:Y:S02]  /*5f10*/  ISETP.GE.AND P2, PT, R188, 0x1, PT ;  /* 0x00000001bc00780c */ /* 0x000fe40003f46270 */
[----:B------:R-:W-:Y:S02]  /*5f20*/  CS2R R4, SRZ ;  /* 0x0000000000047805 */ /* 0x000fe4000001ff00 */
[----:B------:R-:W-:Y:S01]  /*5f30*/  PLOP3.LUT P1, PT, PT, PT, PT, 0x80, 0x0 ;  /* 0x000000000000781c */ /* 0x000fe20003f2f070 */
[----:B------:R-:W-:Y:S01]  /*5f40*/  IMAD.MOV.U32 R0, RZ, RZ, RZ ;  /* 0x000000ffff007224 */ /* 0x000fe200078e00ff */
[----:B------:R-:W-:Y:S01]  /*5f50*/  CS2R R148, SRZ ;  /* 0x0000000000947805 */ /* 0x000fe2000001ff00 */
[----:B------:R-:W-:Y:S01]  /*5f60*/  IMAD.MOV.U32 R3, RZ, RZ, RZ ;  /* 0x000000ffff037224 */ /* 0x000fe200078e00ff */
        /* <DEDUP_REMOVED lines=29> */
[----:B------:R-:W-:Y:S01]  /*6140*/  CS2R R166, SRZ ;  /* 0x0000000000a67805 */ /* 0x000fe2000001ff00 */
[----:B------:R-:W-:Y:S01]  /*6150*/  IMAD.MOV.U32 R186, RZ, RZ, RZ ;  /* 0x000000ffffba7224 */ /* 0x000fe200078e00ff */
[----:B------:R-:W-:Y:S01]  /*6160*/  CS2R R184, SRZ ;  /* 0x0000000000b87805 */ /* 0x000fe2000001ff00 */
[----:B------:R-:W-:Y:S01]  /*6170*/  IMAD.MOV.U32 R91, RZ, RZ, RZ ;  /* 0x000000ffff5b7224 */ /* 0x000fe200078e00ff */
        /* <DEDUP_REMOVED lines=25> */
[----:B0-----:R-:W-:Y:S01]  /*6310*/  CS2R R14, SRZ ;  /* 0x00000000000e7805 */ /* 0x001fe2000001ff00 */
[----:B------:R-:W-:Y:S01]  /*6320*/  IMAD.MOV.U32 R46, RZ, RZ, RZ ;  /* 0x000000ffff2e7224 */ /* 0x000fe200078e00ff */
[----:B------:R-:W-:Y:S01]  /*6330*/  CS2R R12, SRZ ;  /* 0x00000000000c7805 */ /* 0x000fe2000001ff00 */
[----:B------:R-:W-:Y:S01]  /*6340*/  IMAD.MOV.U32 R42, RZ, RZ, RZ ;  /* 0x000000ffff2a7224 */ /* 0x000fe200078e00ff */
[----:B------:R-:W-:-:S02]  /*6350*/  CS2R R154, SRZ ;  /* 0x00000000009a7805 */ /* 0x000fc4000001ff00 */
[----:B------:R-:W-:Y:S02]  /*6360*/  CS2R R172, SRZ ;  /* 0x0000000000ac7805 */ /* 0x000fe4000001ff00 */
[----:B------:R-:W-:Y:S02]  /*6370*/  CS2R R38, SRZ ;  /* 0x0000000000267805 */ /* 0x000fe4000001ff00 */
[----:B------:R-:W-:Y:S02]  /*6380*/  CS2R R152, SRZ ;  /* 0x0000000000987805 */ /* 0x000fe4000001ff00 */
[----:B------:R-:W-:Y:S01]  /*6390*/  CS2R R170, SRZ ;  /* 0x0000000000aa7805 */ /* 0x000fe2000001ff00 */
[----:B------:R-:W-:Y:S01]  /*63a0*/  IMAD.MOV.U32 R10, RZ, RZ, RZ ;  /* 0x000000ffff0a7224 */ /* 0x000fe200078e00ff */
[----:B------:R-:W-:Y:S06]  /*63b0*/  @P0 BRA `(.L_x_1453) ;  /* 0x00000000000c0947 */ /* 0x000fec0003800000 */
[----:B------:R-:W0:Y:S01]  /*63c0*/  FENCE.VIEW.ASYNC.G ;  /* 0x00000000000073c6 */ /* 0x000e220000000100 */
[----:B------:R-:W-:Y:S05]  /*63d0*/  WARPSYNC.ALL ;  /* 0x0000000000007948 */ /* 0x000fea0003800000 */
[----:B0-----:R-:W-:Y:S06]  /*63e0*/  BAR.ARV 0xc, 0x180 ;  /* 0x0306000000007b1d */ /* 0x001fec0000002000 */
.L_x_1453:
[----:B------:R-:W-:Y:S02]  /*63f0*/  IMAD.MOV.U32 R24, RZ, RZ, RZ ;  /* 0x000000ffff187224 */ /* 0x000fe400078e00ff */
[----:B------:R-:W-:Y:S01]  /*6400*/  IMAD.MOV.U32 R169, RZ, RZ, RZ ;  /* 0x000000ffffa97224 */ /* 0x000fe200078e00ff */
        /* <DEDUP_REMOVED lines=9> */
.L_x_1690:
[----:B------:R-:W-:Y:S01]  /*64a0*/  VIADD R24, R19, 0x18400 ;  /* 0x0001840013187836 */ /* 0x000fe20000000000 */
[----:B01----:R-:W-:Y:S01]  /*64b0*/  LEA.HI R0, R14, R14, RZ, 0x1 ;  /* 0x0000000e0e007211 */ /* 0x003fe200078f08ff */
[----:B------:R-:W-:Y:S03]  /*64c0*/  BSSY B6, `(.L_x_1456) ;  /* 0x0000015000067945 */ /* 0x000fe60003800000 */
[----:B------:R-:W-:Y:S02]  /*64d0*/  LOP3.LUT P0, RZ, R24, 0x1bf, RZ, 0xc0, !PT ;  /* 0x000001bf18ff7812 */ /* 0x000fe4000780c0ff */
[----:B------:R-:W-:-:S05]  /*64e0*/  LOP3.LUT R3, R0, 0xffffe, RZ, 0xc0, !PT ;  /* 0x000ffffe00037812 */ /* 0x000fca00078ec0ff */
[----:B------:R-:W-:-:S06]  /*64f0*/  IMAD.IADD R30, R14, 0x1, -R3 ;  /* 0x000000010e1e7824 */ /* 0x000fcc00078e0a03 */
        /* <DEDUP_REMOVED lines=8> */
[----:B------:R-:W-:Y:S01]  /*6580*/  MOV R6, UR6 ;  /* 0x0000000600067c02 */ /* 0x000fe20008000f00 */
[----:B------:R-:W-:Y:S02]  /*6590*/  IMAD.U32 R7, RZ, RZ, UR7 ;  /* 0x00000007ff077e24 */ /* 0x000fe4000f8e00ff */
[----:B------:R-:W-:-:S02]  /*65a0*/  IMAD.U32 R10, RZ, RZ, UR4 ;  /* 0x00000004ff0a7e24 */ /* 0x000fc4000f8e00ff */
[----:B------:R-:W-:Y:S02]  /*65b0*/  IMAD.U32 R11, RZ, RZ, UR5 ;  /* 0x00000005ff0b7e24 */ /* 0x000fe4000f8e00ff */
[----:B------:R-:W-:Y:S02]  /*65c0*/  IMAD.MOV.U32 R8, RZ, RZ, 0x70 ;  /* 0x00000070ff087424 */ /* 0x000fe400078e00ff */
[----:B------:R-:W-:Y:S02]  /*65d0*/  IMAD.MOV.U32 R12, RZ, RZ, 0x1 ;  /* 0x00000001ff0c7424 */ /* 0x000fe400078e00ff */
[----:B0-----:R-:W-:-:S07]  /*65e0*/  IMAD.MOV.U32 R13, RZ, RZ, RZ ;  /* 0x000000ffff0d7224 */ /* 0x001fce00078e00ff */
[----:B------:R-:W-:-:S07]  /*65f0*/  LEPC R20, `(.L_x_1457) ;  /* 0x000000001014794e */ /* 0x000fce0000000000 */
[----:B-12345:R-:W-:Y:S05]  /*6600*/  CALL.ABS.NOINC R14 ;  /* 0x000000000e007343 */ /* 0x03efea0003c00000 */
.L_x_1457:
[----:B------:R-:W-:Y:S05]  /*6610*/  BSYNC B6 ;  /* 0x0000000000067941 */ /* 0x000fea0003800000 */
.L_x_1456:
        /* <DEDUP_REMOVED lines=13> */
.L_x_1461:
[----:B-1----:R1:W2:Y:S02]  /*66f0*/  SYNCS.PHASECHK.TRANS64.TRYWAIT P0, [R19+URZ+0x32400], R0 ;  /* 0x03240000130075a7 */ /* 0x0022a4000800017f */
[----:B--2---:R-:W-:Y:S05]  /*6700*/  @!P0 NANOSLEEP.SYNCS 0x989680 ;  /* 0x009896800000895d */ /* 0x004fea0003900000 */
[----:B------:R-:W2:Y:S02]  /*6710*/  @!P0 SYNCS.PHASECHK.TRANS64 P0, [R19+URZ+0x32400], R0 ;  /* 0x03240000130085a7 */ /* 0x000ea4000800007f */
[----:B--2---:R-:W-:Y:S05]  /*6720*/  @!P0 BRA `(.L_x_1461) ;  /* 0xfffffffc00f08947 */ /* 0x004fea000383ffff */
.L_x_1460:
[----:B------:R-:W-:Y:S05]  /*6730*/  BSYNC B0 ;  /* 0x0000000000007941 */ /* 0x000fea0003800000 */
.L_x_1459:
[----:B------:R-:W-:Y:S05]  /*6740*/  BRA `(.L_x_1462) ;  /* 0x0000002000e87947 */ /* 0x000fea0003800000 */
.L_x_1458:
        /* <DEDUP_REMOVED lines=35> */
[----:B-1234-:R-:W-:Y:S05]  /*6980*/  CALL.ABS.NOINC R14 ;  /* 0x000000000e007343 */ /* 0x01efea0003c00000 */
.L_x_1464:
[----:B------:R-:W-:Y:S05]  /*6990*/  BSYNC B6 ;  /* 0x0000000000067941 */ /* 0x000fea0003800000 */
.L_x_1463:
        /* <DEDUP_REMOVED lines=8> */
[----:B------:R0:W0:Y:S04]  /*6a20*/  SHFL.IDX PT, R0, R24, RZ, 0x1c1f ;  /* 0x001c1fff18007589 */ /* 0x00002800000e0000 */
[----:B------:R0:W0:Y:S04]  /*6a30*/  SHFL.IDX PT, R5, R27, RZ, 0x1c1f ;  /* 0x001c1fff1b057589 */ /* 0x00002800000e0000 */
[----:B------:R0:W0:Y:S02]  /*6a40*/  SHFL.IDX PT, R14, R26, RZ, 0x1c1f ;  /* 0x001c1fff1a0e7589 */ /* 0x00002400000e0000 */
.L_x_1696:
[----:B------:R-:W5:Y:S01]  /*6a50*/  LDL R10, [R1+0x68] ;  /* 0x00006800010a7983 */ /* 0x000f620000100800 */
[----:B------:R-:W-:-:S03]  /*6a60*/  ULDC UR4, c[0x0][0x448] ;  /* 0x0001120000047ab9 */ /* 0x000fc60000000800 */
[----:B------:R-:W2:Y:S01]  /*6a70*/  LDL R31, [R1+0x70] ;  /* 0x00007000011f7983 */ /* 0x000ea20000100800 */
[----:B------:R-:W-:Y:S01]  /*6a80*/  IMAD R90, R90, UR4, RZ ;  /* 0x000000045a5a7c24 */ /* 0x000fe2000f8e02ff */
[----:B------:R-:W-:Y:S01]  /*6a90*/  BSSY B1, `(.L_x_1468) ;  /* 0x0000022000017945 */ /* 0x000fe20003800000 */
[----:B------:R-:W-:Y:S02]  /*6aa0*/  CS2R R8, SRZ ;  /* 0x0000000000087805 */ /* 0x000fe4000001ff00 */
[----:B------:R-:W-:Y:S02]  /*6ab0*/  CS2R R12, SRZ ;  /* 0x00000000000c7805 */ /* 0x000fe4000001ff00 */
[----:B------:R-:W-:Y:S02]  /*6ac0*/  CS2R R20, SRZ ;  /* 0x0000000000147805 */ /* 0x000fe4000001ff00 */
[----:B------:R-:W-:Y:S02]  /*6ad0*/  ISETP.GE.AND P0, PT, R6, R90, PT ;  /* 0x0000005a0600720c */ /* 0x000fe40003f06270 */
[----:B-----5:R-:W-:-:S04]  /*6ae0*/  LEA.HI R4, R10, R10, RZ, 0x1 ;  /* 0x0000000a0a047211 */ /* 0x020fc800078f08ff */
[----:B------:R-:W-:Y:S01]  /*6af0*/  LOP3.LUT R4, R4, 0xfffffffe, RZ, 0xc0, !PT ;  /* 0xfffffffe04047812 */ /* 0x000fe200078ec0ff */
[----:B--2---:R-:W-:-:S04]  /*6b00*/  IMAD.SHL.U32 R7, R31, 0x40, RZ ;  /* 0x000000401f077824 */ /* 0x004fc800078e00ff */
[----:B------:R-:W-:Y:S01]  /*6b10*/  IMAD.IADD R6, R10, 0x1, -R4 ;  /* 0x000000010a067824 */ /* 0x000fe200078e0a04 */
[----:B------:R-:W-:Y:S02]  /*6b20*/  CS2R R10, SRZ ;  /* 0x00000000000a7805 */ /* 0x000fe4000001ff00 */
[----:B------:R-:W-:Y:S02]  /*6b30*/  LOP3.LUT R7, R7, 0x1c0, RZ, 0xc0, !PT ;  /* 0x000001c007077812 */ /* 0x000fe400078ec0ff */
[----:B------:R-:W-:Y:S01]  /*6b40*/  SHF.L.U32 R28, R6, 0x1f, RZ ;  /* 0x0000001f061c7819 */ /* 0x000fe200000006ff */
[----:B------:R-:W-:Y:S06]  /*6b50*/  @P0 BRA `(.L_x_1469) ;  /* 0x0000000000540947 */ /* 0x000fec0003800000 */
[----:B------:R-:W-:Y:S01]  /*6b60*/  ULDC UR4, c[0x0][0x3f4] ;  /* 0x0000fd0000047ab9 */ /* 0x000fe20000000800 */
[----:B------:R-:W-:Y:S01]  /*6b70*/  IMAD.SHL.U32 R15, R208, 0x2, RZ ;  /* 0x00000002d00f7824 */ /* 0x000fe200078e00ff */
[----:B------:R-:W-:Y:S01]  /*6b80*/  ISETP.GE.AND P2, PT, R22, UR4, PT ;  /* 0x0000000416007c0c */ /* 0x000fe2000bf46270 */
[----:B0-----:R-:W-:Y:S01]  /*6b90*/  IMAD.MOV.U32 R8, RZ, RZ, R0 ;  /* 0x000000ffff087224 */ /* 0x001fe200078e0000 */
[----:B------:R-:W-:Y:S01]  /*6ba0*/  ISETP.GE.AND P3, PT, R208, UR4, PT ;  /* 0x00000004d0007c0c */ /* 0x000fe2000bf66270 */
[----:B-1----:R-:W-:Y:S01]  /*6bb0*/  IMAD.MOV.U32 R9, RZ, RZ, R3 ;  /* 0x000000ffff097224 */ /* 0x002fe200078e0003 */
[----:B------:R-:W-:-:S09]  /*6bc0*/  SHF.R.S32.HI R21, RZ, 0x1f, R208 ;  /* 0x0000001fff157819 */ /* 0x000fd200000114d0 */
[----:B------:R-:W-:Y:S01]  /*6bd0*/  @!P2 IMAD.WIDE R24, R22, 0x2, R8 ;  /* 0x000000021618a825 */ /* 0x000fe200078e0208 */
[----:B------:R-:W-:Y:S02]  /*6be0*/  SHF.L.U64.HI R8, R208, 0x1, R21 ;  /* 0x00000001d0087819 */ /* 0x000fe40000010215 */
[-C--:B------:R-:W-:Y:S02]  /*6bf0*/  @!P3 IADD3 R26, P0, R0, R15.reuse, RZ ;  /* 0x0000000f001ab210 */ /* 0x080fe40007f1e0ff */
[----:B------:R-:W-:Y:S01]  /*6c00*/  @!P3 IADD3 R4, P1, R14, R15, RZ ;  /* 0x0000000f0e04b210 */ /* 0x000fe20007f3e0ff */
[----:B------:R-:W-:Y:S01]  /*6c10*/  IMAD.MOV.U32 R15, RZ, RZ, R5 ;  /* 0x000000ffff0f7224 */ /* 0x000fe200078e0005 */
[----:B------:R-:W-:Y:S01]  /*6c20*/  CS2R R20, SRZ ;  /* 0x0000000000147805 */ /* 0x000fe2000001ff00 */
[--C-:B------:R-:W-:Y:S01]  /*6c30*/  @!P3 IMAD.X R27, R3, 0x1, R8.reuse, P0 ;  /* 0x00000001031bb824 */ /* 0x100fe200000e0608 */
[----:B------:R2:W5:Y:S01]  /*6c40*/  @!P2 LD.E.64 R12, desc[UR60][R24.64] ;  /* 0x0000003c180ca980 */ /* 0x000562000c101b00 */
[----:B------:R-:W-:Y:S01]  /*6c50*/  @!P3 IMAD.X R5, R5, 0x1, R8, P1 ;  /* 0x000000010505b824 */ /* 0x000fe200008e0608 */
[----:B------:R-:W-:Y:S01]  /*6c60*/  CS2R R8, SRZ ;  /* 0x0000000000087805 */ /* 0x000fe2000001ff00 */
[----:B------:R-:W-:Y:S01]  /*6c70*/  @!P2 IMAD.WIDE R14, R22, 0x2, R14 ;  /* 0x00000002160ea825 */ /* 0x000fe200078e020e */
[----:B------:R2:W5:Y:S04]  /*6c80*/  @!P3 LD.E.64 R20, desc[UR60][R26.64] ;  /* 0x0000003c1a14b980 */ /* 0x000568000c101b00 */
[----:B------:R2:W5:Y:S04]  /*6c90*/  @!P2 LD.E.64 R10, desc[UR60][R14.64] ;  /* 0x0000003c0e0aa980 */ /* 0x000568000c101b00 */
[----:B------:R2:W5:Y:S02]  /*6ca0*/  @!P3 LD.E.64 R8, desc[UR60][R4.64] ;  /* 0x0000003c0408b980 */ /* 0x000564000c101b00 */
.L_x_1469:
[----:B------:R-:W-:Y:S05]  /*6cb0*/  BSYNC B1 ;  /* 0x0000000000017941 */ /* 0x000fea0003800000 */
.L_x_1468:
[----:B0-2---:R-:W0:Y:S01]  /*6cc0*/  S2R R5, SR_TID.X ;  /* 0x0000000000057919 */ /* 0x005e220000002100 */
[----:B------:R-:W2:Y:S01]  /*6cd0*/  SYNCS.PHASECHK.TRANS64.TRYWAIT P0, [R19+URZ+0x32400], R28 ;  /* 0x0324001c130075a7 */ /* 0x000ea2000800017f */
[----:B-1----:R-:W-:Y:S01]  /*6ce0*/  LOP3.LUT R3, R7, 0x18, R16, 0xf8, !PT ;  /* 0x0000001807037812 */ /* 0x002fe200078ef810 */
[----:B------:R-:W-:Y:S01]  /*6cf0*/  IMAD R0, R33, -0x80, R90 ;  /* 0xffffff8021007824 */ /* 0x000fe200078e025a */
[----:B------:R-:W-:Y:S01]  /*6d00*/  SHF.R.U32.HI R4, RZ, 0x3, R7 ;  /* 0x00000003ff047819 */ /* 0x000fe20000011607 */
[----:B-----5:R-:W-:Y:S01]  /*6d10*/  IMAD.MOV.U32 R14, RZ, RZ, R20 ;  /* 0x000000ffff0e7224 */ /* 0x020fe200078e0014 */
[----:B------:R-:W-:Y:S01]  /*6d20*/  SHF.R.U64 R26, R12, 0x10, R13 ;  /* 0x000000100c1a7819 */ /* 0x000fe2000000120d */
[----:B------:R-:W-:Y:S01]  /*6d30*/  IMAD.MOV.U32 R15, RZ, RZ, R21 ;  /* 0x000000ffff0f7224 */ /* 0x000fe200078e0015 */
[----:B------:R-:W-:Y:S01]  /*6d40*/  LOP3.LUT R29, R3, R4, RZ, 0x3c, !PT ;  /* 0x00000004031d7212 */ /* 0x000fe200078e3cff */
[----:B------:R-:W-:Y:S01]  /*6d50*/  IMAD.MOV.U32 R3, RZ, RZ, R12 ;  /* 0x000000ffff037224 */ /* 0x000fe200078e000c */
[----:B------:R-:W-:Y:S01]  /*6d60*/  VIMNMX R37, R0, 0x80, PT ;  /* 0x0000008000257848 */ /* 0x000fe20003fe0100 */
[--C-:B------:R-:W-:Y:S01]  /*6d70*/  IMAD.MOV.U32 R4, RZ, RZ, R13.reuse ;  /* 0x000000ffff047224 */ /* 0x100fe200078e000d */
[----:B------:R-:W-:Y:S01]  /*6d80*/  SHF.R.U32.HI R27, RZ, 0x10, R13 ;  /* 0x00000010ff1b7819 */ /* 0x000fe2000001160d */
[----:B------:R-:W-:Y:S01]  /*6d90*/  IMAD.MOV.U32 R12, RZ, RZ, R10 ;  /* 0x000000ffff0c7224 */ /* 0x000fe200078e000a */
[--C-:B------:R-:W-:Y:S01]  /*6da0*/  SHF.R.U64 R25, R20, 0x10, R21.reuse ;  /* 0x0000001014197819 */ /* 0x100fe20000001215 */
[----:B------:R-:W-:Y:S01]  /*6db0*/  BSSY B1, `(.L_x_1470) ;  /* 0x0000019000017945 */ /* 0x000fe20003800000 */
[----:B------:R-:W-:Y:S01]  /*6dc0*/  SHF.R.U32.HI R24, RZ, 0x10, R21 ;  /* 0x00000010ff187819 */ /* 0x000fe20000011615 */
[--C-:B------:R-:W-:Y:S01]  /*6dd0*/  IMAD.MOV.U32 R13, RZ, RZ, R11.reuse ;  /* 0x000000ffff0d7224 */ /* 0x100fe200078e000b */
[----:B------:R-:W-:Y:S01]  /*6de0*/  SHF.R.U64 R21, R10, 0x10, R11 ;  /* 0x000000100a157819 */ /* 0x000fe2000000120b */
[--C-:B------:R-:W-:Y:S01]  /*6df0*/  IMAD.MOV.U32 R7, RZ, RZ, R9.reuse ;  /* 0x000000ffff077224 */ /* 0x100fe200078e0009 */
[----:B------:R-:W-:-:S02]  /*6e00*/  SHF.R.U64 R10, R8, 0x10, R9 ;  /* 0x00000010080a7819 */ /* 0x000fc40000001209 */
[----:B------:R-:W-:Y:S02]  /*6e10*/  LOP3.LUT P2, RZ, R31, 0x4, RZ, 0xc0, !PT ;  /* 0x000000041fff7812 */ /* 0x000fe4000784c0ff */
[----:B------:R-:W-:Y:S02]  /*6e20*/  PRMT R27, R4, 0x5410, R27 ;  /* 0x00005410041b7816 */ /* 0x000fe4000000001b */
[----:B------:R-:W-:Y:S02]  /*6e30*/  SHF.R.U32.HI R20, RZ, 0x10, R11 ;  /* 0x00000010ff147819 */ /* 0x000fe4000001160b */
[----:B------:R-:W-:Y:S02]  /*6e40*/  ISETP.GE.AND P1, PT, R204, R37, PT ;  /* 0x00000025cc00720c */ /* 0x000fe40003f26270 */
[----:B------:R-:W-:Y:S01]  /*6e50*/  PRMT R31, R14, 0x5410, R25 ;  /* 0x000054100e1f7816 */ /* 0x000fe20000000019 */
[----:B0-----:R-:W-:Y:S01]  /*6e60*/  VIADD R34, R5, 0xffffff80 ;  /* 0xffffff8005227836 */ /* 0x001fe20000000000 */
[----:B------:R-:W-:Y:S01]  /*6e70*/  PRMT R33, R12, 0x5410, R21 ;  /* 0x000054100c217816 */ /* 0x000fe20000000015 */
[----:B------:R-:W-:Y:S01]  /*6e80*/  IMAD.MOV.U32 R5, RZ, RZ, R8 ;  /* 0x000000ffff057224 */ /* 0x000fe200078e0008 */
[----:B------:R-:W-:-:S02]  /*6e90*/  SHF.R.U32.HI R8, RZ, 0x10, R9 ;  /* 0x00000010ff087819 */ /* 0x000fc40000011609 */
[----:B------:R-:W-:-:S04]  /*6ea0*/  SHF.R.S32.HI R32, RZ, 0x1f, R34 ;  /* 0x0000001fff207819 */ /* 0x000fc80000011422 */
[----:B------:R-:W-:-:S04]  /*6eb0*/  LEA.HI R32, R32, R34, RZ, 0x5 ;  /* 0x0000002220207211 */ /* 0x000fc800078f28ff */
[----:B------:R-:W-:-:S05]  /*6ec0*/  SHF.R.S32.HI R32, RZ, 0x5, R32 ;  /* 0x00000005ff207819 */ /* 0x000fca0000011420 */
[----:B------:R-:W-:Y:S01]  /*6ed0*/  IMAD R0, R32, 0x200, R29 ;  /* 0x0000020020007824 */ /* 0x000fe200078e021d */
[----:B------:R-:W-:Y:S02]  /*6ee0*/  PRMT R29, R3, 0x5410, R26 ;  /* 0x00005410031d7816 */ /* 0x000fe4000000001a */
[----:B------:R-:W-:Y:S01]  /*6ef0*/  PRMT R32, R15, 0x5410, R24 ;  /* 0x000054100f207816 */ /* 0x000fe20000000018 */
[----:B------:R-:W-:-:S04]  /*6f00*/  IMAD R3, R0, 0x2, R19 ;  /* 0x0000000200037824 */ /* 0x000fc800078e0213 */
[C---:B------:R-:W-:Y:S02]  /*6f10*/  VIADD R4, R3.reuse, 0x18400 ;  /* 0x0001840003047836 */ /* 0x040fe40000000000 */
[----:B------:R-:W-:Y:S01]  /*6f20*/  VIADD R0, R3, 0x18440 ;  /* 0x0001844003007836 */ /* 0x000fe20000000000 */
[----:B--2---:R-:W-:Y:S06]  /*6f30*/  @!P0 BRA `(.L_x_1471) ;  /* 0x0000012000dc8947 */ /* 0x004fec0003800000 */
.L_x_1697:
[----:B------:R-:W-:Y:S05]  /*6f40*/  BSYNC B1 ;  /* 0x0000000000017941 */ /* 0x000fea0003800000 */
.L_x_1470:
        /* <DEDUP_REMOVED lines=13> */
[----:B------:R-:W-:Y:S01]  /*7020*/  LOP3.LUT R20, R33, 0xffff0000, RZ, 0xc0, !PT ;  /* 0xffff000021147812 */ /* 0x000fe200078ec0ff */
[C---:B------:R-:W-:Y:S01]  /*7030*/  IMAD.U32 R13, R29.reuse, 0x10000, RZ ;  /* 0x000100001d0d7824 */ /* 0x040fe200078e00ff */
[----:B------:R-:W-:Y:S02]  /*7040*/  LOP3.LUT R14, R29, 0xffff0000, RZ, 0xc0, !PT ;  /* 0xffff00001d0e7812 */ /* 0x000fe400078ec0ff */
[C---:B-1----:R-:W-:Y:S01]  /*7050*/  LOP3.LUT R5, R8.reuse, 0xffff0000, RZ, 0xc0, !PT ;  /* 0xffff000008057812 */ /* 0x042fe200078ec0ff */
[----:B------:R-:W-:Y:S01]  /*7060*/  IMAD.U32 R4, R8, 0x10000, RZ ;  /* 0x0001000008047824 */ /* 0x000fe200078e00ff */
[C---:B------:R-:W-:Y:S01]  /*7070*/  LOP3.LUT R8, R9.reuse, 0xffff0000, RZ, 0xc0, !PT ;  /* 0xffff000009087812 */ /* 0x040fe200078ec0ff */
[----:B------:R-:W-:Y:S02]  /*7080*/  IMAD.U32 R7, R9, 0x10000, RZ ;  /* 0x0001000009077824 */ /* 0x000fe400078e00ff */
[C---:B------:R-:W-:Y:S01]  /*7090*/  FMUL.FTZ R21, R5.reuse, R15 ;  /* 0x0000000f05157220 */ /* 0x040fe20000410000 */
[----:B------:R-:W-:Y:S01]  /*70a0*/  FMUL.FTZ R24, R5, R13 ;  /* 0x0000000d05187220 */ /* 0x000fe20000410000 */
[----:B------:R-:W-:-:S02]  /*70b0*/  IMAD.U32 R9, R10, 0x10000, RZ ;  /* 0x000100000a097824 */ /* 0x000fc400078e00ff */
[----:B------:R-:W-:Y:S01]  /*70c0*/  FMUL.FTZ R26, R8, R20 ;  /* 0x00000014081a7220 */ /* 0x000fe20000410000 */
[C---:B------:R-:W-:Y:S02]  /*70d0*/  IMAD.U32 R12, R11.reuse, 0x10000, RZ ;  /* 0x000100000b0c7824 */ /* 0x040fe400078e00ff */
[----:B------:R-:W-:Y:S01]  /*70e0*/  FFMA.FTZ R21, R4, R13, -R21 ;  /* 0x0000000d04157223 */ /* 0x000fe20000010815 */
[----:B------:R-:W-:Y:S01]  /*70f0*/  LOP3.LUT R10, R10, 0xffff0000, RZ, 0xc0, !PT ;  /* 0xffff00000a0a7812 */ /* 0x000fe200078ec0ff */
[----:B------:R-:W-:Y:S01]  /*7100*/  FFMA.FTZ R24, R4, R15, R24 ;  /* 0x0000000f04187223 */ /* 0x000fe20000010018 */
[----:B------:R-:W-:Y:S01]  /*7110*/  LOP3.LUT R11, R11, 0xffff0000, RZ, 0xc0, !PT ;  /* 0xffff00000b0b7812 */ /* 0x000fe200078ec0ff */
[----:B0-----:R-:W-:Y:S01]  /*7120*/  FMUL.FTZ R28, R8, R14 ;  /* 0x0000000e081c7220 */ /* 0x001fe20000410000 */
[C---:B------:R-:W-:Y:S01]  /*7130*/  LOP3.LUT R13, R34.reuse, 0xffff0000, RZ, 0xc0, !PT ;  /* 0xffff0000220d7812 */ /* 0x040fe200078ec0ff */
[----:B------:R-:W-:Y:S01]  /*7140*/  IMAD.U32 R8, R34, 0x10000, RZ ;  /* 0x0001000022087824 */ /* 0x000fe200078e00ff */
[C---:B------:R-:W-:Y:S01]  /*7150*/  LOP3.LUT R5, R27.reuse, 0xffff0000, RZ, 0xc0, !PT ;  /* 0xffff00001b057812 */ /* 0x040fe200078ec0ff */
[----:B------:R-:W-:-:S02]  /*7160*/  IMAD.U32 R4, R27, 0x10000, RZ ;  /* 0x000100001b047824 */ /* 0x000fc400078e00ff */
[C---:B------:R-:W-:Y:S01]  /*7170*/  FFMA.FTZ R26, R7.reuse, R14, -R26 ;  /* 0x0000000e071a7223 */ /* 0x040fe2000001081a */
[----:B------:R-:W-:Y:S01]  /*7180*/  FFMA.FTZ R7, R7, R20, R28 ;  /* 0x0000001407077223 */ /* 0x000fe2000001001c */
[C---:B------:R-:W-:Y:S01]  /*7190*/  FMUL.FTZ R14, R10.reuse, R8 ;  /* 0x000000080a0e7220 */ /* 0x040fe20000410000 */
[-C--:B------:R-:W-:Y:S01]  /*71a0*/  FMUL.FTZ R15, R10, R4.reuse ;  /* 0x000000040a0f7220 */ /* 0x080fe20000410000 */
[C---:B------:R-:W-:Y:S01]  /*71b0*/  FMUL.FTZ R25, R11.reuse, R13 ;  /* 0x0000000d0b197220 */ /* 0x040fe20000410000 */
[-C--:B------:R-:W-:Y:S01]  /*71c0*/  FMUL.FTZ R20, R11, R5.reuse ;  /* 0x000000050b147220 */ /* 0x080fe20000410000 */
        /* <DEDUP_REMOVED lines=9> */
.L_x_1475:
[----:B------:R-:W-:Y:S05]  /*7260*/  BSYNC B2 ;  /* 0x0000000000027941 */ /* 0x000fea0003800000 */
.L_x_1474:
[----:B------:R-:W-:Y:S05]  /*7270*/  @P1 BRA `(.L_x_1473) ;  /* 0x0000000000981947 */ /* 0x000fea0003800000 */
[----:B-1----:R-:W1:Y:S01]  /*7280*/  LDS.128 R8, [R0] ;  /* 0x0000000000087984 */ /* 0x002e620000000c00 */
        /* <DEDUP_REMOVED lines=37> */
.L_x_1473:
[----:B------:R-:W-:Y:S05]  /*74e0*/  BSYNC B1 ;  /* 0x0000000000017941 */ /* 0x000fea0003800000 */
.L_x_1472:
[----:B------:R-:W-:-:S04]  /*74f0*/  IADD3 R4, R204, 0x40, RZ ;  /* 0x00000040cc047810 */ /* 0x000fc80007ffe0ff */
[----:B------:R-:W-:-:S13]  /*7500*/  ISETP.GE.AND P0, PT, R4, R37, PT ;  /* 0x000000250400720c */ /* 0x000fda0003f06270 */
[----:B------:R-:W-:Y:S05]  /*7510*/  @P0 BRA `(.L_x_1476) ;  /* 0x0000001400500947 */ /* 0x000fea0003800000 */
[----:B------:R-:W5:Y:S01]  /*7520*/  LDC R5, c[0x0][0x3f4] ;  /* 0x0000fd00ff057b82 */ /* 0x000f620000000800 */
[----:B------:R-:W-:Y:S01]  /*7530*/  BSSY B1, `(.L_x_1477) ;  /* 0x000002a000017945 */ /* 0x000fe20003800000 */
[-C--:B-----5:R-:W-:Y:S02]  /*7540*/  ISETP.GE.AND P0, PT, R22, R5.reuse, PT ;  /* 0x000000051600720c */ /* 0x0a0fe40003f06270 */
[----:B------:R-:W-:-:S11]  /*7550*/  ISETP.GE.AND P1, PT, R208, R5, PT ;  /* 0x00000005d000720c */ /* 0x000fd60003f26270 */
[----:B------:R-:W-:Y:S05]  /*7560*/  @P0 BRA `(.L_x_1478) ;  /* 0x0000000000980947 */ /* 0x000fea0003800000 */
[----:B-12---:R-:W1:Y:S01]  /*7570*/  LDS.128 R8, [R3+0x1a400] ;  /* 0x01a4000003087984 */ /* 0x006e620000000c00 */
[C---:B------:R-:W-:Y:S01]  /*7580*/  IMAD.U32 R24, R33.reuse, 0x10000, RZ ;  /* 0x0001000021187824 */ /* 0x040fe200078e00ff */
[----:B------:R-:W-:Y:S01]  /*7590*/  LOP3.LUT R33, R33, 0xffff0000, RZ, 0xc0, !PT ;  /* 0xffff000021217812 */ /* 0x000fe200078ec0ff */
[C---:B------:R-:W-:Y:S01]  /*75a0*/  IMAD.U32 R20, R29.reuse, 0x10000, RZ ;  /* 0x000100001d147824 */ /* 0x040fe200078e00ff */
[----:B------:R-:W-:Y:S01]  /*75b0*/  LOP3.LUT R29, R29, 0xffff0000, RZ, 0xc0, !PT ;  /* 0xffff00001d1d7812 */ /* 0x000fe200078ec0ff */
[C---:B------:R-:W-:Y:S01]  /*75c0*/  IMAD.U32 R25, R34.reuse, 0x10000, RZ ;  /* 0x0001000022197824 */ /* 0x040fe200078e00ff */
[----:B------:R-:W-:Y:S02]  /*75d0*/  LOP3.LUT R34, R34, 0xffff0000, RZ, 0xc0, !PT ;  /* 0xffff000022227812 */ /* 0x000fe400078ec0ff */
[C---:B-1----:R-:W-:Y:S01]  /*75e0*/  LOP3.LUT R5, R8.reuse, 0xffff0000, RZ, 0xc0, !PT ;  /* 0xffff000008057812 */ /* 0x042fe200078ec0ff */
[----:B------:R-:W-:Y:S01]  /*75f0*/  IMAD.U32 R4, R8, 0x10000, RZ ;  /* 0x0001000008047824 */ /* 0x000fe200078e00ff */
[C---:B------:R-:W-:Y:S01]  /*7600*/  LOP3.LUT R8, R9.reuse, 0xffff0000, RZ, 0xc0, !PT ;  /* 0xffff000009087812 */ /* 0x040fe200078ec0ff */
[----:B------:R-:W-:-:S02]  /*7610*/  IMAD.U32 R7, R9, 0x10000, RZ ;  /* 0x0001000009077824 */ /* 0x000fc400078e00ff */
[-C--:B------:R-:W-:Y:S01]  /*7620*/  FMUL.FTZ R13, R24, R5.reuse ;  /* 0x00000005180d7220 */ /* 0x080fe20000410000 */
[----:B------:R-:W-:Y:S01]  /*7630*/  FMUL.FTZ R5, R20, R5 ;  /* 0x0000000514057220 */ /* 0x000fe20000410000 */
[----:B------:R-:W-:Y:S02]  /*7640*/  IMAD.U32 R9, R10, 0x10000, RZ ;  /* 0x000100000a097824 */ /* 0x000fe400078e00ff */
[----:B------:R-:W-:Y:S01]  /*7650*/  FMUL.FTZ R14, R33, R8 ;  /* 0x00000008210e7220 */ /* 0x000fe20000410000 */
[C---:B------:R-:W-:Y:S02]  /*7660*/  IMAD.U32 R12, R11.reuse, 0x10000, RZ ;  /* 0x000100000b0c7824 */ /* 0x040fe400078e00ff */
[-C--:B------:R-:W-:Y:S01]  /*7670*/  FFMA.FTZ R13, R20, R4.reuse, -R13 ;  /* 0x00000004140d7223 */ /* 0x080fe2000001080d */
[----:B------:R-:W-:Y:S01]  /*7680*/  LOP3.LUT R10, R10, 0xffff0000, RZ, 0xc0, !PT ;  /* 0xffff00000a0a7812 */ /* 0x000fe200078ec0ff */
[----:B------:R-:W-:Y:S01]  /*7690*/  FFMA.FTZ R4, R24, R4, R5 ;  /* 0x0000000418047223 */ /* 0x000fe20000010005 */
[----:B------:R-:W-:Y:S01]  /*76a0*/  LOP3.LUT R11, R11, 0xffff0000, RZ, 0xc0, !PT ;  /* 0xffff00000b0b7812 */ /* 0x000fe200078ec0ff */
[----:B------:R-:W-:Y:S01]  /*76b0*/  FMUL.FTZ R8, R29, R8 ;  /* 0x000000081d087220 */ /* 0x000fe20000410000 */
[C---:B------:R-:W-:Y:S01]  /*76c0*/  LOP3.LUT R24, R27.reuse, 0xffff0000, RZ, 0xc0, !PT ;  /* 0xffff00001b187812 */ /* 0x040fe200078ec0ff */
[----:B------:R-:W-:-:S02]  /*76d0*/  IMAD.U32 R5, R27, 0x10000, RZ ;  /* 0x000100001b057824 */ /* 0x000fc400078e00ff */
[-C--:B------:R-:W-:Y:S01]  /*76e0*/  FFMA.FTZ R14, R29, R7.reuse, -R14 ;  /* 0x000000071d0e7223 */ /* 0x080fe2000001080e */
[----:B------:R-:W-:Y:S01]  /*76f0*/  FFMA.FTZ R7, R33, R7, R8 ;  /* 0x0000000721077223 */ /* 0x000fe20000010008 */
[-C--:B------:R-:W-:Y:S01]  /*7700*/  FMUL.FTZ R8, R25, R10.reuse ;  /* 0x0000000a19087220 */ /* 0x080fe20000410000 */
        /* <DEDUP_REMOVED lines=12> */
.L_x_1478:
[----:B------:R-:W-:Y:S05]  /*77d0*/  BSYNC B1 ;  /* 0x0000000000017941 */ /* 0x000fea0003800000 */
.L_x_1477:
        /* <DEDUP_REMOVED lines=11> */
[----:B------:R-:W-:Y:S01]  /*7890*/  IMAD.U32 R5, R9, 0x10000, RZ ;  /* 0x0001000009057824 */ /* 0x000fe200078e00ff */
[C---:B------:R-:W-:Y:S01]  /*78a0*/  LOP3.LUT R9, R10.reuse, 0xffff0000, RZ, 0xc0, !PT ;  /* 0xffff00000a097812 */ /* 0x040fe200078ec0ff */
[-C--:B------:R-:W-:Y:S01]  /*78b0*/  FMUL.FTZ R12, R15, R4.reuse ;  /* 0x000000040f0c7220 */ /* 0x080fe20000410000 */
[----:B------:R-:W-:Y:S01]  /*78c0*/  FMUL.FTZ R4, R13, R4 ;  /* 0x000000040d047220 */ /* 0x000fe20000410000 */
[----:B------:R-:W-:-:S02]  /*78d0*/  IMAD.U32 R7, R10, 0x10000, RZ ;  /* 0x000100000a077824 */ /* 0x000fc400078e00ff */
[-C--:B------:R-:W-:Y:S01]  /*78e0*/  FMUL.FTZ R14, R35, R8.reuse ;  /* 0x00000008230e7220 */ /* 0x080fe20000410000 */
[-C--:B------:R-:W-:Y:S01]  /*78f0*/  FFMA.FTZ R12, R13, R3.reuse, -R12 ;  /* 0x000000030d0c7223 */ /* 0x080fe2000001080c */
[----:B------:R-:W-:Y:S01]  /*7900*/  FFMA.FTZ R3, R15, R3, R4 ;  /* 0x000000030f037223 */ /* 0x000fe20000010004 */
[----:B------:R-:W-:Y:S02]  /*7910*/  IMAD.U32 R10, R11, 0x10000, RZ ;  /* 0x000100000b0a7824 */ /* 0x000fe400078e00ff */
[----:B------:R-:W-:Y:S01]  /*7920*/  FMUL.FTZ R8, R31, R8 ;  /* 0x000000081f087220 */ /* 0x000fe20000410000 */
[C---:B------:R-:W-:Y:S01]  /*7930*/  IMAD.U32 R15, R32.reuse, 0x10000, RZ ;  /* 0x00010000200f7824 */ /* 0x040fe200078e00ff */
[----:B------:R-:W-:Y:S01]  /*7940*/  LOP3.LUT R11, R11, 0xffff0000, RZ, 0xc0, !PT ;  /* 0xffff00000b0b7812 */ /* 0x000fe200078ec0ff */
[-C--:B------:R-:W-:Y:S01]  /*7950*/  FFMA.FTZ R14, R31, R5.reuse, -R14 ;  /* 0x000000051f0e7223 */ /* 0x080fe2000001080e */
[----:B------:R-:W-:Y:S01]  /*7960*/  LOP3.LUT R32, R32, 0xffff0000, RZ, 0xc0, !PT ;  /* 0xffff000020207812 */ /* 0x000fe200078ec0ff */
[----:B------:R-:W-:Y:S01]  /*7970*/  FFMA.FTZ R5, R35, R5, R8 ;  /* 0x0000000523057223 */ /* 0x000fe20000010008 */
[-C--:B------:R-:W-:Y:S01]  /*7980*/  FMUL.FTZ R4, R21, R9.reuse ;  /* 0x0000000915047220 */ /* 0x080fe20000410000 */
[C---:B------:R-:W-:Y:S01]  /*7990*/  FMUL.FTZ R8, R15.reuse, R9 ;  /* 0x000000090f087220 */ /* 0x040fe20000410000 */
[-C--:B------:R-:W-:Y:S01]  /*79a0*/  FMUL.FTZ R9, R20, R11.reuse ;  /* 0x0000000b14097220 */ /* 0x080fe20000410000 */
[C---:B------:R-:W-:Y:S01]  /*79b0*/  FMUL.FTZ R13, R32.reuse, R11 ;  /* 0x0000000b200d7220 */ /* 0x040fe20000410000 */
[-C--:B------:R-:W-:Y:S01]  /*79c0*/  FFMA.FTZ R4, R15, R7.reuse, -R4 ;  /* 0x000000070f047223 */ /* 0x080fe20000010804 */
[----:B------:R-:W-:Y:S01]  /*79d0*/  FFMA.FTZ R7, R21, R7, R8 ;  /* 0x0000000715077223 */ /* 0x000fe20000010008 */
[-C--:B------:R-:W-:Y:S01]  /*79e0*/  FFMA.FTZ R11, R32, R10.reuse, -R9 ;  /* 0x0000000a200b7223 */ /* 0x080fe20000010809 */
[----:B------:R-:W-:Y:S01]  /*79f0*/  FFMA.FTZ R20, R20, R10, R13 ;  /* 0x0000000a14147223 */ /* 0x000fe2000001000d */
[----:B------:R-:W-:-:S02]  /*7a00*/  F2FP.BF16.F32.PACK_AB R8, R3, R12 ;  /* 0x0000000c0308723e */ /* 0x000fc400000010ff */
[----:B------:R-:W-:Y:S02]  /*7a10*/  F2FP.BF16.F32.PACK_AB R9, R5, R14 ;  /* 0x0000000e0509723e */ /* 0x000fe400000010ff */
[----:B------:R-:W-:Y:S02]  /*7a20*/  F2FP.BF16.F32.PACK_AB R10, R7, R4 ;  /* 0x00000004070a723e */ /* 0x000fe400000010ff */
[----:B------:R-:W-:-:S05]  /*7a30*/  F2FP.BF16.F32.PACK_AB R11, R20, R11 ;  /* 0x0000000b140b723e */ /* 0x000fca00000010ff */
[----:B------:R1:W-:Y:S01]  /*7a40*/  STS.128 [R0+0x2000], R8 ;  /* 0x0020000800007388 */ /* 0x0003e20000000c00 */
[----:B------:R-:W-:Y:S05]  /*7a50*/  BRA `(.L_x_1476) ;  /* 0x0000001000007947 */ /* 0x000fea0003800000 */
.L_x_1466:
[----:B------:R-:W-:-:S03]  /*7a60*/  UMOV UR4, 0xffffffff ;  /* 0xffffffff00047882 */ /* 0x000fc60000000000 */
[----:B------:R-:W-:Y:S05]  /*7a70*/  BRA.DIV UR4, `(.L_x_1479) ;  /* 0x0000011a04207947 */ /* 0x000fea000b800000 */
[----:B------:R0:W1:Y:S04]  /*7a80*/  SHFL.IDX PT, R0, R25, RZ, 0x1c1f ;  /* 0x001c1fff19007589 */ /* 0x00006800000e0000 */
[----:B------:R0:W0:Y:S04]  /*7a90*/  SHFL.IDX PT, R3, R24, RZ, 0x1c1f ;  /* 0x001c1fff18037589 */ /* 0x00002800000e0000 */
[----:B------:R0:W0:Y:S04]  /*7aa0*/  SHFL.IDX PT, R4, R27, RZ, 0x1c1f ;  /* 0x001c1fff1b047589 */ /* 0x00002800000e0000 */
[----:B------:R0:W0:Y:S02]  /*7ab0*/  SHFL.IDX PT, R5, R26, RZ, 0x1c1f ;  /* 0x001c1fff1a057589 */ /* 0x00002400000e0000 */
.L_x_1703:
[----:B------:R-:W5:Y:S01]  /*7ac0*/  LDL R8, [R1+0x68] ;  /* 0x0000680001087983 */ /* 0x000f620000100800 */
[----:B------:R-:W-:Y:S01]  /*7ad0*/  ULDC UR4, c[0x0][0x448] ;  /* 0x0001120000047ab9 */ /* 0x000fe20000000800 */
[----:B----4-:R-:W4:Y:S01]  /*7ae0*/  LDC R45, c[0x0][0x3f4] ;  /* 0x0000fd00ff2d7b82 */ /* 0x010f220000000800 */
[----:B------:R-:W-:Y:S01]  /*7af0*/  IMAD R90, R90, UR4, RZ ;  /* 0x000000045a5a7c24 */ /* 0x000fe2000f8e02ff */
[----:B------:R-:W-:Y:S01]  /*7b00*/  BSSY B1, `(.L_x_1480) ;  /* 0x0000017000017945 */ /* 0x000fe20003800000 */
[----:B------:R-:W-:Y:S02]  /*7b10*/  CS2R R10, SRZ ;  /* 0x00000000000a7805 */ /* 0x000fe4000001ff00 */
[----:B------:R-:W-:Y:S02]  /*7b20*/  CS2R R14, SRZ ;  /* 0x00000000000e7805 */ /* 0x000fe4000001ff00 */
[----:B------:R-:W-:Y:S02]  /*7b30*/  CS2R R12, SRZ ;  /* 0x00000000000c7805 */ /* 0x000fe4000001ff00 */
[----:B------:R-:W-:-:S02]  /*7b40*/  ISETP.GE.AND P0, PT, R6, R90, PT ;  /* 0x0000005a0600720c */ /* 0x000fc40003f06270 */
[----:B-----5:R-:W-:-:S04]  /*7b50*/  LEA.HI R7, R8, R8, RZ, 0x1 ;  /* 0x0000000808077211 */ /* 0x020fc800078f08ff */
[----:B------:R-:W-:-:S05]  /*7b60*/  LOP3.LUT R7, R7, 0xfffffffe, RZ, 0xc0, !PT ;  /* 0xfffffffe07077812 */ /* 0x000fca00078ec0ff */
[----:B------:R-:W-:Y:S01]  /*7b70*/  IMAD.IADD R6, R8, 0x1, -R7 ;  /* 0x0000000108067824 */ /* 0x000fe200078e0a07 */
[----:B------:R-:W-:-:S04]  /*7b80*/  CS2R R8, SRZ ;  /* 0x0000000000087805 */ /* 0x000fc8000001ff00 */
[----:B0-----:R-:W-:Y:S01]  /*7b90*/  SHF.L.U32 R26, R6, 0x1f, RZ ;  /* 0x0000001f061a7819 */ /* 0x001fe200000006ff */
[----:B----4-:R-:W-:Y:S06]  /*7ba0*/  @P0 BRA `(.L_x_1481) ;  /* 0x0000000000300947 */ /* 0x010fec0003800000 */
[----:B------:R-:W-:Y:S01]  /*7bb0*/  ULDC UR4, c[0x0][0x3f4] ;  /* 0x0000fd0000047ab9 */ /* 0x000fe20000000800 */
[C---:B------:R-:W-:Y:S01]  /*7bc0*/  IMAD.SHL.U32 R24, R16.reuse, 0x2, RZ ;  /* 0x0000000210187824 */ /* 0x040fe200078e00ff */
[C---:B------:R-:W-:Y:S02]  /*7bd0*/  ISETP.GE.AND P2, PT, R16.reuse, UR4, PT ;  /* 0x0000000410007c0c */ /* 0x040fe4000bf46270 */
[----:B------:R-:W-:Y:S02]  /*7be0*/  CS2R R10, SRZ ;  /* 0x00000000000a7805 */ /* 0x000fe4000001ff00 */
[----:B------:R-:W-:Y:S02]  /*7bf0*/  SHF.L.U64.HI R7, R16, 0x1, R17 ;  /* 0x0000000110077819 */ /* 0x000fe40000010211 */
[-C--:B------:R-:W-:Y:S02]  /*7c00*/  IADD3 R20, P0, R3, R24.reuse, RZ ;  /* 0x0000001803147210 */ /* 0x080fe40007f1e0ff */
[----:B------:R-:W-:-:S03]  /*7c10*/  IADD3 R24, P1, R5, R24, RZ ;  /* 0x0000001805187210 */ /* 0x000fc60007f3e0ff */
[--C-:B-1----:R-:W-:Y:S02]  /*7c20*/  IMAD.X R21, R0, 0x1, R7.reuse, P0 ;  /* 0x0000000100157824 */ /* 0x102fe400000e0607 */
[----:B------:R-:W-:Y:S01]  /*7c30*/  IMAD.X R25, R4, 0x1, R7, P1 ;  /* 0x0000000104197824 */ /* 0x000fe200008e0607 */
[----:B------:R-:W-:Y:S07]  /*7c40*/  @P2 BRA `(.L_x_1481) ;  /* 0x0000000000082947 */ /* 0x000fee0003800000 */
[----:B------:R0:W5:Y:S04]  /*7c50*/  LD.E.128 R12, desc[UR60][R20.64] ;  /* 0x0000003c140c7980 */ /* 0x000168000c101d00 */
[----:B------:R0:W5:Y:S02]  /*7c60*/  LD.E.128 R8, desc[UR60][R24.64] ;  /* 0x0000003c18087980 */ /* 0x000164000c101d00 */
.L_x_1481:
[----:B------:R-:W-:Y:S05]  /*7c70*/  BSYNC B1 ;  /* 0x0000000000017941 */ /* 0x000fea0003800000 */
.L_x_1480:
[----:B------:R-:W4:Y:S01]  /*7c80*/  SYNCS.PHASECHK.TRANS64.TRYWAIT P1, [R19+URZ+0x32400], R26 ;  /* 0x0324001a130075a7 */ /* 0x000f22000802017f */
[----:B-1----:R-:W-:Y:S01]  /*7c90*/  IMAD R0, R33, -0x80, R90 ;  /* 0xffffff8021007824 */ /* 0x002fe200078e025a */
[--C-:B0----5:R-:W-:Y:S01]  /*7ca0*/  SHF.R.U64 R25, R12, 0x10, R13.reuse ;  /* 0x000000100c197819 */ /* 0x121fe2000000120d */
[--C-:B------:R-:W-:Y:S01]  /*7cb0*/  IMAD.MOV.U32 R21, RZ, RZ, R13.reuse ;  /* 0x000000ffff157224 */ /* 0x100fe200078e000d */
[----:B------:R-:W-:Y:S01]  /*7cc0*/  SHF.R.U32.HI R32, RZ, 0x10, R13 ;  /* 0x00000010ff207819 */ /* 0x000fe2000001160d */
[----:B------:R-:W-:Y:S01]  /*7cd0*/  IMAD.MOV.U32 R20, RZ, RZ, R12 ;  /* 0x000000ffff147224 */ /* 0x000fe200078e000c */
[--C-:B------:R-:W-:Y:S01]  /*7ce0*/  SHF.R.U64 R28, R14, 0x10, R15.reuse ;  /* 0x000000100e1c7819 */ /* 0x100fe2000000120f */
[----:B------:R-:W-:Y:S01]  /*7cf0*/  IMAD.MOV.U32 R3, RZ, RZ, R14 ;  /* 0x000000ffff037224 */ /* 0x000fe200078e000e */
        /* <DEDUP_REMOVED lines=24> */
[----:B----4-:R-:W-:Y:S06]  /*7e80*/  @!P1 BRA `(.L_x_1483) ;  /* 0x0000011400909947 */ /* 0x010fec0003800000 */
.L_x_1704:
[----:B------:R-:W-:Y:S05]  /*7e90*/  BSYNC B1 ;  /* 0x0000000000017941 */ /* 0x000fea0003800000 */
.L_x_1482:
[----:B------:R-:W-:Y:S04]  /*7ea0*/  BSSY B1, `(.L_x_1484) ;  /* 0x0000060000017945 */ /* 0x000fe80003800000 */
[----:B------:R-:W-:Y:S05]  /*7eb0*/  @P2 BRA `(.L_x_1485) ;  /* 0x0000000400782947 */ /* 0x000fea0003800000 */
[----:B------:R-:W4:Y:S01]  /*7ec0*/  LDL R4, [R1+0x70] ;  /* 0x0000700001047983 */ /* 0x000f220000100800 */
[C---:B------:R-:W-:Y:S01]  /*7ed0*/  IMAD.U32 R28, R41.reuse, 0x10000, RZ ;  /* 0x00010000291c7824 */ /* 0x040fe200078e00ff */
[----:B------:R-:W-:Y:S01]  /*7ee0*/  LOP3.LUT R29, R41, 0xffff0000, RZ, 0xc0, !PT ;  /* 0xffff0000291d7812 */ /* 0x000fe200078ec0ff */
[----:B------:R-:W-:Y:S01]  /*7ef0*/  IMAD.U32 R27, R39, 0x10000, RZ ;  /* 0x00010000271b7824 */ /* 0x000fe200078e00ff */
[----:B------:R-:W1:Y:S01]  /*7f00*/  S2R R5, SR_TID.X ;  /* 0x0000000000057919 */ /* 0x000e620000002100 */
[----:B------:R-:W-:Y:S02]  /*7f10*/  IMAD.U32 R32, R43, 0x10000, RZ ;  /* 0x000100002b207824 */ /* 0x000fe400078e00ff */
[----:B-1----:R-:W-:-:S05]  /*7f20*/  VIADD R5, R5, 0xffffff80 ;  /* 0xffffff8005057836 */ /* 0x002fca0000000000 */
[----:B------:R-:W-:-:S04]  /*7f30*/  SHF.R.S32.HI R9, RZ, 0x1f, R5 ;  /* 0x0000001fff097819 */ /* 0x000fc80000011405 */
[----:B------:R-:W-:Y:S01]  /*7f40*/  LEA.HI R9, R9, R5, RZ, 0x5 ;  /* 0x0000000509097211 */ /* 0x000fe200078f28ff */
[----:B------:R-:W-:-:S03]  /*7f50*/  IMAD.IADD R5, R16, 0x1, R45 ;  /* 0x0000000110057824 */ /* 0x000fc600078e022d */
[----:B------:R-:W-:Y:S01]  /*7f60*/  SHF.R.S32.HI R9, RZ, 0x5, R9 ;  /* 0x00000005ff097819 */ /* 0x000fe20000011409 */
[----:B----4-:R-:W-:-:S05]  /*7f70*/  IMAD.SHL.U32 R4, R4, 0x40, RZ ;  /* 0x0000004004047824 */ /* 0x010fca00078e00ff */
[----:B------:R-:W-:-:S04]  /*7f80*/  LOP3.LUT R7, R4, 0x1c0, RZ, 0xc0, !PT ;  /* 0x000001c004077812 */ /* 0x000fc800078ec0ff */
[C---:B------:R-:W-:Y:S02]  /*7f90*/  LOP3.LUT R4, R7.reuse, 0x38, R16, 0xf8, !PT ;  /* 0x0000003807047812 */ /* 0x040fe400078ef810 */
[----:B------:R-:W-:Y:S02]  /*7fa0*/  SHF.R.U32.HI R8, RZ, 0x3, R7 ;  /* 0x00000003ff087819 */ /* 0x000fe40000011607 */
[----:B------:R-:W-:Y:S02]  /*7fb0*/  LOP3.LUT R5, R7, 0x38, R5, 0xf8, !PT ;  /* 0x0000003807057812 */ /* 0x000fe400078ef805 */
[-C--:B------:R-:W-:Y:S02]  /*7fc0*/  LOP3.LUT R4, R4, R8.reuse, RZ, 0x3c, !PT ;  /* 0x0000000804047212 */ /* 0x080fe400078e3cff */
[----:B------:R-:W-:-:S03]  /*7fd0*/  LOP3.LUT R5, R5, R8, RZ, 0x3c, !PT ;  /* 0x0000000805057212 */ /* 0x000fc600078e3cff */
[----:B------:R-:W-:-:S04]  /*7fe0*/  IMAD R4, R9, 0x200, R4 ;  /* 0x0000020009047824 */ /* 0x000fc800078e0204 */
[----:B------:R-:W-:Y:S02]  /*7ff0*/  IMAD R37, R4, 0x2, R19 ;  /* 0x0000000204257824 */ /* 0x000fe400078e0213 */
[----:B------:R-:W-:-:S03]  /*8000*/  IMAD R4, R9, 0x200, R5 ;  /* 0x0000020009047824 */ /* 0x000fc600078e0205 */
[----:B------:R-:W1:Y:S01]  /*8010*/  LDS.128 R8, [R37+0x18400] ;  /* 0x0184000025087984 */ /* 0x000e620000000c00 */
[----:B------:R-:W-:-:S05]  /*8020*/  IMAD R38, R4, 0x2, R19 ;  /* 0x0000000204267824 */ /* 0x000fca00078e0213 */
[----:B------:R-:W4:Y:S01]  /*8030*/  LDS.128 R12, [R38+0x18400] ;  /* 0x01840000260c7984 */ /* 0x000f220000000c00 */
[C---:B-1----:R-:W-:Y:S01]  /*8040*/  IMAD.U32 R4, R8.reuse, 0x10000, RZ ;  /* 0x0001000008047824 */ /* 0x042fe200078e00ff */
[----:B------:R-:W-:Y:S01]  /*8050*/  LOP3.LUT R5, R8, 0xffff0000, RZ, 0xc0, !PT ;  /* 0xffff000008057812 */ /* 0x000fe200078ec0ff */
[C---:B------:R-:W-:Y:S01]  /*8060*/  IMAD.U32 R7, R9.reuse, 0x10000, RZ ;  /* 0x0001000009077824 */ /* 0x040fe200078e00ff */
[----:B------:R-:W-:Y:S01]  /*8070*/  LOP3.LUT R8, R9, 0xffff0000, RZ, 0xc0, !PT ;  /* 0xffff000009087812 */ /* 0x000fe200078ec0ff */
[C---:B------:R-:W-:Y:S01]  /*8080*/  IMAD.U32 R9, R10.reuse, 0x10000, RZ ;  /* 0x000100000a097824 */ /* 0x040fe200078e00ff */
[----:B------:R-:W-:Y:S01]  /*8090*/  LOP3.LUT R10, R10, 0xffff0000, RZ, 0xc0, !PT ;  /* 0xffff00000a0a7812 */ /* 0x000fe200078ec0ff */
[C---:B----4-:R-:W-:Y:S01]  /*80a0*/  IMAD.U32 R21, R12.reuse, 0x10000, RZ ;  /* 0x000100000c157824 */ /* 0x050fe200078e00ff */
[----:B------:R-:W-:Y:S01]  /*80b0*/  LOP3.LUT R12, R12, 0xffff0000, RZ, 0xc0, !PT ;  /* 0xffff00000c0c7812 */ /* 0x000fe200078ec0ff */
[C---:B------:R-:W-:Y:S01]  /*80c0*/  IMAD.U32 R25, R14.reuse, 0x10000, RZ ;  /* 0x000100000e197824 */ /* 0x040fe200078e00ff */
[----:B------:R-:W-:Y:S01]  /*80d0*/  LOP3.LUT R14, R14, 0xffff0000, RZ, 0xc0, !PT ;  /* 0xffff00000e0e7812 */ /* 0x000fe200078ec0ff */
[CC--:B------:R-:W-:Y:S01]  /*80e0*/  FMUL.FTZ R31, R21.reuse, R28.reuse ;  /* 0x0000001c151f7220 */ /* 0x0c0fe20000410000 */
[----:B------:R-:W-:Y:S01]  /*80f0*/  FMUL.FTZ R33, R21, R27 ;  /* 0x0000001b15217220 */ /* 0x000fe20000410000 */
[----:B------:R-:W-:Y:S01]  /*8100*/  LOP3.LUT R21, R39, 0xffff0000, RZ, 0xc0, !PT ;  /* 0xffff000027157812 */ /* 0x000fe200078ec0ff */
[----:B------:R-:W-:Y:S01]  /*8110*/  FMUL.FTZ R34, R12, R29 ;  /* 0x0000001d0c227220 */ /* 0x000fe20000410000 */
[C---:B------:R-:W-:Y:S01]  /*8120*/  FFMA.FTZ R31, R4.reuse, R27, -R31 ;  /* 0x0000001b041f7223 */ /* 0x040fe2000001081f */
[----:B------:R-:W-:Y:S01]  /*8130*/  FFMA.FTZ R33, R4, R28, R33 ;  /* 0x0000001c04217223 */ /* 0x000fe20000010021 */
[----:B------:R-:W-:-:S02]  /*8140*/  IMAD.U32 R4, R40, 0x10000, RZ ;  /* 0x0001000028047824 */ /* 0x000fc400078e00ff */
[-C--:B------:R-:W-:Y:S01]  /*8150*/  FMUL.FTZ R12, R12, R21.reuse ;  /* 0x000000150c0c7220 */ /* 0x080fe20000410000 */
[----:B------:R-:W-:Y:S01]  /*8160*/  FFMA.FTZ R34, R5, R21, -R34 ;  /* 0x0000001505227223 */ /* 0x000fe20000010822 */
[----:B------:R-:W-:Y:S01]  /*8170*/  FMUL.FTZ R36, R25, R32 ;  /* 0x0000002019247220 */ /* 0x000fe20000410000 */
[----:B------:R-:W-:Y:S01]  /*8180*/  LOP3.LUT R21, R43, 0xffff0000, RZ, 0xc0, !PT ;  /* 0xffff00002b157812 */ /* 0x000fe200078ec0ff */
[-C--:B------:R-:W-:Y:S01]  /*8190*/  FMUL.FTZ R25, R25, R4.reuse ;  /* 0x0000000419197220 */ /* 0x080fe20000410000 */
[----:B------:R-:W-:Y:S01]  /*81a0*/  FFMA.FTZ R28, R5, R29, R12 ;  /* 0x0000001d051c7223 */ /* 0x000fe2000001000c */
[----:B------:R-:W-:Y:S01]  /*81b0*/  LOP3.LUT R5, R40, 0xffff0000, RZ, 0xc0, !PT ;  /* 0xffff000028057812 */ /* 0x000fe200078ec0ff */
[C---:B------:R-:W-:Y:S01]  /*81c0*/  FFMA.FTZ R36, R9.reuse, R4, -R36 ;  /* 0x0000000409247223 */ /* 0x040fe20000010824 */
[----:B------:R-:W-:Y:S01]  /*81d0*/  FFMA.FTZ R32, R9, R32, R25 ;  /* 0x0000002009207223 */ /* 0x000fe20000010019 */
[----:B------:R-:W-:Y:S01]  /*81e0*/  FMUL.FTZ R25, R14, R21 ;  /* 0x000000150e197220 */ /* 0x000fe20000410000 */
[----:B------:R-:W-:-:S02]  /*81f0*/  IMAD.U32 R24, R13, 0x10000, RZ ;  /* 0x000100000d187824 */ /* 0x000fc400078e00ff */
[-C--:B------:R-:W-:Y:S01]  /*8200*/  FMUL.FTZ R29, R14, R5.reuse ;  /* 0x000000050e1d7220 */ /* 0x080fe20000410000 */
[----:B------:R-:W-:Y:S02]  /*8210*/  IMAD.U32 R9, R42, 0x10000, RZ ;  /* 0x000100002a097824 */ /* 0x000fe400078e00ff */
[----:B------:R-:W-:Y:S01]  /*8220*/  FFMA.FTZ R27, R10, R5, -R25 ;  /* 0x000000050a1b7223 */ /* 0x000fe20000010819 */
[----:B------:R-:W-:Y:S02]  /*8230*/  IMAD.U32 R4, R0, 0x10000, RZ ;  /* 0x0001000000047824 */ /* 0x000fe400078e00ff */
[----:B------:R-:W-:Y:S01]  /*8240*/  FFMA.FTZ R29, R10, R21, R29 ;  /* 0x000000150a1d7223 */ /* 0x000fe2000001001d */
[----:B0-----:R-:W-:Y:S02]  /*8250*/  IMAD.U32 R26, R15, 0x10000, RZ ;  /* 0x000100000f1a7824 */ /* 0x001fe400078e00ff */
[----:B------:R-:W-:Y:S01]  /*8260*/  FMUL.FTZ R12, R24, R9 ;  /* 0x00000009180c7220 */ /* 0x000fe20000410000 */
[----:B------:R-:W-:-:S02]  /*8270*/  IMAD.U32 R25, R44, 0x10000, RZ ;  /* 0x000100002c197824 */ /* 0x000fc400078e00ff */
[-C--:B------:R-:W-:Y:S01]  /*8280*/  FMUL.FTZ R24, R24, R4.reuse ;  /* 0x0000000418187220 */ /* 0x080fe20000410000 */
[----:B------:R-:W-:Y:S02]  /*8290*/  IMAD.U32 R20, R11, 0x10000, RZ ;  /* 0x000100000b147824 */ /* 0x000fe400078e00ff */
[----:B------:R-:W-:Y:S01]  /*82a0*/  FFMA.FTZ R21, R7, R4, -R12 ;  /* 0x0000000407157223 */ /* 0x000fe2000001080c */
[----:B------:R-:W-:Y:S02]  /*82b0*/  IMAD.U32 R5, R3, 0x10000, RZ ;  /* 0x0001000003057824 */ /* 0x000fe400078e00ff */
[C---:B------:R-:W-:Y:S01]  /*82c0*/  FMUL.FTZ R35, R26.reuse, R25 ;  /* 0x000000191a237220 */ /* 0x040fe20000410000 */
[----:B------:R-:W-:Y:S01]  /*82d0*/  FFMA.FTZ R24, R7, R9, R24 ;  /* 0x0000000907187223 */ /* 0x000fe20000010018 */
[----:B------:R-:W-:Y:S01]  /*82e0*/  LOP3.LUT R13, R13, 0xffff0000, RZ, 0xc0, !PT ;  /* 0xffff00000d0d7812 */ /* 0x000fe200078ec0ff */
[-C--:B------:R-:W-:Y:S01]  /*82f0*/  FMUL.FTZ R7, R26, R5.reuse ;  /* 0x000000051a077220 */ /* 0x080fe20000410000 */
[----:B------:R-:W-:Y:S01]  /*8300*/  FFMA.FTZ R35, R20, R5, -R35 ;  /* 0x0000000514237223 */ /* 0x000fe20000010823 */
[----:B------:R-:W-:-:S02]  /*8310*/  LOP3.LUT R15, R15, 0xffff0000, RZ, 0xc0, !PT ;  /* 0xffff00000f0f7812 */ /* 0x000fc400078ec0ff */
[----:B------:R-:W-:Y:S01]  /*8320*/  LOP3.LUT R5, R42, 0xffff0000, RZ, 0xc0, !PT ;  /* 0xffff00002a057812 */ /* 0x000fe200078ec0ff */
[----:B------:R-:W-:Y:S01]  /*8330*/  FFMA.FTZ R20, R20, R25, R7 ;  /* 0x0000001914147223 */ /* 0x000fe20000010007 */
[----:B------:R-:W-:Y:S02]  /*8340*/  LOP3.LUT R12, R44, 0xffff0000, RZ, 0xc0, !PT ;  /* 0xffff00002c0c7812 */ /* 0x000fe400078ec0ff */
[----:B------:R-:W-:Y:S01]  /*8350*/  LOP3.LUT R4, R0, 0xffff0000, RZ, 0xc0, !PT ;  /* 0xffff000000047812 */ /* 0x000fe200078ec0ff */
[----:B------:R-:W-:Y:S01]  /*8360*/  FMUL.FTZ R7, R13, R5 ;  /* 0x000000050d077220 */ /* 0x000fe20000410000 */
[----:B------:R-:W-:Y:S01]  /*8370*/  LOP3.LUT R10, R3, 0xffff0000, RZ, 0xc0, !PT ;  /* 0xffff0000030a7812 */ /* 0x000fe200078ec0ff */
[----:B------:R-:W-:Y:S01]  /*8380*/  FMUL.FTZ R26, R15, R12 ;  /* 0x0000000c0f1a7220 */ /* 0x000fe20000410000 */
[----:B------:R-:W-:Y:S01]  /*8390*/  LOP3.LUT R11, R11, 0xffff0000, RZ, 0xc0, !PT ;  /* 0xffff00000b0b7812 */ /* 0x000fe200078ec0ff */
[-C--:B------:R-:W-:Y:S01]  /*83a0*/  FMUL.FTZ R14, R13, R4.reuse ;  /* 0x000000040d0e7220 */ /* 0x080fe20000410000 */
[----:B------:R-:W-:Y:S01]  /*83b0*/  FFMA.FTZ R4, R8, R4, -R7 ;  /* 0x0000000408047223 */ /* 0x000fe20000010807 */
[----:B------:R-:W-:-:S02]  /*83c0*/  FMUL.FTZ R15, R15, R10 ;  /* 0x0000000a0f0f7220 */ /* 0x000fc40000410000 */
[C---:B------:R-:W-:Y:S01]  /*83d0*/  FFMA.FTZ R26, R11.reuse, R10, -R26 ;  /* 0x0000000a0b1a7223 */ /* 0x040fe2000001081a */
[----:B------:R-:W-:Y:S01]  /*83e0*/  FFMA.FTZ R13, R8, R5, R14 ;  /* 0x00000005080d7223 */ /* 0x000fe2000001000e */
[----:B------:R-:W-:Y:S01]  /*83f0*/  FFMA.FTZ R15, R11, R12, R15 ;  /* 0x0000000c0b0f7223 */ /* 0x000fe2000001000f */
[----:B------:R-:W-:Y:S02]  /*8400*/  F2FP.BF16.F32.PACK_AB R8, R34, R31 ;  /* 0x0000001f2208723e */ /* 0x000fe400000010ff */
[----:B------:R-:W-:Y:S02]  /*8410*/  F2FP.BF16.F32.PACK_AB R10, R27, R36 ;  /* 0x000000241b0a723e */ /* 0x000fe400000010ff */
[----:B------:R-:W-:Y:S02]  /*8420*/  F2FP.BF16.F32.PACK_AB R9, R4, R21 ;  /* 0x000000150409723e */ /* 0x000fe400000010ff */
[----:B------:R-:W-:Y:S02]  /*8430*/  F2FP.BF16.F32.PACK_AB R11, R26, R35 ;  /* 0x000000231a0b723e */ /* 0x000fe400000010ff */
[----:B------:R-:W-:-:S02]  /*8440*/  F2FP.BF16.F32.PACK_AB R12, R28, R33 ;  /* 0x000000211c0c723e */ /* 0x000fc400000010ff */
[----:B------:R-:W-:Y:S01]  /*8450*/  F2FP.BF16.F32.PACK_AB R14, R29, R32 ;  /* 0x000000201d0e723e */ /* 0x000fe200000010ff */
[----:B------:R1:W-:Y:S01]  /*8460*/  STS.128 [R37+0x18400], R8 ;  /* 0x0184000825007388 */ /* 0x0003e20000000c00 */
[----:B------:R-:W-:Y:S02]  /*8470*/  F2FP.BF16.F32.PACK_AB R13, R13, R24 ;  /* 0x000000180d0d723e */ /* 0x000fe400000010ff */
[----:B------:R-:W-:-:S05]  /*8480*/  F2FP.BF16.F32.PACK_AB R15, R15, R20 ;  /* 0x000000140f0f723e */ /* 0x000fca00000010ff */
[----:B------:R1:W-:Y:S02]  /*8490*/  STS.128 [R38+0x18400], R12 ;  /* 0x0184000c26007388 */ /* 0x0003e40000000c00 */
.L_x_1485:
[----:B------:R-:W-:Y:S05]  /*84a0*/  BSYNC B1 ;  /* 0x0000000000017941 */ /* 0x000fea0003800000 */
.L_x_1484:
[----:B------:R-:W-:Y:S05]  /*84b0*/  @P0 BRA `(.L_x_1476) ;  /* 0x0000000400680947 */ /* 0x000fea0003800000 */
[----:B------:R-:W4:Y:S01]  /*84c0*/  LDL R5, [R1+0x58] ;  /* 0x0000580001057983 */ /* 0x000f220000100800 */
[C---:B------:R-:W-:Y:S02]  /*84d0*/  VIADD R7, R204.reuse, 0x40 ;  /* 0x00000040cc077836 */ /* 0x040fe40000000000 */
[----:B-1----:R-:W-:Y:S01]  /*84e0*/  VIADD R8, R204, 0x40 ;  /* 0x00000040cc087836 */ /* 0x002fe20000000000 */
[----:B------:R-:W5:Y:S01]  /*84f0*/  LDL R38, [R1+0x74] ;  /* 0x0000740001267983 */ /* 0x000f620000100800 */
[----:B------:R-:W-:Y:S02]  /*8500*/  IMAD.SHL.U32 R7, R7, 0x40, RZ ;  /* 0x0000004007077824 */ /* 0x000fe400078e00ff */
[----:B------:R-:W-:Y:S02]  /*8510*/  IMAD.SHL.U32 R8, R8, 0x40, RZ ;  /* 0x0000004008087824 */ /* 0x000fe400078e00ff */
[----:B------:R-:W-:Y:S01]  /*8520*/  IMAD.IADD R4, R16, 0x1, R45 ;  /* 0x0000000110047824 */ /* 0x000fe200078e022d */
[----:B------:R-:W-:-:S02]  /*8530*/  LOP3.LUT R7, R7, 0x1c0, RZ, 0xc0, !PT ;  /* 0x000001c007077812 */ /* 0x000fc400078ec0ff */
[----:B------:R-:W-:Y:S02]  /*8540*/  LOP3.LUT R8, R8, 0x1c0, RZ, 0xc0, !PT ;  /* 0x000001c008087812 */ /* 0x000fe400078ec0ff */
[----:B------:R-:W-:Y:S02]  /*8550*/  SHF.R.U32.HI R7, RZ, 0x3, R7 ;  /* 0x00000003ff077819 */ /* 0x000fe40000011607 */
[----:B------:R-:W-:-:S04]  /*8560*/  LOP3.LUT R4, R8, 0x38, R4, 0xf8, !PT ;  /* 0x0000003808047812 */ /* 0x000fc800078ef804 */
[----:B------:R-:W-:Y:S01]  /*8570*/  LOP3.LUT R4, R4, R7, RZ, 0x3c, !PT ;  /* 0x0000000704047212 */ /* 0x000fe200078e3cff */
[C---:B------:R-:W-:Y:S01]  /*8580*/  IMAD.U32 R31, R41.reuse, 0x10000, RZ ;  /* 0x00010000291f7824 */ /* 0x040fe200078e00ff */
[----:B------:R-:W-:Y:S01]  /*8590*/  LOP3.LUT R41, R41, 0xffff0000, RZ, 0xc0, !PT ;  /* 0xffff000029297812 */ /* 0x000fe200078ec0ff */
[C---:B------:R-:W-:Y:S01]  /*85a0*/  IMAD.U32 R29, R39.reuse, 0x10000, RZ ;  /* 0x00010000271d7824 */ /* 0x040fe200078e00ff */
[----:B------:R-:W-:Y:S01]  /*85b0*/  LOP3.LUT R39, R39, 0xffff0000, RZ, 0xc0, !PT ;  /* 0xffff000027277812 */ /* 0x000fe200078ec0ff */
[----:B------:R-:W-:Y:S02]  /*85c0*/  IMAD.U32 R36, R42, 0x10000, RZ ;  /* 0x000100002a247824 */ /* 0x000fe400078e00ff */
[----:B------:R-:W-:Y:S01]  /*85d0*/  IMAD.U32 R34, R0, 0x10000, RZ ;  /* 0x0001000000227824 */ /* 0x000fe200078e00ff */
[----:B----4-:R-:W-:Y:S01]  /*85e0*/  IADD3 R4, R5, R4, RZ ;  /* 0x0000000405047210 */ /* 0x010fe20007ffe0ff */
[----:B-----5:R-:W1:Y:S04]  /*85f0*/  LDS.128 R8, [R38+0x18400] ;  /* 0x0184000026087984 */ /* 0x020e680000000c00 */
[----:B------:R-:W-:-:S05]  /*8600*/  IMAD R4, R4, 0x2, R19 ;  /* 0x0000000204047824 */ /* 0x000fca00078e0213 */
[----:B------:R-:W4:Y:S01]  /*8610*/  LDS.128 R12, [R4+0x18400] ;  /* 0x01840000040c7984 */ /* 0x000f220000000c00 */
[----:B-1----:R-:W-:Y:S02]  /*8620*/  IMAD.U32 R5, R8, 0x10000, RZ ;  /* 0x0001000008057824 */ /* 0x002fe400078e00ff */
[C---:B----4-:R-:W-:Y:S01]  /*8630*/  IMAD.U32 R24, R12.reuse, 0x10000, RZ ;  /* 0x000100000c187824 */ /* 0x050fe200078e00ff */
[----:B------:R-:W-:Y:S01]  /*8640*/  LOP3.LUT R12, R12, 0xffff0000, RZ, 0xc0, !PT ;  /* 0xffff00000c0c7812 */ /* 0x000fe200078ec0ff */
[----:B------:R-:W-:Y:S02]  /*8650*/  IMAD.U32 R25, R13, 0x10000, RZ ;  /* 0x000100000d197824 */ /* 0x000fe400078e00ff */
[-C--:B------:R-:W-:Y:S01]  /*8660*/  FMUL.FTZ R28, R31, R24.reuse ;  /* 0x000000181f1c7220 */ /* 0x080fe20000410000 */
[----:B------:R-:W-:Y:S01]  /*8670*/  LOP3.LUT R7, R8, 0xffff0000, RZ, 0xc0, !PT ;  /* 0xffff000008077812 */ /* 0x000fe200078ec0ff */
[----:B------:R-:W-:Y:S01]  /*8680*/  FMUL.FTZ R24, R29, R24 ;  /* 0x000000181d187220 */ /* 0x000fe20000410000 */
[-C--:B------:R-:W-:Y:S01]  /*8690*/  FMUL.FTZ R32, R41, R12.reuse ;  /* 0x0000000c29207220 */ /* 0x080fe20000410000 */
[----:B------:R-:W-:Y:S01]  /*86a0*/  FFMA.FTZ R28, R29, R5, -R28 ;  /* 0x000000051d1c7223 */ /* 0x000fe2000001081c */
[----:B------:R-:W-:Y:S01]  /*86b0*/  FMUL.FTZ R12, R39, R12 ;  /* 0x0000000c270c7220 */ /* 0x000fe20000410000 */
[----:B------:R-:W-:-:S02]  /*86c0*/  IMAD.U32 R8, R9, 0x10000, RZ ;  /* 0x0001000009087824 */ /* 0x000fc400078e00ff */
[----:B------:R-:W-:Y:S01]  /*86d0*/  FMUL.FTZ R29, R36, R25 ;  /* 0x00000019241d7220 */ /* 0x000fe20000410000 */
[----:B------:R-:W-:Y:S01]  /*86e0*/  FFMA.FTZ R24, R31, R5, R24 ;  /* 0x000000051f187223 */ /* 0x000fe20000010018 */
[-C--:B------:R-:W-:Y:S01]  /*86f0*/  FFMA.FTZ R5, R39, R7.reuse, -R32 ;  /* 0x0000000727057223 */ /* 0x080fe20000010820 */
[----:B------:R-:W-:Y:S01]  /*8700*/  FFMA.FTZ R7, R41, R7, R12 ;  /* 0x0000000729077223 */ /* 0x000fe2000001000c */
[----:B0-----:R-:W-:Y:S02]  /*8710*/  IMAD.U32 R26, R14, 0x10000, RZ ;  /* 0x000100000e1a7824 */ /* 0x001fe400078e00ff */
[C---:B------:R-:W-:Y:S01]  /*8720*/  FMUL.FTZ R25, R34.reuse, R25 ;  /* 0x0000001922197220 */ /* 0x040fe20000410000 */
[----:B------:R-:W-:Y:S01]  /*8730*/  FFMA.FTZ R29, R34, R8, -R29 ;  /* 0x00000008221d7223 */ /* 0x000fe2000001081d */
[----:B------:R-:W-:Y:S01]  /*8740*/  IMAD.U32 R12, R40, 0x10000, RZ ;  /* 0x00010000280c7824 */ /* 0x000fe200078e00ff */
[----:B------:R-:W-:Y:S01]  /*8750*/  LOP3.LUT R14, R14, 0xffff0000, RZ, 0xc0, !PT ;  /* 0xffff00000e0e7812 */ /* 0x000fe200078ec0ff */
[----:B------:R-:W-:Y:S01]  /*8760*/  IMAD.U32 R32, R43, 0x10000, RZ ;  /* 0x000100002b207824 */ /* 0x000fe200078e00ff */
[----:B------:R-:W-:-:S02]  /*8770*/  LOP3.LUT R40, R40, 0xffff0000, RZ, 0xc0, !PT ;  /* 0xffff000028287812 */ /* 0x000fc400078ec0ff */
[----:B------:R-:W-:Y:S01]  /*8780*/  LOP3.LUT R34, R43, 0xffff0000, RZ, 0xc0, !PT ;  /* 0xffff00002b227812 */ /* 0x000fe200078ec0ff */
[C---:B------:R-:W-:Y:S01]  /*8790*/  IMAD.U32 R20, R10.reuse, 0x10000, RZ ;  /* 0x000100000a147824 */ /* 0x040fe200078e00ff */
[----:B------:R-:W-:Y:S01]  /*87a0*/  LOP3.LUT R10, R10, 0xffff0000, RZ, 0xc0, !PT ;  /* 0xffff00000a0a7812 */ /* 0x000fe200078ec0ff */
[-C--:B------:R-:W-:Y:S01]  /*87b0*/  FMUL.FTZ R31, R32, R26.reuse ;  /* 0x0000001a201f7220 */ /* 0x080fe20000410000 */
[----:B------:R-:W-:Y:S02]  /*87c0*/  IMAD.U32 R27, R15, 0x10000, RZ ;  /* 0x000100000f1b7824 */ /* 0x000fe400078e00ff */
[----:B------:R-:W-:Y:S01]  /*87d0*/  FMUL.FTZ R33, R12, R26 ;  /* 0x0000001a0c217220 */ /* 0x000fe20000410000 */
[----:B------:R-:W-:Y:S02]  /*87e0*/  IMAD.U32 R41, R44, 0x10000, RZ ;  /* 0x000100002c297824 */ /* 0x000fe400078e00ff */
[-C--:B------:R-:W-:Y:S01]  /*87f0*/  FMUL.FTZ R35, R34, R14.reuse ;  /* 0x0000000e22237220 */ /* 0x080fe20000410000 */
[----:B------:R-:W-:Y:S01]  /*8800*/  FMUL.FTZ R37, R40, R14 ;  /* 0x0000000e28257220 */ /* 0x000fe20000410000 */
[----:B------:R-:W-:-:S02]  /*8810*/  IMAD.U32 R39, R3, 0x10000, RZ ;  /* 0x0001000003277824 */ /* 0x000fc400078e00ff */
[----:B------:R-:W-:Y:S01]  /*8820*/  FFMA.FTZ R25, R36, R8, R25 ;  /* 0x0000000824197223 */ /* 0x000fe20000010019 */
[-C--:B------:R-:W-:Y:S01]  /*8830*/  FFMA.FTZ R31, R12, R20.reuse, -R31 ;  /* 0x000000140c1f7223 */ /* 0x080fe2000001081f */
[----:B------:R-:W-:Y:S02]  /*8840*/  IMAD.U32 R21, R11, 0x10000, RZ ;  /* 0x000100000b157824 */ /* 0x000fe400078e00ff */
[----:B------:R-:W-:Y:S01]  /*8850*/  FFMA.FTZ R14, R32, R20, R33 ;  /* 0x00000014200e7223 */ /* 0x000fe20000010021 */
[-C--:B------:R-:W-:Y:S01]  /*8860*/  FMUL.FTZ R8, R41, R27.reuse ;  /* 0x0000001b29087220 */ /* 0x080fe20000410000 */
[-C--:B------:R-:W-:Y:S01]  /*8870*/  FFMA.FTZ R12, R40, R10.reuse, -R35 ;  /* 0x0000000a280c7223 */ /* 0x080fe20000010823 */
[----:B------:R-:W-:Y:S01]  /*8880*/  FFMA.FTZ R37, R34, R10, R37 ;  /* 0x0000000a22257223 */ /* 0x000fe20000010025 */
[----:B------:R-:W-:Y:S01]  /*8890*/  LOP3.LUT R13, R13, 0xffff0000, RZ, 0xc0, !PT ;  /* 0xffff00000d0d7812 */ /* 0x000fe200078ec0ff */
[----:B------:R-:W-:Y:S01]  /*88a0*/  FMUL.FTZ R10, R39, R27 ;  /* 0x0000001b270a7220 */ /* 0x000fe20000410000 */
[----:B------:R-:W-:-:S02]  /*88b0*/  LOP3.LUT R15, R15, 0xffff0000, RZ, 0xc0, !PT ;  /* 0xffff00000f0f7812 */ /* 0x000fc400078ec0ff */
[----:B------:R-:W-:Y:S02]  /*88c0*/  LOP3.LUT R33, R42, 0xffff0000, RZ, 0xc0, !PT ;  /* 0xffff00002a217812 */ /* 0x000fe400078ec0ff */
[----:B------:R-:W-:Y:S02]  /*88d0*/  LOP3.LUT R35, R44, 0xffff0000, RZ, 0xc0, !PT ;  /* 0xffff00002c237812 */ /* 0x000fe400078ec0ff */
[----:B------:R-:W-:Y:S02]  /*88e0*/  LOP3.LUT R27, R0, 0xffff0000, RZ, 0xc0, !PT ;  /* 0xffff0000001b7812 */ /* 0x000fe400078ec0ff */
[----:B------:R-:W-:Y:S01]  /*88f0*/  LOP3.LUT R3, R3, 0xffff0000, RZ, 0xc0, !PT ;  /* 0xffff000003037812 */ /* 0x000fe200078ec0ff */
[-C--:B------:R-:W-:Y:S01]  /*8900*/  FFMA.FTZ R26, R39, R21.reuse, -R8 ;  /* 0x00000015271a7223 */ /* 0x080fe20000010808 */
[----:B------:R-:W-:Y:S01]  /*8910*/  LOP3.LUT R9, R9, 0xffff0000, RZ, 0xc0, !PT ;  /* 0xffff000009097812 */ /* 0x000fe200078ec0ff */
[----:B------:R-:W-:Y:S01]  /*8920*/  FFMA.FTZ R21, R41, R21, R10 ;  /* 0x0000001529157223 */ /* 0x000fe2000001000a */
[----:B------:R-:W-:Y:S01]  /*8930*/  LOP3.LUT R11, R11, 0xffff0000, RZ, 0xc0, !PT ;  /* 0xffff00000b0b7812 */ /* 0x000fe200078ec0ff */
        /* <DEDUP_REMOVED lines=13> */
[----:B------:R-:W-:Y:S02]  /*8a10*/  F2FP.BF16.F32.PACK_AB R12, R7, R24 ;  /* 0x00000018070c723e */ /* 0x000fe400000010ff */
[----:B------:R-:W-:-:S02]  /*8a20*/  F2FP.BF16.F32.PACK_AB R13, R20, R25 ;  /* 0x00000019140d723e */ /* 0x000fc400000010ff */
[----:B------:R-:W-:Y:S01]  /*8a30*/  F2FP.BF16.F32.PACK_AB R15, R32, R21 ;  /* 0x00000015200f723e */ /* 0x000fe200000010ff */
[----:B------:R0:W-:Y:S04]  /*8a40*/  STS.128 [R38+0x18400], R8 ;  /* 0x0184000826007388 */ /* 0x0001e80000000c00 */
[----:B------:R0:W-:Y:S02]  /*8a50*/  STS.128 [R4+0x18400], R12 ;  /* 0x0184000c04007388 */ /* 0x0001e40000000c00 */
.L_x_1476:
[----:B------:R-:W-:Y:S05]  /*8a60*/  BSYNC B0 ;  /* 0x0000000000007941 */ /* 0x000fea0003800000 */
.L_x_1465:
[----:B------:R-:W-:Y:S01]  /*8a70*/  @!PT LDS RZ, [RZ] ;  /* 0x00000000fffff984 */ /* 0x000fe20000000800 */
[----:B------:R-:W-:Y:S01]  /*8a80*/  @!PT LDS RZ, [RZ] ;  /* 0x00000000fffff984 */ /* 0x000fe20000000800 */
[----:B------:R-:W-:Y:S01]  /*8a90*/  @!PT LDS RZ, [RZ] ;  /* 0x00000000fffff984 */ /* 0x000fe20000000800 */
[----:B------:R-:W-:Y:S01]  /*8aa0*/  @!PT LDS RZ, [RZ] ;  /* 0x00000000fffff984 */ /* 0x000fe20000000800 */
[----:B------:R5:W-:Y:S06]  /*8ab0*/  MEMBAR.ALL.CTA ;  /* 0x0000000000007992 */ /* 0x000bec0000008000 */
[----:B-----5:R-:W5:Y:S01]  /*8ac0*/  FENCE.VIEW.ASYNC.S ;  /* 0x00000000000073c6 */ /* 0x020f620000000000 */
[----:B------:R-:W-:Y:S05]  /*8ad0*/  WARPSYNC.ALL ;  /* 0x0000000000007948 */ /* 0x000fea0003800000 */
[----:B-----5:R-:W-:Y:S06]  /*8ae0*/  BAR.SYNC.DEFER_BLOCKING 0xd, 0x100 ;  /* 0x0344000000007b1d */ /* 0x020fec0000010000 */
.L_x_1462:
[----:B012---:R-:W0:Y:S01]  /*8af0*/  S2R R0, SR_TID.X ;  /* 0x0000000000007919 */ /* 0x007e220000002100 */
[----:B------:R-:W-:Y:S01]  /*8b00*/  ISETP.NE.AND P0, PT, R209, 0x3, PT ;  /* 0x00000003d100780c */ /* 0x000fe20003f05270 */
[----:B------:R-:W-:Y:S05]  /*8b10*/  WARPSYNC.ALL ;  /* 0x0000000000007948 */ /* 0x000fea0003800000 */
[----:B0-----:R-:W-:-:S05]  /*8b20*/  SHF.R.U32.HI R0, RZ, 0x7, R0 ;  /* 0x00000007ff007819 */ /* 0x001fca0000011600 */
[----:B------:R-:W-:-:S05]  /*8b30*/  VIADD R72, R0, 0x8 ;  /* 0x0000000800487836 */ /* 0x000fca0000000000 */
[----:B------:R0:W-:Y:S06]  /*8b40*/  BAR.SYNC.DEFER_BLOCKING R72, 0x100 ;  /* 0x000400480000751d */ /* 0x0001ec0000010000 */
[----:B------:R-:W-:Y:S05]  /*8b50*/  @!P0 BRA `(.L_x_1486) ;  /* 0x0000000000048947 */ /* 0x000fea0003800000 */
[----:B------:R-:W-:Y:S01]  /*8b60*/  BPT.TRAP 0x1 ;  /* 0x000000040000795c */ /* 0x000fe20000300000 */
.L_x_1486:
[----:B------:R-:W-:Y:S01]  /*8b70*/  IMAD R3, R205, 0x8, R19 ;  /* 0x00000008cd037824 */ /* 0x000fe200078e0213 */
[----:B------:R-:W-:-:S04]  /*8b80*/  SHF.L.U32 R8, R216, 0x1f, RZ ;  /* 0x0000001fd8087819 */ /* 0x000fc800000006ff */
[----:B------:R1:W2:Y:S01]  /*8b90*/  SYNCS.PHASECHK.TRANS64.TRYWAIT P1, [R3+URZ+0x32430], R8 ;  /* 0x03243008030075a7 */ /* 0x0002a2000802017f */
[----:B------:R-:W-:Y:S05]  /*8ba0*/  @!P0 BRA `(.L_x_1487) ;  /* 0x0000000000048947 */ /* 0x000fea0003800000 */
[----:B------:R-:W-:Y:S01]  /*8bb0*/  BPT.TRAP 0x1 ;  /* 0x000000040000795c */ /* 0x000fe20000300000 */
.L_x_1487:
[----:B------:R-:W-:-:S05]  /*8bc0*/  VIADD R0, R19, 0x1c400 ;  /* 0x0001c40013007836 */ /* 0x000fca0000000000 */
[----:B------:R-:W-:-:S04]  /*8bd0*/  SHF.R.U32.HI R0, RZ, 0x4, R0 ;  /* 0x00000004ff007819 */ /* 0x000fc80000011600 */
[----:B------:R-:W-:Y:S01]  /*8be0*/  LOP3.LUT R0, R0, 0x3fff, RZ, 0xc0, !PT ;  /* 0x00003fff00007812 */ /* 0x000fe200078ec0ff */
[----:B--2---:R-:W-:Y:S06]  /*8bf0*/  @P1 BRA `(.L_x_1488) ;  /* 0x0000000000081947 */ /* 0x004fec0003800000 */
[----:B------:R-:W2:Y:S02]  /*8c00*/  SYNCS.PHASECHK.TRANS64.TRYWAIT P1, [R3+URZ+0x32430], R8 ;  /* 0x03243008030075a7 */ /* 0x000ea4000802017f */
[----:B--2---:R-:W-:Y:S05]  /*8c10*/  @!P1 BRA `(.L_x_1489) ;  /* 0x0000010800409947 */ /* 0x004fea0003800000 */
.L_x_1488:
[----:B------:R-:W-:Y:S05]  /*8c20*/  WARPSYNC.ALL ;  /* 0x0000000000007948 */ /* 0x000fea0003800000 */
[----:B------:R-:W-:Y:S01]  /*8c30*/  LOP3.LUT R21, R0, 0x10000, RZ, 0xfc, !PT ;  /* 0x0001000000157812 */ /* 0x000fe200078efcff */
[----:B------:R-:W-:Y:S01]  /*8c40*/  IMAD R30, R30, 0x2000, R19 ;  /* 0x000020001e1e7824 */ /* 0x000fe200078e0213 */
[----:B------:R-:W-:-:S03]  /*8c50*/  UMOV UR9, 0x40000040 ;  /* 0x4000004000097882 */ /* 0x000fc60000000000 */
[----:B------:R-:W-:Y:S01]  /*8c60*/  IMAD R4, R205, 0x300, R21 ;  /* 0x00000300cd047824 */ /* 0x000fe200078e0215 */
[----:B------:R-:W-:Y:S01]  /*8c70*/  SHF.L.U32 R6, R6, 0x1f, RZ ;  /* 0x0000001f06067819 */ /* 0x000fe200000006ff */
[----:B------:R-:W-:Y:S01]  /*8c80*/  IMAD.MOV.U32 R5, RZ, RZ, 0x40000040 ;  /* 0x40000040ff057424 */ /* 0x000fe200078e00ff */
[----:B------:R-:W-:Y:S01]  /*8c90*/  R2UR UR4, R30 ;  /* 0x000000001e0472ca */ /* 0x000fe200000e0000 */
[C---:B------:R-:W-:Y:S01]  /*8ca0*/  VIADD R10, R4.reuse, 0x2 ;  /* 0x00000002040a7836 */ /* 0x040fe20000000000 */
[----:B------:R-:W-:Y:S01]  /*8cb0*/  R2UR UR10, R4 ;  /* 0x00000000040a72ca */ /* 0x000fe200000e0000 */
[----:B---345:R-:W-:Y:S01]  /*8cc0*/  WARPGROUP.ARRIVE ;  /* 0x00000000000079c5 */ /* 0x038fe20000000000 */
[----:B------:R-:W-:Y:S01]  /*8cd0*/  R2UR UR11, R5 ;  /* 0x00000000050b72ca */ /* 0x000fe200000e0000 */
[----:B------:R-:W-:Y:S01]  /*8ce0*/  IMAD.MOV.U32 R11, RZ, RZ, 0x40000040 ;  /* 0x40000040ff0b7424 */ /* 0x000fe200078e00ff */
[----:B------:R-:W-:Y:S01]  /*8cf0*/  BSSY B0, `(.L_x_1490) ;  /* 0x0000032000007945 */ /* 0x000fe20003800000 */
[----:B------:R-:W-:-:S02]  /*8d00*/  IMAD.U32 R13, RZ, RZ, UR9 ;  /* 0x00000009ff0d7e24 */ /* 0x000fc4000f8e00ff */
[----:B------:R-:W-:-:S04]  /*8d10*/  IMAD.MOV.U32 R5, RZ, RZ, 0x40000040 ;  /* 0x40000040ff057424 */ /* 0x000fc800078e00ff */
[----:B------:R-:W-:-:S04]  /*8d20*/  UIADD3 UR5, UR4, 0x18400, URZ ;  /* 0x0001840004057890 */ /* 0x000fc8000fffe03f */
[----:B------:R-:W-:-:S04]  /*8d30*/  USHF.R.U32.HI UR5, URZ, 0x4, UR5 ;  /* 0x000000043f057899 */ /* 0x000fc80008011605 */
[----:B------:R-:W-:-:S04]  /*8d40*/  ULOP3.LUT UR5, UR5, 0x3fff, URZ, 0xc0, !UPT ;  /* 0x00003fff05057892 */ /* 0x000fc8000f8ec03f */
[----:B------:R-:W-:-:S04]  /*8d50*/  ULOP3.LUT UR6, UR5, 0x10000, URZ, 0xfc, !UPT ;  /* 0x0001000005067892 */ /* 0x000fc8000f8efc3f */
[----:B------:R-:W-:-:S03]  /*8d60*/  UIADD3 UR5, UR6, 0x2, URZ ;  /* 0x0000000206057890 */ /* 0x000fc6000fffe03f */
[----:B------:R-:W-:Y:S02]  /*8d70*/  UMOV UR8, UR6 ;  /* 0x0000000600087c82 */ /* 0x000fe40008000000 */
[----:B------:R-:W-:Y:S01]  /*8d80*/  HGMMA.64x96x16.F32.BF16 R24, gdesc[UR8], RZ, !UPT, gsb0 ;  /* 0x01600000081879f0 */ /* 0x000fe2000c0018ff */
[----:B------:R-:W-:Y:S01]  /*8d90*/  R2UR UR10, R10 ;  /* 0x000000000a0a72ca */ /* 0x000fe200000e0000 */
[----:B------:R-:W-:Y:S01]  /*8da0*/  IMAD.U32 R12, RZ, RZ, UR8 ;  /* 0x00000008ff0c7e24 */ /* 0x000fe2000f8e00ff */
[----:B------:R-:W-:Y:S01]  /*8db0*/  R2UR UR11, R11 ;  /* 0x000000000b0b72ca */ /* 0x000fe200000e0000 */
[----:B------:R-:W-:Y:S01]  /*8dc0*/  UMOV UR8, UR5 ;  /* 0x0000000500087c82 */ /* 0x000fe20008000000 */
[----:B------:R-:W-:Y:S01]  /*8dd0*/  UMOV UR9, 0x40000040 ;  /* 0x4000004000097882 */ /* 0x000fe20000000000 */
[C---:B------:R-:W-:Y:S01]  /*8de0*/  VIADD R10, R4.reuse, 0x4 ;  /* 0x00000004040a7836 */ /* 0x040fe20000000000 */
[----:B------:R-:W-:Y:S01]  /*8df0*/  UIADD3 UR5, UR6, 0x4, URZ ;  /* 0x0000000406057890 */ /* 0x000fe2000fffe03f */
[----:B------:R-:W-:Y:S01]  /*8e00*/  IMAD.MOV.U32 R11, RZ, RZ, 0x40000040 ;  /* 0x40000040ff0b7424 */ /* 0x000fe200078e00ff */
[----:B------:R3:W-:Y:S01]  /*8e10*/  STL.64 [R1+0x50], R12 ;  /* 0x0000500c01007387 */ /* 0x0007e20000100a00 */
[----:B------:R-:W-:-:S02]  /*8e20*/  VIADD R4, R4, 0x6 ;  /* 0x0000000604047836 */ /* 0x000fc40000000000 */
[----:B---3--:R-:W-:Y:S02]  /*8e30*/  IMAD.U32 R12, RZ, RZ, UR8 ;  /* 0x00000008ff0c7e24 */ /* 0x008fe4000f8e00ff */
[----:B------:R-:W-:-:S05]  /*8e40*/  IMAD.U32 R13, RZ, RZ, UR9 ;  /* 0x00000009ff0d7e24 */ /* 0x000fca000f8e00ff */
[----:B------:R3:W-:Y:S01]  /*8e50*/  STL.64 [R1+0x48], R12 ;  /* 0x0000480c01007387 */ /* 0x0007e20000100a00 */
[----:B------:R-:W-:Y:S02]  /*8e60*/  WARPGROUP.DEPBAR.LE gsb0, 0x0 ;  /* 0x00008000000079c5 */ /* 0x000fe40000010000 */
[----:B------:R-:W-:-:S06]  /*8e70*/  WARPGROUP.ARRIVE ;  /* 0x00000000000079c5 */ /* 0x000fcc0000000000 */
[----:B------:R-:W-:Y:S01]  /*8e80*/  HGMMA.64x96x16.F32.BF16 R24, gdesc[UR8], R24, gsb0 ;  /* 0x01600000081879f0 */ /* 0x000fe20008001818 */
[----:B------:R-:W-:Y:S01]  /*8e90*/  R2UR UR10, R10 ;  /* 0x000000000a0a72ca */ /* 0x000fe200000e0000 */
[----:B------:R-:W-:Y:S01]  /*8ea0*/  UMOV UR8, UR5 ;  /* 0x0000000500087c82 */ /* 0x000fe20008000000 */
[----:B------:R-:W-:Y:S01]  /*8eb0*/  R2UR UR11, R11 ;  /* 0x000000000b0b72ca */ /* 0x000fe200000e0000 */
[----:B------:R-:W-:Y:S01]  /*8ec0*/  UMOV UR9, 0x40000040 ;  /* 0x4000004000097882 */ /* 0x000fe20000000000 */
[----:B------:R-:W-:Y:S01]  /*8ed0*/  UIADD3 UR5, UR6, 0x6, URZ ;  /* 0x0000000606057890 */ /* 0x000fe2000fffe03f */
[----:B------:R-:W-:Y:S02]  /*8ee0*/  IMAD.U32 R10, RZ, RZ, UR8 ;  /* 0x00000008ff0a7e24 */ /* 0x000fe4000f8e00ff */
        /* <DEDUP_REMOVED lines=9> */
[----:B------:R-:W-:Y:S02]  /*8f80*/  IMAD.U32 R4, RZ, RZ, UR8 ;  /* 0x00000008ff047e24 */ /* 0x000fe4000f8e00ff */
[----:B------:R-:W-:-:S05]  /*8f90*/  IMAD.U32 R5, RZ, RZ, UR9 ;  /* 0x00000009ff057e24 */ /* 0x000fca000f8e00ff */
[----:B------:R3:W-:Y:S01]  /*8fa0*/  STL.64 [R1+0x38], R4 ;  /* 0x0000380401007387 */ /* 0x0007e20000100a00 */
[----:B------:R-:W-:Y:S02]  /*8fb0*/  WARPGROUP.DEPBAR.LE gsb0, 0x0 ;  /* 0x00008000000079c5 */ /* 0x000fe40000010000 */
[----:B------:R-:W-:-:S06]  /*8fc0*/  WARPGROUP.ARRIVE ;  /* 0x00000000000079c5 */ /* 0x000fcc0000000000 */
[----:B------:R-:W-:Y:S03]  /*8fd0*/  HGMMA.64x96x16.F32.BF16 R24, gdesc[UR8], R24, gsb0 ;  /* 0x01600000081879f0 */ /* 0x000fe60008001818 */
[----:B------:R-:W-:Y:S02]  /*8fe0*/  WARPGROUP.DEPBAR.LE gsb0, 0x0 ;  /* 0x00008000000079c5 */ /* 0x000fe40000010000 */
[----:B------:R-:W4:Y:S02]  /*8ff0*/  SYNCS.PHASECHK.TRANS64.TRYWAIT P1, [R19+URZ+0x32410], R6 ;  /* 0x03241006130075a7 */ /* 0x000f24000802017f */
[----:B---34-:R-:W-:Y:S05]  /*9000*/  @!P1 BRA `(.L_x_1491) ;  /* 0x0000010400589947 */ /* 0x018fea0003800000 */
.L_x_1705:
[----:B------:R-:W-:Y:S05]  /*9010*/  BSYNC B0 ;  /* 0x0000000000007941 */ /* 0x000fea0003800000 */
.L_x_1490:
[----:B------:R-:W-:Y:S05]  /*9020*/  @!P0 BRA `(.L_x_1492) ;  /* 0x0000000000048947 */ /* 0x000fea0003800000 */
[----:B------:R-:W-:Y:S01]  /*9030*/  BPT.TRAP 0x1 ;  /* 0x000000040000795c */ /* 0x000fe20000300000 */
.L_x_1492:
[----:B------:R4:W0:Y:S01]  /*9040*/  SYNCS.PHASECHK.TRANS64.TRYWAIT P1, [R3+URZ+0x32450], R8 ;  /* 0x03245008030075a7 */ /* 0x000822000802017f */
[----:B------:R-:W-:Y:S05]  /*9050*/  @!P0 BRA `(.L_x_1493) ;  /* 0x0000000000048947 */ /* 0x000fea0003800000 */
[----:B------:R-:W-:Y:S01]  /*9060*/  BPT.TRAP 0x1 ;  /* 0x000000040000795c */ /* 0x000fe20000300000 */
.L_x_1493:
[----:B0-----:R-:W-:Y:S05]  /*9070*/  @P1 BRA `(.L_x_1494) ;  /* 0x0000000000081947 */ /* 0x001fea0003800000 */
[----:B------:R-:W0:Y:S02]  /*9080*/  SYNCS.PHASECHK.TRANS64.TRYWAIT P1, [R3+URZ+0x32450], R8 ;  /* 0x03245008030075a7 */ /* 0x000e24000802017f */
[----:B0-----:R-:W-:Y:S05]  /*9090*/  @!P1 BRA `(.L_x_1495) ;  /* 0x0000010400489947 */ /* 0x001fea0003800000 */
.L_x_1494:
[----:B------:R-:W-:Y:S05]  /*90a0*/  WARPSYNC.ALL ;  /* 0x0000000000007948 */ /* 0x000fea0003800000 */
[----:B------:R-:W-:Y:S01]  /*90b0*/  VIADD R20, R19, 0x400 ;  /* 0x0000040013147836 */ /* 0x000fe20000000000 */
[----:B------:R-:W-:Y:S01]  /*90c0*/  UIADD3 UR4, UR4, 0x22400, URZ ;  /* 0x0002240004047890 */ /* 0x000fe2000fffe03f */
[----:B------:R-:W-:Y:S01]  /*90d0*/  IMAD.MOV.U32 R5, RZ, RZ, 0x40000040 ;  /* 0x40000040ff057424 */ /* 0x000fe200078e00ff */
[----:B------:R-:W-:Y:S01]  /*90e0*/  WARPGROUP.ARRIVE ;  /* 0x00000000000079c5 */ /* 0x000fe20000000000 */
[----:B------:R-:W-:Y:S01]  /*90f0*/  UMOV UR9, 0x40000040 ;  /* 0x4000004000097882 */ /* 0x000fe20000000000 */
[----:B------:R-:W-:Y:S01]  /*9100*/  SHF.R.U32.HI R20, RZ, 0x4, R20 ;  /* 0x00000004ff147819 */ /* 0x000fe20000011614 */
[----:B------:R-:W-:Y:S01]  /*9110*/  USHF.R.U32.HI UR4, URZ, 0x4, UR4 ;  /* 0x000000043f047899 */ /* 0x000fe20008011604 */
[----:B------:R-:W-:Y:S01]  /*9120*/  R2UR UR11, R5 ;  /* 0x00000000050b72ca */ /* 0x000fe200000e0000 */
[----:B------:R-:W-:Y:S01]  /*9130*/  IMAD.MOV.U32 R7, RZ, RZ, 0x40000040 ;  /* 0x40000040ff077424 */ /* 0x000fe200078e00ff */
[----:B------:R-:W-:Y:S01]  /*9140*/  LOP3.LUT R20, R20, 0x3fff, RZ, 0xc0, !PT ;  /* 0x00003fff14147812 */ /* 0x000fe200078ec0ff */
[----:B------:R-:W-:Y:S01]  /*9150*/  ULOP3.LUT UR4, UR4, 0x3fff, URZ, 0xc0, !UPT ;  /* 0x00003fff04047892 */ /* 0x000fe2000f8ec03f */
[----:B------:R-:W-:Y:S01]  /*9160*/  IMAD.U32 R9, RZ, RZ, UR9 ;  /* 0x00000009ff097e24 */ /* 0x000fe2000f8e00ff */
[----:B------:R-:W-:Y:S01]  /*9170*/  UMOV UR57, 0x40000040 ;  /* 0x4000004000397882 */ /* 0x000fe20000000000 */
[----:B------:R-:W-:Y:S01]  /*9180*/  LOP3.LUT R223, R20, 0x10000, RZ, 0xfc, !PT ;  /* 0x0001000014df7812 */ /* 0x000fe200078efcff */
[----:B------:R-:W-:Y:S01]  /*9190*/  ULOP3.LUT UR4, UR4, 0x10000, URZ, 0xfc, !UPT ;  /* 0x0001000004047892 */ /* 0x000fe2000f8efc3f */
[----:B------:R-:W-:Y:S01]  /*91a0*/  IMAD.MOV.U32 R5, RZ, RZ, 0x40000040 ;  /* 0x40000040ff057424 */ /* 0x000fe200078e00ff */
[----:B------:R-:W-:Y:S01]  /*91b0*/  UMOV UR53, 0x40000040 ;  /* 0x4000004000357882 */ /* 0x000fe20000000000 */
[----:B------:R-:W-:Y:S01]  /*91c0*/  UMOV UR49, 0x40000040 ;  /* 0x4000004000317882 */ /* 0x000fe20000000000 */
[----:B------:R-:W-:Y:S01]  /*91d0*/  IMAD R4, R205, 0xc00, R223 ;  /* 0x00000c00cd047824 */ /* 0x000fe200078e02df */
[----:B------:R-:W-:Y:S01]  /*91e0*/  UIADD3 UR5, UR4, 0x2, URZ ;  /* 0x0000000204057890 */ /* 0x000fe2000fffe03f */
[----:B------:R-:W-:Y:S01]  /*91f0*/  R2UR UR39, R5 ;  /* 0x00000000052772ca */ /* 0x000fe200000e0000 */
[----:B------:R-:W-:Y:S01]  /*9200*/  UMOV UR8, UR4 ;  /* 0x0000000400087c82 */ /* 0x000fe20008000000 */
[C---:B---3--:R-:W-:Y:S01]  /*9210*/  VIADD R6, R4.reuse, 0x2 ;  /* 0x0000000204067836 */ /* 0x048fe20000000000 */
[----:B------:R-:W-:Y:S01]  /*9220*/  R2UR UR10, R4 ;  /* 0x00000000040a72ca */ /* 0x000fe200000e0000 */
[----:B-12-4-:R-:W-:Y:S01]  /*9230*/  IMAD.U32 R8, RZ, RZ, UR8 ;  /* 0x00000008ff087e24 */ /* 0x016fe2000f8e00ff */
[----:B------:R-:W-:Y:S01]  /*9240*/  UIADD3 UR56, UR4, 0x804, URZ ;  /* 0x0000080404387890 */ /* 0x000fe2000fffe03f */
[----:B------:R-:W0:Y:S01]  /*9250*/  S2R R0, SR_TID.X ;  /* 0x0000000000007919 */ /* 0x000e220000002100 */
[----:B------:R-:W-:-:S02]  /*9260*/  UIADD3 UR52, UR4, 0x806, URZ ;  /* 0x0000080604347890 */ /* 0x000fc4000fffe03f */
[----:B------:R-:W-:Y:S01]  /*9270*/  UIADD3 UR48, UR4, 0xc00, URZ ;  /* 0x00000c0004307890 */ /* 0x000fe2000fffe03f */
[----:B------:R1:W-:Y:S01]  /*9280*/  STL.64 [R1+0x30], R8 ;  /* 0x0000300801007387 */ /* 0x0003e20000100a00 */
[----:B------:R-:W-:Y:S01]  /*9290*/  UIADD3 UR44, UR4, 0xc02, URZ ;  /* 0x00000c02042c7890 */ /* 0x000fe2000fffe03f */
[----:B------:R-:W-:Y:S01]  /*92a0*/  UMOV UR45, 0x40000040 ;  /* 0x40000040002d7882 */ /* 0x000fe20000000000 */
[----:B------:R-:W-:-:S03]  /*92b0*/  UIADD3 UR40, UR4, 0xc04, URZ ;  /* 0x00000c0404287890 */ /* 0x000fc6000fffe03f */
[----:B------:R-:W-:Y:S01]  /*92c0*/  HGMMA.64x96x16.F32.BF16 R24, gdesc[UR8], R24, gsb0 ;  /* 0x01600000081879f0 */ /* 0x000fe20008001818 */
[----:B------:R-:W-:Y:S01]  /*92d0*/  R2UR UR10, R6 ;  /* 0x00000000060a72ca */ /* 0x000fe200000e0000 */
[----:B------:R-:W-:Y:S01]  /*92e0*/  UMOV UR8, UR5 ;  /* 0x0000000500087c82 */ /* 0x000fe20008000000 */
[----:B------:R-:W-:Y:S01]  /*92f0*/  R2UR UR11, R7 ;  /* 0x00000000070b72ca */ /* 0x000fe200000e0000 */
[----:B------:R-:W-:Y:S01]  /*9300*/  UMOV UR9, 0x40000040 ;  /* 0x4000004000097882 */ /* 0x000fe20000000000 */
[----:B------:R-:W-:Y:S01]  /*9310*/  VIADD R6, R4, 0x4 ;  /* 0x0000000404067836 */ /* 0x000fe20000000000 */
[----:B------:R-:W-:Y:S01]  /*9320*/  UIADD3 UR5, UR4, 0x4, URZ ;  /* 0x0000000404057890 */ /* 0x000fe2000fffe03f */
[----:B------:R-:W-:Y:S01]  /*9330*/  IMAD.MOV.U32 R7, RZ, RZ, 0x40000040 ;  /* 0x40000040ff077424 */ /* 0x000fe200078e00ff */
[----:B------:R-:W-:Y:S01]  /*9340*/  UMOV UR41, 0x40000040 ;  /* 0x4000004000297882 */ /* 0x000fe20000000000 */
[----:B-1----:R-:W-:Y:S01]  /*9350*/  IMAD.U32 R8, RZ, RZ, UR8 ;  /* 0x00000008ff087e24 */ /* 0x002fe2000f8e00ff */
[----:B------:R-:W-:Y:S01]  /*9360*/  UIADD3 UR36, UR4, 0xc06, URZ ;  /* 0x00000c0604247890 */ /* 0x000fe2000fffe03f */
[----:B------:R-:W-:Y:S01]  /*9370*/  IMAD.U32 R9, RZ, RZ, UR9 ;  /* 0x00000009ff097e24 */ /* 0x000fe2000f8e00ff */
[----:B------:R-:W-:-:S04]  /*9380*/  UMOV UR37, 0x40000040 ;  /* 0x4000004000257882 */ /* 0x000fc80000000000 */
[----:B------:R1:W-:Y:S01]  /*9390*/  STL.64 [R1+0x28], R8 ;  /* 0x0000280801007387 */ /* 0x0003e20000100a00 */
[----:B0-----:R-:W-:-:S04]  /*93a0*/  SHF.R.U32.HI R0, RZ, 0x7, R0 ;  /* 0x00000007ff007819 */ /* 0x001fc80000011600 */
[----:B------:R-:W-:Y:S01]  /*93b0*/  IADD3 R0, -R0, 0xb, RZ ;  /* 0x0000000b00007810 */ /* 0x000fe20007ffe1ff */
[----:B------:R-:W-:Y:S02]  /*93c0*/  WARPGROUP.DEPBAR.LE gsb0, 0x0 ;  /* 0x00008000000079c5 */ /* 0x000fe40000010000 */
[----:B------:R-:W-:-:S06]  /*93d0*/  WARPGROUP.ARRIVE ;  /* 0x00000000000079c5 */ /* 0x000fcc0000000000 */
[----:B------:R-:W-:Y:S01]  /*93e0*/  HGMMA.64x96x16.F32.BF16 R24, gdesc[UR8], R24, gsb0 ;  /* 0x01600000081879f0 */ /* 0x000fe20008001818 */
[----:B------:R-:W-:Y:S01]  /*93f0*/  R2UR UR10, R6 ;  /* 0x00000000060a72ca */ /* 0x000fe200000e0000 */
[----:B------:R-:W-:Y:S01]  /*9400*/  UMOV UR8, UR5 ;  /* 0x0000000500087c82 */ /* 0x000fe20008000000 */
[----:B------:R-:W-:Y:S01]  /*9410*/  R2UR UR11, R7 ;  /* 0x00000000070b72ca */ /* 0x000fe200000e0000 */
[----:B------:R-:W-:Y:S01]  /*9420*/  UMOV UR9, 0x40000040 ;  /* 0x4000004000097882 */ /* 0x000fe20000000000 */
[----:B------:R-:W-:Y:S01]  /*9430*/  VIADD R6, R4, 0x6 ;  /* 0x0000000604067836 */ /* 0x000fe20000000000 */
[----:B------:R-:W-:Y:S01]  /*9440*/  UIADD3 UR5, UR4, 0x6, URZ ;  /* 0x0000000604057890 */ /* 0x000fe2000fffe03f */
[----:B------:R-:W-:Y:S02]  /*9450*/  IMAD.MOV.U32 R7, RZ, RZ, 0x40000040 ;  /* 0x40000040ff077424 */ /* 0x000fe400078e00ff */
[----:B-1----:R-:W-:Y:S02]  /*9460*/  IMAD.U32 R8, RZ, RZ, UR8 ;  /* 0x00000008ff087e24 */ /* 0x002fe4000f8e00ff */
        /* <DEDUP_REMOVED lines=12> */
[----:B0-----:R-:W-:Y:S02]  /*9530*/  IMAD.U32 R8, RZ, RZ, UR8 ;  /* 0x00000008ff087e24 */ /* 0x001fe4000f8e00ff */
        /* <DEDUP_REMOVED lines=10> */
[----:B------:R-:W-:Y:S01]  /*95e0*/  MOV R7, 0x40000040 ;  /* 0x4000004000077802 */ /* 0x000fe20000000f00 */
[----:B------:R-:W-:Y:S01]  /*95f0*/  UIADD3 UR5, UR4, 0x402, URZ ;  /* 0x0000040204057890 */ /* 0x000fe2000fffe03f */
        /* <DEDUP_REMOVED lines=28> */
[----:B------:R0:W-:Y:S01]  /*97c0*/  STL.64 [R1], R8 ;  /* 0x0000000801007387 */ /* 0x0001e20000100a00 */
        /* <DEDUP_REMOVED lines=10> */
[----:B------:R-:W-:Y:S02]  /*9870*/  IMAD.U32 R228, RZ, RZ, UR8 ;  /* 0x00000008ffe47e24 */ /* 0x000fe4000f8e00ff */
[----:B------:R-:W-:Y:S01]  /*9880*/  IMAD.U32 R229, RZ, RZ, UR9 ;  /* 0x00000009ffe57e24 */ /* 0x000fe2000f8e00ff */
[----:B------:R-:W-:-:S02]  /*9890*/  WARPGROUP.DEPBAR.LE gsb0, 0x0 ;  /* 0x00008000000079c5 */ /* 0x000fc40000010000 */
        /* <DEDUP_REMOVED lines=18> */
[----:B------:R-:W-:Y:S02]  /*99c0*/  VIADD R6, R4, 0x604 ;  /* 0x0000060404067836 */ /* 0x000fe40000000000 */
[----:B------:R-:W-:Y:S02]  /*99d0*/  IMAD.MOV.U32 R7, RZ, RZ, 0x40000040 ;  /* 0x40000040ff077424 */ /* 0x000fe400078e00ff */
[----:B------:R-:W-:Y:S01]  /*99e0*/  IMAD.U32 R224, RZ, RZ, UR8 ;  /* 0x00000008ffe07e24 */ /* 0x000fe2000f8e00ff */
[----:B------:R-:W-:Y:S01]  /*99f0*/  R2UR UR58, R6 ;  /* 0x00000000063a72ca */ /* 0x000fe200000e0000 */
[----:B------:R-:W-:Y:S01]  /*9a00*/  VIADD R6, R4, 0x606 ;  /* 0x0000060604067836 */ /* 0x000fe20000000000 */
[----:B------:R-:W-:Y:S01]  /*9a10*/  R2UR UR59, R7 ;  /* 0x00000000073b72ca */ /* 0x000fe200000e0000 */
[----:B------:R-:W-:-:S02]  /*9a20*/  IMAD.MOV.U32 R7, RZ, RZ, 0x40000040 ;  /* 0x40000040ff077424 */ /* 0x000fc400078e00ff */
[----:B------:R-:W-:Y:S01]  /*9a30*/  IMAD.U32 R225, RZ, RZ, UR9 ;  /* 0x00000009ffe17e24 */ /* 0x000fe2000f8e00ff */
[----:B------:R-:W-:Y:S01]  /*9a40*/  R2UR UR54, R6 ;  /* 0x00000000063672ca */ /* 0x000fe200000e0000 */
[----:B------:R-:W-:Y:S01]  /*9a50*/  VIADD R6, R4, 0x900 ;  /* 0x0000090004067836 */ /* 0x000fe20000000000 */
[----:B------:R-:W-:Y:S01]  /*9a60*/  R2UR UR55, R7 ;  /* 0x00000000073772ca */ /* 0x000fe200000e0000 */
[----:B------:R-:W-:-:S03]  /*9a70*/  IMAD.MOV.U32 R7, RZ, RZ, 0x40000040 ;  /* 0x40000040ff077424 */ /* 0x000fc600078e00ff */
[----:B------:R-:W-:Y:S01]  /*9a80*/  R2UR UR50, R6 ;  /* 0x00000000063272ca */ /* 0x000fe200000e0000 */
[----:B------:R-:W-:Y:S01]  /*9a90*/  VIADD R6, R4, 0x902 ;  /* 0x0000090204067836 */ /* 0x000fe20000000000 */
[----:B------:R-:W-:Y:S01]  /*9aa0*/  R2UR UR51, R7 ;  /* 0x00000000073372ca */ /* 0x000fe200000e0000 */
[----:B------:R-:W-:-:S03]  /*9ab0*/  IMAD.MOV.U32 R7, RZ, RZ, 0x40000040 ;  /* 0x40000040ff077424 */ /* 0x000fc600078e00ff */
[----:B------:R-:W-:Y:S01]  /*9ac0*/  R2UR UR46, R6 ;  /* 0x00000000062e72ca */ /* 0x000fe200000e0000 */
[C---:B------:R-:W-:Y:S01]  /*9ad0*/  VIADD R6, R4.reuse, 0x904 ;  /* 0x0000090404067836 */ /* 0x040fe20000000000 */
[----:B------:R-:W-:Y:S01]  /*9ae0*/  R2UR UR47, R7 ;  /* 0x00000000072f72ca */ /* 0x000fe200000e0000 */
[----:B------:R-:W-:Y:S02]  /*9af0*/  IMAD.MOV.U32 R7, RZ, RZ, 0x40000040 ;  /* 0x40000040ff077424 */ /* 0x000fe400078e00ff */
[----:B------:R-:W-:Y:S01]  /*9b00*/  VIADD R4, R4, 0x906 ;  /* 0x0000090604047836 */ /* 0x000fe20000000000 */
[----:B------:R-:W-:Y:S02]  /*9b10*/  R2UR UR42, R6 ;  /* 0x00000000062a72ca */ /* 0x000fe400000e0000 */
[----:B------:R-:W-:Y:S02]  /*9b20*/  R2UR UR43, R7 ;  /* 0x00000000072b72ca */ /* 0x000fe400000e0000 */
[----:B------:R-:W-:Y:S01]  /*9b30*/  R2UR UR38, R4 ;  /* 0x00000000042672ca */ /* 0x000fe200000e0000 */
        /* <DEDUP_REMOVED lines=25> */
.L_x_1496:
[----:B------:R-:W2:Y:S01]  /*9cd0*/  LDL R5, [R1+0x7c] ;  /* 0x00007c0001057983 */ /* 0x000ea20000100800 */
[----:B------:R-:W-:Y:S01]  /*9ce0*/  IMAD R4, R189, -0x60, R188 ;  /* 0xffffffa0bd047824 */ /* 0x000fe200078e02bc */
[----:B------:R-:W-:Y:S01]  /*9cf0*/  ULDC UR4, c[0x0][0xa80] ;  /* 0x0002a00000047ab9 */ /* 0x000fe20000000800 */
[----:B------:R-:W-:Y:S01]  /*9d00*/  LOP3.LUT R20, R20, 0x3000000, RZ, 0xfc, !PT ;  /* 0x0300000014147812 */ /* 0x000fe200078efcff */
[----:B------:R-:W1:Y:S01]  /*9d10*/  S2R R190, SR_CgaCtaId ;  /* 0x0000000000be7919 */ /* 0x000e620000008800 */
[----:B------:R-:W-:-:S04]  /*9d20*/  VIADD R4, R4, 0x60 ;  /* 0x0000006004047836 */ /* 0x000fc80000000000 */
[----:B--2---:R-:W-:-:S05]  /*9d30*/  IMAD R5, R5, -0x2, R4 ;  /* 0xfffffffe05057824 */ /* 0x004fca00078e0204 */
[C---:B------:R-:W-:Y:S02]  /*9d40*/  ISETP.GT.AND P2, PT, R5.reuse, RZ, PT ;  /* 0x000000ff0500720c */ /* 0x040fe40003f44270 */
[C---:B------:R-:W-:Y:S02]  /*9d50*/  ISETP.GT.AND P3, PT, R5.reuse, 0x1, PT ;  /* 0x000000010500780c */ /* 0x040fe40003f64270 */
[----:B------:R-:W-:Y:S02]  /*9d60*/  ISETP.GT.AND P4, PT, R5, 0x8, PT ;  /* 0x000000080500780c */ /* 0x000fe40003f84270 */
[----:B------:R-:W-:Y:S02]  /*9d70*/  FSEL R24, R24, -INF , P2 ;  /* 0xff80000018187808 */ /* 0x000fe40001000000 */
[----:B0-----:R-:W-:Y:S02]  /*9d80*/  FSEL R8, R25, -INF , P3 ;  /* 0xff80000019087808 */ /* 0x001fe40001800000 */
[----:B------:R-:W-:-:S02]  /*9d90*/  ISETP.GT.AND P5, PT, R5, 0x9, PT ;  /* 0x000000090500780c */ /* 0x000fc40003fa4270 */
[----:B------:R-:W-:Y:S02]  /*9da0*/  FSEL R28, R28, -INF , P4 ;  /* 0xff8000001c1c7808 */ /* 0x000fe40002000000 */
[----:B------:R-:W-:Y:S02]  /*9db0*/  FMNMX.FTZ R7, R24, R8, !PT ;  /* 0x0000000818077209 */ /* 0x000fe40007810000 */
[----:B------:R-:W-:Y:S02]  /*9dc0*/  FSEL R9, R26, -INF , P2 ;  /* 0xff8000001a097808 */ /* 0x000fe40001000000 */
[----:B------:R-:W-:Y:S02]  /*9dd0*/  ISETP.GT.AND P1, PT, R5, 0x10, PT ;  /* 0x000000100500780c */ /* 0x000fe40003f24270 */
[----:B------:R-:W-:Y:S02]  /*9de0*/  FSEL R26, R29, -INF , P5 ;  /* 0xff8000001d1a7808 */ /* 0x000fe40002800000 */
[----:B------:R-:W-:-:S02]  /*9df0*/  FMNMX.FTZ R7, R28, R7, !PT ;  /* 0x000000071c077209 */ /* 0x000fc40007810000 */
[----:B------:R-:W-:Y:S02]  /*9e00*/  ISETP.GT.AND P2, PT, R5, 0x11, PT ;  /* 0x000000110500780c */ /* 0x000fe40003f44270 */
[----:B------:R-:W-:Y:S02]  /*9e10*/  FSEL R32, R32, -INF , P1 ;  /* 0xff80000020207808 */ /* 0x000fe40000800000 */
[----:B------:R-:W-:Y:S02]  /*9e20*/  FMNMX.FTZ R7, R26, R7, !PT ;  /* 0x000000071a077209 */ /* 0x000fe40007810000 */
        /* <DEDUP_REMOVED lines=9> */
[----:B------:R-:W-:Y:S02]  /*9ec0*/  FSEL R31, R34, -INF , P1 ;  /* 0xff800000221f7808 */ /* 0x000fe40000800000 */
[----:B------:R-:W-:Y:S02]  /*9ed0*/  ISETP.GT.AND P5, PT, R5, 0x20, PT ;  /* 0x000000200500780c */ /* 0x000fe40003fa4270 */
[----:B------:R-:W-:Y:S02]  /*9ee0*/  FSEL R34, R37, -INF , P4 ;  /* 0xff80000025227808 */ /* 0x000fe40002000000 */
[----:B------:R-:W-:Y:S02]  /*9ef0*/  FMNMX.FTZ R7, R36, R7, !PT ;  /* 0x0000000724077209 */ /* 0x000fe40007810000 */
        /* <DEDUP_REMOVED lines=11> */
[----:B------:R-:W-:Y:S02]  /*9fb0*/  FMNMX.FTZ R6, R9, R27, !PT ;  /* 0x0000001b09067209 */ /* 0x000fe40007810000 */
[----:B------:R-:W-:Y:S02]  /*9fc0*/  FSEL R39, R39, -INF , P4 ;  /* 0xff80000027277808 */ /* 0x000fe40002000000 */
[----:B------:R-:W-:-:S02]  /*9fd0*/  ISETP.GT.AND P4, PT, R5, 0x30, PT ;  /* 0x000000300500780c */ /* 0x000fc40003f84270 */
[----:B------:R-:W-:Y:S02]  /*9fe0*/  FSEL R10, R45, -INF , P3 ;  /* 0xff8000002d0a7808 */ /* 0x000fe40001800000 */
[----:B------:R-:W-:Y:S02]  /*9ff0*/  FMNMX.FTZ R7, R15, R4, !PT ;  /* 0x000000040f077209 */ /* 0x000fe40007810000 */
[----:B------:R-:W-:Y:S02]  /*a000*/  FMNMX.FTZ R6, R25, R6, !PT ;  /* 0x0000000619067209 */ /* 0x000fe40007810000 */
[----:B------:R-:W-:Y:S02]  /*a010*/  FSEL R166, R42, -INF , P5 ;  /* 0xff8000002aa67808 */ /* 0x000fe40002800000 */
[----:B------:R-:W-:Y:S02]  /*a020*/  ISETP.GT.AND P5, PT, R5, 0x31, PT ;  /* 0x000000310500780c */ /* 0x000fe40003fa4270 */
[----:B------:R-:W-:-:S02]  /*a030*/  FSEL R14, R48, -INF , P4 ;  /* 0xff800000300e7808 */ /* 0x000fc40002000000 */
[----:B------:R-:W-:Y:S02]  /*a040*/  FMNMX.FTZ R7, R10, R7, !PT ;  /* 0x000000070a077209 */ /* 0x000fe40007810000 */
[----:B------:R-:W-:Y:S02]  /*a050*/  FMNMX.FTZ R6, R73, R6, !PT ;  /* 0x0000000649067209 */ /* 0x000fe40007810000 */
[----:B------:R-:W-:Y:S02]  /*a060*/  FSEL R158, R43, -INF , P1 ;  /* 0xff8000002b9e7808 */ /* 0x000fe40000800000 */
[----:B------:R-:W-:Y:S02]  /*a070*/  ISETP.GT.AND P1, PT, R5, 0x38, PT ;  /* 0x000000380500780c */ /* 0x000fe40003f24270 */
[----:B------:R-:W-:Y:S02]  /*a080*/  FSEL R4, R49, -INF , P5 ;  /* 0xff80000031047808 */ /* 0x000fe40002800000 */
[----:B------:R-:W-:-:S02]  /*a090*/  FMNMX.FTZ R11, R14, R7, !PT ;  /* 0x000000070e0b7209 */ /* 0x000fc40007810000 */
[----:B------:R-:W-:Y:S02]  /*a0a0*/  FMNMX.FTZ R6, R31, R6, !PT ;  /* 0x000000061f067209 */ /* 0x000fe40007810000 */
[----:B------:R-:W-:Y:S02]  /*a0b0*/  FSEL R156, R46, -INF , P2 ;  /* 0xff8000002e9c7808 */ /* 0x000fe40001000000 */
[----:B------:R-:W-:Y:S02]  /*a0c0*/  ISETP.GT.AND P2, PT, R5, 0x39, PT ;  /* 0x000000390500780c */ /* 0x000fe40003f44270 */
[----:B------:R-:W-:Y:S02]  /*a0d0*/  FSEL R7, R52, -INF , P1 ;  /* 0xff80000034077808 */ /* 0x000fe40000800000 */
[----:B------:R-:W-:Y:S02]  /*a0e0*/  FMNMX.FTZ R38, R4, R11, !PT ;  /* 0x0000000b04267209 */ /* 0x000fe40007810000 */
[----:B------:R-:W-:-:S02]  /*a0f0*/  FMNMX.FTZ R6, R35, R6, !PT ;  /* 0x0000000623067209 */ /* 0x000fc40007810000 */
[----:B------:R-:W-:Y:S02]  /*a100*/  FSEL R12, R53, -INF , P2 ;  /* 0xff800000350c7808 */ /* 0x000fe40001000000 */
[----:B------:R-:W-:Y:S02]  /*a110*/  FMNMX.FTZ R11, R7, R38, !PT ;  /* 0x00000026070b7209 */ /* 0x000fe40007810000 */
[----:B------:R-:W-:Y:S02]  /*a120*/  FMNMX.FTZ R6, R29, R6, !PT ;  /* 0x000000061d067209 */ /* 0x000fe40007810000 */
[----:B------:R-:W-:Y:S02]  /*a130*/  FSEL R13, R47, -INF , P3 ;  /* 0xff8000002f0d7808 */ /* 0x000fe40001800000 */
[----:B------:R-:W-:Y:S02]  /*a140*/  ISETP.GT.AND P3, PT, R5, 0x40, PT ;  /* 0x000000400500780c */ /* 0x000fe40003f64270 */
[----:B------:R-:W-:-:S02]  /*a150*/  FMNMX.FTZ R38, R12, R11, !PT ;  /* 0x0000000b0c267209 */ /* 0x000fc40007810000 */
        /* <DEDUP_REMOVED lines=16> */
[----:B------:R-:W-:Y:S02]  /*a260*/  FSEL R171, R55, -INF , P2 ;  /* 0xff80000037ab7808 */ /* 0x000fe40001000000 */
[----:B------:R-:W-:-:S02]  /*a270*/  ISETP.GT.AND P3, PT, R5, 0x50, PT ;  /* 0x000000500500780c */ /* 0x000fc40003f64270 */
[----:B------:R-:W-:Y:S02]  /*a280*/  FSEL R183, R59, -INF , P4 ;  /* 0xff8000003bb77808 */ /* 0x000fe40002000000 */
[----:B------:R-:W-:Y:S02]  /*a290*/  FSEL R172, R61, -INF , P1 ;  /* 0xff8000003dac7808 */ /* 0x000fe40000800000 */
[----:B------:R-:W-:Y:S02]  /*a2a0*/  FMNMX.FTZ R33, R178, R33, !PT ;  /* 0x00000021b2217209 */ /* 0x000fe40007810000 */
[----:B------:R-:W-:Y:S02]  /*a2b0*/  FSEL R179, R62, -INF , P5 ;  /* 0xff8000003eb37808 */ /* 0x000fe40002800000 */
[C---:B------:R-:W-:Y:S02]  /*a2c0*/  ISETP.GT.AND P2, PT, R5.reuse, 0x51, PT ;  /* 0x000000510500780c */ /* 0x040fe40003f44270 */
[----:B------:R-:W-:-:S02]  /*a2d0*/  ISETP.GT.AND P4, PT, R5, 0x58, PT ;  /* 0x000000580500780c */ /* 0x000fc40003f84270 */
[----:B------:R-:W-:Y:S02]  /*a2e0*/  ISETP.GT.AND P5, PT, R5, 0x59, PT ;  /* 0x000000590500780c */ /* 0x000fe40003fa4270 */
[----:B------:R-:W-:Y:S02]  /*a2f0*/  FMNMX.FTZ R5, R13, R6, !PT ;  /* 0x000000060d057209 */ /* 0x000fe40007810000 */
[----:B------:R-:W-:Y:S02]  /*a300*/  FSEL R184, R64, -INF , P3 ;  /* 0xff80000040b87808 */ /* 0x000fe40001800000 */
[----:B------:R-:W-:Y:S02]  /*a310*/  FMNMX.FTZ R33, R172, R33, !PT ;  /* 0x00000021ac217209 */ /* 0x000fe40007810000 */
[----:B------:R-:W-:Y:S02]  /*a320*/  FMNMX.FTZ R6, R170, R5, !PT ;  /* 0x00000005aa067209 */ /* 0x000fe40007810000 */
[----:B------:R-:W-:-:S02]  /*a330*/  FSEL R182, R65, -INF , P2 ;  /* 0xff80000041b67808 */ /* 0x000fc40001000000 */
[----:B------:R-:W-:Y:S02]  /*a340*/  FMNMX.FTZ R33, R184, R33, !PT ;  /* 0x00000021b8217209 */ /* 0x000fe40007810000 */
[----:B------:R-:W-:Y:S02]  /*a350*/  FMNMX.FTZ R5, R169, R6, !PT ;  /* 0x00000006a9057209 */ /* 0x000fe40007810000 */
[----:B------:R-:W-:Y:S02]  /*a360*/  FSEL R177, R68, -INF , P4 ;  /* 0xff80000044b17808 */ /* 0x000fe40002000000 */
[----:B------:R-:W-:Y:S02]  /*a370*/  FMNMX.FTZ R38, R182, R33, !PT ;  /* 0x00000021b6267209 */ /* 0x000fe40007810000 */
[----:B------:R-:W-:Y:S02]  /*a380*/  FMNMX.FTZ R6, R168, R5, !PT ;  /* 0x00000005a8067209 */ /* 0x000fe40007810000 */
[----:B------:R-:W-:-:S02]  /*a390*/  FSEL R176, R69, -INF , P5 ;  /* 0xff80000045b07808 */ /* 0x000fc40002800000 */
[----:B------:R-:W-:Y:S02]  /*a3a0*/  FMNMX.FTZ R11, R177, R38, !PT ;  /* 0x00000026b10b7209 */ /* 0x000fe40007810000 */
[----:B------:R-:W-:Y:S02]  /*a3b0*/  FMNMX.FTZ R6, R171, R6, !PT ;  /* 0x00000006ab067209 */ /* 0x000fe40007810000 */
[----:B------:R-:W-:Y:S02]  /*a3c0*/  FMNMX.FTZ R11, R176, R11, !PT ;  /* 0x0000000bb00b7209 */ /* 0x000fe40007810000 */
[----:B------:R-:W-:Y:S02]  /*a3d0*/  FMNMX.FTZ R6, R185, R6, !PT ;  /* 0x00000006b9067209 */ /* 0x000fe40007810000 */
[----:B------:R-:W-:Y:S01]  /*a3e0*/  FSEL R175, R63, -INF , P1 ;  /* 0xff8000003faf7808 */ /* 0x000fe20000800000 */
[----:B------:R-:W0:Y:S01]  /*a3f0*/  SHFL.BFLY PT, R38, R11, 0x2, 0x1f ;  /* 0x0c401f000b267f89 */ /* 0x000e2200000e0000 */
        /* <DEDUP_REMOVED lines=8> */
[----:B------:R-:W-:-:S04]  /*a480*/  FMNMX.FTZ R6, R173, R6, !PT ;  /* 0x00000006ad067209 */ /* 0x000fc80007810000 */
[----:B------:R-:W-:Y:S02]  /*a490*/  FMNMX.FTZ R5, R159, R6, !PT ;  /* 0x000000069f057209 */ /* 0x000fe40007810000 */
[----:B0-----:R-:W-:Y:S02]  /*a4a0*/  FMNMX.FTZ R38, R11, R38, !PT ;  /* 0x000000260b267209 */ /* 0x001fe40007810000 */
[----:B------:R-:W-:Y:S01]  /*a4b0*/  FMNMX.FTZ R11, R160, R5, !PT ;  /* 0x00000005a00b7209 */ /* 0x000fe20007810000 */
[----:B------:R-:W-:Y:S02]  /*a4c0*/  IMAD.U32 R5, RZ, RZ, UR4 ;  /* 0x00000004ff057e24 */ /* 0x000fe4000f8e00ff */
[----:B------:R-:W0:Y:S04]  /*a4d0*/  SHFL.BFLY PT, R33, R38, 0x1, 0x1f ;  /* 0x0c201f0026217f89 */ /* 0x000e2800000e0000 */
[----:B------:R-:W2:Y:S01]  /*a4e0*/  SHFL.BFLY PT, R40, R11, 0x2, 0x1f ;  /* 0x0c401f000b287f89 */ /* 0x000ea200000e0000 */
[----:B0-----:R-:W-:-:S02]  /*a4f0*/  FMNMX.FTZ R6, R38, R33, !PT ;  /* 0x0000002126067209 */ /* 0x001fc40007810000 */
[----:B--2---:R-:W-:-:S03]  /*a500*/  FMNMX.FTZ R40, R11, R40, !PT ;  /* 0x000000280b287209 */ /* 0x004fc60007810000 */
[C---:B------:R-:W-:Y:S01]  /*a510*/  FMUL.FTZ R161, R6.reuse, R5 ;  /* 0x0000000506a17220 */ /* 0x040fe20000410000 */
[----:B------:R-:W-:Y:S01]  /*a520*/  FSETP.NEU.FTZ.AND P1, PT, R6, -INF , PT ;  /* 0xff8000000600780b */ /* 0x000fe20003f3d000 */
[----:B------:R-:W0:Y:S03]  /*a530*/  SHFL.BFLY PT, R33, R40, 0x1, 0x1f ;  /* 0x0c201f0028217f89 */ /* 0x000e2600000e0000 */
[----:B------:R-:W-:-:S05]  /*a540*/  FSEL R161, R161, RZ, P1 ;  /* 0x000000ffa1a17208 */ /* 0x000fca0000800000 */
        /* <DEDUP_REMOVED lines=12> */
[----:B------:R2:W3:Y:S01]  /*a610*/  MUFU.EX2 R37, R8 ;  /* 0x0000000800257308 */ /* 0x0004e20000000800 */
[-CC-:B------:R-:W-:Y:S01]  /*a620*/  FFMA.FTZ R15, R15, R5.reuse, -R161.reuse ;  /* 0x000000050f0f7223 */ /* 0x180fe200000108a1 */
[-CC-:B------:R-:W-:Y:S01]  /*a630*/  FFMA.FTZ R7, R7, R5.reuse, -R161.reuse ;  /* 0x0000000507077223 */ /* 0x180fe200000108a1 */
[-CC-:B------:R-:W-:Y:S01]  /*a640*/  FFMA.FTZ R12, R12, R5.reuse, -R161.reuse ;  /* 0x000000050c0c7223 */ /* 0x180fe200000108a1 */
[-CC-:B------:R-:W-:Y:S01]  /*a650*/  FFMA.FTZ R184, R184, R5.reuse, -R161.reuse ;  /* 0x00000005b8b87223 */ /* 0x180fe200000108a1 */
[--C-:B------:R-:W-:Y:S01]  /*a660*/  FFMA.FTZ R182, R182, R5, -R161.reuse ;  /* 0x00000005b6b67223 */ /* 0x100fe200000108a1 */
[----:B0-----:R-:W-:Y:S01]  /*a670*/  FMNMX.FTZ R11, R40, R33, !PT ;  /* 0x00000021280b7209 */ /* 0x001fe20007810000 */
[-C--:B------:R-:W-:Y:S01]  /*a680*/  FFMA.FTZ R177, R177, R5.reuse, -R161 ;  /* 0x00000005b1b17223 */ /* 0x080fe200000108a1 */
[----:B------:R-:W-:Y:S01]  /*a690*/  MUFU.EX2 R33, R30 ;  /* 0x0000001e00217308 */ /* 0x000fe20000000800 */
[----:B--2---:R-:W-:Y:S01]  /*a6a0*/  VIADD R8, R3, 0x32440 ;  /* 0x0003244003087836 */ /* 0x004fe20000000000 */
[C---:B------:R-:W-:Y:S01]  /*a6b0*/  FSETP.NEU.FTZ.AND P1, PT, R11.reuse, -INF , PT ;  /* 0xff8000000b00780b */ /* 0x040fe20003f3d000 */
[----:B------:R-:W-:-:S05]  /*a6c0*/  FMUL.FTZ R162, R11, R5 ;  /* 0x000000050ba27220 */ /* 0x000fca0000410000 */
[----:B------:R-:W-:Y:S01]  /*a6d0*/  FSEL R162, R162, RZ, P1 ;  /* 0x000000ffa2a27208 */ /* 0x000fe20000800000 */
[----:B------:R-:W0:Y:S04]  /*a6e0*/  MUFU.EX2 R28, R28 ;  /* 0x0000001c001c7308 */ /* 0x000e280000000800 */
[-CC-:B------:R-:W-:Y:S01]  /*a6f0*/  FFMA.FTZ R24, R9, R5.reuse, -R162.reuse ;  /* 0x0000000509187223 */ /* 0x180fe200000108a2 */
[-CC-:B------:R-:W-:Y:S01]  /*a700*/  FFMA.FTZ R27, R27, R5.reuse, -R162.reuse ;  /* 0x000000051b1b7223 */ /* 0x180fe200000108a2 */
[-CC-:B------:R-:W-:Y:S01]  /*a710*/  FFMA.FTZ R25, R25, R5.reuse, -R162.reuse ;  /* 0x0000000519197223 */ /* 0x180fe200000108a2 */
[-C--:B------:R-:W-:Y:S01]  /*a720*/  FFMA.FTZ R73, R73, R5.reuse, -R162 ;  /* 0x0000000549497223 */ /* 0x080fe200000108a2 */
[----:B------:R2:W-:Y:S01]  /*a730*/  MUFU.EX2 R201, R24 ;  /* 0x0000001800c97308 */ /* 0x0005e20000000800 */
[----:B-1----:R-:W-:Y:S01]  /*a740*/  PRMT R9, R190, 0x654, R8 ;  /* 0x00000654be097816 */ /* 0x002fe20000000008 */
[----:B------:R-:W-:Y:S01]  /*a750*/  FFMA.FTZ R31, R31, R5, -R162 ;  /* 0x000000051f1f7223 */ /* 0x000fe200000108a2 */
[----:B------:R-:W-:-:S02]  /*a760*/  IMAD R8, R205, 0xc00, R20 ;  /* 0x00000c00cd087824 */ /* 0x000fc400078e0214 */
[-CC-:B------:R-:W-:Y:S01]  /*a770*/  FFMA.FTZ R35, R35, R5.reuse, -R162.reuse ;  /* 0x0000000523237223 */ /* 0x180fe200000108a2 */
[----:B------:R1:W-:Y:S01]  /*a780*/  SYNCS.ARRIVE.TRANS64.RED.A1T0 RZ, [R9+URZ], RZ ;  /* 0x000000ff09ff79a7 */ /* 0x0003e2000810043f */
[-CC-:B------:R-:W-:Y:S01]  /*a790*/  FFMA.FTZ R29, R29, R5.reuse, -R162.reuse ;  /* 0x000000051d1d7223 */ /* 0x180fe200000108a2 */
[-CC-:B------:R-:W-:Y:S01]  /*a7a0*/  FFMA.FTZ R164, R39, R5.reuse, -R162.reuse ;  /* 0x0000000527a47223 */ /* 0x180fe200000108a2 */
[----:B------:R4:W5:Y:S01]  /*a7b0*/  MUFU.EX2 R30, R27 ;  /* 0x0000001b001e7308 */ /* 0x0009620000000800 */
[C---:B--2---:R-:W-:Y:S01]  /*a7c0*/  VIADD R24, R8.reuse, 0x100 ;  /* 0x0000010008187836 */ /* 0x044fe20000000000 */
[----:B------:R-:W-:Y:S01]  /*a7d0*/  R2UR UR6, R8 ;  /* 0x00000000080672ca */ /* 0x000fe200000e0000 */
[-CC-:B------:R-:W-:Y:S01]  /*a7e0*/  FFMA.FTZ R166, R166, R5.reuse, -R162.reuse ;  /* 0x00000005a6a67223 */ /* 0x180fe200000108a2 */
[-CC-:B------:R-:W-:Y:S01]  /*a7f0*/  FFMA.FTZ R158, R158, R5.reuse, -R162.reuse ;  /* 0x000000059e9e7223 */ /* 0x180fe200000108a2 */
[----:B-1----:R-:W-:Y:S01]  /*a800*/  IMAD.MOV.U32 R9, RZ, RZ, 0x40000040 ;  /* 0x40000040ff097424 */ /* 0x002fe200078e00ff */
[----:B------:R-:W-:Y:S01]  /*a810*/  R2UR UR14, R24 ;  /* 0x00000000180e72ca */ /* 0x000fe200000e0000 */
[----:B------:R-:W-:Y:S01]  /*a820*/  VIADD R24, R8, 0x200 ;  /* 0x0000020008187836 */ /* 0x000fe20000000000 */
[----:B------:R1:W2:Y:S01]  /*a830*/  MUFU.EX2 R203, R25 ;  /* 0x0000001900cb7308 */ /* 0x0002a20000000800 */
[----:B----4-:R-:W-:Y:S01]  /*a840*/  IMAD.MOV.U32 R27, RZ, RZ, 0x40000040 ;  /* 0x40000040ff1b7424 */ /* 0x010fe200078e00ff */
[----:B------:R-:W-:Y:S01]  /*a850*/  R2UR UR7, R9 ;  /* 0x00000000090772ca */ /* 0x000fe200000e0000 */
[----:B---3--:R-:W-:Y:S01]  /*a860*/  FADD.FTZ R9, R200, R37 ;  /* 0x00000025c8097221 */ /* 0x008fe20000010000 */
[----:B------:R-:W-:Y:S01]  /*a870*/  R2UR UR22, R24 ;  /* 0x00000000181672ca */ /* 0x000fe200000e0000 */
[-C--:B------:R-:W-:Y:S01]  /*a880*/  FFMA.FTZ R156, R156, R5.reuse, -R162 ;  /* 0x000000059c9c7223 */ /* 0x080fe200000108a2 */
[----:B------:R-:W-:Y:S01]  /*a890*/  R2UR UR11, R27 ;  /* 0x000000001b0b72ca */ /* 0x000fe200000e0000 */
[----:B0-----:R-:W-:Y:S01]  /*a8a0*/  FADD.FTZ R42, R28, R9 ;  /* 0x000000091c2a7221 */ /* 0x001fe20000010000 */
[----:B------:R0:W3:Y:S01]  /*a8b0*/  MUFU.EX2 R41, R26 ;  /* 0x0000001a00297308 */ /* 0x0000e20000000800 */
[----:B-----5:R-:W-:Y:S01]  /*a8c0*/  FADD.FTZ R40, R201, R30 ;  /* 0x0000001ec9287221 */ /* 0x020fe20000010000 */
[----:B------:R-:W-:Y:S01]  /*a8d0*/  R2UR UR19, R27 ;  /* 0x000000001b1372ca */ /* 0x000fe200000e0000 */
[----:B-1----:R-:W-:Y:S01]  /*a8e0*/  IMAD.MOV.U32 R25, RZ, RZ, 0x40000040 ;  /* 0x40000040ff197424 */ /* 0x002fe200078e00ff */
[----:B------:R-:W-:Y:S01]  /*a8f0*/  F2FP.BF16.F32.PACK_AB R200, R37, R200 ;  /* 0x000000c825c8723e */ /* 0x000fe200000010ff */
[----:B------:R-:W-:Y:S01]  /*a900*/  FFMA.FTZ R10, R13, R5, -R162 ;  /* 0x000000050d0a7223 */ /* 0x000fe200000108a2 */
[----:B------:R-:W-:Y:S01]  /*a910*/  F2FP.BF16.F32.PACK_AB R201, R30, R201 ;  /* 0x000000c91ec9723e */ /* 0x000fe200000010ff */
[----:B------:R-:W-:Y:S01]  /*a920*/  FFMA.FTZ R13, R14, R5, -R161 ;  /* 0x000000050e0d7223 */ /* 0x000fe200000108a1 */
[----:B------:R-:W1:Y:S01]  /*a930*/  MUFU.EX2 R34, R73 ;  /* 0x0000004900227308 */ /* 0x000e620000000800 */
[----:B0-----:R-:W-:-:S02]  /*a940*/  VIADD R26, R8, 0x80 ;  /* 0x00000080081a7836 */ /* 0x001fc40000000000 */
[----:B--2---:R-:W-:Y:S01]  /*a950*/  FADD.FTZ R9, R203, R40 ;  /* 0x00000028cb097221 */ /* 0x004fe20000010000 */
[C---:B------:R-:W-:Y:S01]  /*a960*/  R2UR UR15, R25.reuse ;  /* 0x00000000190f72ca */ /* 0x040fe200000e0000 */
[-C--:B------:R-:W-:Y:S01]  /*a970*/  FFMA.FTZ R14, R4, R5.reuse, -R161 ;  /* 0x00000005040e7223 */ /* 0x080fe200000108a1 */
[----:B------:R-:W-:Y:S01]  /*a980*/  R2UR UR23, R25 ;  /* 0x00000000191772ca */ /* 0x000fe200000e0000 */
[-C--:B------:R-:W-:Y:S01]  /*a990*/  FFMA.FTZ R170, R170, R5.reuse, -R162 ;  /* 0x00000005aaaa7223 */ /* 0x080fe200000108a2 */
[----:B------:R-:W-:Y:S01]  /*a9a0*/  R2UR UR10, R26 ;  /* 0x000000001a0a72ca */ /* 0x000fe200000e0000 */
[----:B------:R-:W0:Y:S01]  /*a9b0*/  MUFU.EX2 R32, R32 ;  /* 0x0000002000207308 */ /* 0x000e220000000800 */
[----:B------:R-:W-:Y:S02]  /*a9c0*/  VIADD R26, R8, 0x180 ;  /* 0x00000180081a7836 */ /* 0x000fe40000000000 */
[C---:B---3--:R-:W-:Y:S01]  /*a9d0*/  FADD.FTZ R27, R41.reuse, R42 ;  /* 0x0000002a291b7221 */ /* 0x048fe20000010000 */
[----:B------:R-:W-:Y:S01]  /*a9e0*/  F2FP.BF16.F32.PACK_AB R202, R41, R28 ;  /* 0x0000001c29ca723e */ /* 0x000fe200000010ff */
[-CC-:B------:R-:W-:Y:S01]  /*a9f0*/  FFMA.FTZ R169, R169, R5.reuse, -R162.reuse ;  /* 0x00000005a9a97223 */ /* 0x180fe200000108a2 */
[-CC-:B------:R-:W-:Y:S01]  /*aa00*/  FFMA.FTZ R168, R168, R5.reuse, -R162.reuse ;  /* 0x00000005a8a87223 */ /* 0x180fe200000108a2 */
[----:B------:R-:W-:Y:S01]  /*aa10*/  R2UR UR18, R26 ;  /* 0x000000001a1272ca */ /* 0x000fe200000e0000 */
[----:B------:R-:W-:Y:S01]  /*aa20*/  FFMA.FTZ R4, R171, R5, -R162 ;  /* 0x00000005ab047223 */ /* 0x000fe200000108a2 */
[----:B------:R-:W2:Y:S01]  /*aa30*/  MUFU.EX2 R31, R31 ;  /* 0x0000001f001f7308 */ /* 0x000ea20000000800 */
[C---:B-1----:R-:W-:Y:S01]  /*aa40*/  FADD.FTZ R24, R34.reuse, R9 ;  /* 0x0000000922187221 */ /* 0x042fe20000010000 */
[----:B------:R-:W-:Y:S01]  /*aa50*/  F2FP.BF16.F32.PACK_AB R203, R34, R203 ;  /* 0x000000cb22cb723e */ /* 0x000fe200000010ff */
[----:B------:R-:W-:-:S02]  /*aa60*/  VIADD R8, R8, 0x280 ;  /* 0x0000028008087836 */ /* 0x000fc40000000000 */
[-CC-:B------:R-:W-:Y:S01]  /*aa70*/  FFMA.FTZ R171, R183, R5.reuse, -R162.reuse ;  /* 0x00000005b7ab7223 */ /* 0x180fe200000108a2 */
[-CC-:B------:R-:W-:Y:S01]  /*aa80*/  FFMA.FTZ R175, R175, R5.reuse, -R162.reuse ;  /* 0x00000005afaf7223 */ /* 0x180fe200000108a2 */
[-CC-:B------:R-:W-:Y:S01]  /*aa90*/  FFMA.FTZ R174, R174, R5.reuse, -R162.reuse ;  /* 0x00000005aeae7223 */ /* 0x180fe200000108a2 */
[-CC-:B------:R-:W-:Y:S01]  /*aaa0*/  FFMA.FTZ R173, R173, R5.reuse, -R162.reuse ;  /* 0x00000005adad7223 */ /* 0x180fe200000108a2 */
[----:B------:R-:W1:Y:S01]  /*aab0*/  MUFU.EX2 R38, R35 ;  /* 0x0000002300267308 */ /* 0x000e620000000800 */
[----:B0-----:R-:W-:Y:S01]  /*aac0*/  FADD.FTZ R26, R32, R27 ;  /* 0x0000001b201a7221 */ /* 0x001fe20000010000 */
[----:B------:R-:W-:Y:S01]  /*aad0*/  F2FP.BF16.F32.PACK_AB R152, R33, R32 ;  /* 0x000000202198723e */ /* 0x000fe200000010ff */
[-CC-:B------:R-:W-:Y:S01]  /*aae0*/  FFMA.FTZ R159, R159, R5.reuse, -R162.reuse ;  /* 0x000000059f9f7223 */ /* 0x180fe200000108a2 */
[----:B------:R-:W-:Y:S01]  /*aaf0*/  FFMA.FTZ R160, R160, R5, -R162 ;  /* 0x00000005a0a07223 */ /* 0x000fe200000108a2 */
[----:B------:R-:W-:-:S03]  /*ab00*/  FADD.FTZ R25, R33, R26 ;  /* 0x0000001a21197221 */ /* 0x000fc60000010000 */
[----:B------:R-:W0:Y:S01]  /*ab10*/  MUFU.EX2 R36, R36 ;  /* 0x0000002400247308 */ /* 0x000e220000000800 */
[----:B--2---:R-:W-:-:S07]  /*ab20*/  FADD.FTZ R9, R31, R24 ;  /* 0x000000181f097221 */ /* 0x004fce0000010000 */
[----:B------:R-:W2:Y:S01]  /*ab30*/  MUFU.EX2 R165, R165 ;  /* 0x000000a500a57308 */ /* 0x000ea20000000800 */
[C---:B-1----:R-:W-:Y:S01]  /*ab40*/  FADD.FTZ R24, R38.reuse, R9 ;  /* 0x0000000926187221 */ /* 0x042fe20000010000 */
[----:B------:R-:W-:-:S06]  /*ab50*/  F2FP.BF16.F32.PACK_AB R153, R38, R31 ;  /* 0x0000001f2699723e */ /* 0x000fcc00000010ff */
[----:B------:R-:W1:Y:S01]  /*ab60*/  MUFU.EX2 R29, R29 ;  /* 0x0000001d001d7308 */ /* 0x000e620000000800 */
[----:B0-----:R-:W-:-:S07]  /*ab70*/  FADD.FTZ R9, R36, R25 ;  /* 0x0000001924097221 */ /* 0x001fce0000010000 */
[----:B------:R-:W0:Y:S01]  /*ab80*/  MUFU.EX2 R164, R164 ;  /* 0x000000a400a47308 */ /* 0x000e220000000800 */
[C---:B--2---:R-:W-:Y:S01]  /*ab90*/  F2FP.BF16.F32.PACK_AB R154, R165.reuse, R36 ;  /* 0x00000024a59a723e */ /* 0x044fe200000010ff */
[----:B------:R-:W-:Y:S01]  /*aba0*/  FADD.FTZ R165, R165, R9 ;  /* 0x00000009a5a57221 */ /* 0x000fe20000010000 */
[----:B------:R-:W-:-:S05]  /*abb0*/  IMAD.MOV.U32 R9, RZ, RZ, 0x40000040 ;  /* 0x40000040ff097424 */ /* 0x000fca00078e00ff */
[----:B------:R-:W2:Y:S01]  /*abc0*/  MUFU.EX2 R167, R167 ;  /* 0x000000a700a77308 */ /* 0x000ea20000000800 */
[----:B-1----:R-:W-:-:S07]  /*abd0*/  FADD.FTZ R187, R29, R24 ;  /* 0x000000181dbb7221 */ /* 0x002fce0000010000 */
[----:B------:R-:W1:Y:S01]  /*abe0*/  MUFU.EX2 R157, R157 ;  /* 0x0000009d009d7308 */ /* 0x000e620000000800 */
[C---:B0-----:R-:W-:Y:S01]  /*abf0*/  F2FP.BF16.F32.PACK_AB R155, R164.reuse, R29 ;  /* 0x0000001da49b723e */ /* 0x041fe200000010ff */
[----:B------:R-:W-:Y:S01]  /*ac00*/  FADD.FTZ R187, R164, R187 ;  /* 0x000000bba4bb7221 */ /* 0x000fe20000010000 */
[----:B------:R-:W-:-:S05]  /*ac10*/  FFMA.FTZ R164, R178, R5, -R161 ;  /* 0x00000005b2a47223 */ /* 0x000fca00000108a1 */
[----:B------:R-:W-:Y:S01]  /*ac20*/  MUFU.EX2 R15, R15 ;  /* 0x0000000f000f7308 */ /* 0x000fe20000000800 */
[----:B--2---:R-:W-:Y:S01]  /*ac30*/  FADD.FTZ R186, R167, R165 ;  /* 0x000000a5a7ba7221 */ /* 0x004fe20000010000 */
[-C--:B------:R-:W-:Y:S01]  /*ac40*/  FFMA.FTZ R165, R172, R5.reuse, -R161 ;  /* 0x00000005aca57223 */ /* 0x080fe200000108a1 */
[----:B------:R-:W-:-:S05]  /*ac50*/  FFMA.FTZ R172, R179, R5, -R162 ;  /* 0x00000005b3ac7223 */ /* 0x000fca00000108a2 */
[----:B------:R-:W-:Y:S08]  /*ac60*/  MUFU.EX2 R163, R163 ;  /* 0x000000a300a37308 */ /* 0x000ff00000000800 */
[----:B------:R-:W-:Y:S08]  /*ac70*/  MUFU.EX2 R166, R166 ;  /* 0x000000a600a67308 */ /* 0x000ff00000000800 */
[----:B------:R-:W0:Y:S08]  /*ac80*/  MUFU.EX2 R158, R158 ;  /* 0x0000009e009e7308 */ /* 0x000e300000000800 */
[----:B------:R-:W-:Y:S08]  /*ac90*/  MUFU.EX2 R156, R156 ;  /* 0x0000009c009c7308 */ /* 0x000ff00000000800 */
[----:B------:R-:W2:Y:S08]  /*aca0*/  MUFU.EX2 R10, R10 ;  /* 0x0000000a000a7308 */ /* 0x000eb00000000800 */
[----:B------:R-:W-:Y:S08]  /*acb0*/  MUFU.EX2 R13, R13 ;  /* 0x0000000d000d7308 */ /* 0x000ff00000000800 */
[----:B------:R-:W-:Y:S08]  /*acc0*/  MUFU.EX2 R14, R14 ;  /* 0x0000000e000e7308 */ /* 0x000ff00000000800 */
[----:B------:R-:W-:Y:S08]  /*acd0*/  MUFU.EX2 R7, R7 ;  /* 0x0000000700077308 */ /* 0x000ff00000000800 */
[----:B------:R-:W-:Y:S08]  /*ace0*/  MUFU.EX2 R12, R12 ;  /* 0x0000000c000c7308 */ /* 0x000ff00000000800 */
[----:B------:R-:W3:Y:S08]  /*acf0*/  MUFU.EX2 R170, R170 ;  /* 0x000000aa00aa7308 */ /* 0x000ef00000000800 */
[----:B------:R-:W4:Y:S08]  /*ad00*/  MUFU.EX2 R169, R169 ;  /* 0x000000a900a97308 */ /* 0x000f300000000800 */
[----:B------:R-:W-:Y:S08]  /*ad10*/  MUFU.EX2 R168, R168 ;  /* 0x000000a800a87308 */ /* 0x000ff00000000800 */
[----:B------:R-:W5:Y:S08]  /*ad20*/  MUFU.EX2 R4, R4 ;  /* 0x0000000400047308 */ /* 0x000f700000000800 */
[----:B------:R-:W-:Y:S08]  /*ad30*/  MUFU.EX2 R164, R164 ;  /* 0x000000a400a47308 */ /* 0x000ff00000000800 */
        /* <DEDUP_REMOVED lines=9> */
[----:B------:R-:W-:Y:S01]  /*add0*/  MUFU.EX2 R160, R160 ;  /* 0x000000a000a07308 */ /* 0x000fe20000000800 */
[----:B------:R1:W-:Y:S06]  /*ade0*/  BAR.SYNC.DEFER_BLOCKING R72, 0x100 ;  /* 0x000400480000751d */ /* 0x0003ec0000010000 */
[----:B-1----:R-:W-:-:S06]  /*adf0*/  WARPGROUP.ARRIVE ;  /* 0x00000000000079c5 */ /* 0x002fcc0000000000 */
[----:B------:R-:W-:Y:S01]  /*ae00*/  HGMMA.64x256x16.F32.BF16 R24, R200, gdesc[UR4].tnspB, RZ, !UPT, gsb0 ;  /* 0x43e00004c8187df0 */ /* 0x000fe2000c0018ff */
[----:B------:R-:W-:Y:S01]  /*ae10*/  R2UR UR6, R8 ;  /* 0x00000000080672ca */ /* 0x000fe200000e0000 */
[-CC-:B------:R-:W-:Y:S01]  /*ae20*/  FFMA.FTZ R8, R181, R5.reuse, -R161.reuse ;  /* 0x00000005b5087223 */ /* 0x180fe200000108a1 */
[----:B------:R-:W-:Y:S01]  /*ae30*/  R2UR UR7, R9 ;  /* 0x00000000090772ca */ /* 0x000fe200000e0000 */
[-CC-:B------:R-:W-:Y:S01]  /*ae40*/  FFMA.FTZ R9, R180, R5.reuse, -R161.reuse ;  /* 0x00000005b4097223 */ /* 0x180fe200000108a1 */
[----:B------:R-:W-:-:S03]  /*ae50*/  FFMA.FTZ R161, R176, R5, -R161 ;  /* 0x00000005b0a17223 */ /* 0x000fc600000108a1 */
[----:B------:R-:W-:Y:S08]  /*ae60*/  MUFU.EX2 R8, R8 ;  /* 0x0000000800087308 */ /* 0x000ff00000000800 */
[----:B------:R-:W-:Y:S08]  /*ae70*/  MUFU.EX2 R9, R9 ;  /* 0x0000000900097308 */ /* 0x000ff00000000800 */
[----:B------:R-:W-:Y:S01]  /*ae80*/  MUFU.EX2 R161, R161 ;  /* 0x000000a100a17308 */ /* 0x000fe20000000800 */
[----:B------:R-:W-:-:S02]  /*ae90*/  WARPGROUP.DEPBAR.LE gsb0, 0x0 ;  /* 0x00008000000079c5 */ /* 0x000fc40000010000 */
[----:B------:R-:W-:-:S06]  /*aea0*/  WARPGROUP.ARRIVE ;  /* 0x00000000000079c5 */ /* 0x000fcc0000000000 */
[----:B------:R-:W-:Y:S03]  /*aeb0*/  HGMMA.64x256x16.F32.BF16 R24, R152, gdesc[UR8].tnspB, R24, gsb0 ;  /* 0x43e0000898187df0 */ /* 0x000fe60008001818 */
[----:B------:R-:W-:Y:S02]  /*aec0*/  WARPGROUP.DEPBAR.LE gsb0, 0x0 ;  /* 0x00008000000079c5 */ /* 0x000fe40000010000 */
[----:B------:R-:W-:Y:S01]  /*aed0*/  F2FP.BF16.F32.PACK_AB R152, R157, R167 ;  /* 0x000000a79d98723e */ /* 0x000fe200000010ff */
[----:B------:R-:W-:Y:S01]  /*aee0*/  FFMA.FTZ R167, R185, R5, -R162 ;  /* 0x00000005b9a77223 */ /* 0x000fe200000108a2 */
[----:B0-----:R-:W-:Y:S01]  /*aef0*/  F2FP.BF16.F32.PACK_AB R153, R158, R166 ;  /* 0x000000a69e99723e */ /* 0x001fe200000010ff */
[----:B------:R-:W-:Y:S01]  /*af00*/  FADD.FTZ R166, R166, R187 ;  /* 0x000000bba6a67221 */ /* 0x000fe20000010000 */
[----:B------:R-:W-:Y:S02]  /*af10*/  F2FP.BF16.F32.PACK_AB R154, R163, R15 ;  /* 0x0000000fa39a723e */ /* 0x000fe400000010ff */
[----:B--2---:R-:W-:Y:S01]  /*af20*/  F2FP.BF16.F32.PACK_AB R155, R10, R156 ;  /* 0x0000009c0a9b723e */ /* 0x004fe200000010ff */
[----:B------:R-:W0:Y:S01]  /*af30*/  MUFU.EX2 R167, R167 ;  /* 0x000000a700a77308 */ /* 0x000e220000000800 */
[----:B------:R-:W-:-:S02]  /*af40*/  FADD.FTZ R166, R158, R166 ;  /* 0x000000a69ea67221 */ /* 0x000fc40000010000 */
[----:B------:R-:W-:Y:S02]  /*af50*/  WARPGROUP.ARRIVE ;  /* 0x00000000000079c5 */ /* 0x000fe40000000000 */
[----:B------:R-:W-:-:S11]  /*af60*/  FADD.FTZ R166, R156, R166 ;  /* 0x000000a69ca67221 */ /* 0x000fd60000010000 */
[----:B------:R-:W-:Y:S01]  /*af70*/  HGMMA.64x256x16.F32.BF16 R24, R152, gdesc[UR12].tnspB, R24, gsb0 ;  /* 0x43e0000c98187df0 */ /* 0x000fe20008001818 */
[----:B------:R-:W-:-:S04]  /*af80*/  FADD.FTZ R166, R10, R166 ;  /* 0x000000a60aa67221 */ /* 0x000fc80000010000 */
[----:B---3--:R-:W-:-:S04]  /*af90*/  FADD.FTZ R166, R170, R166 ;  /* 0x000000a6aaa67221 */ /* 0x008fc80000010000 */
[C---:B----4-:R-:W-:Y:S01]  /*afa0*/  FADD.FTZ R166, R169.reuse, R166 ;  /* 0x000000a6a9a67221 */ /* 0x050fe20000010000 */
[----:B------:R-:W-:Y:S02]  /*afb0*/  WARPGROUP.DEPBAR.LE gsb0, 0x0 ;  /* 0x00008000000079c5 */ /* 0x000fe40000010000 */
[----:B------:R-:W-:Y:S02]  /*afc0*/  F2FP.BF16.F32.PACK_AB R152, R14, R13 ;  /* 0x0000000d0e98723e */ /* 0x000fe400000010ff */
[----:B------:R-:W-:Y:S02]  /*afd0*/  F2FP.BF16.F32.PACK_AB R153, R169, R170 ;  /* 0x000000aaa999723e */ /* 0x000fe400000010ff */
[----:B------:R-:W-:Y:S02]  /*afe0*/  F2FP.BF16.F32.PACK_AB R154, R12, R7 ;  /* 0x000000070c9a723e */ /* 0x000fe400000010ff */
[----:B-----5:R-:W-:Y:S01]  /*aff0*/  F2FP.BF16.F32.PACK_AB R155, R4, R168 ;  /* 0x000000a8049b723e */ /* 0x020fe200000010ff */
[----:B------:R-:W-:-:S03]  /*b000*/  FADD.FTZ R168, R168, R166 ;  /* 0x000000a6a8a87221 */ /* 0x000fc60000010000 */
[----:B------:R-:W-:Y:S01]  /*b010*/  WARPGROUP.ARRIVE ;  /* 0x00000000000079c5 */ /* 0x000fe20000000000 */
[----:B------:R-:W-:-:S04]  /*b020*/  FADD.FTZ R168, R4, R168 ;  /* 0x000000a804a87221 */ /* 0x000fc80000010000 */
[----:B0-----:R-:W-:Y:S01]  /*b030*/  FADD.FTZ R168, R167, R168 ;  /* 0x000000a8a7a87221 */ /* 0x001fe20000010000 */
[----:B------:R-:W-:Y:S03]  /*b040*/  HGMMA.64x256x16.F32.BF16 R24, R152, gdesc[UR16].tnspB, R24, gsb0 ;  /* 0x43e0001098187df0 */ /* 0x000fe60008001818 */
[----:B------:R-:W-:-:S04]  /*b050*/  FADD.FTZ R168, R171, R168 ;  /* 0x000000a8aba87221 */ /* 0x000fc80000010000 */
[----:B------:R-:W-:Y:S01]  /*b060*/  FADD.FTZ R168, R172, R168 ;  /* 0x000000a8aca87221 */ /* 0x000fe20000010000 */
[----:B------:R-:W-:Y:S02]  /*b070*/  WARPGROUP.DEPBAR.LE gsb0, 0x0 ;  /* 0x00008000000079c5 */ /* 0x000fe40000010000 */
[----:B------:R-:W-:Y:S01]  /*b080*/  FADD.FTZ R152, R157, R186 ;  /* 0x000000ba9d987221 */ /* 0x000fe20000010000 */
[----:B------:R-:W-:Y:S01]  /*b090*/  F2FP.BF16.F32.PACK_AB R153, R171, R167 ;  /* 0x000000a7ab99723e */ /* 0x000fe200000010ff */
[----:B------:R-:W0:Y:S01]  /*b0a0*/  MUFU.EX2 R157, R175 ;  /* 0x000000af009d7308 */ /* 0x000e220000000800 */
[----:B------:R-:W-:Y:S01]  /*b0b0*/  F2FP.BF16.F32.PACK_AB R154, R165, R164 ;  /* 0x000000a4a59a723e */ /* 0x000fe200000010ff */
[----:B------:R-:W-:-:S04]  /*b0c0*/  FADD.FTZ R152, R15, R152 ;  /* 0x000000980f987221 */ /* 0x000fc80000010000 */
[----:B------:R-:W-:Y:S01]  /*b0d0*/  FADD.FTZ R163, R163, R152 ;  /* 0x00000098a3a37221 */ /* 0x000fe20000010000 */
[----:B------:R-:W-:-:S03]  /*b0e0*/  F2FP.BF16.F32.PACK_AB R152, R9, R8 ;  /* 0x000000080998723e */ /* 0x000fc600000010ff */
[----:B------:R-:W-:-:S04]  /*b0f0*/  FADD.FTZ R163, R13, R163 ;  /* 0x000000a30da37221 */ /* 0x000fc80000010000 */
[----:B------:R-:W-:Y:S01]  /*b100*/  FADD.FTZ R163, R14, R163 ;  /* 0x000000a30ea37221 */ /* 0x000fe20000010000 */
[----:B0-----:R-:W-:-:S03]  /*b110*/  F2FP.BF16.F32.PACK_AB R155, R157, R172 ;  /* 0x000000ac9d9b723e */ /* 0x001fc600000010ff */
[----:B------:R-:W-:Y:S01]  /*b120*/  FADD.FTZ R163, R7, R163 ;  /* 0x000000a307a37221 */ /* 0x000fe20000010000 */
[----:B------:R-:W-:Y:S01]  /*b130*/  FADD.FTZ R157, R157, R168 ;  /* 0x000000a89d9d7221 */ /* 0x000fe20000010000 */
[----:B------:R-:W-:Y:S02]  /*b140*/  WARPGROUP.ARRIVE ;  /* 0x00000000000079c5 */ /* 0x000fe40000000000 */
[----:B------:R-:W-:-:S04]  /*b150*/  FADD.FTZ R12, R12, R163 ;  /* 0x000000a30c0c7221 */ /* 0x000fc80000010000 */
[----:B------:R-:W-:Y:S01]  /*b160*/  FADD.FTZ R12, R8, R12 ;  /* 0x0000000c080c7221 */ /* 0x000fe20000010000 */
[----:B------:R-:W-:Y:S03]  /*b170*/  HGMMA.64x256x16.F32.BF16 R24, R152, gdesc[UR20].tnspB, R24, gsb0 ;  /* 0x43e0001498187df0 */ /* 0x000fe60008001818 */
[----:B------:R-:W-:-:S04]  /*b180*/  FADD.FTZ R12, R9, R12 ;  /* 0x0000000c090c7221 */ /* 0x000fc80000010000 */
[----:B------:R-:W-:-:S04]  /*b190*/  FADD.FTZ R12, R164, R12 ;  /* 0x0000000ca40c7221 */ /* 0x000fc80000010000 */
[----:B------:R-:W-:-:S04]  /*b1a0*/  FADD.FTZ R165, R165, R12 ;  /* 0x0000000ca5a57221 */ /* 0x000fc80000010000 */
[----:B------:R-:W-:Y:S01]  /*b1b0*/  FADD.FTZ R165, R184, R165 ;  /* 0x000000a5b8a57221 */ /* 0x000fe20000010000 */
[----:B------:R-:W-:Y:S02]  /*b1c0*/  WARPGROUP.DEPBAR.LE gsb0, 0x0 ;  /* 0x00008000000079c5 */ /* 0x000fe40000010000 */
[C---:B------:R-:W-:Y:S01]  /*b1d0*/  F2FP.BF16.F32.PACK_AB R152, R182.reuse, R184 ;  /* 0x000000b8b698723e */ /* 0x040fe200000010ff */
        /* <DEDUP_REMOVED lines=9> */
[----:B------:R-:W-:-:S04]  /*b270*/  FADD.FTZ R159, R159, R174 ;  /* 0x000000ae9f9f7221 */ /* 0x000fc80000010000 */
[----:B------:R-:W-:Y:S01]  /*b280*/  FADD.FTZ R8, R160, R159 ;  /* 0x0000009fa0087221 */ /* 0x000fe20000010000 */
[----:B------:R-:W-:Y:S03]  /*b290*/  HGMMA.64x256x16.F32.BF16 R24, R152, gdesc[UR4].tnspB, R24, gsb0 ;  /* 0x43e0000498187df0 */ /* 0x000fe60008001818 */
[----:B------:R-:W-:Y:S02]  /*b2a0*/  WARPGROUP.DEPBAR.LE gsb0, 0x0 ;  /* 0x00008000000079c5 */ /* 0x000fe40000010000 */
[----:B------:R-:W-:Y:S05]  /*b2b0*/  @!P0 BRA `(.L_x_1497) ;  /* 0x0000000000048947 */ /* 0x000fea0003800000 */
[----:B------:R-:W-:Y:S01]  /*b2c0*/  BPT.TRAP 0x1 ;  /* 0x000000040000795c */ /* 0x000fe20000300000 */
.L_x_1497:
[----:B------:R-:W-:Y:S01]  /*b2d0*/  ISETP.GE.AND P1, PT, R188, 0x61, PT ;  /* 0x00000061bc00780c */ /* 0x000fe20003f26270 */
[----:B------:R-:W-:-:S05]  /*b2e0*/  VIADD R3, R3, 0x32460 ;  /* 0x0003246003037836 */ /* 0x000fca0000000000 */
[----:B------:R-:W-:-:S04]  /*b2f0*/  PRMT R3, R190, 0x654, R3 ;  /* 0x00000654be037816 */ /* 0x000fc80000000003 */
[----:B------:R0:W-:Y:S03]  /*b300*/  SYNCS.ARRIVE.TRANS64.RED.A1T0 RZ, [R3+URZ], RZ ;  /* 0x000000ff03ff79a7 */ /* 0x0001e6000810043f */
[----:B------:R-:W-:Y:S05]  /*b310*/  @!P1 BRA `(.L_x_1498) ;  /* 0x0000002400ec9947 */ /* 0x000fea0003800000 */
[----:B------:R-:W-:Y:S02]  /*b320*/  VIADD R4, R189, 0xfffffffe ;  /* 0xfffffffebd047836 */ /* 0x000fe40000000000 */
[----:B------:R-:W-:Y:S02]  /*b330*/  IMAD.MOV.U32 R9, RZ, RZ, R11 ;  /* 0x000000ffff097224 */ /* 0x000fe400078e000b */
[----:B------:R-:W-:-:S07]  /*b340*/  IMAD.MOV.U32 R10, RZ, RZ, R6 ;  /* 0x000000ffff0a7224 */ /* 0x000fce00078e0006 */
.L_x_1509:
[----:B------:R-:W-:Y:S01]  /*b350*/  VIADD R205, R205, 0x1 ;  /* 0x00000001cdcd7836 */ /* 0x000fe20000000000 */
[----:B------:R-:W-:Y:S05]  /*b360*/  YIELD ;  /* 0x0000000000007946 */ /* 0x000fea0003800000 */
[----:B------:R-:W-:Y:S02]  /*b370*/  ISETP.NE.AND P2, PT, R205, 0x2, PT ;  /* 0x00000002cd00780c */ /* 0x000fe40003f45270 */
[C---:B------:R-:W-:Y:S01]  /*b380*/  ISETP.GT.AND P1, PT, R4.reuse, RZ, PT ;  /* 0x000000ff0400720c */ /* 0x040fe20003f24270 */
[----:B------:R-:W-:Y:S01]  /*b390*/  VIADD R4, R4, 0xffffffff ;  /* 0xffffffff04047836 */ /* 0x000fe20000000000 */
[----:B01----:R-:W-:-:S02]  /*b3a0*/  SEL R3, RZ, 0x1, P2 ;  /* 0x00000001ff037807 */ /* 0x003fc40001000000 */
[----:B------:R-:W-:Y:S02]  /*b3b0*/  SEL R205, R205, RZ, P2 ;  /* 0x000000ffcdcd7207 */ /* 0x000fe40001000000 */
[----:B------:R-:W-:Y:S01]  /*b3c0*/  LOP3.LUT R216, R216, R3, RZ, 0x3c, !PT ;  /* 0x00000003d8d87212 */ /* 0x000fe200078e3cff */
[----:B------:R-:W-:Y:S06]  /*b3d0*/  @!P0 BRA `(.L_x_1499) ;  /* 0x0000000000048947 */ /* 0x000fec0003800000 */
[----:B------:R-:W-:Y:S01]  /*b3e0*/  BPT.TRAP 0x1 ;  /* 0x000000040000795c */ /* 0x000fe20000300000 */
.L_x_1499:
[----:B------:R-:W-:Y:S01]  /*b3f0*/  IMAD R3, R205, 0x8, R19 ;  /* 0x00000008cd037824 */ /* 0x000fe200078e0213 */
[----:B------:R-:W-:-:S04]  /*b400*/  SHF.L.U32 R0, R216, 0x1f, RZ ;  /* 0x0000001fd8007819 */ /* 0x000fc800000006ff */
[----:B------:R0:W1:Y:S01]  /*b410*/  SYNCS.PHASECHK.TRANS64.TRYWAIT P2, [R3+URZ+0x32430], R0 ;  /* 0x03243000030075a7 */ /* 0x000062000804017f */
[----:B------:R-:W-:Y:S05]  /*b420*/  @!P0 BRA `(.L_x_1500) ;  /* 0x0000000000048947 */ /* 0x000fea0003800000 */
[----:B------:R-:W-:Y:S01]  /*b430*/  BPT.TRAP 0x1 ;  /* 0x000000040000795c */ /* 0x000fe20000300000 */
.L_x_1500:
[----:B------:R-:W-:Y:S02]  /*b440*/  IMAD R152, R205, 0x300, R21 ;  /* 0x00000300cd987824 */ /* 0x000fe400078e0215 */
[----:B------:R-:W-:Y:S01]  /*b450*/  IMAD.MOV.U32 R153, RZ, RZ, 0x40000040 ;  /* 0x40000040ff997424 */ /* 0x000fe200078e00ff */
[----:B-1----:R-:W-:Y:S06]  /*b460*/  @P2 BRA `(.L_x_1501) ;  /* 0x0000000000082947 */ /* 0x002fec0003800000 */
[----:B------:R-:W1:Y:S02]  /*b470*/  SYNCS.PHASECHK.TRANS64.TRYWAIT P2, [R3+URZ+0x32430], R0 ;  /* 0x03243000030075a7 */ /* 0x000e64000804017f */
[----:B-1----:R-:W-:Y:S05]  /*b480*/  @!P2 BRA `(.L_x_1502) ;  /* 0x000000e00060a947 */ /* 0x002fea0003800000 */
.L_x_1501:
[----:B------:R-:W2:Y:S01]  /*b490*/  LDL.64 R154, [R1+0x50] ;  /* 0x00005000019a7983 */ /* 0x000ea20000100a00 */
[----:B------:R-:W-:Y:S02]  /*b4a0*/  VIADD R14, R152, 0x2 ;  /* 0x00000002980e7836 */ /* 0x000fe40000000000 */
[----:B------:R-:W-:Y:S01]  /*b4b0*/  IMAD.MOV.U32 R15, RZ, RZ, 0x40000040 ;  /* 0x40000040ff0f7424 */ /* 0x000fe200078e00ff */
[----:B------:R-:W-:Y:S05]  /*b4c0*/  WARPSYNC.ALL ;  /* 0x0000000000007948 */ /* 0x000fea0003800000 */
[----:B------:R-:W-:Y:S01]  /*b4d0*/  R2UR UR14, R14 ;  /* 0x000000000e0e72ca */ /* 0x000fe200000e0000 */
[----:B------:R-:W3:Y:S01]  /*b4e0*/  LDL.64 R202, [R1+0x40] ;  /* 0x0000400001ca7983 */ /* 0x000ee20000100a00 */
[----:B------:R-:W-:-:S03]  /*b4f0*/  R2UR UR15, R15 ;  /* 0x000000000f0f72ca */ /* 0x000fc600000e0000 */
[----:B------:R-:W4:Y:S01]  /*b500*/  LDL.64 R14, [R1+0x48] ;  /* 0x00004800010e7983 */ /* 0x000f220000100a00 */
[----:B------:R-:W-:-:S03]  /*b510*/  R2UR UR18, R152 ;  /* 0x00000000981272ca */ /* 0x000fc600000e0000 */
[----:B------:R-:W5:Y:S01]  /*b520*/  LDL.64 R200, [R1+0x38] ;  /* 0x0000380001c87983 */ /* 0x000f620000100a00 */
[----:B------:R-:W-:Y:S01]  /*b530*/  R2UR UR19, R153 ;  /* 0x00000000991372ca */ /* 0x000fe200000e0000 */
[C---:B------:R-:W-:Y:S02]  /*b540*/  VIADD R12, R152.reuse, 0x4 ;  /* 0x00000004980c7836 */ /* 0x040fe40000000000 */
[----:B------:R-:W-:Y:S02]  /*b550*/  VIADD R152, R152, 0x6 ;  /* 0x0000000698987836 */ /* 0x000fe40000000000 */
[----:B------:R-:W-:-:S03]  /*b560*/  IMAD.MOV.U32 R153, RZ, RZ, 0x40000040 ;  /* 0x40000040ff997424 */ /* 0x000fc600078e00ff */
[----:B------:R-:W-:Y:S02]  /*b570*/  R2UR UR6, R152 ;  /* 0x00000000980672ca */ /* 0x000fe400000e0000 */
[----:B------:R-:W-:Y:S01]  /*b580*/  R2UR UR7, R153 ;  /* 0x00000000990772ca */ /* 0x000fe200000e0000 */
[----:B------:R-:W-:Y:S01]  /*b590*/  IMAD.MOV.U32 R13, RZ, RZ, 0x40000040 ;  /* 0x40000040ff0d7424 */ /* 0x000fe200078e00ff */
[----:B------:R-:W-:-:S04]  /*b5a0*/  R2UR UR10, R12 ;  /* 0x000000000c0a72ca */ /* 0x000fc800000e0000 */
[----:B------:R-:W-:Y:S02]  /*b5b0*/  R2UR UR11, R13 ;  /* 0x000000000d0b72ca */ /* 0x000fe400000e0000 */
[----:B--2---:R-:W-:Y:S02]  /*b5c0*/  R2UR UR16, R154 ;  /* 0x000000009a1072ca */ /* 0x004fe400000e0000 */
[----:B------:R-:W-:Y:S02]  /*b5d0*/  R2UR UR17, R155 ;  /* 0x000000009b1172ca */ /* 0x000fe400000e0000 */
[----:B------:R-:W-:-:S11]  /*b5e0*/  WARPGROUP.ARRIVE ;  /* 0x00000000000079c5 */ /* 0x000fd60000000000 */
[----:B------:R-:W-:Y:S01]  /*b5f0*/  HGMMA.64x96x16.F32.BF16 R152, gdesc[UR16], RZ, !UPT, gsb0 ;  /* 0x01600000109879f0 */ /* 0x000fe2000c0018ff */
[----:B----4-:R-:W-:Y:S02]  /*b600*/  R2UR UR12, R14 ;  /* 0x000000000e0c72ca */ /* 0x010fe400000e0000 */
[----:B------:R-:W-:Y:S02]  /*b610*/  R2UR UR13, R15 ;  /* 0x000000000f0d72ca */ /* 0x000fe400000e0000 */
[----:B---3--:R-:W-:Y:S02]  /*b620*/  R2UR UR8, R202 ;  /* 0x00000000ca0872ca */ /* 0x008fe400000e0000 */
[----:B------:R-:W-:Y:S01]  /*b630*/  R2UR UR9, R203 ;  /* 0x00000000cb0972ca */ /* 0x000fe200000e0000 */
[----:B------:R-:W-:Y:S02]  /*b640*/  WARPGROUP.DEPBAR.LE gsb0, 0x0 ;  /* 0x00008000000079c5 */ /* 0x000fe40000010000 */
[----:B------:R-:W-:-:S06]  /*b650*/  WARPGROUP.ARRIVE ;  /* 0x00000000000079c5 */ /* 0x000fcc0000000000 */
[----:B------:R-:W-:Y:S01]  /*b660*/  HGMMA.64x96x16.F32.BF16 R152, gdesc[UR12], R152, gsb0 ;  /* 0x016000000c9879f0 */ /* 0x000fe20008001898 */
[----:B-----5:R-:W-:Y:S02]  /*b670*/  R2UR UR4, R200 ;  /* 0x00000000c80472ca */ /* 0x020fe400000e0000 */
[----:B------:R-:W-:Y:S01]  /*b680*/  R2UR UR5, R201 ;  /* 0x00000000c90572ca */ /* 0x000fe200000e0000 */
        /* <DEDUP_REMOVED lines=9> */
.L_x_1503:
[----:B------:R2:W3:Y:S01]  /*b720*/  SYNCS.PHASECHK.TRANS64.TRYWAIT P2, [R3+URZ+0x32450], R0 ;  /* 0x03245000030075a7 */ /* 0x0004e2000804017f */
[----:B------:R-:W-:Y:S05]  /*b730*/  @!P0 BRA `(.L_x_1504) ;  /* 0x0000000000048947 */ /* 0x000fea0003800000 */
[----:B------:R-:W-:Y:S01]  /*b740*/  BPT.TRAP 0x1 ;  /* 0x000000040000795c */ /* 0x000fe20000300000 */
.L_x_1504:
[----:B---3--:R-:W-:Y:S05]  /*b750*/  @P2 BRA `(.L_x_1505) ;  /* 0x0000000000082947 */ /* 0x008fea0003800000 */
[----:B------:R-:W3:Y:S02]  /*b760*/  SYNCS.PHASECHK.TRANS64.TRYWAIT P2, [R3+URZ+0x32450], R0 ;  /* 0x03245000030075a7 */ /* 0x000ee4000804017f */
[----:B---3--:R-:W-:Y:S05]  /*b770*/  @!P2 BRA `(.L_x_1506) ;  /* 0x000000dc00b8a947 */ /* 0x008fea0003800000 */
.L_x_1505:
[----:B------:R-:W4:Y:S04]  /*b780*/  LDL.64 R200, [R1+0x30] ;  /* 0x0000300001c87983 */ /* 0x000f280000100a00 */
[----:B------:R-:W4:Y:S04]  /*b790*/  LDL.64 R202, [R1+0x20] ;  /* 0x0000200001ca7983 */ /* 0x000f280000100a00 */
[----:B------:R0:W-:Y:S04]  /*b7a0*/  STL.64 [R1+0x88], R2 ;  /* 0x0000880201007387 */ /* 0x0001e80000100a00 */
[----:B0123--:R-:W2:Y:S01]  /*b7b0*/  LDL.64 R2, [R1+0x28] ;  /* 0x0000280001027983 */ /* 0x00fea20000100a00 */
[----:B------:R-:W-:Y:S05]  /*b7c0*/  WARPSYNC.ALL ;  /* 0x0000000000007948 */ /* 0x000fea0003800000 */
[----:B------:R-:W-:-:S02]  /*b7d0*/  IMAD R12, R205, 0xc00, R223 ;  /* 0x00000c00cd0c7824 */ /* 0x000fc400078e02df */
[----:B------:R-:W-:-:S03]  /*b7e0*/  IMAD.MOV.U32 R13, RZ, RZ, 0x40000040 ;  /* 0x40000040ff0d7424 */ /* 0x000fc600078e00ff */
[C---:B------:R-:W-:Y:S02]  /*b7f0*/  R2UR UR6, R12.reuse ;  /* 0x000000000c0672ca */ /* 0x040fe400000e0000 */
[----:B------:R-:W-:Y:S01]  /*b800*/  R2UR UR7, R13 ;  /* 0x000000000d0772ca */ /* 0x000fe200000e0000 */
[----:B------:R-:W-:Y:S01]  /*b810*/  WARPGROUP.ARRIVE ;  /* 0x00000000000079c5 */ /* 0x000fe20000000000 */
[----:B------:R-:W-:Y:S01]  /*b820*/  IMAD.MOV.U32 R15, RZ, RZ, 0x40000040 ;  /* 0x40000040ff0f7424 */ /* 0x000fe200078e00ff */
[----:B------:R-:W-:Y:S02]  /*b830*/  IADD3 R14, R12, 0x2, RZ ;  /* 0x000000020c0e7810 */ /* 0x000fe40007ffe0ff */
[----:B----4-:R-:W-:Y:S02]  /*b840*/  R2UR UR4, R200 ;  /* 0x00000000c80472ca */ /* 0x010fe400000e0000 */
[----:B------:R-:W-:Y:S02]  /*b850*/  R2UR UR5, R201 ;  /* 0x00000000c90572ca */ /* 0x000fe400000e0000 */
[----:B------:R-:W3:Y:S11]  /*b860*/  LDL.64 R200, [R1+0x18] ;  /* 0x0000180001c87983 */ /* 0x000ef60000100a00 */
[----:B------:R-:W-:Y:S01]  /*b870*/  HGMMA.64x96x16.F32.BF16 R152, gdesc[UR4], R152, gsb0 ;  /* 0x01600000049879f0 */ /* 0x000fe20008001898 */
[----:B------:R-:W-:-:S02]  /*b880*/  R2UR UR6, R14 ;  /* 0x000000000e0672ca */ /* 0x000fc400000e0000 */
[----:B------:R-:W-:Y:S02]  /*b890*/  R2UR UR7, R15 ;  /* 0x000000000f0772ca */ /* 0x000fe400000e0000 */
[----:B--2---:R-:W-:Y:S02]  /*b8a0*/  R2UR UR4, R2 ;  /* 0x00000000020472ca */ /* 0x004fe400000e0000 */
[----:B------:R-:W-:Y:S02]  /*b8b0*/  R2UR UR5, R3 ;  /* 0x00000000030572ca */ /* 0x000fe400000e0000 */
[----:B------:R-:W2:Y:S01]  /*b8c0*/  LDL.64 R2, [R1+0x10] ;  /* 0x0000100001027983 */ /* 0x000ea20000100a00 */
[----:B------:R-:W-:Y:S02]  /*b8d0*/  VIADD R14, R12, 0x4 ;  /* 0x000000040c0e7836 */ /* 0x000fe40000000000 */
[----:B------:R-:W-:Y:S01]  /*b8e0*/  IMAD.MOV.U32 R15, RZ, RZ, 0x40000040 ;  /* 0x40000040ff0f7424 */ /* 0x000fe200078e00ff */
[----:B------:R-:W-:-:S02]  /*b8f0*/  WARPGROUP.DEPBAR.LE gsb0, 0x0 ;  /* 0x00008000000079c5 */ /* 0x000fc40000010000 */
[----:B------:R-:W-:-:S06]  /*b900*/  WARPGROUP.ARRIVE ;  /* 0x00000000000079c5 */ /* 0x000fcc0000000000 */
[----:B------:R-:W-:Y:S01]  /*b910*/  HGMMA.64x96x16.F32.BF16 R152, gdesc[UR4], R152, gsb0 ;  /* 0x01600000049879f0 */ /* 0x000fe20008001898 */
[----:B------:R-:W-:Y:S02]  /*b920*/  R2UR UR4, R202 ;  /* 0x00000000ca0472ca */ /* 0x000fe400000e0000 */
[----:B------:R-:W-:Y:S02]  /*b930*/  R2UR UR5, R203 ;  /* 0x00000000cb0572ca */ /* 0x000fe400000e0000 */
[----:B------:R-:W4:Y:S01]  /*b940*/  LDL.64 R202, [R1+0x8] ;  /* 0x0000080001ca7983 */ /* 0x000f220000100a00 */
[----:B------:R-:W-:Y:S02]  /*b950*/  R2UR UR6, R14 ;  /* 0x000000000e0672ca */ /* 0x000fe400000e0000 */
[----:B------:R-:W-:Y:S01]  /*b960*/  R2UR UR7, R15 ;  /* 0x000000000f0772ca */ /* 0x000fe200000e0000 */
[----:B------:R-:W-:Y:S02]  /*b970*/  VIADD R14, R12, 0x6 ;  /* 0x000000060c0e7836 */ /* 0x000fe40000000000 */
[----:B------:R-:W-:Y:S01]  /*b980*/  IMAD.MOV.U32 R15, RZ, RZ, 0x40000040 ;  /* 0x40000040ff0f7424 */ /* 0x000fe200078e00ff */
[----:B------:R-:W-:-:S02]  /*b990*/  WARPGROUP.DEPBAR.LE gsb0, 0x0 ;  /* 0x00008000000079c5 */ /* 0x000fc40000010000 */
[----:B------:R-:W-:-:S07]  /*b9a0*/  WARPGROUP.ARRIVE ;  /* 0x00000000000079c5 */ /* 0x000fce0000000000 */
[----:B------:R-:W-:Y:S01]  /*b9b0*/  HGMMA.64x96x16.F32.BF16 R152, gdesc[UR4], R152, gsb0 ;  /* 0x01600000049879f0 */ /* 0x000fe20008001898 */
[----:B------:R-:W-:Y:S02]  /*b9c0*/  R2UR UR6, R14 ;  /* 0x000000000e0672ca */ /* 0x000fe400000e0000 */
[----:B------:R-:W-:Y:S02]  /*b9d0*/  R2UR UR7, R15 ;  /* 0x000000000f0772ca */ /* 0x000fe400000e0000 */
[----:B---3--:R-:W-:Y:S02]  /*b9e0*/  R2UR UR4, R200 ;  /* 0x00000000c80472ca */ /* 0x008fe400000e0000 */
[----:B------:R-:W-:Y:S02]  /*b9f0*/  R2UR UR5, R201 ;  /* 0x00000000c90572ca */ /* 0x000fe400000e0000 */
[----:B------:R-:W3:Y:S01]  /*ba00*/  LDL.64 R200, [R1] ;  /* 0x0000000001c87983 */ /* 0x000ee20000100a00 */
[----:B------:R-:W-:-:S02]  /*ba10*/  WARPGROUP.DEPBAR.LE gsb0, 0x0 ;  /* 0x00008000000079c5 */ /* 0x000fc40000010000 */
[----:B------:R-:W-:-:S08]  /*ba20*/  WARPGROUP.ARRIVE ;  /* 0x00000000000079c5 */ /* 0x000fd00000000000 */
[----:B------:R-:W-:Y:S01]  /*ba30*/  HGMMA.64x96x16.F32.BF16 R152, gdesc[UR4], R152, gsb0 ;  /* 0x01600000049879f0 */ /* 0x000fe20008001898 */
[----:B------:R-:W-:Y:S02]  /*ba40*/  VIADD R14, R12, 0x300 ;  /* 0x000003000c0e7836 */ /* 0x000fe40000000000 */
[----:B------:R-:W-:Y:S01]  /*ba50*/  IMAD.MOV.U32 R15, RZ, RZ, 0x40000040 ;  /* 0x40000040ff0f7424 */ /* 0x000fe200078e00ff */
[----:B--2---:R-:W-:Y:S02]  /*ba60*/  R2UR UR4, R2 ;  /* 0x00000000020472ca */ /* 0x004fe400000e0000 */
[----:B------:R-:W-:Y:S02]  /*ba70*/  R2UR UR6, R14 ;  /* 0x000000000e0672ca */ /* 0x000fe400000e0000 */
[----:B------:R-:W-:Y:S02]  /*ba80*/  R2UR UR7, R15 ;  /* 0x000000000f0772ca */ /* 0x000fe400000e0000 */
[----:B------:R-:W-:Y:S01]  /*ba90*/  R2UR UR5, R3 ;  /* 0x00000000030572ca */ /* 0x000fe200000e0000 */
[----:B------:R-:W-:Y:S01]  /*baa0*/  VIADD R14, R12, 0x302 ;  /* 0x000003020c0e7836 */ /* 0x000fe20000000000 */
[----:B------:R0:W5:Y:S01]  /*bab0*/  LDL.LU.64 R2, [R1+0x88] ;  /* 0x0000880001027983 */ /* 0x0001620000300a00 */
[----:B------:R-:W-:Y:S01]  /*bac0*/  IMAD.MOV.U32 R15, RZ, RZ, 0x40000040 ;  /* 0x40000040ff0f7424 */ /* 0x000fe200078e00ff */
[----:B------:R-:W-:-:S02]  /*bad0*/  WARPGROUP.DEPBAR.LE gsb0, 0x0 ;  /* 0x00008000000079c5 */ /* 0x000fc40000010000 */
[----:B------:R-:W-:-:S07]  /*bae0*/  WARPGROUP.ARRIVE ;  /* 0x00000000000079c5 */ /* 0x000fce0000000000 */
[----:B------:R-:W-:Y:S01]  /*baf0*/  HGMMA.64x96x16.F32.BF16 R152, gdesc[UR4], R152, gsb0 ;  /* 0x01600000049879f0 */ /* 0x000fe20008001898 */
[----:B------:R-:W-:Y:S02]  /*bb00*/  R2UR UR6, R14 ;  /* 0x000000000e0672ca */ /* 0x000fe400000e0000 */
[----:B------:R-:W-:Y:S02]  /*bb10*/  R2UR UR7, R15 ;  /* 0x000000000f0772ca */ /* 0x000fe400000e0000 */
[----:B----4-:R-:W-:Y:S02]  /*bb20*/  R2UR UR4, R202 ;  /* 0x00000000ca0472ca */ /* 0x010fe400000e0000 */
        /* <DEDUP_REMOVED lines=9> */
[----:B------:R-:W-:Y:S01]  /*bbc0*/  R2UR UR5, R201 ;  /* 0x00000000c90572ca */ /* 0x000fe200000e0000 */
[----:B------:R-:W-:Y:S02]  /*bbd0*/  WARPGROUP.DEPBAR.LE gsb0, 0x0 ;  /* 0x00008000000079c5 */ /* 0x000fe40000010000 */
[----:B------:R-:W-:-:S10]  /*bbe0*/  WARPGROUP.ARRIVE ;  /* 0x00000000000079c5 */ /* 0x000fd40000000000 */
[----:B------:R-:W-:Y:S01]  /*bbf0*/  HGMMA.64x96x16.F32.BF16 R152, gdesc[UR4], R152, gsb0 ;  /* 0x01600000049879f0 */ /* 0x000fe20008001898 */
[----:B------:R-:W-:Y:S02]  /*bc00*/  VIADD R14, R12, 0x306 ;  /* 0x000003060c0e7836 */ /* 0x000fe40000000000 */
[----:B------:R-:W-:Y:S01]  /*bc10*/  IMAD.MOV.U32 R15, RZ, RZ, 0x40000040 ;  /* 0x40000040ff0f7424 */ /* 0x000fe200078e00ff */
[----:B------:R-:W-:Y:S02]  /*bc20*/  R2UR UR4, R228 ;  /* 0x00000000e40472ca */ /* 0x000fe400000e0000 */
[----:B------:R-:W-:Y:S02]  /*bc30*/  R2UR UR6, R14 ;  /* 0x000000000e0672ca */ /* 0x000fe400000e0000 */
[----:B------:R-:W-:Y:S02]  /*bc40*/  R2UR UR7, R15 ;  /* 0x000000000f0772ca */ /* 0x000fe400000e0000 */
[----:B------:R-:W-:Y:S01]  /*bc50*/  R2UR UR5, R229 ;  /* 0x00000000e50572ca */ /* 0x000fe200000e0000 */
[----:B------:R-:W-:-:S02]  /*bc60*/  VIADD R14, R12, 0x600 ;  /* 0x000006000c0e7836 */ /* 0x000fc40000000000 */
[----:B------:R-:W-:Y:S01]  /*bc70*/  IMAD.MOV.U32 R15, RZ, RZ, 0x40000040 ;  /* 0x40000040ff0f7424 */ /* 0x000fe200078e00ff */
[----:B------:R-:W-:Y:S02]  /*bc80*/  WARPGROUP.DEPBAR.LE gsb0, 0x0 ;  /* 0x00008000000079c5 */ /* 0x000fe40000010000 */
[----:B------:R-:W-:-:S07]  /*bc90*/  WARPGROUP.ARRIVE ;  /* 0x00000000000079c5 */ /* 0x000fce0000000000 */
[----:B------:R-:W-:Y:S01]  /*bca0*/  HGMMA.64x96x16.F32.BF16 R152, gdesc[UR4], R152, gsb0 ;  /* 0x01600000049879f0 */ /* 0x000fe20008001898 */
[----:B------:R-:W-:Y:S02]  /*bcb0*/  R2UR UR6, R14 ;  /* 0x000000000e0672ca */ /* 0x000fe400000e0000 */
[----:B------:R-:W-:Y:S02]  /*bcc0*/  R2UR UR7, R15 ;  /* 0x000000000f0772ca */ /* 0x000fe400000e0000 */
        /* <DEDUP_REMOVED lines=17> */
[----:B------:R-:W-:Y:S01]  /*bde0*/  R2UR UR59, R15 ;  /* 0x000000000f3b72ca */ /* 0x000fe200000e0000 */
[----:B------:R-:W-:Y:S02]  /*bdf0*/  VIADD R14, R12, 0x606 ;  /* 0x000006060c0e7836 */ /* 0x000fe40000000000 */
[----:B------:R-:W-:-:S03]  /*be00*/  IMAD.MOV.U32 R15, RZ, RZ, 0x40000040 ;  /* 0x40000040ff0f7424 */ /* 0x000fc600078e00ff */
[----:B------:R-:W-:Y:S01]  /*be10*/  R2UR UR54, R14 ;  /* 0x000000000e3672ca */ /* 0x000fe200000e0000 */
[----:B------:R-:W-:Y:S02]  /*be20*/  WARPGROUP.DEPBAR.LE gsb0, 0x0 ;  /* 0x00008000000079c5 */ /* 0x000fe40000010000 */
[----:B------:R-:W-:-:S06]  /*be30*/  WARPGROUP.ARRIVE ;  /* 0x00000000000079c5 */ /* 0x000fcc0000000000 */
[----:B------:R-:W-:Y:S01]  /*be40*/  HGMMA.64x96x16.F32.BF16 R152, gdesc[UR56], R152, gsb0 ;  /* 0x01600000389879f0 */ /* 0x000fe20008001898 */
[----:B------:R-:W-:Y:S01]  /*be50*/  R2UR UR55, R15 ;  /* 0x000000000f3772ca */ /* 0x000fe200000e0000 */
[----:B------:R-:W-:Y:S02]  /*be60*/  VIADD R14, R12, 0x900 ;  /* 0x000009000c0e7836 */ /* 0x000fe40000000000 */
[----:B------:R-:W-:-:S03]  /*be70*/  IMAD.MOV.U32 R15, RZ, RZ, 0x40000040 ;  /* 0x40000040ff0f7424 */ /* 0x000fc600078e00ff */
[----:B------:R-:W-:Y:S02]  /*be80*/  R2UR UR50, R14 ;  /* 0x000000000e3272ca */ /* 0x000fe400000e0000 */
[----:B------:R-:W-:Y:S01]  /*be90*/  R2UR UR51, R15 ;  /* 0x000000000f3372ca */ /* 0x000fe200000e0000 */
[----:B------:R-:W-:Y:S02]  /*bea0*/  WARPGROUP.DEPBAR.LE gsb0, 0x0 ;  /* 0x00008000000079c5 */ /* 0x000fe40000010000 */
[----:B------:R-:W-:-:S06]  /*beb0*/  WARPGROUP.ARRIVE ;  /* 0x00000000000079c5 */ /* 0x000fcc0000000000 */
[----:B------:R-:W-:Y:S01]  /*bec0*/  HGMMA.64x96x16.F32.BF16 R152, gdesc[UR52], R152, gsb0 ;  /* 0x01600000349879f0 */ /* 0x000fe20008001898 */
        /* <DEDUP_REMOVED lines=20> */
[----:B------:R-:W-:Y:S03]  /*c010*/  HGMMA.64x96x16.F32.BF16 R152, gdesc[UR40], R152, gsb0 ;  /* 0x01600000289879f0 */ /* 0x000fe60008001898 */
[----:B------:R-:W1:Y:S01]  /*c020*/  S2R R5, SR_TID.X ;  /* 0x0000000000057919 */ /* 0x000e620000002100 */
[----:B------:R-:W-:Y:S02]  /*c030*/  WARPGROUP.DEPBAR.LE gsb0, 0x0 ;  /* 0x00008000000079c5 */ /* 0x000fe40000010000 */
[----:B------:R-:W-:-:S06]  /*c040*/  WARPGROUP.ARRIVE ;  /* 0x00000000000079c5 */ /* 0x000fcc0000000000 */
[----:B------:R-:W-:Y:S01]  /*c050*/  HGMMA.64x96x16.F32.BF16 R152, gdesc[UR36], R152, gsb0 ;  /* 0x01600000249879f0 */ /* 0x000fe20008001898 */
[----:B-1----:R-:W-:-:S04]  /*c060*/  SHF.R.U32.HI R203, RZ, 0x7, R5 ;  /* 0x00000007ffcb7819 */ /* 0x002fc80000011605 */
[----:B------:R-:W-:Y:S01]  /*c070*/  IADD3 R0, -R203, 0xb, RZ ;  /* 0x0000000bcb007810 */ /* 0x000fe20007ffe1ff */
[----:B------:R-:W-:-:S04]  /*c080*/  WARPGROUP.DEPBAR.LE gsb0, 0x0 ;  /* 0x00008000000079c5 */ /* 0x000fc80000010000 */
[----:B------:R0:W-:Y:S06]  /*c090*/  BAR.ARV R0, 0x100 ;  /* 0x000400000000751d */ /* 0x0001ec0000002000 */
[----:B------:R-:W-:Y:S05]  /*c0a0*/  @!P0 BRA `(.L_x_1507) ;  /* 0x0000000000048947 */ /* 0x000fea0003800000 */
[----:B------:R-:W-:Y:S01]  /*c0b0*/  BPT.TRAP 0x1 ;  /* 0x000000040000795c */ /* 0x000fe20000300000 */
.L_x_1507:
[----:B------:R-:W-:Y:S01]  /*c0c0*/  FMNMX.FTZ R5, R152, R10, !PT ;  /* 0x0000000a98057209 */ /* 0x000fe20007810000 */
[----:B------:R-:W-:Y:S01]  /*c0d0*/  IMAD.MOV.U32 R15, RZ, RZ, 0x40000040 ;  /* 0x40000040ff0f7424 */ /* 0x000fe200078e00ff */
        /* <DEDUP_REMOVED lines=46> */
[----:B------:R-:W-:-:S03]  /*c3c0*/  FMNMX.FTZ R11, R199, R11, !PT ;  /* 0x0000000bc70b7209 */ /* 0x000fc60007810000 */
[----:B------:R-:W1:Y:S04]  /*c3d0*/  SHFL.BFLY PT, R6, R5, 0x2, 0x1f ;  /* 0x0c401f0005067f89 */ /* 0x000e6800000e0000 */
[----:B------:R-:W2:Y:S01]  /*c3e0*/  SHFL.BFLY PT, R13, R11, 0x2, 0x1f ;  /* 0x0c401f000b0d7f89 */ /* 0x000ea200000e0000 */
[----:B-1----:R-:W-:Y:S02]  /*c3f0*/  FMNMX.FTZ R6, R5, R6, !PT ;  /* 0x0000000605067209 */ /* 0x002fe40007810000 */
[----:B--2---:R-:W-:-:S03]  /*c400*/  FMNMX.FTZ R11, R11, R13, !PT ;  /* 0x0000000d0b0b7209 */ /* 0x004fc60007810000 */
[----:B------:R-:W1:Y:S04]  /*c410*/  SHFL.BFLY PT, R5, R6, 0x1, 0x1f ;  /* 0x0c201f0006057f89 */ /* 0x000e6800000e0000 */
[----:B------:R-:W2:Y:S01]  /*c420*/  SHFL.BFLY PT, R13, R11, 0x1, 0x1f ;  /* 0x0c201f000b0d7f89 */ /* 0x000ea200000e0000 */
[----:B-1----:R-:W-:Y:S02]  /*c430*/  FMNMX.FTZ R6, R6, R5, !PT ;  /* 0x0000000506067209 */ /* 0x002fe40007810000 */
[----:B------:R-:W1:Y:S01]  /*c440*/  LDC R5, c[0x0][0xa80] ;  /* 0x0002a000ff057b82 */ /* 0x000e620000000800 */
[----:B--2---:R-:W-:Y:S02]  /*c450*/  FMNMX.FTZ R11, R11, R13, !PT ;  /* 0x0000000d0b0b7209 */ /* 0x004fe40007810000 */
[----:B------:R-:W-:-:S03]  /*c460*/  FADD.FTZ R10, -R6, R10 ;  /* 0x0000000a060a7221 */ /* 0x000fc60000010100 */
[----:B------:R-:W-:Y:S01]  /*c470*/  FADD.FTZ R9, -R11, R9 ;  /* 0x000000090b097221 */ /* 0x000fe20000010100 */
[----:B-1----:R-:W-:-:S03]  /*c480*/  FMUL.FTZ R12, R6, R5 ;  /* 0x00000005060c7220 */ /* 0x002fc60000410000 */
[-C--:B------:R-:W-:Y:S01]  /*c490*/  FMUL.FTZ R9, R9, R5.reuse ;  /* 0x0000000509097220 */ /* 0x080fe20000410000 */
[-C--:B------:R-:W-:Y:S01]  /*c4a0*/  FMUL.FTZ R14, R11, R5.reuse ;  /* 0x000000050b0e7220 */ /* 0x080fe20000410000 */
[-C--:B------:R-:W-:Y:S01]  /*c4b0*/  FMUL.FTZ R10, R10, R5.reuse ;  /* 0x000000050a0a7220 */ /* 0x080fe20000410000 */
[-CC-:B------:R-:W-:Y:S01]  /*c4c0*/  FFMA.FTZ R152, R152, R5.reuse, -R12.reuse ;  /* 0x0000000598987223 */ /* 0x180fe2000001080c */
        /* <DEDUP_REMOVED lines=22> */
[-C--:B------:R-:W-:Y:S01]  /*c630*/  FFMA.FTZ R12, R197, R5.reuse, -R12 ;  /* 0x00000005c50c7223 */ /* 0x080fe2000001080c */
[----:B------:R1:W-:Y:S01]  /*c640*/  MUFU.EX2 R13, R9 ;  /* 0x00000009000d7308 */ /* 0x0003e20000000800 */
[----:B------:R-:W2:Y:S01]  /*c650*/  S2R R197, SR_CgaCtaId ;  /* 0x0000000000c57919 */ /* 0x000ea20000008800 */
[-CC-:B------:R-:W-:Y:S01]  /*c660*/  FFMA.FTZ R154, R154, R5.reuse, -R14.reuse ;  /* 0x000000059a9a7223 */ /* 0x180fe2000001080e */
[-CC-:B------:R-:W-:Y:S01]  /*c670*/  FFMA.FTZ R155, R155, R5.reuse, -R14.reuse ;  /* 0x000000059b9b7223 */ /* 0x180fe2000001080e */
[-CC-:B------:R-:W-:Y:S01]  /*c680*/  FFMA.FTZ R158, R158, R5.reuse, -R14.reuse ;  /* 0x000000059e9e7223 */ /* 0x180fe2000001080e */
[-CC-:B------:R-:W-:Y:S01]  /*c690*/  FFMA.FTZ R159, R159, R5.reuse, -R14.reuse ;  /* 0x000000059f9f7223 */ /* 0x180fe2000001080e */
[-CC-:B------:R-:W-:Y:S01]  /*c6a0*/  FFMA.FTZ R162, R162, R5.reuse, -R14.reuse ;  /* 0x00000005a2a27223 */ /* 0x180fe2000001080e */
[----:B------:R-:W-:Y:S01]  /*c6b0*/  FFMA.FTZ R163, R163, R5, -R14 ;  /* 0x00000005a3a37223 */ /* 0x000fe2000001080e */
[----:B------:R-:W3:Y:S01]  /*c6c0*/  MUFU.EX2 R154, R154 ;  /* 0x0000009a009a7308 */ /* 0x000ee20000000800 */
[----:B-1----:R-:W-:-:S02]  /*c6d0*/  IMAD.MOV.U32 R9, RZ, RZ, 0x40000040 ;  /* 0x40000040ff097424 */ /* 0x002fc400078e00ff */
[-CC-:B------:R-:W-:Y:S01]  /*c6e0*/  FFMA.FTZ R166, R166, R5.reuse, -R14.reuse ;  /* 0x00000005a6a67223 */ /* 0x180fe2000001080e */
[-CC-:B------:R-:W-:Y:S01]  /*c6f0*/  FFMA.FTZ R167, R167, R5.reuse, -R14.reuse ;  /* 0x00000005a7a77223 */ /* 0x180fe2000001080e */
[-CC-:B------:R-:W-:Y:S01]  /*c700*/  FFMA.FTZ R170, R170, R5.reuse, -R14.reuse ;  /* 0x00000005aaaa7223 */ /* 0x180fe2000001080e */
[-CC-:B------:R-:W-:Y:S01]  /*c710*/  FFMA.FTZ R171, R171, R5.reuse, -R14.reuse ;  /* 0x00000005abab7223 */ /* 0x180fe2000001080e */
[----:B------:R-:W-:Y:S01]  /*c720*/  R2UR UR7, R9 ;  /* 0x00000000090772ca */ /* 0x000fe200000e0000 */
[----:B-----5:R-:W-:Y:S01]  /*c730*/  VIADD R9, R3, 0x32440 ;  /* 0x0003244003097836 */ /* 0x020fe20000000000 */
        /* <DEDUP_REMOVED lines=15> */
[----:B------:R-:W-:Y:S01]  /*c830*/  FFMA.FTZ R199, R199, R5, -R14 ;  /* 0x00000005c7c77223 */ /* 0x000fe2000001080e */
[----:B------:R-:W4:Y:S01]  /*c840*/  MUFU.EX2 R153, R153 ;  /* 0x0000009900997308 */ /* 0x000f220000000800 */
[----:B--2---:R-:W-:Y:S01]  /*c850*/  PRMT R9, R197, 0x654, R9 ;  /* 0x00000654c5097816 */ /* 0x004fe20000000009 */
[----:B---3--:R-:W-:Y:S01]  /*c860*/  FFMA.FTZ R14, R13, R8, R154 ;  /* 0x000000080d0e7223 */ /* 0x008fe2000001009a */
[----:B------:R-:W-:-:S02]  /*c870*/  IMAD R8, R205, 0xc00, R20 ;  /* 0x00000c00cd087824 */ /* 0x000fc400078e0214 */
[-C--:B-1----:R-:W-:Y:S01]  /*c880*/  FMUL.FTZ R24, R24, R10.reuse ;  /* 0x0000000a18187220 */ /* 0x082fe20000410000 */
[----:B------:R1:W-:Y:S01]  /*c890*/  SYNCS.ARRIVE.TRANS64.RED.A1T0 RZ, [R9+URZ], RZ ;  /* 0x000000ff09ff79a7 */ /* 0x0003e2000810043f */
[-C--:B------:R-:W-:Y:S01]  /*c8a0*/  FMUL.FTZ R25, R25, R10.reuse ;  /* 0x0000000a19197220 */ /* 0x080fe20000410000 */
[-C--:B------:R-:W-:Y:S01]  /*c8b0*/  FMUL.FTZ R28, R28, R10.reuse ;  /* 0x0000000a1c1c7220 */ /* 0x080fe20000410000 */
[----:B------:R-:W-:Y:S01]  /*c8c0*/  MUFU.EX2 R156, R156 ;  /* 0x0000009c009c7308 */ /* 0x000fe20000000800 */
[----:B------:R-:W-:Y:S01]  /*c8d0*/  R2UR UR6, R8 ;  /* 0x00000000080672ca */ /* 0x000fe200000e0000 */
[-C--:B------:R-:W-:Y:S01]  /*c8e0*/  FMUL.FTZ R29, R29, R10.reuse ;  /* 0x0000000a1d1d7220 */ /* 0x080fe20000410000 */
[-C--:B------:R-:W-:Y:S01]  /*c8f0*/  FMUL.FTZ R32, R32, R10.reuse ;  /* 0x0000000a20207220 */ /* 0x080fe20000410000 */
[-C--:B------:R-:W-:Y:S01]  /*c900*/  FMUL.FTZ R33, R33, R10.reuse ;  /* 0x0000000a21217220 */ /* 0x080fe20000410000 */
[----:B-1----:R-:W-:Y:S02]  /*c910*/  VIADD R9, R203, 0x8 ;  /* 0x00000008cb097836 */ /* 0x002fe40000000000 */
[-C--:B------:R-:W-:Y:S01]  /*c920*/  FMUL.FTZ R36, R36, R10.reuse ;  /* 0x0000000a24247220 */ /* 0x080fe20000410000 */
        /* <DEDUP_REMOVED lines=125> */
[----:B----4-:R-:W-:Y:S01]  /*d100*/  F2FP.BF16.F32.PACK_AB R200, R153, R152 ;  /* 0x0000009899c8723e */ /* 0x010fe200000010ff */
[----:B------:R-:W-:Y:S01]  /*d110*/  FFMA.FTZ R7, R10, R7, R152 ;  /* 0x000000070a077223 */ /* 0x000fe20000010098 */
[----:B-1----:R-:W-:Y:S01]  /*d120*/  F2FP.BF16.F32.PACK_AB R202, R157, R156 ;  /* 0x0000009c9dca723e */ /* 0x002fe200000010ff */
[----:B------:R-:W1:Y:S01]  /*d130*/  MUFU.EX2 R152, R160 ;  /* 0x000000a000987308 */ /* 0x000e620000000800 */
[----:B--2---:R-:W-:Y:S01]  /*d140*/  F2FP.BF16.F32.PACK_AB R201, R155, R154 ;  /* 0x0000009a9bc9723e */ /* 0x004fe200000010ff */
[----:B------:R-:W-:Y:S01]  /*d150*/  FADD.FTZ R7, R153, R7 ;  /* 0x0000000799077221 */ /* 0x000fe20000010000 */
[----:B---3--:R-:W-:Y:S01]  /*d160*/  F2FP.BF16.F32.PACK_AB R203, R159, R158 ;  /* 0x0000009e9fcb723e */ /* 0x008fe200000010ff */
[----:B------:R2:W-:Y:S01]  /*d170*/  BAR.SYNC.DEFER_BLOCKING R9, 0x100 ;  /* 0x000400090000751d */ /* 0x0005e20000010000 */
[----:B------:R-:W-:Y:S01]  /*d180*/  FADD.FTZ R14, R155, R14 ;  /* 0x0000000e9b0e7221 */ /* 0x000fe20000010000 */
[----:B------:R-:W-:Y:S01]  /*d190*/  FADD.FTZ R7, R156, R7 ;  /* 0x000000079c077221 */ /* 0x000fe20000010000 */
[----:B------:R-:W-:-:S03]  /*d1a0*/  IMAD.MOV.U32 R13, RZ, RZ, 0x40000040 ;  /* 0x40000040ff0d7424 */ /* 0x000fc600078e00ff */
[----:B------:R-:W3:Y:S01]  /*d1b0*/  MUFU.EX2 R161, R161 ;  /* 0x000000a100a17308 */ /* 0x000ee20000000800 */
[----:B------:R-:W-:Y:S01]  /*d1c0*/  FADD.FTZ R7, R157, R7 ;  /* 0x000000079d077221 */ /* 0x000fe20000010000 */
[----:B--2---:R-:W-:Y:S01]  /*d1d0*/  FADD.FTZ R9, R158, R14 ;  /* 0x0000000e9e097221 */ /* 0x004fe20000010000 */
[----:B------:R-:W-:-:S03]  /*d1e0*/  VIADD R14, R8, 0x80 ;  /* 0x00000080080e7836 */ /* 0x000fc60000000000 */
[----:B------:R-:W-:Y:S01]  /*d1f0*/  FADD.FTZ R9, R159, R9 ;  /* 0x000000099f097221 */ /* 0x000fe20000010000 */
[----:B-1----:R-:W-:Y:S01]  /*d200*/  FADD.FTZ R7, R152, R7 ;  /* 0x0000000798077221 */ /* 0x002fe20000010000 */
[----:B------:R-:W1:Y:S08]  /*d210*/  MUFU.EX2 R154, R164 ;  /* 0x000000a4009a7308 */ /* 0x000e700000000800 */
[----:B------:R-:W2:Y:S01]  /*d220*/  MUFU.EX2 R165, R165 ;  /* 0x000000a500a57308 */ /* 0x000ea20000000800 */
[C---:B---3--:R-:W-:Y:S01]  /*d230*/  FADD.FTZ R7, R161.reuse, R7 ;  /* 0x00000007a1077221 */ /* 0x048fe20000010000 */
[----:B------:R-:W-:Y:S01]  /*d240*/  WARPGROUP.ARRIVE ;  /* 0x00000000000079c5 */ /* 0x000fe20000000000 */
[----:B------:R-:W-:-:S05]  /*d250*/  F2FP.BF16.F32.PACK_AB R152, R161, R152 ;  /* 0x00000098a198723e */ /* 0x000fca00000010ff */
[----:B------:R-:W-:Y:S01]  /*d260*/  HGMMA.64x256x16.F32.BF16 R24, R200, gdesc[UR4].tnspB, R24, gsb0 ;  /* 0x43e00004c8187df0 */ /* 0x000fe20008001818 */
[----:B------:R-:W3:Y:S01]  /*d270*/  MUFU.EX2 R162, R162 ;  /* 0x000000a200a27308 */ /* 0x000ee20000000800 */
[----:B------:R-:W-:Y:S01]  /*d280*/  R2UR UR6, R14 ;  /* 0x000000000e0672ca */ /* 0x000fe200000e0000 */
[----:B-1----:R-:W-:Y:S01]  /*d290*/  FADD.FTZ R7, R154, R7 ;  /* 0x000000079a077221 */ /* 0x002fe20000010000 */
[----:B------:R-:W-:Y:S01]  /*d2a0*/  R2UR UR7, R15 ;  /* 0x000000000f0772ca */ /* 0x000fe200000e0000 */
[----:B------:R-:W-:Y:S02]  /*d2b0*/  VIADD R14, R8, 0x100 ;  /* 0x00000100080e7836 */ /* 0x000fe40000000000 */
[----:B------:R-:W-:Y:S02]  /*d2c0*/  IMAD.MOV.U32 R15, RZ, RZ, 0x40000040 ;  /* 0x40000040ff0f7424 */ /* 0x000fe400078e00ff */
[----:B------:R-:W1:Y:S01]  /*d2d0*/  MUFU.EX2 R163, R163 ;  /* 0x000000a300a37308 */ /* 0x000e620000000800 */
[C---:B--2---:R-:W-:Y:S01]  /*d2e0*/  F2FP.BF16.F32.PACK_AB R154, R165.reuse, R154 ;  /* 0x0000009aa59a723e */ /* 0x044fe200000010ff */
[----:B------:R-:W-:-:S06]  /*d2f0*/  FADD.FTZ R7, R165, R7 ;  /* 0x00000007a5077221 */ /* 0x000fcc0000010000 */
[----:B------:R-:W2:Y:S01]  /*d300*/  MUFU.EX2 R166, R166 ;  /* 0x000000a600a67308 */ /* 0x000ea20000000800 */
[----:B---3--:R-:W-:-:S07]  /*d310*/  FADD.FTZ R9, R162, R9 ;  /* 0x00000009a2097221 */ /* 0x008fce0000010000 */
[----:B------:R-:W3:Y:S01]  /*d320*/  MUFU.EX2 R167, R167 ;  /* 0x000000a700a77308 */ /* 0x000ee20000000800 */
[C---:B-1----:R-:W-:Y:S01]  /*d330*/  F2FP.BF16.F32.PACK_AB R153, R163.reuse, R162 ;  /* 0x000000a2a399723e */ /* 0x042fe200000010ff */
[----:B------:R-:W-:-:S06]  /*d340*/  FADD.FTZ R9, R163, R9 ;  /* 0x00000009a3097221 */ /* 0x000fcc0000010000 */
[----:B------:R-:W-:Y:S01]  /*d350*/  MUFU.EX2 R169, R169 ;  /* 0x000000a900a97308 */ /* 0x000fe20000000800 */
[----:B--2---:R-:W-:-:S07]  /*d360*/  FADD.FTZ R9, R166, R9 ;  /* 0x00000009a6097221 */ /* 0x004fce0000010000 */
[----:B------:R-:W-:Y:S01]  /*d370*/  MUFU.EX2 R173, R173 ;  /* 0x000000ad00ad7308 */ /* 0x000fe20000000800 */
[C---:B---3--:R-:W-:Y:S01]  /*d380*/  F2FP.BF16.F32.PACK_AB R155, R167.reuse, R166 ;  /* 0x000000a6a79b723e */ /* 0x048fe200000010ff */
[----:B------:R-:W-:-:S06]  /*d390*/  FADD.FTZ R9, R167, R9 ;  /* 0x00000009a7097221 */ /* 0x000fcc0000010000 */
[----:B------:R-:W1:Y:S08]  /*d3a0*/  MUFU.EX2 R170, R170 ;  /* 0x000000aa00aa7308 */ /* 0x000e700000000800 */
[----:B------:R-:W2:Y:S08]  /*d3b0*/  MUFU.EX2 R171, R171 ;  /* 0x000000ab00ab7308 */ /* 0x000eb00000000800 */
[----:B------:R-:W3:Y:S01]  /*d3c0*/  MUFU.EX2 R174, R174 ;  /* 0x000000ae00ae7308 */ /* 0x000ee20000000800 */
[----:B-1----:R-:W-:-:S07]  /*d3d0*/  FADD.FTZ R9, R170, R9 ;  /* 0x00000009aa097221 */ /* 0x002fce0000010000 */
[----:B------:R-:W1:Y:S01]  /*d3e0*/  MUFU.EX2 R175, R175 ;  /* 0x000000af00af7308 */ /* 0x000e620000000800 */
[----:B--2---:R-:W-:-:S07]  /*d3f0*/  FADD.FTZ R9, R171, R9 ;  /* 0x00000009ab097221 */ /* 0x004fce0000010000 */
[----:B------:R-:W-:Y:S01]  /*d400*/  MUFU.EX2 R177, R177 ;  /* 0x000000b100b17308 */ /* 0x000fe20000000800 */
[----:B---3--:R-:W-:-:S07]  /*d410*/  FADD.FTZ R9, R174, R9 ;  /* 0x00000009ae097221 */ /* 0x008fce0000010000 */
[----:B------:R-:W-:Y:S01]  /*d420*/  MUFU.EX2 R181, R181 ;  /* 0x000000b500b57308 */ /* 0x000fe20000000800 */
[----:B-1----:R-:W-:-:S07]  /*d430*/  FADD.FTZ R9, R175, R9 ;  /* 0x00000009af097221 */ /* 0x002fce0000010000 */
        /* <DEDUP_REMOVED lines=11> */
[----:B------:R1:W-:Y:S08]  /*d4f0*/  MUFU.EX2 R10, R12 ;  /* 0x0000000c000a7308 */ /* 0x0003f00000000800 */
[----:B------:R-:W-:Y:S01]  /*d500*/  MUFU.EX2 R194, R194 ;  /* 0x000000c200c27308 */ /* 0x000fe20000000800 */
[----:B-1----:R-:W-:-:S07]  /*d510*/  VIADD R12, R8, 0x280 ;  /* 0x00000280080c7836 */ /* 0x002fce0000000000 */
[----:B------:R-:W-:Y:S08]  /*d520*/  MUFU.EX2 R195, R195 ;  /* 0x000000c300c37308 */ /* 0x000ff00000000800 */
[----:B------:R-:W-:Y:S08]  /*d530*/  MUFU.EX2 R198, R198 ;  /* 0x000000c600c67308 */ /* 0x000ff00000000800 */
[----:B------:R-:W-:Y:S01]  /*d540*/  MUFU.EX2 R199, R199 ;  /* 0x000000c700c77308 */ /* 0x000fe20000000800 */
[----:B------:R-:W-:-:S02]  /*d550*/  WARPGROUP.DEPBAR.LE gsb0, 0x0 ;  /* 0x00008000000079c5 */ /* 0x000fc40000010000 */
[----:B------:R-:W-:-:S06]  /*d560*/  WARPGROUP.ARRIVE ;  /* 0x00000000000079c5 */ /* 0x000fcc0000000000 */
[----:B------:R-:W-:Y:S01]  /*d570*/  HGMMA.64x256x16.F32.BF16 R24, R152, gdesc[UR4].tnspB, R24, gsb0 ;  /* 0x43e0000498187df0 */ /* 0x000fe20008001818 */
[----:B------:R-:W-:Y:S01]  /*d580*/  R2UR UR6, R14 ;  /* 0x000000000e0672ca */ /* 0x000fe200000e0000 */
[----:B------:R-:W-:Y:S01]  /*d590*/  VIADD R14, R8, 0x180 ;  /* 0x00000180080e7836 */ /* 0x000fe20000000000 */
[----:B------:R-:W-:Y:S01]  /*d5a0*/  R2UR UR7, R15 ;  /* 0x000000000f0772ca */ /* 0x000fe200000e0000 */
[----:B------:R-:W-:Y:S01]  /*d5b0*/  IMAD.MOV.U32 R15, RZ, RZ, 0x40000040 ;  /* 0x40000040ff0f7424 */ /* 0x000fe200078e00ff */
[----:B------:R-:W-:Y:S02]  /*d5c0*/  WARPGROUP.DEPBAR.LE gsb0, 0x0 ;  /* 0x00008000000079c5 */ /* 0x000fe40000010000 */
[----:B------:R-:W1:Y:S01]  /*d5d0*/  MUFU.EX2 R152, R168 ;  /* 0x000000a800987308 */ /* 0x000e620000000800 */
[----:B------:R-:W-:Y:S02]  /*d5e0*/  F2FP.BF16.F32.PACK_AB R153, R171, R170 ;  /* 0x000000aaab99723e */ /* 0x000fe400000010ff */
[----:B------:R-:W-:-:S05]  /*d5f0*/  F2FP.BF16.F32.PACK_AB R155, R175, R174 ;  /* 0x000000aeaf9b723e */ /* 0x000fca00000010ff */
[----:B------:R-:W2:Y:S01]  /*d600*/  MUFU.EX2 R154, R172 ;  /* 0x000000ac009a7308 */ /* 0x000ea20000000800 */
[----:B-1----:R-:W-:Y:S01]  /*d610*/  FADD.FTZ R7, R152, R7 ;  /* 0x0000000798077221 */ /* 0x002fe20000010000 */
[----:B------:R-:W-:-:S03]  /*d620*/  F2FP.BF16.F32.PACK_AB R152, R169, R152 ;  /* 0x00000098a998723e */ /* 0x000fc600000010ff */
[----:B------:R-:W-:-:S04]  /*d630*/  FADD.FTZ R7, R169, R7 ;  /* 0x00000007a9077221 */ /* 0x000fc80000010000 */
[----:B--2---:R-:W-:Y:S01]  /*d640*/  FADD.FTZ R7, R154, R7 ;  /* 0x000000079a077221 */ /* 0x004fe20000010000 */
[----:B------:R-:W-:-:S03]  /*d650*/  F2FP.BF16.F32.PACK_AB R154, R173, R154 ;  /* 0x0000009aad9a723e */ /* 0x000fc600000010ff */
[----:B------:R-:W-:Y:S01]  /*d660*/  FADD.FTZ R7, R173, R7 ;  /* 0x00000007ad077221 */ /* 0x000fe20000010000 */
        /* <DEDUP_REMOVED lines=8> */
[----:B------:R-:W-:Y:S01]  /*d6f0*/  F2FP.BF16.F32.PACK_AB R153, R179, R178 ;  /* 0x000000b2b399723e */ /* 0x000fe200000010ff */
[----:B------:R-:W-:Y:S01]  /*d700*/  FADD.FTZ R178, R178, R9 ;  /* 0x00000009b2b27221 */ /* 0x000fe20000010000 */
[----:B------:R-:W-:-:S03]  /*d710*/  F2FP.BF16.F32.PACK_AB R155, R183, R182 ;  /* 0x000000b6b79b723e */ /* 0x000fc600000010ff */
[----:B------:R-:W-:Y:S02]  /*d720*/  FADD.FTZ R179, R179, R178 ;  /* 0x000000b2b3b37221 */ /* 0x000fe40000010000 */
[----:B------:R-:W2:Y:S02]  /*d730*/  MUFU.EX2 R154, R180 ;  /* 0x000000b4009a7308 */ /* 0x000ea40000000800 */
[----:B------:R-:W-:-:S04]  /*d740*/  FADD.FTZ R182, R182, R179 ;  /* 0x000000b3b6b67221 */ /* 0x000fc80000010000 */
[----:B------:R-:W-:Y:S01]  /*d750*/  FADD.FTZ R183, R183, R182 ;  /* 0x000000b6b7b77221 */ /* 0x000fe20000010000 */
        /* <DEDUP_REMOVED lines=8> */
[----:B------:R-:W-:Y:S02]  /*d7e0*/  R2UR UR6, R14 ;  /* 0x000000000e0672ca */ /* 0x000fe400000e0000 */
[----:B------:R-:W-:Y:S01]  /*d7f0*/  R2UR UR7, R15 ;  /* 0x000000000f0772ca */ /* 0x000fe200000e0000 */
        /* <DEDUP_REMOVED lines=35> */
[----:B------:R-:W-:Y:S03]  /*da30*/  HGMMA.64x256x16.F32.BF16 R24, R152, gdesc[UR4].tnspB, R24, gsb0 ;  /* 0x43e0000498187df0 */ /* 0x000fe60008001818 */
[----:B------:R-:W-:Y:S02]  /*da40*/  WARPGROUP.DEPBAR.LE gsb0, 0x0 ;  /* 0x00008000000079c5 */ /* 0x000fe40000010000 */
[----:B------:R-:W-:Y:S05]  /*da50*/  @!P0 BRA `(.L_x_1508) ;  /* 0x0000000000048947 */ /* 0x000fea0003800000 */
[----:B------:R-:W-:Y:S01]  /*da60*/  BPT.TRAP 0x1 ;  /* 0x000000040000795c */ /* 0x000fe20000300000 */
.L_x_1508:
[----:B------:R-:W-:Y:S02]  /*da70*/  VIADD R3, R3, 0x32460 ;  /* 0x0003246003037836 */ /* 0x000fe40000000000 */
[----:B------:R-:W-:Y:S02]  /*da80*/  IMAD.MOV.U32 R9, RZ, RZ, R11 ;  /* 0x000000ffff097224 */ /* 0x000fe400078e000b */
[----:B------:R-:W-:Y:S01]  /*da90*/  IMAD.MOV.U32 R10, RZ, RZ, R6 ;  /* 0x000000ffff0a7224 */ /* 0x000fe200078e0006 */
[----:B------:R-:W-:-:S04]  /*daa0*/  PRMT R3, R197, 0x654, R3 ;  /* 0x00000654c5037816 */ /* 0x000fc80000000003 */
[----:B------:R1:W-:Y:S01]  /*dab0*/  SYNCS.ARRIVE.TRANS64.RED.A1T0 RZ, [R3+URZ], RZ ;  /* 0x000000ff03ff79a7 */ /* 0x0003e2000810043f */
[----:B------:R-:W-:Y:S05]  /*dac0*/  @P1 BRA `(.L_x_1509) ;  /* 0xffffffd800201947 */ /* 0x000fea000383ffff */
.L_x_1498:
[----:B------:R-:W2:Y:S01]  /*dad0*/  LDL.LU R187, [R1+0x68] ;  /* 0x0000680001bb7983 */ /* 0x000ea20000300800 */
[----:B------:R-:W-:Y:S05]  /*dae0*/  WARPSYNC.ALL ;  /* 0x0000000000007948 */ /* 0x000fea0003800000 */
[----:B------:R-:W3:Y:S01]  /*daf0*/  SHFL.BFLY PT, R9, R8, 0x2, 0x1f ;  /* 0x0c401f0008097f89 */ /* 0x000ee200000e0000 */
[----:B------:R-:W-:Y:S01]  /*db00*/  VIADD R205, R205, 0x1 ;  /* 0x00000001cdcd7836 */ /* 0x000fe20000000000 */
[----:B------:R0:W-:Y:S08]  /*db10*/  BAR.ARV R0, 0x100 ;  /* 0x000400000000751d */ /* 0x0001f00000002000 */
[----:B------:R-:W-:Y:S06]  /*db20*/  BAR.ARV 0x8, 0x180 ;  /* 0x0206000000007b1d */ /* 0x000fec0000002000 */
[----:B------:R-:W-:Y:S01]  /*db30*/  ISETP.NE.AND P0, PT, R205, 0x2, PT ;  /* 0x00000002cd00780c */ /* 0x000fe20003f05270 */
[----:B0-----:R-:W-:Y:S01]  /*db40*/  IMAD.MOV.U32 R0, RZ, RZ, -0x800000 ;  /* 0xff800000ff007424 */ /* 0x001fe200078e00ff */
[----:B------:R-:W1:Y:S01]  /*db50*/  SHFL.BFLY PT, R4, R7, 0x2, 0x1f ;  /* 0x0c401f0007047f89 */ /* 0x000e6200000e0000 */
[----:B------:R-:W-:-:S02]  /*db60*/  PLOP3.LUT P1, PT, PT, PT, PT, 0x8, 0x0 ;  /* 0x000000000000781c */ /* 0x000fc40003f2e170 */
[----:B------:R-:W-:Y:S01]  /*db70*/  SEL R13, RZ, 0x1, P0 ;  /* 0x00000001ff0d7807 */ /* 0x000fe20000000000 */
[----:B---3--:R-:W-:Y:S01]  /*db80*/  FADD.FTZ R9, R9, R8 ;  /* 0x0000000809097221 */ /* 0x008fe20000010000 */
[----:B------:R-:W-:Y:S02]  /*db90*/  SEL R205, R205, RZ, P0 ;  /* 0x000000ffcdcd7207 */ /* 0x000fe40000000000 */
[----:B------:R-:W-:Y:S02]  /*dba0*/  LOP3.LUT R216, R216, R13, RZ, 0x3c, !PT ;  /* 0x0000000dd8d87212 */ /* 0x000fe400078e3cff */
[----:B------:R-:W0:Y:S01]  /*dbb0*/  SHFL.BFLY PT, R10, R9, 0x1, 0x1f ;  /* 0x0c201f00090a7f89 */ /* 0x000e2200000e0000 */
[----:B-1----:R-:W-:-:S05]  /*dbc0*/  FADD.FTZ R3, R4, R7 ;  /* 0x0000000704037221 */ /* 0x002fca0000010000 */
[----:B------:R-:W1:Y:S01]  /*dbd0*/  SHFL.BFLY PT, R4, R3, 0x1, 0x1f ;  /* 0x0c201f0003047f89 */ /* 0x000e6200000e0000 */
[----:B0-----:R-:W-:-:S05]  /*dbe0*/  FADD.FTZ R8, R9, R10 ;  /* 0x0000000a09087221 */ /* 0x001fca0000010000 */
[----:B------:R-:W-:-:S13]  /*dbf0*/  FSETP.NE.FTZ.AND P3, PT, R8, RZ, PT ;  /* 0x000000ff0800720b */ /* 0x000fda0003f75000 */
[----:B------:R-:W-:Y:S01]  /*dc00*/  @P3 FMUL.FTZ R19, R5, 0.69314718246459960938 ;  /* 0x3f31721805133820 */ /* 0x000fe20000410000 */
[----:B-1----:R-:W-:Y:S01]  /*dc10*/  FADD.FTZ R7, R3, R4 ;  /* 0x0000000403077221 */ /* 0x002fe20000010000 */
[----:B------:R-:W-:Y:S02]  /*dc20*/  IMAD.MOV.U32 R3, RZ, RZ, RZ ;  /* 0x000000ffff037224 */ /* 0x000fe400078e00ff */
[----:B------:R-:W-:Y:S02]  /*dc30*/  IMAD.MOV.U32 R4, RZ, RZ, RZ ;  /* 0x000000ffff047224 */ /* 0x000fe400078e00ff */
[----:B------:R-:W-:Y:S02]  /*dc40*/  FSETP.NE.FTZ.AND P2, PT, R7, RZ, PT ;  /* 0x000000ff0700720b */ /* 0x000fe40003f55000 */
[----:B------:R-:W0:Y:S08]  /*dc50*/  @P3 MUFU.RCP R3, R8 ;  /* 0x0000000800033308 */ /* 0x000e300000001000 */
[----:B------:R-:W1:Y:S03]  /*dc60*/  @P3 MUFU.LG2 R8, R8 ;  /* 0x0000000800083308 */ /* 0x000e660000000c00 */
[----:B------:R-:W-:-:S05]  /*dc70*/  @P2 FMUL.FTZ R20, R5, 0.69314718246459960938 ;  /* 0x3f31721805142820 */ /* 0x000fca0000410000 */
        /* <DEDUP_REMOVED lines=8> */
[----:B------:R-:W0:Y:S01]  /*dd00*/  @P2 MUFU.RCP R4, R7 ;  /* 0x0000000700042308 */ /* 0x000e220000001000 */
        /* <DEDUP_REMOVED lines=8> */
[----:B---3--:R-:W-:Y:S01]  /*dd90*/  @P2 FMUL.FTZ R9, R9, 0.69314718246459960938 ;  /* 0x3f31721809092820 */ /* 0x008fe20000410000 */
[-C--:B------:R-:W-:Y:S01]  /*dda0*/  FMUL.FTZ R27, R55, R3.reuse ;  /* 0x00000003371b7220 */ /* 0x080fe20000410000 */
[-C--:B------:R-:W-:Y:S01]  /*ddb0*/  FMUL.FTZ R58, R58, R3.reuse ;  /* 0x000000033a3a7220 */ /* 0x080fe20000410000 */
[-C--:B------:R-:W-:Y:S01]  /*ddc0*/  FMUL.FTZ R62, R62, R3.reuse ;  /* 0x000000033e3e7220 */ /* 0x080fe20000410000 */
[-C--:B------:R-:W-:Y:S01]  /*ddd0*/  FMUL.FTZ R31, R63, R3.reuse ;  /* 0x000000033f1f7220 */ /* 0x080fe20000410000 */
[-C--:B------:R-:W-:Y:S01]  /*dde0*/  FMUL.FTZ R66, R66, R3.reuse ;  /* 0x0000000342427220 */ /* 0x080fe20000410000 */
[-C--:B------:R-:W-:Y:S01]  /*ddf0*/  FMUL.FTZ R67, R67, R3.reuse ;  /* 0x0000000343437220 */ /* 0x080fe20000410000 */
[----:B------:R-:W-:Y:S01]  /*de00*/  FMUL.FTZ R70, R70, R3 ;  /* 0x0000000346467220 */ /* 0x000fe20000410000 */
[-C--:B0-----:R-:W-:Y:S01]  /*de10*/  FMUL.FTZ R169, R24, R4.reuse ;  /* 0x0000000418a97220 */ /* 0x081fe20000410000 */
        /* <DEDUP_REMOVED lines=109> */
[----:B--2---:R-:W-:-:S05]  /*e4f0*/  VIADD R187, R187, 0x1 ;  /* 0x00000001bbbb7836 */ /* 0x004fca0000000000 */
[----:B------:R0:W-:Y:S02]  /*e500*/  STL [R1+0x68], R187 ;  /* 0x000068bb01007387 */ /* 0x0001e40000100800 */
.L_x_1454:
[----:B------:R-:W-:Y:S05]  /*e510*/  WARPSYNC.ALL ;  /* 0x0000000000007948 */ /* 0x000fea0003800000 */
[----:B------:R-:W1:Y:S01]  /*e520*/  S2R R6, SR_CgaCtaId ;  /* 0x0000000000067919 */ /* 0x000e620000008800 */
[----:B------:R-:W-:Y:S01]  /*e530*/  MOV R19, 0x400 ;  /* 0x0000040000137802 */ /* 0x000fe20000000f00 */
[----:B------:R-:W-:Y:S01]  /*e540*/  BSSY B0, `(.L_x_1510) ;  /* 0x00002f7000007945 */ /* 0x000fe20003800000 */
[----:B------:R-:W-:Y:S02]  /*e550*/  BAR.SYNC.DEFER_BLOCKING 0x5, 0x180 ;  /* 0x0146000000007b1d */ /* 0x000fe40000010000 */
[----:B-1----:R-:W-:-:S05]  /*e560*/  LEA R19, R6, R19, 0x18 ;  /* 0x0000001306137211 */ /* 0x002fca00078ec0ff */
[----:B------:R1:W0:Y:S01]  /*e570*/  LDS.128 R32, [R19+0x324d0] ;  /* 0x0324d00013207984 */ /* 0x0002220000000c00 */
[----:B------:R-:W-:Y:S06]  /*e580*/  BAR.ARV 0x4, 0x180 ;  /* 0x0106000000007b1d */ /* 0x000fec0000002000 */
[----:B------:R-:W-:Y:S05]  /*e590*/  @P1 BRA `(.L_x_1511) ;  /* 0x00000020001c1947 */ /* 0x000fea0003800000 */
[----:B------:R-:W2:Y:S04]  /*e5a0*/  LDL R8, [R1+0x84] ;  /* 0x0000840001087983 */ /* 0x000ea80000100800 */
[----:B------:R-:W4:Y:S01]  /*e5b0*/  LDL R51, [R1+0x5c] ;  /* 0x00005c0001337983 */ /* 0x000f220000100800 */
[----:B------:R-:W3:Y:S01]  /*e5c0*/  S2R R6, SR_SWINHI ;  /* 0x0000000000067919 */ /* 0x000ee20000002f00 */
[----:B------:R-:W-:Y:S05]  /*e5d0*/  WARPSYNC.ALL ;  /* 0x0000000000007948 */ /* 0x000fea0003800000 */
[----:B------:R-:W-:Y:S01]  /*e5e0*/  F2FP.BF16.F32.PACK_AB R11, R14, R30 ;  /* 0x0000001e0e0b723e */ /* 0x000fe200000010ff */
[----:B------:R-:W-:Y:S01]  /*e5f0*/  ULDC.64 UR4, c[0x0][0xd00] ;  /* 0x0003400000047ab9 */ /* 0x000fe20000000a00 */
[----:B------:R-:W-:Y:S01]  /*e600*/  F2FP.BF16.F32.PACK_AB R13, R13, R42 ;  /* 0x0000002a0d0d723e */ /* 0x000fe200000010ff */
[----:B------:R-:W4:Y:S01]  /*e610*/  LDL R55, [R1+0x80] ;  /* 0x0000800001377983 */ /* 0x000f220000100800 */
[----:B------:R-:W-:Y:S01]  /*e620*/  F2FP.BF16.F32.PACK_AB R15, R15, R46 ;  /* 0x0000002e0f0f723e */ /* 0x000fe200000010ff */
[----:B0-----:R-:W0:Y:S02]  /*e630*/  LDC R32, c[0x0][0xce8] ;  /* 0x00033a00ff207b82 */ /* 0x001e240000000800 */
[----:B------:R-:W4:Y:S01]  /*e640*/  LDL R90, [R1+0x6c] ;  /* 0x00006c00015a7983 */ /* 0x000f220000100800 */
[----:B------:R-:W-:-:S02]  /*e650*/  MOV R20, R19 ;  /* 0x0000001300147202 */ /* 0x000fc40000000f00 */
[----:B---3--:R-:W-:Y:S02]  /*e660*/  MOV R21, R6 ;  /* 0x0000000600157202 */ /* 0x008fe40000000f00 */
[----:B------:R-:W-:Y:S02]  /*e670*/  F2FP.BF16.F32.PACK_AB R14, R156, R174 ;  /* 0x000000ae9c0e723e */ /* 0x000fe400000010ff */
[----:B------:R-:W-:Y:S02]  /*e680*/  F2FP.BF16.F32.PACK_AB R25, R25, R50 ;  /* 0x000000321919723e */ /* 0x000fe400000010ff */
[----:B------:R-:W-:Y:S02]  /*e690*/  F2FP.BF16.F32.PACK_AB R27, R27, R54 ;  /* 0x000000361b1b723e */ /* 0x000fe400000010ff */
[----:B-----5:R-:W-:Y:S02]  /*e6a0*/  F2FP.BF16.F32.PACK_AB R28, R159, R177 ;  /* 0x000000b19f1c723e */ /* 0x020fe400000010ff */
[----:B------:R-:W-:-:S02]  /*e6b0*/  F2FP.BF16.F32.PACK_AB R29, R29, R58 ;  /* 0x0000003a1d1d723e */ /* 0x000fc400000010ff */
[----:B------:R-:W-:Y:S02]  /*e6c0*/  F2FP.BF16.F32.PACK_AB R30, R160, R178 ;  /* 0x000000b2a01e723e */ /* 0x000fe400000010ff */
[----:B------:R-:W-:Y:S02]  /*e6d0*/  F2FP.BF16.F32.PACK_AB R31, R31, R62 ;  /* 0x0000003e1f1f723e */ /* 0x000fe400000010ff */
[----:B------:R-:W-:Y:S02]  /*e6e0*/  F2FP.BF16.F32.PACK_AB R42, R168, R186 ;  /* 0x000000baa82a723e */ /* 0x000fe400000010ff */
[----:B------:R-:W-:Y:S02]  /*e6f0*/  F2FP.BF16.F32.PACK_AB R43, R95, R94 ;  /* 0x0000005e5f2b723e */ /* 0x000fe400000010ff */
[----:B------:R-:W-:Y:S02]  /*e700*/  F2FP.BF16.F32.PACK_AB R46, R101, R100 ;  /* 0x00000064652e723e */ /* 0x000fe400000010ff */
[----:B------:R-:W-:Y:S01]  /*e710*/  F2FP.BF16.F32.PACK_AB R47, R103, R102 ;  /* 0x00000066672f723e */ /* 0x000fe200000010ff */
[----:B------:R-:W-:Y:S01]  /*e720*/  BAR.SYNC.DEFER_BLOCKING 0x1, 0x100 ;  /* 0x0044000000007b1d */ /* 0x000fe20000010000 */
[----:B--2---:R-:W-:-:S03]  /*e730*/  IMAD.WIDE R40, R8, 0x2, R20 ;  /* 0x0000000208287825 */ /* 0x004fc600078e0214 */
[----:B------:R-:W-:-:S04]  /*e740*/  IADD3 R52, P3, R40, 0x60, RZ ;  /* 0x0000006028347810 */ /* 0x000fc80007f7e0ff */
[----:B------:R-:W-:Y:S02]  /*e750*/  LOP3.LUT R53, R52, 0x380, RZ, 0xc0, !PT ;  /* 0x0000038034357812 */ /* 0x000fe400078ec0ff */
[C---:B----4-:R-:W-:Y:S02]  /*e760*/  IADD3 R45, P1, R40.reuse, 0x20, RZ ;  /* 0x00000020282d7810 */ /* 0x050fe40007f3e0ff */
[----:B------:R-:W-:Y:S02]  /*e770*/  IADD3 R48, P2, R40, 0x40, RZ ;  /* 0x0000004028307810 */ /* 0x000fe40007f5e0ff */
[----:B------:R-:W-:Y:S02]  /*e780*/  SHF.R.U64 R53, R53, 0x3, RZ ;  /* 0x0000000335357819 */ /* 0x000fe400000012ff */
[----:B------:R-:W-:Y:S02]  /*e790*/  LOP3.LUT R44, R45, 0x380, RZ, 0xc0, !PT ;  /* 0x000003802d2c7812 */ /* 0x000fe400078ec0ff */
[----:B------:R-:W-:-:S02]  /*e7a0*/  LOP3.LUT R49, R48, 0x380, RZ, 0xc0, !PT ;  /* 0x0000038030317812 */ /* 0x000fc400078ec0ff */
[----:B------:R-:W-:Y:S01]  /*e7b0*/  LOP3.LUT R52, R53, R52, RZ, 0x3c, !PT ;  /* 0x0000003435347212 */ /* 0x000fe200078e3cff */
[--C-:B------:R-:W-:Y:S01]  /*e7c0*/  IMAD.X R53, RZ, RZ, R41.reuse, P3 ;  /* 0x000000ffff357224 */ /* 0x100fe200018e0629 */
[----:B------:R-:W-:Y:S02]  /*e7d0*/  IADD3 R76, P3, R40, 0x8020, RZ ;  /* 0x00008020284c7810 */ /* 0x000fe40007f7e0ff */
[----:B------:R-:W-:Y:S02]  /*e7e0*/  SHF.R.U64 R44, R44, 0x3, RZ ;  /* 0x000000032c2c7819 */ /* 0x000fe400000012ff */
[----:B------:R-:W-:Y:S02]  /*e7f0*/  SHF.R.U64 R49, R49, 0x3, RZ ;  /* 0x0000000331317819 */ /* 0x000fe400000012ff */
[----:B------:R-:W-:Y:S02]  /*e800*/  LOP3.LUT R77, R76, 0x380, RZ, 0xc0, !PT ;  /* 0x000003804c4d7812 */ /* 0x000fe400078ec0ff */
[----:B------:R-:W-:Y:S01]  /*e810*/  LOP3.LUT R44, R44, R45, RZ, 0x3c, !PT ;  /* 0x0000002d2c2c7212 */ /* 0x000fe200078e3cff */
[--C-:B------:R-:W-:Y:S01]  /*e820*/  IMAD.X R45, RZ, RZ, R41.reuse, P1 ;  /* 0x000000ffff2d7224 */ /* 0x100fe200008e0629 */
[----:B------:R-:W-:Y:S01]  /*e830*/  LOP3.LUT R48, R49, R48, RZ, 0x3c, !PT ;  /* 0x0000003031307212 */ /* 0x000fe200078e3cff */
[----:B------:R-:W-:Y:S01]  /*e840*/  IMAD.X R49, RZ, RZ, R41, P2 ;  /* 0x000000ffff317224 */ /* 0x000fe200010e0629 */
[----:B------:R-:W-:-:S02]  /*e850*/  IADD3 R56, P4, R40, 0x4000, RZ ;  /* 0x0000400028387810 */ /* 0x000fc40007f9e0ff */
[C---:B------:R-:W-:Y:S02]  /*e860*/  IADD3 R60, P5, R40.reuse, 0x4020, RZ ;  /* 0x00004020283c7810 */ /* 0x040fe40007fbe0ff */
        /* <DEDUP_REMOVED lines=11> */
[----:B------:R-:W-:-:S02]  /*e920*/  LOP3.LUT R8, R40, 0x380, RZ, 0xc0, !PT ;  /* 0x0000038028087812 */ /* 0x000fc400078ec0ff */
[----:B------:R-:W-:Y:S02]  /*e930*/  IADD3 R6, P3, R40, 0xc060, RZ ;  /* 0x0000c06028067810 */ /* 0x000fe40007f7e0ff */
[----:B------:R-:W-:Y:S02]  /*e940*/  SHF.R.U64 R57, R57, 0x3, RZ ;  /* 0x0000000339397819 */ /* 0x000fe400000012ff */
[----:B------:R-:W-:Y:S02]  /*e950*/  SHF.R.U64 R61, R61, 0x3, RZ ;  /* 0x000000033d3d7819 */ /* 0x000fe400000012ff */
[----:B------:R-:W-:Y:S02]  /*e960*/  SHF.R.U64 R65, R65, 0x3, RZ ;  /* 0x0000000341417819 */ /* 0x000fe400000012ff */
[----:B------:R-:W-:Y:S02]  /*e970*/  SHF.R.U64 R69, R69, 0x3, RZ ;  /* 0x0000000345457819 */ /* 0x000fe400000012ff */
[----:B------:R-:W-:-:S02]  /*e980*/  SHF.R.U64 R73, R73, 0x3, RZ ;  /* 0x0000000349497819 */ /* 0x000fc400000012ff */
[----:B------:R-:W-:Y:S02]  /*e990*/  SHF.R.U64 R8, R8, 0x3, RZ ;  /* 0x0000000308087819 */ /* 0x000fe400000012ff */
[----:B------:R-:W-:Y:S02]  /*e9a0*/  LOP3.LUT R9, R6, 0x380, RZ, 0xc0, !PT ;  /* 0x0000038006097812 */ /* 0x000fe400078ec0ff */
        /* <DEDUP_REMOVED lines=9> */
[----:B------:R-:W-:Y:S02]  /*ea40*/  IADD3.X R69, RZ, R41, RZ, P1, !PT ;  /* 0x00000029ff457210 */ /* 0x000fe40000ffe4ff */
[C---:B------:R-:W-:Y:S02]  /*ea50*/  IADD3 R80, P4, R40.reuse, 0x8040, RZ ;  /* 0x0000804028507810 */ /* 0x040fe40007f9e0ff */
[C---:B------:R-:W-:Y:S02]  /*ea60*/  IADD3 R84, P5, R40.reuse, 0x8060, RZ ;  /* 0x0000806028547810 */ /* 0x040fe40007fbe0ff */
[C---:B------:R-:W-:Y:S02]  /*ea70*/  IADD3 R88, P0, R40.reuse, 0xc000, RZ ;  /* 0x0000c00028587810 */ /* 0x040fe40007f1e0ff */
[----:B------:R-:W-:-:S02]  /*ea80*/  IADD3 R92, P1, R40, 0xc020, RZ ;  /* 0x0000c020285c7810 */ /* 0x000fc40007f3e0ff */
[----:B------:R-:W-:Y:S02]  /*ea90*/  IADD3 R36, P2, R40, 0xc040, RZ ;  /* 0x0000c04028247810 */ /* 0x000fe40007f5e0ff */
[----:B------:R-:W-:Y:S02]  /*eaa0*/  LOP3.LUT R8, R8, R40, RZ, 0x3c, !PT ;  /* 0x0000002808087212 */ /* 0x000fe400078e3cff */
[----:B------:R-:W-:Y:S01]  /*eab0*/  SHF.R.U64 R40, R9, 0x3, RZ ;  /* 0x0000000309287819 */ /* 0x000fe200000012ff */
[----:B------:R-:W-:-:S03]  /*eac0*/  IMAD.MOV.U32 R9, RZ, RZ, R41 ;  /* 0x000000ffff097224 */ /* 0x000fc600078e0029 */
[----:B------:R-:W-:Y:S02]  /*ead0*/  LOP3.LUT R40, R40, R6, RZ, 0x3c, !PT ;  /* 0x0000000628287212 */ /* 0x000fe400078e3cff */
[----:B------:R-:W-:Y:S02]  /*eae0*/  MOV R6, R8 ;  /* 0x0000000800067202 */ /* 0x000fe40000000f00 */
[----:B------:R-:W-:Y:S02]  /*eaf0*/  F2FP.BF16.F32.PACK_AB R9, R10, R26 ;  /* 0x0000001a0a09723e */ /* 0x000fe400000010ff */
[----:B------:R-:W-:Y:S02]  /*eb00*/  LOP3.LUT R81, R80, 0x380, RZ, 0xc0, !PT ;  /* 0x0000038050517812 */ /* 0x000fe400078ec0ff */
[----:B------:R-:W-:Y:S02]  /*eb10*/  LOP3.LUT R85, R84, 0x380, RZ, 0xc0, !PT ;  /* 0x0000038054557812 */ /* 0x000fe400078ec0ff */
[----:B------:R-:W-:-:S02]  /*eb20*/  LOP3.LUT R89, R88, 0x380, RZ, 0xc0, !PT ;  /* 0x0000038058597812 */ /* 0x000fc400078ec0ff */
[----:B------:R-:W-:Y:S02]  /*eb30*/  LOP3.LUT R93, R92, 0x380, RZ, 0xc0, !PT ;  /* 0x000003805c5d7812 */ /* 0x000fe400078ec0ff */
[----:B------:R-:W-:Y:S02]  /*eb40*/  LOP3.LUT R37, R36, 0x380, RZ, 0xc0, !PT ;  /* 0x0000038024257812 */ /* 0x000fe400078ec0ff */
[----:B------:R-:W-:Y:S02]  /*eb50*/  F2FP.BF16.F32.PACK_AB R8, R24, R169 ;  /* 0x000000a91808723e */ /* 0x000fe400000010ff */
[----:B------:R-:W-:Y:S02]  /*eb60*/  F2FP.BF16.F32.PACK_AB R10, R152, R170 ;  /* 0x000000aa980a723e */ /* 0x000fe400000010ff */
[----:B------:R-:W-:Y:S02]  /*eb70*/  SHF.R.U64 R81, R81, 0x3, RZ ;  /* 0x0000000351517819 */ /* 0x000fe400000012ff */
[----:B------:R-:W-:Y:S01]  /*eb80*/  SHF.R.U64 R85, R85, 0x3, RZ ;  /* 0x0000000355557819 */ /* 0x000fe200000012ff */
[----:B------:R2:W-:Y:S01]  /*eb90*/  STSM.16.M88.4 [R6], R8 ;  /* 0x0000000806007844 */ /* 0x0005e20000000200 */
[----:B------:R-:W-:-:S02]  /*eba0*/  SHF.R.U64 R89, R89, 0x3, RZ ;  /* 0x0000000359597819 */ /* 0x000fc400000012ff */
[----:B------:R-:W-:Y:S02]  /*ebb0*/  SHF.R.U64 R93, R93, 0x3, RZ ;  /* 0x000000035d5d7819 */ /* 0x000fe400000012ff */
[----:B------:R-:W-:Y:S02]  /*ebc0*/  SHF.R.U64 R37, R37, 0x3, RZ ;  /* 0x0000000325257819 */ /* 0x000fe400000012ff */
[----:B------:R-:W-:Y:S02]  /*ebd0*/  MOV R44, R44 ;  /* 0x0000002c002c7202 */ /* 0x000fe40000000f00 */
[----:B------:R-:W-:Y:S02]  /*ebe0*/  MOV R48, R48 ;  /* 0x0000003000307202 */ /* 0x000fe40000000f00 */
[----:B------:R-:W-:Y:S01]  /*ebf0*/  LOP3.LUT R80, R81, R80, RZ, 0x3c, !PT ;  /* 0x0000005051507212 */ /* 0x000fe200078e3cff */
[----:B------:R-:W-:Y:S01]  /*ec00*/  IMAD.X R81, RZ, RZ, R41, P4 ;  /* 0x000000ffff517224 */ /* 0x000fe200020e0629 */
[----:B------:R-:W-:-:S02]  /*ec10*/  LOP3.LUT R84, R85, R84, RZ, 0x3c, !PT ;  /* 0x0000005455547212 */ /* 0x000fc400078e3cff */
[----:B--2---:R-:W-:Y:S02]  /*ec20*/  F2FP.BF16.F32.PACK_AB R8, R153, R171 ;  /* 0x000000ab9908723e */ /* 0x004fe400000010ff */
[----:B------:R-:W-:Y:S02]  /*ec30*/  F2FP.BF16.F32.PACK_AB R9, R12, R5 ;  /* 0x000000050c09723e */ /* 0x000fe400000010ff */
[----:B------:R-:W-:Y:S02]  /*ec40*/  F2FP.BF16.F32.PACK_AB R10, R154, R172 ;  /* 0x000000ac9a0a723e */ /* 0x000fe400000010ff */
[----:B------:R-:W-:Y:S02]  /*ec50*/  F2FP.BF16.F32.PACK_AB R11, R39, R38 ;  /* 0x00000026270b723e */ /* 0x000fe400000010ff */
[----:B------:R-:W-:Y:S01]  /*ec60*/  F2FP.BF16.F32.PACK_AB R12, R155, R173 ;  /* 0x000000ad9b0c723e */ /* 0x000fe200000010ff */
[--C-:B------:R-:W-:Y:S01]  /*ec70*/  IMAD.X R85, RZ, RZ, R41.reuse, P5 ;  /* 0x000000ffff557224 */ /* 0x100fe200028e0629 */
[----:B------:R-:W-:Y:S01]  /*ec80*/  LOP3.LUT R88, R89, R88, RZ, 0x3c, !PT ;  /* 0x0000005859587212 */ /* 0x000fe200078e3cff */
[--C-:B------:R-:W-:Y:S01]  /*ec90*/  IMAD.X R89, RZ, RZ, R41.reuse, P0 ;  /* 0x000000ffff597224 */ /* 0x100fe200000e0629 */
[----:B------:R-:W-:Y:S01]  /*eca0*/  LOP3.LUT R92, R93, R92, RZ, 0x3c, !PT ;  /* 0x0000005c5d5c7212 */ /* 0x000fe200078e3cff */
[--C-:B------:R-:W-:Y:S01]  /*ecb0*/  IMAD.X R93, RZ, RZ, R41.reuse, P1 ;  /* 0x000000ffff5d7224 */ /* 0x100fe200008e0629 */
[----:B------:R-:W-:Y:S01]  /*ecc0*/  LOP3.LUT R36, R37, R36, RZ, 0x3c, !PT ;  /* 0x0000002425247212 */ /* 0x000fe200078e3cff */
[--C-:B------:R-:W-:Y:S01]  /*ecd0*/  IMAD.X R37, RZ, RZ, R41.reuse, P2 ;  /* 0x000000ffff257224 */ /* 0x100fe200010e0629 */
[----:B------:R-:W-:Y:S01]  /*ece0*/  MOV R52, R52 ;  /* 0x0000003400347202 */ /* 0x000fe20000000f00 */
[----:B------:R-:W-:Y:S01]  /*ecf0*/  IMAD.X R41, RZ, RZ, R41, P3 ;  /* 0x000000ffff297224 */ /* 0x000fe200018e0629 */
[----:B------:R-:W-:Y:S01]  /*ed00*/  F2FP.BF16.F32.PACK_AB R24, R157, R175 ;  /* 0x000000af9d18723e */ /* 0x000fe200000010ff */
[----:B------:R2:W-:Y:S01]  /*ed10*/  STSM.16.M88.4 [R44], R8 ;  /* 0x000000082c007844 */ /* 0x0005e20000000200 */
[----:B------:R-:W-:-:S02]  /*ed20*/  F2FP.BF16.F32.PACK_AB R26, R158, R176 ;  /* 0x000000b09e1a723e */ /* 0x000fc400000010ff */
[----:B------:R-:W-:Y:S01]  /*ed30*/  MOV R56, R56 ;  /* 0x0000003800387202 */ /* 0x000fe20000000f00 */
[----:B------:R3:W-:Y:S01]  /*ed40*/  STSM.16.M88.4 [R48], R12 ;  /* 0x0000000c30007844 */ /* 0x0007e20000000200 */
[----:B------:R-:W-:Y:S02]  /*ed50*/  MOV R60, R60 ;  /* 0x0000003c003c7202 */ /* 0x000fe40000000f00 */
[----:B------:R-:W-:Y:S01]  /*ed60*/  MOV R64, R64 ;  /* 0x0000004000407202 */ /* 0x000fe20000000f00 */
[----:B------:R-:W-:Y:S01]  /*ed70*/  STSM.16.M88.4 [R52], R24 ;  /* 0x0000001834007844 */ /* 0x000fe20000000200 */
[----:B------:R-:W-:Y:S02]  /*ed80*/  MOV R5, R36 ;  /* 0x0000002400057202 */ /* 0x000fe40000000f00 */
[----:B------:R-:W-:Y:S01]  /*ed90*/  MOV R68, R68 ;  /* 0x0000004400447202 */ /* 0x000fe20000000f00 */
[----:B------:R-:W-:Y:S01]  /*eda0*/  STSM.16.M88.4 [R56], R28 ;  /* 0x0000001c38007844 */ /* 0x000fe20000000200 */
[----:B------:R-:W-:-:S02]  /*edb0*/  MOV R6, R40 ;  /* 0x0000002800067202 */ /* 0x000fc40000000f00 */
[----:B--2---:R-:W-:Y:S02]  /*edc0*/  F2FP.BF16.F32.PACK_AB R8, R161, R179 ;  /* 0x000000b3a108723e */ /* 0x004fe400000010ff */
[----:B------:R-:W-:Y:S02]  /*edd0*/  F2FP.BF16.F32.PACK_AB R9, R67, R66 ;  /* 0x000000424309723e */ /* 0x000fe400000010ff */
[----:B------:R-:W-:Y:S02]  /*ede0*/  F2FP.BF16.F32.PACK_AB R10, R162, R180 ;  /* 0x000000b4a20a723e */ /* 0x000fe400000010ff */
[----:B------:R-:W-:Y:S02]  /*edf0*/  F2FP.BF16.F32.PACK_AB R11, R71, R70 ;  /* 0x00000046470b723e */ /* 0x000fe400000010ff */
[----:B---3--:R-:W-:Y:S02]  /*ee00*/  F2FP.BF16.F32.PACK_AB R12, R163, R181 ;  /* 0x000000b5a30c723e */ /* 0x008fe400000010ff */
[----:B------:R-:W-:-:S02]  /*ee10*/  F2FP.BF16.F32.PACK_AB R13, R75, R74 ;  /* 0x0000004a4b0d723e */ /* 0x000fc400000010ff */
[----:B------:R-:W-:Y:S02]  /*ee20*/  F2FP.BF16.F32.PACK_AB R14, R164, R182 ;  /* 0x000000b6a40e723e */ /* 0x000fe400000010ff */
        /* <DEDUP_REMOVED lines=8> */
[----:B------:R-:W-:Y:S01]  /*eeb0*/  F2FP.BF16.F32.PACK_AB R41, R91, R7 ;  /* 0x000000075b29723e */ /* 0x000fe200000010ff */
[----:B------:R3:W-:Y:S01]  /*eec0*/  STSM.16.M88.4 [R64], R12 ;  /* 0x0000000c40007844 */ /* 0x0007e20000000200 */
[----:B------:R-:W-:Y:S02]  /*eed0*/  MOV R76, R76 ;  /* 0x0000004c004c7202 */ /* 0x000fe40000000f00 */
[----:B------:R-:W-:Y:S02]  /*eee0*/  F2FP.BF16.F32.PACK_AB R44, R97, R96 ;  /* 0x00000060612c723e */ /* 0x000fe400000010ff */
[----:B------:R-:W-:Y:S02]  /*eef0*/  F2FP.BF16.F32.PACK_AB R45, R99, R98 ;  /* 0x00000062632d723e */ /* 0x000fe400000010ff */
        /* <DEDUP_REMOVED lines=10> */
[----:B------:R-:W-:Y:S01]  /*efa0*/  F2FP.BF16.F32.PACK_AB R15, R119, R118 ;  /* 0x00000076770f723e */ /* 0x000fe200000010ff */
[----:B------:R-:W-:Y:S04]  /*efb0*/  STSM.16.M88.4 [R72], R40 ;  /* 0x0000002848007844 */ /* 0x000fe80000000200 */
[----:B------:R-:W-:Y:S01]  /*efc0*/  STSM.16.M88.4 [R76], R44 ;  /* 0x0000002c4c007844 */ /* 0x000fe20000000200 */
[----:B------:R-:W-:-:S03]  /*efd0*/  SHF.R.S32.HI R82, RZ, 0x1f, R51 ;  /* 0x0000001fff527819 */ /* 0x000fc60000011433 */
[----:B------:R-:W-:Y:S04]  /*efe0*/  STSM.16.M88.4 [R80], R8 ;  /* 0x0000000850007844 */ /* 0x000fe80000000200 */
[----:B------:R2:W-:Y:S01]  /*eff0*/  STSM.16.M88.4 [R84], R12 ;  /* 0x0000000c54007844 */ /* 0x0005e20000000200 */
[----:B------:R-:W-:Y:S02]  /*f000*/  MOV R88, R88 ;  /* 0x0000005800587202 */ /* 0x000fe40000000f00 */
[----:B------:R-:W-:Y:S02]  /*f010*/  F2FP.BF16.F32.PACK_AB R24, R121, R120 ;  /* 0x000000787918723e */ /* 0x000fe400000010ff */
[----:B------:R-:W-:Y:S02]  /*f020*/  F2FP.BF16.F32.PACK_AB R25, R123, R122 ;  /* 0x0000007a7b19723e */ /* 0x000fe400000010ff */
[----:B------:R-:W-:-:S02]  /*f030*/  F2FP.BF16.F32.PACK_AB R26, R125, R124 ;  /* 0x0000007c7d1a723e */ /* 0x000fc400000010ff */
[----:B------:R-:W-:Y:S02]  /*f040*/  F2FP.BF16.F32.PACK_AB R27, R127, R126 ;  /* 0x0000007e7f1b723e */ /* 0x000fe400000010ff */
[----:B------:R-:W-:Y:S01]  /*f050*/  ISETP.NE.U32.AND P0, PT, RZ, UR4, PT ;  /* 0x00000004ff007c0c */ /* 0x000fe2000bf05070 */
[C---:B--2---:R-:W-:Y:S01]  /*f060*/  IMAD.SHL.U32 R12, R51.reuse, 0x4, RZ ;  /* 0x00000004330c7824 */ /* 0x044fe200078e00ff */
[----:B------:R-:W-:Y:S02]  /*f070*/  SHF.L.U64.HI R7, R51, 0x2, R82 ;  /* 0x0000000233077819 */ /* 0x000fe40000010252 */
[----:B------:R-:W-:Y:S02]  /*f080*/  MOV R92, R92 ;  /* 0x0000005c005c7202 */ /* 0x000fe40000000f00 */
[----:B------:R-:W-:Y:S02]  /*f090*/  IADD3 R14, P1, R12, UR4, RZ ;  /* 0x000000040c0e7c10 */ /* 0x000fe4000ff3e0ff */
        /* <DEDUP_REMOVED lines=11> */
[----:B------:R-:W-:Y:S01]  /*f150*/  F2FP.BF16.F32.PACK_AB R11, R3, R150 ;  /* 0x00000096030b723e */ /* 0x000fe200000010ff */
[----:B------:R-:W-:Y:S01]  /*f160*/  STSM.16.M88.4 [R88], R24 ;  /* 0x0000001858007844 */ /* 0x000fe20000000200 */
[----:B------:R-:W-:-:S02]  /*f170*/  ISETP.NE.AND.EX P0, PT, RZ, UR5, PT, P0 ;  /* 0x00000005ff007c0c */ /* 0x000fc4000bf05300 */
[----:B------:R-:W-:Y:S01]  /*f180*/  IADD3.X R15, R7, UR5, RZ, P1, !PT ;  /* 0x00000005070f7c10 */ /* 0x000fe20008ffe4ff */
[----:B------:R-:W-:Y:S01]  /*f190*/  ULDC.64 UR4, c[0x0][0xd08] ;  /* 0x0003420000047ab9 */ /* 0x000fe20000000a00 */
[----:B------:R-:W-:Y:S01]  /*f1a0*/  STSM.16.M88.4 [R92], R28 ;  /* 0x0000001c5c007844 */ /* 0x000fe20000000200 */
[----:B------:R-:W-:-:S03]  /*f1b0*/  ISETP.NE.U32.AND P2, PT, RZ, UR4, PT ;  /* 0x00000004ff007c0c */ /* 0x000fc6000bf45070 */
[----:B------:R2:W-:Y:S01]  /*f1c0*/  STSM.16.M88.4 [R5], R36 ;  /* 0x0000002405007844 */ /* 0x0005e20000000200 */
[----:B------:R-:W-:-:S03]  /*f1d0*/  ISETP.NE.AND.EX P2, PT, RZ, UR5, PT, P2 ;  /* 0x00000005ff007c0c */ /* 0x000fc6000bf45320 */
[----:B------:R3:W-:Y:S01]  /*f1e0*/  STSM.16.M88.4 [R6], R8 ;  /* 0x0000000806007844 */ /* 0x0007e20000000200 */
[----:B------:R-:W-:Y:S01]  /*f1f0*/  IMAD.MOV.U32 R80, RZ, RZ, RZ ;  /* 0x000000ffff507224 */ /* 0x000fe200078e00ff */
[----:B------:R-:W-:Y:S08]  /*f200*/  BAR.SYNC.DEFER_BLOCKING 0x1, 0x100 ;  /* 0x0044000000007b1d */ /* 0x000ff00000010000 */
[----:B------:R-:W-:Y:S01]  /*f210*/  @P2 IADD3 R12, P3, R12, UR4, RZ ;  /* 0x000000040c0c2c10 */ /* 0x000fe2000ff7e0ff */
[----:B------:R-:W-:-:S02]  /*f220*/  ULDC UR4, c[0x0][0xb88] ;  /* 0x0002e20000047ab9 */ /* 0x000fc40000000800 */
[----:B--2---:R-:W-:Y:S01]  /*f230*/  IMAD.U32 R5, RZ, RZ, UR4 ;  /* 0x00000004ff057e24 */ /* 0x004fe2000f8e00ff */
[----:B------:R-:W-:Y:S01]  /*f240*/  @P2 IADD3.X R13, R7, UR5, RZ, P3, !PT ;  /* 0x00000005070d2c10 */ /* 0x000fe20009ffe4ff */
[----:B------:R2:W5:Y:S04]  /*f250*/  @P0 LDG.E R80, desc[UR60][R14.64] ;  /* 0x0000003c0e500981 */ /* 0x000568000c1e1900 */
[----:B------:R2:W5:Y:S01]  /*f260*/  @P2 LDG.E R5, desc[UR60][R12.64] ;  /* 0x0000003c0c052981 */ /* 0x000562000c1e1900 */
[----:B0-----:R-:W-:-:S13]  /*f270*/  ISETP.NE.AND P1, PT, R32, 0x1, PT ;  /* 0x000000012000780c */ /* 0x001fda0003f25270 */
[----:B------:R-:W0:Y:S08]  /*f280*/  @P1 LDC R3, c[0x0][0xcec] ;  /* 0x00033b00ff031b82 */ /* 0x000e300000000800 */
[----:B------:R-:W4:Y:S01]  /*f290*/  @P1 LDC R24, c[0x0][0xcf0] ;  /* 0x00033c00ff181b82 */ /* 0x000f220000000800 */
[----:B---3--:R-:W-:Y:S01]  /*f2a0*/  IMAD R8, R90, 0x80, R55 ;  /* 0x000000805a087824 */ /* 0x008fe200078e0237 */
[----:B--2---:R-:W-:Y:S06]  /*f2b0*/  @P2 BRA `(.L_x_1512) ;  /* 0x0000000000102947 */ /* 0x004fec0003800000 */
[----:B------:R-:W-:Y:S05]  /*f2c0*/  @!P0 BRA `(.L_x_1512) ;  /* 0x00000000000c8947 */ /* 0x000fea0003800000 */
[----:B------:R-:W2:Y:S04]  /*f2d0*/  LDG.E R6, desc[UR60][R14.64] ;  /* 0x0000003c0e067981 */ /* 0x000ea8000c1e1900 */
[----:B-----5:R-:W2:Y:S02]  /*f2e0*/  LDG.E R5, desc[UR60][R14.64+0x4] ;  /* 0x0000043c0e057981 */ /* 0x020ea4000c1e1900 */
[----:B--2---:R-:W-:-:S07]  /*f2f0*/  IMAD.IADD R5, R5, 0x1, -R6 ;  /* 0x0000000105057824 */ /* 0x004fce00078e0a06 */
.L_x_1512:
[----:B------:R-:W2:Y:S01]  /*f300*/  LDL.LU R89, [R1+0x64] ;  /* 0x0000640001597983 */ /* 0x000ea20000300800 */
[----:B------:R-:W3:Y:S01]  /*f310*/  S2R R6, SR_TID.X ;  /* 0x0000000000067919 */ /* 0x000ee20000002100 */
[----:B0-----:R-:W-:Y:S01]  /*f320*/  @P1 IMAD.HI.U32 R3, R8, R3, RZ ;  /* 0x0000000308031227 */ /* 0x001fe200078e00ff */
[----:B------:R-:W-:Y:S01]  /*f330*/  ULDC.64 UR4, c[0x0][0xc90] ;  /* 0x0003240000047ab9 */ /* 0x000fe20000000a00 */
[----:B-----5:R-:W-:Y:S01]  /*f340*/  SHF.R.S32.HI R81, RZ, 0x1f, R80 ;  /* 0x0000001fff517819 */ /* 0x020fe20000011450 */
[----:B------:R-:W2:Y:S01]  /*f350*/  LDL R26, [R1+0x78] ;  /* 0x00007800011a7983 */ /* 0x000ea20000100800 */
[----:B------:R-:W-:Y:S01]  /*f360*/  IMAD.MOV.U32 R11, RZ, RZ, R8 ;  /* 0x000000ffff0b7224 */ /* 0x000fe200078e0008 */
[----:B----4-:R-:W-:Y:S01]  /*f370*/  @P1 SHF.R.U32.HI R11, RZ, R24, R3 ;  /* 0x00000018ff0b1219 */ /* 0x010fe20000011603 */
[----:B------:R-:W0:Y:S01]  /*f380*/  @P1 LDC R85, c[0x0][0xcec] ;  /* 0x00033b00ff551b82 */ /* 0x000e220000000800 */
[----:B------:R-:W-:Y:S02]  /*f390*/  SEL R82, R82, RZ, !P0 ;  /* 0x000000ff52527207 */ /* 0x000fe40004000000 */
[----:B------:R-:W-:Y:S01]  /*f3a0*/  SEL R83, R51, RZ, !P0 ;  /* 0x000000ff33537207 */ /* 0x000fe20004000000 */
[----:B------:R-:W-:-:S04]  /*f3b0*/  IMAD.MOV R13, RZ, RZ, -R11 ;  /* 0x000000ffff0d7224 */ /* 0x000fc800078e0a0b */
[----:B------:R-:W4:Y:S01]  /*f3c0*/  @P1 LDC R87, c[0x0][0xcf0] ;  /* 0x00033c00ff571b82 */ /* 0x000f220000000800 */
[----:B---3--:R-:W-:-:S05]  /*f3d0*/  VIADD R30, R6, 0xffffff80 ;  /* 0xffffff80061e7836 */ /* 0x008fca0000000000 */
[----:B------:R-:W-:-:S04]  /*f3e0*/  SHF.R.S32.HI R86, RZ, 0x1f, R30 ;  /* 0x0000001fff567819 */ /* 0x000fc8000001141e */
[-C--:B------:R-:W-:Y:S02]  /*f3f0*/  LEA.HI R86, R86, R30.reuse, RZ, 0x3 ;  /* 0x0000001e56567211 */ /* 0x080fe400078f18ff */
[----:B------:R-:W-:Y:S02]  /*f400*/  SHF.R.S32.HI R88, RZ, 0x1f, R30 ;  /* 0x0000001fff587819 */ /* 0x000fe4000001141e */
[----:B------:R-:W-:Y:S02]  /*f410*/  LOP3.LUT R86, R86, 0xfffffff8, RZ, 0xc0, !PT ;  /* 0xfffffff856567812 */ /* 0x000fe400078ec0ff */
[----:B------:R-:W-:-:S03]  /*f420*/  LEA.HI R88, R88, R30, RZ, 0x3 ;  /* 0x0000001e58587211 */ /* 0x000fc600078f18ff */
[----:B------:R-:W-:Y:S01]  /*f430*/  IMAD.IADD R86, R30, 0x1, -R86 ;  /* 0x000000011e567824 */ /* 0x000fe200078e0a56 */
[----:B------:R-:W-:-:S03]  /*f440*/  SHF.R.S32.HI R88, RZ, 0x3, R88 ;  /* 0x00000003ff587819 */ /* 0x000fc60000011458 */
[----:B------:R-:W-:Y:S02]  /*f450*/  IMAD.SHL.U32 R3, R86, 0x8, RZ ;  /* 0x0000000856037824 */ /* 0x000fe400078e00ff */
[----:B------:R-:W-:Y:S02]  /*f460*/  IMAD R13, R32, R13, R8 ;  /* 0x0000000d200d7224 */ /* 0x000fe400078e0208 */
[----:B------:R-:W-:-:S03]  /*f470*/  IMAD R15, R88, 0x40, R3 ;  /* 0x00000040580f7824 */ /* 0x000fc600078e0203 */
[----:B------:R-:W-:Y:S02]  /*f480*/  SHF.R.S32.HI R12, RZ, 0x1f, R13 ;  /* 0x0000001fff0c7819 */ /* 0x000fe4000001140d */
[----:B------:R-:W-:-:S04]  /*f490*/  SHF.R.S32.HI R27, RZ, 0x1f, R30 ;  /* 0x0000001fff1b7819 */ /* 0x000fc8000001141e */
[----:B------:R-:W-:-:S04]  /*f4a0*/  LEA.HI R27, R27, R30, RZ, 0x7 ;  /* 0x0000001e1b1b7211 */ /* 0x000fc800078f38ff */
[----:B------:R-:W-:-:S05]  /*f4b0*/  LOP3.LUT R27, R27, 0xffffff80, RZ, 0xc0, !PT ;  /* 0xffffff801b1b7812 */ /* 0x000fca00078ec0ff */
[----:B------:R-:W-:Y:S02]  /*f4c0*/  IMAD.IADD R27, R30, 0x1, -R27 ;  /* 0x000000011e1b7824 */ /* 0x000fe400078e0a1b */
[C---:B------:R-:W-:Y:S02]  /*f4d0*/  VIADD R95, R3.reuse, 0x40 ;  /* 0x00000040035f7836 */ /* 0x040fe40000000000 */
[C---:B------:R-:W-:Y:S02]  /*f4e0*/  VIADD R91, R3.reuse, 0x80 ;  /* 0x00000080035b7836 */ /* 0x040fe40000000000 */
[----:B------:R-:W-:Y:S01]  /*f4f0*/  VIADD R93, R3, 0xc0 ;  /* 0x000000c0035d7836 */ /* 0x000fe20000000000 */
[----:B------:R-:W-:Y:S02]  /*f500*/  BSSY B1, `(.L_x_1513) ;  /* 0x00000cc000017945 */ /* 0x000fe40003800000 */
[----:B------:R-:W-:Y:S02]  /*f510*/  SHF.R.S32.HI R92, RZ, 0x1f, R91 ;  /* 0x0000001fff5c7819 */ /* 0x000fe4000001145b */
[----:B------:R-:W-:-:S02]  /*f520*/  SHF.R.S32.HI R94, RZ, 0x1f, R93 ;  /* 0x0000001fff5e7819 */ /* 0x000fc4000001145d */
[----:B--2---:R-:W-:-:S05]  /*f530*/  SHF.R.S32.HI R84, RZ, 0x1f, R89 ;  /* 0x0000001fff547819 */ /* 0x004fca0000011459 */
[----:B------:R-:W-:-:S04]  /*f540*/  IMAD R6, R84, UR4, RZ ;  /* 0x0000000454067c24 */ /* 0x000fc8000f8e02ff */
[C---:B------:R-:W-:Y:S02]  /*f550*/  IMAD R9, R89.reuse, UR5, R6 ;  /* 0x0000000559097c24 */ /* 0x040fe4000f8e0206 */
[----:B------:R-:W-:Y:S01]  /*f560*/  IMAD.WIDE.U32 R6, R89, UR4, R80 ;  /* 0x0000000459067c25 */ /* 0x000fe2000f8e0050 */
[----:B------:R-:W-:-:S03]  /*f570*/  ULDC.64 UR4, c[0x0][0xc98] ;  /* 0x0003260000047ab9 */ /* 0x000fc60000000a00 */
[----:B------:R-:W-:Y:S02]  /*f580*/  IMAD.IADD R7, R7, 0x1, R9 ;  /* 0x0000000107077824 */ /* 0x000fe400078e0209 */
[----:B------:R-:W-:Y:S02]  /*f590*/  IMAD R10, R82, UR4, RZ ;  /* 0x00000004520a7c24 */ /* 0x000fe4000f8e02ff */
[----:B------:R-:W-:-:S04]  /*f5a0*/  IMAD.WIDE.U32 R8, R83, UR4, R6 ;  /* 0x0000000453087c25 */ /* 0x000fc8000f8e0006 */
[----:B------:R-:W-:Y:S01]  /*f5b0*/  IMAD.WIDE R6, R15, 0x2, R20 ;  /* 0x000000020f067825 */ /* 0x000fe200078e0214 */
[----:B------:R-:W-:-:S03]  /*f5c0*/  SHF.R.S32.HI R15, RZ, 0x1f, R11 ;  /* 0x0000001fff0f7819 */ /* 0x000fc6000001140b */
[----:B------:R-:W-:Y:S01]  /*f5d0*/  IMAD R14, R83, UR5, R10 ;  /* 0x00000005530e7c24 */ /* 0x000fe2000f8e020a */
[----:B------:R-:W-:Y:S01]  /*f5e0*/  IADD3 R10, P0, R11, R8, RZ ;  /* 0x000000080b0a7210 */ /* 0x000fe20007f1e0ff */
[----:B------:R-:W-:Y:S02]  /*f5f0*/  ULDC.64 UR4, c[0x0][0xc88] ;  /* 0x0003220000047ab9 */ /* 0x000fe40000000a00 */
[----:B------:R-:W-:Y:S01]  /*f600*/  IMAD R12, R12, UR4, RZ ;  /* 0x000000040c0c7c24 */ /* 0x000fe2000f8e02ff */
[----:B------:R-:W-:-:S03]  /*f610*/  IADD3.X R11, R15, R9, R14, P0, !PT ;  /* 0x000000090f0b7210 */ /* 0x000fc600007fe40e */
[C---:B------:R-:W-:Y:S02]  /*f620*/  IMAD R9, R13.reuse, UR5, R12 ;  /* 0x000000050d097c24 */ /* 0x040fe4000f8e020c */
[----:B------:R-:W-:Y:S01]  /*f630*/  IMAD.WIDE.U32 R10, R13, UR4, R10 ;  /* 0x000000040d0a7c25 */ /* 0x000fe2000f8e000a */
[----:B------:R-:W-:-:S03]  /*f640*/  ULDC.64 UR4, c[0x0][0xc50] ;  /* 0x0003140000047ab9 */ /* 0x000fc60000000a00 */
[----:B------:R-:W-:Y:S01]  /*f650*/  IMAD.IADD R9, R11, 0x1, R9 ;  /* 0x000000010b097824 */ /* 0x000fe200078e0209 */
[----:B------:R-:W-:Y:S02]  /*f660*/  LEA R14, P0, R10, UR4, 0x2 ;  /* 0x000000040a0e7c11 */ /* 0x000fe4000f8010ff */
[----:B------:R-:W-:Y:S02]  /*f670*/  IADD3 R21, P2, R6, 0x1000, RZ ;  /* 0x0000100006157810 */ /* 0x000fe40007f5e0ff */
[----:B------:R-:W-:Y:S02]  /*f680*/  LEA.HI.X R15, R10, UR5, R9, 0x2, P0 ;  /* 0x000000050a0f7c11 */ /* 0x000fe400080f1409 */
[C---:B------:R-:W-:Y:S01]  /*f690*/  IADD3 R13, P3, R6.reuse, 0x2000, RZ ;  /* 0x00002000060d7810 */ /* 0x040fe20007f7e0ff */
[----:B------:R-:W-:Y:S01]  /*f6a0*/  SHFL.IDX PT, R54, R14, RZ, 0x1c1f ;  /* 0x001c1fff0e367589 */ /* 0x000fe200000e0000 */
[C---:B------:R-:W-:Y:S01]  /*f6b0*/  IADD3 R29, P0, R6.reuse, 0x4000, RZ ;  /* 0x00004000061d7810 */ /* 0x040fe20007f1e0ff */
[----:B------:R-:W-:Y:S01]  /*f6c0*/  IMAD.X R9, RZ, RZ, R7, P2 ;  /* 0x000000ffff097224 */ /* 0x000fe200010e0607 */
[----:B------:R-:W-:Y:S01]  /*f6d0*/  IADD3 R41, P2, R6, 0x6000, RZ ;  /* 0x0000600006297810 */ /* 0x000fe20007f5e0ff */
[----:B------:R-:W-:Y:S01]  /*f6e0*/  IMAD R11, R90, 0x80, R26 ;  /* 0x000000805a0b7824 */ /* 0x000fe200078e021a */
[----:B------:R-:W-:Y:S01]  /*f6f0*/  LOP3.LUT R28, R29, 0x380, RZ, 0xc0, !PT ;  /* 0x000003801d1c7812 */ /* 0x000fe200078ec0ff */
[----:B------:R-:W-:Y:S01]  /*f700*/  IMAD R20, R5, R32, RZ ;  /* 0x0000002005147224 */ /* 0x000fe200078e02ff */
[----:B------:R-:W-:Y:S01]  /*f710*/  LOP3.LUT R40, R41, 0x380, RZ, 0xc0, !PT ;  /* 0x0000038029287812 */ /* 0x000fe200078ec0ff */
[----:B------:R-:W-:Y:S01]  /*f720*/  ULDC.64 UR4, c[0x0][0xba0] ;  /* 0x0002e80000047ab9 */ /* 0x000fe20000000a00 */
[----:B------:R-:W-:-:S02]  /*f730*/  SHF.R.U64 R28, R28, 0x3, RZ ;  /* 0x000000031c1c7819 */ /* 0x000fc400000012ff */
[----:B------:R-:W-:Y:S02]  /*f740*/  SHF.R.U64 R40, R40, 0x3, RZ ;  /* 0x0000000328287819 */ /* 0x000fe400000012ff */
[----:B------:R-:W-:Y:S01]  /*f750*/  LOP3.LUT R28, R28, R29, RZ, 0x3c, !PT ;  /* 0x0000001d1c1c7212 */ /* 0x000fe200078e3cff */
[--C-:B------:R-:W-:Y:S01]  /*f760*/  IMAD.X R29, RZ, RZ, R7.reuse, P0 ;  /* 0x000000ffff1d7224 */ /* 0x100fe200000e0607 */
[----:B------:R-:W-:Y:S02]  /*f770*/  IADD3 R53, P0, R6, 0x9000, RZ ;  /* 0x0000900006357810 */ /* 0x000fe40007f1e0ff */
[----:B------:R-:W-:Y:S01]  /*f780*/  LOP3.LUT R40, R40, R41, RZ, 0x3c, !PT ;  /* 0x0000002928287212 */ /* 0x000fe200078e3cff */
[----:B------:R-:W-:Y:S01]  /*f790*/  IMAD.X R41, RZ, RZ, R7, P2 ;  /* 0x000000ffff297224 */ /* 0x000fe200010e0607 */
[----:B------:R-:W-:Y:S02]  /*f7a0*/  LOP3.LUT R52, R53, 0x380, RZ, 0xc0, !PT ;  /* 0x0000038035347812 */ /* 0x000fe400078ec0ff */
[----:B------:R-:W-:Y:S01]  /*f7b0*/  IADD3 R61, P2, R6, 0xb000, RZ ;  /* 0x0000b000063d7810 */ /* 0x000fe20007f5e0ff */
[----:B------:R-:W2:Y:S01]  /*f7c0*/  SHFL.IDX PT, R55, R15, RZ, 0x1c1f ;  /* 0x001c1fff0f377589 */ /* 0x000ea200000e0000 */
[----:B------:R-:W-:-:S02]  /*f7d0*/  LOP3.LUT R12, R13, 0x380, RZ, 0xc0, !PT ;  /* 0x000003800d0c7812 */ /* 0x000fc400078ec0ff */
[----:B------:R-:W-:Y:S02]  /*f7e0*/  SHF.R.U64 R52, R52, 0x3, RZ ;  /* 0x0000000334347819 */ /* 0x000fe400000012ff */
[----:B------:R-:W-:Y:S02]  /*f7f0*/  LOP3.LUT R60, R61, 0x380, RZ, 0xc0, !PT ;  /* 0x000003803d3c7812 */ /* 0x000fe400078ec0ff */
[----:B------:R-:W-:Y:S02]  /*f800*/  SHF.R.U64 R12, R12, 0x3, RZ ;  /* 0x000000030c0c7819 */ /* 0x000fe400000012ff */
[----:B------:R-:W-:Y:S01]  /*f810*/  LOP3.LUT R52, R52, R53, RZ, 0x3c, !PT ;  /* 0x0000003534347212 */ /* 0x000fe200078e3cff */
[----:B------:R-:W-:Y:S01]  /*f820*/  IMAD.X R53, RZ, RZ, R7, P0 ;  /* 0x000000ffff357224 */ /* 0x000fe200000e0607 */
[----:B------:R-:W-:Y:S02]  /*f830*/  SHF.R.U64 R60, R60, 0x3, RZ ;  /* 0x000000033c3c7819 */ /* 0x000fe400000012ff */
[----:B------:R-:W-:-:S02]  /*f840*/  LOP3.LUT P0, RZ, R27, 0x3, RZ, 0xc0, !PT ;  /* 0x000000031bff7812 */ /* 0x000fc4000780c0ff */
[----:B------:R-:W-:Y:S01]  /*f850*/  LOP3.LUT R12, R12, R13, RZ, 0x3c, !PT ;  /* 0x0000000d0c0c7212 */ /* 0x000fe200078e3cff */
[--C-:B------:R-:W-:Y:S01]  /*f860*/  IMAD.X R13, RZ, RZ, R7.reuse, P3 ;  /* 0x000000ffff0d7224 */ /* 0x100fe200018e0607 */
[----:B------:R-:W-:Y:S01]  /*f870*/  LOP3.LUT R60, R60, R61, RZ, 0x3c, !PT ;  /* 0x0000003d3c3c7212 */ /* 0x000fe200078e3cff */
[----:B------:R-:W-:Y:S01]  /*f880*/  IMAD.X R61, RZ, RZ, R7, P2 ;  /* 0x000000ffff3d7224 */ /* 0x000fe200010e0607 */
[----:B------:R-:W-:Y:S02]  /*f890*/  LOP3.LUT R8, R21, 0x380, RZ, 0xc0, !PT ;  /* 0x0000038015087812 */ /* 0x000fe400078ec0ff */
[C---:B------:R-:W-:Y:S02]  /*f8a0*/  IADD3 R25, P5, R6.reuse, 0x3000, RZ ;  /* 0x0000300006197810 */ /* 0x040fe40007fbe0ff */
[C---:B------:R-:W-:Y:S02]  /*f8b0*/  IADD3 R37, P4, R6.reuse, 0x5000, RZ ;  /* 0x0000500006257810 */ /* 0x040fe40007f9e0ff */
[----:B------:R-:W-:-:S02]  /*f8c0*/  IADD3 R45, P3, R6, 0x7000, RZ ;  /* 0x00007000062d7810 */ /* 0x000fc40007f7e0ff */
[----:B------:R-:W-:Y:S02]  /*f8d0*/  ISETP.GE.OR P2, PT, R11, R20, P0 ;  /* 0x000000140b00720c */ /* 0x000fe40000746670 */
[----:B------:R-:W-:Y:S02]  /*f8e0*/  SHF.R.U64 R8, R8, 0x3, RZ ;  /* 0x0000000308087819 */ /* 0x000fe400000012ff */
[----:B------:R-:W-:Y:S02]  /*f8f0*/  LOP3.LUT R24, R25, 0x380, RZ, 0xc0, !PT ;  /* 0x0000038019187812 */ /* 0x000fe400078ec0ff */
[----:B------:R-:W-:Y:S02]  /*f900*/  LOP3.LUT R36, R37, 0x380, RZ, 0xc0, !PT ;  /* 0x0000038025247812 */ /* 0x000fe400078ec0ff */
[----:B------:R-:W-:Y:S02]  /*f910*/  LOP3.LUT R44, R45, 0x380, RZ, 0xc0, !PT ;  /* 0x000003802d2c7812 */ /* 0x000fe400078ec0ff */
[----:B------:R-:W-:Y:S01]  /*f920*/  LOP3.LUT R8, R8, R21, RZ, 0x3c, !PT ;  /* 0x0000001508087212 */ /* 0x000fe200078e3cff */
[----:B------:R-:W-:Y:S01]  /*f930*/  IMAD R21, R81, UR4, RZ ;  /* 0x0000000451157c24 */ /* 0x000fe2000f8e02ff */
[----:B------:R-:W-:-:S02]  /*f940*/  SHF.R.U64 R24, R24, 0x3, RZ ;  /* 0x0000000318187819 */ /* 0x000fc400000012ff */
[----:B------:R-:W-:Y:S02]  /*f950*/  SHF.R.U64 R36, R36, 0x3, RZ ;  /* 0x0000000324247819 */ /* 0x000fe400000012ff */
[----:B------:R-:W-:Y:S01]  /*f960*/  SHF.R.U64 R44, R44, 0x3, RZ ;  /* 0x000000032c2c7819 */ /* 0x000fe200000012ff */
[----:B------:R-:W-:Y:S01]  /*f970*/  IMAD R21, R80, UR5, R21 ;  /* 0x0000000550157c24 */ /* 0x000fe2000f8e0215 */
[----:B------:R-:W-:Y:S01]  /*f980*/  LOP3.LUT R24, R24, R25, RZ, 0x3c, !PT ;  /* 0x0000001918187212 */ /* 0x000fe200078e3cff */
[--C-:B------:R-:W-:Y:S01]  /*f990*/  IMAD.X R25, RZ, RZ, R7.reuse, P5 ;  /* 0x000000ffff197224 */ /* 0x100fe200028e0607 */
[----:B------:R-:W-:Y:S01]  /*f9a0*/  LOP3.LUT R36, R36, R37, RZ, 0x3c, !PT ;  /* 0x0000002524247212 */ /* 0x000fe200078e3cff */
[--C-:B------:R-:W-:Y:S01]  /*f9b0*/  IMAD.X R37, RZ, RZ, R7.reuse, P4 ;  /* 0x000000ffff257224 */ /* 0x100fe200020e0607 */
[----:B------:R-:W-:Y:S01]  /*f9c0*/  LOP3.LUT R44, R44, R45, RZ, 0x3c, !PT ;  /* 0x0000002d2c2c7212 */ /* 0x000fe200078e3cff */
[----:B------:R-:W-:Y:S01]  /*f9d0*/  IMAD.X R45, RZ, RZ, R7, P3 ;  /* 0x000000ffff2d7224 */ /* 0x000fe200018e0607 */
[C---:B------:R-:W-:Y:S01]  /*f9e0*/  IADD3 R49, P5, R6.reuse, 0x8000, RZ ;  /* 0x0000800006317810 */ /* 0x040fe20007fbe0ff */
[----:B--2---:R2:W-:Y:S01]  /*f9f0*/  @!P2 ST.E desc[UR60][R54.64], R0 ;  /* 0x000000003600a985 */ /* 0x0045e2000c10193c */
[----:B------:R-:W-:Y:S01]  /*fa00*/  IADD3 R57, P4, R6, 0xa000, RZ ;  /* 0x0000a00006397810 */ /* 0x000fe20007f9e0ff */
[----:B------:R-:W-:Y:S01]  /*fa10*/  IMAD.WIDE.U32 R80, R80, UR4, RZ ;  /* 0x0000000450507c25 */ /* 0x000fe2000f8e00ff */
[----:B------:R-:W-:Y:S01]  /*fa20*/  IADD3 R65, P3, R6, 0xc000, RZ ;  /* 0x0000c00006417810 */ /* 0x000fe20007f7e0ff */
[----:B------:R-:W-:Y:S01]  /*fa30*/  ULDC.64 UR4, c[0x0][0xbe8] ;  /* 0x0002fa0000047ab9 */ /* 0x000fe20000000a00 */
[----:B------:R-:W-:Y:S01]  /*fa40*/  LOP3.LUT R48, R49, 0x380, RZ, 0xc0, !PT ;  /* 0x0000038031307812 */ /* 0x000fe200078ec0ff */
[----:B------:R-:W-:Y:S01]  /*fa50*/  IMAD.IADD R81, R81, 0x1, R21 ;  /* 0x0000000151517824 */ /* 0x000fe200078e0215 */
[----:B------:R-:W-:Y:S01]  /*fa60*/  LOP3.LUT R56, R57, 0x380, RZ, 0xc0, !PT ;  /* 0x0000038039387812 */ /* 0x000fe200078ec0ff */
[----:B------:R-:W-:-:S02]  /*fa70*/  IMAD R84, R84, UR4, RZ ;  /* 0x0000000454547c24 */ /* 0x000fc4000f8e02ff */
[----:B--2---:R-:W-:Y:S01]  /*fa80*/  IMAD R0, R86, 0x20, R88 ;  /* 0x0000002056007824 */ /* 0x004fe200078e0258 */
[----:B------:R-:W-:-:S03]  /*fa90*/  LOP3.LUT R64, R65, 0x380, RZ, 0xc0, !PT ;  /* 0x0000038041407812 */ /* 0x000fc600078ec0ff */
[----:B------:R-:W-:Y:S01]  /*faa0*/  IMAD R86, R90, 0x80, R0 ;  /* 0x000000805a567824 */ /* 0x000fe200078e0200 */
[----:B------:R-:W-:Y:S01]  /*fab0*/  SHF.R.U64 R48, R48, 0x3, RZ ;  /* 0x0000000330307819 */ /* 0x000fe200000012ff */
[----:B------:R-:W-:Y:S01]  /*fac0*/  SHFL.IDX PT, R58, R14, 0x1, 0x1c1f ;  /* 0x003c1f000e3a7f89 */ /* 0x000fe200000e0000 */
[----:B------:R-:W-:Y:S01]  /*fad0*/  SHF.R.U64 R56, R56, 0x3, RZ ;  /* 0x0000000338387819 */ /* 0x000fe200000012ff */
[C---:B------:R-:W-:Y:S01]  /*fae0*/  IMAD R21, R89.reuse, UR5, R84 ;  /* 0x0000000559157c24 */ /* 0x040fe2000f8e0254 */
[----:B------:R-:W-:Y:S01]  /*faf0*/  SHF.R.U64 R64, R64, 0x3, RZ ;  /* 0x0000000340407819 */ /* 0x000fe200000012ff */
[----:B------:R-:W2:Y:S01]  /*fb00*/  SHFL.IDX PT, R59, R15, 0x1, 0x1c1f ;  /* 0x003c1f000f3b7f89 */ /* 0x000ea200000e0000 */
[----:B------:R-:W-:Y:S01]  /*fb10*/  IMAD.WIDE.U32 R80, R89, UR4, R80 ;  /* 0x0000000459507c25 */ /* 0x000fe2000f8e0050 */
[----:B------:R-:W-:Y:S01]  /*fb20*/  LOP3.LUT R48, R48, R49, RZ, 0x3c, !PT ;  /* 0x0000003130307212 */ /* 0x000fe200078e3cff */
[----:B------:R-:W-:Y:S02]  /*fb30*/  ULDC.64 UR4, c[0x0][0xbf0] ;  /* 0x0002fc0000047ab9 */ /* 0x000fe40000000a00 */
[----:B0-----:R-:W-:Y:S01]  /*fb40*/  @P1 IMAD.HI.U32 R0, R86, R85, RZ ;  /* 0x0000005556001227 */ /* 0x001fe200078e00ff */
[----:B------:R-:W-:-:S02]  /*fb50*/  LOP3.LUT R56, R56, R57, RZ, 0x3c, !PT ;  /* 0x0000003938387212 */ /* 0x000fc400078e3cff */
[----:B------:R-:W-:Y:S01]  /*fb60*/  LOP3.LUT R64, R64, R65, RZ, 0x3c, !PT ;  /* 0x0000004140407212 */ /* 0x000fe200078e3cff */
[----:B------:R-:W-:Y:S02]  /*fb70*/  IMAD.IADD R81, R81, 0x1, R21 ;  /* 0x0000000151517824 */ /* 0x000fe400078e0215 */
[--C-:B------:R-:W-:Y:S01]  /*fb80*/  IMAD.X R49, RZ, RZ, R7.reuse, P5 ;  /* 0x000000ffff317224 */ /* 0x100fe200028e0607 */
[C---:B------:R-:W-:Y:S01]  /*fb90*/  IADD3 R69, P5, R6.reuse, 0xd000, RZ ;  /* 0x0000d00006457810 */ /* 0x040fe20007fbe0ff */
[--C-:B------:R-:W-:Y:S01]  /*fba0*/  IMAD.X R57, RZ, RZ, R7.reuse, P4 ;  /* 0x000000ffff397224 */ /* 0x100fe200020e0607 */
[C---:B------:R-:W-:Y:S01]  /*fbb0*/  IADD3 R73, P4, R6.reuse, 0xe000, RZ ;  /* 0x0000e00006497810 */ /* 0x040fe20007f9e0ff */
[----:B------:R-:W-:Y:S02]  /*fbc0*/  VIADD R5, R11, 0x8 ;  /* 0x000000080b057836 */ /* 0x000fe40000000000 */
[----:B------:R-:W-:Y:S01]  /*fbd0*/  IMAD.MOV.U32 R21, RZ, RZ, R86 ;  /* 0x000000ffff157224 */ /* 0x000fe200078e0056 */
[----:B----4-:R-:W-:Y:S01]  /*fbe0*/  @P1 SHF.R.U32.HI R21, RZ, R87, R0 ;  /* 0x00000057ff151219 */ /* 0x010fe20000011600 */
[----:B------:R-:W-:Y:S01]  /*fbf0*/  IMAD.X R65, RZ, RZ, R7, P3 ;  /* 0x000000ffff417224 */ /* 0x000fe200018e0607 */
[----:B------:R-:W-:Y:S01]  /*fc00*/  IADD3 R10, P3, R6, 0xf000, RZ ;  /* 0x0000f000060a7810 */ /* 0x000fe20007f7e0ff */
[----:B------:R-:W-:Y:S01]  /*fc10*/  IMAD R82, R82, UR4, RZ ;  /* 0x0000000452527c24 */ /* 0x000fe2000f8e02ff */
[----:B------:R-:W-:Y:S01]  /*fc20*/  LOP3.LUT R68, R69, 0x380, RZ, 0xc0, !PT ;  /* 0x0000038045447812 */ /* 0x000fe200078ec0ff */
[----:B------:R-:W-:Y:S01]  /*fc30*/  IMAD.WIDE.U32 R80, R83, UR4, R80 ;  /* 0x0000000453507c25 */ /* 0x000fe2000f8e0050 */
[----:B------:R-:W-:-:S02]  /*fc40*/  LOP3.LUT R72, R73, 0x380, RZ, 0xc0, !PT ;  /* 0x0000038049487812 */ /* 0x000fc400078ec0ff */
[----:B------:R-:W-:Y:S01]  /*fc50*/  ISETP.GE.OR P0, PT, R5, R20, P0 ;  /* 0x000000140500720c */ /* 0x000fe20000706670 */
[----:B------:R-:W-:Y:S01]  /*fc60*/  IMAD R85, R83, UR5, R82 ;  /* 0x0000000553557c24 */ /* 0x000fe2000f8e0252 */
[--C-:B------:R-:W-:Y:S01]  /*fc70*/  SHF.R.S32.HI R0, RZ, 0x1f, R21.reuse ;  /* 0x0000001fff007819 */ /* 0x100fe20000011415 */
[----:B------:R-:W-:Y:S01]  /*fc80*/  IMAD.MOV R83, RZ, RZ, -R21 ;  /* 0x000000ffff537224 */ /* 0x000fe200078e0a15 */
[----:B------:R-:W-:Y:S01]  /*fc90*/  LOP3.LUT R11, R6, 0x380, RZ, 0xc0, !PT ;  /* 0x00000380060b7812 */ /* 0x000fe200078ec0ff */
[----:B------:R-:W-:Y:S01]  /*fca0*/  ULDC.64 UR4, c[0x0][0xbe0] ;  /* 0x0002f80000047ab9 */ /* 0x000fe20000000a00 */
[----:B------:R-:W-:Y:S01]  /*fcb0*/  LOP3.LUT R5, R10, 0x380, RZ, 0xc0, !PT ;  /* 0x000003800a057812 */ /* 0x000fe200078ec0ff */
[----:B------:R-:W-:Y:S01]  /*fcc0*/  IMAD R0, R0, UR4, RZ ;  /* 0x0000000400007c24 */ /* 0x000fe2000f8e02ff */
[----:B------:R-:W-:Y:S01]  /*fcd0*/  SHF.R.U64 R68, R68, 0x3, RZ ;  /* 0x0000000344447819 */ /* 0x000fe200000012ff */
[----:B------:R-:W-:Y:S01]  /*fce0*/  IMAD R83, R32, R83, R86 ;  /* 0x0000005320537224 */ /* 0x000fe200078e0256 */
[----:B------:R-:W-:-:S02]  /*fcf0*/  SHF.R.U64 R72, R72, 0x3, RZ ;  /* 0x0000000348487819 */ /* 0x000fc400000012ff */
[----:B------:R-:W-:Y:S02]  /*fd00*/  SHF.R.U64 R11, R11, 0x3, RZ ;  /* 0x000000030b0b7819 */ /* 0x000fe400000012ff */
[----:B------:R-:W-:Y:S01]  /*fd10*/  SHF.R.U64 R5, R5, 0x3, RZ ;  /* 0x0000000305057819 */ /* 0x000fe200000012ff */
[----:B------:R-:W-:Y:S01]  /*fd20*/  IMAD.IADD R81, R81, 0x1, R85 ;  /* 0x0000000151517824 */ /* 0x000fe200078e0255 */
[----:B------:R-:W-:Y:S01]  /*fd30*/  LOP3.LUT R68, R68, R69, RZ, 0x3c, !PT ;  /* 0x0000004544447212 */ /* 0x000fe200078e3cff */
[--C-:B------:R-:W-:Y:S01]  /*fd40*/  IMAD.X R69, RZ, RZ, R7.reuse, P5 ;  /* 0x000000ffff457224 */ /* 0x100fe200028e0607 */
[----:B------:R-:W-:Y:S01]  /*fd50*/  LOP3.LUT R72, R72, R73, RZ, 0x3c, !PT ;  /* 0x0000004948487212 */ /* 0x000fe200078e3cff */
[--C-:B------:R-:W-:Y:S01]  /*fd60*/  IMAD.X R73, RZ, RZ, R7.reuse, P4 ;  /* 0x000000ffff497224 */ /* 0x100fe200020e0607 */
[----:B------:R-:W-:Y:S01]  /*fd70*/  LOP3.LUT R6, R11, R6, RZ, 0x3c, !PT ;  /* 0x000000060b067212 */ /* 0x000fe200078e3cff */
[----:B------:R-:W-:Y:S01]  /*fd80*/  IMAD.X R77, RZ, RZ, R7, P3 ;  /* 0x000000ffff4d7224 */ /* 0x000fe200018e0607 */
[----:B------:R-:W-:Y:S01]  /*fd90*/  LOP3.LUT R76, R5, R10, RZ, 0x3c, !PT ;  /* 0x0000000a054c7212 */ /* 0x000fe200078e3cff */
[C---:B------:R-:W-:Y:S01]  /*fda0*/  IMAD R85, R21.reuse, UR5, R0 ;  /* 0x0000000515557c24 */ /* 0x040fe2000f8e0200 */
[----:B------:R-:W-:Y:S01]  /*fdb0*/  SHF.R.S32.HI R0, RZ, 0x1f, R83 ;  /* 0x0000001fff007819 */ /* 0x000fe20000011453 */
[----:B------:R-:W-:Y:S01]  /*fdc0*/  IMAD.WIDE.U32 R80, R21, UR4, R80 ;  /* 0x0000000415507c25 */ /* 0x000fe2000f8e0050 */
[----:B------:R-:W-:Y:S01]  /*fdd0*/  ULDC.64 UR4, c[0x0][0xbd8] ;  /* 0x0002f60000047ab9 */ /* 0x000fe20000000a00 */
[----:B--2---:R0:W-:Y:S02]  /*fde0*/  @!P0 ST.E desc[UR60][R58.64], R4 ;  /* 0x000000043a008985 */ /* 0x0041e4000c10193c */
[----:B------:R-:W-:-:S02]  /*fdf0*/  IMAD.IADD R81, R81, 0x1, R85 ;  /* 0x0000000151517824 */ /* 0x000fc400078e0255 */
[----:B------:R-:W5:Y:S01]  /*fe00*/  LD.E.128 R8, desc[UR60][R8.64] ;  /* 0x0000003c08087980 */ /* 0x000f62000c101d00 */
[----:B------:R-:W-:-:S03]  /*fe10*/  IMAD R0, R0, UR4, RZ ;  /* 0x0000000400007c24 */ /* 0x000fc6000f8e02ff */
[----:B------:R-:W5:Y:S01]  /*fe20*/  LD.E.128 R12, desc[UR60][R12.64] ;  /* 0x0000003c0c0c7980 */ /* 0x000f62000c101d00 */
[----:B------:R-:W-:-:S03]  /*fe30*/  IMAD R89, R90, 0x80, R88 ;  /* 0x000000805a597824 */ /* 0x000fc600078e0258 */
[----:B0-----:R-:W5:Y:S04]  /*fe40*/  LD.E.128 R4, desc[UR60][R6.64] ;  /* 0x0000003c06047980 */ /* 0x001f68000c101d00 */
[----:B------:R-:W5:Y:S04]  /*fe50*/  LD.E.128 R24, desc[UR60][R24.64] ;  /* 0x0000003c18187980 */ /* 0x000f68000c101d00 */
        /* <DEDUP_REMOVED lines=11> */
[----:B------:R-:W5:Y:S01]  /*ff10*/  LD.E.128 R76, desc[UR60][R76.64] ;  /* 0x0000003c4c4c7980 */ /* 0x000f62000c101d00 */
[C---:B------:R-:W-:Y:S01]  /*ff20*/  IMAD R85, R83.reuse, UR5, R0 ;  /* 0x0000000553557c24 */ /* 0x040fe2000f8e0200 */
        /* <DEDUP_REMOVED lines=8> */
[----:B------:R-:W-:Y:S01]  /*ffb0*/  VIADD R21, R89, 0x20 ;  /* 0x0000002059157836 */ /* 0x000fe20000000000 */
[----:B------:R-:W-:Y:S01]  /*ffc0*/  LEA R32, P2, R80, UR4, 0x1 ;  /* 0x0000000450207c11 */ /* 0x000fe2000f8408ff */
[----:B------:R-:W-:-:S03]  /*ffd0*/  IMAD.IADD R81, R81, 0x1, R85 ;  /* 0x0000000151517824 */ /* 0x000fc600078e0255 */
[-C--:B------:R-:W-:Y:S02]  /*ffe0*/  ISETP.GE.AND P1, PT, R21, R20.reuse, PT ;  /* 0x000000141500720c */ /* 0x080fe40003f26270 */
[----:B------:R-:W-:Y:S01]  /*fff0*/  LEA.HI.X R21, R80, UR5, R81, 0x1, P2 ;  /* 0x0000000550157c11 */ /* 0x000fe200090f0c51 */
[----:B------:R-:W-:Y:S01]  /*10000*/  VIADD R0, R19, 0x32420 ;  /* 0x0003242013007836 */ /* 0x000fe20000000000 */
[----:B------:R-:W-:-:S04]  /*10010*/  ISETP.GE.AND P2, PT, R89, R20, PT ;  /* 0x000000145900720c */ /* 0x000fc80003f46270 */
[----:B------:R-:W-:Y:S01]  /*10020*/  PRMT R0, RZ, 0x654, R0 ;  /* 0x00000654ff007816 */ /* 0x000fe20000000000 */
[----:B------:R-:W-:Y:S01]  /*10030*/  VIADD R83, R89, 0x40 ;  /* 0x0000004059537836 */ /* 0x000fe20000000000 */
[----:B0-----:R0:W2:Y:S02]  /*10040*/  SHFL.IDX PT, R86, R32, RZ, 0x181f ;  /* 0x00181fff20567589 */ /* 0x0010a400000e0000 */
[----:B------:R3:W-:Y:S02]  /*10050*/  SYNCS.ARRIVE.TRANS64.RED.A1T0 RZ, [R0+URZ], RZ ;  /* 0x000000ff00ff79a7 */ /* 0x0007e4000810043f */
[----:B------:R-:W-:Y:S02]  /*10060*/  ISETP.GE.AND P0, PT, R83, R20, PT ;  /* 0x000000145300720c */ /* 0x000fe40003f06270 */
[----:B------:R-:W-:Y:S02]  /*10070*/  SHF.R.S32.HI R88, RZ, 0x1f, R3 ;  /* 0x0000001fff587819 */ /* 0x000fe40000011403 */
[----:B------:R-:W-:Y:S01]  /*10080*/  SHF.R.S32.HI R90, RZ, 0x1f, R95 ;  /* 0x0000001fff5a7819 */ /* 0x000fe2000001145f */
[----:B---3--:R0:W3:Y:S01]  /*10090*/  SHFL.IDX PT, R0, R21, RZ, 0x181f ;  /* 0x00181fff15007589 */ /* 0x0080e200000e0000 */
[----:B------:R-:W-:Y:S07]  /*100a0*/  @P2 BRA `(.L_x_1514) ;  /* 0x0000000000442947 */ /* 0x000fee0003800000 */
[----:B------:R-:W-:Y:S02]  /*100b0*/  ULDC UR4, c[0x0][0xbc8] ;  /* 0x0002f20000047ab9 */ /* 0x000fe40000000800 */
[----:B------:R-:W-:Y:S02]  /*100c0*/  ISETP.GE.AND P2, PT, R3, UR4, PT ;  /* 0x0000000403007c0c */ /* 0x000fe4000bf46270 */
[----:B------:R-:W-:Y:S02]  /*100d0*/  ISETP.GE.AND P3, PT, R95, UR4, PT ;  /* 0x000000045f007c0c */ /* 0x000fe4000bf66270 */
[----:B------:R-:W-:-:S09]  /*100e0*/  ISETP.GE.AND P4, PT, R91, UR4, PT ;  /* 0x000000045b007c0c */ /* 0x000fd2000bf86270 */
[----:B--2---:R-:W-:-:S04]  /*100f0*/  @!P2 LEA R80, P5, R3, R86, 0x1 ;  /* 0x000000560350a211 */ /* 0x004fc800078a08ff */
[----:B---3--:R-:W-:Y:S02]  /*10100*/  @!P2 LEA.HI.X R81, R3, R0, R88, 0x1, P5 ;  /* 0x000000000351a211 */ /* 0x008fe400028f0c58 */
        /* <DEDUP_REMOVED lines=11> */
.L_x_1514:
[----:B------:R-:W-:Y:S05]  /*101c0*/  BSYNC B1 ;  /* 0x0000000000017941 */ /* 0x000fea0003800000 */
.L_x_1513:
[----:B---3--:R3:W0:Y:S01]  /*101d0*/  SHFL.IDX PT, R0, R21, 0x1, 0x181f ;  /* 0x00381f0015007f89 */ /* 0x00862200000e0000 */
[----:B------:R-:W-:Y:S03]  /*101e0*/  BSSY B1, `(.L_x_1515) ;  /* 0x0000014000017945 */ /* 0x000fe60003800000 */
[----:B----45:R3:W4:Y:S01]  /*101f0*/  SHFL.IDX PT, R30, R32, 0x1, 0x181f ;  /* 0x00381f00201e7f89 */ /* 0x03072200000e0000 */
[----:B------:R-:W-:Y:S05]  /*10200*/  @P1 BRA `(.L_x_1516) ;  /* 0x0000000000441947 */ /* 0x000fea0003800000 */
[----:B------:R-:W-:Y:S02]  /*10210*/  ULDC UR4, c[0x0][0xbc8] ;  /* 0x0002f20000047ab9 */ /* 0x000fe40000000800 */
[----:B------:R-:W-:Y:S02]  /*10220*/  ISETP.GE.AND P4, PT, R3, UR4, PT ;  /* 0x0000000403007c0c */ /* 0x000fe4000bf86270 */
[----:B------:R-:W-:Y:S02]  /*10230*/  ISETP.GE.AND P3, PT, R95, UR4, PT ;  /* 0x000000045f007c0c */ /* 0x000fe4000bf66270 */
[----:B------:R-:W-:Y:S02]  /*10240*/  ISETP.GE.AND P2, PT, R91, UR4, PT ;  /* 0x000000045b007c0c */ /* 0x000fe4000bf46270 */
[----:B------:R-:W-:-:S07]  /*10250*/  ISETP.GE.AND P1, PT, R93, UR4, PT ;  /* 0x000000045d007c0c */ /* 0x000fce000bf26270 */
[----:B----4-:R-:W-:-:S04]  /*10260*/  @!P4 LEA R4, P5, R3, R30, 0x1 ;  /* 0x0000001e0304c211 */ /* 0x010fc800078a08ff */
[----:B0-----:R-:W-:Y:S02]  /*10270*/  @!P4 LEA.HI.X R5, R3, R0, R88, 0x1, P5 ;  /* 0x000000000305c211 */ /* 0x001fe400028f0c58 */
        /* <DEDUP_REMOVED lines=10> */
.L_x_1516:
[----:B------:R-:W-:Y:S05]  /*10320*/  BSYNC B1 ;  /* 0x0000000000017941 */ /* 0x000fea0003800000 */
.L_x_1515:
        /* <DEDUP_REMOVED lines=21> */
.L_x_1518:
[----:B------:R-:W-:Y:S05]  /*10480*/  BSYNC B1 ;  /* 0x0000000000017941 */ /* 0x000fea0003800000 */
.L_x_1517:
[----:B0-----:R-:W-:Y:S01]  /*10490*/  VIADD R5, R89, 0x60 ;  /* 0x0000006059057836 */ /* 0x001fe20000000000 */
[----:B------:R0:W0:Y:S04]  /*104a0*/  SHFL.IDX PT, R0, R21, 0x3, 0x181f ;  /* 0x00781f0015007f89 */ /* 0x00002800000e0000 */
[----:B------:R-:W-:Y:S01]  /*104b0*/  ISETP.GE.AND P0, PT, R5, R20, PT ;  /* 0x000000140500720c */ /* 0x000fe20003f06270 */
[----:B---3--:R-:W3:-:S12]  /*104c0*/  SHFL.IDX PT, R32, R32, 0x3, 0x181f ;  /* 0x00781f0020207f89 */ /* 0x008ed800000e0000 */
[----:B------:R-:W-:Y:S05]  /*104d0*/  @P0 BRA `(.L_x_1519) ;  /* 0x0000000c00f40947 */ /* 0x000fea0003800000 */
[----:B------:R-:W-:Y:S02]  /*104e0*/  ULDC UR4, c[0x0][0xbc8] ;  /* 0x0002f20000047ab9 */ /* 0x000fe40000000800 */
[----:B------:R-:W-:Y:S02]  /*104f0*/  ISETP.GE.AND P3, PT, R3, UR4, PT ;  /* 0x0000000403007c0c */ /* 0x000fe4000bf66270 */
[----:B------:R-:W-:Y:S02]  /*10500*/  ISETP.GE.AND P4, PT, R95, UR4, PT ;  /* 0x000000045f007c0c */ /* 0x000fe4000bf86270 */
[----:B------:R-:W-:-:S09]  /*10510*/  ISETP.GE.AND P5, PT, R91, UR4, PT ;  /* 0x000000045b007c0c */ /* 0x000fd2000bfa6270 */
[-C--:B---3--:R-:W-:Y:S02]  /*10520*/  @!P3 LEA R4, P0, R3, R32.reuse, 0x1 ;  /* 0x000000200304b211 */ /* 0x088fe400078008ff */
[-C--:B------:R-:W-:Y:S02]  /*10530*/  @!P4 LEA R6, P1, R95, R32.reuse, 0x1 ;  /* 0x000000205f06c211 */ /* 0x080fe400078208ff */
[----:B------:R-:W-:Y:S02]  /*10540*/  @!P5 LEA R8, P2, R91, R32, 0x1 ;  /* 0x000000205b08d211 */ /* 0x000fe400078408ff */
[-C--:B0-----:R-:W-:Y:S02]  /*10550*/  @!P3 LEA.HI.X R5, R3, R0.reuse, R88, 0x1, P0 ;  /* 0x000000000305b211 */ /* 0x081fe400000f0c58 */
        /* <DEDUP_REMOVED lines=11> */
.L_x_1511:
[----:B------:R-:W2:Y:S01]  /*10610*/  LDL R11, [R1+0x5c] ;  /* 0x00005c00010b7983 */ /* 0x000ea20000100800 */
[----:B------:R-:W-:Y:S01]  /*10620*/  ULDC.64 UR4, c[0x0][0xd00] ;  /* 0x0003400000047ab9 */ /* 0x000fe20000000a00 */
[----:B------:R-:W-:Y:S01]  /*10630*/  IMAD.MOV.U32 R0, RZ, RZ, RZ ;  /* 0x000000ffff007224 */ /* 0x000fe200078e00ff */
[----:B------:R-:W-:Y:S01]  /*10640*/  ISETP.NE.U32.AND P0, PT, RZ, UR4, PT ;  /* 0x00000004ff007c0c */ /* 0x000fe2000bf05070 */
[----:B------:R-:W3:Y:S03]  /*10650*/  LDC R21, c[0x0][0xce8] ;  /* 0x00033a00ff157b82 */ /* 0x000ee60000000800 */
[----:B------:R-:W-:Y:S02]  /*10660*/  ISETP.NE.AND.EX P0, PT, RZ, UR5, PT, P0 ;  /* 0x00000005ff007c0c */ /* 0x000fe4000bf05300 */
[----:B--2---:R-:W-:Y:S02]  /*10670*/  SHF.L.U32 R6, R11, 0x2, RZ ;  /* 0x000000020b067819 */ /* 0x004fe400000006ff */
[----:B------:R-:W-:-:S02]  /*10680*/  SHF.R.S32.HI R12, RZ, 0x1f, R11 ;  /* 0x0000001fff0c7819 */ /* 0x000fc4000001140b */
[----:B------:R-:W-:Y:S02]  /*10690*/  IADD3 R4, P1, R6, UR4, RZ ;  /* 0x0000000406047c10 */ /* 0x000fe4000ff3e0ff */
[----:B------:R-:W-:-:S04]  /*106a0*/  SHF.L.U64.HI R3, R11, 0x2, R12 ;  /* 0x000000020b037819 */ /* 0x000fc8000001020c */
[----:B------:R-:W-:Y:S01]  /*106b0*/  IADD3.X R5, R3, UR5, RZ, P1, !PT ;  /* 0x0000000503057c10 */ /* 0x000fe20008ffe4ff */
[----:B------:R-:W-:Y:S02]  /*106c0*/  ULDC.64 UR4, c[0x0][0xd08] ;  /* 0x0003420000047ab9 */ /* 0x000fe40000000a00 */
[----:B------:R-:W-:Y:S02]  /*106d0*/  ISETP.NE.U32.AND P1, PT, RZ, UR4, PT ;  /* 0x00000004ff007c0c */ /* 0x000fe4000bf25070 */
[----:B------:R2:W5:Y:S02]  /*106e0*/  @P0 LDG.E R0, desc[UR60][R4.64] ;  /* 0x0000003c04000981 */ /* 0x000564000c1e1900 */
[----:B------:R-:W-:Y:S01]  /*106f0*/  ISETP.NE.AND.EX P1, PT, RZ, UR5, PT, P1 ;  /* 0x00000005ff007c0c */ /* 0x000fe2000bf25310 */
[----:B------:R-:W4:-:S12]  /*10700*/  S2R R9, SR_TID.X ;  /* 0x0000000000097919 */ /* 0x000f180000002100 */
[----:B------:R-:W-:Y:S01]  /*10710*/  @P1 IADD3 R6, P2, R6, UR4, RZ ;  /* 0x0000000406061c10 */ /* 0x000fe2000ff5e0ff */
[----:B------:R-:W-:Y:S02]  /*10720*/  ULDC UR4, c[0x0][0xb88] ;  /* 0x0002e20000047ab9 */ /* 0x000fe40000000800 */
[----:B------:R-:W-:Y:S01]  /*10730*/  IMAD.U32 R8, RZ, RZ, UR4 ;  /* 0x00000004ff087e24 */ /* 0x000fe2000f8e00ff */
[----:B------:R-:W-:-:S05]  /*10740*/  @P1 IADD3.X R7, R3, UR5, RZ, P2, !PT ;  /* 0x0000000503071c10 */ /* 0x000fca00097fe4ff */
[----:B------:R2:W5:Y:S01]  /*10750*/  @P1 LDG.E R8, desc[UR60][R6.64] ;  /* 0x0000003c06081981 */ /* 0x000562000c1e1900 */
[----:B---3--:R-:W-:Y:S01]  /*10760*/  ISETP.NE.AND P2, PT, R21, 0x1, PT ;  /* 0x000000011500780c */ /* 0x008fe20003f45270 */
[----:B----4-:R-:W-:-:S12]  /*10770*/  VIADD R24, R9, 0xffffff80 ;  /* 0xffffff8009187836 */ /* 0x010fd80000000000 */
[----:B------:R-:W3:Y:S01]  /*10780*/  @P2 LDC R25, c[0x0][0xcec] ;  /* 0x00033b00ff192b82 */ /* 0x000ee20000000800 */
[----:B------:R-:W-:Y:S01]  /*10790*/  ISETP.GE.AND P3, PT, R24, 0x80, PT ;  /* 0x000000801800780c */ /* 0x000fe20003f66270 */
[----:B--2---:R-:W-:-:S12]  /*107a0*/  @P1 BRA `(.L_x_1520) ;  /* 0x0000000000101947 */ /* 0x004fd80003800000 */
[----:B------:R-:W-:Y:S05]  /*107b0*/  @!P0 BRA `(.L_x_1520) ;  /* 0x00000000000c8947 */ /* 0x000fea0003800000 */
[----:B------:R-:W2:Y:S04]  /*107c0*/  LDG.E R3, desc[UR60][R4.64] ;  /* 0x0000003c04037981 */ /* 0x000ea8000c1e1900 */
[----:B-----5:R-:W2:Y:S02]  /*107d0*/  LDG.E R8, desc[UR60][R4.64+0x4] ;  /* 0x0000043c04087981 */ /* 0x020ea4000c1e1900 */
[----:B--2---:R-:W-:-:S07]  /*107e0*/  IMAD.IADD R8, R8, 0x1, -R3 ;  /* 0x0000000108087824 */ /* 0x004fce00078e0a03 */
.L_x_1520:
[----:B------:R-:W2:Y:S04]  /*107f0*/  LDL R20, [R1+0x64] ;  /* 0x0000640001147983 */ /* 0x000ea80000100800 */
[----:B------:R4:W5:Y:S01]  /*10800*/  LDL R26, [R1+0x6c] ;  /* 0x00006c00011a7983 */ /* 0x0009620000100800 */
[----:B------:R-:W-:Y:S01]  /*10810*/  BSSY B1, `(.L_x_1521) ;  /* 0x000002d000017945 */ /* 0x000fe20003800000 */
[----:B------:R-:W-:Y:S02]  /*10820*/  SEL R13, R11, RZ, !P0 ;  /* 0x000000ff0b0d7207 */ /* 0x000fe40004000000 */
[----:B------:R-:W-:Y:S02]  /*10830*/  SEL R12, R12, RZ, !P0 ;  /* 0x000000ff0c0c7207 */ /* 0x000fe40004000000 */
[----:B-----5:R-:W-:-:S02]  /*10840*/  SHF.R.S32.HI R11, RZ, 0x1f, R0 ;  /* 0x0000001fff0b7819 */ /* 0x020fc40000011400 */
[----:B--2---:R-:W-:Y:S01]  /*10850*/  SHF.R.S32.HI R10, RZ, 0x1f, R20 ;  /* 0x0000001fff0a7819 */ /* 0x004fe20000011414 */
[----:B----4-:R-:W-:Y:S06]  /*10860*/  @P3 BRA `(.L_x_1522) ;  /* 0x00000000009c3947 */ /* 0x010fec0003800000 */
[----:B------:R-:W2:Y:S01]  /*10870*/  LDC R14, c[0x0][0xce8] ;  /* 0x00033a00ff0e7b82 */ /* 0x000ea20000000800 */
[----:B------:R-:W-:-:S04]  /*10880*/  IMAD R3, R26, 0x80, R9 ;  /* 0x000000801a037824 */ /* 0x000fc800078e0209 */
[----:B------:R-:W-:Y:S02]  /*10890*/  VIADD R9, R3, 0xffffff80 ;  /* 0xffffff8003097836 */ /* 0x000fe40000000000 */
[----:B--2---:R-:W-:-:S05]  /*108a0*/  IMAD R4, R8, R14, RZ ;  /* 0x0000000e08047224 */ /* 0x004fca00078e02ff */
        /* <DEDUP_REMOVED lines=9> */
[----:B------:R-:W2:Y:S01]  /*10940*/  @P0 LDC R6, c[0x0][0xcec] ;  /* 0x00033b00ff060b82 */ /* 0x000ea20000000800 */
[----:B------:R-:W-:Y:S01]  /*10950*/  IMAD R7, R20, UR5, R7 ;  /* 0x0000000514077c24 */ /* 0x000fe2000f8e0207 */
[----:B------:R-:W-:-:S03]  /*10960*/  ULDC.64 UR4, c[0x0][0xc98] ;  /* 0x0003260000047ab9 */ /* 0x000fc60000000a00 */
[----:B------:R-:W-:-:S03]  /*10970*/  IMAD.IADD R5, R5, 0x1, R7 ;  /* 0x0000000105057824 */ /* 0x000fc600078e0207 */
[----:B------:R-:W4:Y:S01]  /*10980*/  @P0 LDC R15, c[0x0][0xcf0] ;  /* 0x00033c00ff0f0b82 */ /* 0x000f220000000800 */
[----:B------:R-:W-:-:S04]  /*10990*/  IMAD.WIDE.U32 R4, R13, UR4, R4 ;  /* 0x000000040d047c25 */ /* 0x000fc8000f8e0004 */
[----:B--2---:R-:W-:-:S05]  /*109a0*/  @P0 IMAD.HI.U32 R6, R9, R6, RZ ;  /* 0x0000000609060227 */ /* 0x004fca00078e00ff */
[----:B----4-:R-:W-:Y:S01]  /*109b0*/  @P0 SHF.R.U32.HI R3, RZ, R15, R6 ;  /* 0x0000000fff030219 */ /* 0x010fe20000011606 */
        /* <DEDUP_REMOVED lines=18> */
.L_x_1522:
[----:B------:R-:W-:Y:S05]  /*10ae0*/  BSYNC B1 ;  /* 0x0000000000017941 */ /* 0x000fea0003800000 */
.L_x_1521:
[--C-:B------:R-:W-:Y:S01]  /*10af0*/  SHF.R.S32.HI R14, RZ, 0x1f, R24.reuse ;  /* 0x0000001fff0e7819 */ /* 0x100fe20000011418 */
[----:B------:R-:W4:Y:S01]  /*10b00*/  @P2 LDC R9, c[0x0][0xcf0] ;  /* 0x00033c00ff092b82 */ /* 0x000f220000000800 */
[----:B------:R-:W-:Y:S01]  /*10b10*/  SHF.R.S32.HI R28, RZ, 0x1f, R24 ;  /* 0x0000001fff1c7819 */ /* 0x000fe20000011418 */
[----:B------:R-:W-:Y:S01]  /*10b20*/  ULDC.64 UR4, c[0x0][0xba0] ;  /* 0x0002e80000047ab9 */ /* 0x000fe20000000a00 */
[-C--:B------:R-:W-:Y:S01]  /*10b30*/  LEA.HI R14, R14, R24.reuse, RZ, 0x3 ;  /* 0x000000180e0e7211 */ /* 0x080fe200078f18ff */
[----:B--2---:R-:W-:Y:S01]  /*10b40*/  IMAD R3, R11, UR4, RZ ;  /* 0x000000040b037c24 */ /* 0x004fe2000f8e02ff */
[----:B------:R-:W-:Y:S01]  /*10b50*/  LEA.HI R28, R28, R24, RZ, 0x3 ;  /* 0x000000181c1c7211 */ /* 0x000fe200078f18ff */
[----:B------:R-:W-:Y:S01]  /*10b60*/  IMAD.WIDE.U32 R4, R0, UR4, RZ ;  /* 0x0000000400047c25 */ /* 0x000fe2000f8e00ff */
[----:B------:R-:W-:Y:S02]  /*10b70*/  LOP3.LUT R14, R14, 0xfffffff8, RZ, 0xc0, !PT ;  /* 0xfffffff80e0e7812 */ /* 0x000fe400078ec0ff */
[----:B------:R-:W-:Y:S01]  /*10b80*/  SHF.R.S32.HI R28, RZ, 0x3, R28 ;  /* 0x00000003ff1c7819 */ /* 0x000fe2000001141c */
[----:B------:R-:W-:Y:S01]  /*10b90*/  IMAD R3, R0, UR5, R3 ;  /* 0x0000000500037c24 */ /* 0x000fe2000f8e0203 */
[----:B------:R-:W-:Y:S01]  /*10ba0*/  ULDC.64 UR4, c[0x0][0xbe8] ;  /* 0x0002fa0000047ab9 */ /* 0x000fe20000000a00 */
[----:B------:R-:W-:-:S02]  /*10bb0*/  IMAD.IADD R14, R24, 0x1, -R14 ;  /* 0x00000001180e7824 */ /* 0x000fc400078e0a0e */
[----:B------:R-:W-:Y:S02]  /*10bc0*/  IMAD R0, R10, UR4, RZ ;  /* 0x000000040a007c24 */ /* 0x000fe4000f8e02ff */
[----:B------:R-:W-:Y:S02]  /*10bd0*/  IMAD R6, R14, 0x20, R28 ;  /* 0x000000200e067824 */ /* 0x000fe400078e021c */
[----:B------:R-:W-:Y:S02]  /*10be0*/  IMAD R7, R20, UR5, R0 ;  /* 0x0000000514077c24 */ /* 0x000fe4000f8e0200 */
[----:B------:R-:W-:Y:S02]  /*10bf0*/  IMAD R10, R26, 0x80, R6 ;  /* 0x000000801a0a7824 */ /* 0x000fe400078e0206 */
[----:B------:R-:W-:Y:S02]  /*10c00*/  IMAD.IADD R5, R5, 0x1, R3 ;  /* 0x0000000105057824 */ /* 0x000fe400078e0203 */
[----:B---3--:R-:W-:-:S04]  /*10c10*/  @P2 IMAD.HI.U32 R0, R10, R25, RZ ;  /* 0x000000190a002227 */ /* 0x008fc800078e00ff */
[----:B------:R-:W-:Y:S01]  /*10c20*/  IMAD.WIDE.U32 R4, R20, UR4, R4 ;  /* 0x0000000414047c25 */ /* 0x000fe2000f8e0004 */
[----:B------:R-:W-:-:S03]  /*10c30*/  ULDC.64 UR4, c[0x0][0xbf0] ;  /* 0x0002fc0000047ab9 */ /* 0x000fc60000000a00 */
[----:B------:R-:W-:Y:S01]  /*10c40*/  IMAD.MOV.U32 R3, RZ, RZ, R10 ;  /* 0x000000ffff037224 */ /* 0x000fe200078e000a */
[----:B----4-:R-:W-:Y:S01]  /*10c50*/  @P2 SHF.R.U32.HI R3, RZ, R9, R0 ;  /* 0x00000009ff032219 */ /* 0x010fe20000011600 */
[----:B------:R-:W-:Y:S02]  /*10c60*/  IMAD.IADD R5, R5, 0x1, R7 ;  /* 0x0000000105057824 */ /* 0x000fe400078e0207 */
[----:B------:R-:W-:Y:S01]  /*10c70*/  IMAD R6, R12, UR4, RZ ;  /* 0x000000040c067c24 */ /* 0x000fe2000f8e02ff */
[--C-:B------:R-:W-:Y:S01]  /*10c80*/  SHF.R.S32.HI R0, RZ, 0x1f, R3.reuse ;  /* 0x0000001fff007819 */ /* 0x100fe20000011403 */
[----:B------:R-:W-:Y:S02]  /*10c90*/  IMAD.MOV R7, RZ, RZ, -R3 ;  /* 0x000000ffff077224 */ /* 0x000fe400078e0a03 */
[C---:B------:R-:W-:Y:S02]  /*10ca0*/  IMAD R9, R13.reuse, UR5, R6 ;  /* 0x000000050d097c24 */ /* 0x040fe4000f8e0206 */
[----:B------:R-:W-:Y:S01]  /*10cb0*/  IMAD.WIDE.U32 R4, R13, UR4, R4 ;  /* 0x000000040d047c25 */ /* 0x000fe2000f8e0004 */
[----:B------:R-:W-:-:S03]  /*10cc0*/  ULDC.64 UR4, c[0x0][0xbe0] ;  /* 0x0002f80000047ab9 */ /* 0x000fc60000000a00 */
[----:B------:R-:W-:Y:S02]  /*10cd0*/  IMAD R7, R21, R7, R10 ;  /* 0x0000000715077224 */ /* 0x000fe400078e020a */
[----:B------:R-:W-:Y:S02]  /*10ce0*/  IMAD R6, R0, UR4, RZ ;  /* 0x0000000400067c24 */ /* 0x000fe4000f8e02ff */
[----:B------:R-:W-:Y:S01]  /*10cf0*/  IMAD.IADD R5, R5, 0x1, R9 ;  /* 0x0000000105057824 */ /* 0x000fe200078e0209 */
[----:B------:R-:W-:Y:S01]  /*10d00*/  SHF.R.S32.HI R0, RZ, 0x1f, R7 ;  /* 0x0000001fff007819 */ /* 0x000fe20000011407 */
        /* <DEDUP_REMOVED lines=8> */
[----:B------:R-:W-:Y:S02]  /*10d90*/  IMAD.SHL.U32 R9, R14, 0x8, RZ ;  /* 0x000000080e097824 */ /* 0x000fe400078e00ff */
[----:B------:R-:W-:Y:S01]  /*10da0*/  IMAD.IADD R5, R5, 0x1, R3 ;  /* 0x0000000105057824 */ /* 0x000fe200078e0203 */
[C---:B------:R-:W-:Y:S01]  /*10db0*/  LEA R3, P0, R4.reuse, UR4, 0x1 ;  /* 0x0000000404037c11 */ /* 0x040fe2000f8008ff */
[C---:B------:R-:W-:Y:S01]  /*10dc0*/  VIADD R25, R9.reuse, 0x80 ;  /* 0x0000008009197836 */ /* 0x040fe20000000000 */
[----:B------:R-:W-:Y:S01]  /*10dd0*/  UMOV UR4, 0xffffffff ;  /* 0xffffffff00047882 */ /* 0x000fe20000000000 */
[C---:B------:R-:W-:Y:S01]  /*10de0*/  VIADD R27, R9.reuse, 0x40 ;  /* 0x00000040091b7836 */ /* 0x040fe20000000000 */
[----:B------:R-:W-:Y:S01]  /*10df0*/  LEA.HI.X R4, R4, UR5, R5, 0x1, P0 ;  /* 0x0000000504047c11 */ /* 0x000fe200080f0c05 */
[----:B------:R-:W-:Y:S01]  /*10e00*/  VIADD R29, R9, 0xc0 ;  /* 0x000000c0091d7836 */ /* 0x000fe20000000000 */
[----:B------:R-:W-:Y:S02]  /*10e10*/  SHF.R.S32.HI R10, RZ, 0x1f, R9 ;  /* 0x0000001fff0a7819 */ /* 0x000fe40000011409 */
[----:B------:R-:W-:-:S02]  /*10e20*/  SHF.R.S32.HI R6, RZ, 0x1f, R25 ;  /* 0x0000001fff067819 */ /* 0x000fc40000011419 */
[----:B------:R-:W-:Y:S02]  /*10e30*/  SHF.R.S32.HI R20, RZ, 0x1f, R27 ;  /* 0x0000001fff147819 */ /* 0x000fe4000001141b */
[----:B------:R-:W-:Y:S01]  /*10e40*/  SHF.R.S32.HI R24, RZ, 0x1f, R29 ;  /* 0x0000001fff187819 */ /* 0x000fe2000001141d */
[----:B------:R-:W-:Y:S06]  /*10e50*/  BRA.DIV UR4, `(.L_x_1523) ;  /* 0x0000008a04147947 */ /* 0x000fec000b800000 */
[----:B------:R2:W3:Y:S04]  /*10e60*/  SHFL.IDX PT, R0, R4, RZ, 0x181f ;  /* 0x00181fff04007589 */ /* 0x0004e800000e0000 */
[----:B------:R2:W4:Y:S02]  /*10e70*/  SHFL.IDX PT, R14, R3, RZ, 0x181f ;  /* 0x00181fff030e7589 */ /* 0x00052400000e0000 */
.L_x_1708:
[----:B------:R-:W-:Y:S01]  /*10e80*/  IMAD R8, R8, R21, RZ ;  /* 0x0000001508087224 */ /* 0x000fe200078e02ff */
[----:B------:R-:W-:Y:S01]  /*10e90*/  BSSY B1, `(.L_x_1524) ;  /* 0x0000015000017945 */ /* 0x000fe20003800000 */
[----:B------:R-:W-:-:S05]  /*10ea0*/  IMAD R7, R26, 0x80, R28 ;  /* 0x000000801a077824 */ /* 0x000fca00078e021c */
[----:B------:R-:W-:-:S13]  /*10eb0*/  ISETP.GE.AND P0, PT, R7, R8, PT ;  /* 0x000000080700720c */ /* 0x000fda0003f06270 */
[----:B------:R-:W-:Y:S05]  /*10ec0*/  @P0 BRA `(.L_x_1525) ;  /* 0x0000000000440947 */ /* 0x000fea0003800000 */
[----:B------:R-:W-:Y:S02]  /*10ed0*/  ULDC UR4, c[0x0][0xbc8] ;  /* 0x0002f20000047ab9 */ /* 0x000fe40000000800 */
[----:B------:R-:W-:Y:S02]  /*10ee0*/  ISETP.GE.AND P3, PT, R9, UR4, PT ;  /* 0x0000000409007c0c */ /* 0x000fe4000bf66270 */
[----:B------:R-:W-:Y:S02]  /*10ef0*/  ISETP.GE.AND P2, PT, R27, UR4, PT ;  /* 0x000000041b007c0c */ /* 0x000fe4000bf46270 */
[----:B------:R-:W-:Y:S02]  /*10f00*/  ISETP.GE.AND P1, PT, R25, UR4, PT ;  /* 0x0000000419007c0c */ /* 0x000fe4000bf26270 */
[----:B------:R-:W-:-:S07]  /*10f10*/  ISETP.GE.AND P0, PT, R29, UR4, PT ;  /* 0x000000041d007c0c */ /* 0x000fce000bf06270 */
[-C--:B----4-:R-:W-:Y:S02]  /*10f20*/  @!P3 LEA R12, P5, R9, R14.reuse, 0x1 ;  /* 0x0000000e090cb211 */ /* 0x090fe400078a08ff */
[----:B------:R-:W-:Y:S02]  /*10f30*/  @!P2 LEA R30, P4, R27, R14, 0x1 ;  /* 0x0000000e1b1ea211 */ /* 0x000fe400078808ff */
        /* <DEDUP_REMOVED lines=10> */
.L_x_1525:
[----:B------:R-:W-:Y:S05]  /*10fe0*/  BSYNC B1 ;  /* 0x0000000000017941 */ /* 0x000fea0003800000 */
.L_x_1524:
[----:B------:R-:W-:-:S03]  /*10ff0*/  UMOV UR4, 0xffffffff ;  /* 0xffffffff00047882 */ /* 0x000fc60000000000 */
[----:B------:R-:W-:Y:S05]  /*11000*/  BRA.DIV UR4, `(.L_x_1526) ;  /* 0x0000008604dc7947 */ /* 0x000fea000b800000 */
[----:B---3--:R3:W0:Y:S04]  /*11010*/  SHFL.IDX PT, R0, R4, 0x1, 0x181f ;  /* 0x00381f0004007f89 */ /* 0x00862800000e0000 */
[----:B----4-:R3:W4:Y:S02]  /*11020*/  SHFL.IDX PT, R14, R3, 0x1, 0x181f ;  /* 0x00381f00030e7f89 */ /* 0x01072400000e0000 */
.L_x_1712:
[----:B------:R-:W-:Y:S01]  /*11030*/  VIADD R5, R7, 0x20 ;  /* 0x0000002007057836 */ /* 0x000fe20000000000 */
[----:B------:R-:W-:Y:S04]  /*11040*/  BSSY B1, `(.L_x_1527) ;  /* 0x0000014000017945 */ /* 0x000fe80003800000 */
        /* <DEDUP_REMOVED lines=9> */
[----:B0-----:R-:W-:Y:S02]  /*110e0*/  @!P3 LEA.HI.X R13, R9, R0, R10, 0x1, P5 ;  /* 0x00000000090db211 */ /* 0x001fe400028f0c0a */
        /* <DEDUP_REMOVED lines=9> */
.L_x_1528:
[----:B------:R-:W-:Y:S05]  /*11180*/  BSYNC B1 ;  /* 0x0000000000017941 */ /* 0x000fea0003800000 */
.L_x_1527:
[----:B------:R-:W-:-:S03]  /*11190*/  UMOV UR4, 0xffffffff ;  /* 0xffffffff00047882 */ /* 0x000fc60000000000 */
[----:B------:R-:W-:Y:S05]  /*111a0*/  BRA.DIV UR4, `(.L_x_1529) ;  /* 0x0000008604bc7947 */ /* 0x000fea000b800000 */
[----:B0-----:R0:W0:Y:S04]  /*111b0*/  SHFL.IDX PT, R0, R4, 0x2, 0x181f ;  /* 0x00581f0004007f89 */ /* 0x00102800000e0000 */
[----:B----4-:R4:W0:Y:S02]  /*111c0*/  SHFL.IDX PT, R14, R3, 0x2, 0x181f ;  /* 0x00581f00030e7f89 */ /* 0x01082400000e0000 */
.L_x_1716:
        /* <DEDUP_REMOVED lines=21> */
.L_x_1531:
[----:B------:R-:W-:Y:S05]  /*11320*/  BSYNC B1 ;  /* 0x0000000000017941 */ /* 0x000fea0003800000 */
.L_x_1530:
[----:B------:R-:W-:-:S03]  /*11330*/  UMOV UR4, 0xffffffff ;  /* 0xffffffff00047882 */ /* 0x000fc60000000000 */
[----:B------:R-:W-:Y:S05]  /*11340*/  BRA.DIV UR4, `(.L_x_1532) ;  /* 0x00000086049c7947 */ /* 0x000fea000b800000 */
[----:B0-----:R0:W0:Y:S04]  /*11350*/  SHFL.IDX PT, R0, R4, 0x3, 0x181f ;  /* 0x00781f0004007f89 */ /* 0x00102800000e0000 */
[----:B------:R0:W0:Y:S02]  /*11360*/  SHFL.IDX PT, R14, R3, 0x3, 0x181f ;  /* 0x00781f00030e7f89 */ /* 0x00002400000e0000 */
.L_x_1720:
[----:B0-234-:R-:W-:-:S05]  /*11370*/  VIADD R3, R7, 0x60 ;  /* 0x0000006007037836 */ /* 0x01dfca0000000000 */
[----:B------:R-:W-:-:S13]  /*11380*/  ISETP.GE.AND P0, PT, R3, R8, PT ;  /* 0x000000080300720c */ /* 0x000fda0003f06270 */
[----:B------:R-:W-:Y:S05]  /*11390*/  @P0 BRA `(.L_x_1519) ;  /* 0x0000000000440947 */ /* 0x000fea0003800000 */
[----:B------:R-:W-:Y:S02]  /*113a0*/  ULDC UR4, c[0x0][0xbc8] ;  /* 0x0002f20000047ab9 */ /* 0x000fe40000000800 */
[----:B------:R-:W-:Y:S02]  /*113b0*/  ISETP.GE.AND P3, PT, R9, UR4, PT ;  /* 0x0000000409007c0c */ /* 0x000fe4000bf66270 */
[----:B------:R-:W-:Y:S02]  /*113c0*/  ISETP.GE.AND P2, PT, R27, UR4, PT ;  /* 0x000000041b007c0c */ /* 0x000fe4000bf46270 */
[----:B------:R-:W-:Y:S02]  /*113d0*/  ISETP.GE.AND P1, PT, R25, UR4, PT ;  /* 0x0000000419007c0c */ /* 0x000fe4000bf26270 */
[----:B------:R-:W-:-:S07]  /*113e0*/  ISETP.GE.AND P0, PT, R29, UR4, PT ;  /* 0x000000041d007c0c */ /* 0x000fce000bf06270 */
[-C--:B------:R-:W-:Y:S02]  /*113f0*/  @!P3 LEA R4, P4, R9, R14.reuse, 0x1 ;  /* 0x0000000e0904b211 */ /* 0x080fe400078808ff */
[----:B------:R-:W-:Y:S02]  /*11400*/  @!P2 LEA R8, P5, R27, R14, 0x1 ;  /* 0x0000000e1b08a211 */ /* 0x000fe400078a08ff */
[-C--:B------:R-:W-:Y:S02]  /*11410*/  @!P3 LEA.HI.X R5, R9, R0.reuse, R10, 0x1, P4 ;  /* 0x000000000905b211 */ /* 0x080fe400020f0c0a */
[----:B------:R-:W-:Y:S02]  /*11420*/  @!P2 LEA.HI.X R9, R27, R0, R20, 0x1, P5 ;  /* 0x000000001b09a211 */ /* 0x000fe400028f0c14 */
[-C--:B------:R-:W-:Y:S01]  /*11430*/  @!P1 LEA R10, P4, R25, R14.reuse, 0x1 ;  /* 0x0000000e190a9211 */ /* 0x080fe200078808ff */
[----:B------:R0:W-:Y:S01]  /*11440*/  @!P3 ST.E.128 desc[UR60][R4.64], RZ ;  /* 0x000000ff0400b985 */ /* 0x0001e2000c101d3c */
[----:B------:R-:W-:-:S02]  /*11450*/  @!P0 LEA R14, P5, R29, R14, 0x1 ;  /* 0x0000000e1d0e8211 */ /* 0x000fc400078a08ff */
[-C--:B------:R-:W-:Y:S01]  /*11460*/  @!P1 LEA.HI.X R11, R25, R0.reuse, R6, 0x1, P4 ;  /* 0x00000000190b9211 */ /* 0x080fe200020f0c06 */
[----:B------:R0:W-:Y:S01]  /*11470*/  @!P2 ST.E.128 desc[UR60][R8.64], RZ ;  /* 0x000000ff0800a985 */ /* 0x0001e2000c101d3c */
[----:B------:R-:W-:-:S03]  /*11480*/  @!P0 LEA.HI.X R15, R29, R0, R24, 0x1, P5 ;  /* 0x000000001d0f8211 */ /* 0x000fc600028f0c18 */
[----:B------:R0:W-:Y:S04]  /*11490*/  @!P1 ST.E.128 desc[UR60][R10.64], RZ ;  /* 0x000000ff0a009985 */ /* 0x0001e8000c101d3c */
[----:B------:R0:W-:Y:S02]  /*114a0*/  @!P0 ST.E.128 desc[UR60][R14.64], RZ ;  /* 0x000000ff0e008985 */ /* 0x0001e4000c101d3c */
.L_x_1519:
[----:B------:R-:W-:Y:S05]  /*114b0*/  BSYNC B0 ;  /* 0x0000000000007941 */ /* 0x000fea0003800000 */
.L_x_1510:
[----:B------:R-:W-:Y:S02]  /*114c0*/  ULDC UR4, c[0x0][0xd3c] ;  /* 0x00034f0000047ab9 */ /* 0x000fe40000000800 */
[----:B------:R-:W-:-:S13]  /*114d0*/  ISETP.GE.AND P0, PT, R35, UR4, PT ;  /* 0x0000000423007c0c */ /* 0x000fda000bf06270 */
[----:B------:R-:W-:Y:S05]  /*114e0*/  @!P0 BRA `(.L_x_1533) ;  /* 0xfffffef800e88947 */ /* 0x000fea000383ffff */
[----:B------:R-:W-:Y:S05]  /*114f0*/  BRA `(.L_x_1390) ;  /* 0x0000007000a87947 */ /* 0x000fea0003800000 */
.L_x_1388:
[----:B------:R-:W-:-:S08]  /*11500*/  NOP ;  /* 0x0000000000007918 */ /* 0x000fd00000000000 */
[----:B--2---:R-:W0:-:S00]  /*11510*/  USETMAXREG.DEALLOC.CTAPOOL 0x28 ;  /* 0x00000028000079c8 */ /* 0x004e0000080e0500 */
        /* <DEDUP_REMOVED lines=14> */
.L_x_1534:
        /* <DEDUP_REMOVED lines=37> */
[----:B------:R-:W0:Y:S01]  /*11850*/  LDC R10, c[0x0][0xd3c] ;  /* 0x00034f00ff0a7b82 */ /* 0x000e220000000800 */
[----:B------:R-:W-:Y:S01]  /*11860*/  IMAD.MOV.U32 R4, RZ, RZ, R3 ;  /* 0x000000ffff047224 */ /* 0x000fe200078e0003 */
[----:B------:R-:W-:Y:S01]  /*11870*/  UMOV UR4, URZ ;  /* 0x0000003f00047c82 */ /* 0x000fe20008000000 */
[----:B------:R-:W-:Y:S01]  /*11880*/  ULDC UR7, c[0x0][0xd3c] ;  /* 0x00034f0000077ab9 */ /* 0x000fe20000000800 */
[----:B------:R-:W-:-:S05]  /*11890*/  ULDC UR5, c[0x0][0xd38] ;  /* 0x00034e0000057ab9 */ /* 0x000fca0000000800 */
.L_x_1540:
        /* <DEDUP_REMOVED lines=12> */
.L_x_1539:
[----:B------:R-:W-:Y:S05]  /*11960*/  BSYNC B0 ;  /* 0x0000000000007941 */ /* 0x000fea0003800000 */
.L_x_1538:
        /* <DEDUP_REMOVED lines=21> */
.L_x_1536:
        /* <DEDUP_REMOVED lines=15> */
.L_x_1541:
        /* <DEDUP_REMOVED lines=10> */
[----:B------:R-:W-:Y:S01]  /*11c50*/  IMAD.MOV.U32 R3, RZ, RZ, R4 ;  /* 0x000000ffff037224 */ /* 0x000fe200078e0004 */
[----:B------:R-:W-:-:S03]  /*11c60*/  MOV R4, R6 ;  /* 0x0000000600047202 */ /* 0x000fc60000000f00 */
        /* <DEDUP_REMOVED lines=16> */
.L_x_1537:
[----:B------:R-:W-:Y:S02]  /*11d70*/  IMAD.MOV.U32 R17, RZ, RZ, RZ ;  /* 0x000000ffff117224 */ /* 0x000fe400078e00ff */
[----:B------:R-:W-:Y:S02]  /*11d80*/  IMAD.U32 R16, RZ, RZ, UR6 ;  /* 0x00000006ff107e24 */ /* 0x000fe4000f8e00ff */
[----:B------:R-:W-:-:S07]  /*11d90*/  IMAD.MOV.U32 R18, RZ, RZ, RZ ;  /* 0x000000ffff127224 */ /* 0x000fce00078e00ff */
.L_x_1542:
[----:B------:R-:W-:-:S13]  /*11da0*/  ISETP.NE.AND P0, PT, R5, RZ, PT ;  /* 0x000000ff0500720c */ /* 0x000fda0003f05270 */
[----:B------:R-:W0:Y:S01]  /*11db0*/  @!P0 S2R R3, SR_CgaCtaId ;  /* 0x0000000000038919 */ /* 0x000e220000008800 */
[----:B------:R-:W-:-:S04]  /*11dc0*/  @!P0 MOV R0, 0x400 ;  /* 0x0000040000008802 */ /* 0x000fc80000000f00 */
[----:B0-----:R-:W-:-:S05]  /*11dd0*/  @!P0 LEA R0, R3, R0, 0x18 ;  /* 0x0000000003008211 */ /* 0x001fca00078ec0ff */
[----:B------:R1:W-:Y:S01]  /*11de0*/  @!P0 STS.128 [R0+0x324d0], R16 ;  /* 0x0324d01000008388 */ /* 0x0003e20000000c00 */
[----:B------:R-:W-:Y:S06]  /*11df0*/  BAR.ARV 0x5, 0x180 ;  /* 0x0146000000007b1d */ /* 0x000fec0000002000 */
.L_x_1535:
[----:B------:R2:W-:Y:S01]  /*11e00*/  STL [R1+0x40], RZ ;  /* 0x000040ff01007387 */ /* 0x0005e20000100800 */
[----:B------:R-:W-:Y:S01]  /*11e10*/  ULDC UR4, c[0x0][0xd3c] ;  /* 0x00034f0000047ab9 */ /* 0x000fe20000000800 */
[----:B------:R-:W-:Y:S01]  /*11e20*/  IMAD.MOV.U32 R27, RZ, RZ, 0x1 ;  /* 0x00000001ff1b7424 */ /* 0x000fe200078e00ff */
[----:B0-----:R-:W-:Y:S01]  /*11e30*/  ISETP.GE.AND P0, PT, R19, UR4, PT ;  /* 0x0000000413007c0c */ /* 0x001fe2000bf06270 */
[----:B------:R-:W-:-:S12]  /*11e40*/  IMAD.MOV.U32 R25, RZ, RZ, RZ ;  /* 0x000000ffff197224 */ /* 0x000fd800078e00ff */
[----:B--2---:R-:W-:Y:S05]  /*11e50*/  @P0 BRA `(.L_x_1543) ;  /* 0x0000006400740947 */ /* 0x004fea0003800000 */
[----:B------:R-:W2:Y:S01]  /*11e60*/  LDL R4, [R1+0x8] ;  /* 0x0000080001047983 */ /* 0x000ea20000100800 */
[----:B------:R-:W1:Y:S01]  /*11e70*/  S2R R5, SR_TID.X ;  /* 0x0000000000057919 */ /* 0x000e620000002100 */
[----:B------:R-:W0:Y:S01]  /*11e80*/  S2UR UR5, SR_CgaCtaId ;  /* 0x00000000000579c3 */ /* 0x000e220000008800 */
[----:B------:R-:W-:Y:S01]  /*11e90*/  UMOV UR4, 0x400 ;  /* 0x0000040000047882 */ /* 0x000fe20000000000 */
[----:B------:R-:W-:Y:S01]  /*11ea0*/  BSSY B8, `(.L_x_1543) ;  /* 0x0000658000087945 */ /* 0x000fe20003800000 */
[----:B------:R-:W-:Y:S01]  /*11eb0*/  IMAD.MOV.U32 R28, RZ, RZ, 0x1 ;  /* 0x00000001ff1c7424 */ /* 0x000fe200078e00ff */
[----:B------:R-:W-:Y:S01]  /*11ec0*/  CS2R R24, SRZ ;  /* 0x0000000000187805 */ /* 0x000fe2000001ff00 */
[----:B------:R-:W-:Y:S01]  /*11ed0*/  IMAD.MOV.U32 R27, RZ, RZ, 0x1 ;  /* 0x00000001ff1b7424 */ /* 0x000fe200078e00ff */
[----:B------:R-:W-:Y:S01]  /*11ee0*/  ULDC.64 UR38, c[0x0][0x198] ;  /* 0x0000660000267ab9 */ /* 0x000fe20000000a00 */
[----:B------:R-:W-:Y:S01]  /*11ef0*/  ULDC UR36, c[0x0][0xc] ;  /* 0x0000030000247ab9 */ /* 0x000fe20000000800 */
[C---:B-1----:R-:W-:Y:S01]  /*11f00*/  IMAD.SHL.U32 R0, R5.reuse, 0x8, RZ ;  /* 0x0000000805007824 */ /* 0x042fe200078e00ff */
[----:B------:R-:W-:-:S04]  /*11f10*/  LOP3.LUT R3, R5, 0x7f, RZ, 0xc0, !PT ;  /* 0x0000007f05037812 */ /* 0x000fc800078ec0ff */
[----:B------:R-:W-:Y:S01]  /*11f20*/  LOP3.LUT R2, R0, 0x1f8, RZ, 0xc0, !PT ;  /* 0x000001f800027812 */ /* 0x000fe200078ec0ff */
[----:B------:R-:W-:Y:S01]  /*11f30*/  IMAD.SHL.U32 R33, R3, 0x8, RZ ;  /* 0x0000000803217824 */ /* 0x000fe200078e00ff */
[----:B0-----:R-:W-:Y:S02]  /*11f40*/  ULEA UR4, UR5, UR4, 0x18 ;  /* 0x0000000405047291 */ /* 0x001fe4000f8ec03f */
[----:B------:R-:W-:Y:S02]  /*11f50*/  LOP3.LUT R2, R2, 0x38, R5, 0x78, !PT ;  /* 0x0000003802027812 */ /* 0x000fe400078e7805 */
[----:B------:R-:W-:Y:S02]  /*11f60*/  SHF.R.U32.HI R3, RZ, 0x3, R3 ;  /* 0x00000003ff037819 */ /* 0x000fe40000011603 */
[----:B------:R-:W-:Y:S01]  /*11f70*/  LOP3.LUT R33, R2, 0x200, R33, 0xf8, !PT ;  /* 0x0000020002217812 */ /* 0x000fe200078ef821 */
[----:B------:R-:W-:Y:S01]  /*11f80*/  IMAD.SHL.U32 R2, R5, 0x10, RZ ;  /* 0x0000001005027824 */ /* 0x000fe200078e00ff */
[----:B------:R-:W-:Y:S01]  /*11f90*/  LOP3.LUT R0, R0, 0x38, RZ, 0xc0, !PT ;  /* 0x0000003800007812 */ /* 0x000fe200078ec0ff */
[----:B------:R-:W-:-:S03]  /*11fa0*/  IMAD.U32 R23, RZ, RZ, UR4 ;  /* 0x00000004ff177e24 */ /* 0x000fc6000f8e00ff */
[----:B------:R-:W-:Y:S01]  /*11fb0*/  LOP3.LUT R2, R3, 0x70, R2, 0xf8, !PT ;  /* 0x0000007003027812 */ /* 0x000fe200078ef802 */
[----:B------:R-:W-:Y:S01]  /*11fc0*/  IMAD R26, R33, 0x2, R23 ;  /* 0x00000002211a7824 */ /* 0x000fe200078e0217 */
[C---:B------:R-:W-:Y:S02]  /*11fd0*/  LOP3.LUT R3, R0.reuse, 0x40, RZ, 0xfc, !PT ;  /* 0x0000004000037812 */ /* 0x040fe400078efcff */
[C---:B------:R-:W-:Y:S02]  /*11fe0*/  LOP3.LUT R2, R0.reuse, 0x80, RZ, 0xfc, !PT ;  /* 0x0000008000027812 */ /* 0x040fe400078efcff */
[----:B------:R-:W-:Y:S02]  /*11ff0*/  LOP3.LUT R0, R0, 0xc0, RZ, 0xfc, !PT ;  /* 0x000000c000007812 */ /* 0x000fe400078efcff */
[----:B--2---:R-:W-:-:S05]  /*12000*/  LOP3.LUT R4, R4, 0x2, RZ, 0xfc, !PT ;  /* 0x0000000204047812 */ /* 0x004fca00078efcff */
[----:B------:R0:W-:Y:S04]  /*12010*/  STL [R1+0x64], R4 ;  /* 0x0000640401007387 */ /* 0x0001e80000100800 */
[----:B------:R0:W-:Y:S02]  /*12020*/  STL [R1+0x40], RZ ;  /* 0x000040ff01007387 */ /* 0x0001e40000100800 */
.L_x_1648:
[----:B------:R-:W1:Y:S02]  /*12030*/  LDC.64 R36, c[0x0][0xd88] ;  /* 0x00036200ff247b82 */ /* 0x000e640000000a00 */
[----:B-1----:R-:W-:-:S06]  /*12040*/  IMAD.WIDE R36, R19, 0x4, R36 ;  /* 0x0000000413247825 */ /* 0x002fcc00078e0224 */
[----:B--2---:R1:W2:Y:S01]  /*12050*/  LDG.E R36, desc[UR60][R36.64] ;  /* 0x0000003c24247981 */ /* 0x0042a2000c1e1900 */
[----:B------:R-:W-:Y:S05]  /*12060*/  YIELD ;  /* 0x0000000000007946 */ /* 0x000fea0003800000 */
[----:B------:R-:W-:Y:S01]  /*12070*/  ULDC.64 UR4, c[0x0][0xb20] ;  /* 0x0002c80000047ab9 */ /* 0x000fe20000000a00 */
[----:B------:R-:W-:Y:S01]  /*12080*/  ULDC.64 UR8, c[0x0][0xb10] ;  /* 0x0002c40000087ab9 */ /* 0x000fe20000000a00 */
[----:B------:R-:W-:Y:S01]  /*12090*/  ISETP.NE.U32.AND P0, PT, RZ, UR4, PT ;  /* 0x00000004ff007c0c */ /* 0x000fe2000bf05070 */
[----:B------:R-:W-:Y:S01]  /*120a0*/  IMAD.MOV.U32 R34, RZ, RZ, RZ ;  /* 0x000000ffff227224 */ /* 0x000fe200078e00ff */
[----:B------:R-:W-:-:S02]  /*120b0*/  ULDC.64 UR6, c[0x0][0xb08] ;  /* 0x0002c20000067ab9 */ /* 0x000fc40000000a00 */
[----:B------:R-:W-:Y:S02]  /*120c0*/  ISETP.NE.AND.EX P0, PT, RZ, UR5, PT, P0 ;  /* 0x00000005ff007c0c */ /* 0x000fe4000bf05300 */
[----:B------:R-:W-:-:S04]  /*120d0*/  ISETP.NE.U32.AND P2, PT, RZ, UR8, PT ;  /* 0x00000008ff007c0c */ /* 0x000fc8000bf45070 */
[----:B------:R-:W-:Y:S01]  /*120e0*/  ISETP.NE.AND.EX P2, PT, RZ, UR9, PT, P2 ;  /* 0x00000009ff007c0c */ /* 0x000fe2000bf45320 */
[----:B-1----:R-:W-:Y:S01]  /*120f0*/  IMAD.MOV.U32 R37, RZ, RZ, RZ ;  /* 0x000000ffff257224 */ /* 0x002fe200078e00ff */
[----:B--2---:R-:W-:-:S05]  /*12100*/  SHF.R.S32.HI R0, RZ, 0x1f, R36 ;  /* 0x0000001fff007819 */ /* 0x004fca0000011424 */
        /* <DEDUP_REMOVED lines=9> */
[----:B-1----:R-:W-:Y:S01]  /*121a0*/  IMAD.MOV.U32 R0, RZ, RZ, RZ ;  /* 0x000000ffff007224 */ /* 0x002fe200078e00ff */
[----:B------:R-:W-:Y:S02]  /*121b0*/  ISETP.NE.AND.EX P0, PT, RZ, UR5, PT, P0 ;  /* 0x00000005ff007c0c */ /* 0x000fe4000bf05300 */
[----:B------:R-:W-:Y:S02]  /*121c0*/  ISETP.NE.AND.EX P1, PT, RZ, UR7, PT, P1 ;  /* 0x00000007ff007c0c */ /* 0x000fe4000bf25310 */
[C---:B0--3--:R-:W-:Y:S02]  /*121d0*/  IADD3 R4, P4, R29.reuse, UR6, RZ ;  /* 0x000000061d047c10 */ /* 0x049fe4000ff9e0ff */
[----:B--2---:R-:W-:Y:S01]  /*121e0*/  IADD3 R2, P3, R29, UR4, RZ ;  /* 0x000000041d027c10 */ /* 0x004fe2000ff7e0ff */
[----:B------:R-:W-:Y:S01]  /*121f0*/  ULDC UR4, c[0x0][0x288] ;  /* 0x0000a20000047ab9 */ /* 0x000fe20000000800 */
[----:B------:R-:W-:-:S02]  /*12200*/  IADD3.X R5, R30, UR7, RZ, P4, !PT ;  /* 0x000000071e057c10 */ /* 0x000fc4000a7fe4ff */
[C---:B------:R-:W-:Y:S02]  /*12210*/  IADD3.X R3, R30.reuse, UR5, RZ, P3, !PT ;  /* 0x000000051e037c10 */ /* 0x040fe40009ffe4ff */
[----:B------:R-:W-:Y:S01]  /*12220*/  @P2 IADD3 R6, P3, R29, UR8, RZ ;  /* 0x000000081d062c10 */ /* 0x000fe2000ff7e0ff */
[----:B------:R-:W-:Y:S01]  /*12230*/  IMAD.U32 R8, RZ, RZ, UR4 ;  /* 0x00000004ff087e24 */ /* 0x000fe2000f8e00ff */
[----:B------:R-:W-:Y:S01]  /*12240*/  ULDC.64 UR4, c[0x0][0x418] ;  /* 0x0001060000047ab9 */ /* 0x000fe20000000a00 */
[----:B------:R-:W5:Y:S01]  /*12250*/  @P0 LDG.E R37, desc[UR60][R2.64] ;  /* 0x0000003c02250981 */ /* 0x000f62000c1e1900 */
[----:B------:R-:W-:-:S03]  /*12260*/  @P2 IADD3.X R7, R30, UR9, RZ, P3, !PT ;  /* 0x000000091e072c10 */ /* 0x000fc60009ffe4ff */
[----:B------:R-:W5:Y:S04]  /*12270*/  @P1 LDG.E R0, desc[UR60][R4.64] ;  /* 0x0000003c04001981 */ /* 0x000f68000c1e1900 */
        /* <DEDUP_REMOVED lines=17> */
.L_x_1544:
        /* <DEDUP_REMOVED lines=9> */
.L_x_1545:
        /* <DEDUP_REMOVED lines=9> */
.L_x_1546:
        /* <DEDUP_REMOVED lines=34> */
.L_x_1723:
[----:B-1----:R-:W-:Y:S02]  /*126d0*/  ISETP.NE.AND P0, PT, R14, RZ, PT ;  /* 0x000000ff0e00720c */ /* 0x002fe40003f05270 */
[----:B------:R-:W-:-:S11]  /*126e0*/  PLOP3.LUT P6, PT, PT, PT, PT, 0x8, 0x0 ;  /* 0x000000000000781c */ /* 0x000fd60003fce170 */
[----:B------:R-:W-:Y:S05]  /*126f0*/  @P0 BRA `(.L_x_1550) ;  /* 0x00000000000c0947 */ /* 0x000fea0003800000 */
[----:B------:R-:W-:-:S03]  /*12700*/  UMOV UR4, 0xffffffff ;  /* 0xffffffff00047882 */ /* 0x000fc60000000000 */
[----:B------:R-:W-:Y:S05]  /*12710*/  BRA.DIV UR4, `(.L_x_1551) ;  /* 0x0000007604247947 */ /* 0x000fea000b800000 */
[----:B------:R-:W-:-:S13]  /*12720*/  ELECT P6, URZ, PT ;  /* 0x00000000003f782f */ /* 0x000fda00038c0000 */
.L_x_1550:
        /* <DEDUP_REMOVED lines=9> */
.L_x_1726:
[----:B------:R-:W-:Y:S05]  /*127c0*/  BSYNC B1 ;  /* 0x0000000000017941 */ /* 0x000fea0003800000 */
.L_x_1552:
[----:B------:R-:W-:Y:S04]  /*127d0*/  BSSY B1, `(.L_x_1554) ;  /* 0x000007b000017945 */ /* 0x000fe80003800000 */
[----:B------:R-:W-:Y:S05]  /*127e0*/  @!P6 BRA `(.L_x_1555) ;  /* 0x0000000400e4e947 */ /* 0x000fea0003800000 */
[----:B------:R-:W1:Y:S01]  /*127f0*/  S2R R6, SR_TID.X ;  /* 0x0000000000067919 */ /* 0x000e620000002100 */
[----:B0-----:R-:W-:Y:S01]  /*12800*/  IMAD R3, R24, 0x8, R23 ;  /* 0x0000000818037824 */ /* 0x001fe200078e0217 */
[----:B------:R-:W-:Y:S01]  /*12810*/  BSSY B2, `(.L_x_1556) ;  /* 0x0000006000027945 */ /* 0x000fe20003800000 */
[----:B-1----:R-:W-:Y:S02]  /*12820*/  LOP3.LUT R7, R6, 0x7f, RZ, 0xc0, !PT ;  /* 0x0000007f06077812 */ /* 0x002fe400078ec0ff */
[----:B------:R-:W-:Y:S02]  /*12830*/  SHF.L.U32 R6, R28, 0x1f, RZ ;  /* 0x0000001f1c067819 */ /* 0x000fe400000006ff */
[----:B------:R-:W-:Y:S02]  /*12840*/  ISETP.NE.AND P1, PT, R7, RZ, PT ;  /* 0x000000ff0700720c */ /* 0x000fe40003f25270 */
[----:B------:R-:W0:Y:S02]  /*12850*/  SYNCS.PHASECHK.TRANS64.TRYWAIT P0, [R3+URZ+0x324a0], R6 ;  /* 0x0324a006030075a7 */ /* 0x000e24000800017f */
[----:B0-----:R-:W-:Y:S09]  /*12860*/  @!P0 BRA `(.L_x_1557) ;  /* 0x0000007400048947 */ /* 0x001ff20003800000 */
.L_x_1727:
[----:B------:R-:W-:Y:S05]  /*12870*/  BSYNC B2 ;  /* 0x0000000000027941 */ /* 0x000fea0003800000 */
.L_x_1556:
[----:B------:R-:W-:Y:S04]  /*12880*/  BSSY B2, `(.L_x_1558) ;  /* 0x0000009000027945 */ /* 0x000fe80003800000 */
[----:B------:R-:W-:Y:S05]  /*12890*/  @P1 BRA `(.L_x_1559) ;  /* 0x00000000001c1947 */ /* 0x000fea0003800000 */
[----:B------:R-:W1:Y:S02]  /*128a0*/  S2R R7, SR_TID.X ;  /* 0x0000000000077919 */ /* 0x000e640000002100 */
[----:B-1----:R-:W-:Y:S01]  /*128b0*/  LOP3.LUT R8, R7, 0x1f, RZ, 0xc0, !PT ;  /* 0x0000001f07087812 */ /* 0x002fe200078ec0ff */
[----:B------:R-:W-:-:S03]  /*128c0*/  IMAD.MOV.U32 R7, RZ, RZ, 0x3000 ;  /* 0x00003000ff077424 */ /* 0x000fc600078e00ff */
[----:B------:R-:W-:Y:S01]  /*128d0*/  ISETP.NE.AND P0, PT, R8, RZ, PT ;  /* 0x000000ff0800720c */ /* 0x000fe20003f05270 */
[----:B------:R1:W-:-:S12]  /*128e0*/  SYNCS.ARRIVE.TRANS64 RZ, [R3+URZ+0x32490], R7 ;  /* 0x0324900703ff79a7 */ /* 0x0003d8000800003f */
[----:B-1----:R-:W-:Y:S05]  /*128f0*/  @!P0 BRA `(.L_x_1559) ;  /* 0x0000000000048947 */ /* 0x002fea0003800000 */
[----:B------:R-:W-:Y:S01]  /*12900*/  BPT.TRAP 0x1 ;  /* 0x000000040000795c */ /* 0x000fe20000300000 */
.L_x_1559:
[----:B------:R-:W-:Y:S05]  /*12910*/  BSYNC B2 ;  /* 0x0000000000027941 */ /* 0x000fea0003800000 */
.L_x_1558:
        /* <DEDUP_REMOVED lines=12> */
.L_x_1560:
        /* <DEDUP_REMOVED lines=13> */
.L_x_1728:
[----:B------:R-:W-:Y:S05]  /*12ab0*/  BSYNC B2 ;  /* 0x0000000000027941 */ /* 0x000fea0003800000 */
.L_x_1561:
        /* <DEDUP_REMOVED lines=11> */
.L_x_1564:
[----:B------:R-:W-:Y:S05]  /*12b70*/  BSYNC B2 ;  /* 0x0000000000027941 */ /* 0x000fea0003800000 */
.L_x_1563:
        /* <DEDUP_REMOVED lines=9> */
.L_x_1565:
        /* <DEDUP_REMOVED lines=15> */
.L_x_1566:
        /* <DEDUP_REMOVED lines=15> */
.L_x_1567:
        /* <DEDUP_REMOVED lines=15> */
.L_x_1568:
        /* <DEDUP_REMOVED lines=10> */
.L_x_1555:
[----:B------:R-:W-:Y:S05]  /*12f80*/  BSYNC B1 ;  /* 0x0000000000017941 */ /* 0x000fea0003800000 */
.L_x_1554:
        /* <DEDUP_REMOVED lines=9> */
.L_x_1584:
[----:B------:R-:W-:Y:S05]  /*13020*/  YIELD ;  /* 0x0000000000007946 */ /* 0x000fea0003800000 */
[----:B------:R-:W-:Y:S04]  /*13030*/  BSSY B1, `(.L_x_1569) ;  /* 0x000007a000017945 */ /* 0x000fe80003800000 */
[----:B------:R-:W-:Y:S05]  /*13040*/  @!P6 BRA `(.L_x_1570) ;  /* 0x0000000400e0e947 */ /* 0x000fea0003800000 */
[----:B------:R-:W0:Y:S01]  /*13050*/  S2R R2, SR_TID.X ;  /* 0x0000000000027919 */ /* 0x000e220000002100 */
[----:B------:R-:W-:Y:S01]  /*13060*/  IMAD R6, R24, 0x8, R23 ;  /* 0x0000000818067824 */ /* 0x000fe200078e0217 */
[----:B------:R-:W-:Y:S01]  /*13070*/  BSSY B2, `(.L_x_1571) ;  /* 0x0000006000027945 */ /* 0x000fe20003800000 */
[----:B0-----:R-:W-:Y:S02]  /*13080*/  LOP3.LUT R3, R2, 0x7f, RZ, 0xc0, !PT ;  /* 0x0000007f02037812 */ /* 0x001fe400078ec0ff */
[----:B------:R-:W-:Y:S02]  /*13090*/  SHF.L.U32 R2, R28, 0x1f, RZ ;  /* 0x0000001f1c027819 */ /* 0x000fe400000006ff */
[----:B------:R-:W-:Y:S02]  /*130a0*/  ISETP.NE.AND P2, PT, R3, RZ, PT ;  /* 0x000000ff0300720c */ /* 0x000fe40003f45270 */
[----:B------:R-:W0:Y:S02]  /*130b0*/  SYNCS.PHASECHK.TRANS64.TRYWAIT P1, [R6+URZ+0x324a0], R2 ;  /* 0x0324a002060075a7 */ /* 0x000e24000802017f */
[----:B0-----:R-:W-:Y:S09]  /*130c0*/  @!P1 BRA `(.L_x_1572) ;  /* 0x0000006c00149947 */ /* 0x001ff20003800000 */
.L_x_1729:
[----:B------:R-:W-:Y:S05]  /*130d0*/  BSYNC B2 ;  /* 0x0000000000027941 */ /* 0x000fea0003800000 */
.L_x_1571:
        /* <DEDUP_REMOVED lines=9> */
.L_x_1574:
[----:B------:R-:W-:Y:S05]  /*13170*/  BSYNC B2 ;  /* 0x0000000000027941 */ /* 0x000fea0003800000 */
.L_x_1573:
[----:B------:R-:W-:Y:S01]  /*13180*/  IMAD.MOV.U32 R10, RZ, RZ, RZ ;  /* 0x000000ffff0a7224 */ /* 0x000fe200078e00ff */
[----:B------:R-:W-:Y:S01]  /*13190*/  UIADD3 UR4, UP0, UR38, 0x570, URZ ;  /* 0x0000057026047890 */ /* 0x000fe2000ff1e03f */
[----:B------:R-:W-:Y:S01]  /*131a0*/  IMAD R3, R24, 0x3000, R23 ;  /* 0x0000300018037824 */ /* 0x000fe200078e0217 */
[----:B------:R-:W-:Y:S01]  /*131b0*/  PLOP3.LUT P1, PT, PT, PT, PT, 0x80, 0x0 ;  /* 0x000000000000781c */ /* 0x000fe20003f2f070 */
[----:B------:R-:W-:Y:S01]  /*131c0*/  IMAD R8, R9, 0x60, R0 ;  /* 0x0000006009087824 */ /* 0x000fe200078e0200 */
[----:B------:R-:W-:Y:S01]  /*131d0*/  R2UR UR10, R10 ;  /* 0x000000000a0a72ca */ /* 0x000fe200000e0000 */
[----:B------:R-:W-:Y:S01]  /*131e0*/  VIADD R7, R6, 0x32490 ;  /* 0x0003249006077836 */ /* 0x000fe20000000000 */
[----:B------:R-:W-:Y:S01]  /*131f0*/  IADD3 R3, R3, 0x1c400, RZ ;  /* 0x0001c40003037810 */ /* 0x000fe20007ffe0ff */
[----:B------:R-:W-:Y:S01]  /*13200*/  UIADD3.X UR5, URZ, UR39, URZ, UP0, !UPT ;  /* 0x000000273f057290 */ /* 0x000fe200087fe43f */
[----:B------:R-:W-:Y:S01]  /*13210*/  UMOV UR6, 0x0 ;  /* 0x0000000000067882 */ /* 0x000fe20000000000 */
[----:B------:R-:W-:-:S10]  /*13220*/  UMOV UR7, 0x12f00000 ;  /* 0x12f0000000077882 */ /* 0x000fd40000000000 */
.L_x_1575:
        /* <DEDUP_REMOVED lines=13> */
.L_x_1730:
[----:B------:R-:W-:Y:S05]  /*13300*/  BSYNC B2 ;  /* 0x0000000000027941 */ /* 0x000fea0003800000 */
.L_x_1576:
[----:B------:R-:W-:Y:S01]  /*13310*/  BSSY B2, `(.L_x_1578) ;  /* 0x000000b000027945 */ /* 0x000fe20003800000 */
[----:B01----:R-:W-:Y:S02]  /*13320*/  IMAD.MOV.U32 R2, RZ, RZ, 0x0 ;  /* 0x00000000ff027424 */ /* 0x003fe400078e00ff */
[----:B------:R-:W-:Y:S01]  /*13330*/  IMAD.MOV.U32 R3, RZ, RZ, 0x12f00000 ;  /* 0x12f00000ff037424 */ /* 0x000fe200078e00ff */
[----:B------:R-:W-:Y:S06]  /*13340*/  @P2 BRA `(.L_x_1579) ;  /* 0x00000000001c2947 */ /* 0x000fec0003800000 */
[----:B------:R-:W0:Y:S02]  /*13350*/  S2R R7, SR_TID.X ;  /* 0x0000000000077919 */ /* 0x000e240000002100 */
[----:B0-----:R-:W-:Y:S01]  /*13360*/  LOP3.LUT R11, R7, 0x1f, RZ, 0xc0, !PT ;  /* 0x0000001f070b7812 */ /* 0x001fe200078ec0ff */
[----:B------:R-:W-:-:S03]  /*13370*/  IMAD.MOV.U32 R7, RZ, RZ, 0xc000 ;  /* 0x0000c000ff077424 */ /* 0x000fc600078e00ff */
[----:B------:R-:W-:Y:S01]  /*13380*/  ISETP.NE.AND P1, PT, R11, RZ, PT ;  /* 0x000000ff0b00720c */ /* 0x000fe20003f25270 */
[----:B------:R0:W-:-:S12]  /*13390*/  SYNCS.ARRIVE.TRANS64 RZ, [R6+URZ+0x324b0], R7 ;  /* 0x0324b00706ff79a7 */ /* 0x0001d8000800003f */
[----:B0-----:R-:W-:Y:S05]  /*133a0*/  @!P1 BRA `(.L_x_1579) ;  /* 0x0000000000049947 */ /* 0x001fea0003800000 */
[----:B------:R-:W-:Y:S01]  /*133b0*/  BPT.TRAP 0x1 ;  /* 0x000000040000795c */ /* 0x000fe20000300000 */
.L_x_1579:
[----:B------:R-:W-:Y:S05]  /*133c0*/  BSYNC B2 ;  /* 0x0000000000027941 */ /* 0x000fea0003800000 */
.L_x_1578:
        /* <DEDUP_REMOVED lines=9> */
.L_x_1580:
        /* <DEDUP_REMOVED lines=15> */
.L_x_1581:
        /* <DEDUP_REMOVED lines=15> */
.L_x_1582:
        /* <DEDUP_REMOVED lines=15> */
.L_x_1583:
        /* <DEDUP_REMOVED lines=10> */
.L_x_1570:
[----:B------:R-:W-:Y:S05]  /*137d0*/  BSYNC B1 ;  /* 0x0000000000017941 */ /* 0x000fea0003800000 */
.L_x_1569:
        /* <DEDUP_REMOVED lines=8> */
.L_x_1548:
[----:B------:R-:W-:Y:S05]  /*13860*/  BSYNC B0 ;  /* 0x0000000000007941 */ /* 0x000fea0003800000 */
.L_x_1547:
        /* <DEDUP_REMOVED lines=23> */
.L_x_1586:
        /* <DEDUP_REMOVED lines=20> */
.L_x_1589:
[----:B------:R-:W-:Y:S05]  /*13b20*/  BSYNC B6 ;  /* 0x0000000000067941 */ /* 0x000fea0003800000 */
.L_x_1588:
        /* <DEDUP_REMOVED lines=20> */
.L_x_1592:
        /* <DEDUP_REMOVED lines=15> */
.L_x_1591:
[----:B------:R-:W-:Y:S05]  /*13d60*/  BSYNC B6 ;  /* 0x0000000000067941 */ /* 0x000fea0003800000 */
.L_x_1590:
        /* <DEDUP_REMOVED lines=9> */
[----:B------:R-:W-:Y:S01]  /*13e00*/  LOP3.LUT R22, R22, 0xffffffdf, RZ, 0xc0, !PT ;  /* 0xffffffdf16167812 */ /* 0x000fe200078ec0ff */
[----:B------:R-:W-:Y:S01]  /*13e10*/  ULDC UR4, c[0x0][0x320] ;  /* 0x0000c80000047ab9 */ /* 0x000fe20000000800 */
[----:B0-----:R-:W-:-:S05]  /*13e20*/  @P0 IADD3.X R3, R30, UR5, RZ, P1, !PT ;  /* 0x000000051e030c10 */ /* 0x001fca0008ffe4ff */
[----:B------:R0:W5:Y:S01]  /*13e30*/  @P0 LDG.E R32, desc[UR60][R2.64] ;  /* 0x0000003c02200981 */ /* 0x000162000c1e1900 */
[----:B-1----:R-:W-:Y:S02]  /*13e40*/  ISETP.NE.AND P1, PT, R10, 0x1, PT ;  /* 0x000000010a00780c */ /* 0x002fe40003f25270 */
[C---:B----4-:R-:W-:Y:S01]  /*13e50*/  LOP3.LUT R0, R31.reuse, 0x7f, RZ, 0xc0, !PT ;  /* 0x0000007f1f007812 */ /* 0x050fe200078ec0ff */
[----:B------:R-:W-:-:S10]  /*13e60*/  IMAD.SHL.U32 R31, R31, 0x10, RZ ;  /* 0x000000101f1f7824 */ /* 0x000fd400078e00ff */
[----:B------:R-:W1:Y:S01]  /*13e70*/  @P1 LDC R5, c[0x0][0x434] ;  /* 0x00010d00ff051b82 */ /* 0x000e620000000800 */
[----:B------:R-:W-:-:S04]  /*13e80*/  SHF.R.U32.HI R0, RZ, 0x3, R0 ;  /* 0x00000003ff007819 */ /* 0x000fc80000011600 */
[----:B------:R-:W-:-:S03]  /*13e90*/  LOP3.LUT R31, R0, 0x70, R31, 0xf8, !PT ;  /* 0x00000070001f7812 */ /* 0x000fc600078ef81f */
[----:B0-----:R-:W0:Y:S01]  /*13ea0*/  @P1 LDC R2, c[0x0][0x438] ;  /* 0x00010e00ff021b82 */ /* 0x001e220000000800 */
        /* <DEDUP_REMOVED lines=12> */
[----:B-----5:R-:W-:-:S03]  /*13f70*/  SHF.R.S32.HI R35, RZ, 0x1f, R32 ;  /* 0x0000001fff237819 */ /* 0x020fc60000011420 */
[----:B0-----:R-:W-:-:S04]  /*13f80*/  @!P0 IMAD.WIDE.U32 R6, R32, R2, R6 ;  /* 0x0000000220068225 */ /* 0x001fc800078e0006 */
[----:B------:R-:W-:-:S04]  /*13f90*/  @!P0 IMAD R2, R35, R2, RZ ;  /* 0x0000000223028224 */ /* 0x000fc800078e02ff */
[----:B------:R-:W-:Y:S01]  /*13fa0*/  @!P0 IMAD R3, R32, R3, R2 ;  /* 0x0000000320038224 */ /* 0x000fe200078e0202 */
[----:B-1----:R-:W-:-:S03]  /*13fb0*/  @!P0 LEA R4, P1, R6, R4, 0x2 ;  /* 0x0000000406048211 */ /* 0x002fc600078210ff */
[----:B------:R-:W-:-:S05]  /*13fc0*/  @!P0 IMAD.IADD R3, R7, 0x1, R3 ;  /* 0x0000000107038824 */ /* 0x000fca00078e0203 */
[----:B------:R-:W-:-:S05]  /*13fd0*/  @!P0 LEA.HI.X R5, R6, R5, R3, 0x2, P1 ;  /* 0x0000000506058211 */ /* 0x000fca00008f1403 */
[----:B------:R-:W2:Y:S01]  /*13fe0*/  @!P0 LDG.E R11, desc[UR60][R4.64] ;  /* 0x0000003c040b8981 */ /* 0x000ea2000c1e1900 */
[----:B------:R-:W0:Y:S01]  /*13ff0*/  S2R R20, SR_TID.X ;  /* 0x0000000000147919 */ /* 0x000e220000002100 */
[----:B------:R-:W-:Y:S01]  /*14000*/  IMAD.MOV R2, RZ, RZ, -R9 ;  /* 0x000000ffff027224 */ /* 0x000fe200078e0a09 */
[----:B------:R-:W-:-:S03]  /*14010*/  ISETP.GT.U32.AND P1, PT, R31, 0x5f, PT ;  /* 0x0000005f1f00780c */ /* 0x000fc60003f24070 */
[----:B------:R-:W-:Y:S01]  /*14020*/  IMAD R0, R10, R2, R0 ;  /* 0x000000020a007224 */ /* 0x000fe200078e0200 */
[----:B---3--:R-:W-:-:S04]  /*14030*/  ISETP.NE.AND P0, PT, R21, 0x3, PT ;  /* 0x000000031500780c */ /* 0x008fc80003f05270 */
[----:B------:R-:W-:Y:S05]  /*14040*/  STL [R1+0x4], R0 ;  /* 0x0000040001007387 */ /* 0x000fea0000100800 */
[----:B------:R-:W-:-:S04]  /*14050*/  @P1 LOP3.LUT R22, R22, 0x20, RZ, 0xfc, !PT ;  /* 0x0000002016161812 */ /* 0x000fc800078efcff */
[----:B------:R-:W-:-:S04]  /*14060*/  LOP3.LUT R22, R22, 0xffffffbf, RZ, 0xc0, !PT ;  /* 0xffffffbf16167812 */ /* 0x000fc800078ec0ff */
[----:B------:R-:W-:-:S04]  /*14070*/  @P0 LOP3.LUT R22, R22, 0x40, RZ, 0xfc, !PT ;  /* 0x0000004016160812 */ /* 0x000fc800078efcff */
[----:B------:R-:W-:Y:S01]  /*14080*/  LOP3.LUT R22, R22, 0xfffffffe, RZ, 0xc0, !PT ;  /* 0xfffffffe16167812 */ /* 0x000fe200078ec0ff */
[----:B------:R-:W-:Y:S01]  /*14090*/  UMOV UR5, 0xffffffff ;  /* 0xffffffff00057882 */ /* 0x000fe20000000000 */
[----:B--2---:R0:W-:Y:S02]  /*140a0*/  STL [R1], R11 ;  /* 0x0000000b01007387 */ /* 0x0041e40000100800 */
[C---:B0-----:R-:W-:Y:S02]  /*140b0*/  IMAD.SHL.U32 R11, R20.reuse, 0x8, RZ ;  /* 0x00000008140b7824 */ /* 0x041fe400078e00ff */
[----:B------:R-:W-:-:S03]  /*140c0*/  IMAD.SHL.U32 R20, R20, 0x8, RZ ;  /* 0x0000000814147824 */ /* 0x000fc600078e00ff */
[----:B------:R-:W-:Y:S02]  /*140d0*/  LOP3.LUT R11, R11, 0x38, RZ, 0xc0, !PT ;  /* 0x000000380b0b7812 */ /* 0x000fe400078ec0ff */
[----:B------:R-:W-:Y:S02]  /*140e0*/  LOP3.LUT R20, R20, 0x38, RZ, 0xc0, !PT ;  /* 0x0000003814147812 */ /* 0x000fe400078ec0ff */
[----:B------:R-:W-:Y:S02]  /*140f0*/  ISETP.GE.AND P1, PT, R11, UR4, PT ;  /* 0x000000040b007c0c */ /* 0x000fe4000bf26270 */
[----:B------:R-:W-:-:S04]  /*14100*/  LOP3.LUT R12, R20, 0x40, RZ, 0xfc, !PT ;  /* 0x00000040140c7812 */ /* 0x000fc800078efcff */
[----:B------:R-:W-:Y:S02]  /*14110*/  ISETP.GE.AND P2, PT, R12, UR4, PT ;  /* 0x000000040c007c0c */ /* 0x000fe4000bf46270 */
[----:B------:R-:W-:-:S05]  /*14120*/  LOP3.LUT R12, R11, 0x80, RZ, 0xfc, !PT ;  /* 0x000000800b0c7812 */ /* 0x000fca00078efcff */
[----:B------:R-:W-:-:S04]  /*14130*/  @P1 LOP3.LUT R22, R22, 0x1, RZ, 0xfc, !PT ;  /* 0x0000000116161812 */ /* 0x000fc800078efcff */
[----:B------:R-:W-:Y:S02]  /*14140*/  LOP3.LUT R22, R22, 0xffffffef, RZ, 0xc0, !PT ;  /* 0xffffffef16167812 */ /* 0x000fe400078ec0ff */
[----:B------:R-:W-:Y:S02]  /*14150*/  LOP3.LUT R11, R11, 0xc0, RZ, 0xfc, !PT ;  /* 0x000000c00b0b7812 */ /* 0x000fe400078efcff */
[----:B------:R-:W-:Y:S02]  /*14160*/  ISETP.GE.AND P3, PT, R12, UR4, PT ;  /* 0x000000040c007c0c */ /* 0x000fe4000bf66270 */
[----:B------:R-:W-:Y:S02]  /*14170*/  @P2 LOP3.LUT R22, R22, 0x10, RZ, 0xfc, !PT ;  /* 0x0000001016162812 */ /* 0x000fe400078efcff */
[----:B------:R-:W-:Y:S02]  /*14180*/  ISETP.GE.AND P2, PT, R11, UR4, PT ;  /* 0x000000040b007c0c */ /* 0x000fe4000bf46270 */
[----:B------:R-:W-:-:S04]  /*14190*/  LOP3.LUT R22, R22, 0xfffffffb, RZ, 0xc0, !PT ;  /* 0xfffffffb16167812 */ /* 0x000fc800078ec0ff */
[----:B------:R-:W-:-:S04]  /*141a0*/  LOP3.LUT R22, R22, 0xfffffff7, RZ, 0xc0, !PT ;  /* 0xfffffff716167812 */ /* 0x000fc800078ec0ff */
[----:B------:R-:W-:-:S04]  /*141b0*/  @P3 LOP3.LUT R22, R22, 0x8, RZ, 0xfc, !PT ;  /* 0x0000000816163812 */ /* 0x000fc800078efcff */
[----:B------:R-:W-:Y:S01]  /*141c0*/  @P2 LOP3.LUT R22, R22, 0x4, RZ, 0xfc, !PT ;  /* 0x0000000416162812 */ /* 0x000fe200078efcff */
[----:B------:R-:W-:Y:S06]  /*141d0*/  BRA.DIV UR5, `(.L_x_1593) ;  /* 0x0000005a05f87947 */ /* 0x000fec000b800000 */
.L_x_1733:
[----:B------:R-:W-:Y:S02]  /*141e0*/  SEL R0, RZ, 0x1, P1 ;  /* 0x00000001ff007807 */ /* 0x000fe40000800000 */
[----:B------:R-:W-:-:S03]  /*141f0*/  SHF.R.S32.HI R29, RZ, 0x1f, R18 ;  /* 0x0000001fff1d7819 */ /* 0x000fc60000011412 */
[----:B------:R0:W-:Y:S01]  /*14200*/  STL [R1+0x60], R0 ;  /* 0x0000600001007387 */ /* 0x0001e20000100800 */
[----:B------:R-:W-:Y:S05]  /*14210*/  @!P0 BRA `(.L_x_1594) ;  /* 0x0000000000048947 */ /* 0x000fea0003800000 */
[----:B------:R-:W-:Y:S01]  /*14220*/  BPT.TRAP 0x1 ;  /* 0x000000040000795c */ /* 0x000fe20000300000 */
.L_x_1594:
[----:B------:R-:W-:Y:S01]  /*14230*/  IMAD R30, R25, 0x8, R23 ;  /* 0x00000008191e7824 */ /* 0x000fe200078e0217 */
[----:B0-----:R-:W-:Y:S01]  /*14240*/  SHF.L.U32 R0, R27, 0x1f, RZ ;  /* 0x0000001f1b007819 */ /* 0x001fe200000006ff */
[----:B------:R-:W-:Y:S03]  /*14250*/  BSSY B0, `(.L_x_1595) ;  /* 0x0000003000007945 */ /* 0x000fe60003800000 */
[----:B------:R-:W0:Y:S02]  /*14260*/  SYNCS.PHASECHK.TRANS64.TRYWAIT P0, [R30+URZ+0x32440], R0 ;  /* 0x032440001e0075a7 */ /* 0x000e24000800017f */
[----:B0-----:R-:W-:Y:S05]  /*14270*/  @!P0 BRA `(.L_x_1596) ;  /* 0x0000005c00048947 */ /* 0x001fea0003800000 */
.L_x_1734:
[----:B------:R-:W-:Y:S05]  /*14280*/  BSYNC B0 ;  /* 0x0000000000007941 */ /* 0x000fea0003800000 */
.L_x_1595:
[----:B------:R-:W0:Y:S01]  /*14290*/  LDL R2, [R1+0x4] ;  /* 0x0000040001027983 */ /* 0x000e220000100800 */
[----:B------:R-:W-:-:S03]  /*142a0*/  ULDC.64 UR4, c[0x0][0x300] ;  /* 0x0000c00000047ab9 */ /* 0x000fc60000000a00 */
[----:B------:R-:W2:Y:S04]  /*142b0*/  LDL R4, [R1] ;  /* 0x0000000001047983 */ /* 0x000ea80000100800 */
[----:B------:R-:W3:Y:S01]  /*142c0*/  LDL R7, [R1+0x14] ;  /* 0x0000140001077983 */ /* 0x000ee20000100800 */
[----:B------:R-:W-:Y:S02]  /*142d0*/  LOP3.LUT R22, R22, 0xfffffffd, RZ, 0xc0, !PT ;  /* 0xfffffffd16167812 */ /* 0x000fe400078ec0ff */
[----:B0-----:R-:W-:Y:S02]  /*142e0*/  SHF.R.S32.HI R0, RZ, 0x1f, R2 ;  /* 0x0000001fff007819 */ /* 0x001fe40000011402 */
[----:B--2---:R-:W-:-:S03]  /*142f0*/  SHF.R.S32.HI R5, RZ, 0x1f, R4 ;  /* 0x0000001fff057819 */ /* 0x004fc60000011404 */
[----:B------:R0:W-:Y:S01]  /*14300*/  STL [R1+0x4c], R0 ;  /* 0x00004c0001007387 */ /* 0x0001e20000100800 */
[----:B---3--:R-:W-:-:S03]  /*14310*/  IMAD R31, R8, -0x60, R7 ;  /* 0xffffffa0081f7824 */ /* 0x008fc600078e0207 */
[----:B------:R1:W-:Y:S01]  /*14320*/  STL [R1+0x54], R5 ;  /* 0x0000540501007387 */ /* 0x0003e20000100800 */
[----:B0-----:R-:W-:-:S04]  /*14330*/  IMAD R0, R0, UR4, RZ ;  /* 0x0000000400007c24 */ /* 0x001fc8000f8e02ff */
[C---:B------:R-:W-:Y:S02]  /*14340*/  IMAD R0, R2.reuse, UR5, R0 ;  /* 0x0000000502007c24 */ /* 0x040fe4000f8e0200 */
[----:B------:R-:W-:Y:S01]  /*14350*/  IMAD.WIDE.U32 R2, R2, UR4, RZ ;  /* 0x0000000402027c25 */ /* 0x000fe2000f8e00ff */
[----:B------:R-:W-:-:S03]  /*14360*/  ULDC.64 UR4, c[0x0][0x310] ;  /* 0x0000c40000047ab9 */ /* 0x000fc60000000a00 */
[----:B------:R-:W-:Y:S02]  /*14370*/  IMAD.IADD R3, R3, 0x1, R0 ;  /* 0x0000000103037824 */ /* 0x000fe400078e0200 */
[----:B------:R-:W-:Y:S02]  /*14380*/  IMAD R0, R5, UR4, RZ ;  /* 0x0000000405007c24 */ /* 0x000fe4000f8e02ff */
[----:B------:R-:W-:-:S04]  /*14390*/  IMAD.WIDE.U32 R2, R4, UR4, R2 ;  /* 0x0000000404027c25 */ /* 0x000fc8000f8e0002 */
[----:B------:R-:W-:Y:S01]  /*143a0*/  IMAD R0, R4, UR5, R0 ;  /* 0x0000000504007c24 */ /* 0x000fe2000f8e0200 */
[----:B------:R-:W-:Y:S01]  /*143b0*/  ULDC.64 UR4, c[0x0][0x308] ;  /* 0x0000c20000047ab9 */ /* 0x000fe20000000a00 */
[----:B------:R-:W1:Y:S02]  /*143c0*/  S2R R4, SR_TID.X ;  /* 0x0000000000047919 */ /* 0x000e640000002100 */
[----:B------:R-:W-:Y:S02]  /*143d0*/  IMAD.IADD R3, R3, 0x1, R0 ;  /* 0x0000000103037824 */ /* 0x000fe400078e0200 */
[----:B------:R-:W-:Y:S02]  /*143e0*/  IMAD R0, R29, UR4, RZ ;  /* 0x000000041d007c24 */ /* 0x000fe4000f8e02ff */
[----:B------:R-:W-:-:S04]  /*143f0*/  IMAD.WIDE.U32 R2, R18, UR4, R2 ;  /* 0x0000000412027c25 */ /* 0x000fc8000f8e0002 */
[----:B------:R-:W-:Y:S01]  /*14400*/  IMAD R0, R18, UR5, R0 ;  /* 0x0000000512007c24 */ /* 0x000fe2000f8e0200 */
[----:B------:R-:W-:Y:S01]  /*14410*/  ULDC.64 UR4, c[0x0][0x2e8] ;  /* 0x0000ba0000047ab9 */ /* 0x000fe20000000a00 */
[----:B-1----:R-:W-:Y:S02]  /*14420*/  LOP3.LUT R5, R4, 0x7f, RZ, 0xc0, !PT ;  /* 0x0000007f04057812 */ /* 0x002fe400078ec0ff */
        /* <DEDUP_REMOVED lines=16> */
[----:B------:R-:W-:-:S03]  /*14530*/  @P0 LEA R6, R5, R23, 0x1 ;  /* 0x0000001705060211 */ /* 0x000fc600078e08ff */
        /* <DEDUP_REMOVED lines=50> */
.L_x_1748:
        /* <DEDUP_REMOVED lines=10> */
.L_x_1598:
        /* <DEDUP_REMOVED lines=11> */
.L_x_1599:
[----:B------:R1:W5:Y:S01]  /*149b0*/  LDL.LU R0, [R1+0x20] ;  /* 0x0000200001007983 */ /* 0x0003620000300800 */
[----:B------:R1:W-:Y:S02]  /*149c0*/  SYNCS.ARRIVE.TRANS64.A1T0 RZ, [R30+URZ+0x32430], RZ ;  /* 0x032430ff1eff79a7 */ /* 0x0003e4000810003f */
[----:B------:R-:W-:Y:S05]  /*149d0*/  WARPSYNC.ALL ;  /* 0x0000000000007948 */ /* 0x000fea0003800000 */
[----:B------:R-:W-:Y:S01]  /*149e0*/  ULDC.64 UR4, c[0x0][0xaf8] ;  /* 0x0002be0000047ab9 */ /* 0x000fe20000000a00 */
[----:B------:R-:W-:Y:S01]  /*149f0*/  BSSY B6, `(.L_x_1600) ;  /* 0x000001d000067945 */ /* 0x000fe20003800000 */
[----:B------:R-:W-:Y:S01]  /*14a00*/  BAR.SYNC.DEFER_BLOCKING 0x8, 0x180 ;  /* 0x0206000000007b1d */ /* 0x000fe20000010000 */
[----:B------:R-:W-:-:S04]  /*14a10*/  ISETP.NE.U32.AND P0, PT, RZ, UR4, PT ;  /* 0x00000004ff007c0c */ /* 0x000fc8000bf05070 */
[----:B------:R-:W-:-:S04]  /*14a20*/  ISETP.NE.AND.EX P0, PT, RZ, UR5, PT, P0 ;  /* 0x00000005ff007c0c */ /* 0x000fc8000bf05300 */
[----:B0-----:R-:W-:-:S05]  /*14a30*/  SEL R3, R36, RZ, !P0 ;  /* 0x000000ff24037207 */ /* 0x001fca0004000000 */
[----:B------:R0:W-:Y:S01]  /*14a40*/  STL [R1+0x10], R3 ;  /* 0x0000100301007387 */ /* 0x0001e20000100800 */
[----:B-----5:R-:W-:Y:S01]  /*14a50*/  SEL R2, R0, RZ, !P0 ;  /* 0x000000ff00027207 */ /* 0x020fe20004000000 */
[----:B------:R-:W-:-:S04]  /*14a60*/  VIADD R0, R23, 0x18400 ;  /* 0x0001840017007836 */ /* 0x000fc80000000000 */
[----:B------:R0:W-:Y:S01]  /*14a70*/  STL [R1+0x3c], R2 ;  /* 0x00003c0201007387 */ /* 0x0001e20000100800 */
        /* <DEDUP_REMOVED lines=20> */
.L_x_1601:
[----:B------:R-:W-:Y:S05]  /*14bc0*/  BSYNC B6 ;  /* 0x0000000000067941 */ /* 0x000fea0003800000 */
.L_x_1600:
[----:B0-----:R-:W2:Y:S01]  /*14bd0*/  LDL R0, [R1+0x34] ;  /* 0x0000340001007983 */ /* 0x001ea20000100800 */
[----:B------:R-:W0:Y:S03]  /*14be0*/  LDC R6, c[0x0][0x448] ;  /* 0x00011200ff067b82 */ /* 0x000e260000000800 */
[----:B------:R-:W3:Y:S04]  /*14bf0*/  LDL R21, [R1+0x3c] ;  /* 0x00003c0001157983 */ /* 0x000ee80000100800 */
[----:B------:R-:W4:Y:S01]  /*14c00*/  LDL R20, [R1+0x10] ;  /* 0x0000100001147983 */ /* 0x000f220000100800 */
[----:B------:R-:W1:Y:S01]  /*14c10*/  S2R R2, SR_TID.X ;  /* 0x0000000000027919 */ /* 0x000e620000002100 */
[----:B------:R-:W-:Y:S01]  /*14c20*/  IMAD.SHL.U32 R17, R17, 0x80, RZ ;  /* 0x0000008011117824 */ /* 0x000fe200078e00ff */
[----:B------:R-:W-:Y:S01]  /*14c30*/  ULDC.64 UR4, c[0x0][0x298] ;  /* 0x0000a60000047ab9 */ /* 0x000fe20000000a00 */
[----:B------:R0:W5:Y:S02]  /*14c40*/  LDL R9, [R1+0x18] ;  /* 0x0000180001097983 */ /* 0x0001640000100800 */
[----:B0-----:R-:W-:-:S13]  /*14c50*/  ISETP.NE.AND P0, PT, R6, 0x1, PT ;  /* 0x000000010600780c */ /* 0x001fda0003f05270 */
[----:B------:R-:W0:Y:S01]  /*14c60*/  @P0 LDC R3, c[0x0][0x450] ;  /* 0x00011400ff030b82 */ /* 0x000e220000000800 */
[----:B-1----:R-:W-:-:S04]  /*14c70*/  LOP3.LUT R2, R2, 0x7f, RZ, 0xc0, !PT ;  /* 0x0000007f02027812 */ /* 0x002fc800078ec0ff */
[----:B------:R-:W-:Y:S01]  /*14c80*/  SHF.R.U32.HI R2, RZ, 0x3, R2 ;  /* 0x00000003ff027819 */ /* 0x000fe20000011602 */
[----:B------:R-:W1:Y:S02]  /*14c90*/  S2R R5, SR_TID.X ;  /* 0x0000000000057919 */ /* 0x000e640000002100 */
[----:B-1----:R-:W-:-:S05]  /*14ca0*/  IMAD.SHL.U32 R7, R5, 0x8, RZ ;  /* 0x0000000805077824 */ /* 0x002fca00078e00ff */
[----:B------:R-:W-:Y:S01]  /*14cb0*/  LOP3.LUT R7, R7, 0x38, RZ, 0xc0, !PT ;  /* 0x0000003807077812 */ /* 0x000fe200078ec0ff */
[----:B--2---:R-:W-:Y:S02]  /*14cc0*/  IMAD.MOV.U32 R4, RZ, RZ, R0 ;  /* 0x000000ffff047224 */ /* 0x004fe400078e0000 */
[----:B------:R-:W1:Y:S02]  /*14cd0*/  S2R R0, SR_TID.X ;  /* 0x0000000000007919 */ /* 0x000e640000002100 */
[----:B-1----:R-:W-:-:S05]  /*14ce0*/  IMAD.SHL.U32 R0, R0, 0x10, RZ ;  /* 0x0000001000007824 */ /* 0x002fca00078e00ff */
[----:B------:R-:W-:Y:S02]  /*14cf0*/  LOP3.LUT R0, R2, 0x70, R0, 0xf8, !PT ;  /* 0x0000007002007812 */ /* 0x000fe400078ef800 */
[----:B------:R-:W1:Y:S02]  /*14d00*/  @P0 LDC R2, c[0x0][0x44c] ;  /* 0x00011300ff020b82 */ /* 0x000e640000000800 */
[----:B------:R-:W-:Y:S01]  /*14d10*/  LOP3.LUT R36, R0, R17, RZ, 0xfc, !PT ;  /* 0x0000001100247212 */ /* 0x000fe200078efcff */
[----:B------:R-:W-:-:S04]  /*14d20*/  IMAD R4, R4, UR4, RZ ;  /* 0x0000000404047c24 */ /* 0x000fc8000f8e02ff */
[----:B------:R-:W-:Y:S02]  /*14d30*/  IMAD.MOV.U32 R0, RZ, RZ, R36 ;  /* 0x000000ffff007224 */ /* 0x000fe400078e0024 */
[----:B------:R-:W-:Y:S02]  /*14d40*/  IMAD R4, R37, UR5, R4 ;  /* 0x0000000525047c24 */ /* 0x000fe4000f8e0204 */
[----:B-1----:R-:W-:-:S05]  /*14d50*/  @P0 IMAD.HI.U32 R2, R36, R2, RZ ;  /* 0x0000000224020227 */ /* 0x002fca00078e00ff */
[----:B0-----:R-:W-:Y:S01]  /*14d60*/  @P0 SHF.R.U32.HI R0, RZ, R3, R2 ;  /* 0x00000003ff000219 */ /* 0x001fe20000011602 */
        /* <DEDUP_REMOVED lines=9> */
[----:B----4-:R-:W-:-:S04]  /*14e00*/  IMAD.WIDE.U32 R2, R20, UR4, R2 ;  /* 0x0000000414027c25 */ /* 0x010fc8000f8e0002 */
[----:B------:R-:W-:Y:S01]  /*14e10*/  IMAD R4, R20, UR5, R4 ;  /* 0x0000000514047c24 */ /* 0x000fe2000f8e0204 */
[----:B------:R-:W-:-:S03]  /*14e20*/  ULDC.64 UR4, c[0x0][0x2d0] ;  /* 0x0000b40000047ab9 */ /* 0x000fc60000000a00 */
[----:B------:R-:W-:Y:S01]  /*14e30*/  IMAD.IADD R3, R3, 0x1, R4 ;  /* 0x0000000103037824 */ /* 0x000fe200078e0204 */
[----:B------:R-:W-:-:S05]  /*14e40*/  SHF.R.S32.HI R4, RZ, 0x1f, R0 ;  /* 0x0000001fff047819 */ /* 0x000fca0000011400 */
[----:B------:R-:W-:Y:S02]  /*14e50*/  IMAD R4, R4, UR4, RZ ;  /* 0x0000000404047c24 */ /* 0x000fe4000f8e02ff */
[----:B------:R-:W-:-:S04]  /*14e60*/  IMAD.WIDE.U32 R2, R0, UR4, R2 ;  /* 0x0000000400027c25 */ /* 0x000fc8000f8e0002 */
[----:B------:R-:W-:Y:S01]  /*14e70*/  IMAD R4, R0, UR5, R4 ;  /* 0x0000000500047c24 */ /* 0x000fe2000f8e0204 */
[----:B------:R-:W-:Y:S01]  /*14e80*/  ULDC.64 UR4, c[0x0][0x2c8] ;  /* 0x0000b20000047ab9 */ /* 0x000fe20000000a00 */
[----:B------:R-:W-:-:S04]  /*14e90*/  IMAD.MOV R0, RZ, RZ, -R0 ;  /* 0x000000ffff007224 */ /* 0x000fc800078e0a00 */
[----:B------:R-:W-:Y:S02]  /*14ea0*/  IMAD R0, R6, R0, R36 ;  /* 0x0000000006007224 */ /* 0x000fe400078e0224 */
[----:B------:R-:W-:-:S03]  /*14eb0*/  IMAD.IADD R3, R3, 0x1, R4 ;  /* 0x0000000103037824 */ /* 0x000fc600078e0204 */
[----:B------:R-:W-:Y:S01]  /*14ec0*/  SHF.R.S32.HI R4, RZ, 0x1f, R0 ;  /* 0x0000001fff047819 */ /* 0x000fe20000011400 */
[----:B------:R-:W-:-:S04]  /*14ed0*/  IMAD.WIDE.U32 R2, R0, UR4, R2 ;  /* 0x0000000400027c25 */ /* 0x000fc8000f8e0002 */
[----:B------:R-:W-:-:S04]  /*14ee0*/  IMAD R4, R4, UR4, RZ ;  /* 0x0000000404047c24 */ /* 0x000fc8000f8e02ff */
        /* <DEDUP_REMOVED lines=14> */
[----:B------:R-:W1:Y:S03]  /*14fd0*/  SHFL.IDX PT, R4, R3, RZ, 0x181f ;  /* 0x00181fff03047589 */ /* 0x000e6600000e0000 */
[C---:B------:R-:W-:Y:S01]  /*14fe0*/  VIADD R6, R17.reuse, 0x10 ;  /* 0x0000001011067836 */ /* 0x040fe20000000000 */
[C---:B------:R-:W-:Y:S01]  /*14ff0*/  ISETP.GE.AND P0, PT, R17.reuse, R2, PT ;  /* 0x000000021100720c */ /* 0x040fe20003f06270 */
[----:B------:R-:W-:-:S03]  /*15000*/  VIADD R8, R17, 0x30 ;  /* 0x0000003011087836 */ /* 0x000fc60000000000 */
[----:B------:R2:W-:Y:S09]  /*15010*/  STL [R1+0x20], R6 ;  /* 0x0000200601007387 */ /* 0x0005f20000100800 */
        /* <DEDUP_REMOVED lines=8> */
[----:B--2---:R-:W-:-:S05]  /*150a0*/  VIADD R6, R17, 0x20 ;  /* 0x0000002011067836 */ /* 0x004fca0000000000 */
[----:B------:R-:W-:Y:S04]  /*150b0*/  STL [R1+0x24], R6 ;  /* 0x0000240601007387 */ /* 0x000fe80000100800 */
[----:B------:R-:W-:Y:S04]  /*150c0*/  STL [R1+0x28], R8 ;  /* 0x0000280801007387 */ /* 0x000fe80000100800 */
[----:B0-----:R-:W0:Y:S04]  /*150d0*/  SHFL.IDX PT, R5, R0, 0x1, 0x181f ;  /* 0x00381f0000057f89 */ /* 0x001e2800000e0000 */
[----:B------:R-:W1:Y:S01]  /*150e0*/  SHFL.IDX PT, R4, R3, 0x1, 0x181f ;  /* 0x00381f0003047f89 */ /* 0x000e6200000e0000 */
[----:B0-----:R-:W-:-:S05]  /*150f0*/  @!P0 LEA R5, P2, R7, R5, 0x1 ;  /* 0x0000000507058211 */ /* 0x001fca00078408ff */
[----:B-1----:R-:W-:-:S05]  /*15100*/  @!P0 IMAD.X R4, RZ, RZ, R4, P2 ;  /* 0x000000ffff048224 */ /* 0x002fca00010e0604 */
[----:B------:R-:W-:-:S04]  /*15110*/  @!P0 LOP3.LUT R5, R5, R4, RZ, 0x3c, !PT ;  /* 0x0000000405058212 */ /* 0x000fc800078e3cff */
[----:B------:R-:W-:-:S04]  /*15120*/  @!P0 LOP3.LUT R4, R5, R4, RZ, 0x3c, !PT ;  /* 0x0000000405048212 */ /* 0x000fc800078e3cff */
[----:B------:R-:W-:-:S05]  /*15130*/  @!P0 LOP3.LUT R5, R5, R4, RZ, 0x3c, !PT ;  /* 0x0000000405058212 */ /* 0x000fca00078e3cff */
[----:B------:R0:W-:Y:S01]  /*15140*/  @!P0 LDGSTS.E.BYPASS.LTC128B.128 [R26+0x18c00], desc[UR60][R4.64], !P1 ;  /* 0x18c00000041a8fae */ /* 0x0001e2000c901d7c */
[----:B------:R-:W-:-:S03]  /*15150*/  ISETP.GE.AND P0, PT, R6, R2, PT ;  /* 0x000000020600720c */ /* 0x000fc60003f06270 */
[----:B------:R-:W-:Y:S04]  /*15160*/  SHFL.IDX PT, R6, R3, 0x3, 0x181f ;  /* 0x00781f0003067f89 */ /* 0x000fe800000e0000 */
[----:B0-----:R-:W0:Y:S04]  /*15170*/  SHFL.IDX PT, R5, R0, 0x2, 0x181f ;  /* 0x00581f0000057f89 */ /* 0x001e2800000e0000 */
[----:B------:R-:W1:Y:S02]  /*15180*/  SHFL.IDX PT, R4, R3, 0x2, 0x181f ;  /* 0x00581f0003047f89 */ /* 0x000e6400000e0000 */
[----:B0-----:R-:W-:-:S05]  /*15190*/  @!P0 LEA R5, P2, R7, R5, 0x1 ;  /* 0x0000000507058211 */ /* 0x001fca00078408ff */
[----:B-1----:R-:W-:-:S05]  /*151a0*/  @!P0 IMAD.X R4, RZ, RZ, R4, P2 ;  /* 0x000000ffff048224 */ /* 0x002fca00010e0604 */
[----:B------:R-:W-:-:S04]  /*151b0*/  @!P0 LOP3.LUT R5, R5, R4, RZ, 0x3c, !PT ;  /* 0x0000000405058212 */ /* 0x000fc800078e3cff */
[----:B------:R-:W-:-:S04]  /*151c0*/  @!P0 LOP3.LUT R4, R5, R4, RZ, 0x3c, !PT ;  /* 0x0000000405048212 */ /* 0x000fc800078e3cff */
[----:B------:R-:W-:-:S05]  /*151d0*/  @!P0 LOP3.LUT R5, R5, R4, RZ, 0x3c, !PT ;  /* 0x0000000405058212 */ /* 0x000fca00078e3cff */
[----:B------:R0:W-:Y:S01]  /*151e0*/  @!P0 LDGSTS.E.BYPASS.LTC128B.128 [R26+0x19400], desc[UR60][R4.64], !P1 ;  /* 0x19400000041a8fae */ /* 0x0001e2000c901d7c */
[----:B------:R-:W-:Y:S01]  /*151f0*/  ISETP.GE.AND P0, PT, R8, R2, PT ;  /* 0x000000020800720c */ /* 0x000fe20003f06270 */
[----:B------:R-:W-:-:S05]  /*15200*/  VIADD R8, R17, 0x40 ;  /* 0x0000004011087836 */ /* 0x000fca0000000000 */
[----:B------:R-:W-:Y:S04]  /*15210*/  STL [R1+0x2c], R8 ;  /* 0x00002c0801007387 */ /* 0x000fe80000100800 */
[----:B0-----:R-:W0:Y:S03]  /*15220*/  SHFL.IDX PT, R4, R0, 0x3, 0x181f ;  /* 0x00781f0000047f89 */ /* 0x001e2600000e0000 */
[----:B0-----:R-:W-:-:S05]  /*15230*/  @!P0 LEA R5, P2, R7, R4, 0x1 ;  /* 0x0000000407058211 */ /* 0x001fca00078408ff */
[----:B------:R-:W-:Y:S02]  /*15240*/  @!P0 IMAD.X R4, RZ, RZ, R6, P2 ;  /* 0x000000ffff048224 */ /* 0x000fe400010e0606 */
[----:B------:R-:W-:Y:S03]  /*15250*/  SHFL.IDX PT, R6, R3, 0x4, 0x181f ;  /* 0x00981f0003067f89 */ /* 0x000fe600000e0000 */
        /* <DEDUP_REMOVED lines=22> */
[-C--:B------:R-:W-:Y:S01]  /*153c0*/  @!P0 LOP3.LUT R5, R5, R4.reuse, RZ, 0x3c, !PT ;  /* 0x0000000405058212 */ /* 0x080fe200078e3cff */
[----:B------:R-:W-:Y:S03]  /*153d0*/  SHFL.IDX PT, R3, R3, 0x7, 0x181f ;  /* 0x00f81f0003037f89 */ /* 0x000fe600000e0000 */
[----:B------:R-:W-:-:S04]  /*153e0*/  @!P0 LOP3.LUT R4, R5, R4, RZ, 0x3c, !PT ;  /* 0x0000000405048212 */ /* 0x000fc800078e3cff */
[----:B------:R-:W-:-:S05]  /*153f0*/  @!P0 LOP3.LUT R5, R5, R4, RZ, 0x3c, !PT ;  /* 0x0000000405058212 */ /* 0x000fca00078e3cff */
[----:B------:R0:W-:Y:S01]  /*15400*/  @!P0 LDGSTS.E.BYPASS.LTC128B.128 [R26+0x1ac00], desc[UR60][R4.64], !P1 ;  /* 0x1ac00000041a8fae */ /* 0x0001e2000c901d7c */
[----:B------:R-:W-:-:S03]  /*15410*/  ISETP.GE.AND P0, PT, R8, R2, PT ;  /* 0x000000020800720c */ /* 0x000fc60003f06270 */
[----:B0-----:R-:W0:Y:S04]  /*15420*/  SHFL.IDX PT, R4, R0, 0x6, 0x181f ;  /* 0x00d81f0000047f89 */ /* 0x001e2800000e0000 */
[----:B------:R-:W1:Y:S06]  /*15430*/  SHFL.IDX PT, R0, R0, 0x7, 0x181f ;  /* 0x00f81f0000007f89 */ /* 0x000e6c00000e0000 */
[----:B0-----:R-:W-:-:S05]  /*15440*/  @!P0 LEA R5, P2, R7, R4, 0x1 ;  /* 0x0000000407058211 */ /* 0x001fca00078408ff */
[----:B------:R-:W-:-:S05]  /*15450*/  @!P0 IMAD.X R4, RZ, RZ, R6, P2 ;  /* 0x000000ffff048224 */ /* 0x000fca00010e0606 */
[----:B------:R-:W-:-:S04]  /*15460*/  @!P0 LOP3.LUT R5, R5, R4, RZ, 0x3c, !PT ;  /* 0x0000000405058212 */ /* 0x000fc800078e3cff */
[----:B------:R-:W-:-:S04]  /*15470*/  @!P0 LOP3.LUT R4, R5, R4, RZ, 0x3c, !PT ;  /* 0x0000000405048212 */ /* 0x000fc800078e3cff */
[----:B------:R-:W-:-:S05]  /*15480*/  @!P0 LOP3.LUT R5, R5, R4, RZ, 0x3c, !PT ;  /* 0x0000000405058212 */ /* 0x000fca00078e3cff */
[----:B-1----:R2:W-:Y:S02]  /*15490*/  @!P0 LDGSTS.E.BYPASS.LTC128B.128 [R26+0x1b400], desc[UR60][R4.64], !P1 ;  /* 0x1b400000041a8fae */ /* 0x0025e4000c901d7c */
.L_x_1765:
[----:B0-2---:R-:W-:-:S05]  /*154a0*/  VIADD R4, R17, 0x70 ;  /* 0x0000007011047836 */ /* 0x005fca0000000000 */
[----:B------:R-:W-:Y:S01]  /*154b0*/  ISETP.GE.AND P0, PT, R4, R2, PT ;  /* 0x000000020400720c */ /* 0x000fe20003f06270 */
[----:B------:R0:W-:-:S12]  /*154c0*/  STL [R1+0x44], R4 ;  /* 0x0000440401007387 */ /* 0x0001d80000100800 */
[----:B------:R-:W-:-:S05]  /*154d0*/  @!P0 LEA R2, P2, R7, R0, 0x1 ;  /* 0x0000000007028211 */ /* 0x000fca00078408ff */
[----:B------:R-:W-:-:S05]  /*154e0*/  @!P0 IMAD.X R3, RZ, RZ, R3, P2 ;  /* 0x000000ffff038224 */ /* 0x000fca00010e0603 */
[----:B------:R-:W-:Y:S01]  /*154f0*/  @!PT LDS RZ, [RZ] ;  /* 0x00000000fffff984 */ /* 0x000fe20000000800 */
[----:B------:R-:W-:Y:S01]  /*15500*/  @!PT LDS RZ, [RZ] ;  /* 0x00000000fffff984 */ /* 0x000fe20000000800 */
[----:B------:R-:W-:Y:S01]  /*15510*/  @!PT LDS RZ, [RZ] ;  /* 0x00000000fffff984 */ /* 0x000fe20000000800 */
[----:B------:R0:W-:Y:S01]  /*15520*/  @!P0 LDGSTS.E.BYPASS.LTC128B.128 [R26+0x1bc00], desc[UR60][R2.64], !P1 ;  /* 0x1bc00000021a8fae */ /* 0x0001e2000c901d7c */
[----:B------:R-:W-:Y:S01]  /*15530*/  PLOP3.LUT P0, PT, PT, PT, PT, 0x80, 0x0 ;  /* 0x000000000000781c */ /* 0x000fe20003f0f070 */
[----:B------:R-:W-:-:S12]  /*15540*/  NOP ;  /* 0x0000000000007918 */ /* 0x000fd80000000000 */
.L_x_1603:
        /* <DEDUP_REMOVED lines=28> */
.L_x_1605:
[----:B------:R-:W-:Y:S05]  /*15710*/  BSYNC B6 ;  /* 0x0000000000067941 */ /* 0x000fea0003800000 */
.L_x_1604:
[----:B0-----:R-:W2:Y:S01]  /*15720*/  LDL.LU R2, [R1+0x34] ;  /* 0x0000340001027983 */ /* 0x001ea20000300800 */
[----:B------:R-:W0:Y:S01]  /*15730*/  LDC R6, c[0x0][0x448] ;  /* 0x00011200ff067b82 */ /* 0x000e220000000800 */
[----:B------:R-:W-:Y:S02]  /*15740*/  ULDC.64 UR4, c[0x0][0x398] ;  /* 0x0000e60000047ab9 */ /* 0x000fe40000000a00 */
[----:B------:R-:W3:Y:S04]  /*15750*/  LDL.LU R21, [R1+0x3c] ;  /* 0x00003c0001157983 */ /* 0x000ee80000300800 */
[----:B------:R-:W4:Y:S01]  /*15760*/  LDL.LU R20, [R1+0x10] ;  /* 0x0000100001147983 */ /* 0x000f220000300800 */
[----:B------:R-:W-:Y:S01]  /*15770*/  IMAD.MOV.U32 R4, RZ, RZ, R36 ;  /* 0x000000ffff047224 */ /* 0x000fe200078e0024 */
[----:B------:R-:W1:Y:S01]  /*15780*/  S2R R8, SR_TID.X ;  /* 0x0000000000087919 */ /* 0x000e620000002100 */
[----:B0-----:R-:W-:-:S13]  /*15790*/  ISETP.NE.AND P0, PT, R6, 0x1, PT ;  /* 0x000000010600780c */ /* 0x001fda0003f05270 */
[----:B------:R-:W0:Y:S01]  /*157a0*/  @P0 LDC R5, c[0x0][0x450] ;  /* 0x00011400ff050b82 */ /* 0x000e220000000800 */
[----:B-1----:R-:W-:-:S05]  /*157b0*/  IMAD.SHL.U32 R7, R8, 0x8, RZ ;  /* 0x0000000808077824 */ /* 0x002fca00078e00ff */
[----:B------:R-:W-:Y:S01]  /*157c0*/  LOP3.LUT R7, R7, 0x38, RZ, 0xc0, !PT ;  /* 0x0000003807077812 */ /* 0x000fe200078ec0ff */
[----:B--2---:R-:W-:Y:S02]  /*157d0*/  IMAD R0, R2, UR4, RZ ;  /* 0x0000000402007c24 */ /* 0x004fe4000f8e02ff */
[----:B------:R-:W-:-:S04]  /*157e0*/  IMAD.WIDE.U32 R2, R37, UR4, RZ ;  /* 0x0000000425027c25 */ /* 0x000fc8000f8e00ff */
[----:B------:R-:W-:Y:S01]  /*157f0*/  IMAD R0, R37, UR5, R0 ;  /* 0x0000000525007c24 */ /* 0x000fe2000f8e0200 */
[----:B------:R-:W-:-:S04]  /*15800*/  ULDC.64 UR4, c[0x0][0x3d8] ;  /* 0x0000f60000047ab9 */ /* 0x000fc80000000a00 */
[----:B------:R-:W-:Y:S01]  /*15810*/  IADD3 R3, R3, R0, RZ ;  /* 0x0000000003037210 */ /* 0x000fe20007ffe0ff */
[----:B------:R-:W-:-:S04]  /*15820*/  IMAD R0, R29, UR4, RZ ;  /* 0x000000041d007c24 */ /* 0x000fc8000f8e02ff */
[C---:B------:R-:W-:Y:S02]  /*15830*/  IMAD R0, R18.reuse, UR5, R0 ;  /* 0x0000000512007c24 */ /* 0x040fe4000f8e0200 */
[----:B------:R-:W-:Y:S01]  /*15840*/  IMAD.WIDE.U32 R2, R18, UR4, R2 ;  /* 0x0000000412027c25 */ /* 0x000fe2000f8e0002 */
[----:B------:R-:W-:-:S03]  /*15850*/  ULDC.64 UR4, c[0x0][0x3e0] ;  /* 0x0000f80000047ab9 */ /* 0x000fc60000000a00 */
[----:B------:R-:W-:Y:S02]  /*15860*/  IMAD.IADD R3, R3, 0x1, R0 ;  /* 0x0000000103037824 */ /* 0x000fe400078e0200 */
[----:B---3--:R-:W-:Y:S02]  /*15870*/  IMAD R0, R21, UR4, RZ ;  /* 0x0000000415007c24 */ /* 0x008fe4000f8e02ff */
[----:B----4-:R-:W-:-:S04]  /*15880*/  IMAD.WIDE.U32 R2, R20, UR4, R2 ;  /* 0x0000000414027c25 */ /* 0x010fc8000f8e0002 */
[----:B------:R-:W-:Y:S01]  /*15890*/  IMAD R0, R20, UR5, R0 ;  /* 0x0000000514007c24 */ /* 0x000fe2000f8e0200 */
[----:B------:R-:W-:Y:S01]  /*158a0*/  ULDC.64 UR4, c[0x0][0x3d0] ;  /* 0x0000f40000047ab9 */ /* 0x000fe20000000a00 */
[----:B------:R-:W-:Y:S02]  /*158b0*/  IMAD.SHL.U32 R20, R8, 0x8, RZ ;  /* 0x0000000808147824 */ /* 0x000fe400078e00ff */
[----:B------:R-:W-:Y:S02]  /*158c0*/  IMAD.IADD R3, R3, 0x1, R0 ;  /* 0x0000000103037824 */ /* 0x000fe400078e0200 */
[----:B------:R-:W1:Y:S01]  /*158d0*/  @P0 LDC R0, c[0x0][0x44c] ;  /* 0x00011300ff000b82 */ /* 0x000e620000000800 */
[----:B------:R-:W-:-:S04]  /*158e0*/  LOP3.LUT R20, R20, 0x38, RZ, 0xc0, !PT ;  /* 0x0000003814147812 */ /* 0x000fc800078ec0ff */
[C---:B------:R-:W-:Y:S02]  /*158f0*/  LOP3.LUT R10, R20.reuse, 0x40, RZ, 0xfc, !PT ;  /* 0x00000040140a7812 */ /* 0x040fe400078efcff */
[C---:B------:R-:W-:Y:S02]  /*15900*/  LOP3.LUT R9, R20.reuse, 0x80, RZ, 0xfc, !PT ;  /* 0x0000008014097812 */ /* 0x040fe400078efcff */
[----:B------:R-:W-:Y:S01]  /*15910*/  LOP3.LUT R8, R20, 0xc0, RZ, 0xfc, !PT ;  /* 0x000000c014087812 */ /* 0x000fe200078efcff */
[----:B-1----:R-:W-:-:S05]  /*15920*/  @P0 IMAD.HI.U32 R0, R36, R0, RZ ;  /* 0x0000000024000227 */ /* 0x002fca00078e00ff */
[----:B0-----:R-:W-:-:S04]  /*15930*/  @P0 SHF.R.U32.HI R4, RZ, R5, R0 ;  /* 0x00000005ff040219 */ /* 0x001fc80000011600 */
[--C-:B------:R-:W-:Y:S01]  /*15940*/  SHF.R.S32.HI R5, RZ, 0x1f, R4.reuse ;  /* 0x0000001fff057819 */ /* 0x100fe20000011404 */
[----:B------:R-:W-:Y:S02]  /*15950*/  IMAD.MOV R0, RZ, RZ, -R4 ;  /* 0x000000ffff007224 */ /* 0x000fe400078e0a04 */
[----:B------:R-:W-:-:S04]  /*15960*/  IMAD.WIDE.U32 R2, R4, UR4, R2 ;  /* 0x0000000404027c25 */ /* 0x000fc8000f8e0002 */
[----:B------:R-:W-:Y:S02]  /*15970*/  IMAD R0, R6, R0, R36 ;  /* 0x0000000006007224 */ /* 0x000fe400078e0224 */
        /* <DEDUP_REMOVED lines=9> */
[C---:B------:R-:W-:Y:S01]  /*15a10*/  LEA R4, P0, R2.reuse, UR4, 0x1 ;  /* 0x0000000402047c11 */ /* 0x040fe2000f8008ff */
[----:B------:R-:W-:Y:S01]  /*15a20*/  IMAD.IADD R0, R3, 0x1, R0 ;  /* 0x0000000103007824 */ /* 0x000fe200078e0200 */
[----:B------:R-:W-:Y:S02]  /*15a30*/  ULDC UR4, c[0x0][0x3b8] ;  /* 0x0000ee0000047ab9 */ /* 0x000fe40000000800 */
[----:B------:R-:W-:Y:S02]  /*15a40*/  ISETP.GE.AND P4, PT, R7, UR4, PT ;  /* 0x0000000407007c0c */ /* 0x000fe4000bf86270 */
[----:B------:R-:W-:Y:S01]  /*15a50*/  LEA.HI.X R0, R2, UR5, R0, 0x1, P0 ;  /* 0x0000000502007c11 */ /* 0x000fe200080f0c00 */
[----:B------:R-:W-:Y:S01]  /*15a60*/  UMOV UR5, 0xffffffff ;  /* 0xffffffff00057882 */ /* 0x000fe20000000000 */
[----:B------:R-:W-:-:S02]  /*15a70*/  ISETP.GE.AND P3, PT, R10, UR4, PT ;  /* 0x000000040a007c0c */ /* 0x000fc4000bf66270 */
[----:B------:R-:W-:Y:S02]  /*15a80*/  ISETP.GE.AND P2, PT, R9, UR4, PT ;  /* 0x0000000409007c0c */ /* 0x000fe4000bf46270 */
[----:B------:R-:W-:Y:S01]  /*15a90*/  ISETP.GE.AND P1, PT, R8, UR4, PT ;  /* 0x0000000408007c0c */ /* 0x000fe2000bf26270 */
[----:B------:R-:W-:-:S12]  /*15aa0*/  BRA.DIV UR5, `(.L_x_1606) ;  /* 0x0000005605c87947 */ /* 0x000fd8000b800000 */
[----:B------:R-:W2:Y:S04]  /*15ab0*/  LDL.LU R3, [R1+0x28] ;  /* 0x0000280001037983 */ /* 0x000ea80000300800 */
[----:B------:R-:W3:Y:S04]  /*15ac0*/  LDL.LU R10, [R1+0x20] ;  /* 0x00002000010a7983 */ /* 0x000ee80000300800 */
[----:B------:R-:W4:Y:S04]  /*15ad0*/  LDL.LU R9, [R1+0x2c] ;  /* 0x00002c0001097983 */ /* 0x000f280000300800 */
[----:B------:R-:W5:Y:S04]  /*15ae0*/  LDL.LU R8, [R1+0x24] ;  /* 0x0000240001087983 */ /* 0x000f680000300800 */
[----:B------:R-:W2:Y:S04]  /*15af0*/  LDL.LU R11, [R1+0x18] ;  /* 0x00001800010b7983 */ /* 0x000ea80000300800 */
[----:B------:R-:W-:Y:S01]  /*15b00*/  SHFL.IDX PT, R2, R0, RZ, 0x181f ;  /* 0x00181fff00027589 */ /* 0x000fe200000e0000 */
[----:B--2---:R-:W-:-:S02]  /*15b10*/  IMAD R5, R11, R6, RZ ;  /* 0x000000060b057224 */ /* 0x004fc400078e02ff */
[----:B------:R-:W-:Y:S01]  /*15b20*/  IMAD.MOV.U32 R11, RZ, RZ, R3 ;  /* 0x000000ffff0b7224 */ /* 0x000fe200078e0003 */
[----:B------:R-:W-:Y:S02]  /*15b30*/  SHFL.IDX PT, R6, R0, 0x1, 0x181f ;  /* 0x00381f0000067f89 */ /* 0x000fe400000e0000 */
[----:B------:R-:W-:Y:S02]  /*15b40*/  ISETP.GE.AND P0, PT, R17, R5, PT ;  /* 0x000000051100720c */ /* 0x000fe40003f06270 */
[----:B------:R-:W0:Y:S11]  /*15b50*/  SHFL.IDX PT, R3, R4, RZ, 0x181f ;  /* 0x00181fff04037589 */ /* 0x000e3600000e0000 */
[----:B0-----:R-:W-:-:S05]  /*15b60*/  @!P0 LEA R3, P6, R7, R3, 0x1 ;  /* 0x0000000307038211 */ /* 0x001fca00078c08ff */
[----:B------:R-:W-:-:S05]  /*15b70*/  @!P0 IMAD.X R2, RZ, RZ, R2, P6 ;  /* 0x000000ffff028224 */ /* 0x000fca00030e0602 */
[----:B------:R-:W-:-:S04]  /*15b80*/  @!P0 LOP3.LUT R3, R3, R2, RZ, 0x3c, !PT ;  /* 0x0000000203038212 */ /* 0x000fc800078e3cff */
[----:B------:R-:W-:-:S04]  /*15b90*/  @!P0 LOP3.LUT R2, R3, R2, RZ, 0x3c, !PT ;  /* 0x0000000203028212 */ /* 0x000fc800078e3cff */
[----:B------:R-:W-:-:S05]  /*15ba0*/  @!P0 LOP3.LUT R3, R3, R2, RZ, 0x3c, !PT ;  /* 0x0000000203038212 */ /* 0x000fca00078e3cff */
[----:B------:R-:W-:Y:S04]  /*15bb0*/  @!P0 LDGSTS.E.BYPASS.LTC128B.128 [R26+0x22400], desc[UR60][R2.64], !P4 ;  /* 0x22400000021a8fae */ /* 0x000fe8000e101d7c */
[----:B------:R-:W-:Y:S04]  /*15bc0*/  @!P0 LDGSTS.E.BYPASS.LTC128B.128 [R26+0x26400], desc[UR60][R2.64+0x80], !P3 ;  /* 0x26400080021a8fae */ /* 0x000fe8000d901d7c */
[----:B------:R-:W-:Y:S04]  /*15bd0*/  @!P0 LDGSTS.E.BYPASS.LTC128B.128 [R26+0x2a400], desc[UR60][R2.64+0x100], !P2 ;  /* 0x2a400100021a8fae */ /* 0x000fe8000d101d7c */
[----:B------:R0:W-:Y:S01]  /*15be0*/  @!P0 LDGSTS.E.BYPASS.LTC128B.128 [R26+0x2e400], desc[UR60][R2.64+0x180], !P1 ;  /* 0x2e400180021a8fae */ /* 0x0001e2000c901d7c */
[----:B---3--:R-:W-:Y:S01]  /*15bf0*/  ISETP.GE.AND P0, PT, R10, R5, PT ;  /* 0x000000050a00720c */ /* 0x008fe20003f06270 */
[----:B----4-:R-:W-:-:S02]  /*15c00*/  IMAD.MOV.U32 R10, RZ, RZ, R9 ;  /* 0x000000ffff0a7224 */ /* 0x010fc400078e0009 */
[----:B------:R-:W2:Y:S04]  /*15c10*/  LDL.LU R9, [R1+0x30] ;  /* 0x0000300001097983 */ /* 0x000ea80000300800 */
[----:B0-----:R-:W0:Y:S06]  /*15c20*/  SHFL.IDX PT, R2, R4, 0x1, 0x181f ;  /* 0x00381f0004027f89 */ /* 0x001e2c00000e0000 */
[----:B0-----:R-:W-:-:S05]  /*15c30*/  @!P0 LEA R2, P6, R7, R2, 0x1 ;  /* 0x0000000207028211 */ /* 0x001fca00078c08ff */
[----:B------:R-:W-:Y:S02]  /*15c40*/  @!P0 IMAD.X R3, RZ, RZ, R6, P6 ;  /* 0x000000ffff038224 */ /* 0x000fe400030e0606 */
[----:B------:R-:W-:Y:S04]  /*15c50*/  SHFL.IDX PT, R6, R0, 0x2, 0x181f ;  /* 0x00581f0000067f89 */ /* 0x000fe800000e0000 */
[----:B------:R-:W-:Y:S04]  /*15c60*/  @!P0 LDGSTS.E.BYPASS.LTC128B.128 [R26+0x22c00], desc[UR60][R2.64], !P4 ;  /* 0x22c00000021a8fae */ /* 0x000fe8000e101d7c */
[----:B------:R-:W-:Y:S04]  /*15c70*/  @!P0 LDGSTS.E.BYPASS.LTC128B.128 [R26+0x26c00], desc[UR60][R2.64+0x80], !P3 ;  /* 0x26c00080021a8fae */ /* 0x000fe8000d901d7c */
[----:B------:R-:W-:Y:S04]  /*15c80*/  @!P0 LDGSTS.E.BYPASS.LTC128B.128 [R26+0x2ac00], desc[UR60][R2.64+0x100], !P2 ;  /* 0x2ac00100021a8fae */ /* 0x000fe8000d101d7c */
[----:B------:R0:W-:Y:S01]  /*15c90*/  @!P0 LDGSTS.E.BYPASS.LTC128B.128 [R26+0x2ec00], desc[UR60][R2.64+0x180], !P1 ;  /* 0x2ec00180021a8fae */ /* 0x0001e2000c901d7c */
[----:B-----5:R-:W-:-:S03]  /*15ca0*/  ISETP.GE.AND P0, PT, R8, R5, PT ;  /* 0x000000050800720c */ /* 0x020fc60003f06270 */
[----:B------:R-:W3:Y:S04]  /*15cb0*/  LDL.LU R8, [R1+0x38] ;  /* 0x0000380001087983 */ /* 0x000ee80000300800 */
[----:B0-----:R-:W0:Y:S06]  /*15cc0*/  SHFL.IDX PT, R2, R4, 0x2, 0x181f ;  /* 0x00581f0004027f89 */ /* 0x001e2c00000e0000 */
[----:B0-----:R-:W-:-:S05]  /*15cd0*/  @!P0 LEA R2, P6, R7, R2, 0x1 ;  /* 0x0000000207028211 */ /* 0x001fca00078c08ff */
[----:B------:R-:W-:-:S05]  /*15ce0*/  @!P0 IMAD.X R3, RZ, RZ, R6, P6 ;  /* 0x000000ffff038224 */ /* 0x000fca00030e0606 */
[----:B------:R-:W-:Y:S04]  /*15cf0*/  @!P0 LDGSTS.E.BYPASS.LTC128B.128 [R26+0x23400], desc[UR60][R2.64], !P4 ;  /* 0x23400000021a8fae */ /* 0x000fe8000e101d7c */
[----:B------:R-:W-:Y:S04]  /*15d00*/  @!P0 LDGSTS.E.BYPASS.LTC128B.128 [R26+0x27400], desc[UR60][R2.64+0x80], !P3 ;  /* 0x27400080021a8fae */ /* 0x000fe8000d901d7c */
[----:B------:R-:W-:Y:S04]  /*15d10*/  @!P0 LDGSTS.E.BYPASS.LTC128B.128 [R26+0x2b400], desc[UR60][R2.64+0x100], !P2 ;  /* 0x2b400100021a8fae */ /* 0x000fe8000d101d7c */
[----:B------:R0:W-:Y:S04]  /*15d20*/  @!P0 LDGSTS.E.BYPASS.LTC128B.128 [R26+0x2f400], desc[UR60][R2.64+0x180], !P1 ;  /* 0x2f400180021a8fae */ /* 0x0001e8000c901d7c */
[----:B------:R-:W-:Y:S04]  /*15d30*/  SHFL.IDX PT, R6, R0, 0x3, 0x181f ;  /* 0x00781f0000067f89 */ /* 0x000fe800000e0000 */
[----:B0-----:R-:W0:Y:S01]  /*15d40*/  SHFL.IDX PT, R2, R4, 0x3, 0x181f ;  /* 0x00781f0004027f89 */ /* 0x001e2200000e0000 */
[----:B------:R-:W-:-:S13]  /*15d50*/  ISETP.GE.AND P0, PT, R11, R5, PT ;  /* 0x000000050b00720c */ /* 0x000fda0003f06270 */
        /* <DEDUP_REMOVED lines=17> */
[----:B--2---:R-:W-:-:S13]  /*15e70*/  ISETP.GE.AND P0, PT, R9, R5, PT ;  /* 0x000000050900720c */ /* 0x004fda0003f06270 */
        /* <DEDUP_REMOVED lines=8> */
[----:B---3--:R-:W-:-:S13]  /*15f00*/  ISETP.GE.AND P0, PT, R8, R5, PT ;  /* 0x000000050800720c */ /* 0x008fda0003f06270 */
[----:B0-----:R-:W-:-:S05]  /*15f10*/  @!P0 LEA R2, P5, R7, R2, 0x1 ;  /* 0x0000000207028211 */ /* 0x001fca00078a08ff */
[----:B------:R-:W-:-:S05]  /*15f20*/  @!P0 IMAD.X R3, RZ, RZ, R6, P5 ;  /* 0x000000ffff038224 */ /* 0x000fca00028e0606 */
[----:B------:R-:W-:Y:S04]  /*15f30*/  @!P0 LDGSTS.E.BYPASS.LTC128B.128 [R26+0x25400], desc[UR60][R2.64], !P4 ;  /* 0x25400000021a8fae */ /* 0x000fe8000e101d7c */
[----:B------:R-:W-:Y:S04]  /*15f40*/  @!P0 LDGSTS.E.BYPASS.LTC128B.128 [R26+0x29400], desc[UR60][R2.64+0x80], !P3 ;  /* 0x29400080021a8fae */ /* 0x000fe8000d901d7c */
[----:B------:R-:W-:Y:S04]  /*15f50*/  @!P0 LDGSTS.E.BYPASS.LTC128B.128 [R26+0x2d400], desc[UR60][R2.64+0x100], !P2 ;  /* 0x2d400100021a8fae */ /* 0x000fe8000d101d7c */
[----:B------:R0:W-:Y:S04]  /*15f60*/  @!P0 LDGSTS.E.BYPASS.LTC128B.128 [R26+0x31400], desc[UR60][R2.64+0x180], !P1 ;  /* 0x31400180021a8fae */ /* 0x0001e8000c901d7c */
[----:B------:R1:W2:Y:S04]  /*15f70*/  SHFL.IDX PT, R6, R0, 0x7, 0x181f ;  /* 0x00f81f0000067f89 */ /* 0x0002a800000e0000 */
[----:B0-----:R1:W0:Y:S02]  /*15f80*/  SHFL.IDX PT, R2, R4, 0x7, 0x181f ;  /* 0x00f81f0004027f89 */ /* 0x00122400000e0000 */
.L_x_1783:
[----:B-1----:R-:W3:Y:S01]  /*15f90*/  LDL.LU R0, [R1+0x44] ;  /* 0x0000440001007983 */ /* 0x002ee20000300800 */
[----:B------:R-:W-:Y:S01]  /*15fa0*/  BSSY B0, `(.L_x_1607) ;  /* 0x000000c000007945 */ /* 0x000fe20003800000 */
[----:B---3--:R-:W-:-:S13]  /*15fb0*/  ISETP.GE.AND P0, PT, R0, R5, PT ;  /* 0x000000050000720c */ /* 0x008fda0003f06270 */
[----:B------:R-:W-:Y:S05]  /*15fc0*/  @P0 BRA `(.L_x_1608) ;  /* 0x0000000000240947 */ /* 0x000fea0003800000 */
[----:B0-----:R-:W-:-:S05]  /*15fd0*/  LEA R2, P0, R7, R2, 0x1 ;  /* 0x0000000207027211 */ /* 0x001fca00078008ff */
[----:B--2---:R-:W-:-:S05]  /*15fe0*/  IMAD.X R3, RZ, RZ, R6, P0 ;  /* 0x000000ffff037224 */ /* 0x004fca00000e0606 */
[----:B------:R-:W-:Y:S01]  /*15ff0*/  @!PT LDS RZ, [RZ] ;  /* 0x00000000fffff984 */ /* 0x000fe20000000800 */
[----:B------:R-:W-:Y:S01]  /*16000*/  @!PT LDS RZ, [RZ] ;  /* 0x00000000fffff984 */ /* 0x000fe20000000800 */
[----:B------:R-:W-:Y:S01]  /*16010*/  @!PT LDS RZ, [RZ] ;  /* 0x00000000fffff984 */ /* 0x000fe20000000800 */
[----:B------:R1:W-:Y:S04]  /*16020*/  LDGSTS.E.BYPASS.LTC128B.128 [R26+0x25c00], desc[UR60][R2.64], !P4 ;  /* 0x25c00000021a7fae */ /* 0x0003e8000e101d7c */
[----:B------:R1:W-:Y:S04]  /*16030*/  LDGSTS.E.BYPASS.LTC128B.128 [R26+0x29c00], desc[UR60][R2.64+0x80], !P3 ;  /* 0x29c00080021a7fae */ /* 0x0003e8000d901d7c */
[----:B------:R1:W-:Y:S04]  /*16040*/  LDGSTS.E.BYPASS.LTC128B.128 [R26+0x2dc00], desc[UR60][R2.64+0x100], !P2 ;  /* 0x2dc00100021a7fae */ /* 0x0003e8000d101d7c */
[----:B------:R1:W-:Y:S02]  /*16050*/  LDGSTS.E.BYPASS.LTC128B.128 [R26+0x31c00], desc[UR60][R2.64+0x180], !P1 ;  /* 0x31c00180021a7fae */ /* 0x0003e4000c901d7c */
.L_x_1608:
[----:B------:R-:W-:Y:S05]  /*16060*/  BSYNC B0 ;  /* 0x0000000000007941 */ /* 0x000fea0003800000 */
.L_x_1607:
[----:B------:R-:W-:Y:S01]  /*16070*/  NOP ;  /* 0x0000000000007918 */ /* 0x000fe20000000000 */
[----:B------:R-:W-:-:S13]  /*16080*/  PLOP3.LUT P0, PT, PT, PT, PT, 0x80, 0x0 ;  /* 0x000000000000781c */ /* 0x000fda0003f0f070 */
.L_x_1609:
[----:B------:R-:W-:Y:S02]  /*16090*/  PLOP3.LUT P1, PT, P1, P0, PT, 0xa2, 0x0 ;  /* 0x000000000000781c */ /* 0x000fe40000f21472 */
[----:B------:R-:W-:-:S08]  /*160a0*/  @P0 R2UR P1, UR4, R23 ;  /* 0x00000000170402ca */ /* 0x000fd00000020000 */
[----:B------:R-:W-:-:S05]  /*160b0*/  @P0 PLOP3.LUT P0, PT, P1, PT, PT, 0x80, 0x0 ;  /* 0x000000000000081c */ /* 0x000fca0000f0f070 */
[----:B------:R-:W-:Y:S01]  /*160c0*/  @!P1 SYNCS.ARRIVE.TRANS64.RED.A0T1 RZ, [UR4+0x32410], RZ ;  /* 0x032410ffffff99a7 */ /* 0x000fe20008200404 */
[----:B------:R-:W-:Y:S07]  /*160d0*/  @!P1 ARRIVES.LDGSTSBAR.64.TRANSCNT [UR4+0x32410] ;  /* 0x03241000ff0099b0 */ /* 0x000fee0008000a84 */
[----:B------:R-:W-:Y:S05]  /*160e0*/  @P0 BRA.U.ANY `(.L_x_1609) ;  /* 0xfffffffd00e80947 */ /* 0x000fea000393ffff */
[----:B01----:R-:W3:Y:S02]  /*160f0*/  LDL.LU R2, [R1+0x40] ;  /* 0x0000400001027983 */ /* 0x003ee40000300800 */
[----:B---3--:R-:W-:-:S05]  /*16100*/  VIADD R2, R2, 0x1 ;  /* 0x0000000102027836 */ /* 0x008fca0000000000 */
        /* <DEDUP_REMOVED lines=10> */
.L_x_1784:
[----:B------:R-:W-:Y:S05]  /*161b0*/  BSYNC B0 ;  /* 0x0000000000007941 */ /* 0x000fea0003800000 */
.L_x_1610:
[----:B------:R-:W3:Y:S02]  /*161c0*/  LDL R2, [R1+0x64] ;  /* 0x0000640001027983 */ /* 0x000ee40000100800 */
[----:B---3--:R-:W-:-:S13]  /*161d0*/  ISETP.NE.AND P0, PT, R2, 0x3, PT ;  /* 0x000000030200780c */ /* 0x008fda0003f05270 */
[----:B------:R-:W-:Y:S05]  /*161e0*/  @!P0 BRA `(.L_x_1612) ;  /* 0x0000000000048947 */ /* 0x000fea0003800000 */
[----:B------:R-:W-:Y:S01]  /*161f0*/  BPT.TRAP 0x1 ;  /* 0x000000040000795c */ /* 0x000fe20000300000 */
.L_x_1612:
[----:B------:R-:W3:Y:S01]  /*16200*/  LDL.LU R2, [R1+0x60] ;  /* 0x0000600001027983 */ /* 0x000ee20000300800 */
[C---:B------:R-:W-:Y:S01]  /*16210*/  LOP3.LUT P0, RZ, R22.reuse, 0x8, RZ, 0xc0, !PT ;  /* 0x0000000816ff7812 */ /* 0x040fe2000780c0ff */
[----:B------:R-:W-:Y:S01]  /*16220*/  BSSY B0, `(.L_x_1613) ;  /* 0x0000008000007945 */ /* 0x000fe20003800000 */
[----:B------:R-:W-:Y:S02]  /*16230*/  SHF.L.U32 R3, R27, 0x1f, RZ ;  /* 0x0000001f1b037819 */ /* 0x000fe400000006ff */
[----:B0-----:R-:W-:Y:S02]  /*16240*/  SEL R0, RZ, 0x4, P0 ;  /* 0x00000004ff007807 */ /* 0x001fe40000000000 */
[----:B------:R-:W-:-:S04]  /*16250*/  LOP3.LUT P1, RZ, R22, 0x10, RZ, 0xc0, !PT ;  /* 0x0000001016ff7812 */ /* 0x000fc8000782c0ff */
[----:B------:R-:W-:Y:S02]  /*16260*/  SEL R7, RZ, 0x2, P1 ;  /* 0x00000002ff077807 */ /* 0x000fe40000800000 */
[----:B------:R-:W0:Y:S02]  /*16270*/  SYNCS.PHASECHK.TRANS64.TRYWAIT P0, [R30+URZ+0x32460], R3 ;  /* 0x032460031e0075a7 */ /* 0x000e24000800017f */
[----:B---3--:R-:W-:Y:S01]  /*16280*/  IADD3 R7, R0, R7, R2 ;  /* 0x0000000700077210 */ /* 0x008fe20007ffe002 */
[----:B0-----:R-:W-:Y:S06]  /*16290*/  @!P0 BRA `(.L_x_1614) ;  /* 0x0000005c00348947 */ /* 0x001fec0003800000 */
.L_x_1785:
[----:B------:R-:W-:Y:S05]  /*162a0*/  BSYNC B0 ;  /* 0x0000000000007941 */ /* 0x000fea0003800000 */
.L_x_1613:
[----:B------:R-:W3:Y:S01]  /*162b0*/  LDL.LU R0, [R1+0x4c] ;  /* 0x00004c0001007983 */ /* 0x000ee20000300800 */
[----:B------:R-:W-:-:S03]  /*162c0*/  ULDC.64 UR4, c[0x0][0x328] ;  /* 0x0000ca0000047ab9 */ /* 0x000fc60000000a00 */
[----:B------:R-:W4:Y:S04]  /*162d0*/  LDL.LU R2, [R1+0x4] ;  /* 0x0000040001027983 */ /* 0x000f280000300800 */
[----:B------:R-:W5:Y:S04]  /*162e0*/  LDL.LU R5, [R1+0x54] ;  /* 0x0000540001057983 */ /* 0x000f680000300800 */
[----:B------:R-:W2:Y:S01]  /*162f0*/  LDL.LU R4, [R1] ;  /* 0x0000000001047983 */ /* 0x000ea20000300800 */
[C---:B------:R-:W-:Y:S02]  /*16300*/  LOP3.LUT P1, RZ, R22.reuse, 0x4, RZ, 0xc0, !PT ;  /* 0x0000000416ff7812 */ /* 0x040fe4000782c0ff */
[----:B------:R-:W-:Y:S01]  /*16310*/  LOP3.LUT P4, RZ, R22, 0x1, RZ, 0xc0, !PT ;  /* 0x0000000116ff7812 */ /* 0x000fe2000788c0ff */
[----:B---3--:R-:W-:-:S04]  /*16320*/  IMAD R0, R0, UR4, RZ ;  /* 0x0000000400007c24 */ /* 0x008fc8000f8e02ff */
[C---:B----4-:R-:W-:Y:S02]  /*16330*/  IMAD R0, R2.reuse, UR5, R0 ;  /* 0x0000000502007c24 */ /* 0x050fe4000f8e0200 */
[----:B0-----:R-:W-:Y:S01]  /*16340*/  IMAD.WIDE.U32 R2, R2, UR4, RZ ;  /* 0x0000000402027c25 */ /* 0x001fe2000f8e00ff */
[----:B------:R-:W-:-:S03]  /*16350*/  ULDC.64 UR4, c[0x0][0x338] ;  /* 0x0000ce0000047ab9 */ /* 0x000fc60000000a00 */
[----:B------:R-:W-:Y:S02]  /*16360*/  IMAD.IADD R3, R3, 0x1, R0 ;  /* 0x0000000103037824 */ /* 0x000fe400078e0200 */
[----:B-----5:R-:W-:Y:S02]  /*16370*/  IMAD R0, R5, UR4, RZ ;  /* 0x0000000405007c24 */ /* 0x020fe4000f8e02ff */
[----:B--2---:R-:W-:-:S04]  /*16380*/  IMAD.WIDE.U32 R2, R4, UR4, R2 ;  /* 0x0000000404027c25 */ /* 0x004fc8000f8e0002 */
[----:B------:R-:W-:Y:S01]  /*16390*/  IMAD R5, R4, UR5, R0 ;  /* 0x0000000504057c24 */ /* 0x000fe2000f8e0200 */
[----:B------:R-:W-:Y:S01]  /*163a0*/  ULDC.64 UR4, c[0x0][0x330] ;  /* 0x0000cc0000047ab9 */ /* 0x000fe20000000a00 */
[----:B------:R-:W-:Y:S01]  /*163b0*/  SEL R0, RZ, 0x8, P1 ;  /* 0x00000008ff007807 */ /* 0x000fe20000800000 */
[----:B------:R-:W-:Y:S02]  /*163c0*/  IMAD R4, R25, 0x6000, R33 ;  /* 0x0000600019047824 */ /* 0x000fe400078e0221 */
[----:B------:R-:W-:Y:S02]  /*163d0*/  IMAD.IADD R3, R3, 0x1, R5 ;  /* 0x0000000103037824 */ /* 0x000fe400078e0205 */
[----:B------:R-:W-:Y:S02]  /*163e0*/  IMAD R5, R29, UR4, RZ ;  /* 0x000000041d057c24 */ /* 0x000fe4000f8e02ff */
[----:B------:R-:W-:-:S04]  /*163f0*/  IMAD.WIDE.U32 R2, R18, UR4, R2 ;  /* 0x0000000412027c25 */ /* 0x000fc8000f8e0002 */
[----:B------:R-:W-:Y:S01]  /*16400*/  IMAD R5, R18, UR5, R5 ;  /* 0x0000000512057c24 */ /* 0x000fe2000f8e0205 */
[----:B------:R-:W-:Y:S01]  /*16410*/  ULDC.64 UR4, c[0x0][0x318] ;  /* 0x0000c60000047ab9 */ /* 0x000fe20000000a00 */
[----:B------:R-:W-:Y:S02]  /*16420*/  IMAD.IADD R7, R7, 0x1, R0 ;  /* 0x0000000107077824 */ /* 0x000fe400078e0200 */
        /* <DEDUP_REMOVED lines=8> */
[----:B------:R-:W-:Y:S01]  /*164b0*/  SHFL.IDX PT, R3, R6, RZ, 0x181f ;  /* 0x00181fff06037589 */ /* 0x000fe200000e0000 */
[----:B------:R-:W-:-:S03]  /*164c0*/  LOP3.LUT P1, RZ, R7, 0x4, RZ, 0xc0, !PT ;  /* 0x0000000407ff7812 */ /* 0x000fc6000782c0ff */
[----:B------:R-:W-:Y:S01]  /*164d0*/  SHFL.IDX PT, R14, R5, 0x1, 0x181f ;  /* 0x00381f00050e7f89 */ /* 0x000fe200000e0000 */
[----:B------:R-:W-:Y:S01]  /*164e0*/  ISETP.LT.OR P3, PT, R31, 0x1, !P1 ;  /* 0x000000011f00780c */ /* 0x000fe20004f61670 */
[----:B0-----:R-:W-:Y:S02]  /*164f0*/  IMAD.SHL.U32 R8, R2, 0x8, RZ ;  /* 0x0000000802087824 */ /* 0x001fe400078e00ff */
[----:B------:R-:W0:Y:S03]  /*16500*/  SHFL.IDX PT, R2, R5, RZ, 0x181f ;  /* 0x00181fff05027589 */ /* 0x000e2600000e0000 */
[----:B------:R-:W-:-:S05]  /*16510*/  LOP3.LUT R8, R8, 0x38, RZ, 0xc0, !PT ;  /* 0x0000003808087812 */ /* 0x000fca00078ec0ff */
[----:B------:R-:W-:-:S05]  /*16520*/  IMAD.SHL.U32 R0, R8, 0x2, RZ ;  /* 0x0000000208007824 */ /* 0x000fca00078e00ff */
[----:B0-----:R-:W-:-:S05]  /*16530*/  IADD3 R2, P0, R2, R0, RZ ;  /* 0x0000000002027210 */ /* 0x001fca0007f1e0ff */
[----:B------:R-:W-:Y:S01]  /*16540*/  IMAD.X R3, RZ, RZ, R3, P0 ;  /* 0x000000ffff037224 */ /* 0x000fe200000e0603 */
        /* <DEDUP_REMOVED lines=8> */
[----:B------:R-:W-:-:S03]  /*165d0*/  IADD3 R8, P3, R14, R0, RZ ;  /* 0x000000000e087210 */ /* 0x000fc60007f7e0ff */
        /* <DEDUP_REMOVED lines=48> */
.L_x_1799:
        /* <DEDUP_REMOVED lines=15> */
.L_x_1616:
        /* <DEDUP_REMOVED lines=11> */
.L_x_1617:
[----:B------:R-:W2:Y:S01]  /*16a80*/  LDL.LU R2, [R1+0x14] ;  /* 0x0000140001027983 */ /* 0x000ea20000300800 */
[----:B------:R0:W-:Y:S01]  /*16a90*/  SYNCS.ARRIVE.TRANS64.A1T0 RZ, [R30+URZ+0x32450], RZ ;  /* 0x032450ff1eff79a7 */ /* 0x0001e2000810003f */
[----:B------:R-:W-:Y:S01]  /*16aa0*/  BSSY B0, `(.L_x_1618) ;  /* 0x00000e1000007945 */ /* 0x000fe20003800000 */
[----:B--2---:R-:W-:-:S13]  /*16ab0*/  ISETP.GE.AND P0, PT, R2, 0x61, PT ;  /* 0x000000610200780c */ /* 0x004fda0003f06270 */
[----:B0-----:R-:W-:Y:S05]  /*16ac0*/  @!P0 BRA `(.L_x_1619) ;  /* 0x0000000c00788947 */ /* 0x001fea0003800000 */
[----:B------:R-:W2:Y:S02]  /*16ad0*/  LDL.LU R2, [R1+0x48] ;  /* 0x0000480001027983 */ /* 0x000ea40000300800 */
[----:B--2---:R-:W-:-:S07]  /*16ae0*/  VIADD R10, R2, 0xfffffffe ;  /* 0xfffffffe020a7836 */ /* 0x004fce0000000000 */
.L_x_1632:
[----:B--2---:R-:W2:Y:S01]  /*16af0*/  LDL R12, [R1+0x64] ;  /* 0x00006400010c7983 */ /* 0x004ea20000100800 */
[----:B0-----:R-:W0:Y:S01]  /*16b00*/  LDC R6, c[0x0][0x430] ;  /* 0x00010c00ff067b82 */ /* 0x001e220000000800 */
[----:B------:R-:W1:Y:S01]  /*16b10*/  S2R R2, SR_TID.X ;  /* 0x0000000000027919 */ /* 0x000e620000002100 */
[----:B---3--:R-:W3:Y:S01]  /*16b20*/  S2R R3, SR_TID.X ;  /* 0x0000000000037919 */ /* 0x008ee20000002100 */
[----:B0-----:R-:W-:Y:S02]  /*16b30*/  ISETP.NE.AND P0, PT, R6, 0x1, PT ;  /* 0x000000010600780c */ /* 0x001fe40003f05270 */
[----:B-1----:R-:W-:Y:S01]  /*16b40*/  LOP3.LUT R2, R2, 0x7f, RZ, 0xc0, !PT ;  /* 0x0000007f02027812 */ /* 0x002fe200078ec0ff */
[----:B---3--:R-:W-:-:S03]  /*16b50*/  IMAD.SHL.U32 R4, R3, 0x10, RZ ;  /* 0x0000001003047824 */ /* 0x008fc600078e00ff */
[----:B------:R-:W-:-:S07]  /*16b60*/  SHF.R.U32.HI R2, RZ, 0x3, R2 ;  /* 0x00000003ff027819 */ /* 0x000fce0000011602 */
[----:B------:R-:W0:Y:S01]  /*16b70*/  @P0 LDC R3, c[0x0][0x438] ;  /* 0x00010e00ff030b82 */ /* 0x000e220000000800 */
[----:B------:R-:W-:-:S04]  /*16b80*/  LOP3.LUT R4, R2, 0x70, R4, 0xf8, !PT ;  /* 0x0000007002047812 */ /* 0x000fc800078ef804 */
[----:B------:R-:W-:-:S03]  /*16b90*/  ISETP.GT.U32.AND P1, PT, R4, 0x5f, PT ;  /* 0x0000005f0400780c */ /* 0x000fc60003f24070 */
[----:B------:R-:W1:Y:S01]  /*16ba0*/  @P0 LDC R2, c[0x0][0x434] ;  /* 0x00010d00ff020b82 */ /* 0x000e620000000800 */
[----:B------:R-:W-:-:S04]  /*16bb0*/  IMAD R7, R10, 0x60, R34 ;  /* 0x000000600a077824 */ /* 0x000fc800078e0222 */
[----:B------:R-:W-:-:S05]  /*16bc0*/  IMAD.IADD R7, R4, 0x1, R7 ;  /* 0x0000000104077824 */ /* 0x000fca00078e0207 */
        /* <DEDUP_REMOVED lines=16> */
[----:B------:R-:W-:-:S04]  /*16cd0*/  ISETP.NE.AND P0, PT, R25, 0x2, PT ;  /* 0x000000021900780c */ /* 0x000fc80003f05270 */
[----:B------:R-:W-:Y:S01]  /*16ce0*/  SEL R2, RZ, 0x1, P0 ;  /* 0x00000001ff027807 */ /* 0x000fe20000000000 */
[----:B------:R-:W-:-:S03]  /*16cf0*/  IMAD.MOV R3, RZ, RZ, -R11 ;  /* 0x000000ffff037224 */ /* 0x000fc600078e0a0b */
[----:B------:R-:W-:Y:S01]  /*16d00*/  LOP3.LUT R27, R27, R2, RZ, 0x3c, !PT ;  /* 0x000000021b1b7212 */ /* 0x000fe200078e3cff */
[----:B------:R-:W-:Y:S01]  /*16d10*/  IMAD.MOV.U32 R2, RZ, RZ, R10 ;  /* 0x000000ffff027224 */ /* 0x000fe200078e000a */
[----:B------:R-:W-:Y:S05]  /*16d20*/  YIELD ;  /* 0x0000000000007946 */ /* 0x000fea0003800000 */
[----:B------:R-:W-:Y:S01]  /*16d30*/  SEL R25, R25, RZ, P0 ;  /* 0x000000ff19197207 */ /* 0x000fe20000000000 */
[----:B------:R-:W-:Y:S01]  /*16d40*/  IMAD R6, R6, R3, R7 ;  /* 0x0000000306067224 */ /* 0x000fe200078e0207 */
[----:B------:R-:W-:Y:S01]  /*16d50*/  ISETP.GT.AND P2, PT, R2, RZ, PT ;  /* 0x000000ff0200720c */ /* 0x000fe20003f44270 */
[----:B------:R-:W-:Y:S01]  /*16d60*/  VIADD R10, R10, 0xffffffff ;  /* 0xffffffff0a0a7836 */ /* 0x000fe20000000000 */
[----:B--2---:R-:W-:-:S13]  /*16d70*/  ISETP.NE.AND P1, PT, R12, 0x3, PT ;  /* 0x000000030c00780c */ /* 0x004fda0003f25270 */
[----:B0-----:R-:W-:Y:S05]  /*16d80*/  @!P1 BRA `(.L_x_1620) ;  /* 0x0000000000049947 */ /* 0x001fea0003800000 */
[----:B------:R-:W-:Y:S01]  /*16d90*/  BPT.TRAP 0x1 ;  /* 0x000000040000795c */ /* 0x000fe20000300000 */
.L_x_1620:
[----:B------:R-:W-:Y:S01]  /*16da0*/  IMAD R4, R25, 0x8, R23 ;  /* 0x0000000819047824 */ /* 0x000fe200078e0217 */
[----:B------:R-:W-:Y:S01]  /*16db0*/  SHF.L.U32 R21, R27, 0x1f, RZ ;  /* 0x0000001f1b157819 */ /* 0x000fe200000006ff */
[----:B------:R-:W-:Y:S01]  /*16dc0*/  BSSY B1, `(.L_x_1621) ;  /* 0x0000004000017945 */ /* 0x000fe20003800000 */
[----:B------:R-:W-:Y:S02]  /*16dd0*/  SHF.R.S32.HI R17, RZ, 0x1f, R6 ;  /* 0x0000001fff117819 */ /* 0x000fe40000011406 */
[----:B------:R-:W0:Y:S02]  /*16de0*/  SYNCS.PHASECHK.TRANS64.TRYWAIT P0, [R4+URZ+0x32440], R21 ;  /* 0x03244015040075a7 */ /* 0x000e24000800017f */
[----:B0-----:R-:W-:Y:S05]  /*16df0*/  @!P0 BRA `(.L_x_1622) ;  /* 0x0000005800b48947 */ /* 0x001fea0003800000 */
.L_x_1800:
[----:B------:R-:W-:Y:S05]  /*16e00*/  BSYNC B1 ;  /* 0x0000000000017941 */ /* 0x000fea0003800000 */
.L_x_1621:
        /* <DEDUP_REMOVED lines=52> */
.L_x_1814:
        /* <DEDUP_REMOVED lines=8> */
.L_x_1624:
        /* <DEDUP_REMOVED lines=11> */
.L_x_1625:
[----:B------:R2:W-:Y:S01]  /*17280*/  SYNCS.ARRIVE.TRANS64.A1T0 RZ, [R4+URZ+0x32430], RZ ;  /* 0x032430ff04ff79a7 */ /* 0x0005e2000810003f */
[----:B------:R-:W-:Y:S05]  /*17290*/  @!P3 BRA `(.L_x_1626) ;  /* 0x000000000004b947 */ /* 0x000fea0003800000 */
[----:B------:R-:W-:Y:S01]  /*172a0*/  BPT.TRAP 0x1 ;  /* 0x000000040000795c */ /* 0x000fe20000300000 */
.L_x_1626:
[----:B------:R-:W3:Y:S01]  /*172b0*/  SYNCS.PHASECHK.TRANS64.TRYWAIT P0, [R4+URZ+0x32460], R21 ;  /* 0x03246015040075a7 */ /* 0x000ee2000800017f */
[----:B------:R-:W-:Y:S04]  /*172c0*/  BSSY B1, `(.L_x_1627) ;  /* 0x0000002000017945 */ /* 0x000fe80003800000 */
[----:B---3--:R-:W-:Y:S05]  /*172d0*/  @!P0 BRA `(.L_x_1628) ;  /* 0x0000005c00348947 */ /* 0x008fea0003800000 */
.L_x_1815:
[----:B------:R-:W-:Y:S05]  /*172e0*/  BSYNC B1 ;  /* 0x0000000000017941 */ /* 0x000fea0003800000 */
.L_x_1627:
[----:B------:R-:W-:Y:S01]  /*172f0*/  ULDC.64 UR4, c[0x0][0x328] ;  /* 0x0000ca0000047ab9 */ /* 0x000fe20000000a00 */
[C---:B------:R-:W-:Y:S01]  /*17300*/  LOP3.LUT P5, RZ, R22.reuse, 0x1, RZ, 0xc0, !PT ;  /* 0x0000000116ff7812 */ /* 0x040fe200078ac0ff */
[----:B------:R-:W-:Y:S01]  /*17310*/  IMAD R17, R17, UR4, RZ ;  /* 0x0000000411117c24 */ /* 0x000fe2000f8e02ff */
[----:B------:R-:W-:Y:S01]  /*17320*/  LOP3.LUT P4, RZ, R22, 0x10, RZ, 0xc0, !PT ;  /* 0x0000001016ff7812 */ /* 0x000fe2000788c0ff */
[----:B------:R-:W-:Y:S01]  /*17330*/  IMAD.WIDE.U32 R2, R6, UR4, RZ ;  /* 0x0000000406027c25 */ /* 0x000fe2000f8e00ff */
[C---:B------:R-:W-:Y:S02]  /*17340*/  LOP3.LUT P3, RZ, R22.reuse, 0x8, RZ, 0xc0, !PT ;  /* 0x0000000816ff7812 */ /* 0x040fe4000786c0ff */
[----:B------:R-:W-:Y:S01]  /*17350*/  LOP3.LUT P1, RZ, R22, 0x4, RZ, 0xc0, !PT ;  /* 0x0000000416ff7812 */ /* 0x000fe2000782c0ff */
[----:B------:R-:W-:Y:S01]  /*17360*/  IMAD R17, R6, UR5, R17 ;  /* 0x0000000506117c24 */ /* 0x000fe2000f8e0211 */
[----:B------:R-:W-:Y:S01]  /*17370*/  ULDC.64 UR4, c[0x0][0x338] ;  /* 0x0000ce0000047ab9 */ /* 0x000fe20000000a00 */
[----:B------:R-:W-:-:S02]  /*17380*/  IMAD R6, R25, 0x6000, R33 ;  /* 0x0000600019067824 */ /* 0x000fc400078e0221 */
        /* <DEDUP_REMOVED lines=9> */
[----:B------:R-:W-:-:S04]  /*17420*/  ULDC.64 UR4, c[0x0][0x318] ;  /* 0x0000c60000047ab9 */ /* 0x000fc80000000a00 */
[----:B------:R-:W-:Y:S02]  /*17430*/  IADD3 R7, R5, R3, RZ ;  /* 0x0000000305077210 */ /* 0x000fe40007ffe0ff */
[----:B------:R-:W-:Y:S01]  /*17440*/  LEA R5, P0, R2, UR4, 0x1 ;  /* 0x0000000402057c11 */ /* 0x000fe2000f8008ff */
[----:B------:R-:W-:-:S03]  /*17450*/  UMOV UR4, 0xffffffff ;  /* 0xffffffff00047882 */ /* 0x000fc60000000000 */
[----:B------:R-:W-:Y:S01]  /*17460*/  LEA.HI.X R7, R2, UR5, R7, 0x1, P0 ;  /* 0x0000000502077c11 */ /* 0x000fe200080f0c07 */
[----:B------:R-:W-:Y:S08]  /*17470*/  BRA.DIV UR4, `(.L_x_1629) ;  /* 0x0000005a04e07947 */ /* 0x000ff0000b800000 */
        /* <DEDUP_REMOVED lines=43> */
.L_x_1829:
        /* <DEDUP_REMOVED lines=11> */
.L_x_1630:
        /* <DEDUP_REMOVED lines=11> */
.L_x_1631:
[----:B------:R0:W-:Y:S01]  /*17890*/  SYNCS.ARRIVE.TRANS64.A1T0 RZ, [R4+URZ+0x32450], RZ ;  /* 0x032450ff04ff79a7 */ /* 0x0001e2000810003f */
[----:B------:R-:W-:Y:S05]  /*178a0*/  @P2 BRA `(.L_x_1632) ;  /* 0xfffffff000902947 */ /* 0x000fea000383ffff */
.L_x_1619:
[----:B------:R-:W-:Y:S05]  /*178b0*/  BSYNC B0 ;  /* 0x0000000000007941 */ /* 0x000fea0003800000 */
.L_x_1618:
        /* <DEDUP_REMOVED lines=21> */
.L_x_1634:
[----:B------:R-:W-:Y:S05]  /*17a10*/  BSYNC B0 ;  /* 0x0000000000007941 */ /* 0x000fea0003800000 */
.L_x_1633:
[----:B------:R-:W-:-:S07]  /*17a20*/  SEL R25, R25, RZ, P0 ;  /* 0x000000ff19197207 */ /* 0x000fce0000000000 */
.L_x_1587:
[----:B------:R-:W-:Y:S05]  /*17a30*/  BSYNC B7 ;  /* 0x0000000000077941 */ /* 0x000fea0003800000 */
.L_x_1585:
        /* <DEDUP_REMOVED lines=8> */
[----:B------:R0:W1:Y:S01]  /*17ac0*/  LDS.128 R16, [R23+0x324d0] ;  /* 0x0324d00017107984 */ /* 0x0000620000000c00 */
[----:B------:R-:W-:Y:S06]  /*17ad0*/  BAR.ARV 0x4, 0x180 ;  /* 0x0106000000007b1d */ /* 0x000fec0000002000 */
[----:B------:R-:W-:Y:S05]  /*17ae0*/  BRA `(.L_x_1636) ;  /* 0x0000000800407947 */ /* 0x000fea0003800000 */
.L_x_1635:
        /* <DEDUP_REMOVED lines=36> */
.L_x_1839:
[----:B------:R-:W-:Y:S02]  /*17d30*/  ULDC UR4, c[0x0][0xd38] ;  /* 0x00034e0000047ab9 */ /* 0x000fe40000000800 */
[----:B------:R-:W-:-:S04]  /*17d40*/  IMAD.U32 R7, RZ, RZ, UR4 ;  /* 0x00000004ff077e24 */ /* 0x000fc8000f8e00ff */
[----:B-1----:R-:W-:-:S04]  /*17d50*/  IMAD R14, R14, R7, RZ ;  /* 0x000000070e0e7224 */ /* 0x002fc800078e02ff */
[----:B------:R-:W-:-:S05]  /*17d60*/  IMAD.IADD R9, R4, 0x1, R14 ;  /* 0x0000000104097824 */ /* 0x000fca00078e020e */
[----:B------:R-:W-:-:S13]  /*17d70*/  ISETP.GT.AND P6, PT, R9, R0, PT ;  /* 0x000000000900720c */ /* 0x000fda0003fc4270 */
[----:B------:R-:W-:Y:S05]  /*17d80*/  @P6 BRA `(.L_x_1638) ;  /* 0x00000000009c6947 */ /* 0x000fea0003800000 */
.L_x_1643:
        /* <DEDUP_REMOVED lines=14> */
.L_x_1641:
[----:B------:R-:W-:Y:S05]  /*17e70*/  BSYNC B0 ;  /* 0x0000000000007941 */ /* 0x000fea0003800000 */
.L_x_1640:
        /* <DEDUP_REMOVED lines=18> */
.L_x_1847:
[----:B------:R-:W-:Y:S02]  /*17fa0*/  ULDC UR4, c[0x0][0xd38] ;  /* 0x00034e0000047ab9 */ /* 0x000fe40000000800 */
[----:B------:R-:W-:-:S04]  /*17fb0*/  IMAD.U32 R7, RZ, RZ, UR4 ;  /* 0x00000004ff077e24 */ /* 0x000fc8000f8e00ff */
[----:B-1----:R-:W-:-:S04]  /*17fc0*/  IMAD R14, R14, R7, RZ ;  /* 0x000000070e0e7224 */ /* 0x002fc800078e02ff */
[----:B------:R-:W-:-:S05]  /*17fd0*/  IMAD.IADD R9, R14, 0x1, R9 ;  /* 0x000000010e097824 */ /* 0x000fca00078e0209 */
[----:B------:R-:W-:-:S13]  /*17fe0*/  ISETP.GT.AND P6, PT, R9, R0, PT ;  /* 0x000000000900720c */ /* 0x000fda0003fc4270 */
[----:B------:R-:W-:Y:S05]  /*17ff0*/  @!P6 BRA `(.L_x_1643) ;  /* 0xfffffffc0064e947 */ /* 0x000fea000383ffff */
.L_x_1638:
        /* <DEDUP_REMOVED lines=8> */
.L_x_1851:
[----:B------:R-:W-:Y:S01]  /*18080*/  ISETP.NE.AND P0, PT, R3, RZ, PT ;  /* 0x000000ff0300720c */ /* 0x000fe20003f05270 */
[----:B------:R-:W-:-:S12]  /*18090*/  IMAD.MOV.U32 R14, RZ, RZ, RZ ;  /* 0x000000ffff0e7224 */ /* 0x000fd800078e00ff */
[----:B------:R-:W-:Y:S05]  /*180a0*/  @!P0 BRA `(.L_x_1645) ;  /* 0x0000000000108947 */ /* 0x000fea0003800000 */
[----:B------:R-:W-:Y:S01]  /*180b0*/  UMOV UR4, 0xffffffff ;  /* 0xffffffff00047882 */ /* 0x000fe20000000000 */
[----:B------:R-:W-:Y:S02]  /*180c0*/  VIADD R12, R4, 0xffffffff ;  /* 0xffffffff040c7836 */ /* 0x000fe40000000000 */
[----:B------:R-:W-:Y:S05]  /*180d0*/  BRA.DIV UR4, `(.L_x_1646) ;  /* 0x0000005e04b87947 */ /* 0x000fea000b800000 */
[----:B------:R3:W4:Y:S02]  /*180e0*/  SHFL.IDX PT, R14, R2, R12, 0x1f ;  /* 0x00001f0c020e7589 */ /* 0x00072400000e0000 */
.L_x_1645:
        /* <DEDUP_REMOVED lines=31> */
.L_x_1639:
[----:B------:R-:W-:Y:S01]  /*182e0*/  UMOV UR4, URZ ;  /* 0x0000003f00047c82 */ /* 0x000fe20008000000 */
[----:B------:R-:W-:Y:S01]  /*182f0*/  UMOV UR5, URZ ;  /* 0x0000003f00057c82 */ /* 0x000fe20008000000 */
[----:B------:R-:W-:Y:S01]  /*18300*/  ULDC UR6, c[0x0][0xd3c] ;  /* 0x00034f0000067ab9 */ /* 0x000fe20000000800 */
[----:B------:R-:W-:Y:S02]  /*18310*/  IMAD.MOV.U32 R16, RZ, RZ, R0 ;  /* 0x000000ffff107224 */ /* 0x000fe400078e0000 */
[----:B------:R-:W-:Y:S02]  /*18320*/  IMAD.U32 R17, RZ, RZ, UR4 ;  /* 0x00000004ff117e24 */ /* 0x000fe4000f8e00ff */
[----:B------:R-:W-:Y:S02]  /*18330*/  IMAD.U32 R18, RZ, RZ, UR5 ;  /* 0x00000005ff127e24 */ /* 0x000fe4000f8e00ff */
[----:B------:R-:W-:-:S07]  /*18340*/  IMAD.U32 R19, RZ, RZ, UR6 ;  /* 0x00000006ff137e24 */ /* 0x000fce000f8e00ff */
.L_x_1647:
        /* <DEDUP_REMOVED lines=10> */
.L_x_1636:
[----:B------:R-:W-:Y:S02]  /*183f0*/  ULDC UR4, c[0x0][0xd3c] ;  /* 0x00034f0000047ab9 */ /* 0x000fe40000000800 */
[----:B-1----:R-:W-:-:S13]  /*18400*/  ISETP.GE.AND P0, PT, R19, UR4, PT ;  /* 0x0000000413007c0c */ /* 0x002fda000bf06270 */
[----:B------:R-:W-:Y:S05]  /*18410*/  @!P0 BRA `(.L_x_1648) ;  /* 0xffffff9c00048947 */ /* 0x000fea000383ffff */
[----:B------:R-:W-:Y:S05]  /*18420*/  BSYNC B8 ;  /* 0x0000000000087941 */ /* 0x000fea0003800000 */
.L_x_1543:
[----:B-1----:R-:W5:Y:S01]  /*18430*/  LDL.LU R0, [R1+0x40] ;  /* 0x0000400001007983 */ /* 0x002f620000300800 */
[----:B------:R-:W-:Y:S01]  /*18440*/  BSSY B0, `(.L_x_1649) ;  /* 0x000000b000007945 */ /* 0x000fe20003800000 */
[----:B------:R-:W1:Y:S01]  /*18450*/  S2R R5, SR_CgaCtaId ;  /* 0x0000000000057919 */ /* 0x000e620000008800 */
[----:B-----5:R-:W-:-:S05]  /*18460*/  VIADD R0, R0, 0x1 ;  /* 0x0000000100007836 */ /* 0x020fca0000000000 */
[----:B------:R-:W-:-:S04]  /*18470*/  LEA.HI R2, R0, R0, RZ, 0x1 ;  /* 0x0000000000027211 */ /* 0x000fc800078f08ff */
[----:B------:R-:W-:Y:S02]  /*18480*/  LOP3.LUT R3, R2, 0xfffffffe, RZ, 0xc0, !PT ;  /* 0xfffffffe02037812 */ /* 0x000fe400078ec0ff */
[----:B------:R-:W-:-:S03]  /*18490*/  MOV R2, 0x400 ;  /* 0x0000040000027802 */ /* 0x000fc60000000f00 */
[----:B------:R-:W-:Y:S01]  /*184a0*/  IMAD.IADD R0, R0, 0x1, -R3 ;  /* 0x0000000100007824 */ /* 0x000fe200078e0a03 */
[----:B-1----:R-:W-:-:S04]  /*184b0*/  LEA R5, R5, R2, 0x18 ;  /* 0x0000000205057211 */ /* 0x002fc800078ec0ff */
[----:B------:R-:W-:-:S04]  /*184c0*/  SHF.L.U32 R0, R0, 0x1f, RZ ;  /* 0x0000001f00007819 */ /* 0x000fc800000006ff */
[----:B------:R-:W1:Y:S02]  /*184d0*/  SYNCS.PHASECHK.TRANS64.TRYWAIT P0, [R5+URZ+0x32420], R0 ;  /* 0x03242000050075a7 */ /* 0x000e64000800017f */
[----:B-1----:R-:W-:Y:S05]  /*184e0*/  @!P0 BRA `(.L_x_1650) ;  /* 0x0000005800d88947 */ /* 0x002fea0003800000 */
.L_x_1854:
[----:B------:R-:W-:Y:S05]  /*184f0*/  BSYNC B0 ;  /* 0x0000000000007941 */ /* 0x000fea0003800000 */
.L_x_1649:
[----:B------:R-:W-:-:S03]  /*18500*/  UMOV UR4, 0xffffffff ;  /* 0xffffffff00047882 */ /* 0x000fc60000000000 */
[----:B------:R-:W-:Y:S05]  /*18510*/  BRA.DIV UR4, `(.L_x_1651) ;  /* 0x0000005a04e07947 */ /* 0x000fea000b800000 */
[----:B-1----:R-:W1:Y:S02]  /*18520*/  S2R R0, SR_TID.X ;  /* 0x0000000000007919 */ /* 0x002e640000002100 */
[----:B-1----:R-:W-:-:S04]  /*18530*/  SHF.R.U32.HI R0, RZ, 0x5, R0 ;  /* 0x00000005ff007819 */ /* 0x002fc80000011600 */
[----:B------:R-:W-:-:S05]  /*18540*/  LOP3.LUT R0, R0, 0x3, RZ, 0xc0, !PT ;  /* 0x0000000300007812 */ /* 0x000fca00078ec0ff */
[----:B------:R1:W0:Y:S02]  /*18550*/  SHFL.IDX PT, R14, R0, RZ, 0x1f ;  /* 0x00001fff000e7589 */ /* 0x00022400000e0000 */
.L_x_1857:
[----:B0-----:R-:W-:-:S13]  /*18560*/  ISETP.NE.AND P0, PT, R14, RZ, PT ;  /* 0x000000ff0e00720c */ /* 0x001fda0003f05270 */
[----:B------:R-:W-:Y:S05]  /*18570*/  @P0 BRA `(.L_x_1390) ;  /* 0x0000000000880947 */ /* 0x000fea0003800000 */
[----:B------:R-:W-:-:S03]  /*18580*/  UMOV UR4, 0xffffffff ;  /* 0xffffffff00047882 */ /* 0x000fc60000000000 */
[----:B------:R-:W-:Y:S05]  /*18590*/  BRA.DIV UR4, `(.L_x_1652) ;  /* 0x0000005a04f47947 */ /* 0x000fea000b800000 */
[----:B------:R-:W-:-:S13]  /*185a0*/  ELECT P6, URZ, PT ;  /* 0x00000000003f782f */ /* 0x000fda00038c0000 */
.L_x_1860:
[----:B------:R-:W-:Y:S05]  /*185b0*/  @!P6 BRA `(.L_x_1390) ;  /* 0x000000000078e947 */ /* 0x000fea0003800000 */
[----:B-1----:R-:W5:Y:S02]  /*185c0*/  LDL.LU R0, [R1+0x8] ;  /* 0x0000080001007983 */ /* 0x002f640000300800 */
[----:B-----5:R-:W-:-:S04]  /*185d0*/  LOP3.LUT R0, R0, 0x2, RZ, 0xfc, !PT ;  /* 0x0000000200007812 */ /* 0x020fc800078efcff */
[----:B------:R-:W-:-:S13]  /*185e0*/  ISETP.NE.AND P0, PT, R0, 0x3, PT ;  /* 0x000000030000780c */ /* 0x000fda0003f05270 */
[----:B------:R-:W-:Y:S05]  /*185f0*/  @!P0 BRA `(.L_x_1653) ;  /* 0x0000000000048947 */ /* 0x000fea0003800000 */
[----:B------:R-:W-:Y:S01]  /*18600*/  BPT.TRAP 0x1 ;  /* 0x000000040000795c */ /* 0x000fe20000300000 */
.L_x_1653:
[----:B------:R-:W-:Y:S01]  /*18610*/  IMAD R3, R25, 0x8, R5 ;  /* 0x0000000819037824 */ /* 0x000fe200078e0205 */
[----:B------:R-:W-:Y:S01]  /*18620*/  SHF.L.U32 R2, R27, 0x1f, RZ ;  /* 0x0000001f1b027819 */ /* 0x000fe200000006ff */
[----:B------:R-:W-:-:S03]  /*18630*/  VIADD R25, R25, 0x1 ;  /* 0x0000000119197836 */ /* 0x000fc60000000000 */
[----:B------:R-:W0:Y:S02]  /*18640*/  SYNCS.PHASECHK.TRANS64.TRYWAIT P1, [R3+URZ+0x32440], R2 ;  /* 0x03244002030075a7 */ /* 0x000e24000802017f */
[----:B------:R-:W-:-:S04]  /*18650*/  ISETP.NE.AND P2, PT, R25, 0x2, PT ;  /* 0x000000021900780c */ /* 0x000fc80003f45270 */
[----:B------:R-:W-:Y:S01]  /*18660*/  SEL R0, RZ, 0x1, P2 ;  /* 0x00000001ff007807 */ /* 0x000fe20001000000 */
[----:B0-----:R-:W-:Y:S08]  /*18670*/  @!P1 BRA `(.L_x_1654) ;  /* 0x0000005800dc9947 */ /* 0x001ff00003800000 */
.L_x_1861:
[----:B------:R-:W-:Y:S02]  /*18680*/  SEL R25, R25, RZ, P2 ;  /* 0x000000ff19197207 */ /* 0x000fe40001000000 */
[----:B------:R-:W-:Y:S01]  /*18690*/  LOP3.LUT R0, R27, R0, RZ, 0x3c, !PT ;  /* 0x000000001b007212 */ /* 0x000fe200078e3cff */
[----:B------:R-:W-:Y:S06]  /*186a0*/  @!P0 BRA `(.L_x_1655) ;  /* 0x0000000000048947 */ /* 0x000fec0003800000 */
[----:B------:R-:W-:Y:S01]  /*186b0*/  BPT.TRAP 0x1 ;  /* 0x000000040000795c */ /* 0x000fe20000300000 */
.L_x_1655:
[----:B------:R-:W-:Y:S01]  /*186c0*/  IMAD R25, R25, 0x8, R5 ;  /* 0x0000000819197824 */ /* 0x000fe200078e0205 */
[----:B------:R-:W-:-:S04]  /*186d0*/  SHF.L.U32 R0, R0, 0x1f, RZ ;  /* 0x0000001f00007819 */ /* 0x000fc800000006ff */
[----:B------:R-:W1:Y:S02]  /*186e0*/  SYNCS.PHASECHK.TRANS64.TRYWAIT P1, [R25+URZ+0x32440], R0 ;  /* 0x03244000190075a7 */ /* 0x000e64000802017f */
[----:B-1----:R-:W-:Y:S05]  /*186f0*/  @!P1 BRA `(.L_x_1656) ;  /* 0x0000005800d09947 */ /* 0x002fea0003800000 */
.L_x_1862:
[----:B------:R-:W-:Y:S05]  /*18700*/  @!P0 BRA `(.L_x_1657) ;  /* 0x0000000000048947 */ /* 0x000fea0003800000 */
[----:B------:R-:W-:Y:S01]  /*18710*/  BPT.TRAP 0x1 ;  /* 0x000000040000795c */ /* 0x000fe20000300000 */
.L_x_1657:
[----:B------:R-:W5:Y:S02]  /*18720*/  SYNCS.PHASECHK.TRANS64.TRYWAIT P1, [R3+URZ+0x32460], R2 ;  /* 0x03246002030075a7 */ /* 0x000f64000802017f */
[----:B-----5:R-:W-:Y:S05]  /*18730*/  @!P1 BRA `(.L_x_1658) ;  /* 0x0000005800d49947 */ /* 0x020fea0003800000 */
.L_x_1863:
[----:B------:R-:W-:Y:S05]  /*18740*/  @!P0 BRA `(.L_x_1659) ;  /* 0x0000000000048947 */ /* 0x000fea0003800000 */
[----:B------:R-:W-:Y:S01]  /*18750*/  BPT.TRAP 0x1 ;  /* 0x000000040000795c */ /* 0x000fe20000300000 */
.L_x_1659:
[----:B------:R0:W0:Y:S02]  /*18760*/  SYNCS.PHASECHK.TRANS64.TRYWAIT P0, [R25+URZ+0x32460], R0 ;  /* 0x03246000190075a7 */ /* 0x000024000800017f */
[----:B0-----:R-:W-:Y:S05]  /*18770*/  @!P0 NANOSLEEP.SYNCS 0x989680 ;  /* 0x009896800000895d */ /* 0x001fea0003900000 */
[----:B------:R-:W0:Y:S02]  /*18780*/  @!P0 SYNCS.PHASECHK.TRANS64 P0, [R25+URZ+0x32460], R0 ;  /* 0x03246000190085a7 */ /* 0x000e24000800007f */
[----:B0-----:R-:W-:Y:S05]  /*18790*/  @!P0 BRA `(.L_x_1659) ;  /* 0xfffffffc00f08947 */ /* 0x001fea000383ffff */
.L_x_1390:
[----:B------:R-:W-:Y:S05]  /*187a0*/  BSYNC B9 ;  /* 0x0000000000097941 */ /* 0x000fea0003800000 */
.L_x_1387:
[----:B------:R-:W-:Y:S05]  /*187b0*/  EXIT ;  /* 0x000000000000794d */ /* 0x000fea0003800000 */
.L_x_1408:
[----:B0-----:R0:W1:Y:S02]  /*187c0*/  SYNCS.PHASECHK.TRANS64.TRYWAIT P5, [R4+URZ+0x32490], R101 ;  /* 0x03249065040075a7 */ /* 0x00106400080a017f */
[----:B-1----:R-:W-:Y:S05]  /*187d0*/  @!P5 NANOSLEEP.SYNCS 0x989680 ;  /* 0x009896800000d95d */ /* 0x002fea0003900000 */
[----:B------:R-:W1:Y:S02]  /*187e0*/  @!P5 SYNCS.PHASECHK.TRANS64 P5, [R4+URZ+0x32490], R101 ;  /* 0x032490650400d5a7 */ /* 0x000e6400080a007f */
[----:B-1----:R-:W-:Y:S05]  /*187f0*/  @!P5 BRA `(.L_x_1408) ;  /* 0xfffffffc00f0d947 */ /* 0x002fea000383ffff */
[----:B------:R-:W-:Y:S05]  /*18800*/  BRA `(.L_x_1660) ;  /* 0xfffffea400147947 */ /* 0x000fea000383ffff */
.L_x_1409:
        /* <DEDUP_REMOVED lines=8> */
.L_x_1662:
[----:B------:R-:W-:Y:S05]  /*18890*/  BSYNC B1 ;  /* 0x0000000000017941 */ /* 0x000fea0003800000 */
.L_x_1661:
[----:B------:R-:W-:Y:S01]  /*188a0*/  IMAD.MOV.U32 R13, RZ, RZ, R102 ;  /* 0x000000ffff0d7224 */ /* 0x000fe200078e0066 */
[----:B------:R-:W-:Y:S01]  /*188b0*/  MOV R93, R14 ;  /* 0x0000000e005d7202 */ /* 0x000fe20000000f00 */
[----:B------:R-:W-:Y:S02]  /*188c0*/  IMAD.MOV.U32 R12, RZ, RZ, RZ ;  /* 0x000000ffff0c7224 */ /* 0x000fe400078e00ff */
[----:B------:R-:W-:Y:S02]  /*188d0*/  IMAD.MOV.U32 R11, RZ, RZ, 0x1c1f ;  /* 0x00001c1fff0b7424 */ /* 0x000fe400078e00ff */
[----:B------:R-:W-:-:S07]  /*188e0*/  IMAD.MOV.U32 R15, RZ, RZ, -0x1 ;  /* 0xffffffffff0f7424 */ /* 0x000fce00078e00ff */
[----:B------:R-:W-:Y:S05]  /*188f0*/  WARPSYNC.COLLECTIVE R15, `(.L_x_1663) ;  /* 0x000000000f087348 */ /* 0x000fea0003c00000 */
[----:B------:R0:W1:Y:S02]  /*18900*/  SHFL.IDX P6, R14, R13, R12, R11 ;  /* 0x0000000c0d0e7389 */ /* 0x00006400000c000b */
[----:B01----:R-:W-:Y:S01]  /*18910*/  ENDCOLLECTIVE ;  /* 0x000000000000791b */ /* 0x003fe20003800000 */
.L_x_1663:
[----:B------:R-:W-:Y:S01]  /*18920*/  IMAD.MOV.U32 R95, RZ, RZ, R14 ;  /* 0x000000ffff5f7224 */ /* 0x000fe200078e000e */
[----:B------:R-:W-:Y:S06]  /*18930*/  BRA `(.L_x_1664) ;  /* 0xfffffea000dc7947 */ /* 0x000fec000383ffff */
.L_x_1418:
        /* <DEDUP_REMOVED lines=8> */
.L_x_1666:
[----:B------:R-:W-:Y:S05]  /*189c0*/  BSYNC B1 ;  /* 0x0000000000017941 */ /* 0x000fea0003800000 */
.L_x_1665:
        /* <DEDUP_REMOVED lines=8> */
.L_x_1667:
[----:B------:R-:W-:Y:S01]  /*18a50*/  IMAD.MOV.U32 R47, RZ, RZ, R14 ;  /* 0x000000ffff2f7224 */ /* 0x000fe200078e000e */
[----:B------:R-:W-:Y:S06]  /*18a60*/  BRA `(.L_x_1668) ;  /* 0xfffffea800707947 */ /* 0x000fec000383ffff */
.L_x_1428:
[----:B-1----:R1:W2:Y:S02]  /*18a70*/  SYNCS.PHASECHK.TRANS64.TRYWAIT P4, [R4+URZ+0x32490], R101 ;  /* 0x03249065040075a7 */ /* 0x0022a4000808017f */
[----:B--2---:R-:W-:Y:S05]  /*18a80*/  @!P4 NANOSLEEP.SYNCS 0x989680 ;  /* 0x009896800000c95d */ /* 0x004fea0003900000 */
[----:B------:R-:W2:Y:S02]  /*18a90*/  @!P4 SYNCS.PHASECHK.TRANS64 P4, [R4+URZ+0x32490], R101 ;  /* 0x032490650400c5a7 */ /* 0x000ea4000808007f */
[----:B--2---:R-:W-:Y:S05]  /*18aa0*/  @!P4 BRA `(.L_x_1428) ;  /* 0xfffffffc00f0c947 */ /* 0x004fea000383ffff */
[----:B------:R-:W-:Y:S05]  /*18ab0*/  BRA `(.L_x_1669) ;  /* 0xfffffeb400647947 */ /* 0x000fea000383ffff */
.L_x_1429:
        /* <DEDUP_REMOVED lines=8> */
.L_x_1671:
[----:B------:R-:W-:Y:S05]  /*18b40*/  BSYNC B1 ;  /* 0x0000000000017941 */ /* 0x000fea0003800000 */
.L_x_1670:
        /* <DEDUP_REMOVED lines=8> */
.L_x_1672:
[----:B------:R-:W-:Y:S01]  /*18bd0*/  IMAD.MOV.U32 R94, RZ, RZ, R14 ;  /* 0x000000ffff5e7224 */ /* 0x000fe200078e000e */
[----:B------:R-:W-:Y:S06]  /*18be0*/  BRA `(.L_x_1673) ;  /* 0xfffffeb400307947 */ /* 0x000fec000383ffff */
.L_x_1434:
        /* <DEDUP_REMOVED lines=8> */
.L_x_1675:
[----:B------:R-:W-:Y:S05]  /*18c70*/  BSYNC B1 ;  /* 0x0000000000017941 */ /* 0x000fea0003800000 */
.L_x_1674:
        /* <DEDUP_REMOVED lines=8> */
.L_x_1676:
[----:B------:R-:W-:Y:S01]  /*18d00*/  IMAD.MOV.U32 R102, RZ, RZ, R14 ;  /* 0x000000ffff667224 */ /* 0x000fe200078e000e */
[----:B------:R-:W-:Y:S06]  /*18d10*/  BRA `(.L_x_1677) ;  /* 0xfffffeb800e47947 */ /* 0x000fec000383ffff */
.L_x_1439:
[----:B0-----:R0:W1:Y:S02]  /*18d20*/  SYNCS.PHASECHK.TRANS64.TRYWAIT P2, [R4+URZ+0x32490], R101 ;  /* 0x03249065040075a7 */ /* 0x001064000804017f */
[----:B-1----:R-:W-:Y:S05]  /*18d30*/  @!P2 NANOSLEEP.SYNCS 0x989680 ;  /* 0x009896800000a95d */ /* 0x002fea0003900000 */
[----:B------:R-:W1:Y:S02]  /*18d40*/  @!P2 SYNCS.PHASECHK.TRANS64 P2, [R4+URZ+0x32490], R101 ;  /* 0x032490650400a5a7 */ /* 0x000e64000804007f */
[----:B-1----:R-:W-:Y:S05]  /*18d50*/  @!P2 BRA `(.L_x_1439) ;  /* 0xfffffffc00f0a947 */ /* 0x002fea000383ffff */
[----:B------:R-:W-:Y:S05]  /*18d60*/  BRA `(.L_x_1678) ;  /* 0xfffffec000f87947 */ /* 0x000fea000383ffff */
.L_x_1440:
        /* <DEDUP_REMOVED lines=8> */
.L_x_1680:
[----:B------:R-:W-:Y:S05]  /*18df0*/  BSYNC B1 ;  /* 0x0000000000017941 */ /* 0x000fea0003800000 */
.L_x_1679:
        /* <DEDUP_REMOVED lines=8> */
.L_x_1681:
[----:B------:R-:W-:Y:S05]  /*18e80*/  BRA `(.L_x_1682) ;  /* 0xfffffec400207947 */ /* 0x000fea000383ffff */
.L_x_1443:
        /* <DEDUP_REMOVED lines=8> */
.L_x_1684:
[----:B------:R-:W-:Y:S05]  /*18f10*/  BSYNC B1 ;  /* 0x0000000000017941 */ /* 0x000fea0003800000 */
.L_x_1683:
        /* <DEDUP_REMOVED lines=8> */
.L_x_1685:
[----:B------:R-:W-:Y:S05]  /*18fa0*/  BRA `(.L_x_1686) ;  /* 0xfffffec400207947 */ /* 0x000fea000383ffff */
.L_x_1447:
[----:B------:R0:W0:Y:S02]  /*18fb0*/  SYNCS.PHASECHK.TRANS64.TRYWAIT P3, [R4+URZ+0x324b0], R101 ;  /* 0x0324b065040075a7 */ /* 0x000024000806017f */
[----:B0-----:R-:W-:Y:S05]  /*18fc0*/  @!P3 NANOSLEEP.SYNCS 0x989680 ;  /* 0x009896800000b95d */ /* 0x001fea0003900000 */
[----:B------:R-:W0:Y:S02]  /*18fd0*/  @!P3 SYNCS.PHASECHK.TRANS64 P3, [R4+URZ+0x324b0], R101 ;  /* 0x0324b0650400b5a7 */ /* 0x000e24000806007f */
[----:B0-----:R-:W-:Y:S05]  /*18fe0*/  @!P3 BRA `(.L_x_1447) ;  /* 0xfffffffc00f0b947 */ /* 0x001fea000383ffff */
[----:B------:R-:W-:Y:S05]  /*18ff0*/  BRA `(.L_x_1687) ;  /* 0xfffffec400947947 */ /* 0x000fea000383ffff */
.L_x_1455:
[----:B------:R-:W0:Y:S01]  /*19000*/  S2R R6, SR_TID.X ;  /* 0x0000000000067919 */ /* 0x000e220000002100 */
[----:B------:R-:W-:Y:S01]  /*19010*/  BSSY B0, `(.L_x_1688) ;  /* 0x000000c000007945 */ /* 0x000fe20003800000 */
[----:B------:R-:W-:Y:S01]  /*19020*/  IMAD.MOV.U32 R12, RZ, RZ, RZ ;  /* 0x000000ffff0c7224 */ /* 0x000fe200078e00ff */
[----:B------:R-:W-:Y:S01]  /*19030*/  MOV R15, 0xffffffff ;  /* 0xffffffff000f7802 */ /* 0x000fe20000000f00 */
[----:B------:R-:W-:Y:S02]  /*19040*/  IMAD.MOV.U32 R11, RZ, RZ, 0x1f ;  /* 0x0000001fff0b7424 */ /* 0x000fe400078e00ff */
[----:B0-----:R-:W-:-:S05]  /*19050*/  VIADD R8, R6, 0xffffff80 ;  /* 0xffffff8006087836 */ /* 0x001fca0000000000 */
[----:B------:R-:W-:-:S04]  /*19060*/  SHF.R.S32.HI R6, RZ, 0x1f, R8 ;  /* 0x0000001fff067819 */ /* 0x000fc80000011408 */
[----:B------:R-:W-:-:S04]  /*19070*/  LEA.HI R6, R6, R8, RZ, 0x7 ;  /* 0x0000000806067211 */ /* 0x000fc800078f38ff */
[----:B------:R-:W-:-:S05]  /*19080*/  SHF.R.S32.HI R6, RZ, 0x7, R6 ;  /* 0x00000007ff067819 */ /* 0x000fca0000011406 */
[----:B------:R-:W-:-:S07]  /*19090*/  IMAD.MOV.U32 R13, RZ, RZ, R6 ;  /* 0x000000ffff0d7224 */ /* 0x000fce00078e0006 */
[----:B--2345:R-:W-:Y:S05]  /*190a0*/  WARPSYNC.COLLECTIVE R15, `(.L_x_1689) ;  /* 0x000000000f087348 */ /* 0x03cfea0003c00000 */
[----:B------:R0:W1:Y:S02]  /*190b0*/  SHFL.IDX P6, R14, R13, R12, R11 ;  /* 0x0000000c0d0e7389 */ /* 0x00006400000c000b */
[----:B012345:R-:W-:Y:S01]  /*190c0*/  ENDCOLLECTIVE ;  /* 0x000000000000791b */ /* 0x03ffe20003800000 */
.L_x_1689:
[----:B------:R-:W-:Y:S05]  /*190d0*/  BSYNC B0 ;  /* 0x0000000000007941 */ /* 0x000fea0003800000 */
.L_x_1688:
[----:B------:R-:W-:Y:S05]  /*190e0*/  BRA `(.L_x_1690) ;  /* 0xfffffed000ec7947 */ /* 0x000fea000383ffff */
.L_x_1467:
[----:B------:R-:W-:Y:S01]  /*190f0*/  BSSY B1, `(.L_x_1691) ;  /* 0x0000008000017945 */ /* 0x000fe20003800000 */
[----:B------:R-:W-:Y:S02]  /*19100*/  IMAD.MOV.U32 R13, RZ, RZ, R25 ;  /* 0x000000ffff0d7224 */ /* 0x000fe400078e0019 */
[----:B------:R-:W-:Y:S02]  /*19110*/  IMAD.MOV.U32 R12, RZ, RZ, RZ ;  /* 0x000000ffff0c7224 */ /* 0x000fe400078e00ff */
[----:B------:R-:W-:Y:S02]  /*19120*/  IMAD.MOV.U32 R11, RZ, RZ, 0x1c1f ;  /* 0x00001c1fff0b7424 */ /* 0x000fe400078e00ff */
[----:B------:R-:W-:-:S07]  /*19130*/  IMAD.MOV.U32 R15, RZ, RZ, -0x1 ;  /* 0xffffffffff0f7424 */ /* 0x000fce00078e00ff */
[----:B--234-:R-:W-:Y:S05]  /*19140*/  WARPSYNC.COLLECTIVE R15, `(.L_x_1692) ;  /* 0x000000000f087348 */ /* 0x01cfea0003c00000 */
[----:B------:R0:W1:Y:S02]  /*19150*/  SHFL.IDX P6, R14, R13, R12, R11 ;  /* 0x0000000c0d0e7389 */ /* 0x00006400000c000b */
[----:B01234-:R-:W-:Y:S01]  /*19160*/  ENDCOLLECTIVE ;  /* 0x000000000000791b */ /* 0x01ffe20003800000 */
.L_x_1692:
[----:B------:R-:W-:Y:S05]  /*19170*/  BSYNC B1 ;  /* 0x0000000000017941 */ /* 0x000fea0003800000 */
.L_x_1691:
        /* <DEDUP_REMOVED lines=8> */
.L_x_1693:
[----:B------:R-:W-:Y:S02]  /*19200*/  IMAD.MOV.U32 R13, RZ, RZ, R27 ;  /* 0x000000ffff0d7224 */ /* 0x000fe400078e001b */
[----:B------:R-:W-:-:S07]  /*19210*/  IMAD.MOV.U32 R0, RZ, RZ, R14 ;  /* 0x000000ffff007224 */ /* 0x000fce00078e000e */
[----:B------:R-:W-:Y:S05]  /*19220*/  WARPSYNC.COLLECTIVE R15, `(.L_x_1694) ;  /* 0x000000000f087348 */ /* 0x000fea0003c00000 */
[----:B------:R0:W1:Y:S02]  /*19230*/  SHFL.IDX P6, R14, R13, R12, R11 ;  /* 0x0000000c0d0e7389 */ /* 0x00006400000c000b */
[----:B01----:R-:W-:Y:S01]  /*19240*/  ENDCOLLECTIVE ;  /* 0x000000000000791b */ /* 0x003fe20003800000 */
.L_x_1694:
[----:B------:R-:W-:Y:S02]  /*19250*/  IMAD.MOV.U32 R13, RZ, RZ, R26 ;  /* 0x000000ffff0d7224 */ /* 0x000fe400078e001a */
[----:B------:R-:W-:-:S07]  /*19260*/  IMAD.MOV.U32 R5, RZ, RZ, R14 ;  /* 0x000000ffff057224 */ /* 0x000fce00078e000e */
[----:B------:R-:W-:Y:S05]  /*19270*/  WARPSYNC.COLLECTIVE R15, `(.L_x_1695) ;  /* 0x000000000f087348 */ /* 0x000fea0003c00000 */
[----:B------:R0:W1:Y:S02]  /*19280*/  SHFL.IDX P6, R14, R13, R12, R11 ;  /* 0x0000000c0d0e7389 */ /* 0x00006400000c000b */
[----:B01----:R-:W-:Y:S01]  /*19290*/  ENDCOLLECTIVE ;  /* 0x000000000000791b */ /* 0x003fe20003800000 */
.L_x_1695:
[----:B------:R-:W-:Y:S05]  /*192a0*/  BRA `(.L_x_1696) ;  /* 0xfffffed400e87947 */ /* 0x000fea000383ffff */
.L_x_1471:
[----:B0-----:R0:W1:Y:S02]  /*192b0*/  SYNCS.PHASECHK.TRANS64.TRYWAIT P0, [R19+URZ+0x32400], R28 ;  /* 0x0324001c130075a7 */ /* 0x001064000800017f */
[----:B-1----:R-:W-:Y:S05]  /*192c0*/  @!P0 NANOSLEEP.SYNCS 0x989680 ;  /* 0x009896800000895d */ /* 0x002fea0003900000 */
[----:B------:R-:W1:Y:S02]  /*192d0*/  @!P0 SYNCS.PHASECHK.TRANS64 P0, [R19+URZ+0x32400], R28 ;  /* 0x0324001c130085a7 */ /* 0x000e64000800007f */
[----:B-1----:R-:W-:Y:S05]  /*192e0*/  @!P0 BRA `(.L_x_1471) ;  /* 0xfffffffc00f08947 */ /* 0x002fea000383ffff */
[----:B------:R-:W-:Y:S05]  /*192f0*/  BRA `(.L_x_1697) ;  /* 0xfffffedc00107947 */ /* 0x000fea000383ffff */
.L_x_1479:
        /* <DEDUP_REMOVED lines=8> */
.L_x_1699:
[----:B------:R-:W-:Y:S05]  /*19380*/  BSYNC B1 ;  /* 0x0000000000017941 */ /* 0x000fea0003800000 */
.L_x_1698:
        /* <DEDUP_REMOVED lines=8> */
.L_x_1700:
[----:B------:R-:W-:Y:S02]  /*19410*/  IMAD.MOV.U32 R13, RZ, RZ, R27 ;  /* 0x000000ffff0d7224 */ /* 0x000fe400078e001b */
[----:B------:R-:W-:-:S07]  /*19420*/  IMAD.MOV.U32 R3, RZ, RZ, R14 ;  /* 0x000000ffff037224 */ /* 0x000fce00078e000e */
[----:B------:R-:W-:Y:S05]  /*19430*/  WARPSYNC.COLLECTIVE R15, `(.L_x_1701) ;  /* 0x000000000f087348 */ /* 0x000fea0003c00000 */
[----:B------:R0:W1:Y:S02]  /*19440*/  SHFL.IDX P6, R14, R13, R12, R11 ;  /* 0x0000000c0d0e7389 */ /* 0x00006400000c000b */
[----:B01----:R-:W-:Y:S01]  /*19450*/  ENDCOLLECTIVE ;  /* 0x000000000000791b */ /* 0x003fe20003800000 */
.L_x_1701:
[----:B------:R-:W-:Y:S02]  /*19460*/  IMAD.MOV.U32 R13, RZ, RZ, R26 ;  /* 0x000000ffff0d7224 */ /* 0x000fe400078e001a */
[----:B------:R-:W-:-:S07]  /*19470*/  IMAD.MOV.U32 R4, RZ, RZ, R14 ;  /* 0x000000ffff047224 */ /* 0x000fce00078e000e */
[----:B------:R-:W-:Y:S05]  /*19480*/  WARPSYNC.COLLECTIVE R15, `(.L_x_1702) ;  /* 0x000000000f087348 */ /* 0x000fea0003c00000 */
[----:B------:R0:W1:Y:S02]  /*19490*/  SHFL.IDX P6, R14, R13, R12, R11 ;  /* 0x0000000c0d0e7389 */ /* 0x00006400000c000b */
[----:B01----:R-:W-:Y:S01]  /*194a0*/  ENDCOLLECTIVE ;  /* 0x000000000000791b */ /* 0x003fe20003800000 */
.L_x_1702:
[----:B------:R-:W-:Y:S01]  /*194b0*/  IMAD.MOV.U32 R5, RZ, RZ, R14 ;  /* 0x000000ffff057224 */ /* 0x000fe200078e000e */
[----:B------:R-:W-:Y:S06]  /*194c0*/  BRA `(.L_x_1703) ;  /* 0xfffffee4007c7947 */ /* 0x000fec000383ffff */
.L_x_1483:
[----:B0-----:R0:W1:Y:S02]  /*194d0*/  SYNCS.PHASECHK.TRANS64.TRYWAIT P1, [R19+URZ+0x32400], R26 ;  /* 0x0324001a130075a7 */ /* 0x001064000802017f */
[----:B-1----:R-:W-:Y:S05]  /*194e0*/  @!P1 NANOSLEEP.SYNCS 0x989680 ;  /* 0x009896800000995d */ /* 0x002fea0003900000 */
[----:B------:R-:W1:Y:S02]  /*194f0*/  @!P1 SYNCS.PHASECHK.TRANS64 P1, [R19+URZ+0x32400], R26 ;  /* 0x0324001a130095a7 */ /* 0x000e64000802007f */
[----:B-1----:R-:W-:Y:S05]  /*19500*/  @!P1 BRA `(.L_x_1483) ;  /* 0xfffffffc00f09947 */ /* 0x002fea000383ffff */
[----:B------:R-:W-:Y:S05]  /*19510*/  BRA `(.L_x_1704) ;  /* 0xfffffee8005c7947 */ /* 0x000fea000383ffff */
.L_x_1489:
[----:B--2---:R2:W0:Y:S02]  /*19520*/  SYNCS.PHASECHK.TRANS64.TRYWAIT P1, [R3+URZ+0x32430], R8 ;  /* 0x03243008030075a7 */ /* 0x004424000802017f */
[----:B0-----:R-:W-:Y:S05]  /*19530*/  @!P1 NANOSLEEP.SYNCS 0x989680 ;  /* 0x009896800000995d */ /* 0x001fea0003900000 */
[----:B------:R-:W0:Y:S02]  /*19540*/  @!P1 SYNCS.PHASECHK.TRANS64 P1, [R3+URZ+0x32430], R8 ;  /* 0x03243008030095a7 */ /* 0x000e24000802007f */
[----:B0-----:R-:W-:Y:S05]  /*19550*/  @!P1 BRA `(.L_x_1489) ;  /* 0xfffffffc00f09947 */ /* 0x001fea000383ffff */
[----:B------:R-:W-:Y:S05]  /*19560*/  BRA `(.L_x_1488) ;  /* 0xfffffef400ac7947 */ /* 0x000fea000383ffff */
.L_x_1491:
[----:B---3--:R3:W4:Y:S02]  /*19570*/  SYNCS.PHASECHK.TRANS64.TRYWAIT P1, [R19+URZ+0x32410], R6 ;  /* 0x03241006130075a7 */ /* 0x008724000802017f */
[----:B----4-:R-:W-:Y:S05]  /*19580*/  @!P1 NANOSLEEP.SYNCS 0x989680 ;  /* 0x009896800000995d */ /* 0x010fea0003900000 */
[----:B------:R-:W4:Y:S02]  /*19590*/  @!P1 SYNCS.PHASECHK.TRANS64 P1, [R19+URZ+0x32410], R6 ;  /* 0x03241006130095a7 */ /* 0x000f24000802007f */
[----:B----4-:R-:W-:Y:S05]  /*195a0*/  @!P1 BRA `(.L_x_1491) ;  /* 0xfffffffc00f09947 */ /* 0x010fea000383ffff */
[----:B------:R-:W-:Y:S05]  /*195b0*/  BRA `(.L_x_1705) ;  /* 0xfffffef800947947 */ /* 0x000fea000383ffff */
.L_x_1495:
[----:B------:R0:W0:Y:S02]  /*195c0*/  SYNCS.PHASECHK.TRANS64.TRYWAIT P1, [R3+URZ+0x32450], R8 ;  /* 0x03245008030075a7 */ /* 0x000024000802017f */
[----:B0-----:R-:W-:Y:S05]  /*195d0*/  @!P1 NANOSLEEP.SYNCS 0x989680 ;  /* 0x009896800000995d */ /* 0x001fea0003900000 */
[----:B------:R-:W0:Y:S02]  /*195e0*/  @!P1 SYNCS.PHASECHK.TRANS64 P1, [R3+URZ+0x32450], R8 ;  /* 0x03245008030095a7 */ /* 0x000e24000802007f */
[----:B0-----:R-:W-:Y:S05]  /*195f0*/  @!P1 BRA `(.L_x_1495) ;  /* 0xfffffffc00f09947 */ /* 0x001fea000383ffff */
[----:B------:R-:W-:Y:S05]  /*19600*/  BRA `(.L_x_1494) ;  /* 0xfffffef800a47947 */ /* 0x000fea000383ffff */
.L_x_1502:
[----:B-1----:R1:W2:Y:S02]  /*19610*/  SYNCS.PHASECHK.TRANS64.TRYWAIT P2, [R3+URZ+0x32430], R0 ;  /* 0x03243000030075a7 */ /* 0x0022a4000804017f */
[----:B--2---:R-:W-:Y:S05]  /*19620*/  @!P2 NANOSLEEP.SYNCS 0x989680 ;  /* 0x009896800000a95d */ /* 0x004fea0003900000 */
[----:B------:R-:W2:Y:S02]  /*19630*/  @!P2 SYNCS.PHASECHK.TRANS64 P2, [R3+URZ+0x32430], R0 ;  /* 0x032430000300a5a7 */ /* 0x000ea4000804007f */
[----:B--2---:R-:W-:Y:S05]  /*19640*/  @!P2 BRA `(.L_x_1502) ;  /* 0xfffffffc00f0a947 */ /* 0x004fea000383ffff */
[----:B------:R-:W-:Y:S05]  /*19650*/  BRA `(.L_x_1501) ;  /* 0xffffff1c008c7947 */ /* 0x000fea000383ffff */
.L_x_1506:
[----:B---3--:R3:W4:Y:S02]  /*19660*/  SYNCS.PHASECHK.TRANS64.TRYWAIT P2, [R3+URZ+0x32450], R0 ;  /* 0x03245000030075a7 */ /* 0x008724000804017f */
[----:B----4-:R-:W-:Y:S05]  /*19670*/  @!P2 NANOSLEEP.SYNCS 0x989680 ;  /* 0x009896800000a95d */ /* 0x010fea0003900000 */
[----:B------:R-:W4:Y:S02]  /*19680*/  @!P2 SYNCS.PHASECHK.TRANS64 P2, [R3+URZ+0x32450], R0 ;  /* 0x032450000300a5a7 */ /* 0x000f24000804007f */
[----:B----4-:R-:W-:Y:S05]  /*19690*/  @!P2 BRA `(.L_x_1506) ;  /* 0xfffffffc00f0a947 */ /* 0x010fea000383ffff */
[----:B------:R-:W-:Y:S05]  /*196a0*/  BRA `(.L_x_1505) ;  /* 0xffffff2000347947 */ /* 0x000fea000383ffff */
.L_x_1523:
[----:B------:R-:W-:Y:S02]  /*196b0*/  IMAD.MOV.U32 R13, RZ, RZ, R4 ;  /* 0x000000ffff0d7224 */ /* 0x000fe400078e0004 */
[----:B------:R-:W-:Y:S02]  /*196c0*/  IMAD.MOV.U32 R12, RZ, RZ, RZ ;  /* 0x000000ffff0c7224 */ /* 0x000fe400078e00ff */
[----:B------:R-:W-:Y:S02]  /*196d0*/  IMAD.MOV.U32 R11, RZ, RZ, 0x181f ;  /* 0x0000181fff0b7424 */ /* 0x000fe400078e00ff */
[----:B------:R-:W-:-:S07]  /*196e0*/  IMAD.MOV.U32 R15, RZ, RZ, -0x1 ;  /* 0xffffffffff0f7424 */ /* 0x000fce00078e00ff */
[----:B01----:R-:W-:Y:S05]  /*196f0*/  WARPSYNC.COLLECTIVE R15, `(.L_x_1706) ;  /* 0x000000000f087348 */ /* 0x003fea0003c00000 */
[----:B------:R2:W3:Y:S02]  /*19700*/  SHFL.IDX P6, R14, R13, R12, R11 ;  /* 0x0000000c0d0e7389 */ /* 0x0004e400000c000b */
[----:B0123--:R-:W-:Y:S01]  /*19710*/  ENDCOLLECTIVE ;  /* 0x000000000000791b */ /* 0x00ffe20003800000 */
.L_x_1706:
[----:B------:R-:W-:Y:S02]  /*19720*/  IMAD.MOV.U32 R13, RZ, RZ, R3 ;  /* 0x000000ffff0d7224 */ /* 0x000fe400078e0003 */
[----:B------:R-:W-:-:S07]  /*19730*/  IMAD.MOV.U32 R0, RZ, RZ, R14 ;  /* 0x000000ffff007224 */ /* 0x000fce00078e000e */
[----:B------:R-:W-:Y:S05]  /*19740*/  WARPSYNC.COLLECTIVE R15, `(.L_x_1707) ;  /* 0x000000000f087348 */ /* 0x000fea0003c00000 */
[----:B------:R0:W1:Y:S02]  /*19750*/  SHFL.IDX P6, R14, R13, R12, R11 ;  /* 0x0000000c0d0e7389 */ /* 0x00006400000c000b */
[----:B01----:R-:W-:Y:S01]  /*19760*/  ENDCOLLECTIVE ;  /* 0x000000000000791b */ /* 0x003fe20003800000 */
.L_x_1707:
[----:B------:R-:W-:Y:S05]  /*19770*/  BRA `(.L_x_1708) ;  /* 0xffffff7400c07947 */ /* 0x000fea000383ffff */
.L_x_1526:
[----:B------:R-:W-:Y:S01]  /*19780*/  BSSY B1, `(.L_x_1709) ;  /* 0x0000008000017945 */ /* 0x000fe20003800000 */
[----:B---3--:R-:W-:Y:S02]  /*19790*/  IMAD.MOV.U32 R13, RZ, RZ, R4 ;  /* 0x000000ffff0d7224 */ /* 0x008fe400078e0004 */
[----:B------:R-:W-:Y:S02]  /*197a0*/  IMAD.MOV.U32 R12, RZ, RZ, 0x1 ;  /* 0x00000001ff0c7424 */ /* 0x000fe400078e00ff */
[----:B------:R-:W-:Y:S02]  /*197b0*/  IMAD.MOV.U32 R11, RZ, RZ, 0x181f ;  /* 0x0000181fff0b7424 */ /* 0x000fe400078e00ff */
[----:B------:R-:W-:-:S07]  /*197c0*/  IMAD.MOV.U32 R15, RZ, RZ, -0x1 ;  /* 0xffffffffff0f7424 */ /* 0x000fce00078e00ff */
[----:B012-4-:R-:W-:Y:S05]  /*197d0*/  WARPSYNC.COLLECTIVE R15, `(.L_x_1710) ;  /* 0x000000000f087348 */ /* 0x017fea0003c00000 */
[----:B----4-:R3:W4:Y:S02]  /*197e0*/  SHFL.IDX P6, R14, R13, R12, R11 ;  /* 0x0000000c0d0e7389 */ /* 0x01072400000c000b */
[----:B01234-:R-:W-:Y:S01]  /*197f0*/  ENDCOLLECTIVE ;  /* 0x000000000000791b */ /* 0x01ffe20003800000 */
.L_x_1710:
[----:B------:R-:W-:Y:S05]  /*19800*/  BSYNC B1 ;  /* 0x0000000000017941 */ /* 0x000fea0003800000 */
.L_x_1709:
        /* <DEDUP_REMOVED lines=8> */
.L_x_1711:
[----:B------:R-:W-:Y:S05]  /*19890*/  BRA `(.L_x_1712) ;  /* 0xffffff7400e47947 */ /* 0x000fea000383ffff */
.L_x_1529:
        /* <DEDUP_REMOVED lines=8> */
.L_x_1714:
[----:B------:R-:W-:Y:S05]  /*19920*/  BSYNC B1 ;  /* 0x0000000000017941 */ /* 0x000fea0003800000 */
.L_x_1713:
        /* <DEDUP_REMOVED lines=8> */
.L_x_1715:
[----:B------:R-:W-:Y:S05]  /*199b0*/  BRA `(.L_x_1716) ;  /* 0xffffff7800047947 */ /* 0x000fea000383ffff */
.L_x_1532:
[----:B------:R-:W-:Y:S01]  /*199c0*/  BSSY B1, `(.L_x_1717) ;  /* 0x0000008000017945 */ /* 0x000fe20003800000 */
[----:B0-----:R-:W-:Y:S02]  /*199d0*/  IMAD.MOV.U32 R13, RZ, RZ, R4 ;  /* 0x000000ffff0d7224 */ /* 0x001fe400078e0004 */
[----:B------:R-:W-:Y:S02]  /*199e0*/  IMAD.MOV.U32 R12, RZ, RZ, 0x3 ;  /* 0x00000003ff0c7424 */ /* 0x000fe400078e00ff */
[----:B------:R-:W-:Y:S02]  /*199f0*/  IMAD.MOV.U32 R11, RZ, RZ, 0x181f ;  /* 0x0000181fff0b7424 */ /* 0x000fe400078e00ff */
[----:B------:R-:W-:-:S07]  /*19a00*/  IMAD.MOV.U32 R15, RZ, RZ, -0x1 ;  /* 0xffffffffff0f7424 */ /* 0x000fce00078e00ff */
[----:B-1234-:R-:W-:Y:S05]  /*19a10*/  WARPSYNC.COLLECTIVE R15, `(.L_x_1718) ;  /* 0x000000000f087348 */ /* 0x01efea0003c00000 */
[----:B------:R0:W0:Y:S02]  /*19a20*/  SHFL.IDX P6, R14, R13, R12, R11 ;  /* 0x0000000c0d0e7389 */ /* 0x00002400000c000b */
[----:B01234-:R-:W-:Y:S01]  /*19a30*/  ENDCOLLECTIVE ;  /* 0x000000000000791b */ /* 0x01ffe20003800000 */
.L_x_1718:
[----:B------:R-:W-:Y:S05]  /*19a40*/  BSYNC B1 ;  /* 0x0000000000017941 */ /* 0x000fea0003800000 */
.L_x_1717:
[----:B------:R-:W-:Y:S01]  /*19a50*/  IMAD.MOV.U32 R13, RZ, RZ, R3 ;  /* 0x000000ffff0d7224 */ /* 0x000fe200078e0003 */
[----:B------:R-:W-:Y:S01]  /*19a60*/  MOV R12, 0x3 ;  /* 0x00000003000c7802 */ /* 0x000fe20000000f00 */
[----:B------:R-:W-:Y:S02]  /*19a70*/  IMAD.MOV.U32 R11, RZ, RZ, 0x181f ;  /* 0x0000181fff0b7424 */ /* 0x000fe400078e00ff */
[----:B------:R-:W-:Y:S02]  /*19a80*/  IMAD.MOV.U32 R15, RZ, RZ, -0x1 ;  /* 0xffffffffff0f7424 */ /* 0x000fe400078e00ff */
[----:B------:R-:W-:-:S07]  /*19a90*/  IMAD.MOV.U32 R0, RZ, RZ, R14 ;  /* 0x000000ffff007224 */ /* 0x000fce00078e000e */
[----:B------:R-:W-:Y:S05]  /*19aa0*/  WARPSYNC.COLLECTIVE R15, `(.L_x_1719) ;  /* 0x000000000f087348 */ /* 0x000fea0003c00000 */
[----:B------:R0:W1:Y:S02]  /*19ab0*/  SHFL.IDX P6, R14, R13, R12, R11 ;  /* 0x0000000c0d0e7389 */ /* 0x00006400000c000b */
[----:B01----:R-:W-:Y:S01]  /*19ac0*/  ENDCOLLECTIVE ;  /* 0x000000000000791b */ /* 0x003fe20003800000 */
.L_x_1719:
[----:B------:R-:W-:Y:S05]  /*19ad0*/  BRA `(.L_x_1720) ;  /* 0xffffff7800247947 */ /* 0x000fea000383ffff */
.L_x_1549:
        /* <DEDUP_REMOVED lines=11> */
.L_x_1722:
[----:B------:R-:W-:Y:S05]  /*19b90*/  BSYNC B1 ;  /* 0x0000000000017941 */ /* 0x000fea0003800000 */
.L_x_1721:
[----:B------:R-:W-:Y:S05]  /*19ba0*/  BRA `(.L_x_1723) ;  /* 0xffffff8800c87947 */ /* 0x000fea000383ffff */
.L_x_1551:
[----:B------:R-:W-:Y:S01]  /*19bb0*/  BSSY B1, `(.L_x_1724) ;  /* 0x0000006000017945 */ /* 0x000fe20003800000 */
[----:B------:R-:W-:-:S07]  /*19bc0*/  IMAD.MOV.U32 R15, RZ, RZ, -0x1 ;  /* 0xffffffffff0f7424 */ /* 0x000fce00078e00ff */
[----:B0-----:R-:W-:Y:S05]  /*19bd0*/  WARPSYNC.COLLECTIVE R15, `(.L_x_1725) ;  /* 0x000000000f0c7348 */ /* 0x001fea0003c00000 */
[----:B------:R-:W-:Y:S02]  /*19be0*/  ELECT P6, UR62, PT ;  /* 0x00000000003e782f */ /* 0x000fe400038c0000 */
[----:B------:R-:W-:Y:S01]  /*19bf0*/  MOV R14, UR62 ;  /* 0x0000003e000e7c02 */ /* 0x000fe20008000f00 */
[----:B0-----:R-:W-:Y:S10]  /*19c00*/  ENDCOLLECTIVE ;  /* 0x000000000000791b */ /* 0x001ff40003800000 */
.L_x_1725:
[----:B------:R-:W-:Y:S05]  /*19c10*/  BSYNC B1 ;  /* 0x0000000000017941 */ /* 0x000fea0003800000 */
.L_x_1724:
[----:B------:R-:W-:Y:S05]  /*19c20*/  BRA `(.L_x_1550) ;  /* 0xffffff8800c07947 */ /* 0x000fea000383ffff */
.L_x_1553:
[----:B0-----:R0:W1:Y:S02]  /*19c30*/  SYNCS.PHASECHK.TRANS64.TRYWAIT P0, [R23+URZ+0x32420], R3 ;  /* 0x03242003170075a7 */ /* 0x001064000800017f */
[----:B-1----:R-:W-:Y:S05]  /*19c40*/  @!P0 NANOSLEEP.SYNCS 0x989680 ;  /* 0x009896800000895d */ /* 0x002fea0003900000 */
[----:B------:R-:W1:Y:S02]  /*19c50*/  @!P0 SYNCS.PHASECHK.TRANS64 P0, [R23+URZ+0x32420], R3 ;  /* 0x03242003170085a7 */ /* 0x000e64000800007f */
[----:B-1----:R-:W-:Y:S05]  /*19c60*/  @!P0 BRA `(.L_x_1553) ;  /* 0xfffffffc00f08947 */ /* 0x002fea000383ffff */
[----:B------:R-:W-:Y:S05]  /*19c70*/  BRA `(.L_x_1726) ;  /* 0xffffff8800d07947 */ /* 0x000fea000383ffff */
.L_x_1557:
[----:B0-----:R0:W1:Y:S02]  /*19c80*/  SYNCS.PHASECHK.TRANS64.TRYWAIT P0, [R3+URZ+0x324a0], R6 ;  /* 0x0324a006030075a7 */ /* 0x001064000800017f */
[----:B-1----:R-:W-:Y:S05]  /*19c90*/  @!P0 NANOSLEEP.SYNCS 0x989680 ;  /* 0x009896800000895d */ /* 0x002fea0003900000 */
[----:B------:R-:W1:Y:S02]  /*19ca0*/  @!P0 SYNCS.PHASECHK.TRANS64 P0, [R3+URZ+0x324a0], R6 ;  /* 0x0324a006030085a7 */ /* 0x000e64000800007f */
[----:B-1----:R-:W-:Y:S05]  /*19cb0*/  @!P0 BRA `(.L_x_1557) ;  /* 0xfffffffc00f08947 */ /* 0x002fea000383ffff */
[----:B------:R-:W-:Y:S05]  /*19cc0*/  BRA `(.L_x_1727) ;  /* 0xffffff8800e87947 */ /* 0x000fea000383ffff */
.L_x_1562:
[----:B-1----:R1:W2:Y:S02]  /*19cd0*/  SYNCS.PHASECHK.TRANS64.TRYWAIT P0, [R3+URZ+0x324c0], R6 ;  /* 0x0324c006030075a7 */ /* 0x0022a4000800017f */
[----:B--2---:R-:W-:Y:S05]  /*19ce0*/  @!P0 NANOSLEEP.SYNCS 0x989680 ;  /* 0x009896800000895d */ /* 0x004fea0003900000 */
[----:B------:R-:W2:Y:S02]  /*19cf0*/  @!P0 SYNCS.PHASECHK.TRANS64 P0, [R3+URZ+0x324c0], R6 ;  /* 0x0324c006030085a7 */ /* 0x000ea4000800007f */
[----:B--2---:R-:W-:Y:S05]  /*19d00*/  @!P0 BRA `(.L_x_1562) ;  /* 0xfffffffc00f08947 */ /* 0x004fea000383ffff */
[----:B------:R-:W-:Y:S05]  /*19d10*/  BRA `(.L_x_1728) ;  /* 0xffffff8c00647947 */ /* 0x000fea000383ffff */
.L_x_1572:
[----:B0-----:R0:W1:Y:S02]  /*19d20*/  SYNCS.PHASECHK.TRANS64.TRYWAIT P1, [R6+URZ+0x324a0], R2 ;  /* 0x0324a002060075a7 */ /* 0x001064000802017f */
[----:B-1----:R-:W-:Y:S05]  /*19d30*/  @!P1 NANOSLEEP.SYNCS 0x989680 ;  /* 0x009896800000995d */ /* 0x002fea0003900000 */
[----:B------:R-:W1:Y:S02]  /*19d40*/  @!P1 SYNCS.PHASECHK.TRANS64 P1, [R6+URZ+0x324a0], R2 ;  /* 0x0324a002060095a7 */ /* 0x000e64000802007f */
[----:B-1----:R-:W-:Y:S05]  /*19d50*/  @!P1 BRA `(.L_x_1572) ;  /* 0xfffffffc00f09947 */ /* 0x002fea000383ffff */
[----:B------:R-:W-:Y:S05]  /*19d60*/  BRA `(.L_x_1729) ;  /* 0xffffff9000d87947 */ /* 0x000fea000383ffff */
.L_x_1577:
[----:B-1----:R1:W2:Y:S02]  /*19d70*/  SYNCS.PHASECHK.TRANS64.TRYWAIT P1, [R6+URZ+0x324c0], R2 ;  /* 0x0324c002060075a7 */ /* 0x0022a4000802017f */
[----:B--2---:R-:W-:Y:S05]  /*19d80*/  @!P1 NANOSLEEP.SYNCS 0x989680 ;  /* 0x009896800000995d */ /* 0x004fea0003900000 */
[----:B------:R-:W2:Y:S02]  /*19d90*/  @!P1 SYNCS.PHASECHK.TRANS64 P1, [R6+URZ+0x324c0], R2 ;  /* 0x0324c002060095a7 */ /* 0x000ea4000802007f */
[----:B--2---:R-:W-:Y:S05]  /*19da0*/  @!P1 BRA `(.L_x_1577) ;  /* 0xfffffffc00f09947 */ /* 0x004fea000383ffff */
[----:B------:R-:W-:Y:S05]  /*19db0*/  BRA `(.L_x_1730) ;  /* 0xffffff9400507947 */ /* 0x000fea000383ffff */
.L_x_1593:
[----:B------:R-:W0:Y:S01]  /*19dc0*/  S2R R20, SR_TID.X ;  /* 0x0000000000147919 */ /* 0x000e220000002100 */
[----:B------:R-:W-:Y:S01]  /*19dd0*/  BSSY B0, `(.L_x_1731) ;  /* 0x000000a000007945 */ /* 0x000fe20003800000 */
[----:B------:R-:W-:Y:S02]  /*19de0*/  IMAD.MOV.U32 R12, RZ, RZ, RZ ;  /* 0x000000ffff0c7224 */ /* 0x000fe400078e00ff */
[----:B------:R-:W-:Y:S01]  /*19df0*/  IMAD.MOV.U32 R15, RZ, RZ, -0x1 ;  /* 0xffffffffff0f7424 */ /* 0x000fe200078e00ff */
[----:B0-----:R-:W-:-:S04]  /*19e00*/  SHF.R.U32.HI R11, RZ, 0x5, R20 ;  /* 0x00000005ff0b7819 */ /* 0x001fc80000011614 */
[----:B------:R-:W-:-:S05]  /*19e10*/  LOP3.LUT R11, R11, 0x3, RZ, 0xc0, !PT ;  /* 0x000000030b0b7812 */ /* 0x000fca00078ec0ff */
[----:B------:R-:W-:Y:S02]  /*19e20*/  IMAD.MOV.U32 R13, RZ, RZ, R11 ;  /* 0x000000ffff0d7224 */ /* 0x000fe400078e000b */
[----:B------:R-:W-:-:S07]  /*19e30*/  IMAD.MOV.U32 R11, RZ, RZ, 0x1f ;  /* 0x0000001fff0b7424 */ /* 0x000fce00078e00ff */
[----:B------:R-:W-:Y:S05]  /*19e40*/  WARPSYNC.COLLECTIVE R15, `(.L_x_1732) ;  /* 0x000000000f087348 */ /* 0x000fea0003c00000 */
[----:B------:R0:W1:Y:S02]  /*19e50*/  SHFL.IDX P6, R14, R13, R12, R11 ;  /* 0x0000000c0d0e7389 */ /* 0x00006400000c000b */
[----:B01----:R-:W-:Y:S01]  /*19e60*/  ENDCOLLECTIVE ;  /* 0x000000000000791b */ /* 0x003fe20003800000 */
.L_x_1732:
[----:B------:R-:W-:Y:S05]  /*19e70*/  BSYNC B0 ;  /* 0x0000000000007941 */ /* 0x000fea0003800000 */
.L_x_1731:
[----:B------:R-:W-:Y:S05]  /*19e80*/  BRA `(.L_x_1733) ;  /* 0xffffffa000d47947 */ /* 0x000fea000383ffff */
.L_x_1596:
[----:B0-----:R0:W1:Y:S02]  /*19e90*/  SYNCS.PHASECHK.TRANS64.TRYWAIT P0, [R30+URZ+0x32440], R0 ;  /* 0x032440001e0075a7 */ /* 0x001064000800017f */
[----:B-1----:R-:W-:Y:S05]  /*19ea0*/  @!P0 NANOSLEEP.SYNCS 0x989680 ;  /* 0x009896800000895d */ /* 0x002fea0003900000 */
[----:B------:R-:W1:Y:S02]  /*19eb0*/  @!P0 SYNCS.PHASECHK.TRANS64 P0, [R30+URZ+0x32440], R0 ;  /* 0x032440001e0085a7 */ /* 0x000e64000800007f */
[----:B-1----:R-:W-:Y:S05]  /*19ec0*/  @!P0 BRA `(.L_x_1596) ;  /* 0xfffffffc00f08947 */ /* 0x002fea000383ffff */
[----:B------:R-:W-:Y:S05]  /*19ed0*/  BRA `(.L_x_1734) ;  /* 0xffffffa000e87947 */ /* 0x000fea000383ffff */
.L_x_1597:
        /* <DEDUP_REMOVED lines=8> */
.L_x_1736:
[----:B------:R-:W-:Y:S05]  /*19f60*/  BSYNC B0 ;  /* 0x0000000000007941 */ /* 0x000fea0003800000 */
.L_x_1735:
        /* <DEDUP_REMOVED lines=9> */
.L_x_1737:
[----:B------:R-:W-:Y:S02]  /*1a000*/  IMAD.MOV.U32 R13, RZ, RZ, R4 ;  /* 0x000000ffff0d7224 */ /* 0x000fe400078e0004 */
[----:B------:R-:W-:Y:S02]  /*1a010*/  IMAD.MOV.U32 R12, RZ, RZ, 0x1 ;  /* 0x00000001ff0c7424 */ /* 0x000fe400078e00ff */
[----:B------:R-:W-:-:S07]  /*1a020*/  IMAD.MOV.U32 R3, RZ, RZ, R14 ;  /* 0x000000ffff037224 */ /* 0x000fce00078e000e */
[----:B------:R-:W-:Y:S05]  /*1a030*/  WARPSYNC.COLLECTIVE R15, `(.L_x_1738) ;  /* 0x000000000f087348 */ /* 0x000fea0003c00000 */
[----:B------:R0:W1:Y:S02]  /*1a040*/  SHFL.IDX P6, R14, R13, R12, R11 ;  /* 0x0000000c0d0e7389 */ /* 0x00006400000c000b */
[----:B01----:R-:W-:Y:S01]  /*1a050*/  ENDCOLLECTIVE ;  /* 0x000000000000791b */ /* 0x003fe20003800000 */
.L_x_1738:
        /* <DEDUP_REMOVED lines=15> */
.L_x_1739:
[----:B------:R-:W-:Y:S02]  /*1a150*/  @P0 IMAD R6, R5, 0x2, R23 ;  /* 0x0000000205060824 */ /* 0x000fe400078e0217 */
[----:B------:R-:W-:Y:S02]  /*1a160*/  IMAD.MOV.U32 R13, RZ, RZ, R4 ;  /* 0x000000ffff0d7224 */ /* 0x000fe400078e0004 */
[----:B------:R-:W-:Y:S02]  /*1a170*/  IMAD.MOV.U32 R12, RZ, RZ, 0x2 ;  /* 0x00000002ff0c7424 */ /* 0x000fe400078e00ff */
[----:B------:R-:W-:-:S07]  /*1a180*/  IMAD.MOV.U32 R3, RZ, RZ, R14 ;  /* 0x000000ffff037224 */ /* 0x000fce00078e000e */
[----:B------:R-:W-:Y:S05]  /*1a190*/  WARPSYNC.COLLECTIVE R15, `(.L_x_1740) ;  /* 0x000000000f087348 */ /* 0x000fea0003c00000 */
[----:B------:R0:W1:Y:S02]  /*1a1a0*/  SHFL.IDX P6, R14, R13, R12, R11 ;  /* 0x0000000c0d0e7389 */ /* 0x00006400000c000b */
[----:B01----:R-:W-:Y:S01]  /*1a1b0*/  ENDCOLLECTIVE ;  /* 0x000000000000791b */ /* 0x003fe20003800000 */
.L_x_1740:
        /* <DEDUP_REMOVED lines=15> */
.L_x_1741:
[----:B------:R-:W-:Y:S02]  /*1a2b0*/  @P0 IMAD R6, R5, 0x2, R23 ;  /* 0x0000000205060824 */ /* 0x000fe400078e0217 */
[----:B------:R-:W-:Y:S02]  /*1a2c0*/  IMAD.MOV.U32 R13, RZ, RZ, R4 ;  /* 0x000000ffff0d7224 */ /* 0x000fe400078e0004 */
[----:B------:R-:W-:Y:S02]  /*1a2d0*/  IMAD.MOV.U32 R12, RZ, RZ, 0x3 ;  /* 0x00000003ff0c7424 */ /* 0x000fe400078e00ff */
[----:B------:R-:W-:-:S07]  /*1a2e0*/  IMAD.MOV.U32 R3, RZ, RZ, R14 ;  /* 0x000000ffff037224 */ /* 0x000fce00078e000e */
[----:B------:R-:W-:Y:S05]  /*1a2f0*/  WARPSYNC.COLLECTIVE R15, `(.L_x_1742) ;  /* 0x000000000f087348 */ /* 0x000fea0003c00000 */
[----:B------:R0:W1:Y:S02]  /*1a300*/  SHFL.IDX P6, R14, R13, R12, R11 ;  /* 0x0000000c0d0e7389 */ /* 0x00006400000c000b */
[----:B01----:R-:W-:Y:S01]  /*1a310*/  ENDCOLLECTIVE ;  /* 0x000000000000791b */ /* 0x003fe20003800000 */
.L_x_1742:
        /* <DEDUP_REMOVED lines=15> */
.L_x_1743:
[----:B------:R-:W-:Y:S02]  /*1a410*/  @P0 IMAD R6, R5, 0x2, R23 ;  /* 0x0000000205060824 */ /* 0x000fe400078e0217 */
[----:B------:R-:W-:Y:S02]  /*1a420*/  IMAD.MOV.U32 R13, RZ, RZ, R4 ;  /* 0x000000ffff0d7224 */ /* 0x000fe400078e0004 */
[----:B------:R-:W-:Y:S02]  /*1a430*/  IMAD.MOV.U32 R12, RZ, RZ, 0x4 ;  /* 0x00000004ff0c7424 */ /* 0x000fe400078e00ff */
[----:B------:R-:W-:-:S07]  /*1a440*/  IMAD.MOV.U32 R3, RZ, RZ, R14 ;  /* 0x000000ffff037224 */ /* 0x000fce00078e000e */
[----:B------:R-:W-:Y:S05]  /*1a450*/  WARPSYNC.COLLECTIVE R15, `(.L_x_1744) ;  /* 0x000000000f087348 */ /* 0x000fea0003c00000 */
[----:B------:R0:W1:Y:S02]  /*1a460*/  SHFL.IDX P6, R14, R13, R12, R11 ;  /* 0x0000000c0d0e7389 */ /* 0x00006400000c000b */
[----:B01----:R-:W-:Y:S01]  /*1a470*/  ENDCOLLECTIVE ;  /* 0x000000000000791b */ /* 0x003fe20003800000 */
.L_x_1744:
        /* <DEDUP_REMOVED lines=15> */
.L_x_1745:
[----:B------:R-:W-:Y:S02]  /*1a570*/  @P0 IMAD R6, R5, 0x2, R23 ;  /* 0x0000000205060824 */ /* 0x000fe400078e0217 */
[----:B------:R-:W-:Y:S02]  /*1a580*/  IMAD.MOV.U32 R13, RZ, RZ, R4 ;  /* 0x000000ffff0d7224 */ /* 0x000fe400078e0004 */
[----:B------:R-:W-:Y:S02]  /*1a590*/  IMAD.MOV.U32 R12, RZ, RZ, 0x5 ;  /* 0x00000005ff0c7424 */ /* 0x000fe400078e00ff */
[----:B------:R-:W-:-:S07]  /*1a5a0*/  IMAD.MOV.U32 R3, RZ, RZ, R14 ;  /* 0x000000ffff037224 */ /* 0x000fce00078e000e */
[----:B------:R-:W-:Y:S05]  /*1a5b0*/  WARPSYNC.COLLECTIVE R15, `(.L_x_1746) ;  /* 0x000000000f087348 */ /* 0x000fea0003c00000 */
[----:B------:R0:W1:Y:S02]  /*1a5c0*/  SHFL.IDX P6, R14, R13, R12, R11 ;  /* 0x0000000c0d0e7389 */ /* 0x00006400000c000b */
[----:B01----:R-:W-:Y:S01]  /*1a5d0*/  ENDCOLLECTIVE ;  /* 0x000000000000791b */ /* 0x003fe20003800000 */
.L_x_1746:
        /* <DEDUP_REMOVED lines=10> */
.L_x_1747:
[----:B------:R-:W-:Y:S01]  /*1a680*/  @!PT LDS RZ, [RZ] ;  /* 0x00000000fffff984 */ /* 0x000fe20000000800 */
[----:B------:R-:W-:Y:S01]  /*1a690*/  @!PT LDS RZ, [RZ] ;  /* 0x00000000fffff984 */ /* 0x000fe20000000800 */
[----:B------:R-:W-:Y:S01]  /*1a6a0*/  @!PT LDS RZ, [RZ] ;  /* 0x00000000fffff984 */ /* 0x000fe20000000800 */
[----:B------:R0:W-:Y:S01]  /*1a6b0*/  @P0 LDGSTS.E.BYPASS.LTC128B.128 [R6+0x1e400], desc[UR60][R2.64], !P2 ;  /* 0x1e40000002060fae */ /* 0x0001e2000d101d7c */
[----:B------:R-:W-:Y:S01]  /*1a6c0*/  IMAD.MOV.U32 R0, RZ, RZ, R14 ;  /* 0x000000ffff007224 */ /* 0x000fe200078e000e */
[----:B------:R-:W-:Y:S06]  /*1a6d0*/  BRA `(.L_x_1748) ;  /* 0xffffffa000607947 */ /* 0x000fec000383ffff */
.L_x_1602:
[----:B------:R-:W-:Y:S01]  /*1a6e0*/  IMAD.MOV.U32 R13, RZ, RZ, R3 ;  /* 0x000000ffff0d7224 */ /* 0x000fe200078e0003 */
[----:B------:R-:W-:Y:S01]  /*1a6f0*/  MOV R12, RZ ;  /* 0x000000ff000c7202 */ /* 0x000fe20000000f00 */
[----:B------:R-:W-:Y:S02]  /*1a700*/  IMAD.MOV.U32 R11, RZ, RZ, 0x181f ;  /* 0x0000181fff0b7424 */ /* 0x000fe400078e00ff */
[----:B------:R-:W-:Y:S02]  /*1a710*/  IMAD.MOV.U32 R15, RZ, RZ, -0x1 ;  /* 0xffffffffff0f7424 */ /* 0x000fe400078e00ff */
[----:B-----5:R-:W-:Y:S02]  /*1a720*/  IMAD R2, R9, R6, RZ ;  /* 0x0000000609027224 */ /* 0x020fe400078e02ff */
[----:B------:R-:W-:-:S07]  /*1a730*/  IMAD.IADD R17, R8, 0x1, R17 ;  /* 0x0000000108117824 */ /* 0x000fce00078e0211 */
[----:B------:R-:W-:Y:S05]  /*1a740*/  WARPSYNC.COLLECTIVE R15, `(.L_x_1749) ;  /* 0x000000000f087348 */ /* 0x000fea0003c00000 */
[----:B------:R0:W1:Y:S02]  /*1a750*/  SHFL.IDX P6, R14, R13, R12, R11 ;  /* 0x0000000c0d0e7389 */ /* 0x00006400000c000b */
[----:B01----:R-:W-:Y:S01]  /*1a760*/  ENDCOLLECTIVE ;  /* 0x000000000000791b */ /* 0x003fe20003800000 */
.L_x_1749:
[C---:B------:R-:W-:Y:S01]  /*1a770*/  VIADD R10, R17.reuse, 0x10 ;  /* 0x00000010110a7836 */ /* 0x040fe20000000000 */
[C---:B------:R-:W-:Y:S01]  /*1a780*/  ISETP.GE.AND P0, PT, R17.reuse, R2, PT ;  /* 0x000000021100720c */ /* 0x040fe20003f06270 */
[C---:B------:R-:W-:Y:S02]  /*1a790*/  VIADD R6, R17.reuse, 0x20 ;  /* 0x0000002011067836 */ /* 0x040fe40000000000 */
[----:B------:R-:W-:Y:S01]  /*1a7a0*/  VIADD R8, R17, 0x30 ;  /* 0x0000003011087836 */ /* 0x000fe20000000000 */
[----:B------:R0:W-:Y:S04]  /*1a7b0*/  STL [R1+0x20], R10 ;  /* 0x0000200a01007387 */ /* 0x0001e80000100800 */
[----:B------:R0:W-:Y:S01]  /*1a7c0*/  STL [R1+0x24], R6 ;  /* 0x0000240601007387 */ /* 0x0001e20000100800 */
[----:B------:R-:W-:-:S03]  /*1a7d0*/  IMAD.MOV.U32 R13, RZ, RZ, R0 ;  /* 0x000000ffff0d7224 */ /* 0x000fc600078e0000 */
[----:B------:R0:W-:Y:S01]  /*1a7e0*/  STL [R1+0x28], R8 ;  /* 0x0000280801007387 */ /* 0x0001e20000100800 */
[----:B------:R-:W-:-:S07]  /*1a7f0*/  IMAD.MOV.U32 R4, RZ, RZ, R14 ;  /* 0x000000ffff047224 */ /* 0x000fce00078e000e */
[----:B0-----:R-:W-:Y:S05]  /*1a800*/  WARPSYNC.COLLECTIVE R15, `(.L_x_1750) ;  /* 0x000000000f087348 */ /* 0x001fea0003c00000 */
[----:B------:R1:W2:Y:S02]  /*1a810*/  SHFL.IDX P6, R14, R13, R12, R11 ;  /* 0x0000000c0d0e7389 */ /* 0x0002a400000c000b */
[----:B012---:R-:W-:Y:S01]  /*1a820*/  ENDCOLLECTIVE ;  /* 0x000000000000791b */ /* 0x007fe20003800000 */
.L_x_1750:
[----:B------:R-:W-:Y:S02]  /*1a830*/  IMAD.MOV.U32 R13, RZ, RZ, R3 ;  /* 0x000000ffff0d7224 */ /* 0x000fe400078e0003 */
[----:B------:R-:W-:Y:S02]  /*1a840*/  IMAD.MOV.U32 R12, RZ, RZ, 0x1 ;  /* 0x00000001ff0c7424 */ /* 0x000fe400078e00ff */
[----:B------:R-:W-:-:S07]  /*1a850*/  IMAD.MOV.U32 R5, RZ, RZ, R14 ;  /* 0x000000ffff057224 */ /* 0x000fce00078e000e */
[----:B------:R-:W-:Y:S05]  /*1a860*/  WARPSYNC.COLLECTIVE R15, `(.L_x_1751) ;  /* 0x000000000f087348 */ /* 0x000fea0003c00000 */
[----:B------:R0:W1:Y:S02]  /*1a870*/  SHFL.IDX P6, R14, R13, R12, R11 ;  /* 0x0000000c0d0e7389 */ /* 0x00006400000c000b */
[----:B01----:R-:W-:Y:S01]  /*1a880*/  ENDCOLLECTIVE ;  /* 0x000000000000791b */ /* 0x003fe20003800000 */
.L_x_1751:
        /* <DEDUP_REMOVED lines=15> */
.L_x_1752:
[----:B------:R-:W-:Y:S02]  /*1a980*/  IMAD.MOV.U32 R13, RZ, RZ, R3 ;  /* 0x000000ffff0d7224 */ /* 0x000fe400078e0003 */
[----:B------:R-:W-:Y:S02]  /*1a990*/  IMAD.MOV.U32 R12, RZ, RZ, 0x2 ;  /* 0x00000002ff0c7424 */ /* 0x000fe400078e00ff */
[----:B------:R-:W-:-:S07]  /*1a9a0*/  IMAD.MOV.U32 R5, RZ, RZ, R14 ;  /* 0x000000ffff057224 */ /* 0x000fce00078e000e */
[----:B------:R-:W-:Y:S05]  /*1a9b0*/  WARPSYNC.COLLECTIVE R15, `(.L_x_1753) ;  /* 0x000000000f087348 */ /* 0x000fea0003c00000 */
[----:B------:R0:W1:Y:S02]  /*1a9c0*/  SHFL.IDX P6, R14, R13, R12, R11 ;  /* 0x0000000c0d0e7389 */ /* 0x00006400000c000b */
[----:B01----:R-:W-:Y:S01]  /*1a9d0*/  ENDCOLLECTIVE ;  /* 0x000000000000791b */ /* 0x003fe20003800000 */
.L_x_1753:
        /* <DEDUP_REMOVED lines=15> */
.L_x_1754:
[----:B------:R-:W-:Y:S02]  /*1aad0*/  IMAD.MOV.U32 R13, RZ, RZ, R3 ;  /* 0x000000ffff0d7224 */ /* 0x000fe400078e0003 */
[----:B------:R-:W-:Y:S02]  /*1aae0*/  IMAD.MOV.U32 R12, RZ, RZ, 0x3 ;  /* 0x00000003ff0c7424 */ /* 0x000fe400078e00ff */
[----:B------:R-:W-:-:S07]  /*1aaf0*/  IMAD.MOV.U32 R5, RZ, RZ, R14 ;  /* 0x000000ffff057224 */ /* 0x000fce00078e000e */
[----:B------:R-:W-:Y:S05]  /*1ab00*/  WARPSYNC.COLLECTIVE R15, `(.L_x_1755) ;  /* 0x000000000f087348 */ /* 0x000fea0003c00000 */
[----:B------:R0:W1:Y:S02]  /*1ab10*/  SHFL.IDX P6, R14, R13, R12, R11 ;  /* 0x0000000c0d0e7389 */ /* 0x00006400000c000b */
[----:B01----:R-:W-:Y:S01]  /*1ab20*/  ENDCOLLECTIVE ;  /* 0x000000000000791b */ /* 0x003fe20003800000 */
.L_x_1755:
        /* <DEDUP_REMOVED lines=10> */
.L_x_1756:
[----:B------:R-:W-:Y:S01]  /*1abd0*/  @!PT LDS RZ, [RZ] ;  /* 0x00000000fffff984 */ /* 0x000fe20000000800 */
[----:B------:R-:W-:Y:S01]  /*1abe0*/  @!PT LDS RZ, [RZ] ;  /* 0x00000000fffff984 */ /* 0x000fe20000000800 */
[----:B------:R-:W-:Y:S01]  /*1abf0*/  @!PT LDS RZ, [RZ] ;  /* 0x00000000fffff984 */ /* 0x000fe20000000800 */
[----:B------:R0:W-:Y:S01]  /*1ac00*/  @!P0 LDGSTS.E.BYPASS.LTC128B.128 [R26+0x19400], desc[UR60][R4.64], !P1 ;  /* 0x19400000041a8fae */ /* 0x0001e2000c901d7c */
[----:B------:R-:W-:Y:S01]  /*1ac10*/  ISETP.GE.AND P0, PT, R8, R2, PT ;  /* 0x000000020800720c */ /* 0x000fe20003f06270 */
[----:B------:R-:W-:-:S05]  /*1ac20*/  VIADD R8, R17, 0x40 ;  /* 0x0000004011087836 */ /* 0x000fca0000000000 */
[----:B------:R1:W-:Y:S01]  /*1ac30*/  STL [R1+0x2c], R8 ;  /* 0x00002c0801007387 */ /* 0x0003e20000100800 */
[----:B------:R-:W-:Y:S02]  /*1ac40*/  IMAD.MOV.U32 R13, RZ, RZ, R3 ;  /* 0x000000ffff0d7224 */ /* 0x000fe400078e0003 */
[----:B------:R-:W-:Y:S02]  /*1ac50*/  IMAD.MOV.U32 R12, RZ, RZ, 0x4 ;  /* 0x00000004ff0c7424 */ /* 0x000fe400078e00ff */
[----:B0-----:R-:W-:-:S07]  /*1ac60*/  IMAD.MOV.U32 R4, RZ, RZ, R14 ;  /* 0x000000ffff047224 */ /* 0x001fce00078e000e */
[----:B-1----:R-:W-:Y:S05]  /*1ac70*/  WARPSYNC.COLLECTIVE R15, `(.L_x_1757) ;  /* 0x000000000f087348 */ /* 0x002fea0003c00000 */
[----:B------:R0:W2:Y:S02]  /*1ac80*/  SHFL.IDX P6, R14, R13, R12, R11 ;  /* 0x0000000c0d0e7389 */ /* 0x0000a400000c000b */
[----:B012---:R-:W-:Y:S01]  /*1ac90*/  ENDCOLLECTIVE ;  /* 0x000000000000791b */ /* 0x007fe20003800000 */
.L_x_1757:
        /* <DEDUP_REMOVED lines=10> */
.L_x_1758:
        /* <DEDUP_REMOVED lines=13> */
.L_x_1759:
        /* <DEDUP_REMOVED lines=10> */
.L_x_1760:
        /* <DEDUP_REMOVED lines=13> */
.L_x_1761:
        /* <DEDUP_REMOVED lines=10> */
.L_x_1762:
[----:B------:R-:W-:Y:S01]  /*1b020*/  @!PT LDS RZ, [RZ] ;  /* 0x00000000fffff984 */ /* 0x000fe20000000800 */
[----:B------:R-:W-:Y:S01]  /*1b030*/  @!PT LDS RZ, [RZ] ;  /* 0x00000000fffff984 */ /* 0x000fe20000000800 */
[----:B------:R-:W-:Y:S01]  /*1b040*/  @!PT LDS RZ, [RZ] ;  /* 0x00000000fffff984 */ /* 0x000fe20000000800 */
[----:B------:R0:W-:Y:S01]  /*1b050*/  @!P0 LDGSTS.E.BYPASS.LTC128B.128 [R26+0x1ac00], desc[UR60][R4.64], !P1 ;  /* 0x1ac00000041a8fae */ /* 0x0001e2000c901d7c */
[----:B------:R-:W-:Y:S01]  /*1b060*/  ISETP.GE.AND P0, PT, R8, R2, PT ;  /* 0x000000020800720c */ /* 0x000fe20003f06270 */
[----:B------:R-:W-:Y:S02]  /*1b070*/  IMAD.MOV.U32 R13, RZ, RZ, R3 ;  /* 0x000000ffff0d7224 */ /* 0x000fe400078e0003 */
[----:B------:R-:W-:Y:S02]  /*1b080*/  IMAD.MOV.U32 R12, RZ, RZ, 0x7 ;  /* 0x00000007ff0c7424 */ /* 0x000fe400078e00ff */
[----:B0-----:R-:W-:-:S08]  /*1b090*/  IMAD.MOV.U32 R4, RZ, RZ, R14 ;  /* 0x000000ffff047224 */ /* 0x001fd000078e000e */
[----:B------:R-:W-:Y:S05]  /*1b0a0*/  WARPSYNC.COLLECTIVE R15, `(.L_x_1763) ;  /* 0x000000000f087348 */ /* 0x000fea0003c00000 */
[----:B------:R0:W1:Y:S02]  /*1b0b0*/  SHFL.IDX P6, R14, R13, R12, R11 ;  /* 0x0000000c0d0e7389 */ /* 0x00006400000c000b */
[----:B01----:R-:W-:Y:S01]  /*1b0c0*/  ENDCOLLECTIVE ;  /* 0x000000000000791b */ /* 0x003fe20003800000 */
.L_x_1763:
        /* <DEDUP_REMOVED lines=10> */
.L_x_1764:
[----:B------:R-:W-:Y:S01]  /*1b170*/  @!PT LDS RZ, [RZ] ;  /* 0x00000000fffff984 */ /* 0x000fe20000000800 */
[----:B------:R-:W-:Y:S01]  /*1b180*/  @!PT LDS RZ, [RZ] ;  /* 0x00000000fffff984 */ /* 0x000fe20000000800 */
[----:B------:R-:W-:Y:S01]  /*1b190*/  @!PT LDS RZ, [RZ] ;  /* 0x00000000fffff984 */ /* 0x000fe20000000800 */
[----:B------:R0:W-:Y:S01]  /*1b1a0*/  @!P0 LDGSTS.E.BYPASS.LTC128B.128 [R26+0x1b400], desc[UR60][R4.64], !P1 ;  /* 0x1b400000041a8fae */ /* 0x0001e2000c901d7c */
[----:B------:R-:W-:Y:S01]  /*1b1b0*/  IMAD.MOV.U32 R0, RZ, RZ, R14 ;  /* 0x000000ffff007224 */ /* 0x000fe200078e000e */
[----:B------:R-:W-:Y:S06]  /*1b1c0*/  BRA `(.L_x_1765) ;  /* 0xffffffa000b47947 */ /* 0x000fec000383ffff */
.L_x_1606:
[----:B------:R-:W2:Y:S04]  /*1b1d0*/  LDL.LU R14, [R1+0x18] ;  /* 0x00001800010e7983 */ /* 0x000ea80000300800 */
[----:B------:R-:W3:Y:S04]  /*1b1e0*/  LDL.LU R13, [R1+0x20] ;  /* 0x00002000010d7983 */ /* 0x000ee80000300800 */
[----:B------:R-:W4:Y:S04]  /*1b1f0*/  LDL.LU R12, [R1+0x24] ;  /* 0x00002400010c7983 */ /* 0x000f280000300800 */
[----:B------:R-:W5:Y:S04]  /*1b200*/  LDL.LU R11, [R1+0x28] ;  /* 0x00002800010b7983 */ /* 0x000f680000300800 */
[----:B------:R-:W5:Y:S04]  /*1b210*/  LDL.LU R10, [R1+0x2c] ;  /* 0x00002c00010a7983 */ /* 0x000f680000300800 */
[----:B------:R-:W5:Y:S04]  /*1b220*/  LDL.LU R9, [R1+0x30] ;  /* 0x0000300001097983 */ /* 0x000f680000300800 */
[----:B------:R-:W5:Y:S01]  /*1b230*/  LDL.LU R8, [R1+0x38] ;  /* 0x0000380001087983 */ /* 0x000f620000300800 */
[----:B------:R-:W-:Y:S01]  /*1b240*/  LOP3.LUT R22, R22, 0xfffff7ff, RZ, 0xc0, !PT ;  /* 0xfffff7ff16167812 */ /* 0x000fe200078ec0ff */
[----:B------:R-:W-:Y:S01]  /*1b250*/  BSSY B0, `(.L_x_1766) ;  /* 0x0000019000007945 */ /* 0x000fe20003800000 */
[----:B------:R-:W-:Y:S01]  /*1b260*/  MOV R15, 0xffffffff ;  /* 0xffffffff000f7802 */ /* 0x000fe20000000f00 */
[----:B--2---:R-:W-:-:S05]  /*1b270*/  IMAD R5, R14, R6, RZ ;  /* 0x000000060e057224 */ /* 0x004fca00078e02ff */
[-C--:B------:R-:W-:Y:S02]  /*1b280*/  ISETP.GE.AND P0, PT, R17, R5.reuse, PT ;  /* 0x000000051100720c */ /* 0x080fe40003f06270 */
[-C--:B---3--:R-:W-:Y:S01]  /*1b290*/  ISETP.GE.AND P6, PT, R13, R5.reuse, PT ;  /* 0x000000050d00720c */ /* 0x088fe20003fc6270 */
[----:B------:R-:W-:Y:S01]  /*1b2a0*/  IMAD.MOV.U32 R13, RZ, RZ, R0 ;  /* 0x000000ffff0d7224 */ /* 0x000fe200078e0000 */
[----:B----4-:R-:W-:Y:S01]  /*1b2b0*/  ISETP.GE.AND P5, PT, R12, R5, PT ;  /* 0x000000050c00720c */ /* 0x010fe20003fa6270 */
[----:B------:R-:W-:-:S08]  /*1b2c0*/  IMAD.MOV.U32 R12, RZ, RZ, RZ ;  /* 0x000000ffff0c7224 */ /* 0x000fd000078e00ff */
[----:B------:R-:W-:Y:S02]  /*1b2d0*/  @P0 LOP3.LUT R22, R22, 0x800, RZ, 0xfc, !PT ;  /* 0x0000080016160812 */ /* 0x000fe400078efcff */
[----:B-----5:R-:W-:Y:S01]  /*1b2e0*/  ISETP.GE.AND P0, PT, R11, R5, PT ;  /* 0x000000050b00720c */ /* 0x020fe20003f06270 */
[----:B------:R-:W-:Y:S01]  /*1b2f0*/  IMAD.MOV.U32 R11, RZ, RZ, 0x181f ;  /* 0x0000181fff0b7424 */ /* 0x000fe200078e00ff */
[----:B------:R-:W-:-:S04]  /*1b300*/  LOP3.LUT R22, R22, 0xfffffbff, RZ, 0xc0, !PT ;  /* 0xfffffbff16167812 */ /* 0x000fc800078ec0ff */
[----:B------:R-:W-:Y:S02]  /*1b310*/  @P6 LOP3.LUT R22, R22, 0x400, RZ, 0xfc, !PT ;  /* 0x0000040016166812 */ /* 0x000fe400078efcff */
[----:B------:R-:W-:Y:S02]  /*1b320*/  ISETP.GE.AND P6, PT, R10, R5, PT ;  /* 0x000000050a00720c */ /* 0x000fe40003fc6270 */
[----:B------:R-:W-:-:S04]  /*1b330*/  LOP3.LUT R22, R22, 0xfffffdff, RZ, 0xc0, !PT ;  /* 0xfffffdff16167812 */ /* 0x000fc800078ec0ff */
[----:B------:R-:W-:Y:S02]  /*1b340*/  @P5 LOP3.LUT R22, R22, 0x200, RZ, 0xfc, !PT ;  /* 0x0000020016165812 */ /* 0x000fe400078efcff */
[----:B------:R-:W-:Y:S02]  /*1b350*/  ISETP.GE.AND P5, PT, R9, R5, PT ;  /* 0x000000050900720c */ /* 0x000fe40003fa6270 */
[----:B------:R-:W-:-:S04]  /*1b360*/  LOP3.LUT R22, R22, 0xfffffeff, RZ, 0xc0, !PT ;  /* 0xfffffeff16167812 */ /* 0x000fc800078ec0ff */
[----:B------:R-:W-:Y:S02]  /*1b370*/  @P0 LOP3.LUT R22, R22, 0x100, RZ, 0xfc, !PT ;  /* 0x0000010016160812 */ /* 0x000fe400078efcff */
[----:B------:R-:W-:Y:S02]  /*1b380*/  ISETP.GE.AND P0, PT, R8, R5, PT ;  /* 0x000000050800720c */ /* 0x000fe40003f06270 */
[----:B------:R-:W-:-:S04]  /*1b390*/  LOP3.LUT R22, R22, 0xffffff7f, RZ, 0xc0, !PT ;  /* 0xffffff7f16167812 */ /* 0x000fc800078ec0ff */
[----:B------:R-:W-:-:S07]  /*1b3a0*/  @P6 LOP3.LUT R22, R22, 0x80, RZ, 0xfc, !PT ;  /* 0x0000008016166812 */ /* 0x000fce00078efcff */
[----:B------:R-:W-:Y:S05]  /*1b3b0*/  WARPSYNC.COLLECTIVE R15, `(.L_x_1767) ;  /* 0x000000000f087348 */ /* 0x000fea0003c00000 */
[----:B------:R0:W1:Y:S02]  /*1b3c0*/  SHFL.IDX P6, R14, R13, R12, R11 ;  /* 0x0000000c0d0e7389 */ /* 0x00006400000c000b */
[----:B01----:R-:W-:Y:S01]  /*1b3d0*/  ENDCOLLECTIVE ;  /* 0x000000000000791b */ /* 0x003fe20003800000 */
.L_x_1767:
[----:B------:R-:W-:Y:S05]  /*1b3e0*/  BSYNC B0 ;  /* 0x0000000000007941 */ /* 0x000fea0003800000 */
.L_x_1766:
[----:B------:R-:W-:Y:S01]  /*1b3f0*/  IMAD.MOV.U32 R13, RZ, RZ, R4 ;  /* 0x000000ffff0d7224 */ /* 0x000fe200078e0004 */
[----:B------:R-:W-:Y:S01]  /*1b400*/  LOP3.LUT R22, R22, 0xffffbfff, RZ, 0xc0, !PT ;  /* 0xffffbfff16167812 */ /* 0x000fe200078ec0ff */
[----:B------:R-:W-:Y:S02]  /*1b410*/  IMAD.MOV.U32 R12, RZ, RZ, RZ ;  /* 0x000000ffff0c7224 */ /* 0x000fe400078e00ff */
[----:B------:R-:W-:Y:S01]  /*1b420*/  IMAD.MOV.U32 R11, RZ, RZ, 0x181f ;  /* 0x0000181fff0b7424 */ /* 0x000fe200078e00ff */
[----:B------:R-:W-:Y:S01]  /*1b430*/  @P5 LOP3.LUT R22, R22, 0x4000, RZ, 0xfc, !PT ;  /* 0x0000400016165812 */ /* 0x000fe200078efcff */
[----:B------:R-:W-:Y:S02]  /*1b440*/  IMAD.MOV.U32 R15, RZ, RZ, -0x1 ;  /* 0xffffffffff0f7424 */ /* 0x000fe400078e00ff */
[----:B------:R-:W-:Y:S01]  /*1b450*/  IMAD.MOV.U32 R2, RZ, RZ, R14 ;  /* 0x000000ffff027224 */ /* 0x000fe200078e000e */
[----:B------:R-:W-:-:S13]  /*1b460*/  LOP3.LUT P5, RZ, R22, 0x400, RZ, 0xc0, !PT ;  /* 0x0000040016ff7812 */ /* 0x000fda00078ac0ff */
[----:B------:R-:W-:Y:S05]  /*1b470*/  WARPSYNC.COLLECTIVE R15, `(.L_x_1768) ;  /* 0x000000000f087348 */ /* 0x000fea0003c00000 */
[----:B------:R0:W1:Y:S02]  /*1b480*/  SHFL.IDX P6, R14, R13, R12, R11 ;  /* 0x0000000c0d0e7389 */ /* 0x00006400000c000b */
[----:B01----:R-:W-:Y:S01]  /*1b490*/  ENDCOLLECTIVE ;  /* 0x000000000000791b */ /* 0x003fe20003800000 */
.L_x_1768:
[----:B------:R-:W-:-:S04]  /*1b4a0*/  LOP3.LUT R22, R22, 0xffffdfff, RZ, 0xc0, !PT ;  /* 0xffffdfff16167812 */ /* 0x000fc800078ec0ff */
[----:B------:R-:W-:-:S04]  /*1b4b0*/  @P0 LOP3.LUT R22, R22, 0x2000, RZ, 0xfc, !PT ;  /* 0x0000200016160812 */ /* 0x000fc800078efcff */
[----:B------:R-:W-:Y:S01]  /*1b4c0*/  LOP3.LUT P0, RZ, R22, 0x800, RZ, 0xc0, !PT ;  /* 0x0000080016ff7812 */ /* 0x000fe2000780c0ff */
[----:B------:R-:W-:Y:S02]  /*1b4d0*/  IMAD.MOV.U32 R13, RZ, RZ, R0 ;  /* 0x000000ffff0d7224 */ /* 0x000fe400078e0000 */
[----:B------:R-:W-:Y:S02]  /*1b4e0*/  IMAD.MOV.U32 R12, RZ, RZ, 0x1 ;  /* 0x00000001ff0c7424 */ /* 0x000fe400078e00ff */
[----:B------:R-:W-:-:S08]  /*1b4f0*/  IMAD.MOV.U32 R3, RZ, RZ, R14 ;  /* 0x000000ffff037224 */ /* 0x000fd000078e000e */
[----:B------:R-:W-:-:S05]  /*1b500*/  @!P0 LEA R3, P6, R7, R3, 0x1 ;  /* 0x0000000307038211 */ /* 0x000fca00078c08ff */
[----:B------:R-:W-:-:S05]  /*1b510*/  @!P0 IMAD.X R2, RZ, RZ, R2, P6 ;  /* 0x000000ffff028224 */ /* 0x000fca00030e0602 */
[----:B------:R-:W-:-:S07]  /*1b520*/  @!P0 LOP3.LUT R3, R3, R2, RZ, 0x3c, !PT ;  /* 0x0000000203038212 */ /* 0x000fce00078e3cff */
[----:B------:R-:W-:Y:S05]  /*1b530*/  WARPSYNC.COLLECTIVE R15, `(.L_x_1769) ;  /* 0x000000000f087348 */ /* 0x000fea0003c00000 */
[----:B------:R0:W1:Y:S02]  /*1b540*/  SHFL.IDX P6, R14, R13, R12, R11 ;  /* 0x0000000c0d0e7389 */ /* 0x00006400000c000b */
[----:B01----:R-:W-:Y:S01]  /*1b550*/  ENDCOLLECTIVE ;  /* 0x000000000000791b */ /* 0x003fe20003800000 */
.L_x_1769:
[----:B------:R-:W-:-:S04]  /*1b560*/  @!P0 LOP3.LUT R2, R3, R2, RZ, 0x3c, !PT ;  /* 0x0000000203028212 */ /* 0x000fc800078e3cff */
[----:B------:R-:W-:-:S05]  /*1b570*/  @!P0 LOP3.LUT R3, R3, R2, RZ, 0x3c, !PT ;  /* 0x0000000203038212 */ /* 0x000fca00078e3cff */
        /* <DEDUP_REMOVED lines=13> */
.L_x_1770:
[----:B------:R-:W-:Y:S02]  /*1b650*/  IMAD.MOV.U32 R13, RZ, RZ, R0 ;  /* 0x000000ffff0d7224 */ /* 0x000fe400078e0000 */
[----:B------:R-:W-:Y:S02]  /*1b660*/  IMAD.MOV.U32 R12, RZ, RZ, 0x2 ;  /* 0x00000002ff0c7424 */ /* 0x000fe400078e00ff */
[----:B------:R-:W-:-:S05]  /*1b670*/  IMAD.MOV.U32 R2, RZ, RZ, R14 ;  /* 0x000000ffff027224 */ /* 0x000fca00078e000e */
[----:B------:R-:W-:-:S05]  /*1b680*/  @!P5 LEA R2, P6, R7, R2, 0x1 ;  /* 0x000000020702d211 */ /* 0x000fca00078c08ff */
[----:B------:R-:W-:-:S05]  /*1b690*/  @!P5 IMAD.X R3, RZ, RZ, R6, P6 ;  /* 0x000000ffff03d224 */ /* 0x000fca00030e0606 */
[----:B------:R-:W-:Y:S01]  /*1b6a0*/  @!PT LDS RZ, [RZ] ;  /* 0x00000000fffff984 */ /* 0x000fe20000000800 */
[----:B------:R-:W-:Y:S01]  /*1b6b0*/  @!PT LDS RZ, [RZ] ;  /* 0x00000000fffff984 */ /* 0x000fe20000000800 */
[----:B------:R-:W-:Y:S01]  /*1b6c0*/  @!PT LDS RZ, [RZ] ;  /* 0x00000000fffff984 */ /* 0x000fe20000000800 */
[----:B------:R0:W-:Y:S03]  /*1b6d0*/  @!P5 LDGSTS.E.BYPASS.LTC128B.128 [R26+0x22c00], desc[UR60][R2.64], !P4 ;  /* 0x22c00000021adfae */ /* 0x0001e6000e101d7c */
[----:B0-----:R-:W-:Y:S05]  /*1b6e0*/  WARPSYNC.COLLECTIVE R15, `(.L_x_1771) ;  /* 0x000000000f087348 */ /* 0x001fea0003c00000 */
[----:B------:R1:W2:Y:S02]  /*1b6f0*/  SHFL.IDX P6, R14, R13, R12, R11 ;  /* 0x0000000c0d0e7389 */ /* 0x0002a400000c000b */
[----:B012---:R-:W-:Y:S01]  /*1b700*/  ENDCOLLECTIVE ;  /* 0x000000000000791b */ /* 0x007fe20003800000 */
.L_x_1771:
[----:B------:R-:W-:Y:S01]  /*1b710*/  @!PT LDS RZ, [RZ] ;  /* 0x00000000fffff984 */ /* 0x000fe20000000800 */
[----:B------:R-:W-:Y:S01]  /*1b720*/  @!PT LDS RZ, [RZ] ;  /* 0x00000000fffff984 */ /* 0x000fe20000000800 */
[----:B------:R-:W-:Y:S01]  /*1b730*/  @!PT LDS RZ, [RZ] ;  /* 0x00000000fffff984 */ /* 0x000fe20000000800 */
[----:B------:R0:W-:Y:S04]  /*1b740*/  @!P5 LDGSTS.E.BYPASS.LTC128B.128 [R26+0x26c00], desc[UR60][R2.64+0x80], !P3 ;  /* 0x26c00080021adfae */ /* 0x0001e8000d901d7c */
[----:B------:R0:W-:Y:S04]  /*1b750*/  @!P5 LDGSTS.E.BYPASS.LTC128B.128 [R26+0x2ac00], desc[UR60][R2.64+0x100], !P2 ;  /* 0x2ac00100021adfae */ /* 0x0001e8000d101d7c */
[----:B------:R0:W-:Y:S01]  /*1b760*/  @!P5 LDGSTS.E.BYPASS.LTC128B.128 [R26+0x2ec00], desc[UR60][R2.64+0x180], !P1 ;  /* 0x2ec00180021adfae */ /* 0x0001e2000c901d7c */
[----:B------:R-:W-:Y:S01]  /*1b770*/  LOP3.LUT P5, RZ, R22, 0x100, RZ, 0xc0, !PT ;  /* 0x0000010016ff7812 */ /* 0x000fe200078ac0ff */
[----:B------:R-:W-:-:S02]  /*1b780*/  IMAD.MOV.U32 R13, RZ, RZ, R4 ;  /* 0x000000ffff0d7224 */ /* 0x000fc400078e0004 */
[----:B------:R-:W-:-:S10]  /*1b790*/  IMAD.MOV.U32 R6, RZ, RZ, R14 ;  /* 0x000000ffff067224 */ /* 0x000fd400078e000e */
[----:B0-----:R-:W-:Y:S05]  /*1b7a0*/  WARPSYNC.COLLECTIVE R15, `(.L_x_1772) ;  /* 0x000000000f087348 */ /* 0x001fea0003c00000 */
[----:B------:R1:W2:Y:S02]  /*1b7b0*/  SHFL.IDX P6, R14, R13, R12, R11 ;  /* 0x0000000c0d0e7389 */ /* 0x0002a400000c000b */
[----:B012---:R-:W-:Y:S01]  /*1b7c0*/  ENDCOLLECTIVE ;  /* 0x000000000000791b */ /* 0x007fe20003800000 */
.L_x_1772:
        /* <DEDUP_REMOVED lines=12> */
.L_x_1773:
        /* <DEDUP_REMOVED lines=12> */
.L_x_1774:
        /* <DEDUP_REMOVED lines=12> */
.L_x_1775:
        /* <DEDUP_REMOVED lines=12> */
.L_x_1776:
        /* <DEDUP_REMOVED lines=12> */
.L_x_1777:
        /* <DEDUP_REMOVED lines=12> */
.L_x_1778:
        /* <DEDUP_REMOVED lines=12> */
.L_x_1779:
[----:B------:R-:W-:Y:S01]  /*1bd10*/  @!PT LDS RZ, [RZ] ;  /* 0x00000000fffff984 */ /* 0x000fe20000000800 */
[----:B------:R-:W-:Y:S01]  /*1bd20*/  @!PT LDS RZ, [RZ] ;  /* 0x00000000fffff984 */ /* 0x000fe20000000800 */
[----:B------:R-:W-:Y:S01]  /*1bd30*/  @!PT LDS RZ, [RZ] ;  /* 0x00000000fffff984 */ /* 0x000fe20000000800 */
[----:B------:R0:W-:Y:S04]  /*1bd40*/  @!P5 LDGSTS.E.BYPASS.LTC128B.128 [R26+0x28c00], desc[UR60][R2.64+0x80], !P3 ;  /* 0x28c00080021adfae */ /* 0x0001e8000d901d7c */
[----:B------:R0:W-:Y:S04]  /*1bd50*/  @!P5 LDGSTS.E.BYPASS.LTC128B.128 [R26+0x2cc00], desc[UR60][R2.64+0x100], !P2 ;  /* 0x2cc00100021adfae */ /* 0x0001e8000d101d7c */
[----:B------:R0:W-:Y:S01]  /*1bd60*/  @!P5 LDGSTS.E.BYPASS.LTC128B.128 [R26+0x30c00], desc[UR60][R2.64+0x180], !P1 ;  /* 0x30c00180021adfae */ /* 0x0001e2000c901d7c */
[----:B------:R-:W-:Y:S02]  /*1bd70*/  IMAD.MOV.U32 R13, RZ, RZ, R4 ;  /* 0x000000ffff0d7224 */ /* 0x000fe400078e0004 */
[----:B------:R-:W-:-:S07]  /*1bd80*/  IMAD.MOV.U32 R6, RZ, RZ, R14 ;  /* 0x000000ffff067224 */ /* 0x000fce00078e000e */
[----:B0-----:R-:W-:Y:S05]  /*1bd90*/  WARPSYNC.COLLECTIVE R15, `(.L_x_1780) ;  /* 0x000000000f087348 */ /* 0x001fea0003c00000 */
[----:B------:R1:W2:Y:S02]  /*1bda0*/  SHFL.IDX P6, R14, R13, R12, R11 ;  /* 0x0000000c0d0e7389 */ /* 0x0002a400000c000b */
[----:B012---:R-:W-:Y:S01]  /*1bdb0*/  ENDCOLLECTIVE ;  /* 0x000000000000791b */ /* 0x007fe20003800000 */
.L_x_1780:
[----:B------:R-:W-:Y:S02]  /*1bdc0*/  IMAD.MOV.U32 R13, RZ, RZ, R0 ;  /* 0x000000ffff0d7224 */ /* 0x000fe400078e0000 */
[----:B------:R-:W-:Y:S02]  /*1bdd0*/  IMAD.MOV.U32 R12, RZ, RZ, 0x7 ;  /* 0x00000007ff0c7424 */ /* 0x000fe400078e00ff */
[----:B------:R-:W-:-:S07]  /*1bde0*/  IMAD.MOV.U32 R2, RZ, RZ, R14 ;  /* 0x000000ffff027224 */ /* 0x000fce00078e000e */
[----:B------:R-:W-:Y:S05]  /*1bdf0*/  WARPSYNC.COLLECTIVE R15, `(.L_x_1781) ;  /* 0x000000000f087348 */ /* 0x000fea0003c00000 */
[----:B------:R0:W1:Y:S02]  /*1be00*/  SHFL.IDX P6, R14, R13, R12, R11 ;  /* 0x0000000c0d0e7389 */ /* 0x00006400000c000b */
[----:B01----:R-:W-:Y:S01]  /*1be10*/  ENDCOLLECTIVE ;  /* 0x000000000000791b */ /* 0x003fe20003800000 */
.L_x_1781:
        /* <DEDUP_REMOVED lines=14> */
.L_x_1782:
[----:B------:R-:W-:Y:S01]  /*1bf00*/  IMAD.MOV.U32 R2, RZ, RZ, R14 ;  /* 0x000000ffff027224 */ /* 0x000fe200078e000e */
[----:B------:R-:W-:Y:S06]  /*1bf10*/  BRA `(.L_x_1783) ;  /* 0xffffffa0001c7947 */ /* 0x000fec000383ffff */
.L_x_1611:
[----:B0-----:R0:W1:Y:S02]  /*1bf20*/  SYNCS.PHASECHK.TRANS64.TRYWAIT P0, [R23+URZ+0x32420], R0 ;  /* 0x03242000170075a7 */ /* 0x001064000800017f */
[----:B-1----:R-:W-:Y:S05]  /*1bf30*/  @!P0 NANOSLEEP.SYNCS 0x989680 ;  /* 0x009896800000895d */ /* 0x002fea0003900000 */
[----:B------:R-:W1:Y:S02]  /*1bf40*/  @!P0 SYNCS.PHASECHK.TRANS64 P0, [R23+URZ+0x32420], R0 ;  /* 0x03242000170085a7 */ /* 0x000e64000800007f */
[----:B-1----:R-:W-:Y:S05]  /*1bf50*/  @!P0 BRA `(.L_x_1611) ;  /* 0xfffffffc00f08947 */ /* 0x002fea000383ffff */
[----:B------:R-:W-:Y:S05]  /*1bf60*/  BRA `(.L_x_1784) ;  /* 0xffffffa000907947 */ /* 0x000fea000383ffff */
.L_x_1614:
[----:B0-----:R0:W1:Y:S02]  /*1bf70*/  SYNCS.PHASECHK.TRANS64.TRYWAIT P0, [R30+URZ+0x32460], R3 ;  /* 0x032460031e0075a7 */ /* 0x001064000800017f */
[----:B-1----:R-:W-:Y:S05]  /*1bf80*/  @!P0 NANOSLEEP.SYNCS 0x989680 ;  /* 0x009896800000895d */ /* 0x002fea0003900000 */
[----:B------:R-:W1:Y:S02]  /*1bf90*/  @!P0 SYNCS.PHASECHK.TRANS64 P0, [R30+URZ+0x32460], R3 ;  /* 0x032460031e0085a7 */ /* 0x000e64000800007f */
[----:B-1----:R-:W-:Y:S05]  /*1bfa0*/  @!P0 BRA `(.L_x_1614) ;  /* 0xfffffffc00f08947 */ /* 0x002fea000383ffff */
[----:B------:R-:W-:Y:S05]  /*1bfb0*/  BRA `(.L_x_1785) ;  /* 0xffffffa000b87947 */ /* 0x000fea000383ffff */
.L_x_1615:
        /* <DEDUP_REMOVED lines=8> */
.L_x_1787:
[----:B------:R-:W-:Y:S05]  /*1c040*/  BSYNC B0 ;  /* 0x0000000000007941 */ /* 0x000fea0003800000 */
.L_x_1786:
[----:B------:R-:W0:Y:S01]  /*1c050*/  S2R R8, SR_TID.X ;  /* 0x0000000000087919 */ /* 0x000e220000002100 */
[----:B------:R-:W-:Y:S01]  /*1c060*/  IMAD.MOV.U32 R13, RZ, RZ, R5 ;  /* 0x000000ffff0d7224 */ /* 0x000fe200078e0005 */
[----:B------:R-:W-:Y:S01]  /*1c070*/  MOV R15, 0xffffffff ;  /* 0xffffffff000f7802 */ /* 0x000fe20000000f00 */
[----:B------:R-:W-:Y:S01]  /*1c080*/  IMAD.MOV.U32 R12, RZ, RZ, RZ ;  /* 0x000000ffff0c7224 */ /* 0x000fe200078e00ff */
[C---:B------:R-:W-:Y:S01]  /*1c090*/  LOP3.LUT P2, RZ, R7.reuse, 0x2, RZ, 0xc0, !PT ;  /* 0x0000000207ff7812 */ /* 0x040fe2000784c0ff */
[----:B------:R-:W-:Y:S01]  /*1c0a0*/  IMAD.MOV.U32 R11, RZ, RZ, 0x181f ;  /* 0x0000181fff0b7424 */ /* 0x000fe200078e00ff */
[----:B------:R-:W-:Y:S01]  /*1c0b0*/  LOP3.LUT P1, RZ, R7, 0x4, RZ, 0xc0, !PT ;  /* 0x0000000407ff7812 */ /* 0x000fe2000782c0ff */
[----:B------:R-:W-:Y:S02]  /*1c0c0*/  IMAD.MOV.U32 R3, RZ, RZ, R14 ;  /* 0x000000ffff037224 */ /* 0x000fe400078e000e */
[----:B------:R-:W-:-:S10]  /*1c0d0*/  IMAD R4, R4, 0x2, R23 ;  /* 0x0000000204047824 */ /* 0x000fd400078e0217 */
[----:B0-----:R-:W-:Y:S05]  /*1c0e0*/  WARPSYNC.COLLECTIVE R15, `(.L_x_1788) ;  /* 0x000000000f087348 */ /* 0x001fea0003c00000 */
[----:B------:R1:W2:Y:S02]  /*1c0f0*/  SHFL.IDX P6, R14, R13, R12, R11 ;  /* 0x0000000c0d0e7389 */ /* 0x0002a400000c000b */
[----:B012---:R-:W-:Y:S01]  /*1c100*/  ENDCOLLECTIVE ;  /* 0x000000000000791b */ /* 0x007fe20003800000 */
.L_x_1788:
[----:B------:R-:W-:Y:S01]  /*1c110*/  ISETP.LT.OR P3, PT, R31, 0x1, !P1 ;  /* 0x000000011f00780c */ /* 0x000fe20004f61670 */
[----:B------:R-:W-:Y:S02]  /*1c120*/  IMAD.MOV.U32 R13, RZ, RZ, R6 ;  /* 0x000000ffff0d7224 */ /* 0x000fe400078e0006 */
[----:B------:R-:W-:Y:S02]  /*1c130*/  IMAD.MOV.U32 R12, RZ, RZ, 0x1 ;  /* 0x00000001ff0c7424 */ /* 0x000fe400078e00ff */
[----:B------:R-:W-:Y:S02]  /*1c140*/  IMAD.SHL.U32 R8, R8, 0x8, RZ ;  /* 0x0000000808087824 */ /* 0x000fe400078e00ff */
[----:B------:R-:W-:-:S07]  /*1c150*/  IMAD.MOV.U32 R2, RZ, RZ, R14 ;  /* 0x000000ffff027224 */ /* 0x000fce00078e000e */
[----:B------:R-:W-:Y:S05]  /*1c160*/  WARPSYNC.COLLECTIVE R15, `(.L_x_1789) ;  /* 0x000000000f087348 */ /* 0x000fea0003c00000 */
[----:B------:R0:W1:Y:S02]  /*1c170*/  SHFL.IDX P6, R14, R13, R12, R11 ;  /* 0x0000000c0d0e7389 */ /* 0x00006400000c000b */
[----:B01----:R-:W-:Y:S01]  /*1c180*/  ENDCOLLECTIVE ;  /* 0x000000000000791b */ /* 0x003fe20003800000 */
.L_x_1789:
[----:B------:R-:W-:-:S05]  /*1c190*/  LOP3.LUT R8, R8, 0x38, RZ, 0xc0, !PT ;  /* 0x0000003808087812 */ /* 0x000fca00078ec0ff */
[----:B------:R-:W-:-:S05]  /*1c1a0*/  IMAD.SHL.U32 R0, R8, 0x2, RZ ;  /* 0x0000000208007824 */ /* 0x000fca00078e00ff */
[----:B------:R-:W-:Y:S01]  /*1c1b0*/  IADD3 R2, P0, R2, R0, RZ ;  /* 0x0000000002027210 */ /* 0x000fe20007f1e0ff */
[----:B------:R-:W-:-:S04]  /*1c1c0*/  IMAD.MOV.U32 R13, RZ, RZ, R5 ;  /* 0x000000ffff0d7224 */ /* 0x000fc800078e0005 */
[----:B------:R-:W-:Y:S01]  /*1c1d0*/  IMAD.X R3, RZ, RZ, R3, P0 ;  /* 0x000000ffff037224 */ /* 0x000fe200000e0603 */
[----:B------:R-:W-:-:S13]  /*1c1e0*/  ISETP.LT.OR P0, PT, R31, 0x1, P4 ;  /* 0x000000011f00780c */ /* 0x000fda0002701670 */
        /* <DEDUP_REMOVED lines=14> */
.L_x_1790:
[----:B------:R-:W-:Y:S02]  /*1c2d0*/  IMAD.MOV.U32 R13, RZ, RZ, R6 ;  /* 0x000000ffff0d7224 */ /* 0x000fe400078e0006 */
[----:B------:R-:W-:Y:S01]  /*1c2e0*/  IMAD.MOV.U32 R12, RZ, RZ, 0x2 ;  /* 0x00000002ff0c7424 */ /* 0x000fe200078e00ff */
[----:B------:R-:W-:-:S13]  /*1c2f0*/  IADD3 R2, P3, R14, R0, RZ ;  /* 0x000000000e027210 */ /* 0x000fda0007f7e0ff */
[----:B------:R-:W-:Y:S05]  /*1c300*/  WARPSYNC.COLLECTIVE R15, `(.L_x_1791) ;  /* 0x000000000f087348 */ /* 0x000fea0003c00000 */
[----:B------:R0:W1:Y:S02]  /*1c310*/  SHFL.IDX P6, R14, R13, R12, R11 ;  /* 0x0000000c0d0e7389 */ /* 0x00006400000c000b */
[----:B01----:R-:W-:Y:S01]  /*1c320*/  ENDCOLLECTIVE ;  /* 0x000000000000791b */ /* 0x003fe20003800000 */
.L_x_1791:
        /* <DEDUP_REMOVED lines=17> */
.L_x_1792:
[----:B------:R-:W-:Y:S02]  /*1c440*/  IMAD.MOV.U32 R13, RZ, RZ, R6 ;  /* 0x000000ffff0d7224 */ /* 0x000fe400078e0006 */
[----:B------:R-:W-:Y:S01]  /*1c450*/  IMAD.MOV.U32 R12, RZ, RZ, 0x3 ;  /* 0x00000003ff0c7424 */ /* 0x000fe200078e00ff */
[----:B------:R-:W-:-:S13]  /*1c460*/  IADD3 R2, P3, R14, R0, RZ ;  /* 0x000000000e027210 */ /* 0x000fda0007f7e0ff */
[----:B------:R-:W-:Y:S05]  /*1c470*/  WARPSYNC.COLLECTIVE R15, `(.L_x_1793) ;  /* 0x000000000f087348 */ /* 0x000fea0003c00000 */
[----:B------:R0:W1:Y:S02]  /*1c480*/  SHFL.IDX P6, R14, R13, R12, R11 ;  /* 0x0000000c0d0e7389 */ /* 0x00006400000c000b */
[----:B01----:R-:W-:Y:S01]  /*1c490*/  ENDCOLLECTIVE ;  /* 0x000000000000791b */ /* 0x003fe20003800000 */
.L_x_1793:
        /* <DEDUP_REMOVED lines=17> */
.L_x_1794:
[----:B------:R-:W-:Y:S02]  /*1c5b0*/  IMAD.MOV.U32 R13, RZ, RZ, R6 ;  /* 0x000000ffff0d7224 */ /* 0x000fe400078e0006 */
[----:B------:R-:W-:Y:S01]  /*1c5c0*/  IMAD.MOV.U32 R12, RZ, RZ, 0x4 ;  /* 0x00000004ff0c7424 */ /* 0x000fe200078e00ff */
[----:B------:R-:W-:-:S13]  /*1c5d0*/  IADD3 R2, P3, R14, R0, RZ ;  /* 0x000000000e027210 */ /* 0x000fda0007f7e0ff */
[----:B------:R-:W-:Y:S05]  /*1c5e0*/  WARPSYNC.COLLECTIVE R15, `(.L_x_1795) ;  /* 0x000000000f087348 */ /* 0x000fea0003c00000 */
[----:B------:R0:W1:Y:S02]  /*1c5f0*/  SHFL.IDX P6, R14, R13, R12, R11 ;  /* 0x0000000c0d0e7389 */ /* 0x00006400000c000b */
[----:B01----:R-:W-:Y:S01]  /*1c600*/  ENDCOLLECTIVE ;  /* 0x000000000000791b */ /* 0x003fe20003800000 */
.L_x_1795:
        /* <DEDUP_REMOVED lines=17> */
.L_x_1796:
[----:B------:R-:W-:Y:S02]  /*1c720*/  IMAD.MOV.U32 R13, RZ, RZ, R6 ;  /* 0x000000ffff0d7224 */ /* 0x000fe400078e0006 */
[----:B------:R-:W-:Y:S01]  /*1c730*/  IMAD.MOV.U32 R12, RZ, RZ, 0x5 ;  /* 0x00000005ff0c7424 */ /* 0x000fe200078e00ff */
[----:B------:R-:W-:-:S13]  /*1c740*/  IADD3 R2, P3, R14, R0, RZ ;  /* 0x000000000e027210 */ /* 0x000fda0007f7e0ff */
[----:B------:R-:W-:Y:S05]  /*1c750*/  WARPSYNC.COLLECTIVE R15, `(.L_x_1797) ;  /* 0x000000000f087348 */ /* 0x000fea0003c00000 */
[----:B------:R0:W1:Y:S02]  /*1c760*/  SHFL.IDX P6, R14, R13, R12, R11 ;  /* 0x0000000c0d0e7389 */ /* 0x00006400000c000b */
[----:B01----:R-:W-:Y:S01]  /*1c770*/  ENDCOLLECTIVE ;  /* 0x000000000000791b */ /* 0x003fe20003800000 */
.L_x_1797:
        /* <DEDUP_REMOVED lines=12> */
.L_x_1798:
        /* <DEDUP_REMOVED lines=9> */
.L_x_1622:
[----:B0-----:R0:W1:Y:S02]  /*1c8d0*/  SYNCS.PHASECHK.TRANS64.TRYWAIT P0, [R4+URZ+0x32440], R21 ;  /* 0x03244015040075a7 */ /* 0x001064000800017f */
[----:B-1----:R-:W-:Y:S05]  /*1c8e0*/  @!P0 NANOSLEEP.SYNCS 0x989680 ;  /* 0x009896800000895d */ /* 0x002fea0003900000 */
[----:B------:R-:W1:Y:S02]  /*1c8f0*/  @!P0 SYNCS.PHASECHK.TRANS64 P0, [R4+URZ+0x32440], R21 ;  /* 0x03244015040085a7 */ /* 0x000e64000800007f */
[----:B-1----:R-:W-:Y:S05]  /*1c900*/  @!P0 BRA `(.L_x_1622) ;  /* 0xfffffffc00f08947 */ /* 0x002fea000383ffff */
[----:B------:R-:W-:Y:S05]  /*1c910*/  BRA `(.L_x_1800) ;  /* 0xffffffa400387947 */ /* 0x000fea000383ffff */
.L_x_1623:
        /* <DEDUP_REMOVED lines=8> */
.L_x_1802:
[----:B------:R-:W-:Y:S05]  /*1c9a0*/  BSYNC B1 ;  /* 0x0000000000017941 */ /* 0x000fea0003800000 */
.L_x_1801:
        /* <DEDUP_REMOVED lines=9> */
.L_x_1803:
[----:B------:R-:W-:Y:S02]  /*1ca40*/  IMAD.MOV.U32 R13, RZ, RZ, R9 ;  /* 0x000000ffff0d7224 */ /* 0x000fe400078e0009 */
[----:B------:R-:W-:Y:S02]  /*1ca50*/  IMAD.MOV.U32 R12, RZ, RZ, 0x1 ;  /* 0x00000001ff0c7424 */ /* 0x000fe400078e00ff */
[----:B------:R-:W-:-:S07]  /*1ca60*/  IMAD.MOV.U32 R2, RZ, RZ, R14 ;  /* 0x000000ffff027224 */ /* 0x000fce00078e000e */
[----:B------:R-:W-:Y:S05]  /*1ca70*/  WARPSYNC.COLLECTIVE R15, `(.L_x_1804) ;  /* 0x000000000f087348 */ /* 0x000fea0003c00000 */
[----:B------:R0:W1:Y:S02]  /*1ca80*/  SHFL.IDX P6, R14, R13, R12, R11 ;  /* 0x0000000c0d0e7389 */ /* 0x00006400000c000b */
[----:B01----:R-:W-:Y:S01]  /*1ca90*/  ENDCOLLECTIVE ;  /* 0x000000000000791b */ /* 0x003fe20003800000 */
.L_x_1804:
        /* <DEDUP_REMOVED lines=11> */
.L_x_1805:
[----:B------:R-:W-:Y:S02]  /*1cb50*/  IMAD.MOV.U32 R13, RZ, RZ, R9 ;  /* 0x000000ffff0d7224 */ /* 0x000fe400078e0009 */
[----:B------:R-:W-:Y:S02]  /*1cb60*/  IMAD.MOV.U32 R12, RZ, RZ, 0x2 ;  /* 0x00000002ff0c7424 */ /* 0x000fe400078e00ff */
[----:B------:R-:W-:-:S07]  /*1cb70*/  IMAD.MOV.U32 R2, RZ, RZ, R14 ;  /* 0x000000ffff027224 */ /* 0x000fce00078e000e */
[----:B------:R-:W-:Y:S05]  /*1cb80*/  WARPSYNC.COLLECTIVE R15, `(.L_x_1806) ;  /* 0x000000000f087348 */ /* 0x000fea0003c00000 */
[----:B------:R0:W1:Y:S02]  /*1cb90*/  SHFL.IDX P6, R14, R13, R12, R11 ;  /* 0x0000000c0d0e7389 */ /* 0x00006400000c000b */
[----:B01----:R-:W-:Y:S01]  /*1cba0*/  ENDCOLLECTIVE ;  /* 0x000000000000791b */ /* 0x003fe20003800000 */
.L_x_1806:
        /* <DEDUP_REMOVED lines=11> */
.L_x_1807:
[----:B------:R-:W-:Y:S02]  /*1cc60*/  IMAD.MOV.U32 R13, RZ, RZ, R9 ;  /* 0x000000ffff0d7224 */ /* 0x000fe400078e0009 */
[----:B------:R-:W-:Y:S02]  /*1cc70*/  IMAD.MOV.U32 R12, RZ, RZ, 0x3 ;  /* 0x00000003ff0c7424 */ /* 0x000fe400078e00ff */
[----:B------:R-:W-:-:S07]  /*1cc80*/  IMAD.MOV.U32 R2, RZ, RZ, R14 ;  /* 0x000000ffff027224 */ /* 0x000fce00078e000e */
[----:B------:R-:W-:Y:S05]  /*1cc90*/  WARPSYNC.COLLECTIVE R15, `(.L_x_1808) ;  /* 0x000000000f087348 */ /* 0x000fea0003c00000 */
[----:B------:R0:W1:Y:S02]  /*1cca0*/  SHFL.IDX P6, R14, R13, R12, R11 ;  /* 0x0000000c0d0e7389 */ /* 0x00006400000c000b */
[----:B01----:R-:W-:Y:S01]  /*1ccb0*/  ENDCOLLECTIVE ;  /* 0x000000000000791b */ /* 0x003fe20003800000 */
.L_x_1808:
        /* <DEDUP_REMOVED lines=11> */
.L_x_1809:
[----:B------:R-:W-:Y:S02]  /*1cd70*/  IMAD.MOV.U32 R13, RZ, RZ, R9 ;  /* 0x000000ffff0d7224 */ /* 0x000fe400078e0009 */
[----:B------:R-:W-:Y:S02]  /*1cd80*/  IMAD.MOV.U32 R12, RZ, RZ, 0x4 ;  /* 0x00000004ff0c7424 */ /* 0x000fe400078e00ff */
[----:B------:R-:W-:-:S07]  /*1cd90*/  IMAD.MOV.U32 R2, RZ, RZ, R14 ;  /* 0x000000ffff027224 */ /* 0x000fce00078e000e */
[----:B------:R-:W-:Y:S05]  /*1cda0*/  WARPSYNC.COLLECTIVE R15, `(.L_x_1810) ;  /* 0x000000000f087348 */ /* 0x000fea0003c00000 */
[----:B------:R0:W1:Y:S02]  /*1cdb0*/  SHFL.IDX P6, R14, R13, R12, R11 ;  /* 0x0000000c0d0e7389 */ /* 0x00006400000c000b */
[----:B01----:R-:W-:Y:S01]  /*1cdc0*/  ENDCOLLECTIVE ;  /* 0x000000000000791b */ /* 0x003fe20003800000 */
.L_x_1810:
[----:B------:R-:W-:-:S04]  /*1cdd0*/  IADD3 R2, P0, R2, R0, RZ ;  /* 0x0000000002027210 */ /* 0x000fc80007f1e0ff */
[----:B------:R-:W-:-:S05]  /*1cde0*/  IADD3.X R3, RZ, R3, RZ, P0, !PT ;  /* 0x00000003ff037210 */ /* 0x000fca00007fe4ff */
        /* <DEDUP_REMOVED lines=9> */
.L_x_1811:
[----:B------:R-:W-:Y:S02]  /*1ce80*/  IMAD.MOV.U32 R13, RZ, RZ, R9 ;  /* 0x000000ffff0d7224 */ /* 0x000fe400078e0009 */
[----:B------:R-:W-:Y:S02]  /*1ce90*/  IMAD.MOV.U32 R12, RZ, RZ, 0x5 ;  /* 0x00000005ff0c7424 */ /* 0x000fe400078e00ff */
[----:B------:R-:W-:-:S07]  /*1cea0*/  IMAD.MOV.U32 R2, RZ, RZ, R14 ;  /* 0x000000ffff027224 */ /* 0x000fce00078e000e */
[----:B------:R-:W-:Y:S05]  /*1ceb0*/  WARPSYNC.COLLECTIVE R15, `(.L_x_1812) ;  /* 0x000000000f087348 */ /* 0x000fea0003c00000 */
[----:B------:R0:W1:Y:S02]  /*1cec0*/  SHFL.IDX P6, R14, R13, R12, R11 ;  /* 0x0000000c0d0e7389 */ /* 0x00006400000c000b */
[----:B01----:R-:W-:Y:S01]  /*1ced0*/  ENDCOLLECTIVE ;  /* 0x000000000000791b */ /* 0x003fe20003800000 */
.L_x_1812:
        /* <DEDUP_REMOVED lines=11> */
.L_x_1813:
[----:B------:R-:W-:Y:S01]  /*1cf90*/  IMAD.MOV.U32 R2, RZ, RZ, R14 ;  /* 0x000000ffff027224 */ /* 0x000fe200078e000e */
[----:B------:R-:W-:Y:S06]  /*1cfa0*/  BRA `(.L_x_1814) ;  /* 0xffffffa000687947 */ /* 0x000fec000383ffff */
.L_x_1628:
[----:B---3--:R3:W4:Y:S02]  /*1cfb0*/  SYNCS.PHASECHK.TRANS64.TRYWAIT P0, [R4+URZ+0x32460], R21 ;  /* 0x03246015040075a7 */ /* 0x008724000800017f */
[----:B----4-:R-:W-:Y:S05]  /*1cfc0*/  @!P0 NANOSLEEP.SYNCS 0x989680 ;  /* 0x009896800000895d */ /* 0x010fea0003900000 */
[----:B------:R-:W4:Y:S02]  /*1cfd0*/  @!P0 SYNCS.PHASECHK.TRANS64 P0, [R4+URZ+0x32460], R21 ;  /* 0x03246015040085a7 */ /* 0x000f24000800007f */
[----:B----4-:R-:W-:Y:S05]  /*1cfe0*/  @!P0 BRA `(.L_x_1628) ;  /* 0xfffffffc00f08947 */ /* 0x010fea000383ffff */
[----:B------:R-:W-:Y:S05]  /*1cff0*/  BRA `(.L_x_1815) ;  /* 0xffffffa000b87947 */ /* 0x000fea000383ffff */
.L_x_1629:
        /* <DEDUP_REMOVED lines=8> */
.L_x_1817:
[----:B------:R-:W-:Y:S05]  /*1d080*/  BSYNC B1 ;  /* 0x0000000000017941 */ /* 0x000fea0003800000 */
.L_x_1816:
        /* <DEDUP_REMOVED lines=9> */
.L_x_1818:
[----:B------:R-:W-:Y:S02]  /*1d120*/  IMAD.MOV.U32 R13, RZ, RZ, R7 ;  /* 0x000000ffff0d7224 */ /* 0x000fe400078e0007 */
[----:B------:R-:W-:Y:S01]  /*1d130*/  IMAD.MOV.U32 R12, RZ, RZ, 0x1 ;  /* 0x00000001ff0c7424 */ /* 0x000fe200078e00ff */
[----:B------:R-:W-:-:S13]  /*1d140*/  IADD3 R2, P0, R14, R0, RZ ;  /* 0x000000000e027210 */ /* 0x000fda0007f1e0ff */
[----:B------:R-:W-:Y:S05]  /*1d150*/  WARPSYNC.COLLECTIVE R15, `(.L_x_1819) ;  /* 0x000000000f087348 */ /* 0x000fea0003c00000 */
[----:B------:R0:W1:Y:S02]  /*1d160*/  SHFL.IDX P6, R14, R13, R12, R11 ;  /* 0x0000000c0d0e7389 */ /* 0x00006400000c000b */
[----:B01----:R-:W-:Y:S01]  /*1d170*/  ENDCOLLECTIVE ;  /* 0x000000000000791b */ /* 0x003fe20003800000 */
.L_x_1819:
        /* <DEDUP_REMOVED lines=13> */
.L_x_1820:
[----:B------:R-:W-:Y:S02]  /*1d250*/  IMAD.MOV.U32 R13, RZ, RZ, R7 ;  /* 0x000000ffff0d7224 */ /* 0x000fe400078e0007 */
[----:B------:R-:W-:Y:S01]  /*1d260*/  IMAD.MOV.U32 R12, RZ, RZ, 0x2 ;  /* 0x00000002ff0c7424 */ /* 0x000fe200078e00ff */
[----:B------:R-:W-:-:S13]  /*1d270*/  IADD3 R2, P0, R14, R0, RZ ;  /* 0x000000000e027210 */ /* 0x000fda0007f1e0ff */
[----:B------:R-:W-:Y:S05]  /*1d280*/  WARPSYNC.COLLECTIVE R15, `(.L_x_1821) ;  /* 0x000000000f087348 */ /* 0x000fea0003c00000 */
[----:B------:R0:W1:Y:S02]  /*1d290*/  SHFL.IDX P6, R14, R13, R12, R11 ;  /* 0x0000000c0d0e7389 */ /* 0x00006400000c000b */
[----:B01----:R-:W-:Y:S01]  /*1d2a0*/  ENDCOLLECTIVE ;  /* 0x000000000000791b */ /* 0x003fe20003800000 */
.L_x_1821:
        /* <DEDUP_REMOVED lines=13> */
.L_x_1822:
[----:B------:R-:W-:Y:S02]  /*1d380*/  IMAD.MOV.U32 R13, RZ, RZ, R7 ;  /* 0x000000ffff0d7224 */ /* 0x000fe400078e0007 */
[----:B------:R-:W-:Y:S01]  /*1d390*/  IMAD.MOV.U32 R12, RZ, RZ, 0x3 ;  /* 0x00000003ff0c7424 */ /* 0x000fe200078e00ff */
[----:B------:R-:W-:-:S13]  /*1d3a0*/  IADD3 R2, P0, R14, R0, RZ ;  /* 0x000000000e027210 */ /* 0x000fda0007f1e0ff */
[----:B------:R-:W-:Y:S05]  /*1d3b0*/  WARPSYNC.COLLECTIVE R15, `(.L_x_1823) ;  /* 0x000000000f087348 */ /* 0x000fea0003c00000 */
[----:B------:R0:W1:Y:S02]  /*1d3c0*/  SHFL.IDX P6, R14, R13, R12, R11 ;  /* 0x0000000c0d0e7389 */ /* 0x00006400000c000b */
[----:B01----:R-:W-:Y:S01]  /*1d3d0*/  ENDCOLLECTIVE ;  /* 0x000000000000791b */ /* 0x003fe20003800000 */
.L_x_1823:
        /* <DEDUP_REMOVED lines=13> */
.L_x_1824:
[----:B------:R-:W-:Y:S02]  /*1d4b0*/  IMAD.MOV.U32 R13, RZ, RZ, R7 ;  /* 0x000000ffff0d7224 */ /* 0x000fe400078e0007 */
[----:B------:R-:W-:Y:S01]  /*1d4c0*/  IMAD.MOV.U32 R12, RZ, RZ, 0x4 ;  /* 0x00000004ff0c7424 */ /* 0x000fe200078e00ff */
[----:B------:R-:W-:-:S13]  /*1d4d0*/  IADD3 R2, P0, R14, R0, RZ ;  /* 0x000000000e027210 */ /* 0x000fda0007f1e0ff */
[----:B------:R-:W-:Y:S05]  /*1d4e0*/  WARPSYNC.COLLECTIVE R15, `(.L_x_1825) ;  /* 0x000000000f087348 */ /* 0x000fea0003c00000 */
[----:B------:R0:W1:Y:S02]  /*1d4f0*/  SHFL.IDX P6, R14, R13, R12, R11 ;  /* 0x0000000c0d0e7389 */ /* 0x00006400000c000b */
[----:B01----:R-:W-:Y:S01]  /*1d500*/  ENDCOLLECTIVE ;  /* 0x000000000000791b */ /* 0x003fe20003800000 */
.L_x_1825:
        /* <DEDUP_REMOVED lines=13> */
.L_x_1826:
[----:B------:R-:W-:Y:S02]  /*1d5e0*/  IMAD.MOV.U32 R13, RZ, RZ, R7 ;  /* 0x000000ffff0d7224 */ /* 0x000fe400078e0007 */
[----:B------:R-:W-:Y:S01]  /*1d5f0*/  IMAD.MOV.U32 R12, RZ, RZ, 0x5 ;  /* 0x00000005ff0c7424 */ /* 0x000fe200078e00ff */
[----:B------:R-:W-:-:S13]  /*1d600*/  IADD3 R2, P0, R14, R0, RZ ;  /* 0x000000000e027210 */ /* 0x000fda0007f1e0ff */
[----:B------:R-:W-:Y:S05]  /*1d610*/  WARPSYNC.COLLECTIVE R15, `(.L_x_1827) ;  /* 0x000000000f087348 */ /* 0x000fea0003c00000 */
[----:B------:R0:W1:Y:S02]  /*1d620*/  SHFL.IDX P6, R14, R13, R12, R11 ;  /* 0x0000000c0d0e7389 */ /* 0x00006400000c000b */
[----:B01----:R-:W-:Y:S01]  /*1d630*/  ENDCOLLECTIVE ;  /* 0x000000000000791b */ /* 0x003fe20003800000 */
.L_x_1827:
        /* <DEDUP_REMOVED lines=13> */
.L_x_1828:
[----:B------:R-:W-:Y:S05]  /*1d710*/  BRA `(.L_x_1829) ;  /* 0xffffffa000047947 */ /* 0x000fea000383ffff */
.L_x_1637:
        /* <DEDUP_REMOVED lines=8> */
.L_x_1831:
[----:B------:R-:W-:Y:S05]  /*1d7a0*/  BSYNC B0 ;  /* 0x0000000000007941 */ /* 0x000fea0003800000 */
.L_x_1830:
        /* <DEDUP_REMOVED lines=9> */
.L_x_1832:
[----:B------:R-:W-:Y:S02]  /*1d840*/  ULDC UR4, c[0x0][0xd3c] ;  /* 0x00034f0000047ab9 */ /* 0x000fe40000000800 */
[----:B------:R-:W-:-:S13]  /*1d850*/  ISETP.GE.OR P1, PT, R5, UR4, !P0 ;  /* 0x0000000405007c0c */ /* 0x000fda000c726670 */
[----:B------:R-:W0:Y:S01]  /*1d860*/  @!P1 LDC.64 R2, c[0x0][0xd80] ;  /* 0x00036000ff029b82 */ /* 0x000e220000000a00 */
[----:B------:R-:W-:Y:S02]  /*1d870*/  IMAD.MOV.U32 R11, RZ, RZ, RZ ;  /* 0x000000ffff0b7224 */ /* 0x000fe400078e00ff */
[----:B------:R-:W-:Y:S02]  /*1d880*/  IMAD.MOV.U32 R4, RZ, RZ, R14 ;  /* 0x000000ffff047224 */ /* 0x000fe400078e000e */
[----:B0-----:R-:W-:-:S06]  /*1d890*/  @!P1 IMAD.WIDE R2, R5, 0x4, R2 ;  /* 0x0000000405029825 */ /* 0x001fcc00078e0202 */
[----:B------:R-:W2:Y:S01]  /*1d8a0*/  @!P1 LDG.E R2, desc[UR60][R2.64] ;  /* 0x0000003c02029981 */ /* 0x000ea2000c1e1900 */
[----:B------:R-:W-:Y:S02]  /*1d8b0*/  MOV R5, RZ ;  /* 0x000000ff00057202 */ /* 0x000fe40000000f00 */
        /* <DEDUP_REMOVED lines=10> */
.L_x_1833:
[----:B------:R-:W-:Y:S01]  /*1d960*/  IMAD.MOV.U32 R12, RZ, RZ, 0x2 ;  /* 0x00000002ff0c7424 */ /* 0x000fe200078e00ff */
[----:B------:R-:W-:-:S05]  /*1d970*/  SEL R6, R14, RZ, P1 ;  /* 0x000000ff0e067207 */ /* 0x000fca0000800000 */
[----:B------:R-:W-:-:S04]  /*1d980*/  IMAD.IADD R6, R5, 0x1, R6 ;  /* 0x0000000105067824 */ /* 0x000fc800078e0206 */
[----:B------:R-:W-:-:S07]  /*1d990*/  IMAD.MOV.U32 R13, RZ, RZ, R6 ;  /* 0x000000ffff0d7224 */ /* 0x000fce00078e0006 */
[----:B------:R-:W-:Y:S05]  /*1d9a0*/  WARPSYNC.COLLECTIVE R15, `(.L_x_1834) ;  /* 0x000000000f087348 */ /* 0x000fea0003c00000 */
[----:B------:R0:W1:Y:S02]  /*1d9b0*/  SHFL.UP P6, R14, R13, R12, R11 ;  /* 0x0400000c0d0e7389 */ /* 0x00006400000c000b */
[----:B01----:R-:W-:Y:S01]  /*1d9c0*/  ENDCOLLECTIVE ;  /* 0x000000000000791b */ /* 0x003fe20003800000 */
.L_x_1834:
[----:B------:R-:W-:Y:S01]  /*1d9d0*/  IMAD.MOV.U32 R12, RZ, RZ, 0x4 ;  /* 0x00000004ff0c7424 */ /* 0x000fe200078e00ff */
[----:B------:R-:W-:-:S05]  /*1d9e0*/  SEL R7, R14, RZ, P2 ;  /* 0x000000ff0e077207 */ /* 0x000fca0001000000 */
[----:B------:R-:W-:-:S04]  /*1d9f0*/  IMAD.IADD R7, R6, 0x1, R7 ;  /* 0x0000000106077824 */ /* 0x000fc800078e0207 */
[----:B------:R-:W-:-:S07]  /*1da00*/  IMAD.MOV.U32 R13, RZ, RZ, R7 ;  /* 0x000000ffff0d7224 */ /* 0x000fce00078e0007 */
[----:B------:R-:W-:Y:S05]  /*1da10*/  WARPSYNC.COLLECTIVE R15, `(.L_x_1835) ;  /* 0x000000000f087348 */ /* 0x000fea0003c00000 */
[----:B------:R0:W1:Y:S02]  /*1da20*/  SHFL.UP P6, R14, R13, R12, R11 ;  /* 0x0400000c0d0e7389 */ /* 0x00006400000c000b */
[----:B01----:R-:W-:Y:S01]  /*1da30*/  ENDCOLLECTIVE ;  /* 0x000000000000791b */ /* 0x003fe20003800000 */
.L_x_1835:
[----:B------:R-:W-:Y:S01]  /*1da40*/  IMAD.MOV.U32 R12, RZ, RZ, 0x8 ;  /* 0x00000008ff0c7424 */ /* 0x000fe200078e00ff */
[----:B------:R-:W-:-:S05]  /*1da50*/  SEL R2, R14, RZ, P3 ;  /* 0x000000ff0e027207 */ /* 0x000fca0001800000 */
[----:B------:R-:W-:-:S04]  /*1da60*/  IMAD.IADD R2, R7, 0x1, R2 ;  /* 0x0000000107027824 */ /* 0x000fc800078e0202 */
[----:B------:R-:W-:-:S07]  /*1da70*/  IMAD.MOV.U32 R13, RZ, RZ, R2 ;  /* 0x000000ffff0d7224 */ /* 0x000fce00078e0002 */
[----:B------:R-:W-:Y:S05]  /*1da80*/  WARPSYNC.COLLECTIVE R15, `(.L_x_1836) ;  /* 0x000000000f087348 */ /* 0x000fea0003c00000 */
[----:B------:R0:W1:Y:S02]  /*1da90*/  SHFL.UP P6, R14, R13, R12, R11 ;  /* 0x0400000c0d0e7389 */ /* 0x00006400000c000b */
[----:B01----:R-:W-:Y:S01]  /*1daa0*/  ENDCOLLECTIVE ;  /* 0x000000000000791b */ /* 0x003fe20003800000 */
.L_x_1836:
[----:B------:R-:W-:Y:S01]  /*1dab0*/  IMAD.MOV.U32 R12, RZ, RZ, 0x10 ;  /* 0x00000010ff0c7424 */ /* 0x000fe200078e00ff */
[----:B------:R-:W-:-:S05]  /*1dac0*/  SEL R3, R14, RZ, P4 ;  /* 0x000000ff0e037207 */ /* 0x000fca0002000000 */
[----:B------:R-:W-:-:S04]  /*1dad0*/  IMAD.IADD R3, R2, 0x1, R3 ;  /* 0x0000000102037824 */ /* 0x000fc800078e0203 */
[----:B------:R-:W-:-:S07]  /*1dae0*/  IMAD.MOV.U32 R13, RZ, RZ, R3 ;  /* 0x000000ffff0d7224 */ /* 0x000fce00078e0003 */
[----:B------:R-:W-:Y:S05]  /*1daf0*/  WARPSYNC.COLLECTIVE R15, `(.L_x_1837) ;  /* 0x000000000f087348 */ /* 0x000fea0003c00000 */
[----:B------:R0:W1:Y:S02]  /*1db00*/  SHFL.UP P6, R14, R13, R12, R11 ;  /* 0x0400000c0d0e7389 */ /* 0x00006400000c000b */
[----:B01----:R-:W-:Y:S01]  /*1db10*/  ENDCOLLECTIVE ;  /* 0x000000000000791b */ /* 0x003fe20003800000 */
.L_x_1837:
        /* <DEDUP_REMOVED lines=8> */
.L_x_1838:
[----:B------:R-:W-:Y:S05]  /*1dba0*/  BRA `(.L_x_1839) ;  /* 0xffffffa000607947 */ /* 0x000fea000383ffff */
.L_x_1642:
        /* <DEDUP_REMOVED lines=8> */
.L_x_1841:
[----:B------:R-:W-:Y:S05]  /*1dc30*/  BSYNC B0 ;  /* 0x0000000000007941 */ /* 0x000fea0003800000 */
.L_x_1840:
        /* <DEDUP_REMOVED lines=8> */
.L_x_1842:
[----:B------:R-:W-:Y:S01]  /*1dcc0*/  IMAD.MOV.U32 R12, RZ, RZ, 0x4 ;  /* 0x00000004ff0c7424 */ /* 0x000fe200078e00ff */
[----:B------:R-:W-:-:S05]  /*1dcd0*/  SEL R2, R14, RZ, P2 ;  /* 0x000000ff0e027207 */ /* 0x000fca0001000000 */
[----:B------:R-:W-:-:S04]  /*1dce0*/  IMAD.IADD R2, R13, 0x1, R2 ;  /* 0x000000010d027824 */ /* 0x000fc800078e0202 */
[----:B------:R-:W-:-:S07]  /*1dcf0*/  IMAD.MOV.U32 R13, RZ, RZ, R2 ;  /* 0x000000ffff0d7224 */ /* 0x000fce00078e0002 */
[----:B------:R-:W-:Y:S05]  /*1dd00*/  WARPSYNC.COLLECTIVE R15, `(.L_x_1843) ;  /* 0x000000000f087348 */ /* 0x000fea0003c00000 */
[----:B------:R0:W1:Y:S02]  /*1dd10*/  SHFL.UP P6, R14, R13, R12, R11 ;  /* 0x0400000c0d0e7389 */ /* 0x00006400000c000b */
[----:B01----:R-:W-:Y:S01]  /*1dd20*/  ENDCOLLECTIVE ;  /* 0x000000000000791b */ /* 0x003fe20003800000 */
.L_x_1843:
[----:B------:R-:W-:Y:S01]  /*1dd30*/  IMAD.MOV.U32 R12, RZ, RZ, 0x8 ;  /* 0x00000008ff0c7424 */ /* 0x000fe200078e00ff */
[----:B------:R-:W-:-:S05]  /*1dd40*/  SEL R3, R14, RZ, P3 ;  /* 0x000000ff0e037207 */ /* 0x000fca0001800000 */
[----:B------:R-:W-:-:S04]  /*1dd50*/  IMAD.IADD R3, R2, 0x1, R3 ;  /* 0x0000000102037824 */ /* 0x000fc800078e0203 */
[----:B------:R-:W-:-:S07]  /*1dd60*/  IMAD.MOV.U32 R13, RZ, RZ, R3 ;  /* 0x000000ffff0d7224 */ /* 0x000fce00078e0003 */
[----:B------:R-:W-:Y:S05]  /*1dd70*/  WARPSYNC.COLLECTIVE R15, `(.L_x_1844) ;  /* 0x000000000f087348 */ /* 0x000fea0003c00000 */
[----:B------:R0:W1:Y:S02]  /*1dd80*/  SHFL.UP P6, R14, R13, R12, R11 ;  /* 0x0400000c0d0e7389 */ /* 0x00006400000c000b */
[----:B01----:R-:W-:Y:S01]  /*1dd90*/  ENDCOLLECTIVE ;  /* 0x000000000000791b */ /* 0x003fe20003800000 */
.L_x_1844:
[----:B------:R-:W-:Y:S01]  /*1dda0*/  IMAD.MOV.U32 R12, RZ, RZ, 0x10 ;  /* 0x00000010ff0c7424 */ /* 0x000fe200078e00ff */
[----:B------:R-:W-:-:S05]  /*1ddb0*/  SEL R4, R14, RZ, P4 ;  /* 0x000000ff0e047207 */ /* 0x000fca0002000000 */
[----:B------:R-:W-:-:S04]  /*1ddc0*/  IMAD.IADD R4, R3, 0x1, R4 ;  /* 0x0000000103047824 */ /* 0x000fc800078e0204 */
[----:B------:R-:W-:-:S07]  /*1ddd0*/  IMAD.MOV.U32 R13, RZ, RZ, R4 ;  /* 0x000000ffff0d7224 */ /* 0x000fce00078e0004 */
[----:B------:R-:W-:Y:S05]  /*1dde0*/  WARPSYNC.COLLECTIVE R15, `(.L_x_1845) ;  /* 0x000000000f087348 */ /* 0x000fea0003c00000 */
[----:B------:R0:W1:Y:S02]  /*1ddf0*/  SHFL.UP P6, R14, R13, R12, R11 ;  /* 0x0400000c0d0e7389 */ /* 0x00006400000c000b */
[----:B01----:R-:W-:Y:S01]  /*1de00*/  ENDCOLLECTIVE ;  /* 0x000000000000791b */ /* 0x003fe20003800000 */
.L_x_1845:
        /* <DEDUP_REMOVED lines=8> */
.L_x_1846:
[----:B------:R-:W-:Y:S05]  /*1de90*/  BRA `(.L_x_1847) ;  /* 0xffffffa000407947 */ /* 0x000fea000383ffff */
.L_x_1644:
[----:B------:R-:W-:Y:S01]  /*1dea0*/  BSSY B0, `(.L_x_1848) ;  /* 0x0000006000007945 */ /* 0x000fe20003800000 */
[----:B------:R-:W-:Y:S01]  /*1deb0*/  PLOP3.LUT P6, PT, P6, PT, PT, 0x8, 0x0 ;  /* 0x000000000000781c */ /* 0x000fe200037ce170 */
[----:B------:R-:W-:-:S12]  /*1dec0*/  IMAD.MOV.U32 R15, RZ, RZ, -0x1 ;  /* 0xffffffffff0f7424 */ /* 0x000fd800078e00ff */
[----:B0-----:R-:W-:Y:S05]  /*1ded0*/  WARPSYNC.COLLECTIVE R15, `(.L_x_1849) ;  /* 0x000000000f087348 */ /* 0x001fea0003c00000 */
[----:B------:R-:W-:Y:S01]  /*1dee0*/  VOTE.ANY R14, PT, P6 ;  /* 0x00000000000e7806 */ /* 0x000fe200030e0100 */
[----:B0-----:R-:W-:Y:S06]  /*1def0*/  ENDCOLLECTIVE ;  /* 0x000000000000791b */ /* 0x001fec0003800000 */
.L_x_1849:
[----:B------:R-:W-:Y:S05]  /*1df00*/  BSYNC B0 ;  /* 0x0000000000007941 */ /* 0x000fea0003800000 */
.L_x_1848:
        /* <DEDUP_REMOVED lines=9> */
.L_x_1850:
[----:B------:R-:W-:Y:S01]  /*1dfa0*/  IMAD.MOV.U32 R5, RZ, RZ, R14 ;  /* 0x000000ffff057224 */ /* 0x000fe200078e000e */
[----:B------:R-:W-:Y:S06]  /*1dfb0*/  BRA `(.L_x_1851) ;  /* 0xffffffa000307947 */ /* 0x000fec000383ffff */
.L_x_1646:
[----:B------:R-:W-:Y:S01]  /*1dfc0*/  BSSY B0, `(.L_x_1852) ;  /* 0x0000007000007945 */ /* 0x000fe20003800000 */
[----:B------:R-:W-:Y:S02]  /*1dfd0*/  IMAD.MOV.U32 R13, RZ, RZ, R2 ;  /* 0x000000ffff0d7224 */ /* 0x000fe400078e0002 */
[----:B------:R-:W-:Y:S02]  /*1dfe0*/  IMAD.MOV.U32 R11, RZ, RZ, 0x1f ;  /* 0x0000001fff0b7424 */ /* 0x000fe400078e00ff */
[----:B------:R-:W-:-:S07]  /*1dff0*/  IMAD.MOV.U32 R15, RZ, RZ, -0x1 ;  /* 0xffffffffff0f7424 */ /* 0x000fce00078e00ff */
[----:B012---:R-:W-:Y:S05]  /*1e000*/  WARPSYNC.COLLECTIVE R15, `(.L_x_1853) ;  /* 0x000000000f087348 */ /* 0x007fea0003c00000 */
[----:B------:R3:W4:Y:S02]  /*1e010*/  SHFL.IDX P6, R14, R13, R12, R11 ;  /* 0x0000000c0d0e7389 */ /* 0x00072400000c000b */
[----:B01234-:R-:W-:Y:S01]  /*1e020*/  ENDCOLLECTIVE ;  /* 0x000000000000791b */ /* 0x01ffe20003800000 */
.L_x_1853:
[----:B------:R-:W-:Y:S05]  /*1e030*/  BSYNC B0 ;  /* 0x0000000000007941 */ /* 0x000fea0003800000 */
.L_x_1852:
[----:B------:R-:W-:Y:S05]  /*1e040*/  BRA `(.L_x_1645) ;  /* 0xffffffa000287947 */ /* 0x000fea000383ffff */
.L_x_1650:
[----:B-1----:R1:W0:Y:S02]  /*1e050*/  SYNCS.PHASECHK.TRANS64.TRYWAIT P0, [R5+URZ+0x32420], R0 ;  /* 0x03242000050075a7 */ /* 0x002224000800017f */
[----:B0-----:R-:W-:Y:S05]  /*1e060*/  @!P0 NANOSLEEP.SYNCS 0x989680 ;  /* 0x009896800000895d */ /* 0x001fea0003900000 */
[----:B------:R-:W0:Y:S02]  /*1e070*/  @!P0 SYNCS.PHASECHK.TRANS64 P0, [R5+URZ+0x32420], R0 ;  /* 0x03242000050085a7 */ /* 0x000e24000800007f */
[----:B0-----:R-:W-:Y:S05]  /*1e080*/  @!P0 BRA `(.L_x_1650) ;  /* 0xfffffffc00f08947 */ /* 0x001fea000383ffff */
[----:B------:R-:W-:Y:S05]  /*1e090*/  BRA `(.L_x_1854) ;  /* 0xffffffa400147947 */ /* 0x000fea000383ffff */
.L_x_1651:
[----:B------:R-:W5:Y:S01]  /*1e0a0*/  S2R R2, SR_TID.X ;  /* 0x0000000000027919 */ /* 0x000f620000002100 */
[----:B------:R-:W-:Y:S01]  /*1e0b0*/  BSSY B0, `(.L_x_1855) ;  /* 0x000000a000007945 */ /* 0x000fe20003800000 */
[----:B------:R-:W-:Y:S02]  /*1e0c0*/  IMAD.MOV.U32 R12, RZ, RZ, RZ ;  /* 0x000000ffff0c7224 */ /* 0x000fe400078e00ff */
[----:B------:R-:W-:Y:S02]  /*1e0d0*/  IMAD.MOV.U32 R11, RZ, RZ, 0x1f ;  /* 0x0000001fff0b7424 */ /* 0x000fe400078e00ff */
[----:B------:R-:W-:Y:S01]  /*1e0e0*/  IMAD.MOV.U32 R15, RZ, RZ, -0x1 ;  /* 0xffffffffff0f7424 */ /* 0x000fe200078e00ff */
[----:B-----5:R-:W-:-:S04]  /*1e0f0*/  SHF.R.U32.HI R2, RZ, 0x5, R2 ;  /* 0x00000005ff027819 */ /* 0x020fc80000011602 */
[----:B------:R-:W-:-:S05]  /*1e100*/  LOP3.LUT R2, R2, 0x3, RZ, 0xc0, !PT ;  /* 0x0000000302027812 */ /* 0x000fca00078ec0ff */
[----:B------:R-:W-:-:S07]  /*1e110*/  IMAD.MOV.U32 R13, RZ, RZ, R2 ;  /* 0x000000ffff0d7224 */ /* 0x000fce00078e0002 */
[----:B01234-:R-:W-:Y:S05]  /*1e120*/  WARPSYNC.COLLECTIVE R15, `(.L_x_1856) ;  /* 0x000000000f087348 */ /* 0x01ffea0003c00000 */
[----:B------:R0:W0:Y:S02]  /*1e130*/  SHFL.IDX P6, R14, R13, R12, R11 ;  /* 0x0000000c0d0e7389 */ /* 0x00002400000c000b */
[----:B01234-:R-:W-:Y:S01]  /*1e140*/  ENDCOLLECTIVE ;  /* 0x000000000000791b */ /* 0x01ffe20003800000 */
.L_x_1856:
[----:B------:R-:W-:Y:S05]  /*1e150*/  BSYNC B0 ;  /* 0x0000000000007941 */ /* 0x000fea0003800000 */
.L_x_1855:
[----:B------:R-:W-:Y:S05]  /*1e160*/  BRA `(.L_x_1857) ;  /* 0xffffffa000fc7947 */ /* 0x000fea000383ffff */
.L_x_1652:
[----:B------:R-:W-:Y:S01]  /*1e170*/  BSSY B0, `(.L_x_1858) ;  /* 0x0000006000007945 */ /* 0x000fe20003800000 */
[----:B------:R-:W-:-:S07]  /*1e180*/  IMAD.MOV.U32 R15, RZ, RZ, -0x1 ;  /* 0xffffffffff0f7424 */ /* 0x000fce00078e00ff */
[----:B-1234-:R-:W-:Y:S05]  /*1e190*/  WARPSYNC.COLLECTIVE R15, `(.L_x_1859) ;  /* 0x000000000f0c7348 */ /* 0x01efea0003c00000 */
[----:B------:R-:W-:Y:S02]  /*1e1a0*/  ELECT P6, UR62, PT ;  /* 0x00000000003e782f */ /* 0x000fe400038c0000 */
[----:B------:R-:W-:Y:S01]  /*1e1b0*/  MOV R14, UR62 ;  /* 0x0000003e000e7c02 */ /* 0x000fe20008000f00 */
[----:B-1234-:R-:W-:Y:S10]  /*1e1c0*/  ENDCOLLECTIVE ;  /* 0x000000000000791b */ /* 0x01eff40003800000 */
.L_x_1859:
[----:B------:R-:W-:Y:S05]  /*1e1d0*/  BSYNC B0 ;  /* 0x0000000000007941 */ /* 0x000fea0003800000 */
.L_x_1858:
[----:B------:R-:W-:Y:S05]  /*1e1e0*/  BRA `(.L_x_1860) ;  /* 0xffffffa000f07947 */ /* 0x000fea000383ffff */
.L_x_1654:
[----:B0-----:R0:W1:Y:S02]  /*1e1f0*/  SYNCS.PHASECHK.TRANS64.TRYWAIT P1, [R3+URZ+0x32440], R2 ;  /* 0x03244002030075a7 */ /* 0x001064000802017f */
[----:B-1----:R-:W-:Y:S05]  /*1e200*/  @!P1 NANOSLEEP.SYNCS 0x989680 ;  /* 0x009896800000995d */ /* 0x002fea0003900000 */
[----:B------:R-:W1:Y:S02]  /*1e210*/  @!P1 SYNCS.PHASECHK.TRANS64 P1, [R3+URZ+0x32440], R2 ;  /* 0x03244002030095a7 */ /* 0x000e64000802007f */
[----:B-1----:R-:W-:Y:S05]  /*1e220*/  @!P1 BRA `(.L_x_1654) ;  /* 0xfffffffc00f09947 */ /* 0x002fea000383ffff */
[----:B------:R-:W-:Y:S05]  /*1e230*/  BRA `(.L_x_1861) ;  /* 0xffffffa400107947 */ /* 0x000fea000383ffff */
.L_x_1656:
[----:B-1----:R1:W0:Y:S02]  /*1e240*/  SYNCS.PHASECHK.TRANS64.TRYWAIT P1, [R25+URZ+0x32440], R0 ;  /* 0x03244000190075a7 */ /* 0x002224000802017f */
[----:B0-----:R-:W-:Y:S05]  /*1e250*/  @!P1 NANOSLEEP.SYNCS 0x989680 ;  /* 0x009896800000995d */ /* 0x001fea0003900000 */
[----:B------:R-:W0:Y:S02]  /*1e260*/  @!P1 SYNCS.PHASECHK.TRANS64 P1, [R25+URZ+0x32440], R0 ;  /* 0x03244000190095a7 */ /* 0x000e24000802007f */
[----:B0-----:R-:W-:Y:S05]  /*1e270*/  @!P1 BRA `(.L_x_1656) ;  /* 0xfffffffc00f09947 */ /* 0x001fea000383ffff */
[----:B------:R-:W-:Y:S05]  /*1e280*/  BRA `(.L_x_1862) ;  /* 0xffffffa4001c7947 */ /* 0x000fea000383ffff */
.L_x_1658:
[----:B------:R0:W0:Y:S02]  /*1e290*/  SYNCS.PHASECHK.TRANS64.TRYWAIT P1, [R3+URZ+0x32460], R2 ;  /* 0x03246002030075a7 */ /* 0x000024000802017f */
[----:B0-----:R-:W-:Y:S05]  /*1e2a0*/  @!P1 NANOSLEEP.SYNCS 0x989680 ;  /* 0x009896800000995d */ /* 0x001fea0003900000 */
[----:B------:R-:W0:Y:S02]  /*1e2b0*/  @!P1 SYNCS.PHASECHK.TRANS64 P1, [R3+URZ+0x32460], R2 ;  /* 0x03246002030095a7 */ /* 0x000e24000802007f */
[----:B0-----:R-:W-:Y:S05]  /*1e2c0*/  @!P1 BRA `(.L_x_1658) ;  /* 0xfffffffc00f09947 */ /* 0x001fea000383ffff */
[----:B------:R-:W-:Y:S05]  /*1e2d0*/  BRA `(.L_x_1863) ;  /* 0xffffffa400187947 */ /* 0x000fea000383ffff */
.L_x_1864:
        /* <DEDUP_REMOVED lines=10> */
.L_x_6453:


//--------------------- .text._ZN7cutlass13device_kernelIN5flash11enable_sm90INS1_16FlashAttnFwdSm90INS1_25CollectiveMainloopFwdSm90ILi2EN4cute5tupleIJNS5_1CILi1EEES8_S8_EEENS6_IJNS7_ILi128EEENS7_ILi96EEENS7_ILi64EEEEEELi256ENS_10bfloat16_tEfNS_4arch4Sm90ELb0ELb1ELb0ELb0ELb1ELb0ELb0ELb1ELb0ELb1ELb0ELb0EEENS1_21CollectiveEpilogueFwdINS6_IJSA_NS7_ILi256EEESB_EEES9_SE_SG_Li256ELb0ELb1ELb0ELb0EEENS1_30DynamicPersistentTileSchedulerILi256ELi128ELb0ELb1ELb1EEEEEEEEEvNT_6ParamsE --------------------------
	.section	.text._ZN7cutlass13device_kernelIN5flash11enable_sm90INS1_16FlashAttnFwdSm90INS1_25CollectiveMainloopFwdSm90ILi2EN4cute5tupleIJNS5_1CILi1EEES8_S8_EEENS6_IJNS7_ILi128EEENS7_ILi96EEENS7_ILi64EEEEEELi256ENS_10bfloat16_tEfNS_4arch4Sm90ELb0ELb1ELb0ELb0ELb1ELb0ELb0ELb1ELb0ELb1ELb0ELb0EEENS1_21CollectiveEpilogueFwdINS6_IJSA_NS7_ILi256EEESB_EEES9_SE_SG_Li256ELb0ELb1ELb0ELb0EEENS1_30DynamicPersistentTileSchedulerILi256ELi128ELb0ELb1ELb1EEEEEEEEEvNT_6ParamsE,"ax",@progbits
	.align	128
.text._ZN7cutlass13device_kernelIN5flash11enable_sm90INS1_16FlashAttnFwdSm90INS1_25CollectiveMainloopFwdSm90ILi2EN4cute5tupleIJNS5_1CILi1EEES8_S8_EEENS6_IJNS7_ILi128EEENS7_ILi96EEENS7_ILi64EEEEEELi256ENS_10bfloat16_tEfNS_4arch4Sm90ELb0ELb1ELb0ELb0ELb1ELb0ELb0ELb1ELb0ELb1ELb0ELb0EEENS1_21CollectiveEpilogueFwdINS6_IJSA_NS7_ILi256EEESB_EEES9_SE_SG_Li256ELb0ELb1ELb0ELb0EEENS1_30DynamicPersistentTileSchedulerILi256ELi128ELb0ELb1ELb1EEEEEEEEEvNT_6ParamsE:
        .type           _ZN7cutlass13device_kernelIN5flash11enable_sm90INS1_16FlashAttnFwdSm90INS1_25CollectiveMainloopFwdSm90ILi2EN4cute5tupleIJNS5_1CILi1EEES8_S8_EEENS6_IJNS7_ILi128EEENS7_ILi96EEENS7_ILi64EEEEEELi256ENS_10bfloat16_tEfNS_4arch4Sm90ELb0ELb1ELb0ELb0ELb1ELb0ELb0ELb1ELb0ELb1ELb0ELb0EEENS1_21CollectiveEpilogueFwdINS6_IJSA_NS7_ILi256EEESB_EEES9_SE_SG_Li256ELb0ELb1ELb0ELb0EEENS1_30DynamicPersistentTileSchedulerILi256ELi128ELb0ELb1ELb1EEEEEEEEEvNT_6ParamsE,@function
        .size           _ZN7cutlass13device_kernelIN5flash11enable_sm90INS1_16FlashAttnFwdSm90INS1_25CollectiveMainloopFwdSm90ILi2EN4cute5tupleIJNS5_1CILi1EEES8_S8_EEENS6_IJNS7_ILi128EEENS7_ILi96EEENS7_ILi64EEEEEELi256ENS_10bfloat16_tEfNS_4arch4Sm90ELb0ELb1ELb0ELb0ELb1ELb0ELb0ELb1ELb0ELb1ELb0ELb0EEENS1_21CollectiveEpilogueFwdINS6_IJSA_NS7_ILi256EEESB_EEES9_SE_SG_Li256ELb0ELb1ELb0ELb0EEENS1_30DynamicPersistentTileSchedulerILi256ELi128ELb0ELb1ELb1EEEEEEEEEvNT_6ParamsE,(.L_x_6454 - _ZN7cutlass13device_kernelIN5flash11enable_sm90INS1_16FlashAttnFwdSm90INS1_25CollectiveMainloopFwdSm90ILi2EN4cute5tupleIJNS5_1CILi1EEES8_S8_EEENS6_IJNS7_ILi128EEENS7_ILi96EEENS7_ILi64EEEEEELi256ENS_10bfloat16_tEfNS_4arch4Sm90ELb0ELb1ELb0ELb0ELb1ELb0ELb0ELb1ELb0ELb1ELb0ELb0EEENS1_21CollectiveEpilogueFwdINS6_IJSA_NS7_ILi256EEESB_EEES9_SE_SG_Li256ELb0ELb1ELb0ELb0EEENS1_30DynamicPersistentTileSchedulerILi256ELi128ELb0ELb1ELb1EEEEEEEEEvNT_6ParamsE)
        .other          _ZN7cutlass13device_kernelIN5flash11enable_sm90INS1_16FlashAttnFwdSm90INS1_25CollectiveMainloopFwdSm90ILi2EN4cute5tupleIJNS5_1CILi1EEES8_S8_EEENS6_IJNS7_ILi128EEENS7_ILi96EEENS7_ILi64EEEEEELi256ENS_10bfloat16_tEfNS_4arch4Sm90ELb0ELb1ELb0ELb0ELb1ELb0ELb0ELb1ELb0ELb1ELb0ELb0EEENS1_21CollectiveEpilogueFwdINS6_IJSA_NS7_ILi256EEESB_EEES9_SE_SG_Li256ELb0ELb1ELb0ELb0EEENS1_30DynamicPersistentTileSchedulerILi256ELi128ELb0ELb1ELb1EEEEEEEEEvNT_6ParamsE,@"STO_CUDA_ENTRY STV_DEFAULT"
_ZN7cutlass13device_kernelIN5flash11enable_sm90INS1_16FlashAttnFwdSm90INS1_25CollectiveMainloopFwdSm90ILi2EN4cute5tupleIJNS5_1CILi1EEES8_S8_EEENS6_IJNS7_ILi128EEENS7_ILi96EEENS7_ILi64EEEEEELi256ENS_10bfloat16_tEfNS_4arch4Sm90ELb0ELb1ELb0ELb0ELb1ELb0ELb0ELb1ELb0ELb1ELb0ELb0EEENS1_21CollectiveEpilogueFwdINS6_IJSA_NS7_ILi256EEESB_EEES9_SE_SG_Li256ELb0ELb1ELb0ELb0EEENS1_30DynamicPersistentTileSchedulerILi256ELi128ELb0ELb1ELb1EEEEEEEEEvNT_6ParamsE:
        /* <DEDUP_REMOVED lines=45> */
.L_x_1865:
        /* <DEDUP_REMOVED lines=22> */
.L_x_1866:
        /* <DEDUP_REMOVED lines=18> */
.L_x_1867:
        /* <DEDUP_REMOVED lines=22> */
.L_x_1868:
        /* <DEDUP_REMOVED lines=23> */
.L_x_1869:
        /* <DEDUP_REMOVED lines=8> */
.L_x_1871:
[----:B------:R-:W-:-:S08]  /*08a0*/  NOP ;  /* 0x0000000000007918 */ /* 0x000fd00000000000 */
[----:B------:R-:W0:Y:S02]  /*08b0*/  USETMAXREG.TRY_ALLOC.CTAPOOL UP0, 0xe8 ;  /* 0x000000e8000079c8 */ /* 0x000e240008000600 */
[----:B0-----:R-:W-:-:S13]  /*08c0*/  PLOP3.LUT P0, PT, PT, PT, UP0, 0x80, 0x0 ;  /* 0x000000000000781c */ /* 0x001fda0003f0f008 */
[----:B------:R-:W-:Y:S05]  /*08d0*/  @!P0 BRA `(.L_x_1871) ;  /* 0xfffffffc00f08947 */ /* 0x000fea000383ffff */
[----:B------:R-:W-:Y:S01]  /*08e0*/  SHF.R.U32.HI R0, RZ, 0x7, R5 ;  /* 0x00000007ff007819 */ /* 0x000fe20000011605 */
[----:B------:R-:W0:Y:S08]  /*08f0*/  S2UR UR4, SR_CTAID.X ;  /* 0x00000000000479c3 */ /* 0x000e300000002500 */
[----:B------:R-:W-:Y:S08]  /*0900*/  BAR.ARV 0x4, 0x180 ;  /* 0x0106000000007b1d */ /* 0x000ff00000002000 */
        /* <DEDUP_REMOVED lines=15> */
[----:B------:R-:W-:Y:S01]  /*0a00*/  LEA.HI R2, R0, R213, RZ, 0x4 ;  /* 0x000000d500027211 */ /* 0x000fe200078f20ff */
[----:B------:R-:W-:Y:S01]  /*0a10*/  IMAD.SHL.U32 R6, R4, 0x20, RZ ;  /* 0x0000002004067824 */ /* 0x000fe200078e00ff */
[----:B------:R-:W-:Y:S01]  /*0a20*/  SHF.R.S32.HI R206, RZ, 0x7, R3 ;  /* 0x00000007ffce7819 */ /* 0x000fe20000011403 */
[----:B------:R-:W-:Y:S01]  /*0a30*/  IMAD.IADD R204, R213, 0x1, -R204 ;  /* 0x00000001d5cc7824 */ /* 0x000fe200078e0acc */
[----:B------:R-:W-:-:S02]  /*0a40*/  SHF.R.S32.HI R5, RZ, 0x4, R2 ;  /* 0x00000004ff057819 */ /* 0x000fc40000011402 */
[----:B------:R-:W-:Y:S02]  /*0a50*/  LOP3.LUT R7, R6, 0xfffffc00, RZ, 0xc0, !PT ;  /* 0xfffffc0006077812 */ /* 0x000fe400078ec0ff */
[----:B------:R-:W-:Y:S02]  /*0a60*/  SHF.R.S32.HI R9, RZ, 0x1f, R204 ;  /* 0x0000001fff097819 */ /* 0x000fe400000114cc */
[----:B------:R-:W-:Y:S02]  /*0a70*/  LEA.HI R6, R0, R213, RZ, 0x2 ;  /* 0x000000d500067211 */ /* 0x000fe400078f10ff */
[----:B------:R-:W-:Y:S02]  /*0a80*/  LEA.HI R8, R9, R204, RZ, 0x2 ;  /* 0x000000cc09087211 */ /* 0x000fe400078f10ff */
[----:B------:R-:W-:Y:S02]  /*0a90*/  LOP3.LUT R4, R2, 0x3fffff0, RZ, 0xc0, !PT ;  /* 0x03fffff002047812 */ /* 0x000fe400078ec0ff */
[----:B------:R-:W-:-:S02]  /*0aa0*/  SHF.R.S32.HI R10, RZ, 0x2, R8 ;  /* 0x00000002ff0a7819 */ /* 0x000fc40000011408 */
[----:B------:R-:W-:Y:S01]  /*0ab0*/  SHF.R.S32.HI R11, RZ, 0x1f, R8 ;  /* 0x0000001fff0b7819 */ /* 0x000fe20000011408 */
[----:B------:R-:W-:Y:S01]  /*0ac0*/  IMAD.IADD R4, R213, 0x1, -R4 ;  /* 0x00000001d5047824 */ /* 0x000fe200078e0a04 */
[----:B------:R-:W-:Y:S02]  /*0ad0*/  LOP3.LUT R6, R6, 0xfffffffc, RZ, 0xc0, !PT ;  /* 0xfffffffc06067812 */ /* 0x000fe400078ec0ff */
[----:B------:R-:W-:Y:S01]  /*0ae0*/  LEA.HI R11, R11, R10, RZ, 0x3 ;  /* 0x0000000a0b0b7211 */ /* 0x000fe200078f18ff */
[----:B------:R-:W-:Y:S01]  /*0af0*/  IMAD R7, R4, 0x40, R7 ;  /* 0x0000004004077824 */ /* 0x000fe200078e0207 */
[----:B------:R-:W-:Y:S01]  /*0b00*/  LEA.HI R0, R0, R213, RZ, 0x3 ;  /* 0x000000d500007211 */ /* 0x000fe200078f18ff */
[----:B------:R-:W-:Y:S01]  /*0b10*/  IMAD.IADD R6, R213, 0x1, -R6 ;  /* 0x00000001d5067824 */ /* 0x000fe200078e0a06 */
[----:B------:R-:W-:Y:S02]  /*0b20*/  LEA.HI R2, R2, R5, RZ, 0x1 ;  /* 0x0000000502027211 */ /* 0x000fe400078f08ff */
[----:B------:R-:W-:-:S02]  /*0b30*/  LOP3.LUT R11, R11, 0xfffffff8, RZ, 0xc0, !PT ;  /* 0xfffffff80b0b7812 */ /* 0x000fc400078ec0ff */
[----:B------:R-:W-:Y:S02]  /*0b40*/  LEA.HI R9, R9, R204, RZ, 0x5 ;  /* 0x000000cc09097211 */ /* 0x000fe400078f28ff */
[----:B------:R-:W-:Y:S01]  /*0b50*/  LEA.HI R3, R3, R206, RZ, 0x1 ;  /* 0x000000ce03037211 */ /* 0x000fe200078f08ff */
[----:B------:R-:W-:Y:S01]  /*0b60*/  IMAD.IADD R10, R10, 0x1, -R11 ;  /* 0x000000010a0a7824 */ /* 0x000fe200078e0a0b */
[----:B------:R-:W-:Y:S02]  /*0b70*/  LOP3.LUT R202, R0, 0xfffffff8, RZ, 0xc0, !PT ;  /* 0xfffffff800ca7812 */ /* 0x000fe400078ec0ff */
[----:B------:R-:W-:Y:S02]  /*0b80*/  LOP3.LUT R2, R2, 0x1ffffffe, RZ, 0xc0, !PT ;  /* 0x1ffffffe02027812 */ /* 0x000fe400078ec0ff */
[----:B------:R-:W-:Y:S01]  /*0b90*/  SHF.R.S32.HI R9, RZ, 0x5, R9 ;  /* 0x00000005ff097819 */ /* 0x000fe20000011409 */
[----:B------:R-:W-:Y:S01]  /*0ba0*/  IMAD.IADD R202, R213, 0x1, -R202 ;  /* 0x00000001d5ca7824 */ /* 0x000fe200078e0aca */
[----:B------:R-:W-:Y:S01]  /*0bb0*/  LOP3.LUT R3, R3, 0x3fffffe, RZ, 0xc0, !PT ;  /* 0x03fffffe03037812 */ /* 0x000fe200078ec0ff */
[----:B------:R-:W-:Y:S01]  /*0bc0*/  IMAD.IADD R2, R5, 0x1, -R2 ;  /* 0x0000000105027824 */ /* 0x000fe200078e0a02 */
[----:B------:R-:W-:Y:S01]  /*0bd0*/  LEA.HI R4, R6, R6, RZ, 0x1 ;  /* 0x0000000606047211 */ /* 0x000fe200078f08ff */
[----:B------:R-:W-:Y:S01]  /*0be0*/  IMAD R10, R9, 0x10, R10 ;  /* 0x00000010090a7824 */ /* 0x000fe200078e020a */
[----:B------:R-:W-:Y:S01]  /*0bf0*/  SHF.R.S32.HI R203, RZ, 0x3, R0 ;  /* 0x00000003ffcb7819 */ /* 0x000fe20000011400 */
[----:B------:R-:W-:Y:S01]  /*0c00*/  IMAD.IADD R3, R206, 0x1, -R3 ;  /* 0x00000001ce037824 */ /* 0x000fe200078e0a03 */
[----:B------:R-:W-:Y:S01]  /*0c10*/  LOP3.LUT R5, R4, 0x1ffffffe, RZ, 0xc0, !PT ;  /* 0x1ffffffe04057812 */ /* 0x000fe200078ec0ff */
[----:B------:R-:W-:-:S02]  /*0c20*/  IMAD.SHL.U32 R19, R202, 0x8, RZ ;  /* 0x00000008ca137824 */ /* 0x000fc400078e00ff */
[----:B------:R-:W-:Y:S01]  /*0c30*/  IMAD R207, R3, 0x40, R10 ;  /* 0x0000004003cf7824 */ /* 0x000fe200078e020a */
[----:B------:R-:W-:Y:S01]  /*0c40*/  LOP3.LUT R3, R8, 0x7ffffffc, RZ, 0xc0, !PT ;  /* 0x7ffffffc08037812 */ /* 0x000fe200078ec0ff */
[C---:B------:R-:W-:Y:S01]  /*0c50*/  VIADD R200, R19.reuse, 0x40 ;  /* 0x0000004013c87836 */ /* 0x040fe20000000000 */
[----:B------:R-:W-:Y:S01]  /*0c60*/  SHF.R.S32.HI R212, RZ, 0x1f, R19 ;  /* 0x0000001fffd47819 */ /* 0x000fe20000011413 */
[C---:B------:R-:W-:Y:S02]  /*0c70*/  VIADD R23, R19.reuse, 0x80 ;  /* 0x0000008013177836 */ /* 0x040fe40000000000 */
[----:B------:R-:W-:Y:S01]  /*0c80*/  VIADD R201, R19, 0xc0 ;  /* 0x000000c013c97836 */ /* 0x000fe20000000000 */
[----:B------:R-:W-:Y:S01]  /*0c90*/  SHF.R.S32.HI R211, RZ, 0x1f, R200 ;  /* 0x0000001fffd37819 */ /* 0x000fe200000114c8 */
[----:B------:R-:W-:Y:S01]  /*0ca0*/  IMAD.IADD R22, R6, 0x1, -R5 ;  /* 0x0000000106167824 */ /* 0x000fe200078e0a05 */
[----:B------:R-:W-:Y:S01]  /*0cb0*/  SHF.R.S32.HI R210, RZ, 0x1f, R23 ;  /* 0x0000001fffd27819 */ /* 0x000fe20000011417 */
[----:B------:R-:W-:Y:S01]  /*0cc0*/  IMAD R208, R2, 0x8, R7 ;  /* 0x0000000802d07824 */ /* 0x000fe200078e0207 */
[----:B------:R-:W-:Y:S01]  /*0cd0*/  SHF.R.S32.HI R209, RZ, 0x1f, R201 ;  /* 0x0000001fffd17819 */ /* 0x000fe200000114c9 */
[----:B------:R-:W-:-:S02]  /*0ce0*/  IMAD.IADD R18, R204, 0x1, -R3 ;  /* 0x00000001cc127824 */ /* 0x000fc400078e0a03 */
[----:B------:R-:W-:-:S07]  /*0cf0*/  IMAD R22, R22, 0x8, R207 ;  /* 0x0000000816167824 */ /* 0x000fce00078e02cf */
.L_x_1976:
[----:B------:R-:W-:Y:S01]  /*0d00*/  ULDC UR5, c[0x0][0xc60] ;  /* 0x0003180000057ab9 */ /* 0x000fe20000000800 */
[----:B------:R-:W-:Y:S01]  /*0d10*/  UMOV UR8, UR4 ;  /* 0x0000000400087c82 */ /* 0x000fe20008000000 */
[----:B------:R-:W-:-:S11]  /*0d20*/  UISETP.NE.AND UP0, UPT, UR5, 0x1, UPT ;  /* 0x000000010500788c */ /* 0x000fd6000bf05270 */
[----:B------:R-:W-:Y:S01]  /*0d30*/  @UP0 ULDC UR6, c[0x0][0xc64] ;  /* 0x0003190000060ab9 */ /* 0x000fe20000000800 */
[----:B------:R-:W-:Y:S01]  /*0d40*/  @UP0 ULDC UR9, c[0x0][0xc68] ;  /* 0x00031a0000090ab9 */ /* 0x000fe20000000800 */
[----:B------:R-:W-:-:S04]  /*0d50*/  UIMAD.WIDE.U32 UR6, UR4, UR6, URZ ;  /* 0x00000006040672a5 */ /* 0x000fc8000f8e003f */
[----:B------:R-:W-:-:S03]  /*0d60*/  @UP0 USHF.R.U32.HI UR8, URZ, UR9, UR7 ;  /* 0x000000093f080299 */ /* 0x000fc60008011607 */
[----:B------:R-:W-:Y:S02]  /*0d70*/  ULDC UR6, c[0x0][0xc78] ;  /* 0x00031e0000067ab9 */ /* 0x000fe40000000800 */
[----:B------:R-:W-:Y:S02]  /*0d80*/  UISETP.GE.AND UP0, UPT, UR8, UR6, UPT ;  /* 0x000000060800728c */ /* 0x000fe4000bf06270 */
[----:B------:R-:W-:-:S04]  /*0d90*/  UIADD3 UR6, -UR8, URZ, URZ ;  /* 0x0000003f08067290 */ /* 0x000fc8000fffe13f */
[----:B------:R-:W-:Y:S01]  /*0da0*/  PLOP3.LUT P0, PT, PT, PT, UP0, 0x80, 0x0 ;  /* 0x000000000000781c */ /* 0x000fe20003f0f008 */
[----:B------:R-:W-:-:S12]  /*0db0*/  UIMAD UR9, UR5, UR6, UR4 ;  /* 0x00000006050972a4 */ /* 0x000fd8000f8e0204 */
[----:B01234-:R-:W-:Y:S05]  /*0dc0*/  @!P0 BRA `(.L_x_1872) ;  /* 0x0000000000208947 */ /* 0x01ffea0003800000 */
[----:B------:R-:W-:Y:S01]  /*0dd0*/  ULDC UR7, c[0x0][0xc6c] ;  /* 0x00031b0000077ab9 */ /* 0x000fe20000000800 */
[----:B------:R-:W-:Y:S01]  /*0de0*/  UMOV UR6, UR9 ;  /* 0x0000000900067c82 */ /* 0x000fe20008000000 */
[----:B------:R-:W-:-:S11]  /*0df0*/  UISETP.NE.AND UP0, UPT, UR7, 0x1, UPT ;  /* 0x000000010700788c */ /* 0x000fd6000bf05270 */
[----:B------:R-:W-:Y:S02]  /*0e00*/  @UP0 ULDC.64 UR10, c[0x0][0xc70] ;  /* 0x00031c00000a0ab9 */ /* 0x000fe40000000a00 */
[----:B------:R-:W-:-:S04]  /*0e10*/  UIMAD.WIDE.U32 UR4, UR9, UR10, URZ ;  /* 0x0000000a090472a5 */ /* 0x000fc8000f8e003f */
[----:B------:R-:W-:-:S04]  /*0e20*/  @UP0 USHF.R.U32.HI UR6, URZ, UR11, UR5 ;  /* 0x0000000b3f060299 */ /* 0x000fc80008011605 */
[----:B------:R-:W-:Y:S01]  /*0e30*/  UIMAD UR4, UR6, UR7, URZ ;  /* 0x00000007060472a4 */ /* 0x000fe2000f8e023f */
[----:B------:R-:W-:Y:S11]  /*0e40*/  BRA `(.L_x_1873) ;  /* 0x00000000001c7947 */ /* 0x000ff60003800000 */
.L_x_1872:
[----:B------:R-:W-:Y:S01]  /*0e50*/  ULDC UR7, c[0x0][0xc54] ;  /* 0x0003150000077ab9 */ /* 0x000fe20000000800 */
[----:B------:R-:W-:Y:S01]  /*0e60*/  UMOV UR6, UR9 ;  /* 0x0000000900067c82 */ /* 0x000fe20008000000 */
[----:B------:R-:W-:-:S11]  /*0e70*/  UISETP.NE.AND UP0, UPT, UR7, 0x1, UPT ;  /* 0x000000010700788c */ /* 0x000fd6000bf05270 */
[----:B------:R-:W-:Y:S02]  /*0e80*/  @UP0 ULDC.64 UR10, c[0x0][0xc58] ;  /* 0x00031600000a0ab9 */ /* 0x000fe40000000a00 */
[----:B------:R-:W-:-:S04]  /*0e90*/  UIMAD.WIDE.U32 UR4, UR9, UR10, URZ ;  /* 0x0000000a090472a5 */ /* 0x000fc8000f8e003f */
[----:B------:R-:W-:-:S04]  /*0ea0*/  @UP0 USHF.R.U32.HI UR6, URZ, UR11, UR5 ;  /* 0x0000000b3f060299 */ /* 0x000fc80008011605 */
[----:B------:R-:W-:-:S12]  /*0eb0*/  UIMAD UR4, UR6, UR7, URZ ;  /* 0x00000007060472a4 */ /* 0x000fd8000f8e023f */
.L_x_1873:
[----:B------:R-:W0:Y:S01]  /*0ec0*/  LDC R205, c[0x0][0x448] ;  /* 0x00011200ffcd7b82 */ /* 0x000e220000000800 */
[----:B------:R-:W-:Y:S01]  /*0ed0*/  ULOP3.LUT UR6, URZ, UR6, URZ, 0x33, !UPT ;  /* 0x000000063f067292 */ /* 0x000fe2000f8e333f */
[----:B------:R-:W-:Y:S01]  /*0ee0*/  LOP3.LUT R16, R16, 0xffefffff, RZ, 0xc0, !PT ;  /* 0xffefffff10107812 */ /* 0x000fe200078ec0ff */
[----:B------:R-:W-:Y:S01]  /*0ef0*/  ULDC UR43, c[0x0][0xc48] ;  /* 0x00031200002b7ab9 */ /* 0x000fe20000000800 */
[----:B------:R-:W-:Y:S01]  /*0f00*/  ULDC UR5, c[0x0][0xc3c] ;  /* 0x00030f0000057ab9 */ /* 0x000fe20000000800 */
[----:B------:R-:W-:Y:S02]  /*0f10*/  UISETP.NE.AND UP0, UPT, UR43, 0x1, UPT ;  /* 0x000000012b00788c */ /* 0x000fe4000bf05270 */
[----:B------:R-:W-:Y:S01]  /*0f20*/  UIADD3 UR6, UR6, UR5, URZ ;  /* 0x0000000506067290 */ /* 0x000fe2000fffe03f */
[----:B------:R-:W1:Y:S01]  /*0f30*/  LDC.64 R8, c[0x0][0x9e0] ;  /* 0x00027800ff087b82 */ /* 0x000e620000000a00 */
[----:B------:R-:W-:Y:S02]  /*0f40*/  UIADD3 UR4, UR9, -UR4, URZ ;  /* 0x8000000409047290 */ /* 0x000fe4000fffe03f */
[----:B------:R-:W-:Y:S01]  /*0f50*/  USHF.L.U32 UR41, UR6, 0x7, URZ ;  /* 0x0000000706297899 */ /* 0x000fe2000800063f */
[----:B------:R-:W-:Y:S01]  /*0f60*/  ULDC.64 UR10, c[0x0][0x418] ;  /* 0x00010600000a7ab9 */ /* 0x000fe20000000a00 */
[----:B------:R-:W-:Y:S01]  /*0f70*/  ULDC UR7, c[0x0][0xc54] ;  /* 0x0003150000077ab9 */ /* 0x000fe20000000800 */
[----:B------:R-:W-:-:S02]  /*0f80*/  ISETP.NE.U32.AND P0, PT, RZ, UR10, PT ;  /* 0x0000000aff007c0c */ /* 0x000fc4000bf05070 */
[----:B------:R-:W2:Y:S01]  /*0f90*/  LDC R6, c[0x0][0x288] ;  /* 0x0000a200ff067b82 */ /* 0x000ea20000000800 */
[----:B------:R-:W-:Y:S02]  /*0fa0*/  UIADD3 UR6, UR41, 0x7f, URZ ;  /* 0x0000007f29067890 */ /* 0x000fe4000fffe03f */
[----:B------:R-:W-:Y:S01]  /*0fb0*/  UIMAD UR8, UR8, UR7, UR4 ;  /* 0x00000007080872a4 */ /* 0x000fe2000f8e0204 */
[----:B------:R-:W-:Y:S02]  /*0fc0*/  ISETP.NE.AND.EX P0, PT, RZ, UR11, PT, P0 ;  /* 0x0000000bff007c0c */ /* 0x000fe4000bf05300 */
[----:B------:R-:W-:Y:S01]  /*0fd0*/  @UP0 ULDC UR4, c[0x0][0xc4c] ;  /* 0x0003130000040ab9 */ /* 0x000fe20000000800 */
[----:B------:R-:W-:Y:S01]  /*0fe0*/  @UP0 ULDC UR7, c[0x0][0xc50] ;  /* 0x0003140000070ab9 */ /* 0x000fe20000000800 */
[----:B0-----:R-:W-:Y:S01]  /*0ff0*/  ISETP.NE.AND P2, PT, R205, 0x1, PT ;  /* 0x00000001cd00780c */ /* 0x001fe20003f45270 */
[----:B------:R-:W0:Y:S01]  /*1000*/  LDC R0, c[0x0][0x424] ;  /* 0x00010900ff007b82 */ /* 0x000e220000000800 */
[----:B------:R-:W-:Y:S01]  /*1010*/  UIMAD.WIDE.U32 UR4, UR8, UR4, URZ ;  /* 0x00000004080472a5 */ /* 0x000fe2000f8e003f */
[----:B------:R-:W-:Y:S01]  /*1020*/  IMAD.U32 R2, RZ, RZ, UR6 ;  /* 0x00000006ff027e24 */ /* 0x000fe2000f8e00ff */
[----:B------:R-:W-:-:S02]  /*1030*/  UMOV UR42, UR8 ;  /* 0x00000008002a7c82 */ /* 0x000fc40008000000 */
[----:B------:R-:W-:Y:S01]  /*1040*/  @UP0 USHF.R.U32.HI UR42, URZ, UR7, UR5 ;  /* 0x000000073f2a0299 */ /* 0x000fe20008011605 */
[----:B-1----:R-:W-:Y:S02]  /*1050*/  ISETP.GE.AND P1, PT, R9, 0x1, PT ;  /* 0x000000010900780c */ /* 0x002fe40003f26270 */
[----:B------:R-:W1:Y:S01]  /*1060*/  LDC R7, c[0x0][0x2f0] ;  /* 0x0000bc00ff077b82 */ /* 0x000e620000000800 */
[----:B------:R-:W-:-:S03]  /*1070*/  UIADD3 UR4, -UR42, URZ, URZ ;  /* 0x0000003f2a047290 */ /* 0x000fc6000fffe13f */
[----:B------:R-:W-:Y:S01]  /*1080*/  @P2 LOP3.LUT R16, R16, 0x100000, RZ, 0xfc, !PT ;  /* 0x0010000010102812 */ /* 0x000fe200078efcff */
[----:B------:R-:W-:Y:S01]  /*1090*/  UIMAD UR43, UR43, UR4, UR8 ;  /* 0x000000042b2b72a4 */ /* 0x000fe2000f8e0208 */
[----:B--2---:R-:W-:Y:S02]  /*10a0*/  IADD3 R5, -R6, 0x1, RZ ;  /* 0x0000000106057810 */ /* 0x004fe40007ffe1ff */
[----:B------:R-:W2:Y:S01]  /*10b0*/  @P2 LDC R3, c[0x0][0x44c] ;  /* 0x00011300ff032b82 */ /* 0x000ea20000000800 */
[----:B------:R-:W-:-:S04]  /*10c0*/  LOP3.LUT R16, R16, 0xfff7ffff, RZ, 0xc0, !PT ;  /* 0xfff7ffff10107812 */ /* 0x000fc800078ec0ff */
[----:B------:R-:W-:-:S03]  /*10d0*/  @P1 LOP3.LUT R16, R16, 0x80000, RZ, 0xfc, !PT ;  /* 0x0008000010101812 */ /* 0x000fc600078efcff */
[----:B------:R-:W3:Y:S01]  /*10e0*/  @P2 LDC R4, c[0x0][0x450] ;  /* 0x00011400ff042b82 */ /* 0x000ee20000000800 */
[----:B0-----:R-:W-:-:S05]  /*10f0*/  SEL R0, R0, 0x1, P0 ;  /* 0x0000000100007807 */ /* 0x001fca0000000000 */
[CC--:B-1----:R-:W-:Y:S02]  /*1100*/  IMAD R5, R0.reuse, R7.reuse, R5 ;  /* 0x0000000700057224 */ /* 0x0c2fe400078e0205 */
[----:B------:R-:W-:Y:S02]  /*1110*/  IMAD R17, R0, R7, RZ ;  /* 0x0000000700117224 */ /* 0x000fe400078e02ff */
[----:B--2---:R-:W-:-:S05]  /*1120*/  @P2 IMAD.HI.U32 R3, R3, UR6, RZ ;  /* 0x0000000603032c27 */ /* 0x004fca000f8e00ff */
[----:B---3--:R-:W-:-:S05]  /*1130*/  @P2 SHF.R.U32.HI R2, RZ, R4, R3 ;  /* 0x00000004ff022219 */ /* 0x008fca0000011603 */
[----:B------:R-:W-:-:S04]  /*1140*/  IMAD.IADD R11, R5, 0x1, R2 ;  /* 0x00000001050b7824 */ /* 0x000fc800078e0202 */
[----:B------:R-:W-:Y:S01]  /*1150*/  IMAD.IADD R2, R11, 0x1, R8 ;  /* 0x000000010b027824 */ /* 0x000fe200078e0208 */
[----:B------:R-:W-:Y:S06]  /*1160*/  @!P1 BRA `(.L_x_1874) ;  /* 0x0000000000409947 */ /* 0x000fec0003800000 */
[C---:B------:R-:W-:Y:S01]  /*1170*/  ISETP.GT.AND P0, PT, R11.reuse, RZ, PT ;  /* 0x000000ff0b00720c */ /* 0x040fe20003f04270 */
[----:B------:R-:W-:-:S12]  /*1180*/  VIADD R3, R11, 0xffffffff ;  /* 0xffffffff0b037836 */ /* 0x000fd80000000000 */
[----:B------:R-:W-:Y:S05]  /*1190*/  @P0 BRA `(.L_x_1875) ;  /* 0x00000000001c0947 */ /* 0x000fea0003800000 */
[----:B------:R-:W-:Y:S01]  /*11a0*/  ISETP.NE.AND P0, PT, R9, 0x1, PT ;  /* 0x000000010900780c */ /* 0x000fe20003f05270 */
[----:B------:R-:W-:-:S12]  /*11b0*/  IMAD.MOV R3, RZ, RZ, -R11 ;  /* 0x000000ffff037224 */ /* 0x000fd800078e0a0b */
[----:B------:R-:W0:Y:S02]  /*11c0*/  @P0 LDC.64 R4, c[0x0][0x9e8] ;  /* 0x00027a00ff040b82 */ /* 0x000e240000000a00 */
[----:B0-----:R-:W-:-:S05]  /*11d0*/  @P0 IMAD.HI.U32 R4, R3, R4, RZ ;  /* 0x0000000403040227 */ /* 0x001fca00078e00ff */
[----:B------:R-:W-:-:S04]  /*11e0*/  @P0 SHF.R.U32.HI R3, RZ, R5, R4 ;  /* 0x00000005ff030219 */ /* 0x000fc80000011604 */
[----:B------:R-:W-:Y:S01]  /*11f0*/  LOP3.LUT R3, RZ, R3, RZ, 0x33, !PT ;  /* 0x00000003ff037212 */ /* 0x000fe200078e33ff */
[----:B------:R-:W-:Y:S06]  /*1200*/  BRA `(.L_x_1876) ;  /* 0x0000000000107947 */ /* 0x000fec0003800000 */
.L_x_1875:
[----:B------:R-:W-:-:S13]  /*1210*/  ISETP.NE.AND P0, PT, R9, 0x1, PT ;  /* 0x000000010900780c */ /* 0x000fda0003f05270 */
[----:B------:R-:W0:Y:S02]  /*1220*/  @P0 LDC.64 R4, c[0x0][0x9e8] ;  /* 0x00027a00ff040b82 */ /* 0x000e240000000a00 */
[----:B0-----:R-:W-:-:S05]  /*1230*/  @P0 IMAD.HI.U32 R4, R3, R4, RZ ;  /* 0x0000000403040227 */ /* 0x001fca00078e00ff */
[----:B------:R-:W-:-:S07]  /*1240*/  @P0 SHF.R.U32.HI R3, RZ, R5, R4 ;  /* 0x00000005ff030219 */ /* 0x000fce0000011604 */
.L_x_1876:
[----:B------:R-:W-:-:S05]  /*1250*/  IMAD R3, R3, R9, R9 ;  /* 0x0000000903037224 */ /* 0x000fca00078e0209 */
[----:B------:R-:W-:-:S07]  /*1260*/  VIMNMX R2, R2, R3, PT ;  /* 0x0000000302027248 */ /* 0x000fce0003fe0100 */
.L_x_1874:
[----:B------:R-:W0:Y:S01]  /*1270*/  @P2 LDC R4, c[0x0][0x44c] ;  /* 0x00011300ff042b82 */ /* 0x000e220000000800 */
[----:B------:R-:W-:Y:S01]  /*1280*/  IMAD.U32 R3, RZ, RZ, UR41 ;  /* 0x00000029ff037e24 */ /* 0x000fe2000f8e00ff */
[----:B------:R-:W-:Y:S01]  /*1290*/  ULDC UR4, c[0x0][0x9dc] ;  /* 0x0002770000047ab9 */ /* 0x000fe20000000800 */
[-C--:B------:R-:W-:Y:S02]  /*12a0*/  IMAD R6, R0, R7.reuse, -R6 ;  /* 0x0000000700067224 */ /* 0x080fe400078e0a06 */
[----:B------:R-:W-:Y:S02]  /*12b0*/  VIADD R2, R2, 0x5f ;  /* 0x0000005f02027836 */ /* 0x000fe40000000000 */
[----:B------:R-:W-:Y:S01]  /*12c0*/  IMAD R0, R0, R7, 0x5f ;  /* 0x0000005f00007424 */ /* 0x000fe200078e0207 */
[----:B------:R-:W1:Y:S01]  /*12d0*/  @P2 LDC R5, c[0x0][0x450] ;  /* 0x00011400ff052b82 */ /* 0x000e620000000800 */
[----:B------:R-:W-:-:S04]  /*12e0*/  IMAD.HI R2, R2, 0x2aaaaaab, RZ ;  /* 0x2aaaaaab02027827 */ /* 0x000fc800078e02ff */
[----:B------:R-:W-:-:S04]  /*12f0*/  IMAD.HI R0, R0, 0x2aaaaaab, RZ ;  /* 0x2aaaaaab00007827 */ /* 0x000fc800078e02ff */
[----:B0-----:R-:W-:-:S05]  /*1300*/  @P2 IMAD.HI.U32 R4, R4, UR41, RZ ;  /* 0x0000002904042c27 */ /* 0x001fca000f8e00ff */
[----:B-1----:R-:W-:Y:S02]  /*1310*/  @P2 SHF.R.U32.HI R3, RZ, R5, R4 ;  /* 0x00000005ff032219 */ /* 0x002fe40000011604 */
[----:B------:R-:W-:-:S03]  /*1320*/  SHF.R.U32.HI R5, RZ, 0x1f, R2 ;  /* 0x0000001fff057819 */ /* 0x000fc60000011602 */
[----:B------:R-:W-:Y:S01]  /*1330*/  IMAD.IADD R6, R6, 0x1, R3 ;  /* 0x0000000106067824 */ /* 0x000fe200078e0203 */
[----:B------:R-:W-:Y:S02]  /*1340*/  SHF.R.U32.HI R3, RZ, 0x1f, R0 ;  /* 0x0000001fff037819 */ /* 0x000fe40000011600 */
[----:B------:R-:W-:Y:S01]  /*1350*/  LEA.HI.SX32 R176, R2, R5, 0x1c ;  /* 0x0000000502b07211 */ /* 0x000fe200078fe2ff */
[----:B------:R-:W-:Y:S01]  /*1360*/  VIADD R4, R6, -UR4 ;  /* 0x8000000406047c36 */ /* 0x000fe20008000000 */
[----:B------:R-:W-:-:S04]  /*1370*/  LEA.HI.SX32 R3, R0, R3, 0x1c ;  /* 0x0000000300037211 */ /* 0x000fc800078fe2ff */
[----:B------:R-:W-:Y:S02]  /*1380*/  R2UR UR4, R4 ;  /* 0x00000000040472ca */ /* 0x000fe400000e0000 */
[----:B------:R-:W-:Y:S01]  /*1390*/  VIMNMX R176, R3, R176, PT ;  /* 0x000000b003b07248 */ /* 0x000fe20003fe0100 */
[----:B------:R-:W-:-:S12]  /*13a0*/  @!P1 BRA `(.L_x_1877) ;  /* 0x0000000000449947 */ /* 0x000fd80003800000 */
[----:B------:R-:W-:-:S13]  /*13b0*/  ISETP.GT.AND P0, PT, R6, -0x1, PT ;  /* 0xffffffff0600780c */ /* 0x000fda0003f04270 */
[----:B------:R-:W-:Y:S05]  /*13c0*/  @P0 BRA `(.L_x_1878) ;  /* 0x00000000001c0947 */ /* 0x000fea0003800000 */
[----:B------:R-:W-:Y:S02]  /*13d0*/  ISETP.NE.AND P0, PT, R9, 0x1, PT ;  /* 0x000000010900780c */ /* 0x000fe40003f05270 */
[----:B------:R-:W-:-:S11]  /*13e0*/  LOP3.LUT R3, RZ, R6, RZ, 0x33, !PT ;  /* 0x00000006ff037212 */ /* 0x000fd600078e33ff */
[----:B------:R-:W0:Y:S02]  /*13f0*/  @P0 LDC.64 R4, c[0x0][0x9e8] ;  /* 0x00027a00ff040b82 */ /* 0x000e240000000a00 */
[----:B0-----:R-:W-:-:S05]  /*1400*/  @P0 IMAD.HI.U32 R0, R3, R4, RZ ;  /* 0x0000000403000227 */ /* 0x001fca00078e00ff */
[----:B------:R-:W-:-:S04]  /*1410*/  @P0 SHF.R.U32.HI R3, RZ, R5, R0 ;  /* 0x00000005ff030219 */ /* 0x000fc80000011600 */
[----:B------:R-:W-:Y:S01]  /*1420*/  LOP3.LUT R6, RZ, R3, RZ, 0x33, !PT ;  /* 0x00000003ff067212 */ /* 0x000fe200078e33ff */
[----:B------:R-:W-:Y:S06]  /*1430*/  BRA `(.L_x_1879) ;  /* 0x0000000000107947 */ /* 0x000fec0003800000 */
.L_x_1878:
[----:B------:R-:W-:-:S13]  /*1440*/  ISETP.NE.AND P0, PT, R9, 0x1, PT ;  /* 0x000000010900780c */ /* 0x000fda0003f05270 */
[----:B------:R-:W0:Y:S02]  /*1450*/  @P0 LDC.64 R2, c[0x0][0x9e8] ;  /* 0x00027a00ff020b82 */ /* 0x000e240000000a00 */
[----:B0-----:R-:W-:-:S05]  /*1460*/  @P0 IMAD.HI.U32 R0, R6, R2, RZ ;  /* 0x0000000206000227 */ /* 0x001fca00078e00ff */
[----:B------:R-:W-:-:S07]  /*1470*/  @P0 SHF.R.U32.HI R6, RZ, R3, R0 ;  /* 0x00000003ff060219 */ /* 0x000fce0000011600 */
.L_x_1879:
[----:B------:R-:W-:-:S05]  /*1480*/  IMAD R6, R6, R9, RZ ;  /* 0x0000000906067224 */ /* 0x000fca00078e02ff */
[----:B------:R-:W-:-:S13]  /*1490*/  R2UR UR5, R6 ;  /* 0x00000000060572ca */ /* 0x000fda00000e0000 */
[----:B------:R-:W-:-:S04]  /*14a0*/  UISETP.LT.AND UP0, UPT, UR4, UR5, UPT ;  /* 0x000000050400728c */ /* 0x000fc8000bf01270 */
[----:B------:R-:W-:-:S12]  /*14b0*/  USEL UR4, UR4, UR5, !UP0 ;  /* 0x0000000504047287 */ /* 0x000fd8000c000000 */
.L_x_1877:
[----:B------:R-:W-:Y:S01]  /*14c0*/  UIMAD.WIDE UR4, UR4, 0x2aaaaaab, URZ ;  /* 0x2aaaaaab040478a5 */ /* 0x000fe2000f8e023f */
[----:B------:R-:W-:Y:S02]  /*14d0*/  PLOP3.LUT P0, PT, PT, PT, PT, 0x80, 0x0 ;  /* 0x000000000000781c */ /* 0x000fe40003f0f070 */
[----:B------:R-:W-:Y:S01]  /*14e0*/  CS2R R2, SRZ ;  /* 0x0000000000027805 */ /* 0x000fe2000001ff00 */
[----:B------:R-:W-:Y:S01]  /*14f0*/  IMAD.MOV.U32 R0, RZ, RZ, RZ ;  /* 0x000000ffff007224 */ /* 0x000fe200078e00ff */
[----:B------:R-:W-:Y:S01]  /*1500*/  USHF.R.U32.HI UR4, URZ, 0x1f, UR5 ;  /* 0x0000001f3f047899 */ /* 0x000fe20008011605 */
[----:B------:R-:W-:Y:S02]  /*1510*/  CS2R R168, SRZ ;  /* 0x0000000000a87805 */ /* 0x000fe4000001ff00 */
[----:B------:R-:W-:Y:S02]  /*1520*/  CS2R R148, SRZ ;  /* 0x0000000000947805 */ /* 0x000fe4000001ff00 */
[----:B------:R-:W-:Y:S01]  /*1530*/  CS2R R166, SRZ ;  /* 0x0000000000a67805 */ /* 0x000fe2000001ff00 */
[----:B------:R-:W-:Y:S01]  /*1540*/  ULEA.HI.SX32 UR4, UR5, UR4, 0x1c ;  /* 0x0000000405047291 */ /* 0x000fe2000f8fe23f */
[----:B------:R-:W-:-:S02]  /*1550*/  CS2R R144, SRZ ;  /* 0x0000000000907805 */ /* 0x000fc4000001ff00 */
[----:B------:R-:W-:Y:S02]  /*1560*/  CS2R R164, SRZ ;  /* 0x0000000000a47805 */ /* 0x000fe4000001ff00 */
[----:B------:R-:W-:Y:S01]  /*1570*/  CS2R R140, SRZ ;  /* 0x00000000008c7805 */ /* 0x000fe2000001ff00 */
[----:B------:R-:W-:Y:S01]  /*1580*/  UISETP.LT.AND UP0, UPT, URZ, UR4, UPT ;  /* 0x000000043f00728c */ /* 0x000fe2000bf01270 */
[----:B------:R-:W-:Y:S02]  /*1590*/  CS2R R128, SRZ ;  /* 0x0000000000807805 */ /* 0x000fe4000001ff00 */
[----:B------:R-:W-:Y:S02]  /*15a0*/  CS2R R124, SRZ ;  /* 0x00000000007c7805 */ /* 0x000fe4000001ff00 */
[----:B------:R-:W-:Y:S01]  /*15b0*/  CS2R R136, SRZ ;  /* 0x0000000000887805 */ /* 0x000fe2000001ff00 */
[----:B------:R-:W-:Y:S01]  /*15c0*/  USEL UR44, URZ, UR4, !UP0 ;  /* 0x000000043f2c7287 */ /* 0x000fe2000c000000 */
[----:B------:R-:W-:-:S02]  /*15d0*/  CS2R R100, SRZ ;  /* 0x0000000000647805 */ /* 0x000fc4000001ff00 */
[----:B------:R-:W-:Y:S02]  /*15e0*/  CS2R R96, SRZ ;  /* 0x0000000000607805 */ /* 0x000fe4000001ff00 */
[----:B------:R-:W-:Y:S02]  /*15f0*/  CS2R R132, SRZ ;  /* 0x0000000000847805 */ /* 0x000fe4000001ff00 */
[----:B------:R-:W-:Y:S02]  /*1600*/  CS2R R92, SRZ ;  /* 0x00000000005c7805 */ /* 0x000fe4000001ff00 */
[----:B------:R-:W-:Y:S02]  /*1610*/  CS2R R88, SRZ ;  /* 0x0000000000587805 */ /* 0x000fe4000001ff00 */
[----:B------:R-:W-:Y:S02]  /*1620*/  ISETP.GT.AND P1, PT, R176, UR44, PT ;  /* 0x0000002cb0007c0c */ /* 0x000fe4000bf24270 */
        /* <DEDUP_REMOVED lines=49> */
[----:B------:R-:W-:Y:S01]  /*1940*/  CS2R R24, SRZ ;  /* 0x0000000000187805 */ /* 0x000fe2000001ff00 */
[----:B------:R-:W-:Y:S06]  /*1950*/  @!P1 BRA `(.L_x_1880) ;  /* 0x000000b400ac9947 */ /* 0x000fec0003800000 */
        /* <DEDUP_REMOVED lines=31> */
.L_x_1881:
[----:B------:R-:W0:Y:S01]  /*1b50*/  S2R R0, SR_CgaCtaId ;  /* 0x0000000000007919 */ /* 0x000e220000008800 */
[----:B------:R-:W-:Y:S01]  /*1b60*/  ULEA.HI UR4, UR36, UR36, URZ, 0x1 ;  /* 0x0000002424047291 */ /* 0x000fe2000f8f083f */
[----:B------:R-:W-:Y:S01]  /*1b70*/  MOV R7, 0x400 ;  /* 0x0000040000077802 */ /* 0x000fe20000000f00 */
[----:B------:R-:W1:Y:S02]  /*1b80*/  S2R R20, SR_TID.X ;  /* 0x0000000000147919 */ /* 0x000e640000002100 */
[----:B------:R-:W-:-:S04]  /*1b90*/  ULOP3.LUT UR4, UR4, 0xfffffffe, URZ, 0xc0, !UPT ;  /* 0xfffffffe04047892 */ /* 0x000fc8000f8ec03f */
[----:B------:R-:W-:-:S06]  /*1ba0*/  UIADD3 UR4, UR36, -UR4, URZ ;  /* 0x8000000424047290 */ /* 0x000fcc000fffe03f */
[----:B------:R-:W-:Y:S01]  /*1bb0*/  IMAD.U32 R2, RZ, RZ, UR4 ;  /* 0x00000004ff027e24 */ /* 0x000fe2000f8e00ff */
[----:B0-----:R-:W-:-:S04]  /*1bc0*/  LEA R7, R0, R7, 0x18 ;  /* 0x0000000700077211 */ /* 0x001fc800078ec0ff */
[----:B------:R-:W-:Y:S02]  /*1bd0*/  SHF.L.U32 R0, R2, 0x1f, RZ ;  /* 0x0000001f02007819 */ /* 0x000fe400000006ff */
[----:B-1----:R-:W-:Y:S02]  /*1be0*/  SHF.R.U32.HI R20, RZ, 0x7, R20 ;  /* 0x00000007ff147819 */ /* 0x002fe40000011614 */
[----:B------:R-:W0:Y:S03]  /*1bf0*/  SYNCS.PHASECHK.TRANS64.TRYWAIT P0, [R7+URZ+0x22800], R0 ;  /* 0x02280000070075a7 */ /* 0x000e26000800017f */
[----:B------:R-:W-:Y:S01]  /*1c00*/  VIADD R8, R20, 0x8 ;  /* 0x0000000814087836 */ /* 0x000fe20000000000 */
[----:B0-----:R-:W-:Y:S06]  /*1c10*/  @!P0 BRA `(.L_x_1882) ;  /* 0x0000011c00d88947 */ /* 0x001fec0003800000 */
.L_x_2046:
[----:B0-----:R-:W-:Y:S01]  /*1c20*/  IMAD.U32 R0, RZ, RZ, UR40 ;  /* 0x00000028ff007e24 */ /* 0x001fe2000f8e00ff */
[----:B------:R-:W-:Y:S05]  /*1c30*/  WARPSYNC.ALL ;  /* 0x0000000000007948 */ /* 0x000fea0003800000 */
[----:B------:R0:W-:Y:S01]  /*1c40*/  BAR.SYNC.DEFER_BLOCKING R8, 0x100 ;  /* 0x000400080000751d */ /* 0x0001e20000010000 */
[----:B------:R-:W-:-:S13]  /*1c50*/  ISETP.NE.AND P0, PT, R0, 0x3, PT ;  /* 0x000000030000780c */ /* 0x000fda0003f05270 */
[----:B0-----:R-:W-:Y:S05]  /*1c60*/  @!P0 BRA `(.L_x_1883) ;  /* 0x0000000000048947 */ /* 0x001fea0003800000 */
[----:B------:R-:W-:Y:S01]  /*1c70*/  BPT.TRAP 0x1 ;  /* 0x000000040000795c */ /* 0x000fe20000300000 */
.L_x_1883:
[----:B------:R-:W-:Y:S01]  /*1c80*/  R2UR UR24, R7 ;  /* 0x00000000071872ca */ /* 0x000fe200000e0000 */
[----:B------:R-:W-:-:S05]  /*1c90*/  IMAD.U32 R9, RZ, RZ, UR37 ;  /* 0x00000025ff097e24 */ /* 0x000fca000f8e00ff */
[----:B------:R-:W-:-:S07]  /*1ca0*/  SHF.L.U32 R9, R9, 0x1f, RZ ;  /* 0x0000001f09097819 */ /* 0x000fce00000006ff */
[----:B------:R-:W-:-:S09]  /*1cb0*/  ULEA UR24, UR38, UR24, 0x3 ;  /* 0x0000001826187291 */ /* 0x000fd2000f8e183f */
[----:B------:R0:W1:Y:S01]  /*1cc0*/  SYNCS.PHASECHK.TRANS64.TRYWAIT P1, [UR24+0x22830], R9 ;  /* 0x02283009ff0075a7 */ /* 0x0000620008020158 */
[----:B------:R-:W-:Y:S05]  /*1cd0*/  @!P0 BRA `(.L_x_1884) ;  /* 0x0000000000048947 */ /* 0x000fea0003800000 */
[----:B------:R-:W-:Y:S01]  /*1ce0*/  BPT.TRAP 0x1 ;  /* 0x000000040000795c */ /* 0x000fe20000300000 */
.L_x_1884:
[----:B-1----:R-:W-:Y:S05]  /*1cf0*/  @P1 BRA `(.L_x_1885) ;  /* 0x0000000000081947 */ /* 0x002fea0003800000 */
[----:B------:R-:W1:Y:S02]  /*1d00*/  SYNCS.PHASECHK.TRANS64.TRYWAIT P1, [UR24+0x22830], R9 ;  /* 0x02283009ff0075a7 */ /* 0x000e640008020158 */
[----:B-1----:R-:W-:Y:S05]  /*1d10*/  @!P1 BRA `(.L_x_1886) ;  /* 0x0000011c00ac9947 */ /* 0x002fea0003800000 */
.L_x_1885:
[----:B------:R-:W-:Y:S01]  /*1d20*/  R2UR UR4, R7 ;  /* 0x00000000070472ca */ /* 0x000fe200000e0000 */
[----:B------:R-:W-:Y:S01]  /*1d30*/  ULOP3.LUT UR20, UR45, 0x10000, URZ, 0xfc, !UPT ;  /* 0x000100002d147892 */ /* 0x000fe2000f8efc3f */
[----:B------:R-:W-:Y:S01]  /*1d40*/  WARPGROUP.ARRIVE ;  /* 0x00000000000079c5 */ /* 0x000fe20000000000 */
[----:B------:R-:W-:Y:S01]  /*1d50*/  UMOV UR21, 0x40000040 ;  /* 0x4000004000157882 */ /* 0x000fe20000000000 */
[----:B------:R-:W-:Y:S01]  /*1d60*/  UMOV UR23, 0x40000040 ;  /* 0x4000004000177882 */ /* 0x000fe20000000000 */
[----:B------:R-:W-:-:S03]  /*1d70*/  UIADD3 UR8, UR20, 0x2, URZ ;  /* 0x0000000214087890 */ /* 0x000fc6000fffe03f */
[----:B-1----:R-:W1:Y:S01]  /*1d80*/  S2R R0, SR_TID.X ;  /* 0x0000000000007919 */ /* 0x002e620000002100 */
[----:B------:R-:W-:Y:S01]  /*1d90*/  UMOV UR9, 0x40000040 ;  /* 0x4000004000097882 */ /* 0x000fe20000000000 */
[----:B------:R-:W-:Y:S01]  /*1da0*/  UMOV UR11, 0x40000040 ;  /* 0x40000040000b7882 */ /* 0x000fe20000000000 */
[----:B------:R-:W-:Y:S01]  /*1db0*/  UIADD3 UR12, UR20, 0x4, URZ ;  /* 0x00000004140c7890 */ /* 0x000fe2000fffe03f */
[----:B------:R-:W-:Y:S01]  /*1dc0*/  UMOV UR13, 0x40000040 ;  /* 0x40000040000d7882 */ /* 0x000fe20000000000 */
[----:B------:R-:W-:Y:S01]  /*1dd0*/  UMOV UR15, 0x40000040 ;  /* 0x40000040000f7882 */ /* 0x000fe20000000000 */
[----:B------:R-:W-:Y:S02]  /*1de0*/  UIADD3 UR4, UR4, 0x1c400, URZ ;  /* 0x0001c40004047890 */ /* 0x000fe4000fffe03f */
[----:B------:R-:W-:Y:S02]  /*1df0*/  UIADD3 UR16, UR20, 0x6, URZ ;  /* 0x0000000614107890 */ /* 0x000fe4000fffe03f */
[----:B------:R-:W-:Y:S01]  /*1e00*/  USHF.R.U32.HI UR4, URZ, 0x4, UR4 ;  /* 0x000000043f047899 */ /* 0x000fe20008011604 */
[----:B------:R-:W-:Y:S01]  /*1e10*/  UMOV UR17, 0x40000040 ;  /* 0x4000004000117882 */ /* 0x000fe20000000000 */
[----:B------:R-:W-:-:S02]  /*1e20*/  UMOV UR19, 0x40000040 ;  /* 0x4000004000137882 */ /* 0x000fc40000000000 */
[----:B------:R-:W-:-:S04]  /*1e30*/  ULOP3.LUT UR4, UR4, 0x3fff, URZ, 0xc0, !UPT ;  /* 0x00003fff04047892 */ /* 0x000fc8000f8ec03f */
[----:B------:R-:W-:-:S04]  /*1e40*/  ULOP3.LUT UR4, UR4, 0x10000, URZ, 0xfc, !UPT ;  /* 0x0001000004047892 */ /* 0x000fc8000f8efc3f */
[----:B------:R-:W-:-:S04]  /*1e50*/  UIMAD UR22, UR38, 0x300, UR4 ;  /* 0x00000300261678a4 */ /* 0x000fc8000f8e0204 */
[----:B------:R-:W-:Y:S02]  /*1e60*/  UIADD3 UR10, UR22, 0x2, URZ ;  /* 0x00000002160a7890 */ /* 0x000fe4000fffe03f */
[----:B------:R-:W-:Y:S02]  /*1e70*/  UIADD3 UR14, UR22, 0x4, URZ ;  /* 0x00000004160e7890 */ /* 0x000fe4000fffe03f */
[----:B------:R-:W-:Y:S02]  /*1e80*/  UIADD3 UR18, UR22, 0x6, URZ ;  /* 0x0000000616127890 */ /* 0x000fe4000fffe03f */
[----:B------:R-:W-:Y:S01]  /*1e90*/  HGMMA.64x96x16.F32.BF16 R24, gdesc[UR20], RZ, !UPT, gsb0 ;  /* 0x01600000141879f0 */ /* 0x000fe2000c0018ff */
[----:B-1----:R-:W-:-:S04]  /*1ea0*/  SHF.R.U32.HI R0, RZ, 0x7, R0 ;  /* 0x00000007ff007819 */ /* 0x002fc80000011600 */
        /* <DEDUP_REMOVED lines=14> */
.L_x_1887:
[----:B------:R-:W-:Y:S01]  /*1f90*/  ISETP.NE.AND P2, PT, R205, 0x1, PT ;  /* 0x00000001cd00780c */ /* 0x000fe20003f45270 */
[----:B------:R-:W2:Y:S01]  /*1fa0*/  S2UR UR6, SR_CgaCtaId ;  /* 0x00000000000679c3 */ /* 0x000ea20000008800 */
[----:B------:R-:W-:Y:S01]  /*1fb0*/  VIADD R0, R22, UR41 ;  /* 0x0000002916007c36 */ /* 0x000fe20008000000 */
[----:B------:R-:W-:Y:S01]  /*1fc0*/  UIADD3 UR5, UR24, 0x22840, URZ ;  /* 0x0002284018057890 */ /* 0x000fe2000fffe03f */
[----:B------:R-:W-:Y:S01]  /*1fd0*/  LOP3.LUT P1, RZ, R16, 0x80000, RZ, 0xc0, !PT ;  /* 0x0008000010ff7812 */ /* 0x000fe2000782c0ff */
[----:B------:R-:W-:Y:S01]  /*1fe0*/  ULDC UR7, c[0x0][0x9dc] ;  /* 0x0002770000077ab9 */ /* 0x000fe20000000800 */
[----:B------:R-:W-:Y:S01]  /*1ff0*/  IMAD.MOV.U32 R2, RZ, RZ, R0 ;  /* 0x000000ffff027224 */ /* 0x000fe200078e0000 */
[----:B------:R-:W-:Y:S01]  /*2000*/  ULDC UR15, c[0x0][0x9e0] ;  /* 0x00027800000f7ab9 */ /* 0x000fe20000000800 */
[----:B------:R-:W-:Y:S01]  /*2010*/  IMAD.MOV.U32 R13, RZ, RZ, -0x60 ;  /* 0xffffffa0ff0d7424 */ /* 0x000fe200078e00ff */
[----:B------:R-:W3:Y:S03]  /*2020*/  LDC R6, c[0x0][0x288] ;  /* 0x0000a200ff067b82 */ /* 0x000ee60000000800 */
[----:B------:R-:W-:-:S04]  /*2030*/  IMAD R15, R176, R13, 0x60 ;  /* 0x00000060b00f7424 */ /* 0x000fc800078e020d */
[----:B------:R-:W-:Y:S01]  /*2040*/  IMAD R14, R18, -0x2, R15 ;  /* 0xfffffffe120e7824 */ /* 0x000fe200078e020f */
[----:B------:R-:W4:Y:S08]  /*2050*/  @P2 LDC R5, c[0x0][0x44c] ;  /* 0x00011300ff052b82 */ /* 0x000f300000000800 */
[----:B------:R-:W5:Y:S01]  /*2060*/  @P2 LDC R11, c[0x0][0x450] ;  /* 0x00011400ff0b2b82 */ /* 0x000f620000000800 */
[----:B--2---:R-:W-:-:S09]  /*2070*/  UPRMT UR5, UR6, 0x654, UR5 ;  /* 0x0000065406057896 */ /* 0x004fd20008000005 */
[----:B------:R-:W-:Y:S01]  /*2080*/  SYNCS.ARRIVE.TRANS64.RED.A1T0 RZ, [UR5], RZ ;  /* 0x000000ffffff79a7 */ /* 0x000fe20008100405 */
[----:B------:R-:W-:Y:S01]  /*2090*/  ULOP3.LUT UR5, URZ, UR7, URZ, 0x33, !UPT ;  /* 0x000000073f057292 */ /* 0x000fe2000f8e333f */
[----:B----4-:R-:W-:-:S04]  /*20a0*/  @P2 IMAD.HI.U32 R4, R0, R5, RZ ;  /* 0x0000000500042227 */ /* 0x010fc800078e00ff */
[----:B------:R-:W-:Y:S01]  /*20b0*/  IMAD R0, R176, -0x60, R17 ;  /* 0xffffffa0b0007824 */ /* 0x000fe200078e0211 */
[----:B-----5:R-:W-:-:S03]  /*20c0*/  @P2 SHF.R.U32.HI R2, RZ, R11, R4 ;  /* 0x0000000bff022219 */ /* 0x020fc60000011604 */
[----:B------:R-:W-:Y:S02]  /*20d0*/  VIADD R5, R0, 0x61 ;  /* 0x0000006100057836 */ /* 0x000fe40000000000 */
[----:B------:R-:W2:Y:S02]  /*20e0*/  SHFL.IDX PT, R10, R2, RZ, 0x1c1f ;  /* 0x001c1fff020a7589 */ /* 0x000ea400000e0000 */
[----:B------:R-:W-:Y:S02]  /*20f0*/  IMAD R11, R18, -0x2, R5 ;  /* 0xfffffffe120b7824 */ /* 0x000fe400078e0205 */
[----:B------:R-:W-:Y:S02]  /*2100*/  VIADD R5, R0, 0x60 ;  /* 0x0000006000057836 */ /* 0x000fe40000000000 */
[----:B---3--:R-:W-:Y:S02]  /*2110*/  IMAD.IADD R11, R11, 0x1, -R6 ;  /* 0x000000010b0b7824 */ /* 0x008fe400078e0a06 */
[----:B------:R-:W-:-:S02]  /*2120*/  IMAD R12, R18, -0x2, R5 ;  /* 0xfffffffe120c7824 */ /* 0x000fc400078e0205 */
[C---:B------:R-:W-:Y:S02]  /*2130*/  VIADD R13, R11.reuse, UR15 ;  /* 0x0000000f0b0d7c36 */ /* 0x040fe40008000000 */
[----:B------:R-:W-:-:S03]  /*2140*/  VIADD R11, R11, UR5 ;  /* 0x000000050b0b7c36 */ /* 0x000fc60008000000 */
[----:B--2---:R-:W-:Y:S01]  /*2150*/  VIADDMNMX R0, R10, R13, R12, PT ;  /* 0x0000000d0a007246 */ /* 0x004fe2000380010c */
[----:B------:R-:W-:Y:S01]  /*2160*/  IMAD.IADD R4, R11, 0x1, R10 ;  /* 0x000000010b047824 */ /* 0x000fe200078e020a */
[----:B------:R-:W-:Y:S06]  /*2170*/  @!P1 BRA `(.L_x_1888) ;  /* 0x00000000005c9947 */ /* 0x000fec0003800000 */
[----:B------:R-:W-:Y:S01]  /*2180*/  IADD3 R5, R17, -R6, R10 ;  /* 0x8000000611057210 */ /* 0x000fe20007ffe00a */
[----:B------:R-:W-:Y:S03]  /*2190*/  BSSY B0, `(.L_x_1889) ;  /* 0x0000012000007945 */ /* 0x000fe60003800000 */
[----:B------:R-:W-:-:S13]  /*21a0*/  ISETP.GT.AND P1, PT, R5, -0x1, PT ;  /* 0xffffffff0500780c */ /* 0x000fda0003f24270 */
[----:B------:R-:W-:Y:S05]  /*21b0*/  @P1 BRA `(.L_x_1890) ;  /* 0x0000000000241947 */ /* 0x000fea0003800000 */
[----:B------:R-:W-:Y:S01]  /*21c0*/  ULDC UR5, c[0x0][0x9e4] ;  /* 0x0002790000057ab9 */ /* 0x000fe20000000800 */
[----:B------:R-:W-:Y:S01]  /*21d0*/  LOP3.LUT R5, RZ, R5, RZ, 0x33, !PT ;  /* 0x00000005ff057212 */ /* 0x000fe200078e33ff */
[----:B------:R-:W-:-:S05]  /*21e0*/  IMAD.U32 R20, RZ, RZ, UR5 ;  /* 0x00000005ff147e24 */ /* 0x000fca000f8e00ff */
[----:B------:R-:W-:-:S13]  /*21f0*/  ISETP.NE.AND P1, PT, R20, 0x1, PT ;  /* 0x000000011400780c */ /* 0x000fda0003f25270 */
[----:B------:R-:W2:Y:S02]  /*2200*/  @P1 LDC.64 R72, c[0x0][0x9e8] ;  /* 0x00027a00ff481b82 */ /* 0x000ea40000000a00 */
[----:B--2---:R-:W-:-:S05]  /*2210*/  @P1 IMAD.HI.U32 R10, R5, R72, RZ ;  /* 0x00000048050a1227 */ /* 0x004fca00078e00ff */
[----:B------:R-:W-:-:S04]  /*2220*/  @P1 SHF.R.U32.HI R5, RZ, R73, R10 ;  /* 0x00000049ff051219 */ /* 0x000fc8000001160a */
[----:B------:R-:W-:Y:S01]  /*2230*/  LOP3.LUT R5, RZ, R5, RZ, 0x33, !PT ;  /* 0x00000005ff057212 */ /* 0x000fe200078e33ff */
[----:B------:R-:W-:Y:S06]  /*2240*/  BRA `(.L_x_1891) ;  /* 0x0000000000187947 */ /* 0x000fec0003800000 */
.L_x_1890:
[----:B------:R-:W-:Y:S02]  /*2250*/  ULDC UR5, c[0x0][0x9e4] ;  /* 0x0002790000057ab9 */ /* 0x000fe40000000800 */
[----:B------:R-:W-:-:S05]  /*2260*/  IMAD.U32 R20, RZ, RZ, UR5 ;  /* 0x00000005ff147e24 */ /* 0x000fca000f8e00ff */
[----:B------:R-:W-:-:S13]  /*2270*/  ISETP.NE.AND P1, PT, R20, 0x1, PT ;  /* 0x000000011400780c */ /* 0x000fda0003f25270 */
[----:B------:R-:W2:Y:S02]  /*2280*/  @P1 LDC.64 R72, c[0x0][0x9e8] ;  /* 0x00027a00ff481b82 */ /* 0x000ea40000000a00 */
[----:B--2---:R-:W-:-:S05]  /*2290*/  @P1 IMAD.HI.U32 R10, R5, R72, RZ ;  /* 0x00000048050a1227 */ /* 0x004fca00078e00ff */
[----:B------:R-:W-:-:S07]  /*22a0*/  @P1 SHF.R.U32.HI R5, RZ, R73, R10 ;  /* 0x00000049ff051219 */ /* 0x000fce000001160a */
.L_x_1891:
[----:B------:R-:W-:Y:S05]  /*22b0*/  BSYNC B0 ;  /* 0x0000000000007941 */ /* 0x000fea0003800000 */
.L_x_1889:
[----:B------:R-:W-:-:S05]  /*22c0*/  IMAD R5, R5, R20, R14 ;  /* 0x0000001405057224 */ /* 0x000fca00078e020e */
[----:B------:R-:W-:Y:S02]  /*22d0*/  VIADDMNMX R0, R5, R20, R0, PT ;  /* 0x0000001405007246 */ /* 0x000fe40003800100 */
[----:B------:R-:W-:-:S07]  /*22e0*/  VIMNMX R4, R4, R5, !PT ;  /* 0x0000000504047248 */ /* 0x000fce0007fe0100 */
.L_x_1888:
[C---:B------:R-:W-:Y:S01]  /*22f0*/  ISETP.GE.AND P6, PT, R15.reuse, 0x9, PT ;  /* 0x000000090f00780c */ /* 0x040fe20003fc6270 */
[----:B------:R-:W2:Y:S01]  /*2300*/  SHFL.IDX PT, R2, R2, 0x1, 0x1c1f ;  /* 0x003c1f0002027f89 */ /* 0x000ea200000e0000 */
[C---:B------:R-:W-:Y:S02]  /*2310*/  ISETP.GE.AND P1, PT, R15.reuse, 0x2, PT ;  /* 0x000000020f00780c */ /* 0x040fe40003f26270 */
[C---:B------:R-:W-:Y:S02]  /*2320*/  ISETP.GT.AND P2, PT, R4.reuse, 0x8, !P6 ;  /* 0x000000080400780c */ /* 0x040fe40007744270 */
[----:B------:R-:W-:Y:S02]  /*2330*/  ISETP.GT.AND P3, PT, R4, 0x1, !P1 ;  /* 0x000000010400780c */ /* 0x000fe40004f64270 */
[----:B------:R-:W-:Y:S02]  /*2340*/  ISETP.LT.OR P2, PT, R0, 0x9, P2 ;  /* 0x000000090000780c */ /* 0x000fe40001741670 */
[----:B------:R-:W-:-:S02]  /*2350*/  ISETP.GE.AND P4, PT, R15, 0xa, PT ;  /* 0x0000000a0f00780c */ /* 0x000fc40003f86270 */
[----:B------:R-:W-:Y:S02]  /*2360*/  FSEL R73, R28, -INF , !P2 ;  /* 0xff8000001c497808 */ /* 0x000fe40005000000 */
[----:B------:R-:W-:Y:S02]  /*2370*/  ISETP.LT.OR P3, PT, R0, 0x2, P3 ;  /* 0x000000020000780c */ /* 0x000fe40001f61670 */
[----:B------:R-:W-:Y:S02]  /*2380*/  ISETP.GT.AND P2, PT, R4, 0x9, !P4 ;  /* 0x000000090400780c */ /* 0x000fe40006744270 */
[----:B------:R-:W-:Y:S02]  /*2390*/  FSEL R25, R25, -INF , !P3 ;  /* 0xff80000019197808 */ /* 0x000fe40005800000 */
[----:B------:R-:W-:Y:S02]  /*23a0*/  ISETP.LT.OR P2, PT, R0, 0xa, P2 ;  /* 0x0000000a0000780c */ /* 0x000fe40001741670 */
[----:B------:R-:W-:-:S02]  /*23b0*/  ISETP.GE.AND P3, PT, R15, 0x11, PT ;  /* 0x000000110f00780c */ /* 0x000fc40003f66270 */
[----:B------:R-:W-:Y:S01]  /*23c0*/  FSEL R29, R29, -INF , !P2 ;  /* 0xff8000001d1d7808 */ /* 0x000fe20005000000 */
[----:B--2---:R-:W-:Y:S01]  /*23d0*/  IMAD.IADD R5, R11, 0x1, R2 ;  /* 0x000000010b057824 */ /* 0x004fe200078e0202 */
[----:B------:R-:W-:Y:S02]  /*23e0*/  ISETP.GT.AND P2, PT, R4, 0x10, !P3 ;  /* 0x000000100400780c */ /* 0x000fe40005f44270 */
[----:B------:R-:W-:Y:S02]  /*23f0*/  P2R R20, PR, RZ, 0x8 ;  /* 0x00000008ff147803 */ /* 0x000fe40000000000 */
[----:B------:R-:W-:Y:S02]  /*2400*/  ISETP.LT.OR P2, PT, R0, 0x11, P2 ;  /* 0x000000110000780c */ /* 0x000fe40001741670 */
[----:B------:R-:W-:Y:S02]  /*2410*/  ISETP.GE.AND P3, PT, R15, 0x12, PT ;  /* 0x000000120f00780c */ /* 0x000fe40003f66270 */
[----:B------:R-:W-:-:S02]  /*2420*/  FSEL R75, R32, -INF , !P2 ;  /* 0xff800000204b7808 */ /* 0x000fc40005000000 */
[----:B------:R-:W-:Y:S02]  /*2430*/  ISETP.GT.AND P2, PT, R4, 0x11, !P3 ;  /* 0x000000110400780c */ /* 0x000fe40005f44270 */
[----:B------:R-:W-:Y:S02]  /*2440*/  P2R R28, PR, RZ, 0x8 ;  /* 0x00000008ff1c7803 */ /* 0x000fe40000000000 */
[----:B------:R-:W-:Y:S02]  /*2450*/  ISETP.LT.OR P2, PT, R0, 0x12, P2 ;  /* 0x000000120000780c */ /* 0x000fe40001741670 */
[----:B------:R-:W-:Y:S02]  /*2460*/  ISETP.GE.AND P3, PT, R15, 0x19, PT ;  /* 0x000000190f00780c */ /* 0x000fe40003f66270 */
[----:B------:R-:W-:Y:S02]  /*2470*/  FSEL R33, R33, -INF , !P2 ;  /* 0xff80000021217808 */ /* 0x000fe40005000000 */
[----:B------:R-:W-:-:S02]  /*2480*/  ISETP.GT.AND P2, PT, R4, 0x18, !P3 ;  /* 0x000000180400780c */ /* 0x000fc40005f44270 */
[----:B------:R-:W-:Y:S02]  /*2490*/  P2R R32, PR, RZ, 0x8 ;  /* 0x00000008ff207803 */ /* 0x000fe40000000000 */
[----:B------:R-:W-:Y:S02]  /*24a0*/  ISETP.LT.OR P2, PT, R0, 0x19, P2 ;  /* 0x000000190000780c */ /* 0x000fe40001741670 */
[----:B------:R-:W-:Y:S02]  /*24b0*/  ISETP.GE.AND P3, PT, R15, 0x1a, PT ;  /* 0x0000001a0f00780c */ /* 0x000fe40003f66270 */
[----:B------:R-:W-:Y:S02]  /*24c0*/  FSEL R77, R36, -INF , !P2 ;  /* 0xff800000244d7808 */ /* 0x000fe40005000000 */
[----:B------:R-:W-:Y:S02]  /*24d0*/  ISETP.GT.AND P2, PT, R4, 0x19, !P3 ;  /* 0x000000190400780c */ /* 0x000fe40005f44270 */
[----:B------:R-:W-:-:S02]  /*24e0*/  P2R R36, PR, RZ, 0x8 ;  /* 0x00000008ff247803 */ /* 0x000fc40000000000 */
[----:B------:R-:W-:Y:S02]  /*24f0*/  ISETP.LT.OR P2, PT, R0, 0x1a, P2 ;  /* 0x0000001a0000780c */ /* 0x000fe40001741670 */
[----:B------:R-:W-:Y:S02]  /*2500*/  ISETP.GE.AND P3, PT, R15, 0x21, PT ;  /* 0x000000210f00780c */ /* 0x000fe40003f66270 */
[----:B------:R-:W-:Y:S02]  /*2510*/  FSEL R37, R37, -INF , !P2 ;  /* 0xff80000025257808 */ /* 0x000fe40005000000 */
[----:B------:R-:W-:Y:S02]  /*2520*/  ISETP.GT.AND P2, PT, R4, 0x20, !P3 ;  /* 0x000000200400780c */ /* 0x000fe40005f44270 */
[----:B------:R-:W-:Y:S02]  /*2530*/  P2R R72, PR, RZ, 0x8 ;  /* 0x00000008ff487803 */ /* 0x000fe40000000000 */
[----:B------:R-:W-:-:S02]  /*2540*/  ISETP.LT.OR P2, PT, R0, 0x21, P2 ;  /* 0x000000210000780c */ /* 0x000fc40001741670 */
[C---:B------:R-:W-:Y:S02]  /*2550*/  ISETP.GE.AND P3, PT, R15.reuse, 0x22, PT ;  /* 0x000000220f00780c */ /* 0x040fe40003f66270 */
[----:B------:R-:W-:Y:S02]  /*2560*/  FSEL R79, R40, -INF , !P2 ;  /* 0xff800000284f7808 */ /* 0x000fe40005000000 */
[----:B------:R-:W-:Y:S02]  /*2570*/  ISETP.GT.AND P2, PT, R4, 0x21, !P3 ;  /* 0x000000210400780c */ /* 0x000fe40005f44270 */
[----:B------:R-:W-:Y:S02]  /*2580*/  P2R R40, PR, RZ, 0x8 ;  /* 0x00000008ff287803 */ /* 0x000fe40000000000 */
[----:B------:R-:W-:Y:S02]  /*2590*/  ISETP.LT.OR P2, PT, R0, 0x22, P2 ;  /* 0x000000220000780c */ /* 0x000fe40001741670 */
[----:B------:R-:W-:-:S02]  /*25a0*/  ISETP.GE.AND P3, PT, R15, 0x29, PT ;  /* 0x000000290f00780c */ /* 0x000fc40003f66270 */
[----:B------:R-:W-:Y:S02]  /*25b0*/  FSEL R41, R41, -INF , !P2 ;  /* 0xff80000029297808 */ /* 0x000fe40005000000 */
        /* <DEDUP_REMOVED lines=53> */
[----:B------:R-:W-:Y:S02]  /*2910*/  P2R R10, PR, RZ, 0x10 ;  /* 0x00000010ff0a7803 */ /* 0x000fe40000000000 */
[----:B------:R-:W-:Y:S02]  /*2920*/  FSEL R64, R64, -INF , !P2 ;  /* 0xff80000040407808 */ /* 0x000fe40005000000 */
[----:B------:R-:W-:-:S04]  /*2930*/  ISETP.GE.AND P2, PT, R15, 0x52, PT ;  /* 0x000000520f00780c */ /* 0x000fc80003f46270 */
[----:B------:R-:W-:-:S04]  /*2940*/  ISETP.GT.AND P3, PT, R4, 0x51, !P2 ;  /* 0x000000510400780c */ /* 0x000fc80005764270 */
[----:B------:R-:W-:-:S04]  /*2950*/  ISETP.LT.OR P3, PT, R0, 0x52, P3 ;  /* 0x000000520000780c */ /* 0x000fc80001f61670 */
[----:B------:R-:W-:Y:S02]  /*2960*/  FSEL R65, R65, -INF , !P3 ;  /* 0xff80000041417808 */ /* 0x000fe40005800000 */
[----:B------:R-:W-:-:S04]  /*2970*/  ISETP.GE.AND P3, PT, R15, 0x59, PT ;  /* 0x000000590f00780c */ /* 0x000fc80003f66270 */
[----:B------:R-:W-:-:S04]  /*2980*/  ISETP.GT.AND P4, PT, R4, 0x58, !P3 ;  /* 0x000000580400780c */ /* 0x000fc80005f84270 */
[----:B------:R-:W-:-:S04]  /*2990*/  ISETP.LT.OR P4, PT, R0, 0x59, P4 ;  /* 0x000000590000780c */ /* 0x000fc80002781670 */
[----:B------:R-:W-:Y:S02]  /*29a0*/  FSEL R68, R68, -INF , !P4 ;  /* 0xff80000044447808 */ /* 0x000fe40006000000 */
[----:B------:R-:W-:-:S04]  /*29b0*/  ISETP.GE.AND P4, PT, R15, 0x1, PT ;  /* 0x000000010f00780c */ /* 0x000fc80003f86270 */
[----:B------:R-:W-:-:S04]  /*29c0*/  ISETP.GT.AND P5, PT, R4, RZ, !P4 ;  /* 0x000000ff0400720c */ /* 0x000fc800067a4270 */
[----:B------:R-:W-:-:S04]  /*29d0*/  ISETP.LT.OR P5, PT, R0, 0x1, P5 ;  /* 0x000000010000780c */ /* 0x000fc80002fa1670 */
[----:B------:R-:W-:Y:S02]  /*29e0*/  FSEL R21, R24, -INF , !P5 ;  /* 0xff80000018157808 */ /* 0x000fe40006800000 */
[----:B------:R-:W-:-:S04]  /*29f0*/  ISETP.GE.AND P5, PT, R15, 0x5a, PT ;  /* 0x0000005a0f00780c */ /* 0x000fc80003fa6270 */
[----:B------:R-:W-:Y:S02]  /*2a00*/  P2R R15, PR, RZ, 0x20 ;  /* 0x00000020ff0f7803 */ /* 0x000fe40000000000 */
[----:B------:R-:W-:-:S04]  /*2a10*/  ISETP.GT.AND P5, PT, R4, 0x59, !P5 ;  /* 0x000000590400780c */ /* 0x000fc80006fa4270 */
[----:B------:R-:W-:Y:S02]  /*2a20*/  ISETP.LT.OR P5, PT, R0, 0x5a, P5 ;  /* 0x0000005a0000780c */ /* 0x000fe40002fa1670 */
[----:B------:R-:W-:Y:S02]  /*2a30*/  VIADDMNMX R0, R2, R13, R12, PT ;  /* 0x0000000d02007246 */ /* 0x000fe4000380010c */
[----:B------:R-:W-:Y:S02]  /*2a40*/  FSEL R69, R69, -INF , !P5 ;  /* 0xff80000045457808 */ /* 0x000fe40006800000 */
[----:B------:R-:W-:-:S13]  /*2a50*/  LOP3.LUT P5, RZ, R16, 0x80000, RZ, 0xc0, !PT ;  /* 0x0008000010ff7812 */ /* 0x000fda00078ac0ff */
[----:B------:R-:W-:Y:S05]  /*2a60*/  @!P5 BRA `(.L_x_1892) ;  /* 0x00000000005cd947 */ /* 0x000fea0003800000 */
        /* <DEDUP_REMOVED lines=13> */
.L_x_1894:
[----:B------:R-:W-:Y:S02]  /*2b40*/  ULDC UR5, c[0x0][0x9e4] ;  /* 0x0002790000057ab9 */ /* 0x000fe40000000800 */
[----:B------:R-:W-:-:S05]  /*2b50*/  IMAD.U32 R4, RZ, RZ, UR5 ;  /* 0x00000005ff047e24 */ /* 0x000fca000f8e00ff */
[----:B------:R-:W-:-:S13]  /*2b60*/  ISETP.NE.AND P5, PT, R4, 0x1, PT ;  /* 0x000000010400780c */ /* 0x000fda0003fa5270 */
[----:B------:R-:W2:Y:S02]  /*2b70*/  @P5 LDC.64 R12, c[0x0][0x9e8] ;  /* 0x00027a00ff0c5b82 */ /* 0x000ea40000000a00 */
[----:B--2---:R-:W-:-:S05]  /*2b80*/  @P5 IMAD.HI.U32 R2, R11, R12, RZ ;  /* 0x0000000c0b025227 */ /* 0x004fca00078e00ff */
[----:B------:R-:W-:-:S07]  /*2b90*/  @P5 SHF.R.U32.HI R11, RZ, R13, R2 ;  /* 0x0000000dff0b5219 */ /* 0x000fce0000011602 */
.L_x_1895:
[----:B------:R-:W-:Y:S05]  /*2ba0*/  BSYNC B0 ;  /* 0x0000000000007941 */ /* 0x000fea0003800000 */
.L_x_1893:
[----:B------:R-:W-:-:S05]  /*2bb0*/  IMAD R11, R11, R4, R14 ;  /* 0x000000040b0b7224 */ /* 0x000fca00078e020e */
[----:B------:R-:W-:Y:S02]  /*2bc0*/  VIADDMNMX R0, R11, R4, R0, PT ;  /* 0x000000040b007246 */ /* 0x000fe40003800100 */
[----:B------:R-:W-:-:S07]  /*2bd0*/  VIMNMX R5, R5, R11, !PT ;  /* 0x0000000b05057248 */ /* 0x000fce0007fe0100 */
.L_x_1892:
[C---:B------:R-:W-:Y:S01]  /*2be0*/  ISETP.GT.AND P1, PT, R5.reuse, 0x1, !P1 ;  /* 0x000000010500780c */ /* 0x040fe20004f24270 */
[----:B------:R-:W-:Y:S01]  /*2bf0*/  ULDC UR6, c[0x0][0x988] ;  /* 0x0002620000067ab9 */ /* 0x000fe20000000800 */
[----:B------:R-:W-:Y:S02]  /*2c00*/  ISETP.GT.AND P6, PT, R5, 0x8, !P6 ;  /* 0x000000080500780c */ /* 0x000fe400077c4270 */
[C---:B------:R-:W-:Y:S02]  /*2c10*/  ISETP.LT.OR P1, PT, R0.reuse, 0x2, P1 ;  /* 0x000000020000780c */ /* 0x040fe40000f21670 */
[----:B------:R-:W-:Y:S02]  /*2c20*/  ISETP.LT.OR P6, PT, R0, 0x9, P6 ;  /* 0x000000090000780c */ /* 0x000fe400037c1670 */
[----:B------:R-:W-:Y:S02]  /*2c30*/  FSEL R27, R27, -INF , !P1 ;  /* 0xff8000001b1b7808 */ /* 0x000fe40004800000 */
[----:B------:R-:W-:-:S02]  /*2c40*/  ISETP.NE.AND P1, PT, R10, RZ, PT ;  /* 0x000000ff0a00720c */ /* 0x000fc40003f25270 */
[----:B------:R-:W-:Y:S02]  /*2c50*/  FSEL R30, R30, -INF , !P6 ;  /* 0xff8000001e1e7808 */ /* 0x000fe40007000000 */
[----:B------:R-:W-:Y:S02]  /*2c60*/  ISETP.GT.AND P1, PT, R5, 0x9, !P1 ;  /* 0x000000090500780c */ /* 0x000fe40004f24270 */
[----:B------:R-:W-:Y:S02]  /*2c70*/  ISETP.NE.AND P6, PT, R32, RZ, PT ;  /* 0x000000ff2000720c */ /* 0x000fe40003fc5270 */
[----:B------:R-:W-:Y:S02]  /*2c80*/  ISETP.LT.OR P1, PT, R0, 0xa, P1 ;  /* 0x0000000a0000780c */ /* 0x000fe40000f21670 */
[----:B------:R-:W-:Y:S02]  /*2c90*/  FMNMX.FTZ R2, R21, R25, !PT ;  /* 0x0000001915027209 */ /* 0x000fe40007810000 */
[----:B------:R-:W-:-:S02]  /*2ca0*/  FSEL R31, R31, -INF , !P1 ;  /* 0xff8000001f1f7808 */ /* 0x000fc40004800000 */
[----:B------:R-:W-:Y:S02]  /*2cb0*/  ISETP.NE.AND P1, PT, R20, RZ, PT ;  /* 0x000000ff1400720c */ /* 0x000fe40003f25270 */
[----:B------:R-:W-:Y:S02]  /*2cc0*/  ISETP.NE.AND P5, PT, R36, RZ, PT ;  /* 0x000000ff2400720c */ /* 0x000fe40003fa5270 */
[----:B------:R-:W-:Y:S02]  /*2cd0*/  ISETP.GT.AND P1, PT, R5, 0x10, !P1 ;  /* 0x000000100500780c */ /* 0x000fe40004f24270 */
[----:B------:R-:W-:Y:S02]  /*2ce0*/  FMNMX.FTZ R2, R73, R2, !PT ;  /* 0x0000000249027209 */ /* 0x000fe40007810000 */
[----:B------:R-:W-:Y:S02]  /*2cf0*/  ISETP.LT.OR P1, PT, R0, 0x11, P1 ;  /* 0x000000110000780c */ /* 0x000fe40000f21670 */
[----:B------:R-:W-:-:S02]  /*2d00*/  FMNMX.FTZ R2, R29, R2, !PT ;  /* 0x000000021d027209 */ /* 0x000fc40007810000 */
[----:B------:R-:W-:Y:S02]  /*2d10*/  FSEL R34, R34, -INF , !P1 ;  /* 0xff80000022227808 */ /* 0x000fe40004800000 */
[----:B------:R-:W-:Y:S02]  /*2d20*/  ISETP.NE.AND P1, PT, R28, RZ, PT ;  /* 0x000000ff1c00720c */ /* 0x000fe40003f25270 */
[----:B------:R-:W-:Y:S02]  /*2d30*/  FMNMX.FTZ R2, R75, R2, !PT ;  /* 0x000000024b027209 */ /* 0x000fe40007810000 */
[----:B------:R-:W-:Y:S02]  /*2d40*/  ISETP.GT.AND P1, PT, R5, 0x11, !P1 ;  /* 0x000000110500780c */ /* 0x000fe40004f24270 */
[----:B------:R-:W-:Y:S02]  /*2d50*/  FMNMX.FTZ R2, R33, R2, !PT ;  /* 0x0000000221027209 */ /* 0x000fe40007810000 */
[----:B------:R-:W-:-:S02]  /*2d60*/  ISETP.LT.OR P1, PT, R0, 0x12, P1 ;  /* 0x000000120000780c */ /* 0x000fc40000f21670 */
[----:B------:R-:W-:Y:S02]  /*2d70*/  FMNMX.FTZ R2, R77, R2, !PT ;  /* 0x000000024d027209 */ /* 0x000fe40007810000 */
[----:B------:R-:W-:Y:S02]  /*2d80*/  FSEL R35, R35, -INF , !P1 ;  /* 0xff80000023237808 */ /* 0x000fe40004800000 */
[----:B------:R-:W-:Y:S02]  /*2d90*/  ISETP.GT.AND P1, PT, R5, 0x18, !P6 ;  /* 0x000000180500780c */ /* 0x000fe40007724270 */
[----:B------:R-:W-:Y:S02]  /*2da0*/  FMNMX.FTZ R2, R37, R2, !PT ;  /* 0x0000000225027209 */ /* 0x000fe40007810000 */
[----:B------:R-:W-:Y:S02]  /*2db0*/  ISETP.LT.OR P1, PT, R0, 0x19, P1 ;  /* 0x000000190000780c */ /* 0x000fe40000f21670 */
[----:B------:R-:W-:-:S02]  /*2dc0*/  FMNMX.FTZ R2, R79, R2, !PT ;  /* 0x000000024f027209 */ /* 0x000fc40007810000 */
[----:B------:R-:W-:Y:S02]  /*2dd0*/  FSEL R38, R38, -INF , !P1 ;  /* 0xff80000026267808 */ /* 0x000fe40004800000 */
[----:B------:R-:W-:Y:S02]  /*2de0*/  ISETP.GT.AND P1, PT, R5, 0x19, !P5 ;  /* 0x000000190500780c */ /* 0x000fe40006f24270 */
[----:B------:R-:W-:Y:S02]  /*2df0*/  FMNMX.FTZ R2, R41, R2, !PT ;  /* 0x0000000229027209 */ /* 0x000fe40007810000 */
[----:B------:R-:W-:Y:S02]  /*2e00*/  ISETP.LT.OR P1, PT, R0, 0x1a, P1 ;  /* 0x0000001a0000780c */ /* 0x000fe40000f21670 */
[----:B------:R-:W-:Y:S02]  /*2e10*/  FMNMX.FTZ R2, R81, R2, !PT ;  /* 0x0000000251027209 */ /* 0x000fe40007810000 */
[----:B------:R-:W-:-:S02]  /*2e20*/  FSEL R39, R39, -INF , !P1 ;  /* 0xff80000027277808 */ /* 0x000fc40004800000 */
[----:B------:R-:W-:Y:S02]  /*2e30*/  ISETP.NE.AND P1, PT, R72, RZ, PT ;  /* 0x000000ff4800720c */ /* 0x000fe40003f25270 */
[----:B------:R-:W-:Y:S02]  /*2e40*/  FMNMX.FTZ R2, R45, R2, !PT ;  /* 0x000000022d027209 */ /* 0x000fe40007810000 */
        /* <DEDUP_REMOVED lines=12> */
[----:B------:R-:W-:Y:S02]  /*2f10*/  ISETP.NE.AND P1, PT, R74, RZ, PT ;  /* 0x000000ff4a00720c */ /* 0x000fe40003f25270 */
[----:B------:R-:W-:Y:S02]  /*2f20*/  FMNMX.FTZ R11, R57, R2, !PT ;  /* 0x00000002390b7209 */ /* 0x000fe40007810000 */
[----:B------:R-:W-:Y:S02]  /*2f30*/  ISETP.GT.AND P1, PT, R5, 0x28, !P1 ;  /* 0x000000280500780c */ /* 0x000fe40004f24270 */
[----:B------:R-:W-:-:S02]  /*2f40*/  FMNMX.FTZ R2, R60, R11, !PT ;  /* 0x0000000b3c027209 */ /* 0x000fc40007810000 */
[----:B------:R-:W-:Y:S02]  /*2f50*/  ISETP.LT.OR P1, PT, R0, 0x29, P1 ;  /* 0x000000290000780c */ /* 0x000fe40000f21670 */
[----:B------:R-:W-:Y:S02]  /*2f60*/  FMNMX.FTZ R11, R61, R2, !PT ;  /* 0x000000023d0b7209 */ /* 0x000fe40007810000 */
[----:B------:R-:W-:Y:S02]  /*2f70*/  FSEL R46, R46, -INF , !P1 ;  /* 0xff8000002e2e7808 */ /* 0x000fe40004800000 */
[----:B------:R-:W-:Y:S02]  /*2f80*/  ISETP.NE.AND P1, PT, R44, RZ, PT ;  /* 0x000000ff2c00720c */ /* 0x000fe40003f25270 */
[----:B------:R-:W-:Y:S02]  /*2f90*/  FMNMX.FTZ R2, R64, R11, !PT ;  /* 0x0000000b40027209 */ /* 0x000fe40007810000 */
[----:B------:R-:W-:-:S02]  /*2fa0*/  ISETP.GT.AND P1, PT, R5, 0x29, !P1 ;  /* 0x000000290500780c */ /* 0x000fc40004f24270 */
[----:B------:R-:W-:Y:S02]  /*2fb0*/  FMNMX.FTZ R11, R65, R2, !PT ;  /* 0x00000002410b7209 */ /* 0x000fe40007810000 */
[----:B------:R-:W-:Y:S02]  /*2fc0*/  ISETP.LT.OR P1, PT, R0, 0x2a, P1 ;  /* 0x0000002a0000780c */ /* 0x000fe40000f21670 */
[----:B------:R-:W-:Y:S02]  /*2fd0*/  FMNMX.FTZ R2, R68, R11, !PT ;  /* 0x0000000b44027209 */ /* 0x000fe40007810000 */
[----:B------:R-:W-:Y:S02]  /*2fe0*/  FSEL R47, R47, -INF , !P1 ;  /* 0xff8000002f2f7808 */ /* 0x000fe40004800000 */
[----:B------:R-:W-:Y:S02]  /*2ff0*/  ISETP.NE.AND P1, PT, R76, RZ, PT ;  /* 0x000000ff4c00720c */ /* 0x000fe40003f25270 */
[----:B------:R-:W-:-:S02]  /*3000*/  FMNMX.FTZ R2, R69, R2, !PT ;  /* 0x0000000245027209 */ /* 0x000fc40007810000 */
[----:B------:R-:W-:Y:S02]  /*3010*/  ISETP.GT.AND P1, PT, R5, 0x30, !P1 ;  /* 0x000000300500780c */ /* 0x000fe40004f24270 */
[----:B------:R-:W-:Y:S01]  /*3020*/  ISETP.NE.AND P6, PT, R84, RZ, PT ;  /* 0x000000ff5400720c */ /* 0x000fe20003fc5270 */
[----:B------:R-:W2:Y:S01]  /*3030*/  SHFL.BFLY PT, R11, R2, 0x2, 0x1f ;  /* 0x0c401f00020b7f89 */ /* 0x000ea200000e0000 */
[----:B------:R-:W-:Y:S02]  /*3040*/  ISETP.LT.OR P1, PT, R0, 0x31, P1 ;  /* 0x000000310000780c */ /* 0x000fe40000f21670 */
[----:B------:R-:W-:Y:S02]  /*3050*/  ISETP.NE.AND P5, PT, R85, RZ, PT ;  /* 0x000000ff5500720c */ /* 0x000fe40003fa5270 */
[----:B------:R-:W-:Y:S02]  /*3060*/  FSEL R50, R50, -INF , !P1 ;  /* 0xff80000032327808 */ /* 0x000fe40004800000 */
[----:B------:R-:W-:-:S02]  /*3070*/  ISETP.NE.AND P1, PT, R48, RZ, PT ;  /* 0x000000ff3000720c */ /* 0x000fc40003f25270 */
[C---:B------:R-:W-:Y:S02]  /*3080*/  ISETP.GT.AND P4, PT, R5.reuse, RZ, !P4 ;  /* 0x000000ff0500720c */ /* 0x040fe40006784270 */
[----:B------:R-:W-:Y:S02]  /*3090*/  ISETP.GT.AND P1, PT, R5, 0x31, !P1 ;  /* 0x000000310500780c */ /* 0x000fe40004f24270 */
[C---:B------:R-:W-:Y:S02]  /*30a0*/  ISETP.LT.OR P4, PT, R0.reuse, 0x1, P4 ;  /* 0x000000010000780c */ /* 0x040fe40002781670 */
[----:B------:R-:W-:Y:S02]  /*30b0*/  ISETP.LT.OR P1, PT, R0, 0x32, P1 ;  /* 0x000000320000780c */ /* 0x000fe40000f21670 */
[----:B------:R-:W-:Y:S02]  /*30c0*/  FSEL R26, R26, -INF , !P4 ;  /* 0xff8000001a1a7808 */ /* 0x000fe40006000000 */
[----:B------:R-:W-:-:S02]  /*30d0*/  FSEL R51, R51, -INF , !P1 ;  /* 0xff80000033337808 */ /* 0x000fc40004800000 */
[----:B------:R-:W-:Y:S02]  /*30e0*/  ISETP.NE.AND P1, PT, R78, RZ, PT ;  /* 0x000000ff4e00720c */ /* 0x000fe40003f25270 */
[C---:B------:R-:W-:Y:S02]  /*30f0*/  ISETP.GT.AND P2, PT, R5.reuse, 0x51, !P2 ;  /* 0x000000510500780c */ /* 0x040fe40005744270 */
[C---:B------:R-:W-:Y:S02]  /*3100*/  ISETP.GT.AND P1, PT, R5.reuse, 0x38, !P1 ;  /* 0x000000380500780c */ /* 0x040fe40004f24270 */
[----:B--2---:R-:W-:Y:S02]  /*3110*/  FMNMX.FTZ R10, R2, R11, !PT ;  /* 0x0000000b020a7209 */ /* 0x004fe40007810000 */
[----:B------:R-:W-:Y:S02]  /*3120*/  ISETP.LT.OR P1, PT, R0, 0x39, P1 ;  /* 0x000000390000780c */ /* 0x000fe40000f21670 */
[----:B------:R-:W-:Y:S01]  /*3130*/  ISETP.GT.AND P3, PT, R5, 0x58, !P3 ;  /* 0x000000580500780c */ /* 0x000fe20005f64270 */
[----:B------:R-:W2:Y:S01]  /*3140*/  SHFL.BFLY PT, R11, R10, 0x1, 0x1f ;  /* 0x0c201f000a0b7f89 */ /* 0x000ea200000e0000 */
[----:B------:R-:W-:-:S02]  /*3150*/  FSEL R54, R54, -INF , !P1 ;  /* 0xff80000036367808 */ /* 0x000fc40004800000 */
[----:B------:R-:W-:Y:S02]  /*3160*/  ISETP.NE.AND P1, PT, R80, RZ, PT ;  /* 0x000000ff5000720c */ /* 0x000fe40003f25270 */
[C---:B------:R-:W-:Y:S02]  /*3170*/  ISETP.LT.OR P2, PT, R0.reuse, 0x52, P2 ;  /* 0x000000520000780c */ /* 0x040fe40001741670 */
[----:B------:R-:W-:Y:S02]  /*3180*/  ISETP.GT.AND P1, PT, R5, 0x39, !P1 ;  /* 0x000000390500780c */ /* 0x000fe40004f24270 */
[C---:B------:R-:W-:Y:S02]  /*3190*/  ISETP.LT.OR P3, PT, R0.reuse, 0x59, P3 ;  /* 0x000000590000780c */ /* 0x040fe40001f61670 */
[----:B------:R-:W-:Y:S02]  /*31a0*/  ISETP.LT.OR P1, PT, R0, 0x3a, P1 ;  /* 0x0000003a0000780c */ /* 0x000fe40000f21670 */
[----:B------:R-:W-:-:S02]  /*31b0*/  FSEL R67, R67, -INF , !P2 ;  /* 0xff80000043437808 */ /* 0x000fc40005000000 */
[----:B------:R-:W-:Y:S02]  /*31c0*/  FSEL R55, R55, -INF , !P1 ;  /* 0xff80000037377808 */ /* 0x000fe40004800000 */
[----:B------:R-:W-:Y:S02]  /*31d0*/  ISETP.NE.AND P1, PT, R82, RZ, PT ;  /* 0x000000ff5200720c */ /* 0x000fe40003f25270 */
[----:B------:R-:W-:Y:S02]  /*31e0*/  FSEL R70, R70, -INF , !P3 ;  /* 0xff80000046467808 */ /* 0x000fe40005800000 */
[----:B------:R-:W-:Y:S02]  /*31f0*/  ISETP.GT.AND P1, PT, R5, 0x40, !P1 ;  /* 0x000000400500780c */ /* 0x000fe40004f24270 */
[----:B--2---:R-:W-:Y:S02]  /*3200*/  FMNMX.FTZ R4, R10, R11, !PT ;  /* 0x0000000b0a047209 */ /* 0x004fe40007810000 */
[----:B------:R-:W-:-:S03]  /*3210*/  ISETP.LT.OR P1, PT, R0, 0x41, P1 ;  /* 0x000000410000780c */ /* 0x000fc60000f21670 */
[----:B------:R-:W-:Y:S01]  /*3220*/  FMUL.FTZ R11, R4, UR6 ;  /* 0x00000006040b7c20 */ /* 0x000fe20008410000 */
[----:B------:R-:W-:Y:S02]  /*3230*/  FSEL R58, R58, -INF , !P1 ;  /* 0xff8000003a3a7808 */ /* 0x000fe40004800000 */
[----:B------:R-:W-:Y:S02]  /*3240*/  ISETP.GT.AND P1, PT, R5, 0x41, !P6 ;  /* 0x000000410500780c */ /* 0x000fe40007724270 */
[----:B------:R-:W-:Y:S02]  /*3250*/  ISETP.NE.AND P6, PT, R87, RZ, PT ;  /* 0x000000ff5700720c */ /* 0x000fe40003fc5270 */
[----:B------:R-:W-:-:S04]  /*3260*/  ISETP.LT.OR P1, PT, R0, 0x42, P1 ;  /* 0x000000420000780c */ /* 0x000fc80000f21670 */
[----:B------:R-:W-:Y:S02]  /*3270*/  FSEL R59, R59, -INF , !P1 ;  /* 0xff8000003b3b7808 */ /* 0x000fe40004800000 */
[----:B------:R-:W-:Y:S02]  /*3280*/  ISETP.GT.AND P1, PT, R5, 0x48, !P5 ;  /* 0x000000480500780c */ /* 0x000fe40006f24270 */
[----:B------:R-:W-:Y:S02]  /*3290*/  ISETP.NE.AND P5, PT, R86, RZ, PT ;  /* 0x000000ff5600720c */ /* 0x000fe40003fa5270 */
[----:B------:R-:W-:-:S04]  /*32a0*/  ISETP.LT.OR P1, PT, R0, 0x49, P1 ;  /* 0x000000490000780c */ /* 0x000fc80000f21670 */
[----:B------:R-:W-:Y:S02]  /*32b0*/  FSEL R62, R62, -INF , !P1 ;  /* 0xff8000003e3e7808 */ /* 0x000fe40004800000 */
[----:B------:R-:W-:-:S04]  /*32c0*/  FSETP.NEU.FTZ.AND P1, PT, R4, -INF , PT ;  /* 0xff8000000400780b */ /* 0x000fc80003f3d000 */
[----:B------:R-:W-:Y:S02]  /*32d0*/  FSEL R12, R11, RZ, P1 ;  /* 0x000000ff0b0c7208 */ /* 0x000fe40000800000 */
[----:B------:R-:W-:Y:S02]  /*32e0*/  FMNMX.FTZ R11, R26, R27, !PT ;  /* 0x0000001b1a0b7209 */ /* 0x000fe40007810000 */
[----:B------:R-:W-:Y:S01]  /*32f0*/  ISETP.GT.AND P1, PT, R5, 0x49, !P5 ;  /* 0x000000490500780c */ /* 0x000fe20006f24270 */
[--C-:B------:R-:W-:Y:S01]  /*3300*/  FFMA.FTZ R13, R21, UR6, -R12.reuse ;  /* 0x00000006150d7c23 */ /* 0x100fe2000801080c */
[----:B------:R-:W-:Y:S01]  /*3310*/  FMNMX.FTZ R2, R30, R11, !PT ;  /* 0x0000000b1e027209 */ /* 0x000fe20007810000 */
[--C-:B------:R-:W-:Y:S01]  /*3320*/  FFMA.FTZ R10, R25, UR6, -R12.reuse ;  /* 0x00000006190a7c23 */ /* 0x100fe2000801080c */
[----:B------:R-:W-:Y:S01]  /*3330*/  ISETP.LT.OR P1, PT, R0, 0x4a, P1 ;  /* 0x0000004a0000780c */ /* 0x000fe20000f21670 */
[--C-:B------:R-:W-:Y:S01]  /*3340*/  FFMA.FTZ R14, R73, UR6, -R12.reuse ;  /* 0x00000006490e7c23 */ /* 0x100fe2000801080c */
[----:B------:R-:W-:Y:S01]  /*3350*/  FMNMX.FTZ R11, R31, R2, !PT ;  /* 0x000000021f0b7209 */ /* 0x000fe20007810000 */
[----:B------:R-:W-:Y:S01]  /*3360*/  MUFU.EX2 R13, R13 ;  /* 0x0000000d000d7308 */ /* 0x000fe20000000800 */
[----:B------:R-:W-:Y:S01]  /*3370*/  FSEL R63, R63, -INF , !P1 ;  /* 0xff8000003f3f7808 */ /* 0x000fe20004800000 */
[--C-:B------:R-:W-:Y:S01]  /*3380*/  FFMA.FTZ R20, R75, UR6, -R12.reuse ;  /* 0x000000064b147c23 */ /* 0x100fe2000801080c */
[----:B------:R-:W-:Y:S01]  /*3390*/  FMNMX.FTZ R2, R34, R11, !PT ;  /* 0x0000000b22027209 */ /* 0x000fe20007810000 */
[--C-:B------:R-:W-:Y:S01]  /*33a0*/  FFMA.FTZ R21, R33, UR6, -R12.reuse ;  /* 0x0000000621157c23 */ /* 0x100fe2000801080c */
[----:B------:R-:W-:Y:S01]  /*33b0*/  ISETP.GT.AND P1, PT, R5, 0x50, !P6 ;  /* 0x000000500500780c */ /* 0x000fe20007724270 */
[--C-:B------:R-:W-:Y:S01]  /*33c0*/  FFMA.FTZ R24, R77, UR6, -R12.reuse ;  /* 0x000000064d187c23 */ /* 0x100fe2000801080c */
[----:B------:R-:W-:Y:S01]  /*33d0*/  FMNMX.FTZ R11, R35, R2, !PT ;  /* 0x00000002230b7209 */ /* 0x000fe20007810000 */
[----:B------:R-:W2:Y:S01]  /*33e0*/  MUFU.EX2 R10, R10 ;  /* 0x0000000a000a7308 */ /* 0x000ea20000000800 */
[----:B------:R-:W-:Y:S01]  /*33f0*/  ISETP.NE.AND P5, PT, R15, RZ, PT ;  /* 0x000000ff0f00720c */ /* 0x000fe20003fa5270 */
[--C-:B------:R-:W-:Y:S01]  /*3400*/  FFMA.FTZ R15, R29, UR6, -R12.reuse ;  /* 0x000000061d0f7c23 */ /* 0x100fe2000801080c */
[----:B------:R-:W-:Y:S01]  /*3410*/  FMNMX.FTZ R2, R38, R11, !PT ;  /* 0x0000000b26027209 */ /* 0x000fe20007810000 */
[--C-:B------:R-:W-:Y:S01]  /*3420*/  FFMA.FTZ R25, R37, UR6, -R12.reuse ;  /* 0x0000000625197c23 */ /* 0x100fe2000801080c */
[----:B------:R-:W-:Y:S01]  /*3430*/  ISETP.LT.OR P1, PT, R0, 0x51, P1 ;  /* 0x000000510000780c */ /* 0x000fe20000f21670 */
[--C-:B------:R-:W-:Y:S01]  /*3440*/  FFMA.FTZ R28, R79, UR6, -R12.reuse ;  /* 0x000000064f1c7c23 */ /* 0x100fe2000801080c */
[----:B------:R-:W-:Y:S01]  /*3450*/  FMNMX.FTZ R11, R39, R2, !PT ;  /* 0x00000002270b7209 */ /* 0x000fe20007810000 */
[----:B------:R-:W-:Y:S01]  /*3460*/  MUFU.EX2 R14, R14 ;  /* 0x0000000e000e7308 */ /* 0x000fe20000000800 */
[----:B------:R-:W-:Y:S01]  /*3470*/  ISETP.GT.AND P4, PT, R5, 0x59, !P5 ;  /* 0x000000590500780c */ /* 0x000fe20006f84270 */
[--C-:B------:R-:W-:Y:S01]  /*3480*/  FFMA.FTZ R29, R45, UR6, -R12.reuse ;  /* 0x000000062d1d7c23 */ /* 0x100fe2000801080c */
[----:B------:R-:W-:Y:S01]  /*3490*/  FMNMX.FTZ R2, R42, R11, !PT ;  /* 0x0000000b2a027209 */ /* 0x000fe20007810000 */
[--C-:B------:R-:W-:Y:S01]  /*34a0*/  FFMA.FTZ R32, R83, UR6, -R12.reuse ;  /* 0x0000000653207c23 */ /* 0x100fe2000801080c */
[----:B------:R-:W-:Y:S01]  /*34b0*/  FSEL R66, R66, -INF , !P1 ;  /* 0xff80000042427808 */ /* 0x000fe20004800000 */
[--C-:B------:R-:W-:Y:S01]  /*34c0*/  FFMA.FTZ R33, R49, UR6, -R12.reuse ;  /* 0x0000000631217c23 */ /* 0x100fe2000801080c */
[----:B------:R-:W-:Y:S01]  /*34d0*/  FMNMX.FTZ R11, R43, R2, !PT ;  /* 0x000000022b0b7209 */ /* 0x000fe20007810000 */
[----:B------:R-:W3:Y:S01]  /*34e0*/  MUFU.EX2 R15, R15 ;  /* 0x0000000f000f7308 */ /* 0x000ee20000000800 */
[----:B------:R-:W-:Y:S01]  /*34f0*/  ISETP.LT.OR P4, PT, R0, 0x5a, P4 ;  /* 0x0000005a0000780c */ /* 0x000fe20002781670 */
[--C-:B------:R-:W-:Y:S01]  /*3500*/  FFMA.FTZ R52, R52, UR6, -R12.reuse ;  /* 0x0000000634347c23 */ /* 0x100fe2000801080c */
[----:B------:R-:W-:Y:S01]  /*3510*/  FMNMX.FTZ R2, R46, R11, !PT ;  /* 0x0000000b2e027209 */ /* 0x000fe20007810000 */
[--C-:B------:R-:W-:Y:S01]  /*3520*/  FFMA.FTZ R53, R53, UR6, -R12.reuse ;  /* 0x0000000635357c23 */ /* 0x100fe2000801080c */
[----:B------:R-:W-:Y:S01]  /*3530*/  FSEL R71, R71, -INF , !P4 ;  /* 0xff80000047477808 */ /* 0x000fe20006000000 */
        /* <DEDUP_REMOVED lines=10> */
[----:B------:R-:W4:Y:S01]  /*35e0*/  MUFU.EX2 R21, R21 ;  /* 0x0000001500157308 */ /* 0x000f220000000800 */
[----:B------:R-:W-:Y:S01]  /*35f0*/  FFMA.FTZ R68, R68, UR6, -R12 ;  /* 0x0000000644447c23 */ /* 0x000fe2000801080c */
[----:B--2---:R-:W-:-:S02]  /*3600*/  F2FP.BF16.F32.PACK_AB R152, R10, R13 ;  /* 0x0000000d0a98723e */ /* 0x004fc400000010ff */
[----:B------:R-:W-:Y:S02]  /*3610*/  FMNMX.FTZ R2, R54, R11, !PT ;  /* 0x0000000b36027209 */ /* 0x000fe40007810000 */
[----:B---3--:R-:W-:Y:S02]  /*3620*/  F2FP.BF16.F32.PACK_AB R154, R15, R14 ;  /* 0x0000000e0f9a723e */ /* 0x008fe400000010ff */
[----:B------:R-:W-:Y:S01]  /*3630*/  FMNMX.FTZ R11, R55, R2, !PT ;  /* 0x00000002370b7209 */ /* 0x000fe20007810000 */
[----:B------:R-:W-:Y:S03]  /*3640*/  MUFU.EX2 R24, R24 ;  /* 0x0000001800187308 */ /* 0x000fe60000000800 */
[----:B------:R-:W-:-:S04]  /*3650*/  FMNMX.FTZ R2, R58, R11, !PT ;  /* 0x0000000b3a027209 */ /* 0x000fc80007810000 */
[----:B------:R-:W-:Y:S01]  /*3660*/  FMNMX.FTZ R11, R59, R2, !PT ;  /* 0x000000023b0b7209 */ /* 0x000fe20007810000 */
[----:B------:R-:W2:Y:S01]  /*3670*/  MUFU.EX2 R25, R25 ;  /* 0x0000001900197308 */ /* 0x000ea20000000800 */
[----:B----4-:R-:W-:Y:S02]  /*3680*/  F2FP.BF16.F32.PACK_AB R156, R21, R20 ;  /* 0x00000014159c723e */ /* 0x010fe400000010ff */
[----:B------:R-:W-:Y:S01]  /*3690*/  FMNMX.FTZ R2, R62, R11, !PT ;  /* 0x0000000b3e027209 */ /* 0x000fe20007810000 */
[----:B------:R-:W-:Y:S01]  /*36a0*/  FFMA.FTZ R11, R41, UR6, -R12 ;  /* 0x00000006290b7c23 */ /* 0x000fe2000801080c */
[----:B------:R-:W-:Y:S02]  /*36b0*/  FADD.FTZ R41, R13, R10 ;  /* 0x0000000a0d297221 */ /* 0x000fe40000010000 */
[----:B------:R-:W-:Y:S01]  /*36c0*/  FMNMX.FTZ R5, R63, R2, !PT ;  /* 0x000000023f057209 */ /* 0x000fe20007810000 */
[----:B------:R-:W-:Y:S03]  /*36d0*/  MUFU.EX2 R28, R28 ;  /* 0x0000001c001c7308 */ /* 0x000fe60000000800 */
[----:B------:R-:W-:-:S04]  /*36e0*/  FMNMX.FTZ R2, R66, R5, !PT ;  /* 0x0000000542027209 */ /* 0x000fc80007810000 */
[----:B------:R-:W-:Y:S01]  /*36f0*/  FMNMX.FTZ R5, R67, R2, !PT ;  /* 0x0000000243057209 */ /* 0x000fe20007810000 */
[--C-:B------:R-:W-:Y:S01]  /*3700*/  FFMA.FTZ R2, R81, UR6, -R12.reuse ;  /* 0x0000000651027c23 */ /* 0x100fe2000801080c */
[----:B------:R-:W3:Y:S01]  /*3710*/  MUFU.EX2 R11, R11 ;  /* 0x0000000b000b7308 */ /* 0x000ee20000000800 */
[----:B------:R-:W-:Y:S01]  /*3720*/  FFMA.FTZ R12, R69, UR6, -R12 ;  /* 0x00000006450c7c23 */ /* 0x000fe2000801080c */
[----:B------:R-:W-:Y:S02]  /*3730*/  FMNMX.FTZ R0, R70, R5, !PT ;  /* 0x0000000546007209 */ /* 0x000fe40007810000 */
[----:B--2---:R-:W-:Y:S02]  /*3740*/  F2FP.BF16.F32.PACK_AB R158, R25, R24 ;  /* 0x00000018199e723e */ /* 0x004fe400000010ff */
[----:B------:R-:W-:Y:S02]  /*3750*/  FMNMX.FTZ R0, R71, R0, !PT ;  /* 0x0000000047007209 */ /* 0x000fe40007810000 */
[----:B------:R2:W-:Y:S03]  /*3760*/  MUFU.EX2 R162, R2 ;  /* 0x0000000200a27308 */ /* 0x0005e60000000800 */
[----:B------:R-:W2:Y:S05]  /*3770*/  SHFL.BFLY PT, R5, R0, 0x2, 0x1f ;  /* 0x0c401f0000057f89 */ /* 0x000eaa00000e0000 */
[----:B------:R-:W-:Y:S01]  /*3780*/  MUFU.EX2 R37, R12 ;  /* 0x0000000c00257308 */ /* 0x000fe20000000800 */
[----:B---3--:R-:W-:-:S07]  /*3790*/  F2FP.BF16.F32.PACK_AB R160, R11, R28 ;  /* 0x0000001c0ba0723e */ /* 0x008fce00000010ff */
[----:B------:R-:W-:Y:S08]  /*37a0*/  MUFU.EX2 R29, R29 ;  /* 0x0000001d001d7308 */ /* 0x000ff00000000800 */
[----:B------:R-:W-:Y:S01]  /*37b0*/  MUFU.EX2 R32, R32 ;  /* 0x0000002000207308 */ /* 0x000fe20000000800 */
[----:B--2---:R-:W-:-:S05]  /*37c0*/  FMNMX.FTZ R2, R0, R5, !PT ;  /* 0x0000000500027209 */ /* 0x004fca0007810000 */
[----:B------:R-:W2:Y:S02]  /*37d0*/  SHFL.BFLY PT, R5, R2, 0x1, 0x1f ;  /* 0x0c201f0002057f89 */ /* 0x000ea400000e0000 */
[----:B------:R-:W3:Y:S08]  /*37e0*/  MUFU.EX2 R33, R33 ;  /* 0x0000002100217308 */ /* 0x000ef00000000800 */
[----:B------:R-:W-:Y:S08]  /*37f0*/  MUFU.EX2 R52, R52 ;  /* 0x0000003400347308 */ /* 0x000ff00000000800 */
[----:B------:R-:W4:Y:S01]  /*3800*/  MUFU.EX2 R53, R53 ;  /* 0x0000003500357308 */ /* 0x000f220000000800 */
[----:B---3--:R-:W-:-:S02]  /*3810*/  F2FP.BF16.F32.PACK_AB R164, R33, R32 ;  /* 0x0000002021a4723e */ /* 0x008fc400000010ff */
[----:B--2---:R-:W-:Y:S01]  /*3820*/  FMNMX.FTZ R5, R2, R5, !PT ;  /* 0x0000000502057209 */ /* 0x004fe20007810000 */
[----:B------:R-:W-:-:S04]  /*3830*/  FADD.FTZ R2, R14, R41 ;  /* 0x000000290e027221 */ /* 0x000fc80000010000 */
[----:B------:R-:W-:Y:S01]  /*3840*/  MUFU.EX2 R56, R56 ;  /* 0x0000003800387308 */ /* 0x000fe20000000800 */
[C---:B------:R-:W-:Y:S01]  /*3850*/  FSETP.NEU.FTZ.AND P1, PT, R5.reuse, -INF , PT ;  /* 0xff8000000500780b */ /* 0x040fe20003f3d000 */
[----:B------:R-:W-:Y:S01]  /*3860*/  FMUL.FTZ R0, R5, UR6 ;  /* 0x0000000605007c20 */ /* 0x000fe20008410000 */
[----:B------:R-:W-:-:S04]  /*3870*/  FADD.FTZ R41, R15, R2 ;  /* 0x000000020f297221 */ /* 0x000fc80000010000 */
[----:B------:R-:W-:Y:S01]  /*3880*/  FSEL R0, R0, RZ, P1 ;  /* 0x000000ff00007208 */ /* 0x000fe20000800000 */
[----:B------:R-:W-:Y:S01]  /*3890*/  FADD.FTZ R2, R20, R41 ;  /* 0x0000002914027221 */ /* 0x000fe20000010000 */
[----:B------:R-:W-:Y:S01]  /*38a0*/  MUFU.EX2 R57, R57 ;  /* 0x0000003900397308 */ /* 0x000fe20000000800 */
[----:B----4-:R-:W-:Y:S02]  /*38b0*/  F2FP.BF16.F32.PACK_AB R166, R53, R52 ;  /* 0x0000003435a6723e */ /* 0x010fe400000010ff */
        /* <DEDUP_REMOVED lines=8> */
[----:B------:R-:W-:Y:S01]  /*3940*/  FFMA.FTZ R39, R39, UR6, -R0 ;  /* 0x0000000627277c23 */ /* 0x000fe20008010800 */
[----:B------:R-:W-:Y:S01]  /*3950*/  FADD.FTZ R45, R21, R2 ;  /* 0x00000002152d7221 */ /* 0x000fe20000010000 */
[--C-:B------:R-:W-:Y:S01]  /*3960*/  FFMA.FTZ R42, R42, UR6, -R0.reuse ;  /* 0x000000062a2a7c23 */ /* 0x100fe20008010800 */
[--C-:B------:R-:W-:Y:S01]  /*3970*/  FFMA.FTZ R43, R43, UR6, -R0.reuse ;  /* 0x000000062b2b7c23 */ /* 0x100fe20008010800 */
[--C-:B------:R-:W-:Y:S01]  /*3980*/  FFMA.FTZ R46, R46, UR6, -R0.reuse ;  /* 0x000000062e2e7c23 */ /* 0x100fe20008010800 */
[----:B------:R-:W-:Y:S01]  /*3990*/  FADD.FTZ R12, R24, R45 ;  /* 0x0000002d180c7221 */ /* 0x000fe20000010000 */
[----:B------:R-:W2:Y:S01]  /*39a0*/  MUFU.EX2 R27, R27 ;  /* 0x0000001b001b7308 */ /* 0x000ea20000000800 */
[--C-:B------:R-:W-:Y:S01]  /*39b0*/  FFMA.FTZ R47, R47, UR6, -R0.reuse ;  /* 0x000000062f2f7c23 */ /* 0x100fe20008010800 */
[----:B------:R-:W-:Y:S01]  /*39c0*/  FFMA.FTZ R50, R50, UR6, -R0 ;  /* 0x0000000632327c23 */ /* 0x000fe20008010800 */
[----:B------:R-:W-:Y:S01]  /*39d0*/  FADD.FTZ R45, R25, R12 ;  /* 0x0000000c192d7221 */ /* 0x000fe20000010000 */
[--C-:B------:R-:W-:Y:S01]  /*39e0*/  FFMA.FTZ R51, R51, UR6, -R0.reuse ;  /* 0x0000000633337c23 */ /* 0x100fe20008010800 */
[--C-:B------:R-:W-:Y:S01]  /*39f0*/  FFMA.FTZ R54, R54, UR6, -R0.reuse ;  /* 0x0000000636367c23 */ /* 0x100fe20008010800 */
[--C-:B------:R-:W-:Y:S01]  /*3a00*/  FFMA.FTZ R55, R55, UR6, -R0.reuse ;  /* 0x0000000637377c23 */ /* 0x100fe20008010800 */
[----:B------:R-:W-:Y:S01]  /*3a10*/  FADD.FTZ R12, R28, R45 ;  /* 0x0000002d1c0c7221 */ /* 0x000fe20000010000 */
[----:B------:R-:W3:Y:S01]  /*3a20*/  MUFU.EX2 R30, R30 ;  /* 0x0000001e001e7308 */ /* 0x000ee20000000800 */
[--C-:B------:R-:W-:Y:S01]  /*3a30*/  FFMA.FTZ R58, R58, UR6, -R0.reuse ;  /* 0x000000063a3a7c23 */ /* 0x100fe20008010800 */
[----:B------:R-:W-:Y:S01]  /*3a40*/  FFMA.FTZ R59, R59, UR6, -R0 ;  /* 0x000000063b3b7c23 */ /* 0x000fe20008010800 */
[----:B------:R-:W-:Y:S01]  /*3a50*/  FADD.FTZ R45, R11, R12 ;  /* 0x0000000c0b2d7221 */ /* 0x000fe20000010000 */
[--C-:B------:R-:W-:Y:S01]  /*3a60*/  FFMA.FTZ R62, R62, UR6, -R0.reuse ;  /* 0x000000063e3e7c23 */ /* 0x100fe20008010800 */
[--C-:B------:R-:W-:Y:S01]  /*3a70*/  FFMA.FTZ R63, R63, UR6, -R0.reuse ;  /* 0x000000063f3f7c23 */ /* 0x100fe20008010800 */
[--C-:B------:R-:W-:Y:S01]  /*3a80*/  FFMA.FTZ R66, R66, UR6, -R0.reuse ;  /* 0x0000000642427c23 */ /* 0x100fe20008010800 */
[----:B------:R-:W-:Y:S01]  /*3a90*/  FADD.FTZ R12, R162, R45 ;  /* 0x0000002da20c7221 */ /* 0x000fe20000010000 */
[----:B------:R-:W4:Y:S01]  /*3aa0*/  MUFU.EX2 R31, R31 ;  /* 0x0000001f001f7308 */ /* 0x000f220000000800 */
[----:B--2---:R-:W-:Y:S01]  /*3ab0*/  FADD.FTZ R41, R26, R27 ;  /* 0x0000001b1a297221 */ /* 0x004fe20000010000 */
[----:B------:R-:W-:Y:S01]  /*3ac0*/  FFMA.FTZ R67, R67, UR6, -R0 ;  /* 0x0000000643437c23 */ /* 0x000fe20008010800 */
[----:B------:R-:W-:Y:S01]  /*3ad0*/  FADD.FTZ R45, R29, R12 ;  /* 0x0000000c1d2d7221 */ /* 0x000fe20000010000 */
[--C-:B------:R-:W-:Y:S01]  /*3ae0*/  FFMA.FTZ R70, R70, UR6, -R0.reuse ;  /* 0x0000000646467c23 */ /* 0x100fe20008010800 */
[----:B------:R-:W-:Y:S01]  /*3af0*/  FFMA.FTZ R0, R71, UR6, -R0 ;  /* 0x0000000647007c23 */ /* 0x000fe20008010800 */
[----:B------:R-:W-:Y:S01]  /*3b00*/  F2FP.BF16.F32.PACK_AB R162, R29, R162 ;  /* 0x000000a21da2723e */ /* 0x000fe200000010ff */
[----:B------:R-:W-:Y:S01]  /*3b10*/  FADD.FTZ R12, R32, R45 ;  /* 0x0000002d200c7221 */ /* 0x000fe20000010000 */
[----:B------:R-:W2:Y:S01]  /*3b20*/  MUFU.EX2 R34, R34 ;  /* 0x0000002200227308 */ /* 0x000ea20000000800 */
[----:B---3--:R-:W-:Y:S01]  /*3b30*/  FADD.FTZ R2, R30, R41 ;  /* 0x000000291e027221 */ /* 0x008fe20000010000 */
[----:B------:R-:W-:Y:S01]  /*3b40*/  F2FP.BF16.F32.PACK_AB R168, R57, R56 ;  /* 0x0000003839a8723e */ /* 0x000fe200000010ff */
[----:B------:R-:W-:Y:S01]  /*3b50*/  FADD.FTZ R45, R33, R12 ;  /* 0x0000000c212d7221 */ /* 0x000fe20000010000 */
[----:B------:R-:W-:-:S03]  /*3b60*/  F2FP.BF16.F32.PACK_AB R153, R27, R26 ;  /* 0x0000001a1b99723e */ /* 0x000fc600000010ff */
[----:B------:R-:W-:Y:S01]  /*3b70*/  FADD.FTZ R12, R52, R45 ;  /* 0x0000002d340c7221 */ /* 0x000fe20000010000 */
[----:B------:R-:W3:Y:S01]  /*3b80*/  MUFU.EX2 R35, R35 ;  /* 0x0000002300237308 */ /* 0x000ee20000000800 */
[C---:B----4-:R-:W-:Y:S01]  /*3b90*/  FADD.FTZ R41, R31.reuse, R2 ;  /* 0x000000021f297221 */ /* 0x050fe20000010000 */
[----:B------:R-:W-:Y:S01]  /*3ba0*/  F2FP.BF16.F32.PACK_AB R155, R31, R30 ;  /* 0x0000001e1f9b723e */ /* 0x000fe200000010ff */
[----:B------:R-:W-:-:S04]  /*3bb0*/  FADD.FTZ R45, R53, R12 ;  /* 0x0000000c352d7221 */ /* 0x000fc80000010000 */
[----:B------:R-:W-:Y:S01]  /*3bc0*/  FADD.FTZ R10, R56, R45 ;  /* 0x0000002d380a7221 */ /* 0x000fe20000010000 */
[----:B------:R-:W4:Y:S01]  /*3bd0*/  MUFU.EX2 R38, R38 ;  /* 0x0000002600267308 */ /* 0x000f220000000800 */
[----:B--2---:R-:W-:Y:S02]  /*3be0*/  FADD.FTZ R2, R34, R41 ;  /* 0x0000002922027221 */ /* 0x004fe40000010000 */
[----:B------:R-:W-:-:S05]  /*3bf0*/  FADD.FTZ R15, R57, R10 ;  /* 0x0000000a390f7221 */ /* 0x000fca0000010000 */
[----:B------:R-:W2:Y:S01]  /*3c00*/  MUFU.EX2 R39, R39 ;  /* 0x0000002700277308 */ /* 0x000ea20000000800 */
[C---:B---3--:R-:W-:Y:S01]  /*3c10*/  FADD.FTZ R41, R35.reuse, R2 ;  /* 0x0000000223297221 */ /* 0x048fe20000010000 */
[----:B------:R-:W-:-:S06]  /*3c20*/  F2FP.BF16.F32.PACK_AB R157, R35, R34 ;  /* 0x00000022239d723e */ /* 0x000fcc00000010ff */
[----:B------:R-:W3:Y:S01]  /*3c30*/  MUFU.EX2 R42, R42 ;  /* 0x0000002a002a7308 */ /* 0x000ee20000000800 */
[----:B----4-:R-:W-:-:S07]  /*3c40*/  FADD.FTZ R2, R38, R41 ;  /* 0x0000002926027221 */ /* 0x010fce0000010000 */
[----:B------:R-:W4:Y:S01]  /*3c50*/  MUFU.EX2 R43, R43 ;  /* 0x0000002b002b7308 */ /* 0x000f220000000800 */
[C---:B--2---:R-:W-:Y:S01]  /*3c60*/  FADD.FTZ R41, R39.reuse, R2 ;  /* 0x0000000227297221 */ /* 0x044fe20000010000 */
[----:B------:R-:W-:-:S06]  /*3c70*/  F2FP.BF16.F32.PACK_AB R159, R39, R38 ;  /* 0x00000026279f723e */ /* 0x000fcc00000010ff */
[----:B------:R-:W2:Y:S01]  /*3c80*/  MUFU.EX2 R46, R46 ;  /* 0x0000002e002e7308 */ /* 0x000ea20000000800 */
[----:B---3--:R-:W-:-:S07]  /*3c90*/  FADD.FTZ R2, R42, R41 ;  /* 0x000000292a027221 */ /* 0x008fce0000010000 */
[----:B------:R-:W3:Y:S01]  /*3ca0*/  MUFU.EX2 R47, R47 ;  /* 0x0000002f002f7308 */ /* 0x000ee20000000800 */
[C---:B----4-:R-:W-:Y:S01]  /*3cb0*/  FADD.FTZ R41, R43.reuse, R2 ;  /* 0x000000022b297221 */ /* 0x050fe20000010000 */
[----:B------:R-:W-:-:S06]  /*3cc0*/  F2FP.BF16.F32.PACK_AB R161, R43, R42 ;  /* 0x0000002a2ba1723e */ /* 0x000fcc00000010ff */
[----:B------:R-:W4:Y:S01]  /*3cd0*/  MUFU.EX2 R50, R50 ;  /* 0x0000003200327308 */ /* 0x000f220000000800 */
[----:B--2---:R-:W-:-:S07]  /*3ce0*/  FADD.FTZ R2, R46, R41 ;  /* 0x000000292e027221 */ /* 0x004fce0000010000 */
        /* <DEDUP_REMOVED lines=11> */
[----:B----4-:R-:W-:-:S07]  /*3da0*/  FADD.FTZ R10, R60, R15 ;  /* 0x0000000f3c0a7221 */ /* 0x010fce0000010000 */
[----:B------:R-:W4:Y:S01]  /*3db0*/  MUFU.EX2 R58, R58 ;  /* 0x0000003a003a7308 */ /* 0x000f220000000800 */
[C---:B--2---:R-:W-:Y:S01]  /*3dc0*/  FADD.FTZ R11, R55.reuse, R2 ;  /* 0x00000002370b7221 */ /* 0x044fe20000010000 */
[----:B------:R-:W-:-:S06]  /*3dd0*/  F2FP.BF16.F32.PACK_AB R167, R55, R54 ;  /* 0x0000003637a7723e */ /* 0x000fcc00000010ff */
[----:B------:R-:W2:Y:S01]  /*3de0*/  MUFU.EX2 R64, R64 ;  /* 0x0000004000407308 */ /* 0x000ea20000000800 */
[C---:B---3--:R-:W-:Y:S01]  /*3df0*/  FADD.FTZ R13, R61.reuse, R10 ;  /* 0x0000000a3d0d7221 */ /* 0x048fe20000010000 */
[----:B------:R-:W-:-:S06]  /*3e00*/  F2FP.BF16.F32.PACK_AB R170, R61, R60 ;  /* 0x0000003c3daa723e */ /* 0x000fcc00000010ff */
[----:B------:R-:W3:Y:S01]  /*3e10*/  MUFU.EX2 R59, R59 ;  /* 0x0000003b003b7308 */ /* 0x000ee20000000800 */
[----:B----4-:R-:W-:-:S07]  /*3e20*/  FADD.FTZ R2, R58, R11 ;  /* 0x0000000b3a027221 */ /* 0x010fce0000010000 */
[----:B------:R-:W4:Y:S01]  /*3e30*/  MUFU.EX2 R65, R65 ;  /* 0x0000004100417308 */ /* 0x000f220000000800 */
[----:B--2---:R-:W-:-:S07]  /*3e40*/  FADD.FTZ R10, R64, R13 ;  /* 0x0000000d400a7221 */ /* 0x004fce0000010000 */
[----:B------:R-:W2:Y:S01]  /*3e50*/  MUFU.EX2 R62, R62 ;  /* 0x0000003e003e7308 */ /* 0x000ea20000000800 */
[C---:B---3--:R-:W-:Y:S01]  /*3e60*/  FADD.FTZ R11, R59.reuse, R2 ;  /* 0x000000023b0b7221 */ /* 0x048fe20000010000 */
[----:B------:R-:W-:-:S06]  /*3e70*/  F2FP.BF16.F32.PACK_AB R169, R59, R58 ;  /* 0x0000003a3ba9723e */ /* 0x000fcc00000010ff */
[----:B------:R-:W3:Y:S01]  /*3e80*/  MUFU.EX2 R68, R68 ;  /* 0x0000004400447308 */ /* 0x000ee20000000800 */
[C---:B----4-:R-:W-:Y:S01]  /*3e90*/  FADD.FTZ R13, R65.reuse, R10 ;  /* 0x0000000a410d7221 */ /* 0x050fe20000010000 */
[----:B------:R-:W-:-:S06]  /*3ea0*/  F2FP.BF16.F32.PACK_AB R172, R65, R64 ;  /* 0x0000004041ac723e */ /* 0x000fcc00000010ff */
[----:B------:R-:W4:Y:S01]  /*3eb0*/  MUFU.EX2 R63, R63 ;  /* 0x0000003f003f7308 */ /* 0x000f220000000800 */
[----:B--2---:R-:W-:-:S07]  /*3ec0*/  FADD.FTZ R2, R62, R11 ;  /* 0x0000000b3e027221 */ /* 0x004fce0000010000 */
[----:B------:R-:W2:Y:S01]  /*3ed0*/  MUFU.EX2 R66, R66 ;  /* 0x0000004200427308 */ /* 0x000ea20000000800 */
[----:B---3--:R-:W-:Y:S01]  /*3ee0*/  FADD.FTZ R10, R68, R13 ;  /* 0x0000000d440a7221 */ /* 0x008fe20000010000 */
[----:B------:R-:W-:-:S06]  /*3ef0*/  F2FP.BF16.F32.PACK_AB R174, R37, R68 ;  /* 0x0000004425ae723e */ /* 0x000fcc00000010ff */
[----:B------:R-:W3:Y:S01]  /*3f00*/  MUFU.EX2 R67, R67 ;  /* 0x0000004300437308 */ /* 0x000ee20000000800 */
[----:B----4-:R-:W-:Y:S01]  /*3f10*/  FADD.FTZ R11, R63, R2 ;  /* 0x000000023f0b7221 */ /* 0x010fe20000010000 */
[----:B------:R-:W-:Y:S01]  /*3f20*/  FADD.FTZ R2, R37, R10 ;  /* 0x0000000a25027221 */ /* 0x000fe20000010000 */
[----:B------:R-:W-:-:S05]  /*3f30*/  F2FP.BF16.F32.PACK_AB R171, R63, R62 ;  /* 0x0000003e3fab723e */ /* 0x000fca00000010ff */
[----:B------:R-:W4:Y:S01]  /*3f40*/  MUFU.EX2 R70, R70 ;  /* 0x0000004600467308 */ /* 0x000f220000000800 */
[----:B--2---:R-:W-:-:S07]  /*3f50*/  FADD.FTZ R10, R66, R11 ;  /* 0x0000000b420a7221 */ /* 0x004fce0000010000 */
[----:B------:R4:W2:Y:S01]  /*3f60*/  MUFU.EX2 R175, R0 ;  /* 0x0000000000af7308 */ /* 0x0008a20000000800 */
[C---:B---3--:R-:W-:Y:S01]  /*3f70*/  FADD.FTZ R11, R67.reuse, R10 ;  /* 0x0000000a430b7221 */ /* 0x048fe20000010000 */
[----:B------:R-:W-:-:S03]  /*3f80*/  F2FP.BF16.F32.PACK_AB R173, R67, R66 ;  /* 0x0000004243ad723e */ /* 0x000fc600000010ff */
[----:B----4-:R-:W-:-:S04]  /*3f90*/  FADD.FTZ R0, R70, R11 ;  /* 0x0000000b46007221 */ /* 0x010fc80000010000 */
[C---:B--2---:R-:W-:Y:S01]  /*3fa0*/  FADD.FTZ R0, R175.reuse, R0 ;  /* 0x00000000af007221 */ /* 0x044fe20000010000 */
[----:B------:R-:W-:Y:S01]  /*3fb0*/  F2FP.BF16.F32.PACK_AB R175, R175, R70 ;  /* 0x00000046afaf723e */ /* 0x000fe200000010ff */
[----:B------:R-:W-:Y:S06]  /*3fc0*/  @!P0 BRA `(.L_x_1896) ;  /* 0x0000000000048947 */ /* 0x000fec0003800000 */
[----:B------:R-:W-:Y:S01]  /*3fd0*/  BPT.TRAP 0x1 ;  /* 0x000000040000795c */ /* 0x000fe20000300000 */
.L_x_1896:
[----:B------:R2:W3:Y:S01]  /*3fe0*/  SYNCS.PHASECHK.TRANS64.TRYWAIT P1, [UR24+0x22850], R9 ;  /* 0x02285009ff0075a7 */ /* 0x0004e20008020158 */
[----:B------:R-:W-:Y:S05]  /*3ff0*/  @!P0 BRA `(.L_x_1897) ;  /* 0x0000000000048947 */ /* 0x000fea0003800000 */
[----:B------:R-:W-:Y:S01]  /*4000*/  BPT.TRAP 0x1 ;  /* 0x000000040000795c */ /* 0x000fe20000300000 */
.L_x_1897:
[----:B---3--:R-:W-:Y:S05]  /*4010*/  @P1 BRA `(.L_x_1898) ;  /* 0x0000000000081947 */ /* 0x008fea0003800000 */
[----:B------:R-:W3:Y:S02]  /*4020*/  SYNCS.PHASECHK.TRANS64.TRYWAIT P1, [UR24+0x22850], R9 ;  /* 0x02285009ff0075a7 */ /* 0x000ee40008020158 */
[----:B---3--:R-:W-:Y:S05]  /*4030*/  @!P1 BRA `(.L_x_1899) ;  /* 0x000000f800fc9947 */ /* 0x008fea0003800000 */
.L_x_1898:
[----:B------:R-:W-:Y:S01]  /*4040*/  R2UR UR5, R7 ;  /* 0x00000000070572ca */ /* 0x000fe200000e0000 */
[----:B------:R4:W-:Y:S06]  /*4050*/  BAR.SYNC.DEFER_BLOCKING R8, 0x100 ;  /* 0x000400080000751d */ /* 0x0009ec0000010000 */
[----:B------:R-:W-:-:S06]  /*4060*/  UMOV UR11, 0x40000040 ;  /* 0x40000040000b7882 */ /* 0x000fcc0000000000 */
[----:B------:R-:W-:-:S04]  /*4070*/  UIADD3 UR5, UR5, 0x400, URZ ;  /* 0x0000040005057890 */ /* 0x000fc8000fffe03f */
[----:B------:R-:W-:-:S04]  /*4080*/  USHF.R.U32.HI UR5, URZ, 0x4, UR5 ;  /* 0x000000043f057899 */ /* 0x000fc80008011605 */
[----:B------:R-:W-:-:S04]  /*4090*/  ULOP3.LUT UR5, UR5, 0x3fff, URZ, 0xc0, !UPT ;  /* 0x00003fff05057892 */ /* 0x000fc8000f8ec03f */
[----:B------:R-:W-:Y:S01]  /*40a0*/  ULOP3.LUT UR5, UR5, 0x3000000, URZ, 0xfc, !UPT ;  /* 0x0300000005057892 */ /* 0x000fe2000f8efc3f */
[----:B------:R-:W-:-:S03]  /*40b0*/  WARPGROUP.ARRIVE ;  /* 0x00000000000079c5 */ /* 0x000fc60000000000 */
[----:B------:R-:W-:-:S07]  /*40c0*/  UIMAD UR14, UR38, 0xc00, UR5 ;  /* 0x00000c00260e78a4 */ /* 0x000fce000f8e0205 */
        /* <DEDUP_REMOVED lines=35> */
.L_x_1900:
[----:B------:R-:W-:Y:S01]  /*4300*/  ISETP.NE.AND P2, PT, R205, 0x1, PT ;  /* 0x00000001cd00780c */ /* 0x000fe20003f45270 */
[----:B------:R-:W4:Y:S01]  /*4310*/  S2UR UR10, SR_CgaCtaId ;  /* 0x00000000000a79c3 */ /* 0x000f220000008800 */
[----:B------:R-:W-:Y:S01]  /*4320*/  UIADD3 UR24, UR24, 0x22860, URZ ;  /* 0x0002286018187890 */ /* 0x000fe2000fffe03f */
[----:B------:R-:W-:-:S10]  /*4330*/  LOP3.LUT P1, RZ, R16, 0x80000, RZ, 0xc0, !PT ;  /* 0x0008000010ff7812 */ /* 0x000fd4000782c0ff */
[----:B------:R-:W5:Y:S08]  /*4340*/  @P2 LDC R7, c[0x0][0x44c] ;  /* 0x00011300ff072b82 */ /* 0x000f700000000800 */
[----:B0-23--:R-:W0:Y:S01]  /*4350*/  @P2 LDC R9, c[0x0][0x450] ;  /* 0x00011400ff092b82 */ /* 0x00de220000000800 */
[----:B----4-:R-:W-:-:S09]  /*4360*/  UPRMT UR24, UR10, 0x654, UR24 ;  /* 0x000006540a187896 */ /* 0x010fd20008000018 */
[----:B------:R-:W-:Y:S01]  /*4370*/  SYNCS.ARRIVE.TRANS64.RED.A1T0 RZ, [UR24], RZ ;  /* 0x000000ffffff79a7 */ /* 0x000fe20008100418 */
[----:B-----5:R-:W-:-:S04]  /*4380*/  @P2 IMAD.HI.U32 R8, R7, UR41, RZ ;  /* 0x0000002907082c27 */ /* 0x020fc8000f8e00ff */
[----:B------:R-:W-:Y:S01]  /*4390*/  IMAD.U32 R7, RZ, RZ, UR41 ;  /* 0x00000029ff077e24 */ /* 0x000fe2000f8e00ff */
[----:B0-----:R-:W-:-:S04]  /*43a0*/  @P2 SHF.R.U32.HI R7, RZ, R9, R8 ;  /* 0x00000009ff072219 */ /* 0x001fc80000011608 */
[----:B------:R-:W-:-:S05]  /*43b0*/  IADD3 R8, R7, -R6, R17 ;  /* 0x8000000607087210 */ /* 0x000fca0007ffe011 */
[----:B------:R-:W-:-:S05]  /*43c0*/  VIADD R7, R8, UR15 ;  /* 0x0000000f08077c36 */ /* 0x000fca0008000000 */
[----:B------:R-:W-:Y:S01]  /*43d0*/  R2UR UR14, R7 ;  /* 0x00000000070e72ca */ /* 0x000fe200000e0000 */
[----:B------:R-:W-:Y:S01]  /*43e0*/  VIADD R7, R176, 0xfffffffe ;  /* 0xfffffffeb0077836 */ /* 0x000fe20000000000 */
[----:B------:R-:W-:-:S13]  /*43f0*/  @!P1 BRA `(.L_x_1901) ;  /* 0x0000000000549947 */ /* 0x000fda0003800000 */
[C---:B------:R-:W-:Y:S01]  /*4400*/  ISETP.GT.AND P1, PT, R8.reuse, RZ, PT ;  /* 0x000000ff0800720c */ /* 0x040fe20003f24270 */
[----:B------:R-:W-:-:S05]  /*4410*/  VIADD R9, R8, 0xffffffff ;  /* 0xffffffff08097836 */ /* 0x000fca0000000000 */
[----:B------:R-:W-:-:S07]  /*4420*/  R2UR UR15, R9 ;  /* 0x00000000090f72ca */ /* 0x000fce00000e0000 */
[----:B------:R-:W-:Y:S08]  /*4430*/  @P1 BRA `(.L_x_1902) ;  /* 0x0000000000241947 */ /* 0x000ff00003800000 */
[----:B------:R-:W-:Y:S01]  /*4440*/  R2UR UR15, R8 ;  /* 0x00000000080f72ca */ /* 0x000fe200000e0000 */
[----:B------:R-:W-:Y:S02]  /*4450*/  ULDC UR18, c[0x0][0x9e4] ;  /* 0x0002790000127ab9 */ /* 0x000fe40000000800 */
[----:B------:R-:W-:-:S10]  /*4460*/  UISETP.NE.AND UP0, UPT, UR18, 0x1, UPT ;  /* 0x000000011200788c */ /* 0x000fd4000bf05270 */
[----:B------:R-:W-:Y:S01]  /*4470*/  UIADD3 UR15, -UR15, URZ, URZ ;  /* 0x0000003f0f0f7290 */ /* 0x000fe2000fffe13f */
[----:B------:R-:W-:-:S03]  /*4480*/  @UP0 ULDC.64 UR22, c[0x0][0x9e8] ;  /* 0x00027a0000160ab9 */ /* 0x000fc60000000a00 */
[----:B------:R-:W-:-:S04]  /*4490*/  UIMAD.WIDE.U32 UR10, UR15, UR22, URZ ;  /* 0x000000160f0a72a5 */ /* 0x000fc8000f8e003f */
[----:B------:R-:W-:-:S04]  /*44a0*/  @UP0 USHF.R.U32.HI UR15, URZ, UR23, UR11 ;  /* 0x000000173f0f0299 */ /* 0x000fc8000801160b */
[----:B------:R-:W-:Y:S01]  /*44b0*/  ULOP3.LUT UR15, URZ, UR15, URZ, 0x33, !UPT ;  /* 0x0000000f3f0f7292 */ /* 0x000fe2000f8e333f */
[----:B------:R-:W-:Y:S11]  /*44c0*/  BRA `(.L_x_1903) ;  /* 0x0000000000147947 */ /* 0x000ff60003800000 */
.L_x_1902:
[----:B------:R-:W-:Y:S02]  /*44d0*/  ULDC UR18, c[0x0][0x9e4] ;  /* 0x0002790000127ab9 */ /* 0x000fe40000000800 */
[----:B------:R-:W-:-:S11]  /*44e0*/  UISETP.NE.AND UP0, UPT, UR18, 0x1, UPT ;  /* 0x000000011200788c */ /* 0x000fd6000bf05270 */
[----:B------:R-:W-:Y:S02]  /*44f0*/  @UP0 ULDC.64 UR22, c[0x0][0x9e8] ;  /* 0x00027a0000160ab9 */ /* 0x000fe40000000a00 */
[----:B------:R-:W-:-:S04]  /*4500*/  UIMAD.WIDE.U32 UR10, UR15, UR22, URZ ;  /* 0x000000160f0a72a5 */ /* 0x000fc8000f8e003f */
[----:B------:R-:W-:-:S12]  /*4510*/  @UP0 USHF.R.U32.HI UR15, URZ, UR23, UR11 ;  /* 0x000000173f0f0299 */ /* 0x000fd8000801160b */
.L_x_1903:
[----:B------:R-:W-:-:S04]  /*4520*/  UIMAD UR15, UR15, UR18, UR18 ;  /* 0x000000120f0f72a4 */ /* 0x000fc8000f8e0212 */
[----:B------:R-:W-:-:S04]  /*4530*/  UISETP.LT.AND UP0, UPT, UR14, UR15, UPT ;  /* 0x0000000f0e00728c */ /* 0x000fc8000bf01270 */
[----:B------:R-:W-:-:S12]  /*4540*/  USEL UR14, UR14, UR15, UP0 ;  /* 0x0000000f0e0e7287 */ /* 0x000fd80008000000 */
.L_x_1901:
[----:B------:R-:W-:-:S04]  /*4550*/  UIMAD.WIDE UR10, UR14, 0x2aaaaaab, URZ ;  /* 0x2aaaaaab0e0a78a5 */ /* 0x000fc8000f8e023f */
[----:B------:R-:W-:-:S04]  /*4560*/  USHF.R.U32.HI UR10, URZ, 0x1f, UR11 ;  /* 0x0000001f3f0a7899 */ /* 0x000fc8000801160b */
[----:B------:R-:W-:-:S04]  /*4570*/  ULEA.HI.SX32 UR10, UR11, UR10, 0x1c ;  /* 0x0000000a0b0a7291 */ /* 0x000fc8000f8fe23f */
[----:B------:R-:W-:-:S04]  /*4580*/  UISETP.LT.AND UP0, UPT, UR44, UR10, UPT ;  /* 0x0000000a2c00728c */ /* 0x000fc8000bf01270 */
[----:B------:R-:W-:-:S06]  /*4590*/  USEL UR24, UR44, UR10, !UP0 ;  /* 0x0000000a2c187287 */ /* 0x000fcc000c000000 */
[----:B------:R-:W-:-:S13]  /*45a0*/  ISETP.GE.AND P1, PT, R7, UR24, PT ;  /* 0x0000001807007c0c */ /* 0x000fda000bf26270 */
[----:B------:R-:W-:Y:S05]  /*45b0*/  @!P1 BRA `(.L_x_1904) ;  /* 0x0000003000049947 */ /* 0x000fea0003800000 */
[----:B------:R-:W-:Y:S01]  /*45c0*/  IMAD.MOV.U32 R10, RZ, RZ, R5 ;  /* 0x000000ffff0a7224 */ /* 0x000fe200078e0005 */
[----:B------:R-:W-:Y:S01]  /*45d0*/  ULDC UR28, c[0x0][0x9e4] ;  /* 0x00027900001c7ab9 */ /* 0x000fe20000000800 */
[----:B------:R-:W-:Y:S01]  /*45e0*/  IMAD.MOV.U32 R9, RZ, RZ, R4 ;  /* 0x000000ffff097224 */ /* 0x000fe200078e0004 */
[----:B------:R-:W-:Y:S01]  /*45f0*/  ULDC UR7, c[0x0][0x9dc] ;  /* 0x0002770000077ab9 */ /* 0x000fe20000000800 */
[----:B------:R-:W-:Y:S01]  /*4600*/  ULDC UR6, c[0x0][0x988] ;  /* 0x0002620000067ab9 */ /* 0x000fe20000000800 */
[----:B------:R-:W-:-:S05]  /*4610*/  ULDC UR27, c[0x0][0x9e0] ;  /* 0x00027800001b7ab9 */ /* 0x000fca0000000800 */
.L_x_1923:
[----:B------:R-:W-:-:S04]  /*4620*/  UIADD3 UR38, UR38, 0x1, URZ ;  /* 0x0000000126267890 */ /* 0x000fc8000fffe03f */
[----:B------:R-:W-:-:S04]  /*4630*/  UISETP.NE.AND UP0, UPT, UR38, 0x2, UPT ;  /* 0x000000022600788c */ /* 0x000fc8000bf05270 */
[----:B------:R-:W-:Y:S02]  /*4640*/  USEL UR10, URZ, 0x1, UP0 ;  /* 0x000000013f0a7887 */ /* 0x000fe40008000000 */
[----:B------:R-:W-:Y:S02]  /*4650*/  USEL UR38, UR38, URZ, UP0 ;  /* 0x0000003f26267287 */ /* 0x000fe40008000000 */
[----:B------:R-:W-:Y:S01]  /*4660*/  ULOP3.LUT UR37, UR37, UR10, URZ, 0x3c, !UPT ;  /* 0x0000000a25257292 */ /* 0x000fe2000f8e3c3f */
[----:B0-2---:R-:W-:Y:S11]  /*4670*/  @!P0 BRA `(.L_x_1905) ;  /* 0x0000000000048947 */ /* 0x005ff60003800000 */
[----:B------:R-:W-:Y:S01]  /*4680*/  BPT.TRAP 0x1 ;  /* 0x000000040000795c */ /* 0x000fe20000300000 */
.L_x_1905:
[----:B------:R-:W0:Y:S01]  /*4690*/  S2UR UR26, SR_CgaCtaId ;  /* 0x00000000001a79c3 */ /* 0x000e220000008800 */
[----:B------:R-:W-:Y:S01]  /*46a0*/  UMOV UR10, 0x400 ;  /* 0x00000400000a7882 */ /* 0x000fe20000000000 */
[----:B------:R-:W-:-:S05]  /*46b0*/  IMAD.U32 R8, RZ, RZ, UR37 ;  /* 0x00000025ff087e24 */ /* 0x000fca000f8e00ff */
[----:B------:R-:W-:Y:S01]  /*46c0*/  SHF.L.U32 R8, R8, 0x1f, RZ ;  /* 0x0000001f08087819 */ /* 0x000fe200000006ff */
[----:B0-----:R-:W-:-:S04]  /*46d0*/  ULEA UR10, UR26, UR10, 0x18 ;  /* 0x0000000a1a0a7291 */ /* 0x001fc8000f8ec03f */
[----:B------:R-:W-:-:S09]  /*46e0*/  ULEA UR25, UR38, UR10, 0x3 ;  /* 0x0000000a26197291 */ /* 0x000fd2000f8e183f */
[----:B------:R0:W2:Y:S01]  /*46f0*/  SYNCS.PHASECHK.TRANS64.TRYWAIT P1, [UR25+0x22830], R8 ;  /* 0x02283008ff0075a7 */ /* 0x0000a20008020159 */
[----:B------:R-:W-:Y:S05]  /*4700*/  @!P0 BRA `(.L_x_1906) ;  /* 0x0000000000048947 */ /* 0x000fea0003800000 */
[----:B------:R-:W-:Y:S01]  /*4710*/  BPT.TRAP 0x1 ;  /* 0x000000040000795c */ /* 0x000fe20000300000 */
.L_x_1906:
[----:B--2---:R-:W-:Y:S05]  /*4720*/  @P1 BRA `(.L_x_1907) ;  /* 0x0000000000081947 */ /* 0x004fea0003800000 */
[----:B------:R-:W2:Y:S02]  /*4730*/  SYNCS.PHASECHK.TRANS64.TRYWAIT P1, [UR25+0x22830], R8 ;  /* 0x02283008ff0075a7 */ /* 0x000ea40008020159 */
[----:B--2---:R-:W-:Y:S05]  /*4740*/  @!P1 BRA `(.L_x_1908) ;  /* 0x000000f400509947 */ /* 0x004fea0003800000 */
.L_x_1907:
        /* <DEDUP_REMOVED lines=12> */
[----:B-1----:R-:W-:Y:S01]  /*4810*/  IADD3 R3, -R215, 0xb, RZ ;  /* 0x0000000bd7037810 */ /* 0x002fe20007ffe1ff */
        /* <DEDUP_REMOVED lines=13> */
.L_x_1909:
[----:B------:R-:W-:Y:S01]  /*48f0*/  ISETP.NE.AND P2, PT, R205, 0x1, PT ;  /* 0x00000001cd00780c */ /* 0x000fe20003f45270 */
[----:B------:R-:W-:Y:S01]  /*4900*/  VIADD R20, R22, UR41 ;  /* 0x0000002916147c36 */ /* 0x000fe20008000000 */
[----:B------:R-:W2:Y:S01]  /*4910*/  LDC R6, c[0x0][0x288] ;  /* 0x0000a200ff067b82 */ /* 0x000ea20000000800 */
[----:B------:R-:W-:Y:S01]  /*4920*/  UIADD3 UR10, UR25, 0x22840, URZ ;  /* 0x00022840190a7890 */ /* 0x000fe2000fffe03f */
[----:B------:R-:W-:Y:S01]  /*4930*/  IMAD R11, R7, -0x60, RZ ;  /* 0xffffffa0070b7824 */ /* 0x000fe200078e02ff */
[----:B------:R-:W-:Y:S02]  /*4940*/  LOP3.LUT P1, RZ, R16, 0x80000, RZ, 0xc0, !PT ;  /* 0x0008000010ff7812 */ /* 0x000fe4000782c0ff */
[----:B------:R-:W-:-:S06]  /*4950*/  UPRMT UR10, UR26, 0x654, UR10 ;  /* 0x000006541a0a7896 */ /* 0x000fcc000800000a */
[----:B------:R-:W3:Y:S08]  /*4960*/  @P2 LDC R5, c[0x0][0x44c] ;  /* 0x00011300ff052b82 */ /* 0x000ef00000000800 */
[----:B------:R-:W4:Y:S01]  /*4970*/  @P2 LDC R4, c[0x0][0x450] ;  /* 0x00011400ff042b82 */ /* 0x000f220000000800 */
[----:B------:R-:W-:Y:S01]  /*4980*/  SYNCS.ARRIVE.TRANS64.RED.A1T0 RZ, [UR10], RZ ;  /* 0x000000ffffff79a7 */ /* 0x000fe2000810040a */
[----:B------:R-:W-:Y:S01]  /*4990*/  ULOP3.LUT UR10, URZ, UR7, URZ, 0x33, !UPT ;  /* 0x000000073f0a7292 */ /* 0x000fe2000f8e333f */
[----:B---3--:R-:W-:-:S05]  /*49a0*/  @P2 IMAD.HI.U32 R5, R20, R5, RZ ;  /* 0x0000000514052227 */ /* 0x008fca00078e00ff */
[----:B----4-:R-:W-:Y:S01]  /*49b0*/  @P2 SHF.R.U32.HI R20, RZ, R4, R5 ;  /* 0x00000004ff142219 */ /* 0x010fe20000011605 */
[----:B------:R-:W-:-:S04]  /*49c0*/  VIADD R5, R11, 0x1 ;  /* 0x000000010b057836 */ /* 0x000fc80000000000 */
[----:B------:R-:W3:Y:S01]  /*49d0*/  SHFL.IDX PT, R21, R20, RZ, 0x1c1f ;  /* 0x001c1fff14157589 */ /* 0x000ee200000e0000 */
[----:B------:R-:W-:-:S05]  /*49e0*/  IMAD R5, R18, -0x2, R5 ;  /* 0xfffffffe12057824 */ /* 0x000fca00078e0205 */
[----:B--2---:R-:W-:-:S05]  /*49f0*/  IADD3 R5, R5, -R6, R17 ;  /* 0x8000000605057210 */ /* 0x004fca0007ffe011 */
[C---:B------:R-:W-:Y:S02]  /*4a00*/  VIADD R15, R5.reuse, UR27 ;  /* 0x0000001b050f7c36 */ /* 0x040fe40008000000 */
[----:B------:R-:W-:Y:S02]  /*4a10*/  VIADD R14, R5, UR10 ;  /* 0x0000000a050e7c36 */ /* 0x000fe40008000000 */
[----:B---3--:R-:W-:Y:S02]  /*4a20*/  IMAD.IADD R13, R15, 0x1, R21 ;  /* 0x000000010f0d7824 */ /* 0x008fe400078e0215 */
[----:B------:R-:W-:Y:S01]  /*4a30*/  IMAD.IADD R12, R21, 0x1, R14 ;  /* 0x00000001150c7824 */ /* 0x000fe200078e020e */
[----:B------:R-:W-:Y:S06]  /*4a40*/  @!P1 BRA `(.L_x_1910) ;  /* 0x0000000000589947 */ /* 0x000fec0003800000 */
[----:B------:R-:W-:Y:S01]  /*4a50*/  IADD3 R21, R17, -R6, R21 ;  /* 0x8000000611157210 */ /* 0x000fe20007ffe015 */
[----:B------:R-:W-:Y:S03]  /*4a60*/  BSSY B0, `(.L_x_1911) ;  /* 0x0000010000007945 */ /* 0x000fe60003800000 */
[----:B------:R-:W-:-:S13]  /*4a70*/  ISETP.GT.AND P1, PT, R21, -0x1, PT ;  /* 0xffffffff1500780c */ /* 0x000fda0003f24270 */
[----:B------:R-:W-:Y:S05]  /*4a80*/  @P1 BRA `(.L_x_1912) ;  /* 0x0000000000201947 */ /* 0x000fea0003800000 */
[----:B------:R-:W-:Y:S01]  /*4a90*/  IMAD.U32 R214, RZ, RZ, UR28 ;  /* 0x0000001cffd67e24 */ /* 0x000fe2000f8e00ff */
[----:B------:R-:W-:-:S04]  /*4aa0*/  LOP3.LUT R21, RZ, R21, RZ, 0x33, !PT ;  /* 0x00000015ff157212 */ /* 0x000fc800078e33ff */
[----:B------:R-:W-:-:S13]  /*4ab0*/  ISETP.NE.AND P1, PT, R214, 0x1, PT ;  /* 0x00000001d600780c */ /* 0x000fda0003f25270 */
[----:B------:R-:W2:Y:S02]  /*4ac0*/  @P1 LDC.64 R4, c[0x0][0x9e8] ;  /* 0x00027a00ff041b82 */ /* 0x000ea40000000a00 */
[----:B--2---:R-:W-:-:S05]  /*4ad0*/  @P1 IMAD.HI.U32 R4, R21, R4, RZ ;  /* 0x0000000415041227 */ /* 0x004fca00078e00ff */
[----:B------:R-:W-:-:S04]  /*4ae0*/  @P1 SHF.R.U32.HI R21, RZ, R5, R4 ;  /* 0x00000005ff151219 */ /* 0x000fc80000011604 */
[----:B------:R-:W-:Y:S01]  /*4af0*/  LOP3.LUT R21, RZ, R21, RZ, 0x33, !PT ;  /* 0x00000015ff157212 */ /* 0x000fe200078e33ff */
[----:B------:R-:W-:Y:S06]  /*4b00*/  BRA `(.L_x_1913) ;  /* 0x0000000000147947 */ /* 0x000fec0003800000 */
.L_x_1912:
[----:B------:R-:W-:-:S05]  /*4b10*/  IMAD.U32 R214, RZ, RZ, UR28 ;  /* 0x0000001cffd67e24 */ /* 0x000fca000f8e00ff */
[----:B------:R-:W-:-:S13]  /*4b20*/  ISETP.NE.AND P1, PT, R214, 0x1, PT ;  /* 0x00000001d600780c */ /* 0x000fda0003f25270 */
[----:B------:R-:W2:Y:S02]  /*4b30*/  @P1 LDC.64 R4, c[0x0][0x9e8] ;  /* 0x00027a00ff041b82 */ /* 0x000ea40000000a00 */
[----:B--2---:R-:W-:-:S05]  /*4b40*/  @P1 IMAD.HI.U32 R4, R21, R4, RZ ;  /* 0x0000000415041227 */ /* 0x004fca00078e00ff */
[----:B------:R-:W-:-:S07]  /*4b50*/  @P1 SHF.R.U32.HI R21, RZ, R5, R4 ;  /* 0x00000005ff151219 */ /* 0x000fce0000011604 */
.L_x_1913:
[----:B------:R-:W-:Y:S05]  /*4b60*/  BSYNC B0 ;  /* 0x0000000000007941 */ /* 0x000fea0003800000 */
.L_x_1911:
[----:B------:R-:W-:-:S04]  /*4b70*/  IMAD R4, R18, -0x2, R11 ;  /* 0xfffffffe12047824 */ /* 0x000fc800078e020b */
[----:B------:R-:W-:-:S05]  /*4b80*/  IMAD R4, R21, R214, R4 ;  /* 0x000000d615047224 */ /* 0x000fca00078e0204 */
[----:B------:R-:W-:Y:S02]  /*4b90*/  VIADDMNMX R13, R4, R214, R13, PT ;  /* 0x000000d6040d7246 */ /* 0x000fe4000380010d */
[----:B------:R-:W-:-:S07]  /*4ba0*/  VIMNMX R12, R12, R4, !PT ;  /* 0x000000040c0c7248 */ /* 0x000fce0007fe0100 */
.L_x_1910:
[C---:B------:R-:W-:Y:S02]  /*4bb0*/  ISETP.GE.AND P2, PT, R11.reuse, 0x1, PT ;  /* 0x000000010b00780c */ /* 0x040fe40003f46270 */
[----:B------:R-:W-:Y:S02]  /*4bc0*/  LOP3.LUT R16, R16, 0xfffbffff, RZ, 0xc0, !PT ;  /* 0xfffbffff10107812 */ /* 0x000fe400078ec0ff */
[C---:B------:R-:W-:Y:S02]  /*4bd0*/  ISETP.GE.AND P1, PT, R11.reuse, 0x2, PT ;  /* 0x000000020b00780c */ /* 0x040fe40003f26270 */
[----:B------:R-:W-:Y:S02]  /*4be0*/  ISETP.GT.AND P3, PT, R12, RZ, !P2 ;  /* 0x000000ff0c00720c */ /* 0x000fe40005764270 */
[----:B------:R-:W-:Y:S02]  /*4bf0*/  ISETP.GE.AND P4, PT, R11, 0x9, PT ;  /* 0x000000090b00780c */ /* 0x000fe40003f86270 */
[----:B------:R-:W-:-:S03]  /*4c00*/  ISETP.LT.OR P3, PT, R13, 0x1, P3 ;  /* 0x000000010d00780c */ /* 0x000fc60001f61670 */
[----:B------:R-:W-:Y:S02]  /*4c10*/  @P2 LOP3.LUT R16, R16, 0x40000, RZ, 0xfc, !PT ;  /* 0x0004000010102812 */ /* 0x000fe400078efcff */
[----:B------:R-:W-:Y:S02]  /*4c20*/  ISETP.GT.AND P2, PT, R12, 0x1, !P1 ;  /* 0x000000010c00780c */ /* 0x000fe40004f44270 */
[----:B------:R-:W-:Y:S02]  /*4c30*/  FSEL R152, R152, -INF , !P3 ;  /* 0xff80000098987808 */ /* 0x000fe40005800000 */
[----:B------:R-:W-:Y:S02]  /*4c40*/  ISETP.LT.OR P2, PT, R13, 0x2, P2 ;  /* 0x000000020d00780c */ /* 0x000fe40001741670 */
[----:B------:R-:W-:Y:S02]  /*4c50*/  ISETP.GE.AND P3, PT, R11, 0xa, PT ;  /* 0x0000000a0b00780c */ /* 0x000fe40003f66270 */
[----:B------:R-:W-:-:S02]  /*4c60*/  LOP3.LUT R16, R16, 0xfffffffd, RZ, 0xc0, !PT ;  /* 0xfffffffd10107812 */ /* 0x000fc400078ec0ff */
[----:B------:R-:W-:Y:S02]  /*4c70*/  FSEL R153, R153, -INF , !P2 ;  /* 0xff80000099997808 */ /* 0x000fe40005000000 */
[----:B------:R-:W-:Y:S02]  /*4c80*/  ISETP.GT.AND P2, PT, R12, 0x8, !P4 ;  /* 0x000000080c00780c */ /* 0x000fe40006744270 */
[----:B------:R-:W-:Y:S02]  /*4c90*/  @P4 LOP3.LUT R16, R16, 0x2, RZ, 0xfc, !PT ;  /* 0x0000000210104812 */ /* 0x000fe400078efcff */
[----:B------:R-:W-:Y:S02]  /*4ca0*/  ISETP.LT.OR P2, PT, R13, 0x9, P2 ;  /* 0x000000090d00780c */ /* 0x000fe40001741670 */
[----:B------:R-:W-:Y:S02]  /*4cb0*/  LOP3.LUT R16, R16, 0xfffffffb, RZ, 0xc0, !PT ;  /* 0xfffffffb10107812 */ /* 0x000fe400078ec0ff */
[----:B------:R-:W-:-:S02]  /*4cc0*/  FSEL R156, R156, -INF , !P2 ;  /* 0xff8000009c9c7808 */ /* 0x000fc40005000000 */
[----:B------:R-:W-:Y:S02]  /*4cd0*/  @P3 LOP3.LUT R16, R16, 0x4, RZ, 0xfc, !PT ;  /* 0x0000000410103812 */ /* 0x000fe400078efcff */
[----:B------:R-:W-:Y:S02]  /*4ce0*/  ISETP.GT.AND P2, PT, R12, 0x9, !P3 ;  /* 0x000000090c00780c */ /* 0x000fe40005f44270 */
[----:B------:R-:W-:Y:S02]  /*4cf0*/  ISETP.GE.AND P3, PT, R11, 0x11, PT ;  /* 0x000000110b00780c */ /* 0x000fe40003f66270 */
[----:B------:R-:W-:Y:S02]  /*4d00*/  ISETP.LT.OR P2, PT, R13, 0xa, P2 ;  /* 0x0000000a0d00780c */ /* 0x000fe40001741670 */
[----:B------:R-:W-:Y:S02]  /*4d10*/  LOP3.LUT R16, R16, 0xfffffff7, RZ, 0xc0, !PT ;  /* 0xfffffff710107812 */ /* 0x000fe400078ec0ff */
[----:B------:R-:W-:-:S02]  /*4d20*/  FSEL R157, R157, -INF , !P2 ;  /* 0xff8000009d9d7808 */ /* 0x000fc40005000000 */
[----:B------:R-:W-:-:S04]  /*4d30*/  ISETP.GT.AND P2, PT, R12, 0x10, !P3 ;  /* 0x000000100c00780c */ /* 0x000fc80005f44270 */
[----:B------:R-:W-:Y:S02]  /*4d40*/  ISETP.LT.OR P2, PT, R13, 0x11, P2 ;  /* 0x000000110d00780c */ /* 0x000fe40001741670 */
[----:B------:R-:W-:Y:S02]  /*4d50*/  @P3 LOP3.LUT R16, R16, 0x8, RZ, 0xfc, !PT ;  /* 0x0000000810103812 */ /* 0x000fe400078efcff */
[----:B------:R-:W-:Y:S02]  /*4d60*/  ISETP.GE.AND P3, PT, R11, 0x12, PT ;  /* 0x000000120b00780c */ /* 0x000fe40003f66270 */
[----:B------:R-:W-:Y:S02]  /*4d70*/  LOP3.LUT R16, R16, 0xffffffef, RZ, 0xc0, !PT ;  /* 0xffffffef10107812 */ /* 0x000fe400078ec0ff */
[----:B------:R-:W-:Y:S02]  /*4d80*/  FSEL R160, R160, -INF , !P2 ;  /* 0xff800000a0a07808 */ /* 0x000fe40005000000 */
[----:B------:R-:W-:-:S04]  /*4d90*/  ISETP.GT.AND P2, PT, R12, 0x11, !P3 ;  /* 0x000000110c00780c */ /* 0x000fc80005f44270 */
[----:B------:R-:W-:-:S03]  /*4da0*/  ISETP.LT.OR P2, PT, R13, 0x12, P2 ;  /* 0x000000120d00780c */ /* 0x000fc60001741670 */
        /* <DEDUP_REMOVED lines=68> */
[----:B------:R-:W-:Y:S02]  /*51f0*/  FSEL R184, R184, -INF , !P2 ;  /* 0xff800000b8b87808 */ /* 0x000fe40005000000 */
[----:B------:R-:W-:Y:S02]  /*5200*/  LOP3.LUT R16, R16, 0xffffffbf, RZ, 0xc0, !PT ;  /* 0xffffffbf10107812 */ /* 0x000fe400078ec0ff */
[----:B------:R-:W-:-:S04]  /*5210*/  ISETP.GT.AND P2, PT, R12, 0x41, !P3 ;  /* 0x000000410c00780c */ /* 0x000fc80005f44270 */
[----:B------:R-:W-:-:S03]  /*5220*/  ISETP.LT.OR P2, PT, R13, 0x42, P2 ;  /* 0x000000420d00780c */ /* 0x000fc60001741670 */
[----:B------:R-:W-:Y:S02]  /*5230*/  @P3 LOP3.LUT R16, R16, 0x40, RZ, 0xfc, !PT ;  /* 0x0000004010103812 */ /* 0x000fe400078efcff */
[----:B------:R-:W-:Y:S02]  /*5240*/  ISETP.GE.AND P3, PT, R11, 0x49, PT ;  /* 0x000000490b00780c */ /* 0x000fe40003f66270 */
[----:B------:R-:W-:Y:S02]  /*5250*/  FSEL R185, R185, -INF , !P2 ;  /* 0xff800000b9b97808 */ /* 0x000fe40005000000 */
[----:B------:R-:W-:Y:S02]  /*5260*/  ISETP.GT.AND P2, PT, R12, 0x48, !P3 ;  /* 0x000000480c00780c */ /* 0x000fe40005f44270 */
[----:B------:R-:W-:Y:S02]  /*5270*/  LOP3.LUT R16, R16, 0xffffffdf, RZ, 0xc0, !PT ;  /* 0xffffffdf10107812 */ /* 0x000fe400078ec0ff */
[----:B------:R-:W-:-:S04]  /*5280*/  ISETP.LT.OR P2, PT, R13, 0x49, P2 ;  /* 0x000000490d00780c */ /* 0x000fc80001741670 */
[----:B------:R-:W-:Y:S02]  /*5290*/  FSEL R188, R188, -INF , !P2 ;  /* 0xff800000bcbc7808 */ /* 0x000fe40005000000 */
[----:B------:R-:W-:Y:S02]  /*52a0*/  ISETP.GE.AND P2, PT, R11, 0x4a, PT ;  /* 0x0000004a0b00780c */ /* 0x000fe40003f46270 */
[----:B------:R-:W-:Y:S02]  /*52b0*/  @P3 LOP3.LUT R16, R16, 0x20, RZ, 0xfc, !PT ;  /* 0x0000002010103812 */ /* 0x000fe400078efcff */
[----:B------:R-:W-:Y:S02]  /*52c0*/  ISETP.GT.AND P3, PT, R12, 0x49, !P2 ;  /* 0x000000490c00780c */ /* 0x000fe40005764270 */
[----:B------:R-:W-:Y:S02]  /*52d0*/  LOP3.LUT R16, R16, 0xfffffffe, RZ, 0xc0, !PT ;  /* 0xfffffffe10107812 */ /* 0x000fe400078ec0ff */
[----:B------:R-:W-:-:S04]  /*52e0*/  ISETP.LT.OR P3, PT, R13, 0x4a, P3 ;  /* 0x0000004a0d00780c */ /* 0x000fc80001f61670 */
        /* <DEDUP_REMOVED lines=13> */
[----:B------:R-:W-:-:S13]  /*53c0*/  ISETP.GE.AND P6, PT, R11, 0x5a, PT ;  /* 0x0000005a0b00780c */ /* 0x000fda0003fc6270 */
[----:B------:R-:W-:Y:S02]  /*53d0*/  @P6 LOP3.LUT R16, R16, 0x1, RZ, 0xfc, !PT ;  /* 0x0000000110106812 */ /* 0x000fe400078efcff */
[----:B------:R-:W-:-:S04]  /*53e0*/  ISETP.GT.AND P6, PT, R12, 0x59, !P6 ;  /* 0x000000590c00780c */ /* 0x000fc800077c4270 */
[----:B------:R-:W-:Y:S02]  /*53f0*/  ISETP.LT.OR P6, PT, R13, 0x5a, P6 ;  /* 0x0000005a0d00780c */ /* 0x000fe400037c1670 */
[----:B------:R-:W2:Y:S02]  /*5400*/  SHFL.IDX PT, R13, R20, 0x1, 0x1c1f ;  /* 0x003c1f00140d7f89 */ /* 0x000ea400000e0000 */
[----:B------:R-:W-:Y:S02]  /*5410*/  FSEL R197, R197, -INF , !P6 ;  /* 0xff800000c5c57808 */ /* 0x000fe40007000000 */
[----:B------:R-:W-:Y:S01]  /*5420*/  LOP3.LUT P6, RZ, R16, 0x80000, RZ, 0xc0, !PT ;  /* 0x0008000010ff7812 */ /* 0x000fe200078cc0ff */
[--C-:B--2---:R-:W-:Y:S02]  /*5430*/  IMAD.IADD R15, R15, 0x1, R13.reuse ;  /* 0x000000010f0f7824 */ /* 0x104fe400078e020d */
[----:B------:R-:W-:-:S10]  /*5440*/  IMAD.IADD R14, R14, 0x1, R13 ;  /* 0x000000010e0e7824 */ /* 0x000fd400078e020d */
[----:B------:R-:W-:Y:S05]  /*5450*/  @!P6 BRA `(.L_x_1914) ;  /* 0x000000000058e947 */ /* 0x000fea0003800000 */
        /* <DEDUP_REMOVED lines=12> */
.L_x_1916:
[----:B------:R-:W-:-:S05]  /*5520*/  IMAD.U32 R12, RZ, RZ, UR28 ;  /* 0x0000001cff0c7e24 */ /* 0x000fca000f8e00ff */
[----:B------:R-:W-:-:S13]  /*5530*/  ISETP.NE.AND P6, PT, R12, 0x1, PT ;  /* 0x000000010c00780c */ /* 0x000fda0003fc5270 */
[----:B------:R-:W2:Y:S02]  /*5540*/  @P6 LDC.64 R4, c[0x0][0x9e8] ;  /* 0x00027a00ff046b82 */ /* 0x000ea40000000a00 */
[----:B--2---:R-:W-:-:S05]  /*5550*/  @P6 IMAD.HI.U32 R4, R13, R4, RZ ;  /* 0x000000040d046227 */ /* 0x004fca00078e00ff */
[----:B------:R-:W-:-:S07]  /*5560*/  @P6 SHF.R.U32.HI R13, RZ, R5, R4 ;  /* 0x00000005ff0d6219 */ /* 0x000fce0000011604 */
.L_x_1917:
[----:B------:R-:W-:Y:S05]  /*5570*/  BSYNC B0 ;  /* 0x0000000000007941 */ /* 0x000fea0003800000 */
.L_x_1915:
[----:B------:R-:W-:-:S04]  /*5580*/  IMAD R11, R18, -0x2, R11 ;  /* 0xfffffffe120b7824 */ /* 0x000fc800078e020b */
[----:B------:R-:W-:-:S05]  /*5590*/  IMAD R13, R13, R12, R11 ;  /* 0x0000000c0d0d7224 */ /* 0x000fca00078e020b */
[----:B------:R-:W-:Y:S02]  /*55a0*/  VIADDMNMX R15, R13, R12, R15, PT ;  /* 0x0000000c0d0f7246 */ /* 0x000fe4000380010f */
[----:B------:R-:W-:-:S07]  /*55b0*/  VIMNMX R14, R14, R13, !PT ;  /* 0x0000000d0e0e7248 */ /* 0x000fce0007fe0100 */
.L_x_1914:
[----:B------:R-:W-:Y:S02]  /*55c0*/  ISETP.GT.AND P1, PT, R14, 0x1, !P1 ;  /* 0x000000010e00780c */ /* 0x000fe40004f24270 */
[----:B------:R-:W-:Y:S02]  /*55d0*/  LOP3.LUT P6, RZ, R16, 0x10000, RZ, 0xc0, !PT ;  /* 0x0001000010ff7812 */ /* 0x000fe400078cc0ff */
[----:B------:R-:W-:Y:S02]  /*55e0*/  ISETP.LT.OR P1, PT, R15, 0x2, P1 ;  /* 0x000000020f00780c */ /* 0x000fe40000f21670 */
[----:B------:R-:W-:Y:S02]  /*55f0*/  FMNMX.FTZ R4, R152, R9, !PT ;  /* 0x0000000998047209 */ /* 0x000fe40007810000 */
[----:B------:R-:W-:Y:S02]  /*5600*/  FSEL R155, R155, -INF , !P1 ;  /* 0xff8000009b9b7808 */ /* 0x000fe40004800000 */
[----:B------:R-:W-:-:S02]  /*5610*/  LOP3.LUT P1, RZ, R16, 0x2, RZ, 0xc0, !PT ;  /* 0x0000000210ff7812 */ /* 0x000fc4000782c0ff */
[----:B------:R-:W-:Y:S02]  /*5620*/  FMNMX.FTZ R5, R153, R4, !PT ;  /* 0x0000000499057209 */ /* 0x000fe40007810000 */
[----:B------:R-:W-:Y:S02]  /*5630*/  ISETP.GT.AND P1, PT, R14, 0x8, !P1 ;  /* 0x000000080e00780c */ /* 0x000fe40004f24270 */
[----:B------:R-:W-:Y:S02]  /*5640*/  FMNMX.FTZ R4, R156, R5, !PT ;  /* 0x000000059c047209 */ /* 0x000fe40007810000 */
[----:B------:R-:W-:Y:S02]  /*5650*/  ISETP.LT.OR P1, PT, R15, 0x9, P1 ;  /* 0x000000090f00780c */ /* 0x000fe40000f21670 */
[----:B------:R-:W-:Y:S02]  /*5660*/  FMNMX.FTZ R5, R157, R4, !PT ;  /* 0x000000049d057209 */ /* 0x000fe40007810000 */
[----:B------:R-:W-:-:S02]  /*5670*/  FSEL R158, R158, -INF , !P1 ;  /* 0xff8000009e9e7808 */ /* 0x000fc40004800000 */
[----:B------:R-:W-:Y:S02]  /*5680*/  LOP3.LUT P1, RZ, R16, 0x4, RZ, 0xc0, !PT ;  /* 0x0000000410ff7812 */ /* 0x000fe4000782c0ff */
[----:B------:R-:W-:Y:S02]  /*5690*/  FMNMX.FTZ R4, R160, R5, !PT ;  /* 0x00000005a0047209 */ /* 0x000fe40007810000 */
[----:B------:R-:W-:Y:S02]  /*56a0*/  ISETP.GT.AND P1, PT, R14, 0x9, !P1 ;  /* 0x000000090e00780c */ /* 0x000fe40004f24270 */
[----:B------:R-:W-:Y:S02]  /*56b0*/  FMNMX.FTZ R5, R161, R4, !PT ;  /* 0x00000004a1057209 */ /* 0x000fe40007810000 */
[----:B------:R-:W-:Y:S02]  /*56c0*/  ISETP.LT.OR P1, PT, R15, 0xa, P1 ;  /* 0x0000000a0f00780c */ /* 0x000fe40000f21670 */
[----:B------:R-:W-:-:S02]  /*56d0*/  FMNMX.FTZ R4, R164, R5, !PT ;  /* 0x00000005a4047209 */ /* 0x000fc40007810000 */
[----:B------:R-:W-:Y:S02]  /*56e0*/  FSEL R159, R159, -INF , !P1 ;  /* 0xff8000009f9f7808 */ /* 0x000fe40004800000 */
[----:B------:R-:W-:Y:S02]  /*56f0*/  LOP3.LUT P1, RZ, R16, 0x8, RZ, 0xc0, !PT ;  /* 0x0000000810ff7812 */ /* 0x000fe4000782c0ff */
[----:B------:R-:W-:Y:S02]  /*5700*/  FMNMX.FTZ R5, R165, R4, !PT ;  /* 0x00000004a5057209 */ /* 0x000fe40007810000 */
[----:B------:R-:W-:Y:S02]  /*5710*/  ISETP.GT.AND P1, PT, R14, 0x10, !P1 ;  /* 0x000000100e00780c */ /* 0x000fe40004f24270 */
[----:B------:R-:W-:Y:S02]  /*5720*/  FMNMX.FTZ R4, R168, R5, !PT ;  /* 0x00000005a8047209 */ /* 0x000fe40007810000 */
[----:B------:R-:W-:-:S02]  /*5730*/  ISETP.LT.OR P1, PT, R15, 0x11, P1 ;  /* 0x000000110f00780c */ /* 0x000fc40000f21670 */
[----:B------:R-:W-:Y:S02]  /*5740*/  FMNMX.FTZ R5, R169, R4, !PT ;  /* 0x00000004a9057209 */ /* 0x000fe40007810000 */
[----:B------:R-:W-:Y:S02]  /*5750*/  FSEL R162, R162, -INF , !P1 ;  /* 0xff800000a2a27808 */ /* 0x000fe40004800000 */
[----:B------:R-:W-:Y:S02]  /*5760*/  LOP3.LUT P1, RZ, R16, 0x10, RZ, 0xc0, !PT ;  /* 0x0000001010ff7812 */ /* 0x000fe4000782c0ff */
[----:B------:R-:W-:Y:S02]  /*5770*/  FMNMX.FTZ R4, R172, R5, !PT ;  /* 0x00000005ac047209 */ /* 0x000fe40007810000 */
[----:B------:R-:W-:Y:S02]  /*5780*/  ISETP.GT.AND P1, PT, R14, 0x11, !P1 ;  /* 0x000000110e00780c */ /* 0x000fe40004f24270 */
[----:B------:R-:W-:-:S02]  /*5790*/  FMNMX.FTZ R5, R173, R4, !PT ;  /* 0x00000004ad057209 */ /* 0x000fc40007810000 */
[----:B------:R-:W-:Y:S02]  /*57a0*/  ISETP.LT.OR P1, PT, R15, 0x12, P1 ;  /* 0x000000120f00780c */ /* 0x000fe40000f21670 */
[----:B------:R-:W-:Y:S02]  /*57b0*/  FMNMX.FTZ R4, R176, R5, !PT ;  /* 0x00000005b0047209 */ /* 0x000fe40007810000 */
[----:B------:R-:W-:Y:S02]  /*57c0*/  FSEL R163, R163, -INF , !P1 ;  /* 0xff800000a3a37808 */ /* 0x000fe40004800000 */
[----:B------:R-:W-:Y:S02]  /*57d0*/  LOP3.LUT P1, RZ, R16, 0x20000, RZ, 0xc0, !PT ;  /* 0x0002000010ff7812 */ /* 0x000fe4000782c0ff */
[----:B------:R-:W-:Y:S02]  /*57e0*/  FMNMX.FTZ R5, R177, R4, !PT ;  /* 0x00000004b1057209 */ /* 0x000fe40007810000 */
[----:B------:R-:W-:-:S02]  /*57f0*/  ISETP.GT.AND P1, PT, R14, 0x18, !P1 ;  /* 0x000000180e00780c */ /* 0x000fc40004f24270 */
[----:B------:R-:W-:Y:S02]  /*5800*/  FMNMX.FTZ R4, R180, R5, !PT ;  /* 0x00000005b4047209 */ /* 0x000fe40007810000 */
[----:B------:R-:W-:Y:S02]  /*5810*/  ISETP.LT.OR P1, PT, R15, 0x19, P1 ;  /* 0x000000190f00780c */ /* 0x000fe40000f21670 */
[----:B------:R-:W-:Y:S02]  /*5820*/  FMNMX.FTZ R5, R181, R4, !PT ;  /* 0x00000004b5057209 */ /* 0x000fe40007810000 */
[----:B------:R-:W-:Y:S02]  /*5830*/  FSEL R166, R166, -INF , !P1 ;  /* 0xff800000a6a67808 */ /* 0x000fe40004800000 */
        /* <DEDUP_REMOVED lines=12> */
[----:B------:R-:W-:Y:S02]  /*5900*/  LOP3.LUT P1, RZ, R16, 0x4000, RZ, 0xc0, !PT ;  /* 0x0000400010ff7812 */ /* 0x000fe4000782c0ff */
[----:B------:R-:W-:-:S02]  /*5910*/  FMNMX.FTZ R5, R193, R4, !PT ;  /* 0x00000004c1057209 */ /* 0x000fc40007810000 */
[----:B------:R-:W-:Y:S02]  /*5920*/  ISETP.GT.AND P1, PT, R14, 0x21, !P1 ;  /* 0x000000210e00780c */ /* 0x000fe40004f24270 */
[----:B------:R-:W-:Y:S02]  /*5930*/  FMNMX.FTZ R4, R196, R5, !PT ;  /* 0x00000005c4047209 */ /* 0x000fe40007810000 */
[----:B------:R-:W-:Y:S02]  /*5940*/  ISETP.LT.OR P1, PT, R15, 0x22, P1 ;  /* 0x000000220f00780c */ /* 0x000fe40000f21670 */
[----:B------:R-:W-:Y:S02]  /*5950*/  FMNMX.FTZ R5, R197, R4, !PT ;  /* 0x00000004c5057209 */ /* 0x000fe40007810000 */
[----:B------:R-:W-:Y:S02]  /*5960*/  FSEL R171, R171, -INF , !P1 ;  /* 0xff800000abab7808 */ /* 0x000fe40004800000 */
[C---:B------:R-:W-:Y:S01]  /*5970*/  LOP3.LUT P1, RZ, R16.reuse, 0x2000, RZ, 0xc0, !PT ;  /* 0x0000200010ff7812 */ /* 0x040fe2000782c0ff */
[----:B------:R-:W2:Y:S01]  /*5980*/  SHFL.BFLY PT, R4, R5, 0x2, 0x1f ;  /* 0x0c401f0005047f89 */ /* 0x000ea200000e0000 */
[----:B------:R-:W-:-:S02]  /*5990*/  LOP3.LUT P6, RZ, R16, 0x20, RZ, 0xc0, !PT ;  /* 0x0000002010ff7812 */ /* 0x000fc400078cc0ff */
[C---:B------:R-:W-:Y:S02]  /*59a0*/  ISETP.GT.AND P1, PT, R14.reuse, 0x28, !P1 ;  /* 0x000000280e00780c */ /* 0x040fe40004f24270 */
[----:B------:R-:W-:Y:S02]  /*59b0*/  ISETP.GT.AND P2, PT, R14, 0x49, !P2 ;  /* 0x000000490e00780c */ /* 0x000fe40005744270 */
[C---:B------:R-:W-:Y:S02]  /*59c0*/  ISETP.LT.OR P1, PT, R15.reuse, 0x29, P1 ;  /* 0x000000290f00780c */ /* 0x040fe40000f21670 */
[----:B------:R-:W-:Y:S02]  /*59d0*/  ISETP.LT.OR P2, PT, R15, 0x4a, P2 ;  /* 0x0000004a0f00780c */ /* 0x000fe40001741670 */
[----:B------:R-:W-:Y:S02]  /*59e0*/  FSEL R174, R174, -INF , !P1 ;  /* 0xff800000aeae7808 */ /* 0x000fe40004800000 */
[----:B------:R-:W-:-:S02]  /*59f0*/  LOP3.LUT P1, RZ, R16, 0x1000, RZ, 0xc0, !PT ;  /* 0x0000100010ff7812 */ /* 0x000fc4000782c0ff */
[C---:B------:R-:W-:Y:S02]  /*5a00*/  ISETP.GT.AND P3, PT, R14.reuse, 0x50, !P3 ;  /* 0x000000500e00780c */ /* 0x040fe40005f64270 */
[----:B------:R-:W-:Y:S02]  /*5a10*/  ISETP.GT.AND P1, PT, R14, 0x29, !P1 ;  /* 0x000000290e00780c */ /* 0x000fe40004f24270 */
[----:B------:R-:W-:Y:S02]  /*5a20*/  FSEL R191, R191, -INF , !P2 ;  /* 0xff800000bfbf7808 */ /* 0x000fe40005000000 */
[C---:B------:R-:W-:Y:S02]  /*5a30*/  ISETP.LT.OR P1, PT, R15.reuse, 0x2a, P1 ;  /* 0x0000002a0f00780c */ /* 0x040fe40000f21670 */
[----:B------:R-:W-:Y:S02]  /*5a40*/  ISETP.LT.OR P3, PT, R15, 0x51, P3 ;  /* 0x000000510f00780c */ /* 0x000fe40001f61670 */
[----:B------:R-:W-:-:S02]  /*5a50*/  FSEL R175, R175, -INF , !P1 ;  /* 0xff800000afaf7808 */ /* 0x000fc40004800000 */
[----:B------:R-:W-:Y:S02]  /*5a60*/  LOP3.LUT P1, RZ, R16, 0x800, RZ, 0xc0, !PT ;  /* 0x0000080010ff7812 */ /* 0x000fe4000782c0ff */
[----:B--2---:R-:W-:Y:S02]  /*5a70*/  FMNMX.FTZ R20, R5, R4, !PT ;  /* 0x0000000405147209 */ /* 0x004fe40007810000 */
[C---:B------:R-:W-:Y:S02]  /*5a80*/  ISETP.GT.AND P1, PT, R14.reuse, 0x30, !P1 ;  /* 0x000000300e00780c */ /* 0x040fe40004f24270 */
[----:B------:R-:W-:Y:S01]  /*5a90*/  ISETP.GT.AND P4, PT, R14, 0x51, !P4 ;  /* 0x000000510e00780c */ /* 0x000fe20006784270 */
[----:B------:R-:W2:Y:S01]  /*5aa0*/  SHFL.BFLY PT, R11, R20, 0x1, 0x1f ;  /* 0x0c201f00140b7f89 */ /* 0x000ea200000e0000 */
[----:B------:R-:W-:Y:S02]  /*5ab0*/  ISETP.LT.OR P1, PT, R15, 0x31, P1 ;  /* 0x000000310f00780c */ /* 0x000fe40000f21670 */
[----:B------:R-:W-:-:S02]  /*5ac0*/  FSEL R194, R194, -INF , !P3 ;  /* 0xff800000c2c27808 */ /* 0x000fc40005800000 */
[----:B------:R-:W-:Y:S02]  /*5ad0*/  FSEL R178, R178, -INF , !P1 ;  /* 0xff800000b2b27808 */ /* 0x000fe40004800000 */
[----:B------:R-:W-:Y:S02]  /*5ae0*/  LOP3.LUT P1, RZ, R16, 0x400, RZ, 0xc0, !PT ;  /* 0x0000040010ff7812 */ /* 0x000fe4000782c0ff */
[C---:B------:R-:W-:Y:S02]  /*5af0*/  ISETP.GT.AND P5, PT, R14.reuse, 0x58, !P5 ;  /* 0x000000580e00780c */ /* 0x040fe40006fa4270 */
[----:B------:R-:W-:Y:S02]  /*5b00*/  ISETP.GT.AND P1, PT, R14, 0x31, !P1 ;  /* 0x000000310e00780c */ /* 0x000fe40004f24270 */
[C---:B------:R-:W-:Y:S02]  /*5b10*/  ISETP.LT.OR P4, PT, R15.reuse, 0x52, P4 ;  /* 0x000000520f00780c */ /* 0x040fe40002781670 */
[----:B------:R-:W-:-:S02]  /*5b20*/  ISETP.LT.OR P1, PT, R15, 0x32, P1 ;  /* 0x000000320f00780c */ /* 0x000fc40000f21670 */
[----:B------:R-:W-:Y:S02]  /*5b30*/  ISETP.LT.OR P5, PT, R15, 0x59, P5 ;  /* 0x000000590f00780c */ /* 0x000fe40002fa1670 */
[----:B------:R-:W-:Y:S02]  /*5b40*/  FSEL R179, R179, -INF , !P1 ;  /* 0xff800000b3b37808 */ /* 0x000fe40004800000 */
[----:B------:R-:W-:Y:S02]  /*5b50*/  LOP3.LUT P1, RZ, R16, 0x200, RZ, 0xc0, !PT ;  /* 0x0000020010ff7812 */ /* 0x000fe4000782c0ff */
[----:B------:R-:W-:Y:S02]  /*5b60*/  FSEL R195, R195, -INF , !P4 ;  /* 0xff800000c3c37808 */ /* 0x000fe40006000000 */
[----:B------:R-:W-:Y:S02]  /*5b70*/  ISETP.GT.AND P1, PT, R14, 0x38, !P1 ;  /* 0x000000380e00780c */ /* 0x000fe40004f24270 */
[----:B--2---:R-:W-:-:S02]  /*5b80*/  FMNMX.FTZ R4, R20, R11, !PT ;  /* 0x0000000b14047209 */ /* 0x004fc40007810000 */
[----:B------:R-:W-:Y:S02]  /*5b90*/  ISETP.LT.OR P1, PT, R15, 0x39, P1 ;  /* 0x000000390f00780c */ /* 0x000fe40000f21670 */
[----:B------:R-:W-:Y:S01]  /*5ba0*/  FSEL R198, R198, -INF , !P5 ;  /* 0xff800000c6c67808 */ /* 0x000fe20006800000 */
[----:B------:R-:W-:Y:S01]  /*5bb0*/  FMUL.FTZ R12, R4, UR6 ;  /* 0x00000006040c7c20 */ /* 0x000fe20008410000 */
[----:B------:R-:W-:Y:S02]  /*5bc0*/  FSEL R182, R182, -INF , !P1 ;  /* 0xff800000b6b67808 */ /* 0x000fe40004800000 */
[----:B------:R-:W-:-:S04]  /*5bd0*/  LOP3.LUT P1, RZ, R16, 0x100, RZ, 0xc0, !PT ;  /* 0x0000010010ff7812 */ /* 0x000fc8000782c0ff */
[----:B------:R-:W-:-:S04]  /*5be0*/  ISETP.GT.AND P1, PT, R14, 0x39, !P1 ;  /* 0x000000390e00780c */ /* 0x000fc80004f24270 */
[----:B------:R-:W-:-:S04]  /*5bf0*/  ISETP.LT.OR P1, PT, R15, 0x3a, P1 ;  /* 0x0000003a0f00780c */ /* 0x000fc80000f21670 */
        /* <DEDUP_REMOVED lines=9> */
[----:B------:R-:W-:Y:S02]  /*5c90*/  ISETP.GT.AND P1, PT, R14, 0x48, !P6 ;  /* 0x000000480e00780c */ /* 0x000fe40007724270 */
[----:B------:R-:W-:Y:S02]  /*5ca0*/  LOP3.LUT P6, RZ, R16, 0x40000, RZ, 0xc0, !PT ;  /* 0x0004000010ff7812 */ /* 0x000fe400078cc0ff */
[----:B------:R-:W-:-:S04]  /*5cb0*/  ISETP.LT.OR P1, PT, R15, 0x49, P1 ;  /* 0x000000490f00780c */ /* 0x000fc80000f21670 */
[----:B------:R-:W-:Y:S02]  /*5cc0*/  FSEL R190, R190, -INF , !P1 ;  /* 0xff800000bebe7808 */ /* 0x000fe40004800000 */
[----:B------:R-:W-:Y:S02]  /*5cd0*/  ISETP.GT.AND P1, PT, R14, RZ, !P6 ;  /* 0x000000ff0e00720c */ /* 0x000fe40007724270 */
[----:B------:R-:W-:Y:S02]  /*5ce0*/  LOP3.LUT P6, RZ, R16, 0x1, RZ, 0xc0, !PT ;  /* 0x0000000110ff7812 */ /* 0x000fe400078cc0ff */
[----:B------:R-:W-:Y:S02]  /*5cf0*/  ISETP.LT.OR P1, PT, R15, 0x1, P1 ;  /* 0x000000010f00780c */ /* 0x000fe40000f21670 */
[----:B------:R-:W-:Y:S02]  /*5d00*/  ISETP.GT.AND P2, PT, R14, 0x59, !P6 ;  /* 0x000000590e00780c */ /* 0x000fe40007744270 */
[----:B------:R-:W-:-:S02]  /*5d10*/  FSEL R11, R154, -INF , !P1 ;  /* 0xff8000009a0b7808 */ /* 0x000fc40004800000 */
[----:B------:R-:W-:Y:S02]  /*5d20*/  FSETP.NEU.FTZ.AND P1, PT, R4, -INF , PT ;  /* 0xff8000000400780b */ /* 0x000fe40003f3d000 */
[----:B------:R-:W-:Y:S02]  /*5d30*/  FMNMX.FTZ R20, R11, R10, !PT ;  /* 0x0000000a0b147209 */ /* 0x000fe40007810000 */
[----:B------:R-:W-:Y:S02]  /*5d40*/  FSEL R12, R12, RZ, P1 ;  /* 0x000000ff0c0c7208 */ /* 0x000fe40000800000 */
[----:B------:R-:W-:Y:S02]  /*5d50*/  FMNMX.FTZ R5, R155, R20, !PT ;  /* 0x000000149b057209 */ /* 0x000fe40007810000 */
[----:B------:R-:W-:Y:S01]  /*5d60*/  ISETP.LT.OR P2, PT, R15, 0x5a, P2 ;  /* 0x0000005a0f00780c */ /* 0x000fe20001741670 */
        /* <DEDUP_REMOVED lines=8> */
[----:B------:R-:W-:Y:S01]  /*5df0*/  FSEL R199, R199, -INF , !P2 ;  /* 0xff800000c7c77808 */ /* 0x000fe20005000000 */
        /* <DEDUP_REMOVED lines=18> */
[----:B------:R-:W-:-:S03]  /*5f20*/  FFMA.FTZ R196, R196, UR6, -R12 ;  /* 0x00000006c4c47c23 */ /* 0x000fc6000801080c */
[----:B------:R-:W-:Y:S01]  /*5f30*/  FMNMX.FTZ R5, R171, R20, !PT ;  /* 0x00000014ab057209 */ /* 0x000fe20007810000 */
[----:B------:R-:W-:Y:S03]  /*5f40*/  MUFU.EX2 R154, R154 ;  /* 0x0000009a009a7308 */ /* 0x000fe60000000800 */
[----:B------:R-:W-:-:S04]  /*5f50*/  FMNMX.FTZ R20, R174, R5, !PT ;  /* 0x00000005ae147209 */ /* 0x000fc80007810000 */
        /* <DEDUP_REMOVED lines=16> */
[----:B------:R2:W-:Y:S03]  /*6060*/  MUFU.EX2 R160, R168 ;  /* 0x000000a800a07308 */ /* 0x0005e60000000800 */
[----:B------:R-:W-:-:S04]  /*6070*/  FMNMX.FTZ R164, R198, R5, !PT ;  /* 0x00000005c6a47209 */ /* 0x000fc80007810000 */
[----:B------:R-:W-:Y:S01]  /*6080*/  FMNMX.FTZ R5, R199, R164, !PT ;  /* 0x000000a4c7057209 */ /* 0x000fe20007810000 */
[----:B------:R3:W-:Y:S01]  /*6090*/  MUFU.EX2 R161, R169 ;  /* 0x000000a900a17308 */ /* 0x0007e20000000800 */
[--C-:B--2---:R-:W-:Y:S01]  /*60a0*/  FFMA.FTZ R168, R180, UR6, -R12.reuse ;  /* 0x00000006b4a87c23 */ /* 0x104fe2000801080c */
[--C-:B------:R-:W-:Y:S02]  /*60b0*/  FFMA.FTZ R180, R192, UR6, -R12.reuse ;  /* 0x00000006c0b47c23 */ /* 0x100fe4000801080c */
[----:B------:R-:W2:Y:S04]  /*60c0*/  SHFL.BFLY PT, R176, R5, 0x2, 0x1f ;  /* 0x0c401f0005b07f89 */ /* 0x000ea800000e0000 */
[----:B------:R-:W-:Y:S01]  /*60d0*/  MUFU.EX2 R164, R173 ;  /* 0x000000ad00a47308 */ /* 0x000fe20000000800 */
[--C-:B---3--:R-:W-:Y:S01]  /*60e0*/  FFMA.FTZ R169, R181, UR6, -R12.reuse ;  /* 0x00000006b5a97c23 */ /* 0x108fe2000801080c */
[----:B------:R-:W-:-:S06]  /*60f0*/  FFMA.FTZ R181, R193, UR6, -R12 ;  /* 0x00000006c1b57c23 */ /* 0x000fcc000801080c */
[----:B------:R-:W-:Y:S08]  /*6100*/  MUFU.EX2 R173, R185 ;  /* 0x000000b900ad7308 */ /* 0x000ff00000000800 */
[----:B------:R-:W-:Y:S01]  /*6110*/  MUFU.EX2 R14, R14 ;  /* 0x0000000e000e7308 */ /* 0x000fe20000000800 */
[----:B--2---:R-:W-:Y:S01]  /*6120*/  FMNMX.FTZ R184, R5, R176, !PT ;  /* 0x000000b005b87209 */ /* 0x004fe20007810000 */
[--C-:B------:R-:W-:Y:S01]  /*6130*/  FFMA.FTZ R176, R188, UR6, -R12.reuse ;  /* 0x00000006bcb07c23 */ /* 0x100fe2000801080c */
[----:B------:R-:W-:Y:S01]  /*6140*/  FSEL R188, R4, RZ, P1 ;  /* 0x000000ff04bc7208 */ /* 0x000fe20000800000 */
[----:B------:R-:W-:-:S04]  /*6150*/  FFMA.FTZ R12, R197, UR6, -R12 ;  /* 0x00000006c50c7c23 */ /* 0x000fc8000801080c */
[----:B------:R-:W-:Y:S01]  /*6160*/  MUFU.EX2 R15, R15 ;  /* 0x0000000f000f7308 */ /* 0x000fe20000000800 */
[----:B------:R-:W2:Y:S01]  /*6170*/  SHFL.BFLY PT, R5, R184, 0x1, 0x1f ;  /* 0x0c201f00b8057f89 */ /* 0x000ea200000e0000 */
[----:B------:R-:W-:-:S06]  /*6180*/  FADD.FTZ R188, -R188, R9 ;  /* 0x00000009bcbc7221 */ /* 0x000fcc0000010100 */
[----:B------:R-:W-:Y:S08]  /*6190*/  MUFU.EX2 R165, R165 ;  /* 0x000000a500a57308 */ /* 0x000ff00000000800 */
[----:B------:R-:W-:Y:S08]  /*61a0*/  MUFU.EX2 R168, R168 ;  /* 0x000000a800a87308 */ /* 0x000ff00000000800 */
[----:B------:R-:W-:Y:S01]  /*61b0*/  MUFU.EX2 R169, R169 ;  /* 0x000000a900a97308 */ /* 0x000fe20000000800 */
[----:B--2---:R-:W-:Y:S01]  /*61c0*/  FMNMX.FTZ R5, R184, R5, !PT ;  /* 0x00000005b8057209 */ /* 0x004fe20007810000 */
[----:B------:R-:W-:-:S03]  /*61d0*/  FMUL.FTZ R184, R188, UR6 ;  /* 0x00000006bcb87c20 */ /* 0x000fc60008410000 */
[C---:B------:R-:W-:Y:S01]  /*61e0*/  FSETP.NEU.FTZ.AND P1, PT, R5.reuse, -INF , PT ;  /* 0xff8000000500780b */ /* 0x040fe20003f3d000 */
[----:B------:R-:W-:Y:S02]  /*61f0*/  FMUL.FTZ R214, R5, UR6 ;  /* 0x0000000605d67c20 */ /* 0x000fe40008410000 */
[----:B------:R-:W2:Y:S03]  /*6200*/  MUFU.EX2 R184, R184 ;  /* 0x000000b800b87308 */ /* 0x000ea60000000800 */
[----:B------:R-:W-:-:S05]  /*6210*/  FSEL R214, R214, RZ, P1 ;  /* 0x000000ffd6d67208 */ /* 0x000fca0000800000 */
[--C-:B------:R-:W-:Y:S01]  /*6220*/  FFMA.FTZ R188, R155, UR6, -R214.reuse ;  /* 0x000000069bbc7c23 */ /* 0x100fe200080108d6 */
[--C-:B------:R-:W-:Y:S01]  /*6230*/  FFMA.FTZ R192, R159, UR6, -R214.reuse ;  /* 0x000000069fc07c23 */ /* 0x100fe200080108d6 */
[----:B------:R-:W3:Y:S01]  /*6240*/  MUFU.EX2 R172, R172 ;  /* 0x000000ac00ac7308 */ /* 0x000ee20000000800 */
[--C-:B------:R-:W-:Y:S01]  /*6250*/  FFMA.FTZ R159, R162, UR6, -R214.reuse ;  /* 0x00000006a29f7c23 */ /* 0x100fe200080108d6 */
[--C-:B------:R-:W-:Y:S01]  /*6260*/  FFMA.FTZ R11, R11, UR6, -R214.reuse ;  /* 0x000000060b0b7c23 */ /* 0x100fe200080108d6 */
[--C-:B------:R-:W-:Y:S01]  /*6270*/  FFMA.FTZ R174, R174, UR6, -R214.reuse ;  /* 0x00000006aeae7c23 */ /* 0x100fe200080108d6 */
[--C-:B------:R-:W-:Y:S01]  /*6280*/  FFMA.FTZ R175, R175, UR6, -R214.reuse ;  /* 0x00000006afaf7c23 */ /* 0x100fe200080108d6 */
[--C-:B------:R-:W-:Y:S01]  /*6290*/  FFMA.FTZ R178, R178, UR6, -R214.reuse ;  /* 0x00000006b2b27c23 */ /* 0x100fe200080108d6 */
[--C-:B------:R-:W-:Y:S01]  /*62a0*/  FFMA.FTZ R179, R179, UR6, -R214.reuse ;  /* 0x00000006b3b37c23 */ /* 0x100fe200080108d6 */
[----:B--2---:R-:W-:Y:S01]  /*62b0*/  FFMA.FTZ R155, R184, R2, R13 ;  /* 0x00000002b89b7223 */ /* 0x004fe2000001000d */
[----:B------:R-:W-:Y:S01]  /*62c0*/  MUFU.EX2 R176, R176 ;  /* 0x000000b000b07308 */ /* 0x000fe20000000800 */
[--C-:B------:R-:W-:Y:S01]  /*62d0*/  FFMA.FTZ R182, R182, UR6, -R214.reuse ;  /* 0x00000006b6b67c23 */ /* 0x100fe200080108d6 */
[--C-:B------:R-:W-:Y:S01]  /*62e0*/  FFMA.FTZ R183, R183, UR6, -R214.reuse ;  /* 0x00000006b7b77c23 */ /* 0x100fe200080108d6 */
[----:B------:R-:W-:Y:S01]  /*62f0*/  FADD.FTZ R185, R152, R155 ;  /* 0x0000009b98b97221 */ /* 0x000fe20000010000 */
[--C-:B------:R-:W-:Y:S01]  /*6300*/  FFMA.FTZ R155, R158, UR6, -R214.reuse ;  /* 0x000000069e9b7c23 */ /* 0x100fe200080108d6 */
[--C-:B------:R-:W-:Y:S01]  /*6310*/  FFMA.FTZ R158, R171, UR6, -R214.reuse ;  /* 0x00000006ab9e7c23 */ /* 0x100fe200080108d6 */
[----:B------:R-:W-:Y:S01]  /*6320*/  F2FP.BF16.F32.PACK_AB R152, R152, R13 ;  /* 0x0000000d9898723e */ /* 0x000fe200000010ff */
[----:B------:R-:W-:Y:S01]  /*6330*/  FADD.FTZ R2, R154, R185 ;  /* 0x000000b99a027221 */ /* 0x000fe20000010000 */
[----:B------:R-:W-:Y:S01]  /*6340*/  MUFU.EX2 R177, R177 ;  /* 0x000000b100b17308 */ /* 0x000fe20000000800 */
[C---:B------:R-:W-:Y:S01]  /*6350*/  F2FP.BF16.F32.PACK_AB R154, R21.reuse, R154 ;  /* 0x0000009a159a723e */ /* 0x040fe200000010ff */
[----:B------:R-:W-:Y:S01]  /*6360*/  FFMA.FTZ R186, R186, UR6, -R214 ;  /* 0x00000006baba7c23 */ /* 0x000fe200080108d6 */
[----:B------:R-:W-:Y:S01]  /*6370*/  FADD.FTZ R185, R21, R2 ;  /* 0x0000000215b97221 */ /* 0x000fe20000010000 */
[--C-:B------:R-:W-:Y:S01]  /*6380*/  FFMA.FTZ R187, R187, UR6, -R214.reuse ;  /* 0x00000006bbbb7c23 */ /* 0x100fe200080108d6 */
[--C-:B------:R-:W-:Y:S01]  /*6390*/  FFMA.FTZ R191, R191, UR6, -R214.reuse ;  /* 0x00000006bfbf7c23 */ /* 0x100fe200080108d6 */
[--C-:B------:R-:W-:Y:S01]  /*63a0*/  FFMA.FTZ R194, R194, UR6, -R214.reuse ;  /* 0x00000006c2c27c23 */ /* 0x100fe200080108d6 */
[----:B------:R-:W-:Y:S01]  /*63b0*/  FADD.FTZ R2, R156, R185 ;  /* 0x000000b99c027221 */ /* 0x000fe20000010000 */
[----:B------:R-:W-:Y:S01]  /*63c0*/  MUFU.EX2 R180, R180 ;  /* 0x000000b400b47308 */ /* 0x000fe20000000800 */
[--C-:B------:R-:W-:Y:S01]  /*63d0*/  FFMA.FTZ R195, R195, UR6, -R214.reuse ;  /* 0x00000006c3c37c23 */ /* 0x100fe200080108d6 */
[----:B------:R-:W-:Y:S01]  /*63e0*/  FFMA.FTZ R198, R198, UR6, -R214 ;  /* 0x00000006c6c67c23 */ /* 0x000fe200080108d6 */
[----:B------:R-:W-:Y:S01]  /*63f0*/  FADD.FTZ R185, R153, R2 ;  /* 0x0000000299b97221 */ /* 0x000fe20000010000 */
[----:B------:R-:W-:Y:S01]  /*6400*/  FFMA.FTZ R199, R199, UR6, -R214 ;  /* 0x00000006c7c77c23 */ /* 0x000fe200080108d6 */
[----:B------:R-:W-:Y:S01]  /*6410*/  F2FP.BF16.F32.PACK_AB R156, R153, R156 ;  /* 0x0000009c999c723e */ /* 0x000fe200000010ff */
[-C--:B------:R-:W-:Y:S01]  /*6420*/  FMUL.FTZ R24, R24, R184.reuse ;  /* 0x000000b818187220 */ /* 0x080fe20000410000 */
[----:B------:R-:W-:Y:S01]  /*6430*/  FADD.FTZ R2, R20, R185 ;  /* 0x000000b914027221 */ /* 0x000fe20000010000 */
[----:B------:R-:W2:Y:S01]  /*6440*/  MUFU.EX2 R181, R181 ;  /* 0x000000b500b57308 */ /* 0x000ea20000000800 */
[-C--:B------:R-:W-:Y:S01]  /*6450*/  FMUL.FTZ R25, R25, R184.reuse ;  /* 0x000000b819197220 */ /* 0x080fe20000410000 */
[-C--:B------:R-:W-:Y:S01]  /*6460*/  FMUL.FTZ R28, R28, R184.reuse ;  /* 0x000000b81c1c7220 */ /* 0x080fe20000410000 */
[----:B------:R-:W-:Y:S01]  /*6470*/  FADD.FTZ R185, R157, R2 ;  /* 0x000000029db97221 */ /* 0x000fe20000010000 */
[-C--:B------:R-:W-:Y:S01]  /*6480*/  FMUL.FTZ R29, R29, R184.reuse ;  /* 0x000000b81d1d7220 */ /* 0x080fe20000410000 */
[-C--:B------:R-:W-:Y:S01]  /*6490*/  FMUL.FTZ R32, R32, R184.reuse ;  /* 0x000000b820207220 */ /* 0x080fe20000410000 */
[----:B------:R-:W-:Y:S01]  /*64a0*/  FMUL.FTZ R33, R33, R184 ;  /* 0x000000b821217220 */ /* 0x000fe20000410000 */
[----:B------:R-:W-:Y:S01]  /*64b0*/  FADD.FTZ R2, R160, R185 ;  /* 0x000000b9a0027221 */ /* 0x000fe20000010000 */
[----:B------:R-:W-:Y:S01]  /*64c0*/  FSEL R185, R5, RZ, P1 ;  /* 0x000000ff05b97208 */ /* 0x000fe20000800000 */
[----:B------:R4:W5:Y:S01]  /*64d0*/  MUFU.EX2 R9, R196 ;  /* 0x000000c400097308 */ /* 0x0009620000000800 */
[C---:B------:R-:W-:Y:S01]  /*64e0*/  F2FP.BF16.F32.PACK_AB R160, R161.reuse, R160 ;  /* 0x000000a0a1a0723e */ /* 0x040fe200000010ff */
[----:B------:R-:W-:Y:S01]  /*64f0*/  FADD.FTZ R189, R161, R2 ;  /* 0x00000002a1bd7221 */ /* 0x000fe20000010000 */
[-C--:B------:R-:W-:Y:S01]  /*6500*/  FMUL.FTZ R36, R36, R184.reuse ;  /* 0x000000b824247220 */ /* 0x080fe20000410000 */
[-C--:B------:R-:W-:Y:S01]  /*6510*/  FMUL.FTZ R37, R37, R184.reuse ;  /* 0x000000b825257220 */ /* 0x080fe20000410000 */
[-C--:B------:R-:W-:Y:S01]  /*6520*/  FMUL.FTZ R40, R40, R184.reuse ;  /* 0x000000b828287220 */ /* 0x080fe20000410000 */
[----:B------:R-:W-:Y:S01]  /*6530*/  FADD.FTZ R2, R14, R189 ;  /* 0x000000bd0e027221 */ /* 0x000fe20000010000 */
[----:B------:R-:W-:Y:S01]  /*6540*/  FMUL.FTZ R41, R41, R184 ;  /* 0x000000b829297220 */ /* 0x000fe20000410000 */
[----:B------:R-:W0:Y:S01]  /*6550*/  MUFU.EX2 R12, R12 ;  /* 0x0000000c000c7308 */ /* 0x000e220000000800 */
[----:B----4-:R-:W-:Y:S01]  /*6560*/  FFMA.FTZ R196, R163, UR6, -R214 ;  /* 0x00000006a3c47c23 */ /* 0x010fe200080108d6 */
[----:B------:R-:W-:Y:S01]  /*6570*/  FADD.FTZ R189, R15, R2 ;  /* 0x000000020fbd7221 */ /* 0x000fe20000010000 */
[----:B------:R-:W-:Y:S01]  /*6580*/  FADD.FTZ R2, -R185, R10 ;  /* 0x0000000ab9027221 */ /* 0x000fe20000010100 */
[--C-:B------:R-:W-:Y:S01]  /*6590*/  FFMA.FTZ R10, R167, UR6, -R214.reuse ;  /* 0x00000006a70a7c23 */ /* 0x100fe200080108d6 */
[--C-:B------:R-:W-:Y:S01]  /*65a0*/  FFMA.FTZ R167, R170, UR6, -R214.reuse ;  /* 0x00000006aaa77c23 */ /* 0x100fe200080108d6 */
[----:B------:R-:W-:Y:S01]  /*65b0*/  FADD.FTZ R162, R164, R189 ;  /* 0x000000bda4a27221 */ /* 0x000fe20000010000 */
[----:B------:R-:W-:Y:S01]  /*65c0*/  FFMA.FTZ R163, R166, UR6, -R214 ;  /* 0x00000006a6a37c23 */ /* 0x000fe200080108d6 */
[----:B------:R-:W-:Y:S01]  /*65d0*/  MUFU.EX2 R11, R11 ;  /* 0x0000000b000b7308 */ /* 0x000fe20000000800 */
[C---:B------:R-:W-:Y:S01]  /*65e0*/  F2FP.BF16.F32.PACK_AB R164, R165.reuse, R164 ;  /* 0x000000a4a5a4723e */ /* 0x040fe200000010ff */
[----:B------:R-:W-:Y:S01]  /*65f0*/  FADD.FTZ R171, R165, R162 ;  /* 0x000000a2a5ab7221 */ /* 0x000fe20000010000 */
[----:B------:R-:W-:Y:S01]  /*6600*/  F2FP.BF16.F32.PACK_AB R166, R169, R168 ;  /* 0x000000a8a9a6723e */ /* 0x000fe200000010ff */
[-C--:B------:R-:W-:Y:S01]  /*6610*/  FMUL.FTZ R44, R44, R184.reuse ;  /* 0x000000b82c2c7220 */ /* 0x080fe20000410000 */
[----:B------:R-:W-:Y:S01]  /*6620*/  FMUL.FTZ R45, R45, R184 ;  /* 0x000000b82d2d7220 */ /* 0x000fe20000410000 */
[----:B------:R-:W-:Y:S01]  /*6630*/  FADD.FTZ R162, R168, R171 ;  /* 0x000000aba8a27221 */ /* 0x000fe20000010000 */
[----:B------:R-:W-:Y:S01]  /*6640*/  FFMA.FTZ R171, R190, UR6, -R214 ;  /* 0x00000006beab7c23 */ /* 0x000fe200080108d6 */
[----:B------:R-:W-:Y:S01]  /*6650*/  MUFU.EX2 R188, R188 ;  /* 0x000000bc00bc7308 */ /* 0x000fe20000000800 */
[----:B---3--:R-:W-:Y:S01]  /*6660*/  F2FP.BF16.F32.PACK_AB R168, R173, R172 ;  /* 0x000000acada8723e */ /* 0x008fe200000010ff */
[----:B------:R-:W-:Y:S01]  /*6670*/  FADD.FTZ R185, R169, R162 ;  /* 0x000000a2a9b97221 */ /* 0x000fe20000010000 */
[-C--:B------:R-:W-:Y:S01]  /*6680*/  FMUL.FTZ R48, R48, R184.reuse ;  /* 0x000000b830307220 */ /* 0x080fe20000410000 */
[-C--:B------:R-:W-:Y:S01]  /*6690*/  FMUL.FTZ R49, R49, R184.reuse ;  /* 0x000000b831317220 */ /* 0x080fe20000410000 */
[----:B------:R-:W-:Y:S01]  /*66a0*/  FMUL.FTZ R52, R52, R184 ;  /* 0x000000b834347220 */ /* 0x000fe20000410000 */
[----:B------:R-:W-:Y:S01]  /*66b0*/  FADD.FTZ R162, R172, R185 ;  /* 0x000000b9aca27221 */ /* 0x000fe20000010000 */
[----:B--2---:R-:W-:Y:S01]  /*66c0*/  F2FP.BF16.F32.PACK_AB R172, R181, R180 ;  /* 0x000000b4b5ac723e */ /* 0x004fe200000010ff */
[----:B------:R2:W-:Y:S01]  /*66d0*/  MUFU.EX2 R190, R158 ;  /* 0x0000009e00be7308 */ /* 0x0005e20000000800 */
[-C--:B------:R-:W-:Y:S01]  /*66e0*/  FMUL.FTZ R53, R53, R184.reuse ;  /* 0x000000b835357220 */ /* 0x080fe20000410000 */
[----:B------:R-:W-:Y:S01]  /*66f0*/  FADD.FTZ R185, R173, R162 ;  /* 0x000000a2adb97221 */ /* 0x000fe20000010000 */
[-C--:B------:R-:W-:Y:S01]  /*6700*/  FMUL.FTZ R56, R56, R184.reuse ;  /* 0x000000b838387220 */ /* 0x080fe20000410000 */
[-C--:B------:R-:W-:Y:S01]  /*6710*/  FMUL.FTZ R57, R57, R184.reuse ;  /* 0x000000b839397220 */ /* 0x080fe20000410000 */
[-C--:B------:R-:W-:Y:S01]  /*6720*/  FMUL.FTZ R60, R60, R184.reuse ;  /* 0x000000b83c3c7220 */ /* 0x080fe20000410000 */
[----:B------:R-:W-:Y:S01]  /*6730*/  FADD.FTZ R162, R176, R185 ;  /* 0x000000b9b0a27221 */ /* 0x000fe20000010000 */
[----:B------:R-:W-:Y:S01]  /*6740*/  FMUL.FTZ R61, R61, R184 ;  /* 0x000000b83d3d7220 */ /* 0x000fe20000410000 */
[----:B------:R-:W-:Y:S01]  /*6750*/  MUFU.EX2 R155, R155 ;  /* 0x0000009b009b7308 */ /* 0x000fe20000000800 */
[----:B--2---:R-:W-:Y:S01]  /*6760*/  F2FP.BF16.F32.PACK_AB R158, R157, R20 ;  /* 0x000000149d9e723e */ /* 0x004fe200000010ff */
[----:B------:R-:W-:Y:S01]  /*6770*/  FADD.FTZ R21, R177, R162 ;  /* 0x000000a2b1157221 */ /* 0x000fe20000010000 */
[----:B------:R-:W-:Y:S01]  /*6780*/  F2FP.BF16.F32.PACK_AB R162, R15, R14 ;  /* 0x0000000e0fa2723e */ /* 0x000fe200000010ff */
[-C--:B------:R-:W-:Y:S01]  /*6790*/  FMUL.FTZ R64, R64, R184.reuse ;  /* 0x000000b840407220 */ /* 0x080fe20000410000 */
[-C--:B------:R-:W-:Y:S01]  /*67a0*/  FMUL.FTZ R65, R65, R184.reuse ;  /* 0x000000b841417220 */ /* 0x080fe20000410000 */
[----:B------:R-:W-:Y:S01]  /*67b0*/  FADD.FTZ R20, R180, R21 ;  /* 0x00000015b4147221 */ /* 0x000fe20000010000 */
[-C--:B------:R-:W-:Y:S01]  /*67c0*/  FMUL.FTZ R68, R68, R184.reuse ;  /* 0x000000b844447220 */ /* 0x080fe20000410000 */
[----:B------:R-:W-:Y:S01]  /*67d0*/  MUFU.EX2 R192, R192 ;  /* 0x000000c000c07308 */ /* 0x000fe20000000800 */
[-C--:B------:R-:W-:Y:S01]  /*67e0*/  FMUL.FTZ R69, R69, R184.reuse ;  /* 0x000000b845457220 */ /* 0x080fe20000410000 */
[----:B------:R-:W-:Y:S01]  /*67f0*/  FADD.FTZ R170, R181, R20 ;  /* 0x00000014b5aa7221 */ /* 0x000fe20000010000 */
[----:B------:R-:W-:Y:S01]  /*6800*/  FMUL.FTZ R20, R2, UR6 ;  /* 0x0000000602147c20 */ /* 0x000fe20008410000 */
[-C--:B------:R-:W-:Y:S01]  /*6810*/  FMUL.FTZ R72, R72, R184.reuse ;  /* 0x000000b848487220 */ /* 0x080fe20000410000 */
[----:B------:R-:W-:Y:S01]  /*6820*/  FMUL.FTZ R73, R73, R184 ;  /* 0x000000b849497220 */ /* 0x000fe20000410000 */
[----:B-----5:R-:W-:Y:S01]  /*6830*/  FADD.FTZ R15, R9, R170 ;  /* 0x000000aa090f7221 */ /* 0x020fe20000010000 */
[----:B------:R-:W-:Y:S01]  /*6840*/  F2FP.BF16.F32.PACK_AB R170, R177, R176 ;  /* 0x000000b0b1aa723e */ /* 0x000fe200000010ff */
[----:B------:R2:W-:Y:S01]  /*6850*/  MUFU.EX2 R13, R174 ;  /* 0x000000ae000d7308 */ /* 0x0005e20000000800 */
[-C--:B------:R-:W-:Y:S01]  /*6860*/  FMUL.FTZ R76, R76, R184.reuse ;  /* 0x000000b84c4c7220 */ /* 0x080fe20000410000 */
[----:B0-----:R-:W-:Y:S01]  /*6870*/  FADD.FTZ R2, R12, R15 ;  /* 0x0000000f0c027221 */ /* 0x001fe20000010000 */
[-C--:B------:R-:W-:Y:S01]  /*6880*/  FMUL.FTZ R77, R77, R184.reuse ;  /* 0x000000b84d4d7220 */ /* 0x080fe20000410000 */
[-C--:B------:R-:W-:Y:S01]  /*6890*/  FMUL.FTZ R80, R80, R184.reuse ;  /* 0x000000b850507220 */ /* 0x080fe20000410000 */
[-C--:B------:R-:W-:Y:S01]  /*68a0*/  FMUL.FTZ R81, R81, R184.reuse ;  /* 0x000000b851517220 */ /* 0x080fe20000410000 */
[-C--:B------:R-:W-:Y:S01]  /*68b0*/  FMUL.FTZ R84, R84, R184.reuse ;  /* 0x000000b854547220 */ /* 0x080fe20000410000 */
[-C--:B------:R-:W-:Y:S01]  /*68c0*/  FMUL.FTZ R85, R85, R184.reuse ;  /* 0x000000b855557220 */ /* 0x080fe20000410000 */
[----:B------:R-:W0:Y:S01]  /*68d0*/  MUFU.EX2 R20, R20 ;  /* 0x0000001400147308 */ /* 0x000e220000000800 */
[----:B--2---:R-:W-:Y:S01]  /*68e0*/  F2FP.BF16.F32.PACK_AB R174, R12, R9 ;  /* 0x000000090cae723e */ /* 0x004fe200000010ff */
        /* <DEDUP_REMOVED lines=13> */
[----:B------:R-:W-:Y:S01]  /*69c0*/  FMUL.FTZ R112, R112, R184 ;  /* 0x000000b870707220 */ /* 0x000fe20000410000 */
[----:B------:R-:W3:Y:S01]  /*69d0*/  MUFU.EX2 R196, R196 ;  /* 0x000000c400c47308 */ /* 0x000ee20000000800 */
[----:B0-----:R-:W-:Y:S01]  /*69e0*/  FFMA.FTZ R9, R20, R0, R11 ;  /* 0x0000000014097223 */ /* 0x001fe2000001000b */
[-C--:B------:R-:W-:Y:S01]  /*69f0*/  FMUL.FTZ R113, R113, R184.reuse ;  /* 0x000000b871717220 */ /* 0x080fe20000410000 */
[-C--:B------:R-:W-:Y:S01]  /*6a00*/  FMUL.FTZ R116, R116, R184.reuse ;  /* 0x000000b874747220 */ /* 0x080fe20000410000 */
[-C--:B------:R-:W-:Y:S01]  /*6a10*/  FMUL.FTZ R117, R117, R184.reuse ;  /* 0x000000b875757220 */ /* 0x080fe20000410000 */
[----:B------:R-:W-:Y:S01]  /*6a20*/  FADD.FTZ R0, R188, R9 ;  /* 0x00000009bc007221 */ /* 0x000fe20000010000 */
[-C--:B------:R-:W-:Y:S01]  /*6a30*/  FMUL.FTZ R120, R120, R184.reuse ;  /* 0x000000b878787220 */ /* 0x080fe20000410000 */
[-C--:B------:R-:W-:Y:S01]  /*6a40*/  FMUL.FTZ R121, R121, R184.reuse ;  /* 0x000000b879797220 */ /* 0x080fe20000410000 */
[----:B------:R-:W0:Y:S01]  /*6a50*/  MUFU.EX2 R163, R163 ;  /* 0x000000a300a37308 */ /* 0x000e220000000800 */
[----:B------:R-:W-:Y:S01]  /*6a60*/  FADD.FTZ R9, R155, R0 ;  /* 0x000000009b097221 */ /* 0x000fe20000010000 */
[-C--:B------:R-:W-:Y:S01]  /*6a70*/  FMUL.FTZ R124, R124, R184.reuse ;  /* 0x000000b87c7c7220 */ /* 0x080fe20000410000 */
[-C--:B------:R-:W-:Y:S01]  /*6a80*/  FMUL.FTZ R125, R125, R184.reuse ;  /* 0x000000b87d7d7220 */ /* 0x080fe20000410000 */
[-C--:B------:R-:W-:Y:S01]  /*6a90*/  FMUL.FTZ R128, R128, R184.reuse ;  /* 0x000000b880807220 */ /* 0x080fe20000410000 */
[----:B------:R-:W-:Y:S01]  /*6aa0*/  FADD.FTZ R0, R192, R9 ;  /* 0x00000009c0007221 */ /* 0x000fe20000010000 */
[-C--:B------:R-:W-:Y:S01]  /*6ab0*/  FMUL.FTZ R129, R129, R184.reuse ;  /* 0x000000b881817220 */ /* 0x080fe20000410000 */
[-C--:B------:R-:W-:Y:S01]  /*6ac0*/  FMUL.FTZ R132, R132, R184.reuse ;  /* 0x000000b884847220 */ /* 0x080fe20000410000 */
[----:B------:R-:W4:Y:S01]  /*6ad0*/  MUFU.EX2 R10, R10 ;  /* 0x0000000a000a7308 */ /* 0x000f220000000800 */
[----:B--2---:R-:W-:Y:S01]  /*6ae0*/  FADD.FTZ R9, R159, R0 ;  /* 0x000000009f097221 */ /* 0x004fe20000010000 */
[----:B---3--:R-:W-:Y:S01]  /*6af0*/  F2FP.BF16.F32.PACK_AB R157, R196, R159 ;  /* 0x0000009fc49d723e */ /* 0x008fe200000010ff */
[-C--:B------:R-:W-:Y:S01]  /*6b00*/  FMUL.FTZ R133, R133, R184.reuse ;  /* 0x000000b885857220 */ /* 0x080fe20000410000 */
[-C--:B------:R-:W-:Y:S01]  /*6b10*/  FMUL.FTZ R136, R136, R184.reuse ;  /* 0x000000b888887220 */ /* 0x080fe20000410000 */
[----:B------:R-:W-:Y:S01]  /*6b20*/  FADD.FTZ R0, R196, R9 ;  /* 0x00000009c4007221 */ /* 0x000fe20000010000 */
[-C--:B------:R-:W-:Y:S01]  /*6b30*/  FMUL.FTZ R137, R137, R184.reuse ;  /* 0x000000b889897220 */ /* 0x080fe20000410000 */
[-C--:B------:R-:W-:Y:S01]  /*6b40*/  FMUL.FTZ R140, R140, R184.reuse ;  /* 0x000000b88c8c7220 */ /* 0x080fe20000410000 */
[----:B------:R-:W2:Y:S01]  /*6b50*/  MUFU.EX2 R167, R167 ;  /* 0x000000a700a77308 */ /* 0x000ea20000000800 */
[----:B0-----:R-:W-:Y:S01]  /*6b60*/  FADD.FTZ R9, R163, R0 ;  /* 0x00000000a3097221 */ /* 0x001fe20000010000 */
[-C--:B------:R-:W-:Y:S01]  /*6b70*/  FMUL.FTZ R141, R141, R184.reuse ;  /* 0x000000b88d8d7220 */ /* 0x080fe20000410000 */
[-C--:B------:R-:W-:Y:S01]  /*6b80*/  FMUL.FTZ R144, R144, R184.reuse ;  /* 0x000000b890907220 */ /* 0x080fe20000410000 */
[-C--:B------:R-:W-:Y:S01]  /*6b90*/  FMUL.FTZ R145, R145, R184.reuse ;  /* 0x000000b891917220 */ /* 0x080fe20000410000 */
[-C--:B------:R-:W-:Y:S01]  /*6ba0*/  FMUL.FTZ R148, R148, R184.reuse ;  /* 0x000000b894947220 */ /* 0x080fe20000410000 */
[----:B------:R-:W-:Y:S01]  /*6bb0*/  FMUL.FTZ R149, R149, R184 ;  /* 0x000000b895957220 */ /* 0x000fe20000410000 */
[----:B------:R-:W-:Y:S01]  /*6bc0*/  F2FP.BF16.F32.PACK_AB R153, R188, R11 ;  /* 0x0000000bbc99723e */ /* 0x000fe200000010ff */
[----:B------:R-:W0:Y:S01]  /*6bd0*/  MUFU.EX2 R14, R175 ;  /* 0x000000af000e7308 */ /* 0x000e220000000800 */
[C---:B----4-:R-:W-:Y:S01]  /*6be0*/  FADD.FTZ R176, R10.reuse, R9 ;  /* 0x000000090ab07221 */ /* 0x050fe20000010000 */
[----:B------:R-:W-:Y:S01]  /*6bf0*/  F2FP.BF16.F32.PACK_AB R159, R10, R163 ;  /* 0x000000a30a9f723e */ /* 0x000fe200000010ff */
[-C--:B------:R-:W-:Y:S01]  /*6c00*/  FMUL.FTZ R26, R26, R20.reuse ;  /* 0x000000141a1a7220 */ /* 0x080fe20000410000 */
[----:B------:R-:W-:Y:S01]  /*6c10*/  F2FP.BF16.F32.PACK_AB R155, R192, R155 ;  /* 0x0000009bc09b723e */ /* 0x000fe200000010ff */
[-C--:B------:R-:W-:Y:S01]  /*6c20*/  FMUL.FTZ R27, R27, R20.reuse ;  /* 0x000000141b1b7220 */ /* 0x080fe20000410000 */
[-C--:B------:R-:W-:Y:S01]  /*6c30*/  FMUL.FTZ R30, R30, R20.reuse ;  /* 0x000000141e1e7220 */ /* 0x080fe20000410000 */
[-C--:B------:R-:W-:Y:S01]  /*6c40*/  FMUL.FTZ R31, R31, R20.reuse ;  /* 0x000000141f1f7220 */ /* 0x080fe20000410000 */
[----:B------:R3:W4:Y:S01]  /*6c50*/  MUFU.EX2 R165, R178 ;  /* 0x000000b200a57308 */ /* 0x0007220000000800 */
[----:B--2---:R-:W-:Y:S01]  /*6c60*/  FADD.FTZ R9, R167, R176 ;  /* 0x000000b0a7097221 */ /* 0x004fe20000010000 */
[----:B------:R-:W-:Y:S01]  /*6c70*/  F2FP.BF16.F32.PACK_AB R161, R190, R167 ;  /* 0x000000a7bea1723e */ /* 0x000fe200000010ff */
[-C--:B------:R-:W-:Y:S01]  /*6c80*/  FMUL.FTZ R34, R34, R20.reuse ;  /* 0x0000001422227220 */ /* 0x080fe20000410000 */
[-C--:B------:R-:W-:Y:S01]  /*6c90*/  FMUL.FTZ R35, R35, R20.reuse ;  /* 0x0000001423237220 */ /* 0x080fe20000410000 */
[----:B------:R-:W-:Y:S01]  /*6ca0*/  FADD.FTZ R176, R190, R9 ;  /* 0x00000009beb07221 */ /* 0x000fe20000010000 */
[-C--:B------:R-:W-:Y:S01]  /*6cb0*/  FMUL.FTZ R38, R38, R20.reuse ;  /* 0x0000001426267220 */ /* 0x080fe20000410000 */
[-C--:B------:R-:W-:Y:S01]  /*6cc0*/  FMUL.FTZ R39, R39, R20.reuse ;  /* 0x0000001427277220 */ /* 0x080fe20000410000 */
[----:B------:R-:W2:Y:S01]  /*6cd0*/  MUFU.EX2 R12, R179 ;  /* 0x000000b3000c7308 */ /* 0x000ea20000000800 */
[----:B------:R-:W-:Y:S01]  /*6ce0*/  FADD.FTZ R9, R13, R176 ;  /* 0x000000b00d097221 */ /* 0x000fe20000010000 */
[----:B0-----:R-:W-:Y:S01]  /*6cf0*/  F2FP.BF16.F32.PACK_AB R163, R14, R13 ;  /* 0x0000000d0ea3723e */ /* 0x001fe200000010ff */
[-C--:B------:R-:W-:Y:S01]  /*6d00*/  FMUL.FTZ R42, R42, R20.reuse ;  /* 0x000000142a2a7220 */ /* 0x080fe20000410000 */
[-C--:B------:R-:W-:Y:S01]  /*6d10*/  FMUL.FTZ R43, R43, R20.reuse ;  /* 0x000000142b2b7220 */ /* 0x080fe20000410000 */
[----:B---3--:R-:W-:Y:S01]  /*6d20*/  FADD.FTZ R178, R14, R9 ;  /* 0x000000090eb27221 */ /* 0x008fe20000010000 */
[-C--:B------:R-:W-:Y:S01]  /*6d30*/  FMUL.FTZ R46, R46, R20.reuse ;  /* 0x000000142e2e7220 */ /* 0x080fe20000410000 */
[-C--:B------:R-:W-:Y:S01]  /*6d40*/  FMUL.FTZ R47, R47, R20.reuse ;  /* 0x000000142f2f7220 */ /* 0x080fe20000410000 */
[----:B------:R-:W0:Y:S01]  /*6d50*/  MUFU.EX2 R182, R182 ;  /* 0x000000b600b67308 */ /* 0x000e220000000800 */
[----:B----4-:R-:W-:Y:S01]  /*6d60*/  FADD.FTZ R9, R165, R178 ;  /* 0x000000b2a5097221 */ /* 0x010fe20000010000 */
[-C--:B------:R-:W-:Y:S01]  /*6d70*/  FMUL.FTZ R50, R50, R20.reuse ;  /* 0x0000001432327220 */ /* 0x080fe20000410000 */
[-C--:B------:R-:W-:Y:S01]  /*6d80*/  FMUL.FTZ R51, R51, R20.reuse ;  /* 0x0000001433337220 */ /* 0x080fe20000410000 */
[-C--:B------:R-:W-:Y:S01]  /*6d90*/  FMUL.FTZ R54, R54, R20.reuse ;  /* 0x0000001436367220 */ /* 0x080fe20000410000 */
[-C--:B------:R-:W-:Y:S01]  /*6da0*/  FMUL.FTZ R55, R55, R20.reuse ;  /* 0x0000001437377220 */ /* 0x080fe20000410000 */
[-C--:B------:R-:W-:Y:S01]  /*6db0*/  FMUL.FTZ R58, R58, R20.reuse ;  /* 0x000000143a3a7220 */ /* 0x080fe20000410000 */
[-C--:B------:R-:W-:Y:S01]  /*6dc0*/  FMUL.FTZ R59, R59, R20.reuse ;  /* 0x000000143b3b7220 */ /* 0x080fe20000410000 */
[----:B------:R-:W3:Y:S01]  /*6dd0*/  MUFU.EX2 R183, R183 ;  /* 0x000000b700b77308 */ /* 0x000ee20000000800 */
[C---:B--2---:R-:W-:Y:S01]  /*6de0*/  FADD.FTZ R9, R12.reuse, R9 ;  /* 0x000000090c097221 */ /* 0x044fe20000010000 */
[----:B------:R-:W-:Y:S01]  /*6df0*/  F2FP.BF16.F32.PACK_AB R165, R12, R165 ;  /* 0x000000a50ca5723e */ /* 0x000fe200000010ff */
[-C--:B------:R-:W-:Y:S01]  /*6e00*/  FMUL.FTZ R62, R62, R20.reuse ;  /* 0x000000143e3e7220 */ /* 0x080fe20000410000 */
[-C--:B------:R-:W-:Y:S01]  /*6e10*/  FMUL.FTZ R63, R63, R20.reuse ;  /* 0x000000143f3f7220 */ /* 0x080fe20000410000 */
[-C--:B------:R-:W-:Y:S01]  /*6e20*/  FMUL.FTZ R66, R66, R20.reuse ;  /* 0x0000001442427220 */ /* 0x080fe20000410000 */
        /* <DEDUP_REMOVED lines=19> */
[----:B--2---:R-:W-:Y:S01]  /*6f60*/  FADD.FTZ R9, R169, R180 ;  /* 0x000000b4a9097221 */ /* 0x004fe20000010000 */
[-C--:B------:R-:W-:Y:S01]  /*6f70*/  FMUL.FTZ R94, R94, R20.reuse ;  /* 0x000000145e5e7220 */ /* 0x080fe20000410000 */
[-C--:B------:R-:W-:Y:S01]  /*6f80*/  FMUL.FTZ R95, R95, R20.reuse ;  /* 0x000000145f5f7220 */ /* 0x080fe20000410000 */
[-C--:B------:R-:W-:Y:S01]  /*6f90*/  FMUL.FTZ R98, R98, R20.reuse ;  /* 0x0000001462627220 */ /* 0x080fe20000410000 */
[-C--:B------:R-:W-:Y:S01]  /*6fa0*/  FMUL.FTZ R99, R99, R20.reuse ;  /* 0x0000001463637220 */ /* 0x080fe20000410000 */
[-C--:B------:R-:W-:Y:S01]  /*6fb0*/  FMUL.FTZ R102, R102, R20.reuse ;  /* 0x0000001466667220 */ /* 0x080fe20000410000 */
[-C--:B------:R-:W-:Y:S01]  /*6fc0*/  FMUL.FTZ R103, R103, R20.reuse ;  /* 0x0000001467677220 */ /* 0x080fe20000410000 */
[----:B------:R-:W2:Y:S01]  /*6fd0*/  MUFU.EX2 R176, R191 ;  /* 0x000000bf00b07308 */ /* 0x000ea20000000800 */
        /* <DEDUP_REMOVED lines=32> */
[C---:B---3--:R-:W-:Y:S01]  /*71e0*/  FADD.FTZ R10, R178.reuse, R9 ;  /* 0x00000009b20a7221 */ /* 0x048fe20000010000 */
[----:B------:R-:W-:Y:S01]  /*71f0*/  F2FP.BF16.F32.PACK_AB R173, R178, R173 ;  /* 0x000000adb2ad723e */ /* 0x000fe200000010ff */
[-C--:B------:R-:W-:Y:S01]  /*7200*/  FMUL.FTZ R150, R150, R20.reuse ;  /* 0x0000001496967220 */ /* 0x080fe20000410000 */
[----:B------:R-:W-:Y:S01]  /*7210*/  FMUL.FTZ R151, R151, R20 ;  /* 0x0000001497977220 */ /* 0x000fe20000410000 */
[----:B--2---:R-:W-:-:S04]  /*7220*/  FADD.FTZ R9, R175, R10 ;  /* 0x0000000aaf097221 */ /* 0x004fc80000010000 */
[C---:B0-----:R-:W-:Y:S01]  /*7230*/  FADD.FTZ R0, R180.reuse, R9 ;  /* 0x00000009b4007221 */ /* 0x041fe20000010000 */
[----:B------:R-:W-:Y:S01]  /*7240*/  F2FP.BF16.F32.PACK_AB R175, R180, R175 ;  /* 0x000000afb4af723e */ /* 0x000fe200000010ff */
[----:B------:R-:W-:Y:S06]  /*7250*/  @!P0 BRA `(.L_x_1918) ;  /* 0x0000000000048947 */ /* 0x000fec0003800000 */
[----:B------:R-:W-:Y:S01]  /*7260*/  BPT.TRAP 0x1 ;  /* 0x000000040000795c */ /* 0x000fe20000300000 */
.L_x_1918:
[----:B------:R0:W2:Y:S01]  /*7270*/  SYNCS.PHASECHK.TRANS64.TRYWAIT P1, [UR25+0x22850], R8 ;  /* 0x02285008ff0075a7 */ /* 0x0000a20008020159 */
[----:B------:R-:W-:Y:S05]  /*7280*/  @!P0 BRA `(.L_x_1919) ;  /* 0x0000000000048947 */ /* 0x000fea0003800000 */
[----:B------:R-:W-:Y:S01]  /*7290*/  BPT.TRAP 0x1 ;  /* 0x000000040000795c */ /* 0x000fe20000300000 */
.L_x_1919:
[----:B------:R-:W-:Y:S01]  /*72a0*/  VIADD R9, R215, 0x8 ;  /* 0x00000008d7097836 */ /* 0x000fe20000000000 */
[----:B--2---:R-:W-:Y:S06]  /*72b0*/  @P1 BRA `(.L_x_1920) ;  /* 0x0000000000081947 */ /* 0x004fec0003800000 */
[----:B------:R-:W2:Y:S02]  /*72c0*/  SYNCS.PHASECHK.TRANS64.TRYWAIT P1, [UR25+0x22850], R8 ;  /* 0x02285008ff0075a7 */ /* 0x000ea40008020159 */
[----:B--2---:R-:W-:Y:S05]  /*72d0*/  @!P1 BRA `(.L_x_1921) ;  /* 0x000000c800849947 */ /* 0x004fea0003800000 */
.L_x_1920:
        /* <DEDUP_REMOVED lines=37> */
[----:B---3--:R-:W-:Y:S05]  /*7530*/  @!P0 BRA `(.L_x_1922) ;  /* 0x0000000000048947 */ /* 0x008fea0003800000 */
[----:B------:R-:W-:Y:S01]  /*7540*/  BPT.TRAP 0x1 ;  /* 0x000000040000795c */ /* 0x000fe20000300000 */
.L_x_1922:
[----:B------:R-:W-:Y:S01]  /*7550*/  UIADD3 UR25, UR25, 0x22860, URZ ;  /* 0x0002286019197890 */ /* 0x000fe2000fffe03f */
[C---:B------:R-:W-:Y:S01]  /*7560*/  ISETP.GT.AND P1, PT, R7.reuse, UR24, PT ;  /* 0x0000001807007c0c */ /* 0x040fe2000bf24270 */
[----:B------:R-:W-:Y:S02]  /*7570*/  VIADD R7, R7, 0xffffffff ;  /* 0xffffffff07077836 */ /* 0x000fe40000000000 */
[----:B------:R-:W-:Y:S01]  /*7580*/  UPRMT UR25, UR26, 0x654, UR25 ;  /* 0x000006541a197896 */ /* 0x000fe20008000019 */
[----:B------:R-:W-:Y:S02]  /*7590*/  IMAD.MOV.U32 R10, RZ, RZ, R5 ;  /* 0x000000ffff0a7224 */ /* 0x000fe400078e0005 */
[----:B------:R-:W-:-:S06]  /*75a0*/  IMAD.MOV.U32 R9, RZ, RZ, R4 ;  /* 0x000000ffff097224 */ /* 0x000fcc00078e0004 */
[----:B------:R-:W-:Y:S01]  /*75b0*/  SYNCS.ARRIVE.TRANS64.RED.A1T0 RZ, [UR25], RZ ;  /* 0x000000ffffff79a7 */ /* 0x000fe20008100419 */
[----:B------:R-:W-:Y:S05]  /*75c0*/  @P1 BRA `(.L_x_1923) ;  /* 0xffffffd000141947 */ /* 0x000fea000383ffff */
.L_x_1904:
[----:B------:R-:W-:Y:S01]  /*75d0*/  ISETP.NE.AND P2, PT, R205, 0x1, PT ;  /* 0x00000001cd00780c */ /* 0x000fe20003f45270 */
[----:B------:R-:W-:Y:S01]  /*75e0*/  UIADD3 UR10, UR41, 0x7f, URZ ;  /* 0x0000007f290a7890 */ /* 0x000fe2000fffe03f */
[----:B------:R-:W-:Y:S02]  /*75f0*/  IADD3 R9, R17, 0x1, -R6 ;  /* 0x0000000111097810 */ /* 0x000fe40007ffe806 */
[----:B------:R-:W-:-:S09]  /*7600*/  LOP3.LUT P1, RZ, R16, 0x80000, RZ, 0xc0, !PT ;  /* 0x0008000010ff7812 */ /* 0x000fd2000782c0ff */
[----:B0-2---:R-:W0:Y:S08]  /*7610*/  @P2 LDC R8, c[0x0][0x44c] ;  /* 0x00011300ff082b82 */ /* 0x005e300000000800 */
[----:B------:R-:W2:Y:S01]  /*7620*/  @P2 LDC R11, c[0x0][0x450] ;  /* 0x00011400ff0b2b82 */ /* 0x000ea20000000800 */
[----:B0-----:R-:W-:-:S04]  /*7630*/  @P2 IMAD.HI.U32 R10, R8, UR10, RZ ;  /* 0x0000000a080a2c27 */ /* 0x001fc8000f8e00ff */
[----:B------:R-:W-:Y:S01]  /*7640*/  IMAD.U32 R8, RZ, RZ, UR10 ;  /* 0x0000000aff087e24 */ /* 0x000fe2000f8e00ff */
[----:B--2---:R-:W-:-:S05]  /*7650*/  @P2 SHF.R.U32.HI R8, RZ, R11, R10 ;  /* 0x0000000bff082219 */ /* 0x004fca000001160a */
[----:B------:R-:W-:-:S04]  /*7660*/  IMAD.IADD R8, R9, 0x1, R8 ;  /* 0x0000000109087824 */ /* 0x000fc800078e0208 */
[----:B------:R-:W-:-:S05]  /*7670*/  VIADD R6, R8, -UR7 ;  /* 0x8000000708067c36 */ /* 0x000fca0008000000 */
[----:B------:R-:W-:Y:S01]  /*7680*/  R2UR UR14, R6 ;  /* 0x00000000060e72ca */ /* 0x000fe200000e0000 */
[----:B------:R-:W-:-:S14]  /*7690*/  @!P1 BRA `(.L_x_1924) ;  /* 0x0000000000509947 */ /* 0x000fdc0003800000 */
[----:B------:R-:W-:-:S13]  /*76a0*/  R2UR UR7, R8 ;  /* 0x00000000080772ca */ /* 0x000fda00000e0000 */
[----:B------:R-:W-:-:S06]  /*76b0*/  UISETP.GT.AND UP0, UPT, UR7, -0x1, UPT ;  /* 0xffffffff0700788c */ /* 0x000fcc000bf04270 */
[----:B------:R-:W-:-:S13]  /*76c0*/  PLOP3.LUT P1, PT, PT, PT, UP0, 0x80, 0x0 ;  /* 0x000000000000781c */ /* 0x000fda0003f2f008 */
[----:B------:R-:W-:Y:S05]  /*76d0*/  @P1 BRA `(.L_x_1925) ;  /* 0x0000000000201947 */ /* 0x000fea0003800000 */
[----:B------:R-:W-:Y:S01]  /*76e0*/  ULDC UR15, c[0x0][0x9e4] ;  /* 0x00027900000f7ab9 */ /* 0x000fe20000000800 */
[----:B------:R-:W-:Y:S02]  /*76f0*/  ULOP3.LUT UR7, URZ, UR7, URZ, 0x33, !UPT ;  /* 0x000000073f077292 */ /* 0x000fe4000f8e333f */
[----:B------:R-:W-:-:S11]  /*7700*/  UISETP.NE.AND UP0, UPT, UR15, 0x1, UPT ;  /* 0x000000010f00788c */ /* 0x000fd6000bf05270 */
[----:B------:R-:W-:Y:S02]  /*7710*/  @UP0 ULDC.64 UR18, c[0x0][0x9e8] ;  /* 0x00027a0000120ab9 */ /* 0x000fe40000000a00 */
[----:B------:R-:W-:-:S04]  /*7720*/  UIMAD.WIDE.U32 UR10, UR7, UR18, URZ ;  /* 0x00000012070a72a5 */ /* 0x000fc8000f8e003f */
[----:B------:R-:W-:-:S04]  /*7730*/  @UP0 USHF.R.U32.HI UR7, URZ, UR19, UR11 ;  /* 0x000000133f070299 */ /* 0x000fc8000801160b */
[----:B------:R-:W-:Y:S01]  /*7740*/  ULOP3.LUT UR7, URZ, UR7, URZ, 0x33, !UPT ;  /* 0x000000073f077292 */ /* 0x000fe2000f8e333f */
[----:B------:R-:W-:Y:S11]  /*7750*/  BRA `(.L_x_1926) ;  /* 0x0000000000147947 */ /* 0x000ff60003800000 */
.L_x_1925:
[----:B------:R-:W-:Y:S02]  /*7760*/  ULDC UR15, c[0x0][0x9e4] ;  /* 0x00027900000f7ab9 */ /* 0x000fe40000000800 */
[----:B------:R-:W-:-:S11]  /*7770*/  UISETP.NE.AND UP0, UPT, UR15, 0x1, UPT ;  /* 0x000000010f00788c */ /* 0x000fd6000bf05270 */
[----:B------:R-:W-:Y:S02]  /*7780*/  @UP0 ULDC.64 UR18, c[0x0][0x9e8] ;  /* 0x00027a0000120ab9 */ /* 0x000fe40000000a00 */
[----:B------:R-:W-:-:S04]  /*7790*/  UIMAD.WIDE.U32 UR10, UR7, UR18, URZ ;  /* 0x00000012070a72a5 */ /* 0x000fc8000f8e003f */
[----:B------:R-:W-:-:S12]  /*77a0*/  @UP0 USHF.R.U32.HI UR7, URZ, UR19, UR11 ;  /* 0x000000133f070299 */ /* 0x000fd8000801160b */
.L_x_1926:
[----:B------:R-:W-:-:S04]  /*77b0*/  UIMAD UR7, UR7, UR15, URZ ;  /* 0x0000000f070772a4 */ /* 0x000fc8000f8e023f */
[----:B------:R-:W-:-:S04]  /*77c0*/  UISETP.LT.AND UP0, UPT, UR14, UR7, UPT ;  /* 0x000000070e00728c */ /* 0x000fc8000bf01270 */
[----:B------:R-:W-:-:S12]  /*77d0*/  USEL UR14, UR14, UR7, !UP0 ;  /* 0x000000070e0e7287 */ /* 0x000fd8000c000000 */
.L_x_1924:
[----:B------:R-:W-:-:S04]  /*77e0*/  UIADD3 UR10, UR14, 0x5f, URZ ;  /* 0x0000005f0e0a7890 */ /* 0x000fc8000fffe03f */
        /* <DEDUP_REMOVED lines=9> */
[----:B------:R-:W-:Y:S02]  /*7880*/  IMAD.MOV.U32 R11, RZ, RZ, R4 ;  /* 0x000000ffff0b7224 */ /* 0x000fe400078e0004 */
[----:B------:R-:W-:-:S07]  /*7890*/  IMAD.MOV.U32 R8, RZ, RZ, R7 ;  /* 0x000000ffff087224 */ /* 0x000fce00078e0007 */
.L_x_1938:
[----:B------:R-:W-:Y:S01]  /*78a0*/  UIADD3 UR38, UR38, 0x1, URZ ;  /* 0x0000000126267890 */ /* 0x000fe2000fffe03f */
[C---:B------:R-:W-:Y:S01]  /*78b0*/  ISETP.GT.AND P1, PT, R8.reuse, UR7, PT ;  /* 0x0000000708007c0c */ /* 0x040fe2000bf24270 */
[----:B------:R-:W-:Y:S02]  /*78c0*/  VIADD R8, R8, 0xffffffff ;  /* 0xffffffff08087836 */ /* 0x000fe40000000000 */
[----:B------:R-:W-:-:S04]  /*78d0*/  UISETP.NE.AND UP0, UPT, UR38, 0x2, UPT ;  /* 0x000000022600788c */ /* 0x000fc8000bf05270 */
[----:B------:R-:W-:Y:S02]  /*78e0*/  USEL UR10, URZ, 0x1, UP0 ;  /* 0x000000013f0a7887 */ /* 0x000fe40008000000 */
[----:B------:R-:W-:Y:S02]  /*78f0*/  USEL UR38, UR38, URZ, UP0 ;  /* 0x0000003f26267287 */ /* 0x000fe40008000000 */
[----:B------:R-:W-:Y:S01]  /*7900*/  ULOP3.LUT UR37, UR37, UR10, URZ, 0x3c, !UPT ;  /* 0x0000000a25257292 */ /* 0x000fe2000f8e3c3f */
[----:B0-2---:R-:W-:Y:S11]  /*7910*/  @!P0 BRA `(.L_x_1928) ;  /* 0x0000000000048947 */ /* 0x005ff60003800000 */
[----:B------:R-:W-:Y:S01]  /*7920*/  BPT.TRAP 0x1 ;  /* 0x000000040000795c */ /* 0x000fe20000300000 */
.L_x_1928:
        /* <DEDUP_REMOVED lines=9> */
.L_x_1929:
[----:B--2---:R-:W-:Y:S05]  /*79c0*/  @P2 BRA `(.L_x_1930) ;  /* 0x0000000000082947 */ /* 0x004fea0003800000 */
[----:B------:R-:W2:Y:S02]  /*79d0*/  SYNCS.PHASECHK.TRANS64.TRYWAIT P2, [UR25+0x22830], R6 ;  /* 0x02283006ff0075a7 */ /* 0x000ea40008040159 */
[----:B--2---:R-:W-:Y:S05]  /*79e0*/  @!P2 BRA `(.L_x_1931) ;  /* 0x000000c000d8a947 */ /* 0x004fea0003800000 */
.L_x_1930:
        /* <DEDUP_REMOVED lines=26> */
.L_x_1932:
[----:B------:R-:W-:Y:S01]  /*7b90*/  FMNMX.FTZ R4, R152, R11, !PT ;  /* 0x0000000b98047209 */ /* 0x000fe20007810000 */
[----:B------:R-:W-:Y:S01]  /*7ba0*/  UIADD3 UR10, UR25, 0x22840, URZ ;  /* 0x00022840190a7890 */ /* 0x000fe2000fffe03f */
[----:B------:R-:W-:Y:S02]  /*7bb0*/  FMNMX.FTZ R12, R154, R9, !PT ;  /* 0x000000099a0c7209 */ /* 0x000fe40007810000 */
[----:B------:R-:W-:Y:S01]  /*7bc0*/  FMNMX.FTZ R5, R153, R4, !PT ;  /* 0x0000000499057209 */ /* 0x000fe20007810000 */
[----:B------:R-:W-:-:S03]  /*7bd0*/  UPRMT UR10, UR24, 0x654, UR10 ;  /* 0x00000654180a7896 */ /* 0x000fc6000800000a */
[----:B------:R-:W-:-:S04]  /*7be0*/  FMNMX.FTZ R4, R156, R5, !PT ;  /* 0x000000059c047209 */ /* 0x000fc80007810000 */
[----:B------:R-:W-:Y:S02]  /*7bf0*/  FMNMX.FTZ R5, R157, R4, !PT ;  /* 0x000000049d057209 */ /* 0x000fe40007810000 */
[----:B------:R-:W-:Y:S02]  /*7c00*/  SYNCS.ARRIVE.TRANS64.RED.A1T0 RZ, [UR10], RZ ;  /* 0x000000ffffff79a7 */ /* 0x000fe4000810040a */
        /* <DEDUP_REMOVED lines=20> */
[----:B------:R-:W2:Y:S02]  /*7d50*/  SHFL.BFLY PT, R4, R5, 0x2, 0x1f ;  /* 0x0c401f0005047f89 */ /* 0x000ea400000e0000 */
[----:B--2---:R-:W-:Y:S02]  /*7d60*/  FMNMX.FTZ R13, R5, R4, !PT ;  /* 0x00000004050d7209 */ /* 0x004fe40007810000 */
[----:B------:R-:W-:-:S03]  /*7d70*/  FMNMX.FTZ R5, R155, R12, !PT ;  /* 0x0000000c9b057209 */ /* 0x000fc60007810000 */
[----:B------:R-:W2:Y:S01]  /*7d80*/  SHFL.BFLY PT, R4, R13, 0x1, 0x1f ;  /* 0x0c201f000d047f89 */ /* 0x000ea200000e0000 */
[----:B------:R-:W-:-:S04]  /*7d90*/  FMNMX.FTZ R12, R158, R5, !PT ;  /* 0x000000059e0c7209 */ /* 0x000fc80007810000 */
[----:B------:R-:W-:-:S04]  /*7da0*/  FMNMX.FTZ R5, R159, R12, !PT ;  /* 0x0000000c9f057209 */ /* 0x000fc80007810000 */
[----:B------:R-:W-:-:S04]  /*7db0*/  FMNMX.FTZ R12, R162, R5, !PT ;  /* 0x00000005a20c7209 */ /* 0x000fc80007810000 */
[----:B------:R-:W-:-:S04]  /*7dc0*/  FMNMX.FTZ R5, R163, R12, !PT ;  /* 0x0000000ca3057209 */ /* 0x000fc80007810000 */
[----:B------:R-:W-:-:S04]  /*7dd0*/  FMNMX.FTZ R12, R166, R5, !PT ;  /* 0x00000005a60c7209 */ /* 0x000fc80007810000 */
[----:B------:R-:W-:Y:S02]  /*7de0*/  FMNMX.FTZ R5, R167, R12, !PT ;  /* 0x0000000ca7057209 */ /* 0x000fe40007810000 */
[----:B--2---:R-:W-:Y:S02]  /*7df0*/  FMNMX.FTZ R4, R13, R4, !PT ;  /* 0x000000040d047209 */ /* 0x004fe40007810000 */
[----:B------:R-:W-:-:S03]  /*7e00*/  FMNMX.FTZ R12, R170, R5, !PT ;  /* 0x00000005aa0c7209 */ /* 0x000fc60007810000 */
[C---:B------:R-:W-:Y:S01]  /*7e10*/  FADD.FTZ R7, -R4.reuse, R11 ;  /* 0x0000000b04077221 */ /* 0x040fe20000010100 */
[----:B------:R-:W-:Y:S01]  /*7e20*/  FMNMX.FTZ R5, R171, R12, !PT ;  /* 0x0000000cab057209 */ /* 0x000fe20007810000 */
[----:B------:R-:W-:Y:S02]  /*7e30*/  FMUL.FTZ R10, R4, UR6 ;  /* 0x00000006040a7c20 */ /* 0x000fe40008410000 */
        /* <DEDUP_REMOVED lines=18> */
[----:B------:R-:W2:Y:S01]  /*7f60*/  MUFU.EX2 R152, R152 ;  /* 0x0000009800987308 */ /* 0x000ea20000000800 */
        /* <DEDUP_REMOVED lines=15> */
[----:B------:R-:W4:Y:S01]  /*8060*/  MUFU.EX2 R20, R20 ;  /* 0x0000001400147308 */ /* 0x000f220000000800 */
[----:B--2---:R-:W-:Y:S01]  /*8070*/  FFMA.FTZ R2, R7, R2, R152 ;  /* 0x0000000207027223 */ /* 0x004fe20000010098 */
[--C-:B------:R-:W-:Y:S01]  /*8080*/  FFMA.FTZ R196, R196, UR6, -R10.reuse ;  /* 0x00000006c4c47c23 */ /* 0x100fe2000801080a */
[----:B------:R-:W-:Y:S01]  /*8090*/  FMNMX.FTZ R5, R191, R12, !PT ;  /* 0x0000000cbf057209 */ /* 0x000fe20007810000 */
[-C--:B------:R-:W-:Y:S01]  /*80a0*/  FMUL.FTZ R24, R24, R7.reuse ;  /* 0x0000000718187220 */ /* 0x080fe20000410000 */
[-C--:B------:R-:W-:Y:S01]  /*80b0*/  FMUL.FTZ R25, R25, R7.reuse ;  /* 0x0000000719197220 */ /* 0x080fe20000410000 */
[----:B------:R-:W-:Y:S01]  /*80c0*/  FMUL.FTZ R28, R28, R7 ;  /* 0x000000071c1c7220 */ /* 0x000fe20000410000 */
[----:B------:R-:W-:Y:S01]  /*80d0*/  FMNMX.FTZ R12, R194, R5, !PT ;  /* 0x00000005c20c7209 */ /* 0x000fe20007810000 */
[----:B------:R-:W-:Y:S01]  /*80e0*/  MUFU.EX2 R153, R153 ;  /* 0x0000009900997308 */ /* 0x000fe20000000800 */
[----:B---3--:R-:W-:Y:S01]  /*80f0*/  F2FP.BF16.F32.PACK_AB R152, R21, R152 ;  /* 0x000000981598723e */ /* 0x008fe200000010ff */
        /* <DEDUP_REMOVED lines=14> */
[----:B------:R-:W2:Y:S01]  /*81e0*/  SHFL.BFLY PT, R5, R12, 0x2, 0x1f ;  /* 0x0c401f000c057f89 */ /* 0x000ea200000e0000 */
        /* <DEDUP_REMOVED lines=23> */
[----:B--2---:R-:W-:Y:S01]  /*8360*/  FMNMX.FTZ R11, R12, R5, !PT ;  /* 0x000000050c0b7209 */ /* 0x004fe20007810000 */
[--C-:B------:R-:W-:Y:S01]  /*8370*/  FFMA.FTZ R12, R188, UR6, -R10.reuse ;  /* 0x00000006bc0c7c23 */ /* 0x100fe2000801080a */
[----:B------:R-:W-:Y:S01]  /*8380*/  MUFU.EX2 R160, R160 ;  /* 0x000000a000a07308 */ /* 0x000fe20000000800 */
[----:B------:R-:W-:Y:S01]  /*8390*/  FFMA.FTZ R10, R197, UR6, -R10 ;  /* 0x00000006c50a7c23 */ /* 0x000fe2000801080a */
[-C--:B------:R-:W-:Y:S01]  /*83a0*/  FMUL.FTZ R89, R89, R7.reuse ;  /* 0x0000000759597220 */ /* 0x080fe20000410000 */
[----:B------:R-:W2:Y:S01]  /*83b0*/  SHFL.BFLY PT, R180, R11, 0x1, 0x1f ;  /* 0x0c201f000bb47f89 */ /* 0x000ea200000e0000 */
        /* <DEDUP_REMOVED lines=23> */
[----:B--2---:R-:W-:Y:S01]  /*8530*/  FMNMX.FTZ R5, R11, R180, !PT ;  /* 0x000000b40b057209 */ /* 0x004fe20007810000 */
[-C--:B------:R-:W-:Y:S01]  /*8540*/  FMUL.FTZ R132, R132, R7.reuse ;  /* 0x0000000784847220 */ /* 0x080fe20000410000 */
[-C--:B------:R-:W-:Y:S01]  /*8550*/  FMUL.FTZ R133, R133, R7.reuse ;  /* 0x0000000785857220 */ /* 0x080fe20000410000 */
[-C--:B------:R-:W-:Y:S01]  /*8560*/  FMUL.FTZ R136, R136, R7.reuse ;  /* 0x0000000788887220 */ /* 0x080fe20000410000 */
[-C--:B------:R-:W-:Y:S01]  /*8570*/  FMUL.FTZ R137, R137, R7.reuse ;  /* 0x0000000789897220 */ /* 0x080fe20000410000 */
[C---:B------:R-:W-:Y:S01]  /*8580*/  FADD.FTZ R9, -R5.reuse, R9 ;  /* 0x0000000905097221 */ /* 0x040fe20000010100 */
[----:B------:R-:W-:Y:S01]  /*8590*/  FMUL.FTZ R192, R5, UR6 ;  /* 0x0000000605c07c20 */ /* 0x000fe20008410000 */
[----:B------:R-:W-:Y:S01]  /*85a0*/  MUFU.EX2 R164, R164 ;  /* 0x000000a400a47308 */ /* 0x000fe20000000800 */
[-C--:B------:R-:W-:Y:S01]  /*85b0*/  FMUL.FTZ R140, R140, R7.reuse ;  /* 0x000000078c8c7220 */ /* 0x080fe20000410000 */
[----:B------:R-:W-:Y:S01]  /*85c0*/  FMUL.FTZ R9, R9, UR6 ;  /* 0x0000000609097c20 */ /* 0x000fe20008410000 */
        /* <DEDUP_REMOVED lines=11> */
[----:B------:R-:W-:Y:S01]  /*8680*/  FFMA.FTZ R167, R179, UR6, -R192 ;  /* 0x00000006b3a77c23 */ /* 0x000fe200080108c0 */
[----:B------:R-:W-:Y:S01]  /*8690*/  FADD.FTZ R175, R21, R2 ;  /* 0x0000000215af7221 */ /* 0x000fe20000010000 */
[----:B------:R-:W2:Y:S01]  /*86a0*/  MUFU.EX2 R180, R180 ;  /* 0x000000b400b47308 */ /* 0x000ea20000000800 */
[--C-:B------:R-:W-:Y:S01]  /*86b0*/  FFMA.FTZ R171, R171, UR6, -R192.reuse ;  /* 0x00000006abab7c23 */ /* 0x100fe200080108c0 */
[--C-:B------:R-:W-:Y:S01]  /*86c0*/  FFMA.FTZ R163, R174, UR6, -R192.reuse ;  /* 0x00000006aea37c23 */ /* 0x100fe200080108c0 */
[----:B----4-:R-:W-:Y:S01]  /*86d0*/  FADD.FTZ R2, R20, R175 ;  /* 0x000000af14027221 */ /* 0x010fe20000010000 */
[--C-:B------:R-:W-:Y:S01]  /*86e0*/  FFMA.FTZ R175, R183, UR6, -R192.reuse ;  /* 0x00000006b7af7c23 */ /* 0x100fe200080108c0 */
[--C-:B------:R-:W-:Y:S01]  /*86f0*/  FFMA.FTZ R166, R178, UR6, -R192.reuse ;  /* 0x00000006b2a67c23 */ /* 0x100fe200080108c0 */
[--C-:B------:R-:W-:Y:S01]  /*8700*/  FFMA.FTZ R182, R182, UR6, -R192.reuse ;  /* 0x00000006b6b67c23 */ /* 0x100fe200080108c0 */
[--C-:B------:R-:W-:Y:S01]  /*8710*/  FFMA.FTZ R190, R190, UR6, -R192.reuse ;  /* 0x00000006bebe7c23 */ /* 0x100fe200080108c0 */
[----:B------:R-:W3:Y:S01]  /*8720*/  MUFU.EX2 R155, R155 ;  /* 0x0000009b009b7308 */ /* 0x000ee20000000800 */
[--C-:B------:R-:W-:Y:S01]  /*8730*/  FFMA.FTZ R191, R191, UR6, -R192.reuse ;  /* 0x00000006bfbf7c23 */ /* 0x100fe200080108c0 */
[--C-:B------:R-:W-:Y:S01]  /*8740*/  FFMA.FTZ R194, R194, UR6, -R192.reuse ;  /* 0x00000006c2c27c23 */ /* 0x100fe200080108c0 */
[--C-:B------:R-:W-:Y:S01]  /*8750*/  FFMA.FTZ R195, R195, UR6, -R192.reuse ;  /* 0x00000006c3c37c23 */ /* 0x100fe200080108c0 */
[----:B------:R-:W-:Y:S01]  /*8760*/  FFMA.FTZ R198, R198, UR6, -R192 ;  /* 0x00000006c6c67c23 */ /* 0x000fe200080108c0 */
[-C--:B------:R-:W-:Y:S01]  /*8770*/  FMUL.FTZ R141, R141, R7.reuse ;  /* 0x000000078d8d7220 */ /* 0x080fe20000410000 */
[-C--:B------:R-:W-:Y:S01]  /*8780*/  FMUL.FTZ R144, R144, R7.reuse ;  /* 0x0000000790907220 */ /* 0x080fe20000410000 */
[-C--:B------:R-:W-:Y:S01]  /*8790*/  FMUL.FTZ R145, R145, R7.reuse ;  /* 0x0000000791917220 */ /* 0x080fe20000410000 */
[----:B------:R-:W4:Y:S01]  /*87a0*/  MUFU.EX2 R184, R184 ;  /* 0x000000b800b87308 */ /* 0x000f220000000800 */
[----:B--2---:R-:W-:Y:S01]  /*87b0*/  FFMA.FTZ R154, R9, R0, R180 ;  /* 0x00000000099a7223 */ /* 0x004fe200000100b4 */
[-C--:B------:R-:W-:Y:S01]  /*87c0*/  FMUL.FTZ R148, R148, R7.reuse ;  /* 0x0000000794947220 */ /* 0x080fe20000410000 */
[----:B------:R-:W-:Y:S01]  /*87d0*/  FMUL.FTZ R149, R149, R7 ;  /* 0x0000000795957220 */ /* 0x000fe20000410000 */
[-C--:B------:R-:W-:Y:S01]  /*87e0*/  FMUL.FTZ R26, R26, R9.reuse ;  /* 0x000000091a1a7220 */ /* 0x080fe20000410000 */
[-C--:B------:R-:W-:Y:S01]  /*87f0*/  FMUL.FTZ R27, R27, R9.reuse ;  /* 0x000000091b1b7220 */ /* 0x080fe20000410000 */
[-C--:B------:R-:W-:Y:S01]  /*8800*/  FMUL.FTZ R30, R30, R9.reuse ;  /* 0x000000091e1e7220 */ /* 0x080fe20000410000 */
[-C--:B------:R-:W-:Y:S01]  /*8810*/  FMUL.FTZ R31, R31, R9.reuse ;  /* 0x000000091f1f7220 */ /* 0x080fe20000410000 */
[----:B------:R-:W2:Y:S01]  /*8820*/  MUFU.EX2 R189, R189 ;  /* 0x000000bd00bd7308 */ /* 0x000ea20000000800 */
        /* <DEDUP_REMOVED lines=8> */
[----:B----4-:R-:W-:Y:S01]  /*88b0*/  FADD.FTZ R154, R184, R179 ;  /* 0x000000b3b89a7221 */ /* 0x010fe20000010000 */
[----:B------:R-:W-:Y:S01]  /*88c0*/  FADD.FTZ R179, R153, R2 ;  /* 0x0000000299b37221 */ /* 0x000fe20000010000 */
[----:B------:R-:W-:Y:S01]  /*88d0*/  FFMA.FTZ R2, R186, UR6, -R192 ;  /* 0x00000006ba027c23 */ /* 0x000fe200080108c0 */
[-C--:B------:R-:W-:Y:S01]  /*88e0*/  FMUL.FTZ R46, R46, R9.reuse ;  /* 0x000000092e2e7220 */ /* 0x080fe20000410000 */
[-C--:B------:R-:W-:Y:S01]  /*88f0*/  FMUL.FTZ R47, R47, R9.reuse ;  /* 0x000000092f2f7220 */ /* 0x080fe20000410000 */
[-C--:B------:R-:W-:Y:S01]  /*8900*/  FMUL.FTZ R50, R50, R9.reuse ;  /* 0x0000000932327220 */ /* 0x080fe20000410000 */
[-C--:B------:R-:W-:Y:S01]  /*8910*/  FMUL.FTZ R51, R51, R9.reuse ;  /* 0x0000000933337220 */ /* 0x080fe20000410000 */
[----:B------:R-:W4:Y:S01]  /*8920*/  MUFU.EX2 R185, R185 ;  /* 0x000000b900b97308 */ /* 0x000f220000000800 */
[----:B--2---:R-:W-:Y:S01]  /*8930*/  FADD.FTZ R183, R189, R154 ;  /* 0x0000009abdb77221 */ /* 0x004fe20000010000 */
[----:B------:R-:W-:Y:S01]  /*8940*/  FADD.FTZ R154, R156, R179 ;  /* 0x000000b39c9a7221 */ /* 0x000fe20000010000 */
[--C-:B------:R-:W-:Y:S01]  /*8950*/  FFMA.FTZ R179, R187, UR6, -R192.reuse ;  /* 0x00000006bbb37c23 */ /* 0x100fe200080108c0 */
[----:B------:R-:W-:Y:S01]  /*8960*/  F2FP.BF16.F32.PACK_AB R156, R157, R156 ;  /* 0x0000009c9d9c723e */ /* 0x000fe200000010ff */
[----:B------:R-:W-:Y:S01]  /*8970*/  FFMA.FTZ R192, R199, UR6, -R192 ;  /* 0x00000006c7c07c23 */ /* 0x000fe200080108c0 */
[----:B------:R-:W-:Y:S01]  /*8980*/  FADD.FTZ R154, R157, R154 ;  /* 0x0000009a9d9a7221 */ /* 0x000fe20000010000 */
[-C--:B------:R-:W-:Y:S01]  /*8990*/  FMUL.FTZ R54, R54, R9.reuse ;  /* 0x0000000936367220 */ /* 0x080fe20000410000 */
[----:B------:R-:W2:Y:S01]  /*89a0*/  MUFU.EX2 R159, R159 ;  /* 0x0000009f009f7308 */ /* 0x000ea20000000800 */
[----:B---3--:R-:W-:Y:S01]  /*89b0*/  FADD.FTZ R174, R158, R183 ;  /* 0x000000b79eae7221 */ /* 0x008fe20000010000 */
[----:B------:R-:W-:Y:S01]  /*89c0*/  FADD.FTZ R183, R15, R154 ;  /* 0x0000009a0fb77221 */ /* 0x000fe20000010000 */
[-C--:B------:R-:W-:Y:S01]  /*89d0*/  FMUL.FTZ R55, R55, R9.reuse ;  /* 0x0000000937377220 */ /* 0x080fe20000410000 */
[-C--:B------:R-:W-:Y:S01]  /*89e0*/  FMUL.FTZ R58, R58, R9.reuse ;  /* 0x000000093a3a7220 */ /* 0x080fe20000410000 */
[-C--:B------:R-:W-:Y:S01]  /*89f0*/  FMUL.FTZ R59, R59, R9.reuse ;  /* 0x000000093b3b7220 */ /* 0x080fe20000410000 */
[----:B------:R-:W-:Y:S01]  /*8a00*/  FADD.FTZ R183, R214, R183 ;  /* 0x000000b7d6b77221 */ /* 0x000fe20000010000 */
[-C--:B------:R-:W-:Y:S01]  /*8a10*/  FMUL.FTZ R62, R62, R9.reuse ;  /* 0x000000093e3e7220 */ /* 0x080fe20000410000 */
[----:B------:R-:W3:Y:S01]  /*8a20*/  MUFU.EX2 R188, R188 ;  /* 0x000000bc00bc7308 */ /* 0x000ee20000000800 */
[C---:B----4-:R-:W-:Y:S01]  /*8a30*/  FADD.FTZ R174, R185.reuse, R174 ;  /* 0x000000aeb9ae7221 */ /* 0x050fe20000010000 */
[----:B------:R-:W-:Y:S01]  /*8a40*/  FADD.FTZ R154, R160, R183 ;  /* 0x000000b7a09a7221 */ /* 0x000fe20000010000 */
[----:B------:R-:W-:Y:S01]  /*8a50*/  F2FP.BF16.F32.PACK_AB R157, R185, R158 ;  /* 0x0000009eb99d723e */ /* 0x000fe200000010ff */
[----:B------:R-:W-:Y:S01]  /*8a60*/  FMUL.FTZ R63, R63, R9 ;  /* 0x000000093f3f7220 */ /* 0x000fe20000410000 */
[----:B------:R-:W-:Y:S01]  /*8a70*/  F2FP.BF16.F32.PACK_AB R158, R214, R15 ;  /* 0x0000000fd69e723e */ /* 0x000fe200000010ff */
[----:B------:R-:W-:Y:S01]  /*8a80*/  FADD.FTZ R183, R161, R154 ;  /* 0x0000009aa1b77221 */ /* 0x000fe20000010000 */
[----:B------:R-:W-:Y:S01]  /*8a90*/  F2FP.BF16.F32.PACK_AB R154, R153, R20 ;  /* 0x00000014999a723e */ /* 0x000fe200000010ff */
[----:B------:R-:W4:Y:S01]  /*8aa0*/  MUFU.EX2 R162, R162 ;  /* 0x000000a200a27308 */ /* 0x000f220000000800 */
[----:B--2---:R-:W-:Y:S01]  /*8ab0*/  FADD.FTZ R187, R159, R174 ;  /* 0x000000ae9fbb7221 */ /* 0x004fe20000010000 */
[----:B------:R-:W-:Y:S01]  /*8ac0*/  FADD.FTZ R20, R14, R183 ;  /* 0x000000b70e147221 */ /* 0x000fe20000010000 */
[----:B------:R-:W-:Y:S01]  /*8ad0*/  F2FP.BF16.F32.PACK_AB R160, R161, R160 ;  /* 0x000000a0a1a0723e */ /* 0x000fe200000010ff */
[-C--:B------:R-:W-:Y:S01]  /*8ae0*/  FMUL.FTZ R66, R66, R9.reuse ;  /* 0x0000000942427220 */ /* 0x080fe20000410000 */
[----:B------:R-:W-:Y:S01]  /*8af0*/  F2FP.BF16.F32.PACK_AB R153, R155, R180 ;  /* 0x000000b49b99723e */ /* 0x000fe200000010ff */
[----:B------:R-:W-:Y:S01]  /*8b00*/  FMUL.FTZ R67, R67, R9 ;  /* 0x0000000943437220 */ /* 0x000fe20000410000 */
[----:B------:R-:W-:Y:S01]  /*8b10*/  F2FP.BF16.F32.PACK_AB R155, R189, R184 ;  /* 0x000000b8bd9b723e */ /* 0x000fe200000010ff */
[----:B------:R-:W2:Y:S01]  /*8b20*/  MUFU.EX2 R171, R171 ;  /* 0x000000ab00ab7308 */ /* 0x000ea20000000800 */
        /* <DEDUP_REMOVED lines=10> */
[-C--:B------:R-:W-:Y:S01]  /*8bd0*/  FMUL.FTZ R79, R79, R9.reuse ;  /* 0x000000094f4f7220 */ /* 0x080fe20000410000 */
[-C--:B------:R-:W-:Y:S01]  /*8be0*/  FMUL.FTZ R82, R82, R9.reuse ;  /* 0x0000000952527220 */ /* 0x080fe20000410000 */
[-C--:B------:R-:W-:Y:S01]  /*8bf0*/  FMUL.FTZ R83, R83, R9.reuse ;  /* 0x0000000953537220 */ /* 0x080fe20000410000 */
[-C--:B------:R-:W-:Y:S01]  /*8c00*/  FMUL.FTZ R86, R86, R9.reuse ;  /* 0x0000000956567220 */ /* 0x080fe20000410000 */
[-C--:B------:R-:W-:Y:S01]  /*8c10*/  FMUL.FTZ R87, R87, R9.reuse ;  /* 0x0000000957577220 */ /* 0x080fe20000410000 */
[----:B------:R-:W4:Y:S01]  /*8c20*/  MUFU.EX2 R170, R170 ;  /* 0x000000aa00aa7308 */ /* 0x000f220000000800 */
[C---:B--2---:R-:W-:Y:S01]  /*8c30*/  FADD.FTZ R174, R171.reuse, R174 ;  /* 0x000000aeabae7221 */ /* 0x044fe20000010000 */
[----:B------:R-:W-:Y:S01]  /*8c40*/  F2FP.BF16.F32.PACK_AB R161, R171, R162 ;  /* 0x000000a2aba1723e */ /* 0x000fe200000010ff */
[-C--:B------:R-:W-:Y:S01]  /*8c50*/  FMUL.FTZ R90, R90, R9.reuse ;  /* 0x000000095a5a7220 */ /* 0x080fe20000410000 */
[----:B------:R-:W-:Y:S01]  /*8c60*/  F2FP.BF16.F32.PACK_AB R162, R165, R14 ;  /* 0x0000000ea5a2723e */ /* 0x000fe200000010ff */
[-C--:B------:R-:W-:Y:S01]  /*8c70*/  FMUL.FTZ R91, R91, R9.reuse ;  /* 0x000000095b5b7220 */ /* 0x080fe20000410000 */
[-C--:B------:R-:W-:Y:S01]  /*8c80*/  FMUL.FTZ R94, R94, R9.reuse ;  /* 0x000000095e5e7220 */ /* 0x080fe20000410000 */
[-C--:B------:R-:W-:Y:S01]  /*8c90*/  FMUL.FTZ R95, R95, R9.reuse ;  /* 0x000000095f5f7220 */ /* 0x080fe20000410000 */
[----:B------:R-:W2:Y:S01]  /*8ca0*/  MUFU.EX2 R166, R166 ;  /* 0x000000a600a67308 */ /* 0x000ea20000000800 */
[----:B---3--:R-:W-:Y:S01]  /*8cb0*/  FADD.FTZ R183, R163, R174 ;  /* 0x000000aea3b77221 */ /* 0x008fe20000010000 */
[----:B------:R-:W-:Y:S01]  /*8cc0*/  FADD.FTZ R174, R164, R187 ;  /* 0x000000bba4ae7221 */ /* 0x000fe20000010000 */
        /* <DEDUP_REMOVED lines=9> */
[-C--:B------:R-:W-:Y:S01]  /*8d60*/  FMUL.FTZ R110, R110, R9.reuse ;  /* 0x000000096e6e7220 */ /* 0x080fe20000410000 */
[-C--:B------:R-:W-:Y:S01]  /*8d70*/  FMUL.FTZ R111, R111, R9.reuse ;  /* 0x000000096f6f7220 */ /* 0x080fe20000410000 */
[-C--:B------:R-:W-:Y:S01]  /*8d80*/  FMUL.FTZ R114, R114, R9.reuse ;  /* 0x0000000972727220 */ /* 0x080fe20000410000 */
[-C--:B------:R-:W-:Y:S01]  /*8d90*/  FMUL.FTZ R115, R115, R9.reuse ;  /* 0x0000000973737220 */ /* 0x080fe20000410000 */
[----:B------:R-:W4:Y:S01]  /*8da0*/  MUFU.EX2 R167, R167 ;  /* 0x000000a700a77308 */ /* 0x000f220000000800 */
        /* <DEDUP_REMOVED lines=26> */
[----:B------:R-:W-:-:S05]  /*8f50*/  FMUL.FTZ R151, R151, R9 ;  /* 0x0000000997977220 */ /* 0x000fca0000410000 */
[----:B------:R-:W2:Y:S01]  /*8f60*/  MUFU.EX2 R175, R175 ;  /* 0x000000af00af7308 */ /* 0x000ea20000000800 */
[----:B---3--:R-:W-:-:S07]  /*8f70*/  FADD.FTZ R174, R0, R15 ;  /* 0x0000000f00ae7221 */ /* 0x008fce0000010000 */
[----:B------:R-:W3:Y:S01]  /*8f80*/  MUFU.EX2 R168, R168 ;  /* 0x000000a800a87308 */ /* 0x000ee20000000800 */
[C---:B----4-:R-:W-:Y:S01]  /*8f90*/  FADD.FTZ R183, R176.reuse, R183 ;  /* 0x000000b7b0b77221 */ /* 0x050fe20000010000 */
[----:B------:R-:W-:-:S06]  /*8fa0*/  F2FP.BF16.F32.PACK_AB R166, R176, R13 ;  /* 0x0000000db0a6723e */ /* 0x000fcc00000010ff */
        /* <DEDUP_REMOVED lines=36> */
[----:B----4-:R-:W-:-:S04]  /*91f0*/  FADD.FTZ R0, R198, R13 ;  /* 0x0000000dc6007221 */ /* 0x010fc80000010000 */
[C---:B--2---:R-:W-:Y:S01]  /*9200*/  FADD.FTZ R0, R175.reuse, R0 ;  /* 0x00000000af007221 */ /* 0x044fe20000010000 */
[----:B------:R-:W-:Y:S01]  /*9210*/  F2FP.BF16.F32.PACK_AB R175, R175, R198 ;  /* 0x000000c6afaf723e */ /* 0x000fe200000010ff */
[C---:B---3--:R-:W-:Y:S01]  /*9220*/  FADD.FTZ R2, R10.reuse, R15 ;  /* 0x0000000f0a027221 */ /* 0x048fe20000010000 */
[----:B------:R-:W-:Y:S01]  /*9230*/  F2FP.BF16.F32.PACK_AB R174, R10, R11 ;  /* 0x0000000b0aae723e */ /* 0x000fe200000010ff */
[----:B------:R-:W-:Y:S06]  /*9240*/  @!P0 BRA `(.L_x_1933) ;  /* 0x0000000000048947 */ /* 0x000fec0003800000 */
[----:B------:R-:W-:Y:S01]  /*9250*/  BPT.TRAP 0x1 ;  /* 0x000000040000795c */ /* 0x000fe20000300000 */
.L_x_1933:
[----:B------:R2:W3:Y:S01]  /*9260*/  SYNCS.PHASECHK.TRANS64.TRYWAIT P2, [UR25+0x22850], R6 ;  /* 0x02285006ff0075a7 */ /* 0x0004e20008040159 */
[----:B------:R-:W-:Y:S05]  /*9270*/  @!P0 BRA `(.L_x_1934) ;  /* 0x0000000000048947 */ /* 0x000fea0003800000 */
[----:B------:R-:W-:Y:S01]  /*9280*/  BPT.TRAP 0x1 ;  /* 0x000000040000795c */ /* 0x000fe20000300000 */
.L_x_1934:
[----:B------:R-:W-:Y:S01]  /*9290*/  VIADD R7, R215, 0x8 ;  /* 0x00000008d7077836 */ /* 0x000fe20000000000 */
[----:B---3--:R-:W-:Y:S06]  /*92a0*/  @P2 BRA `(.L_x_1935) ;  /* 0x0000000000082947 */ /* 0x008fec0003800000 */
[----:B------:R-:W3:Y:S02]  /*92b0*/  SYNCS.PHASECHK.TRANS64.TRYWAIT P2, [UR25+0x22850], R6 ;  /* 0x02285006ff0075a7 */ /* 0x000ee40008040159 */
[----:B---3--:R-:W-:Y:S05]  /*92c0*/  @!P2 BRA `(.L_x_1936) ;  /* 0x000000a800b8a947 */ /* 0x008fea0003800000 */
.L_x_1935:
        /* <DEDUP_REMOVED lines=39> */
.L_x_1937:
[----:B------:R-:W-:Y:S01]  /*9540*/  UIADD3 UR25, UR25, 0x22860, URZ ;  /* 0x0002286019197890 */ /* 0x000fe2000fffe03f */
[----:B---3--:R-:W-:Y:S02]  /*9550*/  IMAD.MOV.U32 R9, RZ, RZ, R5 ;  /* 0x000000ffff097224 */ /* 0x008fe400078e0005 */
[----:B------:R-:W-:Y:S01]  /*9560*/  IMAD.MOV.U32 R11, RZ, RZ, R4 ;  /* 0x000000ffff0b7224 */ /* 0x000fe200078e0004 */
[----:B------:R-:W-:-:S09]  /*9570*/  UPRMT UR25, UR24, 0x654, UR25 ;  /* 0x0000065418197896 */ /* 0x000fd20008000019 */
[----:B------:R-:W-:Y:S01]  /*9580*/  SYNCS.ARRIVE.TRANS64.RED.A1T0 RZ, [UR25], RZ ;  /* 0x000000ffffff79a7 */ /* 0x000fe20008100419 */
[----:B------:R-:W-:Y:S05]  /*9590*/  @P1 BRA `(.L_x_1938) ;  /* 0xffffffe000c01947 */ /* 0x000fea000383ffff */
[----:B------:R-:W-:-:S07]  /*95a0*/  IMAD.MOV.U32 R7, RZ, RZ, R8 ;  /* 0x000000ffff077224 */ /* 0x000fce00078e0008 */
.L_x_1927:
[----:B------:R-:W-:-:S13]  /*95b0*/  ISETP.GE.AND P1, PT, R7, UR44, PT ;  /* 0x0000002c07007c0c */ /* 0x000fda000bf26270 */
[----:B------:R-:W-:Y:S05]  /*95c0*/  @!P1 BRA `(.L_x_1939) ;  /* 0x0000003000049947 */ /* 0x000fea0003800000 */
[----:B------:R-:W-:Y:S01]  /*95d0*/  IMAD.MOV.U32 R9, RZ, RZ, R5 ;  /* 0x000000ffff097224 */ /* 0x000fe200078e0005 */
[----:B------:R-:W-:Y:S01]  /*95e0*/  ULDC UR25, c[0x0][0x9e4] ;  /* 0x0002790000197ab9 */ /* 0x000fe20000000800 */
[----:B------:R-:W-:Y:S01]  /*95f0*/  IMAD.MOV.U32 R8, RZ, RZ, R4 ;  /* 0x000000ffff087224 */ /* 0x000fe200078e0004 */
[----:B------:R-:W-:Y:S01]  /*9600*/  ULDC UR26, c[0x0][0x9dc] ;  /* 0x00027700001a7ab9 */ /* 0x000fe20000000800 */
[----:B------:R-:W-:Y:S01]  /*9610*/  ULDC UR27, c[0x0][0x288] ;  /* 0x0000a200001b7ab9 */ /* 0x000fe20000000800 */
[----:B------:R-:W-:Y:S01]  /*9620*/  ULDC UR6, c[0x0][0x988] ;  /* 0x0002620000067ab9 */ /* 0x000fe20000000800 */
[----:B------:R-:W-:-:S05]  /*9630*/  ULDC UR28, c[0x0][0x9e0] ;  /* 0x00027800001c7ab9 */ /* 0x000fca0000000800 */
.L_x_1958:
[----:B------:R-:W-:-:S04]  /*9640*/  UIADD3 UR38, UR38, 0x1, URZ ;  /* 0x0000000126267890 */ /* 0x000fc8000fffe03f */
[----:B------:R-:W-:-:S04]  /*9650*/  UISETP.NE.AND UP0, UPT, UR38, 0x2, UPT ;  /* 0x000000022600788c */ /* 0x000fc8000bf05270 */
[----:B------:R-:W-:Y:S02]  /*9660*/  USEL UR7, URZ, 0x1, UP0 ;  /* 0x000000013f077887 */ /* 0x000fe40008000000 */
[----:B------:R-:W-:Y:S02]  /*9670*/  USEL UR38, UR38, URZ, UP0 ;  /* 0x0000003f26267287 */ /* 0x000fe40008000000 */
[----:B------:R-:W-:Y:S01]  /*9680*/  ULOP3.LUT UR37, UR37, UR7, URZ, 0x3c, !UPT ;  /* 0x0000000725257292 */ /* 0x000fe2000f8e3c3f */
[----:B------:R-:W-:Y:S11]  /*9690*/  @!P0 BRA `(.L_x_1940) ;  /* 0x0000000000048947 */ /* 0x000ff60003800000 */
[----:B------:R-:W-:Y:S01]  /*96a0*/  BPT.TRAP 0x1 ;  /* 0x000000040000795c */ /* 0x000fe20000300000 */
.L_x_1940:
[----:B------:R-:W3:Y:S01]  /*96b0*/  S2UR UR7, SR_CgaCtaId ;  /* 0x00000000000779c3 */ /* 0x000ee20000008800 */
[----:B------:R-:W-:Y:S01]  /*96c0*/  UMOV UR10, 0x400 ;  /* 0x00000400000a7882 */ /* 0x000fe20000000000 */
[----:B0-2---:R-:W-:-:S05]  /*96d0*/  IMAD.U32 R6, RZ, RZ, UR37 ;  /* 0x00000025ff067e24 */ /* 0x005fca000f8e00ff */
[----:B------:R-:W-:Y:S01]  /*96e0*/  SHF.L.U32 R6, R6, 0x1f, RZ ;  /* 0x0000001f06067819 */ /* 0x000fe200000006ff */
[----:B---3--:R-:W-:-:S04]  /*96f0*/  ULEA UR10, UR7, UR10, 0x18 ;  /* 0x0000000a070a7291 */ /* 0x008fc8000f8ec03f */
[----:B------:R-:W-:-:S09]  /*9700*/  ULEA UR24, UR38, UR10, 0x3 ;  /* 0x0000000a26187291 */ /* 0x000fd2000f8e183f */
[----:B------:R0:W2:Y:S01]  /*9710*/  SYNCS.PHASECHK.TRANS64.TRYWAIT P1, [UR24+0x22830], R6 ;  /* 0x02283006ff0075a7 */ /* 0x0000a20008020158 */
[----:B------:R-:W-:Y:S05]  /*9720*/  @!P0 BRA `(.L_x_1941) ;  /* 0x0000000000048947 */ /* 0x000fea0003800000 */
[----:B------:R-:W-:Y:S01]  /*9730*/  BPT.TRAP 0x1 ;  /* 0x000000040000795c */ /* 0x000fe20000300000 */
.L_x_1941:
[----:B--2---:R-:W-:Y:S05]  /*9740*/  @P1 BRA `(.L_x_1942) ;  /* 0x0000000000081947 */ /* 0x004fea0003800000 */
[----:B------:R-:W2:Y:S02]  /*9750*/  SYNCS.PHASECHK.TRANS64.TRYWAIT P1, [UR24+0x22830], R6 ;  /* 0x02283006ff0075a7 */ /* 0x000ea40008020158 */
[----:B--2---:R-:W-:Y:S05]  /*9760*/  @!P1 BRA `(.L_x_1943) ;  /* 0x000000a400a89947 */ /* 0x004fea0003800000 */
.L_x_1942:
        /* <DEDUP_REMOVED lines=26> */
.L_x_1944:
[----:B------:R-:W-:Y:S01]  /*9910*/  ISETP.NE.AND P2, PT, R205, 0x1, PT ;  /* 0x00000001cd00780c */ /* 0x000fe20003f45270 */
[----:B------:R-:W-:Y:S01]  /*9920*/  VIADD R20, R22, UR41 ;  /* 0x0000002916147c36 */ /* 0x000fe20008000000 */
[----:B------:R-:W-:Y:S01]  /*9930*/  UIADD3 UR10, UR24, 0x22840, URZ ;  /* 0x00022840180a7890 */ /* 0x000fe2000fffe03f */
[----:B------:R-:W-:Y:S01]  /*9940*/  IMAD R11, R7, -0x60, RZ ;  /* 0xffffffa0070b7824 */ /* 0x000fe200078e02ff */
[----:B------:R-:W-:Y:S02]  /*9950*/  LOP3.LUT P1, RZ, R16, 0x80000, RZ, 0xc0, !PT ;  /* 0x0008000010ff7812 */ /* 0x000fe4000782c0ff */
[----:B------:R-:W-:-:S07]  /*9960*/  UPRMT UR10, UR7, 0x654, UR10 ;  /* 0x00000654070a7896 */ /* 0x000fce000800000a */
[----:B------:R-:W2:Y:S08]  /*9970*/  @P2 LDC R5, c[0x0][0x44c] ;  /* 0x00011300ff052b82 */ /* 0x000eb00000000800 */
[----:B------:R-:W3:Y:S01]  /*9980*/  @P2 LDC R4, c[0x0][0x450] ;  /* 0x00011400ff042b82 */ /* 0x000ee20000000800 */
[----:B------:R-:W-:Y:S01]  /*9990*/  SYNCS.ARRIVE.TRANS64.RED.A1T0 RZ, [UR10], RZ ;  /* 0x000000ffffff79a7 */ /* 0x000fe2000810040a */
[----:B------:R-:W-:Y:S01]  /*99a0*/  ULOP3.LUT UR10, URZ, UR26, URZ, 0x33, !UPT ;  /* 0x0000001a3f0a7292 */ /* 0x000fe2000f8e333f */
[----:B--2---:R-:W-:-:S05]  /*99b0*/  @P2 IMAD.HI.U32 R5, R20, R5, RZ ;  /* 0x0000000514052227 */ /* 0x004fca00078e00ff */
[----:B---3--:R-:W-:Y:S01]  /*99c0*/  @P2 SHF.R.U32.HI R20, RZ, R4, R5 ;  /* 0x00000004ff142219 */ /* 0x008fe20000011605 */
[----:B------:R-:W-:-:S04]  /*99d0*/  VIADD R5, R11, 0x1 ;  /* 0x000000010b057836 */ /* 0x000fc80000000000 */
[----:B------:R-:W2:Y:S01]  /*99e0*/  SHFL.IDX PT, R214, R20, RZ, 0x1c1f ;  /* 0x001c1fff14d67589 */ /* 0x000ea200000e0000 */
[----:B------:R-:W-:-:S05]  /*99f0*/  IMAD R4, R18, -0x2, R5 ;  /* 0xfffffffe12047824 */ /* 0x000fca00078e0205 */
[----:B------:R-:W-:-:S05]  /*9a00*/  IADD3 R4, R4, -UR27, R17 ;  /* 0x8000001b04047c10 */ /* 0x000fca000fffe011 */
[C---:B------:R-:W-:Y:S02]  /*9a10*/  VIADD R15, R4.reuse, UR28 ;  /* 0x0000001c040f7c36 */ /* 0x040fe40008000000 */
[----:B------:R-:W-:Y:S02]  /*9a20*/  VIADD R14, R4, UR10 ;  /* 0x0000000a040e7c36 */ /* 0x000fe40008000000 */
[----:B--2---:R-:W-:Y:S02]  /*9a30*/  IMAD.IADD R12, R15, 0x1, R214 ;  /* 0x000000010f0c7824 */ /* 0x004fe400078e02d6 */
[----:B------:R-:W-:Y:S01]  /*9a40*/  IMAD.IADD R10, R214, 0x1, R14 ;  /* 0x00000001d60a7824 */ /* 0x000fe200078e020e */
[----:B------:R-:W-:Y:S06]  /*9a50*/  @!P1 BRA `(.L_x_1945) ;  /* 0x0000000000589947 */ /* 0x000fec0003800000 */
[----:B------:R-:W-:Y:S01]  /*9a60*/  IADD3 R13, R17, -UR27, R214 ;  /* 0x8000001b110d7c10 */ /* 0x000fe2000fffe0d6 */
        /* <DEDUP_REMOVED lines=11> */
.L_x_1947:
[----:B------:R-:W-:-:S05]  /*9b20*/  IMAD.U32 R21, RZ, RZ, UR25 ;  /* 0x00000019ff157e24 */ /* 0x000fca000f8e00ff */
[----:B------:R-:W-:-:S13]  /*9b30*/  ISETP.NE.AND P1, PT, R21, 0x1, PT ;  /* 0x000000011500780c */ /* 0x000fda0003f25270 */
[----:B------:R-:W2:Y:S02]  /*9b40*/  @P1 LDC.64 R4, c[0x0][0x9e8] ;  /* 0x00027a00ff041b82 */ /* 0x000ea40000000a00 */
[----:B--2---:R-:W-:-:S05]  /*9b50*/  @P1 IMAD.HI.U32 R4, R13, R4, RZ ;  /* 0x000000040d041227 */ /* 0x004fca00078e00ff */
[----:B------:R-:W-:-:S07]  /*9b60*/  @P1 SHF.R.U32.HI R13, RZ, R5, R4 ;  /* 0x00000005ff0d1219 */ /* 0x000fce0000011604 */
.L_x_1948:
[----:B------:R-:W-:Y:S05]  /*9b70*/  BSYNC B0 ;  /* 0x0000000000007941 */ /* 0x000fea0003800000 */
.L_x_1946:
[----:B------:R-:W-:-:S04]  /*9b80*/  IMAD R4, R18, -0x2, R11 ;  /* 0xfffffffe12047824 */ /* 0x000fc800078e020b */
[----:B------:R-:W-:-:S05]  /*9b90*/  IMAD R13, R13, R21, R4 ;  /* 0x000000150d0d7224 */ /* 0x000fca00078e0204 */
[----:B------:R-:W-:Y:S02]  /*9ba0*/  VIADDMNMX R12, R13, R21, R12, PT ;  /* 0x000000150d0c7246 */ /* 0x000fe4000380010c */
[----:B------:R-:W-:-:S07]  /*9bb0*/  VIMNMX R10, R10, R13, !PT ;  /* 0x0000000d0a0a7248 */ /* 0x000fce0007fe0100 */
.L_x_1945:
[C---:B------:R-:W-:Y:S01]  /*9bc0*/  ISETP.GE.AND P2, PT, R11.reuse, 0x1, PT ;  /* 0x000000010b00780c */ /* 0x040fe20003f46270 */
[----:B------:R-:W2:Y:S01]  /*9bd0*/  SHFL.IDX PT, R20, R20, 0x1, 0x1c1f ;  /* 0x003c1f0014147f89 */ /* 0x000ea200000e0000 */
        /* <DEDUP_REMOVED lines=11> */
[----:B------:R-:W-:Y:S01]  /*9c90*/  FSEL R153, R153, -INF , !P2 ;  /* 0xff80000099997808 */ /* 0x000fe20005000000 */
[--C-:B--2---:R-:W-:Y:S01]  /*9ca0*/  IMAD.IADD R15, R15, 0x1, R20.reuse ;  /* 0x000000010f0f7824 */ /* 0x104fe200078e0214 */
[----:B------:R-:W-:Y:S01]  /*9cb0*/  ISETP.GT.AND P2, PT, R10, 0x8, !P4 ;  /* 0x000000080a00780c */ /* 0x000fe20006744270 */
[----:B------:R-:W-:Y:S01]  /*9cc0*/  IMAD.IADD R14, R14, 0x1, R20 ;  /* 0x000000010e0e7824 */ /* 0x000fe200078e0214 */
        /* <DEDUP_REMOVED lines=118> */
[----:B------:R-:W-:-:S04]  /*a430*/  ISETP.LT.OR P6, PT, R12, 0x5a, P6 ;  /* 0x0000005a0c00780c */ /* 0x000fc800037c1670 */
[----:B------:R-:W-:Y:S02]  /*a440*/  FSEL R197, R197, -INF , !P6 ;  /* 0xff800000c5c57808 */ /* 0x000fe40007000000 */
[----:B------:R-:W-:-:S13]  /*a450*/  LOP3.LUT P6, RZ, R16, 0x80000, RZ, 0xc0, !PT ;  /* 0x0008000010ff7812 */ /* 0x000fda00078cc0ff */
[----:B------:R-:W-:Y:S05]  /*a460*/  @!P6 BRA `(.L_x_1949) ;  /* 0x000000000058e947 */ /* 0x000fea0003800000 */
        /* <DEDUP_REMOVED lines=12> */
.L_x_1951:
[----:B------:R-:W-:-:S05]  /*a530*/  IMAD.U32 R10, RZ, RZ, UR25 ;  /* 0x00000019ff0a7e24 */ /* 0x000fca000f8e00ff */
[----:B------:R-:W-:-:S13]  /*a540*/  ISETP.NE.AND P6, PT, R10, 0x1, PT ;  /* 0x000000010a00780c */ /* 0x000fda0003fc5270 */
[----:B------:R-:W2:Y:S02]  /*a550*/  @P6 LDC.64 R4, c[0x0][0x9e8] ;  /* 0x00027a00ff046b82 */ /* 0x000ea40000000a00 */
[----:B--2---:R-:W-:-:S05]  /*a560*/  @P6 IMAD.HI.U32 R4, R21, R4, RZ ;  /* 0x0000000415046227 */ /* 0x004fca00078e00ff */
[----:B------:R-:W-:-:S07]  /*a570*/  @P6 SHF.R.U32.HI R21, RZ, R5, R4 ;  /* 0x00000005ff156219 */ /* 0x000fce0000011604 */
.L_x_1952:
[----:B------:R-:W-:Y:S05]  /*a580*/  BSYNC B0 ;  /* 0x0000000000007941 */ /* 0x000fea0003800000 */
.L_x_1950:
[----:B------:R-:W-:-:S04]  /*a590*/  IMAD R11, R18, -0x2, R11 ;  /* 0xfffffffe120b7824 */ /* 0x000fc800078e020b */
[----:B------:R-:W-:-:S05]  /*a5a0*/  IMAD R21, R21, R10, R11 ;  /* 0x0000000a15157224 */ /* 0x000fca00078e020b */
[----:B------:R-:W-:Y:S02]  /*a5b0*/  VIADDMNMX R15, R21, R10, R15, PT ;  /* 0x0000000a150f7246 */ /* 0x000fe4000380010f */
[----:B------:R-:W-:-:S07]  /*a5c0*/  VIMNMX R14, R14, R21, !PT ;  /* 0x000000150e0e7248 */ /* 0x000fce0007fe0100 */
.L_x_1949:
[----:B------:R-:W-:Y:S02]  /*a5d0*/  ISETP.GT.AND P1, PT, R14, 0x1, !P1 ;  /* 0x000000010e00780c */ /* 0x000fe40004f24270 */
[C---:B------:R-:W-:Y:S02]  /*a5e0*/  LOP3.LUT P6, RZ, R16.reuse, 0x10000, RZ, 0xc0, !PT ;  /* 0x0001000010ff7812 */ /* 0x040fe400078cc0ff */
        /* <DEDUP_REMOVED lines=135> */
[--C-:B------:R-:W-:Y:S01]  /*ae60*/  FFMA.FTZ R152, R153, UR6, -R10.reuse ;  /* 0x0000000699987c23 */ /* 0x100fe2000801080a */
[----:B------:R-:W-:Y:S01]  /*ae70*/  MUFU.EX2 R11, R11 ;  /* 0x0000000b000b7308 */ /* 0x000fe20000000800 */
        /* <DEDUP_REMOVED lines=11> */
[----:B------:R-:W-:-:S02]  /*af30*/  FFMA.FTZ R196, R196, UR6, -R10 ;  /* 0x00000006c4c47c23 */ /* 0x000fc4000801080a */
[----:B------:R-:W-:Y:S02]  /*af40*/  FMNMX.FTZ R5, R171, R20, !PT ;  /* 0x00000014ab057209 */ /* 0x000fe40007810000 */
[----:B------:R-:W-:Y:S02]  /*af50*/  MUFU.EX2 R12, R21 ;  /* 0x00000015000c7308 */ /* 0x000fe40000000800 */
[----:B------:R-:W-:-:S04]  /*af60*/  FMNMX.FTZ R20, R174, R5, !PT ;  /* 0x00000005ae147209 */ /* 0x000fc80007810000 */
[----:B------:R-:W-:Y:S02]  /*af70*/  FMNMX.FTZ R5, R175, R20, !PT ;  /* 0x00000014af057209 */ /* 0x000fe40007810000 */
[----:B------:R-:W-:Y:S02]  /*af80*/  MUFU.EX2 R20, R157 ;  /* 0x0000009d00147308 */ /* 0x000fe40000000800 */
[----:B------:R-:W-:-:S04]  /*af90*/  FMNMX.FTZ R160, R178, R5, !PT ;  /* 0x00000005b2a07209 */ /* 0x000fc80007810000 */
[----:B------:R-:W-:Y:S02]  /*afa0*/  FMNMX.FTZ R5, R179, R160, !PT ;  /* 0x000000a0b3057209 */ /* 0x000fe40007810000 */
[----:B------:R2:W-:Y:S02]  /*afb0*/  MUFU.EX2 R157, R169 ;  /* 0x000000a9009d7308 */ /* 0x0005e40000000800 */
[----:B------:R-:W-:-:S04]  /*afc0*/  FMNMX.FTZ R160, R182, R5, !PT ;  /* 0x00000005b6a07209 */ /* 0x000fc80007810000 */
[----:B------:R-:W-:Y:S02]  /*afd0*/  FMNMX.FTZ R5, R183, R160, !PT ;  /* 0x000000a0b7057209 */ /* 0x000fe40007810000 */
[----:B------:R3:W-:Y:S01]  /*afe0*/  MUFU.EX2 R160, R168 ;  /* 0x000000a800a07308 */ /* 0x0007e20000000800 */
[----:B--2---:R-:W-:Y:S01]  /*aff0*/  FFMA.FTZ R169, R184, UR6, -R10 ;  /* 0x00000006b8a97c23 */ /* 0x004fe2000801080a */
[----:B------:R-:W-:-:S04]  /*b000*/  FMNMX.FTZ R164, R186, R5, !PT ;  /* 0x00000005baa47209 */ /* 0x000fc80007810000 */
[----:B------:R-:W-:Y:S02]  /*b010*/  FMNMX.FTZ R5, R187, R164, !PT ;  /* 0x000000a4bb057209 */ /* 0x000fe40007810000 */
[----:B------:R-:W-:Y:S01]  /*b020*/  MUFU.EX2 R13, R13 ;  /* 0x0000000d000d7308 */ /* 0x000fe20000000800 */
[----:B---3--:R-:W-:Y:S01]  /*b030*/  FFMA.FTZ R168, R181, UR6, -R10 ;  /* 0x00000006b5a87c23 */ /* 0x008fe2000801080a */
[----:B------:R-:W-:Y:S02]  /*b040*/  FMNMX.FTZ R164, R190, R5, !PT ;  /* 0x00000005bea47209 */ /* 0x000fe40007810000 */
[----:B------:R-:W-:Y:S02]  /*b050*/  FSEL R181, R4, RZ, P1 ;  /* 0x000000ff04b57208 */ /* 0x000fe40000800000 */
[----:B------:R-:W-:Y:S02]  /*b060*/  FMNMX.FTZ R5, R191, R164, !PT ;  /* 0x000000a4bf057209 */ /* 0x000fe40007810000 */
[----:B------:R-:W-:Y:S01]  /*b070*/  MUFU.EX2 R156, R156 ;  /* 0x0000009c009c7308 */ /* 0x000fe20000000800 */
[----:B------:R-:W-:Y:S01]  /*b080*/  FADD.FTZ R8, -R181, R8 ;  /* 0x00000008b5087221 */ /* 0x000fe20000010100 */
[----:B------:R-:W-:-:S03]  /*b090*/  FMNMX.FTZ R164, R194, R5, !PT ;  /* 0x00000005c2a47209 */ /* 0x000fc60007810000 */
[----:B------:R-:W-:Y:S01]  /*b0a0*/  FMUL.FTZ R8, R8, UR6 ;  /* 0x0000000608087c20 */ /* 0x000fe20008410000 */
[----:B------:R-:W-:Y:S02]  /*b0b0*/  FMNMX.FTZ R5, R195, R164, !PT ;  /* 0x000000a4c3057209 */ /* 0x000fe40007810000 */
[----:B------:R2:W-:Y:S02]  /*b0c0*/  MUFU.EX2 R21, R161 ;  /* 0x000000a100157308 */ /* 0x0005e40000000800 */
[----:B------:R-:W-:-:S04]  /*b0d0*/  FMNMX.FTZ R164, R198, R5, !PT ;  /* 0x00000005c6a47209 */ /* 0x000fc80007810000 */
[----:B------:R-:W-:Y:S02]  /*b0e0*/  FMNMX.FTZ R5, R199, R164, !PT ;  /* 0x000000a4c7057209 */ /* 0x000fe40007810000 */
[----:B------:R-:W3:Y:S01]  /*b0f0*/  MUFU.EX2 R8, R8 ;  /* 0x0000000800087308 */ /* 0x000ee20000000800 */
[--C-:B--2---:R-:W-:Y:S01]  /*b100*/  FFMA.FTZ R161, R177, UR6, -R10.reuse ;  /* 0x00000006b1a17c23 */ /* 0x104fe2000801080a */
[--C-:B------:R-:W-:Y:S01]  /*b110*/  FFMA.FTZ R177, R192, UR6, -R10.reuse ;  /* 0x00000006c0b17c23 */ /* 0x100fe2000801080a */
[----:B------:R-:W2:Y:S05]  /*b120*/  SHFL.BFLY PT, R176, R5, 0x2, 0x1f ;  /* 0x0c401f0005b07f89 */ /* 0x000eaa00000e0000 */
[----:B------:R-:W-:Y:S08]  /*b130*/  MUFU.EX2 R153, R153 ;  /* 0x0000009900997308 */ /* 0x000ff00000000800 */
[----:B------:R-:W-:Y:S01]  /*b140*/  MUFU.EX2 R14, R14 ;  /* 0x0000000e000e7308 */ /* 0x000fe20000000800 */
[-C--:B---3--:R-:W-:Y:S01]  /*b150*/  FMUL.FTZ R24, R24, R8.reuse ;  /* 0x0000000818187220 */ /* 0x088fe20000410000 */
        /* <DEDUP_REMOVED lines=8> */
[----:B------:R-:W-:Y:S01]  /*b1e0*/  FMUL.FTZ R40, R40, R8 ;  /* 0x0000000828287220 */ /* 0x000fe20000410000 */
[----:B--2---:R-:W-:Y:S01]  /*b1f0*/  FMNMX.FTZ R184, R5, R176, !PT ;  /* 0x000000b005b87209 */ /* 0x004fe20007810000 */
[--C-:B------:R-:W-:Y:S01]  /*b200*/  FFMA.FTZ R176, R189, UR6, -R10.reuse ;  /* 0x00000006bdb07c23 */ /* 0x100fe2000801080a */
[----:B------:R-:W-:Y:S01]  /*b210*/  FFMA.FTZ R10, R197, UR6, -R10 ;  /* 0x00000006c50a7c23 */ /* 0x000fe2000801080a */
        /* <DEDUP_REMOVED lines=26> */
[----:B--2---:R-:W-:Y:S01]  /*b3c0*/  FMNMX.FTZ R5, R184, R5, !PT ;  /* 0x00000005b8057209 */ /* 0x004fe20007810000 */
[----:B------:R-:W-:Y:S01]  /*b3d0*/  MUFU.EX2 R165, R165 ;  /* 0x000000a500a57308 */ /* 0x000fe20000000800 */
[-C--:B------:R-:W-:Y:S01]  /*b3e0*/  FMUL.FTZ R85, R85, R8.reuse ;  /* 0x0000000855557220 */ /* 0x080fe20000410000 */
[-C--:B------:R-:W-:Y:S01]  /*b3f0*/  FMUL.FTZ R88, R88, R8.reuse ;  /* 0x0000000858587220 */ /* 0x080fe20000410000 */
[C---:B------:R-:W-:Y:S01]  /*b400*/  FSETP.NEU.FTZ.AND P1, PT, R5.reuse, -INF , PT ;  /* 0xff8000000500780b */ /* 0x040fe20003f3d000 */
[----:B------:R-:W-:Y:S01]  /*b410*/  FMUL.FTZ R189, R5, UR6 ;  /* 0x0000000605bd7c20 */ /* 0x000fe20008410000 */
[-C--:B------:R-:W-:Y:S01]  /*b420*/  FMUL.FTZ R89, R89, R8.reuse ;  /* 0x0000000859597220 */ /* 0x080fe20000410000 */
[-C--:B------:R-:W-:Y:S01]  /*b430*/  FMUL.FTZ R92, R92, R8.reuse ;  /* 0x000000085c5c7220 */ /* 0x080fe20000410000 */
[-C--:B------:R-:W-:Y:S01]  /*b440*/  FMUL.FTZ R93, R93, R8.reuse ;  /* 0x000000085d5d7220 */ /* 0x080fe20000410000 */
[----:B------:R-:W2:Y:S01]  /*b450*/  MUFU.EX2 R168, R168 ;  /* 0x000000a800a87308 */ /* 0x000ea20000000800 */
[----:B------:R-:W-:Y:S01]  /*b460*/  FSEL R189, R189, RZ, P1 ;  /* 0x000000ffbdbd7208 */ /* 0x000fe20000800000 */
[-C--:B------:R-:W-:Y:S01]  /*b470*/  FMUL.FTZ R96, R96, R8.reuse ;  /* 0x0000000860607220 */ /* 0x080fe20000410000 */
[-C--:B------:R-:W-:Y:S01]  /*b480*/  FMUL.FTZ R97, R97, R8.reuse ;  /* 0x0000000861617220 */ /* 0x080fe20000410000 */
[-C--:B------:R-:W-:Y:S01]  /*b490*/  FMUL.FTZ R100, R100, R8.reuse ;  /* 0x0000000864647220 */ /* 0x080fe20000410000 */
[----:B------:R-:W-:Y:S01]  /*b4a0*/  FMUL.FTZ R101, R101, R8 ;  /* 0x0000000865657220 */ /* 0x000fe20000410000 */
[----:B------:R-:W-:Y:S01]  /*b4b0*/  FFMA.FTZ R184, R155, UR6, -R189 ;  /* 0x000000069bb87c23 */ /* 0x000fe200080108bd */
[----:B------:R-:W-:Y:S01]  /*b4c0*/  FFMA.FTZ R155, R8, R2, R11 ;  /* 0x00000002089b7223 */ /* 0x000fe2000001000b */
[--C-:B----4-:R-:W-:Y:S01]  /*b4d0*/  FFMA.FTZ R185, R154, UR6, -R189.reuse ;  /* 0x000000069ab97c23 */ /* 0x110fe200080108bd */
[----:B------:R-:W-:Y:S01]  /*b4e0*/  MUFU.EX2 R169, R169 ;  /* 0x000000a900a97308 */ /* 0x000fe20000000800 */
[----:B------:R-:W-:Y:S01]  /*b4f0*/  FFMA.FTZ R188, R159, UR6, -R189 ;  /* 0x000000069fbc7c23 */ /* 0x000fe200080108bd */
[----:B------:R-:W-:Y:S01]  /*b500*/  FADD.FTZ R193, R152, R155 ;  /* 0x0000009b98c17221 */ /* 0x000fe20000010000 */
[--C-:B------:R-:W-:Y:S01]  /*b510*/  FFMA.FTZ R159, R162, UR6, -R189.reuse ;  /* 0x00000006a29f7c23 */ /* 0x100fe200080108bd */
[----:B---3--:R-:W-:Y:S01]  /*b520*/  F2FP.BF16.F32.PACK_AB R162, R15, R14 ;  /* 0x0000000e0fa2723e */ /* 0x008fe200000010ff */
[----:B------:R-:W-:Y:S01]  /*b530*/  FFMA.FTZ R155, R158, UR6, -R189 ;  /* 0x000000069e9b7c23 */ /* 0x000fe200080108bd */
[----:B------:R-:W-:Y:S01]  /*b540*/  FADD.FTZ R2, R12, R193 ;  /* 0x000000c10c027221 */ /* 0x000fe20000010000 */
[----:B------:R-:W-:Y:S01]  /*b550*/  F2FP.BF16.F32.PACK_AB R158, R153, R20 ;  /* 0x00000014999e723e */ /* 0x000fe200000010ff */
[----:B------:R3:W-:Y:S01]  /*b560*/  MUFU.EX2 R181, R196 ;  /* 0x000000c400b57308 */ /* 0x0007e20000000800 */
[--C-:B------:R-:W-:Y:S01]  /*b570*/  FFMA.FTZ R192, R163, UR6, -R189.reuse ;  /* 0x00000006a3c07c23 */ /* 0x100fe200080108bd */
[----:B------:R-:W-:Y:S01]  /*b580*/  FADD.FTZ R193, R13, R2 ;  /* 0x000000020dc17221 */ /* 0x000fe20000010000 */
[--C-:B------:R-:W-:Y:S01]  /*b590*/  FFMA.FTZ R163, R166, UR6, -R189.reuse ;  /* 0x00000006a6a37c23 */ /* 0x100fe200080108bd */
[--C-:B------:R-:W-:Y:S01]  /*b5a0*/  FFMA.FTZ R171, R171, UR6, -R189.reuse ;  /* 0x00000006abab7c23 */ /* 0x100fe200080108bd */
[----:B------:R-:W-:Y:S01]  /*b5b0*/  FFMA.FTZ R174, R174, UR6, -R189 ;  /* 0x00000006aeae7c23 */ /* 0x000fe200080108bd */
[----:B------:R-:W-:Y:S01]  /*b5c0*/  FADD.FTZ R2, R156, R193 ;  /* 0x000000c19c027221 */ /* 0x000fe20000010000 */
[----:B------:R-:W-:Y:S01]  /*b5d0*/  F2FP.BF16.F32.PACK_AB R152, R152, R11 ;  /* 0x0000000b9898723e */ /* 0x000fe200000010ff */
[----:B------:R-:W-:Y:S01]  /*b5e0*/  MUFU.EX2 R173, R173 ;  /* 0x000000ad00ad7308 */ /* 0x000fe20000000800 */
[--C-:B---3--:R-:W-:Y:S01]  /*b5f0*/  FFMA.FTZ R196, R167, UR6, -R189.reuse ;  /* 0x00000006a7c47c23 */ /* 0x108fe200080108bd */
[----:B------:R-:W-:Y:S01]  /*b600*/  FADD.FTZ R193, R21, R2 ;  /* 0x0000000215c17221 */ /* 0x000fe20000010000 */
[--C-:B------:R-:W-:Y:S01]  /*b610*/  FFMA.FTZ R175, R175, UR6, -R189.reuse ;  /* 0x00000006afaf7c23 */ /* 0x100fe200080108bd */
[----:B------:R-:W-:Y:S01]  /*b620*/  FFMA.FTZ R178, R178, UR6, -R189 ;  /* 0x00000006b2b27c23 */ /* 0x000fe200080108bd */
[----:B--2---:R-:W-:Y:S01]  /*b630*/  F2FP.BF16.F32.PACK_AB R166, R168, R165 ;  /* 0x000000a5a8a6723e */ /* 0x004fe200000010ff */
[----:B------:R-:W-:Y:S01]  /*b640*/  FADD.FTZ R2, R20, R193 ;  /* 0x000000c114027221 */ /* 0x000fe20000010000 */
[--C-:B------:R-:W-:Y:S01]  /*b650*/  FFMA.FTZ R179, R179, UR6, -R189.reuse ;  /* 0x00000006b3b37c23 */ /* 0x100fe200080108bd */
[----:B------:R-:W2:Y:S01]  /*b660*/  MUFU.EX2 R176, R176 ;  /* 0x000000b000b07308 */ /* 0x000ea20000000800 */
[--C-:B------:R-:W-:Y:S01]  /*b670*/  FFMA.FTZ R182, R182, UR6, -R189.reuse ;  /* 0x00000006b6b67c23 */ /* 0x100fe200080108bd */
[----:B------:R-:W-:Y:S01]  /*b680*/  FADD.FTZ R193, R153, R2 ;  /* 0x0000000299c17221 */ /* 0x000fe20000010000 */
[--C-:B------:R-:W-:Y:S01]  /*b690*/  FFMA.FTZ R183, R183, UR6, -R189.reuse ;  /* 0x00000006b7b77c23 */ /* 0x100fe200080108bd */
[--C-:B------:R-:W-:Y:S01]  /*b6a0*/  FFMA.FTZ R187, R187, UR6, -R189.reuse ;  /* 0x00000006bbbb7c23 */ /* 0x100fe200080108bd */
[----:B------:R-:W-:Y:S01]  /*b6b0*/  FFMA.FTZ R190, R190, UR6, -R189 ;  /* 0x00000006bebe7c23 */ /* 0x000fe200080108bd */
[----:B------:R-:W-:Y:S01]  /*b6c0*/  FADD.FTZ R2, R160, R193 ;  /* 0x000000c1a0027221 */ /* 0x000fe20000010000 */
[--C-:B------:R-:W-:Y:S01]  /*b6d0*/  FFMA.FTZ R191, R191, UR6, -R189.reuse ;  /* 0x00000006bfbf7c23 */ /* 0x100fe200080108bd */
[----:B------:R-:W-:Y:S01]  /*b6e0*/  MUFU.EX2 R177, R177 ;  /* 0x000000b100b17308 */ /* 0x000fe20000000800 */
[--C-:B------:R-:W-:Y:S01]  /*b6f0*/  FFMA.FTZ R194, R194, UR6, -R189.reuse ;  /* 0x00000006c2c27c23 */ /* 0x100fe200080108bd */
[----:B------:R-:W-:Y:S01]  /*b700*/  FADD.FTZ R193, R157, R2 ;  /* 0x000000029dc17221 */ /* 0x000fe20000010000 */
[----:B------:R-:W-:Y:S01]  /*b710*/  FSEL R2, R5, RZ, P1 ;  /* 0x000000ff05027208 */ /* 0x000fe20000800000 */
[--C-:B------:R-:W-:Y:S01]  /*b720*/  FFMA.FTZ R195, R195, UR6, -R189.reuse ;  /* 0x00000006c3c37c23 */ /* 0x100fe200080108bd */
[----:B------:R-:W-:Y:S01]  /*b730*/  FFMA.FTZ R198, R198, UR6, -R189 ;  /* 0x00000006c6c67c23 */ /* 0x000fe200080108bd */
[----:B------:R-:W-:Y:S01]  /*b740*/  FADD.FTZ R154, R14, R193 ;  /* 0x000000c10e9a7221 */ /* 0x000fe20000010000 */
[-C--:B------:R-:W-:Y:S01]  /*b750*/  FMUL.FTZ R104, R104, R8.reuse ;  /* 0x0000000868687220 */ /* 0x080fe20000410000 */
[----:B------:R-:W-:Y:S01]  /*b760*/  FADD.FTZ R2, -R2, R9 ;  /* 0x0000000902027221 */ /* 0x000fe20000010100 */
[----:B------:R-:W3:Y:S01]  /*b770*/  MUFU.EX2 R180, R180 ;  /* 0x000000b400b47308 */ /* 0x000ee20000000800 */
[----:B------:R-:W-:Y:S01]  /*b780*/  FADD.FTZ R193, R15, R154 ;  /* 0x0000009a0fc17221 */ /* 0x000fe20000010000 */
[----:B------:R-:W-:Y:S01]  /*b790*/  FFMA.FTZ R9, R170, UR6, -R189 ;  /* 0x00000006aa097c23 */ /* 0x000fe200080108bd */
[----:B------:R-:W-:Y:S01]  /*b7a0*/  FMUL.FTZ R14, R2, UR6 ;  /* 0x00000006020e7c20 */ /* 0x000fe20008410000 */
[----:B--2---:R-:W-:Y:S01]  /*b7b0*/  F2FP.BF16.F32.PACK_AB R170, R176, R173 ;  /* 0x000000adb0aa723e */ /* 0x004fe200000010ff */
[----:B------:R-:W-:Y:S01]  /*b7c0*/  FADD.FTZ R154, R164, R193 ;  /* 0x000000c1a49a7221 */ /* 0x000fe20000010000 */
[-C--:B------:R-:W-:Y:S01]  /*b7d0*/  FMUL.FTZ R105, R105, R8.reuse ;  /* 0x0000000869697220 */ /* 0x080fe20000410000 */
[-C--:B------:R-:W-:Y:S01]  /*b7e0*/  FMUL.FTZ R108, R108, R8.reuse ;  /* 0x000000086c6c7220 */ /* 0x080fe20000410000 */
[----:B------:R-:W2:Y:S01]  /*b7f0*/  MUFU.EX2 R10, R10 ;  /* 0x0000000a000a7308 */ /* 0x000ea20000000800 */
[----:B------:R-:W-:Y:S01]  /*b800*/  FADD.FTZ R154, R161, R154 ;  /* 0x0000009aa19a7221 */ /* 0x000fe20000010000 */
[-C--:B------:R-:W-:Y:S01]  /*b810*/  FMUL.FTZ R109, R109, R8.reuse ;  /* 0x000000086d6d7220 */ /* 0x080fe20000410000 */
[-C--:B------:R-:W-:Y:S01]  /*b820*/  FMUL.FTZ R112, R112, R8.reuse ;  /* 0x0000000870707220 */ /* 0x080fe20000410000 */
[-C--:B------:R-:W-:Y:S01]  /*b830*/  FMUL.FTZ R113, R113, R8.reuse ;  /* 0x0000000871717220 */ /* 0x080fe20000410000 */
[----:B------:R-:W-:Y:S01]  /*b840*/  FADD.FTZ R167, R165, R154 ;  /* 0x0000009aa5a77221 */ /* 0x000fe20000010000 */
[-C--:B------:R-:W-:Y:S01]  /*b850*/  FMUL.FTZ R116, R116, R8.reuse ;  /* 0x0000000874747220 */ /* 0x080fe20000410000 */
[-C--:B------:R-:W-:Y:S01]  /*b860*/  FMUL.FTZ R117, R117, R8.reuse ;  /* 0x0000000875757220 */ /* 0x080fe20000410000 */
[----:B------:R-:W-:Y:S01]  /*b870*/  MUFU.EX2 R185, R185 ;  /* 0x000000b900b97308 */ /* 0x000fe20000000800 */
[----:B------:R-:W-:Y:S01]  /*b880*/  FADD.FTZ R154, R168, R167 ;  /* 0x000000a7a89a7221 */ /* 0x000fe20000010000 */
[--C-:B------:R-:W-:Y:S01]  /*b890*/  FFMA.FTZ R167, R186, UR6, -R189.reuse ;  /* 0x00000006baa77c23 */ /* 0x100fe200080108bd */
[----:B------:R-:W-:Y:S01]  /*b8a0*/  F2FP.BF16.F32.PACK_AB R168, R172, R169 ;  /* 0x000000a9aca8723e */ /* 0x000fe200000010ff */
[----:B------:R-:W-:Y:S01]  /*b8b0*/  FFMA.FTZ R189, R199, UR6, -R189 ;  /* 0x00000006c7bd7c23 */ /* 0x000fe200080108bd */
[----:B------:R-:W-:Y:S01]  /*b8c0*/  FADD.FTZ R193, R169, R154 ;  /* 0x0000009aa9c17221 */ /* 0x000fe20000010000 */
[-C--:B------:R-:W-:Y:S01]  /*b8d0*/  FMUL.FTZ R120, R120, R8.reuse ;  /* 0x0000000878787220 */ /* 0x080fe20000410000 */
[-C--:B------:R-:W-:Y:S01]  /*b8e0*/  FMUL.FTZ R121, R121, R8.reuse ;  /* 0x0000000879797220 */ /* 0x080fe20000410000 */
[----:B------:R-:W4:Y:S01]  /*b8f0*/  MUFU.EX2 R14, R14 ;  /* 0x0000000e000e7308 */ /* 0x000f220000000800 */
[----:B------:R-:W-:Y:S01]  /*b900*/  FADD.FTZ R154, R172, R193 ;  /* 0x000000c1ac9a7221 */ /* 0x000fe20000010000 */
[----:B---3--:R-:W-:Y:S01]  /*b910*/  F2FP.BF16.F32.PACK_AB R172, R180, R177 ;  /* 0x000000b1b4ac723e */ /* 0x008fe200000010ff */
[-C--:B------:R-:W-:Y:S01]  /*b920*/  FMUL.FTZ R124, R124, R8.reuse ;  /* 0x000000087c7c7220 */ /* 0x080fe20000410000 */
[----:B------:R-:W-:Y:S01]  /*b930*/  FMUL.FTZ R125, R125, R8 ;  /* 0x000000087d7d7220 */ /* 0x000fe20000410000 */
[----:B------:R-:W-:Y:S01]  /*b940*/  FADD.FTZ R193, R173, R154 ;  /* 0x0000009aadc17221 */ /* 0x000fe20000010000 */
[----:B------:R-:W-:Y:S01]  /*b950*/  F2FP.BF16.F32.PACK_AB R154, R13, R12 ;  /* 0x0000000c0d9a723e */ /* 0x000fe200000010ff */
[-C--:B------:R-:W-:Y:S01]  /*b960*/  FMUL.FTZ R128, R128, R8.reuse ;  /* 0x0000000880807220 */ /* 0x080fe20000410000 */
[----:B------:R-:W3:Y:S01]  /*b970*/  MUFU.EX2 R184, R184 ;  /* 0x000000b800b87308 */ /* 0x000ee20000000800 */
[----:B------:R-:W-:Y:S01]  /*b980*/  FADD.FTZ R12, R176, R193 ;  /* 0x000000c1b00c7221 */ /* 0x000fe20000010000 */
[-C--:B------:R-:W-:Y:S01]  /*b990*/  FMUL.FTZ R129, R129, R8.reuse ;  /* 0x0000000881817220 */ /* 0x080fe20000410000 */
[-C--:B------:R-:W-:Y:S01]  /*b9a0*/  FMUL.FTZ R132, R132, R8.reuse ;  /* 0x0000000884847220 */ /* 0x080fe20000410000 */
[-C--:B------:R-:W-:Y:S01]  /*b9b0*/  FMUL.FTZ R133, R133, R8.reuse ;  /* 0x0000000885857220 */ /* 0x080fe20000410000 */
[----:B------:R-:W-:Y:S01]  /*b9c0*/  FADD.FTZ R13, R177, R12 ;  /* 0x0000000cb10d7221 */ /* 0x000fe20000010000 */
[-C--:B------:R-:W-:Y:S01]  /*b9d0*/  FMUL.FTZ R136, R136, R8.reuse ;  /* 0x0000000888887220 */ /* 0x080fe20000410000 */
[-C--:B------:R-:W-:Y:S01]  /*b9e0*/  FMUL.FTZ R137, R137, R8.reuse ;  /* 0x0000000889897220 */ /* 0x080fe20000410000 */
[----:B------:R-:W5:Y:S01]  /*b9f0*/  MUFU.EX2 R155, R155 ;  /* 0x0000009b009b7308 */ /* 0x000f620000000800 */
[----:B------:R-:W-:Y:S01]  /*ba00*/  FADD.FTZ R20, R180, R13 ;  /* 0x0000000db4147221 */ /* 0x000fe20000010000 */
[-C--:B------:R-:W-:Y:S01]  /*ba10*/  FMUL.FTZ R140, R140, R8.reuse ;  /* 0x000000088c8c7220 */ /* 0x080fe20000410000 */
[-C--:B------:R-:W-:Y:S01]  /*ba20*/  FMUL.FTZ R141, R141, R8.reuse ;  /* 0x000000088d8d7220 */ /* 0x080fe20000410000 */
[-C--:B------:R-:W-:Y:S01]  /*ba30*/  FMUL.FTZ R144, R144, R8.reuse ;  /* 0x0000000890907220 */ /* 0x080fe20000410000 */
[----:B------:R-:W-:Y:S01]  /*ba40*/  FADD.FTZ R13, R181, R20 ;  /* 0x00000014b50d7221 */ /* 0x000fe20000010000 */
[-C--:B------:R-:W-:Y:S01]  /*ba50*/  FMUL.FTZ R145, R145, R8.reuse ;  /* 0x0000000891917220 */ /* 0x080fe20000410000 */
[----:B------:R-:W-:Y:S01]  /*ba60*/  FMUL.FTZ R148, R148, R8 ;  /* 0x0000000894947220 */ /* 0x000fe20000410000 */
[----:B------:R-:W0:Y:S01]  /*ba70*/  MUFU.EX2 R188, R188 ;  /* 0x000000bc00bc7308 */ /* 0x000e220000000800 */
[----:B--2---:R-:W-:Y:S01]  /*ba80*/  FADD.FTZ R2, R10, R13 ;  /* 0x0000000d0a027221 */ /* 0x004fe20000010000 */
[----:B----4-:R-:W-:Y:S01]  /*ba90*/  FFMA.FTZ R13, R14, R0, R185 ;  /* 0x000000000e0d7223 */ /* 0x010fe200000100b9 */
[----:B------:R-:W-:Y:S01]  /*baa0*/  FMUL.FTZ R149, R149, R8 ;  /* 0x0000000895957220 */ /* 0x000fe20000410000 */
[----:B------:R-:W-:Y:S01]  /*bab0*/  F2FP.BF16.F32.PACK_AB R164, R161, R164 ;  /* 0x000000a4a1a4723e */ /* 0x000fe200000010ff */
[----:B------:R-:W-:Y:S01]  /*bac0*/  FMUL.FTZ R26, R26, R14 ;  /* 0x0000000e1a1a7220 */ /* 0x000fe20000410000 */
[C---:B---3--:R-:W-:Y:S01]  /*bad0*/  FADD.FTZ R0, R184.reuse, R13 ;  /* 0x0000000db8007221 */ /* 0x048fe20000010000 */
[----:B------:R-:W-:Y:S01]  /*bae0*/  F2FP.BF16.F32.PACK_AB R160, R157, R160 ;  /* 0x000000a09da0723e */ /* 0x000fe200000010ff */
[----:B------:R-:W2:Y:S01]  /*baf0*/  MUFU.EX2 R159, R159 ;  /* 0x0000009f009f7308 */ /* 0x000ea20000000800 */
[----:B------:R-:W-:Y:S01]  /*bb00*/  F2FP.BF16.F32.PACK_AB R156, R21, R156 ;  /* 0x0000009c159c723e */ /* 0x000fe200000010ff */
[----:B-----5:R-:W-:Y:S01]  /*bb10*/  FADD.FTZ R13, R155, R0 ;  /* 0x000000009b0d7221 */ /* 0x020fe20000010000 */
[----:B------:R-:W-:Y:S01]  /*bb20*/  F2FP.BF16.F32.PACK_AB R153, R184, R185 ;  /* 0x000000b9b899723e */ /* 0x000fe200000010ff */
        /* <DEDUP_REMOVED lines=37> */
[C---:B--2---:R-:W-:Y:S01]  /*bd80*/  FADD.FTZ R20, R196.reuse, R13 ;  /* 0x0000000dc4147221 */ /* 0x044fe20000010000 */
[----:B------:R-:W-:Y:S01]  /*bd90*/  F2FP.BF16.F32.PACK_AB R159, R196, R163 ;  /* 0x000000a3c49f723e */ /* 0x000fe200000010ff */
[-C--:B------:R-:W-:Y:S01]  /*bda0*/  FMUL.FTZ R79, R79, R14.reuse ;  /* 0x0000000e4f4f7220 */ /* 0x080fe20000410000 */
[-C--:B------:R-:W-:Y:S01]  /*bdb0*/  FMUL.FTZ R82, R82, R14.reuse ;  /* 0x0000000e52527220 */ /* 0x080fe20000410000 */
[-C--:B------:R-:W-:Y:S01]  /*bdc0*/  FMUL.FTZ R83, R83, R14.reuse ;  /* 0x0000000e53537220 */ /* 0x080fe20000410000 */
[-C--:B------:R-:W-:Y:S01]  /*bdd0*/  FMUL.FTZ R86, R86, R14.reuse ;  /* 0x0000000e56567220 */ /* 0x080fe20000410000 */
[-C--:B------:R-:W-:Y:S01]  /*bde0*/  FMUL.FTZ R87, R87, R14.reuse ;  /* 0x0000000e57577220 */ /* 0x080fe20000410000 */
[----:B------:R2:W4:Y:S01]  /*bdf0*/  MUFU.EX2 R11, R174 ;  /* 0x000000ae000b7308 */ /* 0x0005220000000800 */
        /* <DEDUP_REMOVED lines=8> */
[----:B--2---:R-:W-:Y:S01]  /*be80*/  F2FP.BF16.F32.PACK_AB R174, R10, R181 ;  /* 0x000000b50aae723e */ /* 0x004fe200000010ff */
[C---:B0-----:R-:W-:Y:S01]  /*be90*/  FADD.FTZ R20, R186.reuse, R13 ;  /* 0x0000000dba147221 */ /* 0x041fe20000010000 */
[----:B------:R-:W-:Y:S01]  /*bea0*/  F2FP.BF16.F32.PACK_AB R161, R186, R9 ;  /* 0x00000009baa1723e */ /* 0x000fe200000010ff */
[-C--:B------:R-:W-:Y:S01]  /*beb0*/  FMUL.FTZ R102, R102, R14.reuse ;  /* 0x0000000e66667220 */ /* 0x080fe20000410000 */
[-C--:B------:R-:W-:Y:S01]  /*bec0*/  FMUL.FTZ R103, R103, R14.reuse ;  /* 0x0000000e67677220 */ /* 0x080fe20000410000 */
        /* <DEDUP_REMOVED lines=33> */
[----:B------:R-:W-:Y:S01]  /*c0e0*/  FMUL.FTZ R151, R151, R14 ;  /* 0x0000000e97977220 */ /* 0x000fe20000410000 */
[----:B------:R2:W4:Y:S01]  /*c0f0*/  MUFU.EX2 R169, R167 ;  /* 0x000000a700a97308 */ /* 0x0005220000000800 */
[----:B---3--:R-:W-:-:S07]  /*c100*/  FADD.FTZ R178, R182, R13 ;  /* 0x0000000db6b27221 */ /* 0x008fce0000010000 */
[----:B------:R-:W3:Y:S01]  /*c110*/  MUFU.EX2 R0, R187 ;  /* 0x000000bb00007308 */ /* 0x000ee20000000800 */
[C---:B0-----:R-:W-:Y:S01]  /*c120*/  FADD.FTZ R178, R183.reuse, R178 ;  /* 0x000000b2b7b27221 */ /* 0x041fe20000010000 */
[----:B--2---:R-:W-:-:S06]  /*c130*/  F2FP.BF16.F32.PACK_AB R167, R183, R182 ;  /* 0x000000b6b7a7723e */ /* 0x004fcc00000010ff */
[----:B------:R-:W0:Y:S01]  /*c140*/  MUFU.EX2 R171, R190 ;  /* 0x000000be00ab7308 */ /* 0x000e220000000800 */
[----:B----4-:R-:W-:-:S07]  /*c150*/  FADD.FTZ R13, R169, R178 ;  /* 0x000000b2a90d7221 */ /* 0x010fce0000010000 */
[----:B------:R-:W2:Y:S01]  /*c160*/  MUFU.EX2 R20, R191 ;  /* 0x000000bf00147308 */ /* 0x000ea20000000800 */
[C---:B---3--:R-:W-:Y:S01]  /*c170*/  FADD.FTZ R178, R0.reuse, R13 ;  /* 0x0000000d00b27221 */ /* 0x048fe20000010000 */
[----:B------:R-:W-:-:S06]  /*c180*/  F2FP.BF16.F32.PACK_AB R169, R0, R169 ;  /* 0x000000a900a9723e */ /* 0x000fcc00000010ff */
[----:B------:R-:W3:Y:S01]  /*c190*/  MUFU.EX2 R173, R194 ;  /* 0x000000c200ad7308 */ /* 0x000ee20000000800 */
[----:B0-----:R-:W-:-:S07]  /*c1a0*/  FADD.FTZ R13, R171, R178 ;  /* 0x000000b2ab0d7221 */ /* 0x001fce0000010000 */
[----:B------:R-:W0:Y:S01]  /*c1b0*/  MUFU.EX2 R176, R195 ;  /* 0x000000c300b07308 */ /* 0x000e220000000800 */
[C---:B--2---:R-:W-:Y:S01]  /*c1c0*/  FADD.FTZ R180, R20.reuse, R13 ;  /* 0x0000000d14b47221 */ /* 0x044fe20000010000 */
[----:B------:R-:W-:-:S06]  /*c1d0*/  F2FP.BF16.F32.PACK_AB R171, R20, R171 ;  /* 0x000000ab14ab723e */ /* 0x000fcc00000010ff */
[----:B------:R-:W2:Y:S01]  /*c1e0*/  MUFU.EX2 R175, R198 ;  /* 0x000000c600af7308 */ /* 0x000ea20000000800 */
[----:B---3--:R-:W-:-:S07]  /*c1f0*/  FADD.FTZ R13, R173, R180 ;  /* 0x000000b4ad0d7221 */ /* 0x008fce0000010000 */
[----:B------:R-:W3:Y:S01]  /*c200*/  MUFU.EX2 R178, R189 ;  /* 0x000000bd00b27308 */ /* 0x000ee20000000800 */
[C---:B0-----:R-:W-:Y:S01]  /*c210*/  FADD.FTZ R8, R176.reuse, R13 ;  /* 0x0000000db0087221 */ /* 0x041fe20000010000 */
[----:B------:R-:W-:-:S03]  /*c220*/  F2FP.BF16.F32.PACK_AB R173, R176, R173 ;  /* 0x000000adb0ad723e */ /* 0x000fc600000010ff */
[----:B--2---:R-:W-:-:S04]  /*c230*/  FADD.FTZ R9, R175, R8 ;  /* 0x00000008af097221 */ /* 0x004fc80000010000 */
[C---:B---3--:R-:W-:Y:S01]  /*c240*/  FADD.FTZ R0, R178.reuse, R9 ;  /* 0x00000009b2007221 */ /* 0x048fe20000010000 */
[----:B------:R-:W-:Y:S01]  /*c250*/  F2FP.BF16.F32.PACK_AB R175, R178, R175 ;  /* 0x000000afb2af723e */ /* 0x000fe200000010ff */
[----:B------:R-:W-:Y:S06]  /*c260*/  @!P0 BRA `(.L_x_1953) ;  /* 0x0000000000048947 */ /* 0x000fec0003800000 */
[----:B------:R-:W-:Y:S01]  /*c270*/  BPT.TRAP 0x1 ;  /* 0x000000040000795c */ /* 0x000fe20000300000 */
.L_x_1953:
[----:B------:R0:W2:Y:S01]  /*c280*/  SYNCS.PHASECHK.TRANS64.TRYWAIT P1, [UR24+0x22850], R6 ;  /* 0x02285006ff0075a7 */ /* 0x0000a20008020158 */
[----:B------:R-:W-:Y:S05]  /*c290*/  @!P0 BRA `(.L_x_1954) ;  /* 0x0000000000048947 */ /* 0x000fea0003800000 */
[----:B------:R-:W-:Y:S01]  /*c2a0*/  BPT.TRAP 0x1 ;  /* 0x000000040000795c */ /* 0x000fe20000300000 */
.L_x_1954:
[----:B------:R-:W-:Y:S01]  /*c2b0*/  VIADD R8, R215, 0x8 ;  /* 0x00000008d7087836 */ /* 0x000fe20000000000 */
[----:B--2---:R-:W-:Y:S06]  /*c2c0*/  @P1 BRA `(.L_x_1955) ;  /* 0x0000000000081947 */ /* 0x004fec0003800000 */
[----:B------:R-:W2:Y:S02]  /*c2d0*/  SYNCS.PHASECHK.TRANS64.TRYWAIT P1, [UR24+0x22850], R6 ;  /* 0x02285006ff0075a7 */ /* 0x000ea40008020158 */
[----:B--2---:R-:W-:Y:S05]  /*c2e0*/  @!P1 BRA `(.L_x_1956) ;  /* 0x0000007800e09947 */ /* 0x004fea0003800000 */
.L_x_1955:
        /* <DEDUP_REMOVED lines=39> */
.L_x_1957:
[----:B------:R-:W-:Y:S01]  /*c560*/  UIADD3 UR24, UR24, 0x22860, URZ ;  /* 0x0002286018187890 */ /* 0x000fe2000fffe03f */
[C---:B------:R-:W-:Y:S01]  /*c570*/  ISETP.GT.AND P1, PT, R7.reuse, UR44, PT ;  /* 0x0000002c07007c0c */ /* 0x040fe2000bf24270 */
[----:B------:R-:W-:Y:S02]  /*c580*/  VIADD R7, R7, 0xffffffff ;  /* 0xffffffff07077836 */ /* 0x000fe40000000000 */
[----:B------:R-:W-:Y:S01]  /*c590*/  UPRMT UR24, UR7, 0x654, UR24 ;  /* 0x0000065407187896 */ /* 0x000fe20008000018 */
[----:B--2---:R-:W-:Y:S02]  /*c5a0*/  IMAD.MOV.U32 R9, RZ, RZ, R5 ;  /* 0x000000ffff097224 */ /* 0x004fe400078e0005 */
[----:B------:R-:W-:-:S06]  /*c5b0*/  IMAD.MOV.U32 R8, RZ, RZ, R4 ;  /* 0x000000ffff087224 */ /* 0x000fcc00078e0004 */
[----:B------:R-:W-:Y:S01]  /*c5c0*/  SYNCS.ARRIVE.TRANS64.RED.A1T0 RZ, [UR24], RZ ;  /* 0x000000ffffff79a7 */ /* 0x000fe20008100418 */
[----:B------:R-:W-:Y:S05]  /*c5d0*/  @P1 BRA `(.L_x_1958) ;  /* 0xffffffd000181947 */ /* 0x000fea000383ffff */
.L_x_1939:
[----:B------:R-:W3:Y:S01]  /*c5e0*/  SHFL.BFLY PT, R7, R2, 0x2, 0x1f ;  /* 0x0c401f0002077f89 */ /* 0x000ee200000e0000 */
[----:B------:R-:W-:Y:S01]  /*c5f0*/  IMAD.MOV.U32 R8, RZ, RZ, RZ ;  /* 0x000000ffff087224 */ /* 0x000fe200078e00ff */
[----:B------:R-:W-:Y:S01]  /*c600*/  UIADD3 UR38, UR38, 0x1, URZ ;  /* 0x0000000126267890 */ /* 0x000fe2000fffe03f */
[----:B------:R1:W-:Y:S06]  /*c610*/  BAR.ARV R3, 0x100 ;  /* 0x000400030000751d */ /* 0x0003ec0000002000 */
[----:B------:R-:W-:Y:S02]  /*c620*/  UISETP.NE.AND UP0, UPT, UR38, 0x2, UPT ;  /* 0x000000022600788c */ /* 0x000fe4000bf05270 */
[----:B------:R-:W-:Y:S06]  /*c630*/  BAR.ARV 0x8, 0x180 ;  /* 0x0206000000007b1d */ /* 0x000fec0000002000 */
[----:B-1----:R-:W-:Y:S01]  /*c640*/  IMAD.MOV.U32 R3, RZ, RZ, -0x800000 ;  /* 0xff800000ff037424 */ /* 0x002fe200078e00ff */
[----:B------:R-:W-:Y:S01]  /*c650*/  USEL UR4, URZ, 0x1, UP0 ;  /* 0x000000013f047887 */ /* 0x000fe20008000000 */
[----:B------:R-:W1:Y:S01]  /*c660*/  SHFL.BFLY PT, R9, R0, 0x2, 0x1f ;  /* 0x0c401f0000097f89 */ /* 0x000e6200000e0000 */
[----:B------:R-:W-:Y:S01]  /*c670*/  PLOP3.LUT P0, PT, PT, PT, PT, 0x8, 0x0 ;  /* 0x000000000000781c */ /* 0x000fe20003f0e170 */
[----:B------:R-:W-:Y:S01]  /*c680*/  UIADD3 UR36, UR36, 0x1, URZ ;  /* 0x0000000124247890 */ /* 0x000fe2000fffe03f */
[----:B---3--:R-:W-:Y:S01]  /*c690*/  FADD.FTZ R7, R7, R2 ;  /* 0x0000000207077221 */ /* 0x008fe20000010000 */
[----:B------:R-:W-:Y:S01]  /*c6a0*/  IMAD.MOV.U32 R2, RZ, RZ, -0x800000 ;  /* 0xff800000ff027424 */ /* 0x000fe200078e00ff */
[----:B------:R-:W-:-:S02]  /*c6b0*/  USEL UR38, UR38, URZ, UP0 ;  /* 0x0000003f26267287 */ /* 0x000fc40008000000 */
[----:B------:R-:W-:Y:S01]  /*c6c0*/  ULOP3.LUT UR37, UR37, UR4, URZ, 0x3c, !UPT ;  /* 0x0000000425257292 */ /* 0x000fe2000f8e3c3f */
[----:B0-2---:R-:W0:Y:S01]  /*c6d0*/  SHFL.BFLY PT, R6, R7, 0x1, 0x1f ;  /* 0x0c201f0007067f89 */ /* 0x005e2200000e0000 */
[----:B-1----:R-:W-:Y:S01]  /*c6e0*/  FADD.FTZ R9, R9, R0 ;  /* 0x0000000009097221 */ /* 0x002fe20000010000 */
[----:B------:R-:W-:Y:S02]  /*c6f0*/  IMAD.MOV.U32 R0, RZ, RZ, RZ ;  /* 0x000000ffff007224 */ /* 0x000fe400078e00ff */
[----:B0-----:R-:W-:Y:S01]  /*c700*/  FADD.FTZ R10, R7, R6 ;  /* 0x00000006070a7221 */ /* 0x001fe20000010000 */
[----:B------:R-:W-:Y:S01]  /*c710*/  IMAD.U32 R7, RZ, RZ, UR6 ;  /* 0x00000006ff077e24 */ /* 0x000fe2000f8e00ff */
[----:B------:R-:W0:Y:S03]  /*c720*/  SHFL.BFLY PT, R6, R9, 0x1, 0x1f ;  /* 0x0c201f0009067f89 */ /* 0x000e2600000e0000 */
[----:B------:R-:W-:-:S13]  /*c730*/  FSETP.NE.FTZ.AND P1, PT, R10, RZ, PT ;  /* 0x000000ff0a00720b */ /* 0x000fda0003f35000 */
[----:B------:R-:W1:Y:S01]  /*c740*/  @P1 MUFU.RCP R8, R10 ;  /* 0x0000000a00081308 */ /* 0x000e620000001000 */
[----:B------:R-:W-:Y:S01]  /*c750*/  @P1 FMUL.FTZ R7, R7, 0.69314718246459960938 ;  /* 0x3f31721807071820 */ /* 0x000fe20000410000 */
[----:B0-----:R-:W-:Y:S01]  /*c760*/  FADD.FTZ R11, R9, R6 ;  /* 0x00000006090b7221 */ /* 0x001fe20000010000 */
[----:B------:R-:W-:-:S05]  /*c770*/  IMAD.U32 R9, RZ, RZ, UR6 ;  /* 0x00000006ff097e24 */ /* 0x000fca000f8e00ff */
[----:B------:R-:W0:Y:S01]  /*c780*/  @P1 MUFU.LG2 R6, R10 ;  /* 0x0000000a00061308 */ /* 0x000e220000000c00 */
[----:B------:R-:W-:Y:S01]  /*c790*/  FSETP.NE.FTZ.AND P2, PT, R11, RZ, PT ;  /* 0x000000ff0b00720b */ /* 0x000fe20003f55000 */
        /* <DEDUP_REMOVED lines=64> */
[----:B------:R-:W1:Y:S01]  /*cba0*/  @P2 MUFU.RCP R0, R11 ;  /* 0x0000000b00002308 */ /* 0x000e620000001000 */
[----:B------:R-:W-:Y:S01]  /*cbb0*/  @P2 FMUL.FTZ R9, R9, 0.69314718246459960938 ;  /* 0x3f31721809092820 */ /* 0x000fe20000410000 */
[----:B0-----:R-:W-:-:S04]  /*cbc0*/  @P1 FMUL.FTZ R6, R6, 0.69314718246459960938 ;  /* 0x3f31721806061820 */ /* 0x001fc80000410000 */
[----:B------:R-:W-:Y:S02]  /*cbd0*/  @P1 FFMA.FTZ R3, R7, R4, R6 ;  /* 0x0000000407031223 */ /* 0x000fe40000010006 */
[----:B------:R-:W0:Y:S01]  /*cbe0*/  @P2 MUFU.LG2 R8, R11 ;  /* 0x0000000b00082308 */ /* 0x000e220000000c00 */
        /* <DEDUP_REMOVED lines=66> */
.L_x_1880:
[----:B------:R-:W0:Y:S01]  /*d010*/  S2R R5, SR_CgaCtaId ;  /* 0x0000000000057919 */ /* 0x000e220000008800 */
[----:B------:R-:W-:Y:S01]  /*d020*/  MOV R176, 0x400 ;  /* 0x0000040000b07802 */ /* 0x000fe20000000f00 */
[----:B------:R-:W-:Y:S01]  /*d030*/  BSSY B0, `(.L_x_1959) ;  /* 0x000028f000007945 */ /* 0x000fe20003800000 */
[----:B------:R-:W-:Y:S02]  /*d040*/  BAR.SYNC.DEFER_BLOCKING 0x5, 0x180 ;  /* 0x0146000000007b1d */ /* 0x000fe40000010000 */
[----:B0-----:R-:W-:-:S05]  /*d050*/  LEA R176, R5, R176, 0x18 ;  /* 0x000000b005b07211 */ /* 0x001fca00078ec0ff */
[----:B------:R-:W0:Y:S02]  /*d060*/  LDS R4, [R176+0x228d0] ;  /* 0x0228d000b0047984 */ /* 0x000e240000000800 */
[----:B0-----:R-:W-:Y:S01]  /*d070*/  R2UR UR4, R4 ;  /* 0x00000000040472ca */ /* 0x001fe200000e0000 */
[----:B------:R-:W-:Y:S06]  /*d080*/  BAR.ARV 0x4, 0x180 ;  /* 0x0106000000007b1d */ /* 0x000fec0000002000 */
[----:B------:R-:W-:Y:S08]  /*d090*/  @P0 BRA `(.L_x_1960) ;  /* 0x0000001c004c0947 */ /* 0x000ff00003800000 */
[----:B------:R-:W0:Y:S01]  /*d0a0*/  S2R R5, SR_SWINHI ;  /* 0x0000000000057919 */ /* 0x000e220000002f00 */
[----:B------:R-:W1:Y:S01]  /*d0b0*/  LDC R205, c[0x0][0xbe8] ;  /* 0x0002fa00ffcd7b82 */ /* 0x000e620000000800 */
[----:B------:R-:W-:Y:S01]  /*d0c0*/  F2FP.BF16.F32.PACK_AB R24, R25, R24 ;  /* 0x000000181918723e */ /* 0x000fe200000010ff */
[----:B------:R-:W-:Y:S01]  /*d0d0*/  USHF.R.S32.HI UR10, URZ, 0x1f, UR43 ;  /* 0x0000001f3f0a7899 */ /* 0x000fe2000801142b */
[----:B------:R-:W-:Y:S01]  /*d0e0*/  F2FP.BF16.F32.PACK_AB R25, R27, R26 ;  /* 0x0000001a1b19723e */ /* 0x000fe200000010ff */
[----:B------:R-:W-:Y:S01]  /*d0f0*/  ULDC.64 UR8, c[0x0][0xb90] ;  /* 0x0002e40000087ab9 */ /* 0x000fe20000000a00 */
[----:B------:R-:W-:Y:S01]  /*d100*/  F2FP.BF16.F32.PACK_AB R27, R31, R30 ;  /* 0x0000001e1f1b723e */ /* 0x000fe200000010ff */
[----:B------:R-:W-:Y:S01]  /*d110*/  UIMAD UR5, UR10, UR8, URZ ;  /* 0x000000080a0572a4 */ /* 0x000fe2000f8e023f */
[----:B------:R-:W-:Y:S01]  /*d120*/  F2FP.BF16.F32.PACK_AB R26, R29, R28 ;  /* 0x0000001c1d1a723e */ /* 0x000fe200000010ff */
[----:B------:R-:W-:Y:S01]  /*d130*/  UIMAD.WIDE.U32 UR6, UR43, UR8, URZ ;  /* 0x000000082b0672a5 */ /* 0x000fe2000f8e003f */
[----:B------:R-:W-:Y:S01]  /*d140*/  F2FP.BF16.F32.PACK_AB R136, R137, R136 ;  /* 0x000000888988723e */ /* 0x000fe200000010ff */
[----:B------:R-:W-:Y:S01]  /*d150*/  UIMAD UR5, UR43, UR9, UR5 ;  /* 0x000000092b0572a4 */ /* 0x000fe2000f8e0205 */
[----:B------:R-:W-:Y:S01]  /*d160*/  F2FP.BF16.F32.PACK_AB R137, R128, R124 ;  /* 0x0000007c8089723e */ /* 0x000fe200000010ff */
[----:B------:R-:W-:Y:S01]  /*d170*/  USHF.R.S32.HI UR12, URZ, 0x1f, UR42 ;  /* 0x0000001f3f0c7899 */ /* 0x000fe2000801142a */
[----:B------:R-:W-:Y:S01]  /*d180*/  F2FP.BF16.F32.PACK_AB R144, R145, R144 ;  /* 0x000000909190723e */ /* 0x000fe200000010ff */
[----:B------:R-:W-:Y:S01]  /*d190*/  ULDC.64 UR8, c[0x0][0xb98] ;  /* 0x0002e60000087ab9 */ /* 0x000fe20000000a00 */
[----:B------:R-:W-:Y:S01]  /*d1a0*/  UIADD3 UR7, UR7, UR5, URZ ;  /* 0x0000000507077290 */ /* 0x000fe2000fffe03f */
[----:B------:R-:W-:Y:S01]  /*d1b0*/  F2FP.BF16.F32.PACK_AB R145, R167, R166 ;  /* 0x000000a6a791723e */ /* 0x000fe200000010ff */
[----:B------:R-:W-:-:S02]  /*d1c0*/  UIMAD UR5, UR12, UR8, URZ ;  /* 0x000000080c0572a4 */ /* 0x000fc4000f8e023f */
[----:B------:R-:W-:Y:S02]  /*d1d0*/  UIMAD.WIDE.U32 UR6, UR42, UR8, UR6 ;  /* 0x000000082a0672a5 */ /* 0x000fe4000f8e0006 */
[----:B------:R-:W-:-:S03]  /*d1e0*/  UIMAD UR5, UR42, UR9, UR5 ;  /* 0x000000092a0572a4 */ /* 0x000fc6000f8e0205 */
[----:B------:R-:W-:Y:S01]  /*d1f0*/  ULDC.64 UR8, c[0x0][0xae8] ;  /* 0x0002ba0000087ab9 */ /* 0x000fe20000000a00 */
[----:B------:R-:W-:Y:S02]  /*d200*/  MOV R160, R176 ;  /* 0x000000b000a07202 */ /* 0x000fe40000000f00 */
[----:B0-----:R-:W-:Y:S01]  /*d210*/  MOV R161, R5 ;  /* 0x0000000500a17202 */ /* 0x001fe20000000f00 */
[----:B------:R-:W-:Y:S02]  /*d220*/  IMAD R5, R203, 0x40, R19 ;  /* 0x00000040cb057824 */ /* 0x000fe400078e0213 */
[----:B------:R-:W-:-:S04]  /*d230*/  IMAD.WIDE R20, R208, 0x2, R160 ;  /* 0x00000002d0147825 */ /* 0x000fc800078e02a0 */
[----:B------:R-:W-:Y:S01]  /*d240*/  IMAD.WIDE R160, R5, 0x2, R160 ;  /* 0x0000000205a07825 */ /* 0x000fe200078e02a0 */
[C---:B------:R-:W-:Y:S02]  /*d250*/  IADD3 R109, P0, R20.reuse, 0x8060, RZ ;  /* 0x00008060146d7810 */ /* 0x040fe40007f1e0ff */
[C---:B------:R-:W-:Y:S02]  /*d260*/  IADD3 R113, P5, R20.reuse, 0xc020, RZ ;  /* 0x0000c02014717810 */ /* 0x040fe40007fbe0ff */
[----:B------:R-:W-:Y:S01]  /*d270*/  LOP3.LUT R12, R109, 0x380, RZ, 0xc0, !PT ;  /* 0x000003806d0c7812 */ /* 0x000fe200078ec0ff */
[--C-:B------:R-:W-:Y:S01]  /*d280*/  IMAD.X R13, RZ, RZ, R21.reuse, P0 ;  /* 0x000000ffff0d7224 */ /* 0x100fe200000e0615 */
[C---:B------:R-:W-:Y:S01]  /*d290*/  IADD3 R7, P3, R20.reuse, 0xc060, RZ ;  /* 0x0000c06014077810 */ /* 0x040fe20007f7e0ff */
[--C-:B------:R-:W-:Y:S01]  /*d2a0*/  IMAD.X R9, RZ, RZ, R21.reuse, P5 ;  /* 0x000000ffff097224 */ /* 0x100fe200028e0615 */
[----:B------:R-:W-:Y:S02]  /*d2b0*/  IADD3 R112, P2, R20, 0x8040, RZ ;  /* 0x0000804014707810 */ /* 0x000fe40007f5e0ff */
[----:B------:R-:W-:Y:S01]  /*d2c0*/  SHF.R.U64 R12, R12, 0x3, RZ ;  /* 0x000000030c0c7819 */ /* 0x000fe200000012ff */
[--C-:B------:R-:W-:Y:S01]  /*d2d0*/  IMAD.X R5, RZ, RZ, R21.reuse, P3 ;  /* 0x000000ffff057224 */ /* 0x100fe200018e0615 */
[----:B------:R-:W-:Y:S01]  /*d2e0*/  LOP3.LUT R8, R113, 0x380, RZ, 0xc0, !PT ;  /* 0x0000038071087812 */ /* 0x000fe200078ec0ff */
[----:B------:R-:W-:Y:S01]  /*d2f0*/  IMAD.X R139, RZ, RZ, R21, P2 ;  /* 0x000000ffff8b7224 */ /* 0x000fe200010e0615 */
[----:B------:R-:W-:-:S02]  /*d300*/  LOP3.LUT R4, R7, 0x380, RZ, 0xc0, !PT ;  /* 0x0000038007047812 */ /* 0x000fc400078ec0ff */
[----:B------:R-:W-:Y:S02]  /*d310*/  IADD3 R17, P2, R20, 0x4000, RZ ;  /* 0x0000400014117810 */ /* 0x000fe40007f5e0ff */
[----:B------:R-:W-:Y:S02]  /*d320*/  LOP3.LUT R12, R12, R109, RZ, 0x3c, !PT ;  /* 0x0000006d0c0c7212 */ /* 0x000fe400078e3cff */
[----:B------:R-:W-:Y:S01]  /*d330*/  SHF.R.U64 R8, R8, 0x3, RZ ;  /* 0x0000000308087819 */ /* 0x000fe200000012ff */
[----:B------:R-:W-:Y:S01]  /*d340*/  IMAD.X R135, RZ, RZ, R21, P2 ;  /* 0x000000ffff877224 */ /* 0x000fe200010e0615 */
[----:B------:R-:W-:Y:S02]  /*d350*/  LOP3.LUT R109, R112, 0x380, RZ, 0xc0, !PT ;  /* 0x00000380706d7812 */ /* 0x000fe400078ec0ff */
[----:B------:R-:W-:Y:S02]  /*d360*/  SHF.R.U64 R4, R4, 0x3, RZ ;  /* 0x0000000304047819 */ /* 0x000fe400000012ff */
[----:B------:R-:W-:-:S02]  /*d370*/  IADD3 R115, P4, R20, 0xc040, RZ ;  /* 0x0000c04014737810 */ /* 0x000fc40007f9e0ff */
[C---:B------:R-:W-:Y:S02]  /*d380*/  IADD3 R111, P6, R20.reuse, 0xc000, RZ ;  /* 0x0000c000146f7810 */ /* 0x040fe40007fde0ff */
[C---:B------:R-:W-:Y:S02]  /*d390*/  IADD3 R103, P1, R20.reuse, 0x20, RZ ;  /* 0x0000002014677810 */ /* 0x040fe40007f3e0ff */
[C---:B------:R-:W-:Y:S01]  /*d3a0*/  IADD3 R110, P3, R20.reuse, 0x8020, RZ ;  /* 0x00008020146e7810 */ /* 0x040fe20007f7e0ff */
[--C-:B------:R-:W-:Y:S01]  /*d3b0*/  IMAD.X R11, RZ, RZ, R21.reuse, P6 ;  /* 0x000000ffff0b7224 */ /* 0x100fe200030e0615 */
[----:B------:R-:W-:Y:S01]  /*d3c0*/  LOP3.LUT R163, R20, 0x380, RZ, 0xc0, !PT ;  /* 0x0000038014a37812 */ /* 0x000fe200078ec0ff */
[--C-:B------:R-:W-:Y:S01]  /*d3d0*/  IMAD.X R15, RZ, RZ, R21.reuse, P1 ;  /* 0x000000ffff0f7224 */ /* 0x100fe200008e0615 */
[----:B------:R-:W-:Y:S01]  /*d3e0*/  LOP3.LUT R8, R8, R113, RZ, 0x3c, !PT ;  /* 0x0000007108087212 */ /* 0x000fe200078e3cff */
[----:B------:R-:W-:Y:S01]  /*d3f0*/  IMAD.X R143, RZ, RZ, R21, P3 ;  /* 0x000000ffff8f7224 */ /* 0x000fe200018e0615 */
[----:B------:R-:W-:-:S02]  /*d400*/  SHF.R.U64 R109, R109, 0x3, RZ ;  /* 0x000000036d6d7819 */ /* 0x000fc400000012ff */
[----:B------:R-:W-:Y:S01]  /*d410*/  LOP3.LUT R4, R4, R7, RZ, 0x3c, !PT ;  /* 0x0000000704047212 */ /* 0x000fe200078e3cff */
[--C-:B------:R-:W-:Y:S01]  /*d420*/  IMAD.X R7, RZ, RZ, R21.reuse, P4 ;  /* 0x000000ffff077224 */ /* 0x100fe200020e0615 */
[----:B------:R-:W-:Y:S02]  /*d430*/  IADD3 R113, P2, R160, 0x7000, RZ ;  /* 0x00007000a0717810 */ /* 0x000fe40007f5e0ff */
        /* <DEDUP_REMOVED lines=12> */
[----:B------:R-:W-:Y:S01]  /*d500*/  LOP3.LUT R138, R109, R112, RZ, 0x3c, !PT ;  /* 0x000000706d8a7212 */ /* 0x000fe200078e3cff */
[----:B------:R-:W-:Y:S01]  /*d510*/  IMAD.X R159, RZ, RZ, R21, P3 ;  /* 0x000000ffff9f7224 */ /* 0x000fe200018e0615 */
[----:B------:R-:W-:-:S02]  /*d520*/  LOP3.LUT R112, R113, 0x380, RZ, 0xc0, !PT ;  /* 0x0000038071707812 */ /* 0x000fc400078ec0ff */
[----:B------:R-:W-:Y:S01]  /*d530*/  LOP3.LUT R162, R163, R20, RZ, 0x3c, !PT ;  /* 0x00000014a3a27212 */ /* 0x000fe200078e3cff */
[----:B------:R-:W-:Y:S01]  /*d540*/  IMAD.MOV.U32 R163, RZ, RZ, R21 ;  /* 0x000000ffffa37224 */ /* 0x000fe200078e0015 */
[----:B------:R-:W-:Y:S02]  /*d550*/  LOP3.LUT R21, R110, 0x380, RZ, 0xc0, !PT ;  /* 0x000003806e157812 */ /* 0x000fe400078ec0ff */
[----:B------:R-:W-:Y:S02]  /*d560*/  SHF.R.U64 R112, R112, 0x3, RZ ;  /* 0x0000000370707819 */ /* 0x000fe400000012ff */
[----:B------:R-:W-:Y:S02]  /*d570*/  LOP3.LUT R20, R107, 0x380, RZ, 0xc0, !PT ;  /* 0x000003806b147812 */ /* 0x000fe400078ec0ff */
[----:B------:R-:W-:Y:S02]  /*d580*/  SHF.R.U64 R21, R21, 0x3, RZ ;  /* 0x0000000315157819 */ /* 0x000fe400000012ff */
[----:B------:R-:W-:Y:S01]  /*d590*/  LOP3.LUT R112, R112, R113, RZ, 0x3c, !PT ;  /* 0x0000007170707212 */ /* 0x000fe200078e3cff */
[----:B------:R-:W-:Y:S01]  /*d5a0*/  IMAD.X R113, RZ, RZ, R161, P2 ;  /* 0x000000ffff717224 */ /* 0x000fe200010e06a1 */
[----:B------:R-:W-:-:S02]  /*d5b0*/  IADD3 R131, P2, R160, 0xe000, RZ ;  /* 0x0000e000a0837810 */ /* 0x000fc40007f5e0ff */
[----:B------:R-:W-:Y:S02]  /*d5c0*/  LOP3.LUT R14, R103, 0x380, RZ, 0xc0, !PT ;  /* 0x00000380670e7812 */ /* 0x000fe400078ec0ff */
[----:B------:R-:W-:Y:S02]  /*d5d0*/  SHF.R.U64 R20, R20, 0x3, RZ ;  /* 0x0000000314147819 */ /* 0x000fe400000012ff */
[----:B------:R-:W-:Y:S02]  /*d5e0*/  LOP3.LUT R142, R21, R110, RZ, 0x3c, !PT ;  /* 0x0000006e158e7212 */ /* 0x000fe400078e3cff */
[----:B------:R-:W-:Y:S02]  /*d5f0*/  LOP3.LUT R21, R104, 0x380, RZ, 0xc0, !PT ;  /* 0x0000038068157812 */ /* 0x000fe400078ec0ff */
[----:B------:R-:W-:Y:S02]  /*d600*/  LOP3.LUT R130, R131, 0x380, RZ, 0xc0, !PT ;  /* 0x0000038083827812 */ /* 0x000fe400078ec0ff */
[----:B------:R-:W-:-:S02]  /*d610*/  SHF.R.U64 R14, R14, 0x3, RZ ;  /* 0x000000030e0e7819 */ /* 0x000fc400000012ff */
[----:B------:R-:W-:Y:S02]  /*d620*/  LOP3.LUT R146, R20, R107, RZ, 0x3c, !PT ;  /* 0x0000006b14927212 */ /* 0x000fe400078e3cff */
[----:B------:R-:W-:Y:S02]  /*d630*/  LOP3.LUT R20, R105, 0x380, RZ, 0xc0, !PT ;  /* 0x0000038069147812 */ /* 0x000fe400078ec0ff */
[----:B------:R-:W-:Y:S02]  /*d640*/  SHF.R.U64 R21, R21, 0x3, RZ ;  /* 0x0000000315157819 */ /* 0x000fe400000012ff */
[----:B------:R-:W-:Y:S02]  /*d650*/  SHF.R.U64 R130, R130, 0x3, RZ ;  /* 0x0000000382827819 */ /* 0x000fe400000012ff */
[----:B------:R-:W-:Y:S02]  /*d660*/  LOP3.LUT R14, R14, R103, RZ, 0x3c, !PT ;  /* 0x000000670e0e7212 */ /* 0x000fe400078e3cff */
[----:B------:R-:W-:-:S02]  /*d670*/  LOP3.LUT R103, R106, 0x380, RZ, 0xc0, !PT ;  /* 0x000003806a677812 */ /* 0x000fc400078ec0ff */
[----:B------:R-:W-:Y:S02]  /*d680*/  SHF.R.U64 R20, R20, 0x3, RZ ;  /* 0x0000000314147819 */ /* 0x000fe400000012ff */
[----:B------:R-:W-:Y:S02]  /*d690*/  LOP3.LUT R156, R21, R104, RZ, 0x3c, !PT ;  /* 0x00000068159c7212 */ /* 0x000fe400078e3cff */
[----:B------:R-:W-:Y:S02]  /*d6a0*/  IADD3 R21, P3, R160, 0x1000, RZ ;  /* 0x00001000a0157810 */ /* 0x000fe40007f7e0ff */
[----:B------:R-:W-:Y:S01]  /*d6b0*/  LOP3.LUT R130, R130, R131, RZ, 0x3c, !PT ;  /* 0x0000008382827212 */ /* 0x000fe200078e3cff */
[----:B------:R-:W-:Y:S01]  /*d6c0*/  IMAD.X R131, RZ, RZ, R161, P2 ;  /* 0x000000ffff837224 */ /* 0x000fe200010e06a1 */
[----:B------:R-:W-:Y:S02]  /*d6d0*/  SHF.R.U64 R103, R103, 0x3, RZ ;  /* 0x0000000367677819 */ /* 0x000fe400000012ff */
[----:B------:R-:W-:-:S02]  /*d6e0*/  LOP3.LUT R152, R20, R105, RZ, 0x3c, !PT ;  /* 0x0000006914987212 */ /* 0x000fc400078e3cff */
[----:B-1----:R-:W-:Y:S02]  /*d6f0*/  ISETP.NE.AND P2, PT, R205, 0x1, PT ;  /* 0x00000001cd00780c */ /* 0x002fe40003f45270 */
[----:B------:R-:W-:Y:S02]  /*d700*/  LOP3.LUT R10, R111, 0x380, RZ, 0xc0, !PT ;  /* 0x000003806f0a7812 */ /* 0x000fe400078ec0ff */
[----:B------:R-:W-:Y:S02]  /*d710*/  LOP3.LUT R107, R108, 0x380, RZ, 0xc0, !PT ;  /* 0x000003806c6b7812 */ /* 0x000fe400078ec0ff */
[----:B------:R-:W-:Y:S02]  /*d720*/  IADD3 R104, P4, R160, 0x2000, RZ ;  /* 0x00002000a0687810 */ /* 0x000fe40007f9e0ff */
[----:B------:R-:W-:Y:S02]  /*d730*/  LOP3.LUT R105, R102, 0x380, RZ, 0xc0, !PT ;  /* 0x0000038066697812 */ /* 0x000fe400078ec0ff */
[----:B------:R-:W-:-:S02]  /*d740*/  LOP3.LUT R20, R21, 0x380, RZ, 0xc0, !PT ;  /* 0x0000038015147812 */ /* 0x000fc400078ec0ff */
[----:B------:R-:W-:Y:S02]  /*d750*/  LOP3.LUT R6, R115, 0x380, RZ, 0xc0, !PT ;  /* 0x0000038073067812 */ /* 0x000fe400078ec0ff */
[----:B------:R-:W-:Y:S02]  /*d760*/  LOP3.LUT R154, R103, R106, RZ, 0x3c, !PT ;  /* 0x0000006a679a7212 */ /* 0x000fe400078e3cff */
[----:B------:R-:W-:Y:S02]  /*d770*/  SHF.R.U64 R10, R10, 0x3, RZ ;  /* 0x000000030a0a7819 */ /* 0x000fe400000012ff */
[----:B------:R-:W-:Y:S02]  /*d780*/  SHF.R.U64 R107, R107, 0x3, RZ ;  /* 0x000000036b6b7819 */ /* 0x000fe400000012ff */
[----:B------:R-:W-:Y:S02]  /*d790*/  LOP3.LUT R106, R17, 0x380, RZ, 0xc0, !PT ;  /* 0x00000380116a7812 */ /* 0x000fe400078ec0ff */
[----:B------:R-:W-:-:S02]  /*d7a0*/  LOP3.LUT R103, R104, 0x380, RZ, 0xc0, !PT ;  /* 0x0000038068677812 */ /* 0x000fc400078ec0ff */
[----:B------:R-:W-:Y:S02]  /*d7b0*/  SHF.R.U64 R105, R105, 0x3, RZ ;  /* 0x0000000369697819 */ /* 0x000fe400000012ff */
[----:B------:R-:W-:Y:S02]  /*d7c0*/  SHF.R.U64 R20, R20, 0x3, RZ ;  /* 0x0000000314147819 */ /* 0x000fe400000012ff */
[----:B------:R-:W-:Y:S02]  /*d7d0*/  SHF.R.U64 R6, R6, 0x3, RZ ;  /* 0x0000000306067819 */ /* 0x000fe400000012ff */
[----:B------:R-:W-:Y:S02]  /*d7e0*/  LOP3.LUT R10, R10, R111, RZ, 0x3c, !PT ;  /* 0x0000006f0a0a7212 */ /* 0x000fe400078e3cff */
[----:B------:R-:W-:Y:S02]  /*d7f0*/  LOP3.LUT R150, R107, R108, RZ, 0x3c, !PT ;  /* 0x0000006c6b967212 */ /* 0x000fe400078e3cff */
[----:B------:R-:W-:-:S02]  /*d800*/  SHF.R.U64 R106, R106, 0x3, RZ ;  /* 0x000000036a6a7819 */ /* 0x000fc400000012ff */
[----:B------:R-:W-:Y:S02]  /*d810*/  SHF.R.U64 R103, R103, 0x3, RZ ;  /* 0x0000000367677819 */ /* 0x000fe400000012ff */
[----:B------:R-:W-:Y:S02]  /*d820*/  LOP3.LUT R158, R105, R102, RZ, 0x3c, !PT ;  /* 0x00000066699e7212 */ /* 0x000fe400078e3cff */
[----:B------:R-:W-:Y:S01]  /*d830*/  LOP3.LUT R20, R20, R21, RZ, 0x3c, !PT ;  /* 0x0000001514147212 */ /* 0x000fe200078e3cff */
[----:B------:R-:W-:Y:S01]  /*d840*/  IMAD.X R21, RZ, RZ, R161, P3 ;  /* 0x000000ffff157224 */ /* 0x000fe200018e06a1 */
[C---:B------:R-:W-:Y:S02]  /*d850*/  IADD3 R105, P5, R160.reuse, 0x3000, RZ ;  /* 0x00003000a0697810 */ /* 0x040fe40007fbe0ff */
[C---:B------:R-:W-:Y:S02]  /*d860*/  IADD3 R107, P6, R160.reuse, 0x4000, RZ ;  /* 0x00004000a06b7810 */ /* 0x040fe40007fde0ff */
[----:B------:R-:W-:-:S02]  /*d870*/  IADD3 R109, P0, R160, 0x5000, RZ ;  /* 0x00005000a06d7810 */ /* 0x000fc40007f1e0ff */
[----:B------:R-:W-:Y:S02]  /*d880*/  IADD3 R111, P1, R160, 0x6000, RZ ;  /* 0x00006000a06f7810 */ /* 0x000fe40007f3e0ff */
[----:B------:R-:W-:Y:S01]  /*d890*/  MOV R215, R162 ;  /* 0x000000a200d77202 */ /* 0x000fe20000000f00 */
[----:B------:R-:W-:Y:S01]  /*d8a0*/  BAR.SYNC.DEFER_BLOCKING 0x1, 0x100 ;  /* 0x0044000000007b1d */ /* 0x000fe20000010000 */
[----:B------:R-:W-:Y:S02]  /*d8b0*/  LOP3.LUT R6, R6, R115, RZ, 0x3c, !PT ;  /* 0x0000007306067212 */ /* 0x000fe400078e3cff */
[----:B------:R-:W-:Y:S02]  /*d8c0*/  MOV R163, R4 ;  /* 0x0000000400a37202 */ /* 0x000fe40000000f00 */
[----:B------:R-:W-:Y:S02]  /*d8d0*/  IADD3 R115, P3, R160, 0x8000, RZ ;  /* 0x00008000a0737810 */ /* 0x000fe40007f7e0ff */
[----:B------:R-:W-:-:S02]  /*d8e0*/  F2FP.BF16.F32.PACK_AB R5, R35, R34 ;  /* 0x000000222305723e */ /* 0x000fc400000010ff */
[----:B------:R-:W-:Y:S01]  /*d8f0*/  LOP3.LUT R134, R106, R17, RZ, 0x3c, !PT ;  /* 0x000000116a867212 */ /* 0x000fe200078e3cff */
[----:B------:R-:W0:Y:S01]  /*d900*/  @P2 LDC R34, c[0x0][0xbec] ;  /* 0x0002fb00ff222b82 */ /* 0x000e220000000800 */
[----:B------:R-:W-:Y:S01]  /*d910*/  LOP3.LUT R102, R103, R104, RZ, 0x3c, !PT ;  /* 0x0000006867667212 */ /* 0x000fe200078e3cff */
[----:B------:R-:W-:Y:S01]  /*d920*/  IMAD.X R103, RZ, RZ, R161, P4 ;  /* 0x000000ffff677224 */ /* 0x000fe200020e06a1 */
[----:B------:R-:W-:Y:S02]  /*d930*/  LOP3.LUT R104, R105, 0x380, RZ, 0xc0, !PT ;  /* 0x0000038069687812 */ /* 0x000fe400078ec0ff */
[----:B------:R-:W-:Y:S02]  /*d940*/  LOP3.LUT R106, R107, 0x380, RZ, 0xc0, !PT ;  /* 0x000003806b6a7812 */ /* 0x000fe400078ec0ff */
[----:B------:R-:W-:Y:S01]  /*d950*/  LOP3.LUT R108, R109, 0x380, RZ, 0xc0, !PT ;  /* 0x000003806d6c7812 */ /* 0x000fe200078ec0ff */
[----:B------:R-:W1:Y:S01]  /*d960*/  @P2 LDC R35, c[0x0][0xbf0] ;  /* 0x0002fc00ff232b82 */ /* 0x000e620000000800 */
[----:B------:R-:W-:-:S02]  /*d970*/  LOP3.LUT R110, R111, 0x380, RZ, 0xc0, !PT ;  /* 0x000003806f6e7812 */ /* 0x000fc400078ec0ff */
[----:B------:R-:W-:Y:S02]  /*d980*/  LOP3.LUT R114, R115, 0x380, RZ, 0xc0, !PT ;  /* 0x0000038073727812 */ /* 0x000fe400078ec0ff */
[----:B------:R-:W-:Y:S01]  /*d990*/  SHF.R.U64 R104, R104, 0x3, RZ ;  /* 0x0000000368687819 */ /* 0x000fe200000012ff */
[----:B------:R2:W-:Y:S01]  /*d9a0*/  STSM.16.M88.4 [R215], R24 ;  /* 0x00000018d7007844 */ /* 0x0005e20000000200 */
[----:B------:R-:W-:Y:S02]  /*d9b0*/  SHF.R.U64 R106, R106, 0x3, RZ ;  /* 0x000000036a6a7819 */ /* 0x000fe400000012ff */
[----:B------:R-:W-:Y:S02]  /*d9c0*/  SHF.R.U64 R108, R108, 0x3, RZ ;  /* 0x000000036c6c7819 */ /* 0x000fe400000012ff */
[----:B------:R-:W-:Y:S02]  /*d9d0*/  SHF.R.U64 R110, R110, 0x3, RZ ;  /* 0x000000036e6e7819 */ /* 0x000fe400000012ff */
[----:B------:R-:W-:-:S02]  /*d9e0*/  SHF.R.U64 R114, R114, 0x3, RZ ;  /* 0x0000000372727819 */ /* 0x000fc400000012ff */
        /* <DEDUP_REMOVED lines=8> */
[C---:B------:R-:W-:Y:S02]  /*da70*/  IADD3 R117, P4, R160.reuse, 0x9000, RZ ;  /* 0x00009000a0757810 */ /* 0x040fe40007f9e0ff */
[----:B------:R-:W-:-:S02]  /*da80*/  IADD3 R119, P5, R160, 0xa000, RZ ;  /* 0x0000a000a0777810 */ /* 0x000fc40007fbe0ff */
[----:B------:R-:W-:Y:S01]  /*da90*/  LOP3.LUT R114, R114, R115, RZ, 0x3c, !PT ;  /* 0x0000007372727212 */ /* 0x000fe200078e3cff */
[----:B------:R-:W-:Y:S01]  /*daa0*/  IMAD.X R115, RZ, RZ, R161, P3 ;  /* 0x000000ffff737224 */ /* 0x000fe200018e06a1 */
[C---:B------:R-:W-:Y:S02]  /*dab0*/  IADD3 R121, P6, R160.reuse, 0xb000, RZ ;  /* 0x0000b000a0797810 */ /* 0x040fe40007fde0ff */
[C---:B------:R-:W-:Y:S02]  /*dac0*/  IADD3 R123, P0, R160.reuse, 0xc000, RZ ;  /* 0x0000c000a07b7810 */ /* 0x040fe40007f1e0ff */
[C---:B------:R-:W-:Y:S02]  /*dad0*/  IADD3 R127, P1, R160.reuse, 0xd000, RZ ;  /* 0x0000d000a07f7810 */ /* 0x040fe40007f3e0ff */
[----:B------:R-:W-:Y:S02]  /*dae0*/  IADD3 R30, P3, R160, 0xf000, RZ ;  /* 0x0000f000a01e7810 */ /* 0x000fe40007f7e0ff */
[----:B------:R-:W-:-:S02]  /*daf0*/  LOP3.LUT R116, R117, 0x380, RZ, 0xc0, !PT ;  /* 0x0000038075747812 */ /* 0x000fc400078ec0ff */
[----:B------:R-:W-:Y:S01]  /*db00*/  LOP3.LUT R118, R119, 0x380, RZ, 0xc0, !PT ;  /* 0x0000038077767812 */ /* 0x000fe200078ec0ff */
[----:B------:R-:W-:Y:S01]  /*db10*/  IMAD.X R31, RZ, RZ, R161, P3 ;  /* 0x000000ffff1f7224 */ /* 0x000fe200018e06a1 */
[----:B------:R-:W-:Y:S02]  /*db20*/  LOP3.LUT R120, R121, 0x380, RZ, 0xc0, !PT ;  /* 0x0000038079787812 */ /* 0x000fe400078ec0ff */
[----:B------:R-:W-:Y:S02]  /*db30*/  LOP3.LUT R122, R123, 0x380, RZ, 0xc0, !PT ;  /* 0x000003807b7a7812 */ /* 0x000fe400078ec0ff */
[----:B------:R-:W-:Y:S02]  /*db40*/  LOP3.LUT R126, R127, 0x380, RZ, 0xc0, !PT ;  /* 0x000003807f7e7812 */ /* 0x000fe400078ec0ff */
[----:B------:R-:W-:Y:S02]  /*db50*/  LOP3.LUT R29, R160, 0x380, RZ, 0xc0, !PT ;  /* 0x00000380a01d7812 */ /* 0x000fe400078ec0ff */
[----:B------:R-:W-:-:S02]  /*db60*/  LOP3.LUT R17, R30, 0x380, RZ, 0xc0, !PT ;  /* 0x000003801e117812 */ /* 0x000fc400078ec0ff */
[----:B------:R-:W-:Y:S02]  /*db70*/  MOV R162, R6 ;  /* 0x0000000600a27202 */ /* 0x000fe40000000f00 */
[----:B------:R-:W-:Y:S02]  /*db80*/  SHF.R.U64 R116, R116, 0x3, RZ ;  /* 0x0000000374747819 */ /* 0x000fe400000012ff */
[----:B------:R-:W-:Y:S02]  /*db90*/  SHF.R.U64 R118, R118, 0x3, RZ ;  /* 0x0000000376767819 */ /* 0x000fe400000012ff */
[----:B------:R-:W-:Y:S02]  /*dba0*/  SHF.R.U64 R120, R120, 0x3, RZ ;  /* 0x0000000378787819 */ /* 0x000fe400000012ff */
[----:B------:R-:W-:Y:S02]  /*dbb0*/  SHF.R.U64 R122, R122, 0x3, RZ ;  /* 0x000000037a7a7819 */ /* 0x000fe400000012ff */
[----:B------:R-:W-:-:S02]  /*dbc0*/  SHF.R.U64 R126, R126, 0x3, RZ ;  /* 0x000000037e7e7819 */ /* 0x000fc400000012ff */
[----:B------:R-:W-:Y:S02]  /*dbd0*/  SHF.R.U64 R29, R29, 0x3, RZ ;  /* 0x000000031d1d7819 */ /* 0x000fe400000012ff */
[----:B------:R-:W-:Y:S01]  /*dbe0*/  F2FP.BF16.F32.PACK_AB R6, R37, R175 ;  /* 0x000000af2506723e */ /* 0x000fe200000010ff */
[----:B------:R-:W-:Y:S01]  /*dbf0*/  VIADD R37, R22, UR41 ;  /* 0x0000002916257c36 */ /* 0x000fe20008000000 */
[----:B------:R-:W-:Y:S02]  /*dc00*/  SHF.R.U64 R17, R17, 0x3, RZ ;  /* 0x0000000311117819 */ /* 0x000fe400000012ff */
        /* <DEDUP_REMOVED lines=11> */
[----:B------:R-:W-:Y:S01]  /*dcc0*/  IMAD.MOV.U32 R29, RZ, RZ, R161 ;  /* 0x000000ffff1d7224 */ /* 0x000fe200078e00a1 */
[----:B------:R-:W-:Y:S01]  /*dcd0*/  LOP3.LUT R30, R17, R30, RZ, 0x3c, !PT ;  /* 0x0000001e111e7212 */ /* 0x000fe200078e3cff */
[----:B0-----:R-:W-:Y:S01]  /*dce0*/  @P2 IMAD.HI.U32 R34, R37, R34, RZ ;  /* 0x0000002225222227 */ /* 0x001fe200078e00ff */
[----:B------:R-:W-:-:S02]  /*dcf0*/  MOV R161, R8 ;  /* 0x0000000800a17202 */ /* 0x000fc40000000f00 */
[----:B------:R-:W-:Y:S02]  /*dd00*/  MOV R160, R10 ;  /* 0x0000000a00a07202 */ /* 0x000fe40000000f00 */
[----:B------:R-:W-:Y:S02]  /*dd10*/  MOV R214, R14 ;  /* 0x0000000e00d67202 */ /* 0x000fe40000000f00 */
[----:B------:R-:W-:Y:S01]  /*dd20*/  F2FP.BF16.F32.PACK_AB R4, R33, R174 ;  /* 0x000000ae2104723e */ /* 0x000fe200000010ff */
[----:B------:R-:W-:Y:S01]  /*dd30*/  IMAD.MOV.U32 R33, RZ, RZ, R37 ;  /* 0x000000ffff217224 */ /* 0x000fe200078e0025 */
[----:B------:R-:W-:Y:S02]  /*dd40*/  F2FP.BF16.F32.PACK_AB R7, R39, R38 ;  /* 0x000000262707723e */ /* 0x000fe400000010ff */
[----:B------:R-:W-:Y:S02]  /*dd50*/  MOV R17, R12 ;  /* 0x0000000c00117202 */ /* 0x000fe40000000f00 */
[----:B------:R-:W-:Y:S01]  /*dd60*/  MOV R152, R152 ;  /* 0x0000009800987202 */ /* 0x000fe20000000f00 */
[----:B------:R0:W-:Y:S01]  /*dd70*/  STSM.16.M88.4 [R214], R4 ;  /* 0x00000004d6007844 */ /* 0x0001e20000000200 */
[----:B------:R-:W-:-:S02]  /*dd80*/  F2FP.BF16.F32.PACK_AB R8, R41, R177 ;  /* 0x000000b12908723e */ /* 0x000fc400000010ff */
[----:B------:R-:W-:Y:S02]  /*dd90*/  F2FP.BF16.F32.PACK_AB R9, R43, R42 ;  /* 0x0000002a2b09723e */ /* 0x000fe400000010ff */
[----:B------:R-:W-:Y:S02]  /*dda0*/  F2FP.BF16.F32.PACK_AB R10, R45, R178 ;  /* 0x000000b22d0a723e */ /* 0x000fe400000010ff */
[----:B------:R-:W-:Y:S02]  /*ddb0*/  F2FP.BF16.F32.PACK_AB R11, R47, R46 ;  /* 0x0000002e2f0b723e */ /* 0x000fe400000010ff */
[----:B------:R-:W-:Y:S02]  /*ddc0*/  MOV R158, R158 ;  /* 0x0000009e009e7202 */ /* 0x000fe40000000f00 */
[----:B------:R-:W-:Y:S01]  /*ddd0*/  F2FP.BF16.F32.PACK_AB R12, R49, R179 ;  /* 0x000000b3310c723e */ /* 0x000fe200000010ff */
[----:B------:R3:W-:Y:S01]  /*dde0*/  STSM.16.M88.4 [R152], R8 ;  /* 0x0000000898007844 */ /* 0x0007e20000000200 */
[----:B------:R-:W-:-:S02]  /*ddf0*/  F2FP.BF16.F32.PACK_AB R13, R51, R50 ;  /* 0x00000032330d723e */ /* 0x000fc400000010ff */
[----:B------:R-:W-:Y:S02]  /*de00*/  F2FP.BF16.F32.PACK_AB R14, R53, R180 ;  /* 0x000000b4350e723e */ /* 0x000fe400000010ff */
[----:B------:R-:W-:Y:S02]  /*de10*/  F2FP.BF16.F32.PACK_AB R15, R55, R54 ;  /* 0x00000036370f723e */ /* 0x000fe400000010ff */
[----:B------:R-:W-:Y:S02]  /*de20*/  MOV R134, R134 ;  /* 0x0000008600867202 */ /* 0x000fe40000000f00 */
[----:B--2---:R-:W-:Y:S01]  /*de30*/  F2FP.BF16.F32.PACK_AB R24, R57, R181 ;  /* 0x000000b53918723e */ /* 0x004fe200000010ff */
[----:B------:R-:W-:Y:S01]  /*de40*/  STSM.16.M88.4 [R158], R12 ;  /* 0x0000000c9e007844 */ /* 0x000fe20000000200 */
[----:B------:R-:W-:Y:S02]  /*de50*/  F2FP.BF16.F32.PACK_AB R25, R59, R58 ;  /* 0x0000003a3b19723e */ /* 0x000fe400000010ff */
[----:B------:R-:W-:-:S02]  /*de60*/  F2FP.BF16.F32.PACK_AB R26, R61, R182 ;  /* 0x000000b63d1a723e */ /* 0x000fc400000010ff */
[----:B------:R-:W-:Y:S02]  /*de70*/  F2FP.BF16.F32.PACK_AB R27, R63, R62 ;  /* 0x0000003e3f1b723e */ /* 0x000fe400000010ff */
[----:B-1----:R-:W-:Y:S02]  /*de80*/  @P2 SHF.R.U32.HI R33, RZ, R35, R34 ;  /* 0x00000023ff212219 */ /* 0x002fe40000011622 */
[----:B------:R-:W-:Y:S01]  /*de90*/  MOV R156, R156 ;  /* 0x0000009c009c7202 */ /* 0x000fe20000000f00 */
[----:B------:R1:W-:Y:S01]  /*dea0*/  STSM.16.M88.4 [R134], R24 ;  /* 0x0000001886007844 */ /* 0x0003e20000000200 */
[----:B0-----:R-:W-:Y:S02]  /*deb0*/  F2FP.BF16.F32.PACK_AB R4, R65, R183 ;  /* 0x000000b74104723e */ /* 0x001fe400000010ff */
[----:B------:R-:W-:Y:S02]  /*dec0*/  F2FP.BF16.F32.PACK_AB R5, R67, R66 ;  /* 0x000000424305723e */ /* 0x000fe400000010ff */
[----:B------:R-:W-:-:S02]  /*ded0*/  F2FP.BF16.F32.PACK_AB R6, R69, R184 ;  /* 0x000000b84506723e */ /* 0x000fc400000010ff */
[----:B------:R-:W-:Y:S02]  /*dee0*/  F2FP.BF16.F32.PACK_AB R7, R71, R70 ;  /* 0x000000464707723e */ /* 0x000fe400000010ff */
[----:B------:R-:W-:Y:S02]  /*def0*/  MOV R154, R154 ;  /* 0x0000009a009a7202 */ /* 0x000fe40000000f00 */
[----:B---3--:R-:W-:Y:S01]  /*df00*/  F2FP.BF16.F32.PACK_AB R8, R73, R185 ;  /* 0x000000b94908723e */ /* 0x008fe200000010ff */
[----:B------:R-:W-:Y:S01]  /*df10*/  STSM.16.M88.4 [R156], R4 ;  /* 0x000000049c007844 */ /* 0x000fe20000000200 */
[----:B------:R-:W-:Y:S02]  /*df20*/  F2FP.BF16.F32.PACK_AB R9, R75, R74 ;  /* 0x0000004a4b09723e */ /* 0x000fe400000010ff */
[----:B------:R-:W-:Y:S01]  /*df30*/  F2FP.BF16.F32.PACK_AB R10, R77, R186 ;  /* 0x000000ba4d0a723e */ /* 0x000fe200000010ff */
[----:B-1----:R-:W-:Y:S01]  /*df40*/  IMAD.MOV R24, RZ, RZ, -R33 ;  /* 0x000000ffff187224 */ /* 0x002fe200078e0a21 */
[----:B------:R-:W-:-:S02]  /*df50*/  F2FP.BF16.F32.PACK_AB R11, R79, R78 ;  /* 0x0000004e4f0b723e */ /* 0x000fc400000010ff */
[----:B------:R-:W-:Y:S01]  /*df60*/  MOV R150, R150 ;  /* 0x0000009600967202 */ /* 0x000fe20000000f00 */
[----:B------:R-:W-:Y:S01]  /*df70*/  IMAD R35, R205, R24, R37 ;  /* 0x00000018cd237224 */ /* 0x000fe200078e0225 */
[----:B------:R-:W-:Y:S01]  /*df80*/  F2FP.BF16.F32.PACK_AB R12, R81, R187 ;  /* 0x000000bb510c723e */ /* 0x000fe200000010ff */
[----:B------:R0:W-:Y:S01]  /*df90*/  STSM.16.M88.4 [R154], R8 ;  /* 0x000000089a007844 */ /* 0x0001e20000000200 */
[----:B------:R-:W-:Y:S02]  /*dfa0*/  F2FP.BF16.F32.PACK_AB R13, R83, R82 ;  /* 0x00000052530d723e */ /* 0x000fe400000010ff */
[----:B------:R-:W-:Y:S02]  /*dfb0*/  F2FP.BF16.F32.PACK_AB R14, R85, R188 ;  /* 0x000000bc550e723e */ /* 0x000fe400000010ff */
[----:B------:R-:W-:Y:S02]  /*dfc0*/  F2FP.BF16.F32.PACK_AB R15, R87, R86 ;  /* 0x00000056570f723e */ /* 0x000fe400000010ff */
[----:B------:R-:W-:-:S02]  /*dfd0*/  MOV R146, R146 ;  /* 0x0000009200927202 */ /* 0x000fc40000000f00 */
[----:B------:R-:W-:Y:S01]  /*dfe0*/  F2FP.BF16.F32.PACK_AB R24, R89, R189 ;  /* 0x000000bd5918723e */ /* 0x000fe200000010ff */
[----:B------:R1:W-:Y:S01]  /*dff0*/  STSM.16.M88.4 [R150], R12 ;  /* 0x0000000c96007844 */ /* 0x0003e20000000200 */
[----:B------:R-:W-:Y:S02]  /*e000*/  F2FP.BF16.F32.PACK_AB R25, R91, R90 ;  /* 0x0000005a5b19723e */ /* 0x000fe400000010ff */
[----:B------:R-:W-:Y:S02]  /*e010*/  F2FP.BF16.F32.PACK_AB R26, R93, R190 ;  /* 0x000000be5d1a723e */ /* 0x000fe400000010ff */
[----:B------:R-:W-:Y:S01]  /*e020*/  F2FP.BF16.F32.PACK_AB R27, R95, R94 ;  /* 0x0000005e5f1b723e */ /* 0x000fe200000010ff */
[----:B0-----:R-:W-:Y:S01]  /*e030*/  IMAD.U32 R10, RZ, RZ, UR5 ;  /* 0x00000005ff0a7e24 */ /* 0x001fe2000f8e00ff */
[----:B------:R-:W-:Y:S01]  /*e040*/  SHF.R.S32.HI R9, RZ, 0x1f, R33 ;  /* 0x0000001fff097819 */ /* 0x000fe20000011421 */
[----:B------:R-:W-:Y:S01]  /*e050*/  ULDC UR5, c[0x0][0xa88] ;  /* 0x0002a20000057ab9 */ /* 0x000fe20000000800 */
[----:B------:R-:W-:Y:S01]  /*e060*/  SHF.R.S32.HI R8, RZ, 0x1f, R35 ;  /* 0x0000001fff087819 */ /* 0x000fe20000011423 */
[----:B------:R0:W-:Y:S01]  /*e070*/  STSM.16.M88.4 [R146], R24 ;  /* 0x0000001892007844 */ /* 0x0001e20000000200 */
[----:B------:R-:W-:-:S02]  /*e080*/  MOV R142, R142 ;  /* 0x0000008e008e7202 */ /* 0x000fc40000000f00 */
[----:B------:R-:W-:Y:S02]  /*e090*/  F2FP.BF16.F32.PACK_AB R4, R97, R191 ;  /* 0x000000bf6104723e */ /* 0x000fe400000010ff */
[----:B------:R-:W-:Y:S01]  /*e0a0*/  F2FP.BF16.F32.PACK_AB R5, R99, R98 ;  /* 0x000000626305723e */ /* 0x000fe200000010ff */
[----:B-1----:R-:W-:Y:S01]  /*e0b0*/  VIADD R15, R207, UR41 ;  /* 0x00000029cf0f7c36 */ /* 0x002fe20008000000 */
[----:B------:R-:W-:Y:S02]  /*e0c0*/  IADD3 R12, P0, R33, UR6, RZ ;  /* 0x00000006210c7c10 */ /* 0x000fe4000ff1e0ff */
[----:B------:R-:W-:Y:S02]  /*e0d0*/  F2FP.BF16.F32.PACK_AB R6, R101, R192 ;  /* 0x000000c06506723e */ /* 0x000fe400000010ff */
[----:B------:R-:W-:Y:S01]  /*e0e0*/  IADD3.X R13, R9, UR7, R10, P0, !PT ;  /* 0x00000007090d7c10 */ /* 0x000fe200087fe40a */
[----:B------:R-:W-:Y:S01]  /*e0f0*/  ULDC.64 UR6, c[0x0][0xb88] ;  /* 0x0002e20000067ab9 */ /* 0x000fe20000000a00 */
[----:B------:R-:W-:Y:S01]  /*e100*/  F2FP.BF16.F32.PACK_AB R7, R36, R32 ;  /* 0x000000202407723e */ /* 0x000fe200000010ff */
[----:B------:R-:W-:Y:S01]  /*e110*/  IMAD R8, R8, UR6, RZ ;  /* 0x0000000608087c24 */ /* 0x000fe2000f8e02ff */
[----:B------:R-:W-:Y:S01]  /*e120*/  F2FP.BF16.F32.PACK_AB R11, R52, R48 ;  /* 0x00000030340b723e */ /* 0x000fe200000010ff */
[C---:B------:R-:W-:Y:S01]  /*e130*/  IMAD.WIDE.U32 R12, R35.reuse, UR6, R12 ;  /* 0x00000006230c7c25 */ /* 0x040fe2000f8e000c */
[----:B------:R-:W-:Y:S01]  /*e140*/  LOP3.LUT P0, RZ, R204, 0x3, RZ, 0xc0, !PT ;  /* 0x00000003ccff7812 */ /* 0x000fe2000780c0ff */
[----:B------:R1:W-:Y:S01]  /*e150*/  STSM.16.M88.4 [R142], R4 ;  /* 0x000000048e007844 */ /* 0x0003e20000000200 */
[----:B------:R-:W-:Y:S01]  /*e160*/  MOV R138, R138 ;  /* 0x0000008a008a7202 */ /* 0x000fe20000000f00 */
[----:B------:R-:W-:Y:S01]  /*e170*/  IMAD R35, R35, UR7, R8 ;  /* 0x0000000723237c24 */ /* 0x000fe2000f8e0208 */
[----:B------:R-:W-:Y:S01]  /*e180*/  ULDC.64 UR6, c[0x0][0xb50] ;  /* 0x0002d40000067ab9 */ /* 0x000fe20000000a00 */
[----:B------:R-:W-:Y:S01]  /*e190*/  IMAD R52, R205, UR5, RZ ;  /* 0x00000005cd347c24 */ /* 0x000fe2000f8e02ff */
[----:B------:R-:W-:-:S02]  /*e1a0*/  F2FP.BF16.F32.PACK_AB R8, R169, R193 ;  /* 0x000000c1a908723e */ /* 0x000fc400000010ff */
[----:B------:R-:W-:Y:S02]  /*e1b0*/  F2FP.BF16.F32.PACK_AB R9, R44, R40 ;  /* 0x000000282c09723e */ /* 0x000fe400000010ff */
[----:B------:R-:W-:Y:S02]  /*e1c0*/  F2FP.BF16.F32.PACK_AB R10, R170, R194 ;  /* 0x000000c2aa0a723e */ /* 0x000fe400000010ff */
[----:B0-----:R-:W-:Y:S02]  /*e1d0*/  LEA R24, P3, R12, UR6, 0x2 ;  /* 0x000000060c187c11 */ /* 0x001fe4000f8610ff */
[----:B------:R-:W-:Y:S01]  /*e1e0*/  ISETP.GE.OR P1, PT, R15, R52, P0 ;  /* 0x000000340f00720c */ /* 0x000fe20000726670 */
[----:B------:R0:W-:Y:S01]  /*e1f0*/  STSM.16.M88.4 [R138], R8 ;  /* 0x000000088a007844 */ /* 0x0001e20000000200 */
[----:B------:R-:W-:Y:S01]  /*e200*/  F2FP.BF16.F32.PACK_AB R14, R133, R132 ;  /* 0x00000084850e723e */ /* 0x000fe200000010ff */
[----:B-1----:R-:W-:Y:S01]  /*e210*/  VIADD R5, R15, 0x8 ;  /* 0x000000080f057836 */ /* 0x002fe20000000000 */
[----:B------:R-:W-:Y:S01]  /*e220*/  F2FP.BF16.F32.PACK_AB R4, R171, R195 ;  /* 0x000000c3ab04723e */ /* 0x000fe200000010ff */
[----:B------:R-:W-:Y:S01]  /*e230*/  IMAD.IADD R7, R13, 0x1, R35 ;  /* 0x000000010d077824 */ /* 0x000fe200078e0223 */
[----:B------:R-:W-:Y:S01]  /*e240*/  F2FP.BF16.F32.PACK_AB R6, R172, R196 ;  /* 0x000000c4ac06723e */ /* 0x000fe200000010ff */
[----:B------:R-:W-:Y:S01]  /*e250*/  SHFL.IDX PT, R44, R24, RZ, 0x1c1f ;  /* 0x001c1fff182c7589 */ /* 0x000fe200000e0000 */
[----:B------:R-:W-:-:S02]  /*e260*/  ISETP.GE.OR P0, PT, R5, R52, P0 ;  /* 0x000000340500720c */ /* 0x000fc40000706670 */
[----:B------:R-:W-:Y:S01]  /*e270*/  LEA.HI.X R25, R12, UR7, R7, 0x2, P3 ;  /* 0x000000070c197c11 */ /* 0x000fe200098f1407 */
[----:B------:R-:W-:Y:S01]  /*e280*/  SHFL.IDX PT, R46, R24, 0x1, 0x1c1f ;  /* 0x003c1f00182e7f89 */ /* 0x000fe200000e0000 */
[----:B------:R-:W-:Y:S02]  /*e290*/  F2FP.BF16.F32.PACK_AB R5, R60, R56 ;  /* 0x000000383c05723e */ /* 0x000fe400000010ff */
[----:B------:R-:W-:Y:S01]  /*e2a0*/  F2FP.BF16.F32.PACK_AB R7, R68, R64 ;  /* 0x000000404407723e */ /* 0x000fe200000010ff */
[----:B------:R-:W1:Y:S01]  /*e2b0*/  SHFL.IDX PT, R45, R25, RZ, 0x1c1f ;  /* 0x001c1fff192d7589 */ /* 0x000e6200000e0000 */
[----:B------:R-:W-:Y:S02]  /*e2c0*/  F2FP.BF16.F32.PACK_AB R12, R129, R199 ;  /* 0x000000c7810c723e */ /* 0x000fe400000010ff */
[----:B0-----:R-:W-:Y:S01]  /*e2d0*/  F2FP.BF16.F32.PACK_AB R8, R173, R197 ;  /* 0x000000c5ad08723e */ /* 0x001fe200000010ff */
[----:B------:R-:W-:Y:S01]  /*e2e0*/  STSM.16.M88.4 [R17], R4 ;  /* 0x0000000411007844 */ /* 0x000fe20000000200 */
[----:B------:R-:W-:-:S02]  /*e2f0*/  F2FP.BF16.F32.PACK_AB R9, R76, R72 ;  /* 0x000000484c09723e */ /* 0x000fc400000010ff */
[----:B------:R-:W-:Y:S01]  /*e300*/  F2FP.BF16.F32.PACK_AB R10, R125, R198 ;  /* 0x000000c67d0a723e */ /* 0x000fe200000010ff */
[----:B------:R-:W0:Y:S01]  /*e310*/  SHFL.IDX PT, R47, R25, 0x1, 0x1c1f ;  /* 0x003c1f00192f7f89 */ /* 0x000e2200000e0000 */
[----:B------:R-:W-:Y:S02]  /*e320*/  F2FP.BF16.F32.PACK_AB R11, R84, R80 ;  /* 0x00000050540b723e */ /* 0x000fe400000010ff */
[----:B------:R-:W-:Y:S02]  /*e330*/  F2FP.BF16.F32.PACK_AB R13, R92, R88 ;  /* 0x000000585c0d723e */ /* 0x000fe400000010ff */
[----:B------:R-:W-:Y:S01]  /*e340*/  F2FP.BF16.F32.PACK_AB R15, R100, R96 ;  /* 0x00000060640f723e */ /* 0x000fe200000010ff */
[----:B------:R-:W-:Y:S01]  /*e350*/  STSM.16.M88.4 [R160], R8 ;  /* 0x00000008a0007844 */ /* 0x000fe20000000200 */
[----:B------:R-:W-:Y:S02]  /*e360*/  F2FP.BF16.F32.PACK_AB R138, R141, R140 ;  /* 0x0000008c8d8a723e */ /* 0x000fe400000010ff */
[----:B------:R-:W-:Y:S01]  /*e370*/  F2FP.BF16.F32.PACK_AB R139, R165, R164 ;  /* 0x000000a4a58b723e */ /* 0x000fe200000010ff */
[----:B------:R-:W-:Y:S01]  /*e380*/  STSM.16.M88.4 [R161], R12 ;  /* 0x0000000ca1007844 */ /* 0x000fe20000000200 */
[----:B------:R-:W-:-:S02]  /*e390*/  F2FP.BF16.F32.PACK_AB R146, R149, R148 ;  /* 0x000000949592723e */ /* 0x000fc400000010ff */
[----:B------:R-:W-:Y:S01]  /*e3a0*/  F2FP.BF16.F32.PACK_AB R147, R0, R168 ;  /* 0x000000a80093723e */ /* 0x000fe200000010ff */
[----:B------:R-:W-:Y:S04]  /*e3b0*/  STSM.16.M88.4 [R162], R136 ;  /* 0x00000088a2007844 */ /* 0x000fe80000000200 */
[----:B------:R-:W-:Y:S01]  /*e3c0*/  STSM.16.M88.4 [R163], R144 ;  /* 0x00000090a3007844 */ /* 0x000fe20000000200 */
[----:B------:R-:W-:Y:S01]  /*e3d0*/  BAR.SYNC.DEFER_BLOCKING 0x1, 0x100 ;  /* 0x0044000000007b1d */ /* 0x000fe20000010000 */
[----:B------:R-:W-:Y:S01]  /*e3e0*/  IMAD R0, R202, 0x20, R203 ;  /* 0x00000020ca007824 */ /* 0x000fe200078e02cb */
[----:B------:R-:W-:-:S04]  /*e3f0*/  UIMAD UR5, UR10, UR8, URZ ;  /* 0x000000080a0572a4 */ /* 0x000fc8000f8e023f */
[----:B-1----:R1:W-:Y:S01]  /*e400*/  @!P1 ST.E desc[UR46][R44.64], R3 ;  /* 0x000000032c009985 */ /* 0x0023e2000c10192e */
[----:B------:R-:W-:Y:S01]  /*e410*/  UIMAD.WIDE.U32 UR6, UR43, UR8, URZ ;  /* 0x000000082b0672a5 */ /* 0x000fe2000f8e003f */
[----:B------:R-:W-:Y:S02]  /*e420*/  ULDC.64 UR10, c[0x0][0xaf0] ;  /* 0x0002bc00000a7ab9 */ /* 0x000fe40000000a00 */
[----:B0-----:R0:W-:Y:S01]  /*e430*/  @!P0 ST.E desc[UR46][R46.64], R2 ;  /* 0x000000022e008985 */ /* 0x0011e2000c10192e */
[----:B------:R-:W-:-:S03]  /*e440*/  UIMAD UR5, UR43, UR9, UR5 ;  /* 0x000000092b0572a4 */ /* 0x000fc6000f8e0205 */
[----:B------:R2:W5:Y:S01]  /*e450*/  LD.E.128 R32, desc[UR46][R20.64] ;  /* 0x0000002e14207980 */ /* 0x000562000c101d00 */
[----:B-1----:R-:W1:Y:S01]  /*e460*/  @P2 LDC R3, c[0x0][0xbf0] ;  /* 0x0002fc00ff032b82 */ /* 0x002e620000000800 */
[----:B------:R-:W-:Y:S02]  /*e470*/  UIMAD UR8, UR12, UR10, URZ ;  /* 0x0000000a0c0872a4 */ /* 0x000fe4000f8e023f */
[----:B------:R3:W5:Y:S05]  /*e480*/  LD.E.128 R24, desc[UR46][R28.64] ;  /* 0x0000002e1c187980 */ /* 0x00076a000c101d00 */
[----:B0-----:R-:W0:Y:S01]  /*e490*/  @P2 LDC R2, c[0x0][0xbec] ;  /* 0x0002fb00ff022b82 */ /* 0x001e220000000800 */
[----:B--2---:R-:W-:Y:S01]  /*e4a0*/  VIADD R21, R0, UR41 ;  /* 0x0000002900157c36 */ /* 0x004fe20008000000 */
[----:B------:R-:W-:Y:S01]  /*e4b0*/  UIADD3 UR7, UR7, UR5, URZ ;  /* 0x0000000507077290 */ /* 0x000fe2000fffe03f */
[----:B------:R-:W5:Y:S01]  /*e4c0*/  LD.E.128 R100, desc[UR46][R102.64] ;  /* 0x0000002e66647980 */ /* 0x000f62000c101d00 */
[----:B------:R-:W-:Y:S01]  /*e4d0*/  UIMAD UR5, UR42, UR11, UR8 ;  /* 0x0000000b2a0572a4 */ /* 0x000fe2000f8e0208 */
[----:B------:R-:W-:Y:S01]  /*e4e0*/  IMAD.MOV.U32 R17, RZ, RZ, R21 ;  /* 0x000000ffff117224 */ /* 0x000fe200078e0015 */
[----:B------:R-:W-:Y:S01]  /*e4f0*/  UIMAD.WIDE.U32 UR42, UR42, UR10, UR6 ;  /* 0x0000000a2a2a72a5 */ /* 0x000fe2000f8e0006 */
[----:B------:R3:W5:Y:S02]  /*e500*/  LD.E.128 R4, desc[UR46][R104.64] ;  /* 0x0000002e68047980 */ /* 0x000764000c101d00 */
[----:B------:R-:W-:Y:S01]  /*e510*/  ULDC.64 UR6, c[0x0][0xae0] ;  /* 0x0002b80000067ab9 */ /* 0x000fe20000000a00 */
[----:B------:R-:W-:Y:S01]  /*e520*/  UIADD3 UR5, UR43, UR5, URZ ;  /* 0x000000052b057290 */ /* 0x000fe2000fffe03f */
[----:B------:R3:W5:Y:S04]  /*e530*/  LD.E.128 R8, desc[UR46][R106.64] ;  /* 0x0000002e6a087980 */ /* 0x000768000c101d00 */
[----:B------:R3:W5:Y:S04]  /*e540*/  LD.E.128 R12, desc[UR46][R108.64] ;  /* 0x0000002e6c0c7980 */ /* 0x000768000c101d00 */
[----:B------:R3:W5:Y:S04]  /*e550*/  LD.E.128 R36, desc[UR46][R110.64] ;  /* 0x0000002e6e247980 */ /* 0x000768000c101d00 */
[----:B------:R3:W5:Y:S01]  /*e560*/  LD.E.128 R40, desc[UR46][R112.64] ;  /* 0x0000002e70287980 */ /* 0x000762000c101d00 */
[----:B0-----:R-:W-:-:S03]  /*e570*/  @P2 IMAD.HI.U32 R0, R21, R2, RZ ;  /* 0x0000000215002227 */ /* 0x001fc600078e00ff */
[----:B------:R3:W5:Y:S02]  /*e580*/  LD.E.128 R60, desc[UR46][R114.64] ;  /* 0x0000002e723c7980 */ /* 0x000764000c101d00 */
[----:B-1----:R-:W-:Y:S02]  /*e590*/  @P2 SHF.R.U32.HI R17, RZ, R3, R0 ;  /* 0x00000003ff112219 */ /* 0x002fe40000011600 */
[----:B------:R3:W5:Y:S02]  /*e5a0*/  LD.E.128 R56, desc[UR46][R116.64] ;  /* 0x0000002e74387980 */ /* 0x000764000c101d00 */
[--C-:B------:R-:W-:Y:S01]  /*e5b0*/  SHF.R.S32.HI R0, RZ, 0x1f, R17.reuse ;  /* 0x0000001fff007819 */ /* 0x100fe20000011411 */
[----:B------:R-:W-:Y:S01]  /*e5c0*/  IMAD.MOV R20, RZ, RZ, -R17 ;  /* 0x000000ffff147224 */ /* 0x000fe200078e0a11 */
[----:B------:R3:W5:Y:S01]  /*e5d0*/  LD.E.128 R44, desc[UR46][R118.64] ;  /* 0x0000002e762c7980 */ /* 0x000762000c101d00 */
[----:B------:R-:W-:Y:S02]  /*e5e0*/  IMAD.U32 R3, RZ, RZ, UR43 ;  /* 0x0000002bff037e24 */ /* 0x000fe4000f8e00ff */
[----:B------:R-:W-:Y:S01]  /*e5f0*/  IMAD R0, R0, UR6, RZ ;  /* 0x0000000600007c24 */ /* 0x000fe2000f8e02ff */
[----:B------:R3:W5:Y:S01]  /*e600*/  LD.E.128 R48, desc[UR46][R120.64] ;  /* 0x0000002e78307980 */ /* 0x000762000c101d00 */
[----:B------:R-:W-:-:S02]  /*e610*/  IMAD R205, R205, R20, R21 ;  /* 0x00000014cdcd7224 */ /* 0x000fc400078e0215 */
[----:B------:R-:W-:Y:S01]  /*e620*/  IMAD.U32 R2, RZ, RZ, UR42 ;  /* 0x0000002aff027e24 */ /* 0x000fe2000f8e00ff */
[----:B------:R3:W5:Y:S01]  /*e630*/  LD.E.128 R64, desc[UR46][R122.64] ;  /* 0x0000002e7a407980 */ /* 0x000762000c101d00 */
[----:B------:R-:W-:Y:S02]  /*e640*/  IMAD.U32 R3, RZ, RZ, UR5 ;  /* 0x00000005ff037e24 */ /* 0x000fe4000f8e00ff */
[----:B------:R-:W-:Y:S01]  /*e650*/  IMAD R21, R17, UR7, R0 ;  /* 0x0000000711157c24 */ /* 0x000fe2000f8e0200 */
[----:B------:R-:W5:Y:S01]  /*e660*/  LD.E.128 R124, desc[UR46][R126.64] ;  /* 0x0000002e7e7c7980 */ /* 0x000f62000c101d00 */
[----:B------:R-:W-:-:S03]  /*e670*/  SHF.R.S32.HI R0, RZ, 0x1f, R205 ;  /* 0x0000001fff007819 */ /* 0x000fc600000114cd */
[----:B------:R-:W5:Y:S01]  /*e680*/  LD.E.128 R128, desc[UR46][R130.64] ;  /* 0x0000002e82807980 */ /* 0x000f62000c101d00 */
[----:B------:R-:W-:Y:S01]  /*e690*/  IMAD.WIDE.U32 R2, R17, UR6, R2 ;  /* 0x0000000611027c25 */ /* 0x000fe2000f8e0002 */
[----:B------:R-:W-:Y:S02]  /*e6a0*/  ULDC.64 UR6, c[0x0][0xad8] ;  /* 0x0002b60000067ab9 */ /* 0x000fe40000000a00 */
[----:B------:R-:W5:Y:S01]  /*e6b0*/  LD.E.128 R28, desc[UR46][R30.64] ;  /* 0x0000002e1e1c7980 */ /* 0x000f62000c101d00 */
[----:B------:R-:W-:Y:S01]  /*e6c0*/  VIADD R53, R203, UR41 ;  /* 0x00000029cb357c36 */ /* 0x000fe20008000000 */
        /* <DEDUP_REMOVED lines=8> */
[----:B------:R-:W-:Y:S02]  /*e750*/  VIADD R17, R53, 0x20 ;  /* 0x0000002035117836 */ /* 0x000fe40000000000 */
[C---:B------:R-:W-:Y:S02]  /*e760*/  IMAD R21, R205.reuse, UR7, R0 ;  /* 0x00000007cd157c24 */ /* 0x040fe4000f8e0200 */
[----:B------:R-:W-:Y:S01]  /*e770*/  IMAD.WIDE.U32 R2, R205, UR6, R2 ;  /* 0x00000006cd027c25 */ /* 0x000fe2000f8e0002 */
[-C--:B------:R-:W-:Y:S01]  /*e780*/  ISETP.GE.AND P1, PT, R17, R52.reuse, PT ;  /* 0x000000341100720c */ /* 0x080fe20003f26270 */
[----:B------:R-:W-:Y:S01]  /*e790*/  ULDC.64 UR6, c[0x0][0xa80] ;  /* 0x0002a00000067ab9 */ /* 0x000fe20000000a00 */
[C---:B------:R-:W-:Y:S01]  /*e7a0*/  ISETP.GE.AND P2, PT, R53.reuse, R52, PT ;  /* 0x000000343500720c */ /* 0x040fe20003f46270 */
[----:B------:R-:W-:Y:S01]  /*e7b0*/  VIADD R17, R53, 0x40 ;  /* 0x0000004035117836 */ /* 0x000fe20000000000 */
[----:B------:R-:W-:Y:S01]  /*e7c0*/  LEA R0, P3, R2, UR6, 0x1 ;  /* 0x0000000602007c11 */ /* 0x000fe2000f8608ff */
[----:B------:R-:W-:-:S02]  /*e7d0*/  IMAD.IADD R3, R3, 0x1, R21 ;  /* 0x0000000103037824 */ /* 0x000fc400078e0215 */
[----:B------:R-:W-:Y:S01]  /*e7e0*/  VIADD R176, R176, 0x22820 ;  /* 0x00022820b0b07836 */ /* 0x000fe20000000000 */
[----:B------:R-:W-:Y:S02]  /*e7f0*/  ISETP.GE.AND P0, PT, R17, R52, PT ;  /* 0x000000341100720c */ /* 0x000fe40003f06270 */
[----:B------:R-:W-:Y:S02]  /*e800*/  LEA.HI.X R17, R2, UR7, R3, 0x1, P3 ;  /* 0x0000000702117c11 */ /* 0x000fe400098f0c03 */
[----:B------:R-:W-:Y:S01]  /*e810*/  PRMT R176, RZ, 0x654, R176 ;  /* 0x00000654ffb07816 */ /* 0x000fe200000000b0 */
[----:B0-----:R3:W0:Y:S01]  /*e820*/  SHFL.IDX PT, R68, R0, RZ, 0x181f ;  /* 0x00181fff00447589 */ /* 0x00162200000e0000 */
[----:B------:R-:W-:Y:S02]  /*e830*/  BSSY B1, `(.L_x_1961) ;  /* 0x0000015000017945 */ /* 0x000fe40003800000 */
[----:B------:R3:W-:Y:S01]  /*e840*/  SYNCS.ARRIVE.TRANS64.RED.A1T0 RZ, [R176+URZ], RZ ;  /* 0x000000ffb0ff79a7 */ /* 0x0007e2000810043f */
[----:B------:R3:W1:Y:S01]  /*e850*/  SHFL.IDX PT, R70, R17, RZ, 0x181f ;  /* 0x00181fff11467589 */ /* 0x00066200000e0000 */
[----:B------:R-:W-:Y:S05]  /*e860*/  @P2 BRA `(.L_x_1962) ;  /* 0x0000000000442947 */ /* 0x000fea0003800000 */
[----:B------:R-:W-:Y:S02]  /*e870*/  ULDC UR5, c[0x0][0xac8] ;  /* 0x0002b20000057ab9 */ /* 0x000fe40000000800 */
[----:B------:R-:W-:Y:S02]  /*e880*/  ISETP.GE.AND P5, PT, R19, UR5, PT ;  /* 0x0000000513007c0c */ /* 0x000fe4000bfa6270 */
[----:B------:R-:W-:Y:S02]  /*e890*/  ISETP.GE.AND P4, PT, R200, UR5, PT ;  /* 0x00000005c8007c0c */ /* 0x000fe4000bf86270 */
[----:B------:R-:W-:Y:S02]  /*e8a0*/  ISETP.GE.AND P3, PT, R23, UR5, PT ;  /* 0x0000000517007c0c */ /* 0x000fe4000bf66270 */
[----:B------:R-:W-:-:S07]  /*e8b0*/  ISETP.GE.AND P2, PT, R201, UR5, PT ;  /* 0x00000005c9007c0c */ /* 0x000fce000bf46270 */
[----:B0-----:R-:W-:-:S04]  /*e8c0*/  @!P5 LEA R2, P6, R19, R68, 0x1 ;  /* 0x000000441302d211 */ /* 0x001fc800078c08ff */
[----:B-1----:R-:W-:Y:S02]  /*e8d0*/  @!P5 LEA.HI.X R3, R19, R70, R212, 0x1, P6 ;  /* 0x000000461303d211 */ /* 0x002fe400030f0cd4 */
        /* <DEDUP_REMOVED lines=10> */
.L_x_1962:
[----:B------:R-:W-:Y:S05]  /*e980*/  BSYNC B1 ;  /* 0x0000000000017941 */ /* 0x000fea0003800000 */
.L_x_1961:
[----:B--2--5:R2:W4:Y:S01]  /*e990*/  SHFL.IDX PT, R24, R17, 0x1, 0x181f ;  /* 0x00381f0011187f89 */ /* 0x02452200000e0000 */
        /* <DEDUP_REMOVED lines=9> */
[C---:B------:R-:W-:Y:S02]  /*ea30*/  @!P3 LEA R8, P5, R200.reuse, R20, 0x1 ;  /* 0x00000014c808b211 */ /* 0x040fe400078a08ff */
        /* <DEDUP_REMOVED lines=10> */
.L_x_1964:
[----:B------:R-:W-:Y:S05]  /*eae0*/  BSYNC B1 ;  /* 0x0000000000017941 */ /* 0x000fea0003800000 */
.L_x_1963:
        /* <DEDUP_REMOVED lines=11> */
[----:B------:R-:W-:Y:S02]  /*eba0*/  @!P1 LEA R10, P4, R23, R12, 0x1 ;  /* 0x0000000c170a9211 */ /* 0x000fe400078808ff */
[----:B------:R-:W-:Y:S02]  /*ebb0*/  @!P3 LEA.HI.X R3, R19, R14, R212, 0x1, P6 ;  /* 0x0000000e1303b211 */ /* 0x000fe400030f0cd4 */
        /* <DEDUP_REMOVED lines=8> */
.L_x_1966:
[----:B------:R-:W-:Y:S05]  /*ec40*/  BSYNC B1 ;  /* 0x0000000000017941 */ /* 0x000fea0003800000 */
.L_x_1965:
[----:B0-----:R-:W-:Y:S01]  /*ec50*/  VIADD R3, R53, 0x60 ;  /* 0x0000006035037836 */ /* 0x001fe20000000000 */
[----:B------:R0:W0:Y:S04]  /*ec60*/  SHFL.IDX PT, R12, R17, 0x3, 0x181f ;  /* 0x00781f00110c7f89 */ /* 0x00002800000e0000 */
[----:B------:R-:W-:Y:S01]  /*ec70*/  ISETP.GE.AND P0, PT, R3, R52, PT ;  /* 0x000000340300720c */ /* 0x000fe20003f06270 */
[----:B--23--:R-:W2:-:S12]  /*ec80*/  SHFL.IDX PT, R0, R0, 0x3, 0x181f ;  /* 0x00781f0000007f89 */ /* 0x00ce9800000e0000 */
[----:B------:R-:W-:Y:S05]  /*ec90*/  @P0 BRA `(.L_x_1967) ;  /* 0x0000000c00200947 */ /* 0x000fea0003800000 */
[----:B------:R-:W-:Y:S02]  /*eca0*/  ULDC UR5, c[0x0][0xac8] ;  /* 0x0002b20000057ab9 */ /* 0x000fe40000000800 */
[----:B------:R-:W-:Y:S02]  /*ecb0*/  ISETP.GE.AND P3, PT, R19, UR5, PT ;  /* 0x0000000513007c0c */ /* 0x000fe4000bf66270 */
[----:B------:R-:W-:Y:S02]  /*ecc0*/  ISETP.GE.AND P4, PT, R200, UR5, PT ;  /* 0x00000005c8007c0c */ /* 0x000fe4000bf86270 */
[----:B------:R-:W-:-:S09]  /*ecd0*/  ISETP.GE.AND P5, PT, R23, UR5, PT ;  /* 0x0000000517007c0c */ /* 0x000fd2000bfa6270 */
[-C--:B--2---:R-:W-:Y:S02]  /*ece0*/  @!P3 LEA R2, P0, R19, R0.reuse, 0x1 ;  /* 0x000000001302b211 */ /* 0x084fe400078008ff */
[CC--:B------:R-:W-:Y:S02]  /*ecf0*/  @!P4 LEA R8, P1, R200.reuse, R0.reuse, 0x1 ;  /* 0x00000000c808c211 */ /* 0x0c0fe400078208ff */
        /* <DEDUP_REMOVED lines=9> */
[----:B---3--:R-:W-:-:S04]  /*ed90*/  LEA R2, P0, R201, R0, 0x1 ;  /* 0x00000000c9027211 */ /* 0x008fc800078008ff */
[----:B------:R-:W-:-:S05]  /*eda0*/  LEA.HI.X R3, R201, R12, R209, 0x1, P0 ;  /* 0x0000000cc9037211 */ /* 0x000fca00000f0cd1 */
[----:B------:R0:W-:Y:S01]  /*edb0*/  ST.E.128 desc[UR46][R2.64], R28 ;  /* 0x0000001c02007985 */ /* 0x0001e2000c101d2e */
[----:B------:R-:W-:Y:S05]  /*edc0*/  BRA `(.L_x_1967) ;  /* 0x0000000800d47947 */ /* 0x000fea0003800000 */
.L_x_1960:
[----:B------:R-:W0:Y:S01]  /*edd0*/  LDC R8, c[0x0][0xbe8] ;  /* 0x0002fa00ff087b82 */ /* 0x000e220000000800 */
[----:B------:R-:W-:Y:S01]  /*ede0*/  ISETP.GE.AND P0, PT, R213, 0x80, PT ;  /* 0x00000080d500780c */ /* 0x000fe20003f06270 */
[----:B------:R-:W-:Y:S01]  /*edf0*/  USHF.R.S32.HI UR8, URZ, 0x1f, UR43 ;  /* 0x0000001f3f087899 */ /* 0x000fe2000801142b */
[----:B------:R-:W-:Y:S01]  /*ee00*/  BSSY B1, `(.L_x_1968) ;  /* 0x000002f000017945 */ /* 0x000fe20003800000 */
[----:B------:R-:W-:Y:S01]  /*ee10*/  USHF.R.S32.HI UR9, URZ, 0x1f, UR42 ;  /* 0x0000001f3f097899 */ /* 0x000fe2000801142a */
[----:B------:R-:W-:Y:S01]  /*ee20*/  IMAD R6, R202, 0x20, R203 ;  /* 0x00000020ca067824 */ /* 0x000fe200078e02cb */
[----:B0-----:R-:W-:-:S13]  /*ee30*/  ISETP.NE.AND P1, PT, R8, 0x1, PT ;  /* 0x000000010800780c */ /* 0x001fda0003f25270 */
[----:B------:R-:W0:Y:S08]  /*ee40*/  @P1 LDC R9, c[0x0][0xbec] ;  /* 0x0002fb00ff091b82 */ /* 0x000e300000000800 */
[----:B------:R-:W1:Y:S01]  /*ee50*/  @P1 LDC R11, c[0x0][0xbf0] ;  /* 0x0002fc00ff0b1b82 */ /* 0x000e620000000800 */
[----:B------:R-:W-:Y:S05]  /*ee60*/  @P0 BRA `(.L_x_1969) ;  /* 0x0000000000a00947 */ /* 0x000fea0003800000 */
[----:B------:R-:W2:Y:S01]  /*ee70*/  S2R R4, SR_TID.X ;  /* 0x0000000000047919 */ /* 0x000ea20000002100 */
[----:B------:R-:W3:Y:S01]  /*ee80*/  LDC R3, c[0x0][0xbe8] ;  /* 0x0002fa00ff037b82 */ /* 0x000ee20000000800 */
[----:B------:R-:W-:Y:S01]  /*ee90*/  IMAD.U32 R7, RZ, RZ, UR41 ;  /* 0x00000029ff077e24 */ /* 0x000fe2000f8e00ff */
[----:B------:R-:W-:Y:S02]  /*eea0*/  ULDC UR5, c[0x0][0xa88] ;  /* 0x0002a20000057ab9 */ /* 0x000fe40000000800 */
[----:B---3--:R-:W-:Y:S02]  /*eeb0*/  IMAD R5, R3, UR5, RZ ;  /* 0x0000000503057c24 */ /* 0x008fe4000f8e02ff */
[----:B--2---:R-:W-:-:S04]  /*eec0*/  IADD3 R4, R7, -0x80, R4 ;  /* 0xffffff8007047810 */ /* 0x004fc80007ffe004 */
[----:B------:R-:W-:-:S13]  /*eed0*/  ISETP.GE.AND P0, PT, R4, R5, PT ;  /* 0x000000050400720c */ /* 0x000fda0003f06270 */
[----:B------:R-:W-:Y:S05]  /*eee0*/  @P0 BRA `(.L_x_1969) ;  /* 0x0000000000800947 */ /* 0x000fea0003800000 */
[----:B------:R-:W-:Y:S01]  /*eef0*/  ISETP.NE.AND P0, PT, R3, 0x1, PT ;  /* 0x000000010300780c */ /* 0x000fe20003f05270 */
[----:B------:R-:W-:Y:S01]  /*ef00*/  ULDC.64 UR10, c[0x0][0xb90] ;  /* 0x0002e400000a7ab9 */ /* 0x000fe20000000a00 */
[----:B------:R-:W-:Y:S01]  /*ef10*/  IMAD.MOV.U32 R2, RZ, RZ, R4 ;  /* 0x000000ffff027224 */ /* 0x000fe200078e0004 */
[----:B------:R-:W-:Y:S02]  /*ef20*/  UIMAD UR5, UR8, UR10, URZ ;  /* 0x0000000a080572a4 */ /* 0x000fe4000f8e023f */
[----:B------:R-:W-:Y:S02]  /*ef30*/  UIMAD.WIDE.U32 UR6, UR43, UR10, URZ ;  /* 0x0000000a2b0672a5 */ /* 0x000fe4000f8e003f */
[----:B------:R-:W-:-:S03]  /*ef40*/  UIMAD UR5, UR43, UR11, UR5 ;  /* 0x0000000b2b0572a4 */ /* 0x000fc6000f8e0205 */
[----:B------:R-:W-:Y:S01]  /*ef50*/  ULDC.64 UR10, c[0x0][0xb98] ;  /* 0x0002e600000a7ab9 */ /* 0x000fe20000000a00 */
[----:B------:R-:W-:Y:S02]  /*ef60*/  UIADD3 UR7, UR7, UR5, URZ ;  /* 0x0000000507077290 */ /* 0x000fe4000fffe03f */
[----:B------:R-:W2:Y:S01]  /*ef70*/  @P0 LDC R5, c[0x0][0xbec] ;  /* 0x0002fb00ff050b82 */ /* 0x000ea20000000800 */
[----:B------:R-:W-:Y:S02]  /*ef80*/  UIMAD UR5, UR9, UR10, URZ ;  /* 0x0000000a090572a4 */ /* 0x000fe4000f8e023f */
[----:B------:R-:W-:Y:S02]  /*ef90*/  UIMAD.WIDE.U32 UR6, UR42, UR10, UR6 ;  /* 0x0000000a2a0672a5 */ /* 0x000fe4000f8e0006 */
[----:B------:R-:W-:-:S03]  /*efa0*/  UIMAD UR5, UR42, UR11, UR5 ;  /* 0x0000000b2a0572a4 */ /* 0x000fc6000f8e0205 */
[----:B------:R-:W3:Y:S01]  /*efb0*/  @P0 LDC R7, c[0x0][0xbf0] ;  /* 0x0002fc00ff070b82 */ /* 0x000ee20000000800 */
[----:B------:R-:W-:Y:S01]  /*efc0*/  ULDC.64 UR10, c[0x0][0xb88] ;  /* 0x0002e200000a7ab9 */ /* 0x000fe20000000a00 */
[----:B--2---:R-:W-:-:S05]  /*efd0*/  @P0 IMAD.HI.U32 R0, R4, R5, RZ ;  /* 0x0000000504000227 */ /* 0x004fca00078e00ff */
[----:B---3--:R-:W-:-:S05]  /*efe0*/  @P0 SHF.R.U32.HI R2, RZ, R7, R0 ;  /* 0x00000007ff020219 */ /* 0x008fca0000011600 */
[----:B------:R-:W-:-:S04]  /*eff0*/  IMAD.MOV R5, RZ, RZ, -R2 ;  /* 0x000000ffff057224 */ /* 0x000fc800078e0a02 */
[----:B------:R-:W-:Y:S01]  /*f000*/  IMAD R5, R3, R5, R4 ;  /* 0x0000000503057224 */ /* 0x000fe200078e0204 */
[----:B------:R-:W-:Y:S01]  /*f010*/  SHF.R.S32.HI R3, RZ, 0x1f, R2 ;  /* 0x0000001fff037819 */ /* 0x000fe20000011402 */
[----:B------:R-:W-:Y:S01]  /*f020*/  IMAD.U32 R4, RZ, RZ, UR5 ;  /* 0x00000005ff047e24 */ /* 0x000fe2000f8e00ff */
        /* <DEDUP_REMOVED lines=12> */
.L_x_1969:
[----:B------:R-:W-:Y:S05]  /*f0f0*/  BSYNC B1 ;  /* 0x0000000000017941 */ /* 0x000fea0003800000 */
.L_x_1968:
[----:B------:R-:W-:Y:S01]  /*f100*/  ULDC.64 UR10, c[0x0][0xae8] ;  /* 0x0002ba00000a7ab9 */ /* 0x000fe20000000a00 */
[----:B------:R-:W-:Y:S01]  /*f110*/  VIADD R6, R6, UR41 ;  /* 0x0000002906067c36 */ /* 0x000fe20008000000 */
[----:B------:R-:W-:Y:S01]  /*f120*/  UIMAD UR5, UR8, UR10, URZ ;  /* 0x0000000a080572a4 */ /* 0x000fe2000f8e023f */
[----:B------:R-:W-:Y:S01]  /*f130*/  BSSY B1, `(.L_x_1970) ;  /* 0x000003c000017945 */ /* 0x000fe20003800000 */
[----:B------:R-:W-:Y:S01]  /*f140*/  UIMAD.WIDE.U32 UR6, UR43, UR10, URZ ;  /* 0x0000000a2b0672a5 */ /* 0x000fe2000f8e003f */
[----:B0-----:R-:W-:Y:S01]  /*f150*/  @P1 IMAD.HI.U32 R0, R6, R9, RZ ;  /* 0x0000000906001227 */ /* 0x001fe200078e00ff */
[----:B------:R-:W-:-:S03]  /*f160*/  UIMAD UR5, UR43, UR11, UR5 ;  /* 0x0000000b2b0572a4 */ /* 0x000fc6000f8e0205 */
[----:B------:R-:W-:Y:S01]  /*f170*/  ULDC.64 UR10, c[0x0][0xaf0] ;  /* 0x0002bc00000a7ab9 */ /* 0x000fe20000000a00 */
[----:B------:R-:W-:Y:S01]  /*f180*/  UIADD3 UR7, UR7, UR5, URZ ;  /* 0x0000000507077290 */ /* 0x000fe2000fffe03f */
[----:B--2---:R-:W-:Y:S01]  /*f190*/  IMAD.MOV.U32 R5, RZ, RZ, R6 ;  /* 0x000000ffff057224 */ /* 0x004fe200078e0006 */
[----:B------:R-:W-:Y:S01]  /*f1a0*/  UIMAD UR5, UR9, UR10, URZ ;  /* 0x0000000a090572a4 */ /* 0x000fe2000f8e023f */
[----:B-1----:R-:W-:-:S03]  /*f1b0*/  @P1 SHF.R.U32.HI R5, RZ, R11, R0 ;  /* 0x0000000bff051219 */ /* 0x002fc60000011600 */
[----:B------:R-:W-:Y:S01]  /*f1c0*/  UIMAD UR5, UR42, UR11, UR5 ;  /* 0x0000000b2a0572a4 */ /* 0x000fe2000f8e0205 */
[--C-:B------:R-:W-:Y:S01]  /*f1d0*/  SHF.R.S32.HI R0, RZ, 0x1f, R5.reuse ;  /* 0x0000001fff007819 */ /* 0x100fe20000011405 */
[----:B------:R-:W-:Y:S01]  /*f1e0*/  UIMAD.WIDE.U32 UR42, UR42, UR10, UR6 ;  /* 0x0000000a2a2a72a5 */ /* 0x000fe2000f8e0006 */
[----:B------:R-:W-:Y:S02]  /*f1f0*/  IMAD.MOV R7, RZ, RZ, -R5 ;  /* 0x000000ffff077224 */ /* 0x000fe400078e0a05 */
[----:B------:R-:W-:Y:S01]  /*f200*/  ULDC.64 UR6, c[0x0][0xae0] ;  /* 0x0002b80000067ab9 */ /* 0x000fe20000000a00 */
[----:B------:R-:W-:Y:S01]  /*f210*/  UIADD3 UR5, UR43, UR5, URZ ;  /* 0x000000052b057290 */ /* 0x000fe2000fffe03f */
[----:B------:R-:W-:Y:S02]  /*f220*/  IMAD R0, R0, UR6, RZ ;  /* 0x0000000600007c24 */ /* 0x000fe4000f8e02ff */
[----:B------:R-:W-:Y:S02]  /*f230*/  IMAD R7, R8, R7, R6 ;  /* 0x0000000708077224 */ /* 0x000fe400078e0206 */
[----:B------:R-:W-:-:S02]  /*f240*/  IMAD.U32 R3, RZ, RZ, UR43 ;  /* 0x0000002bff037e24 */ /* 0x000fc4000f8e00ff */
[----:B------:R-:W-:Y:S02]  /*f250*/  IMAD.U32 R2, RZ, RZ, UR42 ;  /* 0x0000002aff027e24 */ /* 0x000fe4000f8e00ff */
[----:B------:R-:W-:Y:S01]  /*f260*/  IMAD.U32 R3, RZ, RZ, UR5 ;  /* 0x00000005ff037e24 */ /* 0x000fe2000f8e00ff */
[----:B------:R-:W-:Y:S01]  /*f270*/  ULDC UR5, c[0x0][0xa88] ;  /* 0x0002a20000057ab9 */ /* 0x000fe20000000800 */
[C---:B------:R-:W-:Y:S01]  /*f280*/  IMAD R9, R5.reuse, UR7, R0 ;  /* 0x0000000705097c24 */ /* 0x040fe2000f8e0200 */
[----:B------:R-:W-:Y:S01]  /*f290*/  SHF.R.S32.HI R0, RZ, 0x1f, R7 ;  /* 0x0000001fff007819 */ /* 0x000fe20000011407 */
[----:B------:R-:W-:Y:S01]  /*f2a0*/  IMAD.WIDE.U32 R2, R5, UR6, R2 ;  /* 0x0000000605027c25 */ /* 0x000fe2000f8e0002 */
[----:B------:R-:W-:-:S03]  /*f2b0*/  ULDC.64 UR6, c[0x0][0xad8] ;  /* 0x0002b60000067ab9 */ /* 0x000fc60000000a00 */
[----:B------:R-:W-:Y:S02]  /*f2c0*/  IMAD.IADD R3, R3, 0x1, R9 ;  /* 0x0000000103037824 */ /* 0x000fe400078e0209 */
[----:B------:R-:W-:Y:S02]  /*f2d0*/  IMAD R4, R0, UR6, RZ ;  /* 0x0000000600047c24 */ /* 0x000fe4000f8e02ff */
[----:B------:R-:W-:Y:S02]  /*f2e0*/  VIADD R6, R203, UR41 ;  /* 0x00000029cb067c36 */ /* 0x000fe40008000000 */
[----:B------:R-:W-:Y:S02]  /*f2f0*/  IMAD R9, R8, UR5, RZ ;  /* 0x0000000508097c24 */ /* 0x000fe4000f8e02ff */
[C---:B------:R-:W-:Y:S02]  /*f300*/  IMAD R5, R7.reuse, UR7, R4 ;  /* 0x0000000707057c24 */ /* 0x040fe4000f8e0204 */
[----:B------:R-:W-:Y:S01]  /*f310*/  IMAD.WIDE.U32 R2, R7, UR6, R2 ;  /* 0x0000000607027c25 */ /* 0x000fe2000f8e0002 */
[----:B------:R-:W-:Y:S01]  /*f320*/  ISETP.GE.AND P2, PT, R6, R9, PT ;  /* 0x000000090600720c */ /* 0x000fe20003f46270 */
[----:B------:R-:W-:-:S02]  /*f330*/  ULDC.64 UR6, c[0x0][0xa80] ;  /* 0x0002a00000067ab9 */ /* 0x000fc40000000a00 */
[----:B------:R-:W-:Y:S01]  /*f340*/  VIADD R0, R6, 0x20 ;  /* 0x0000002006007836 */ /* 0x000fe20000000000 */
[----:B------:R-:W-:Y:S01]  /*f350*/  LEA R4, P3, R2, UR6, 0x1 ;  /* 0x0000000602047c11 */ /* 0x000fe2000f8608ff */
[----:B------:R-:W-:-:S03]  /*f360*/  IMAD.IADD R3, R3, 0x1, R5 ;  /* 0x0000000103037824 */ /* 0x000fc600078e0205 */
[-C--:B------:R-:W-:Y:S01]  /*f370*/  ISETP.GE.AND P1, PT, R0, R9.reuse, PT ;  /* 0x000000090000720c */ /* 0x080fe20003f26270 */
[----:B------:R-:W-:Y:S01]  /*f380*/  VIADD R0, R6, 0x40 ;  /* 0x0000004006007836 */ /* 0x000fe20000000000 */
[----:B------:R-:W-:Y:S02]  /*f390*/  LEA.HI.X R5, R2, UR7, R3, 0x1, P3 ;  /* 0x0000000702057c11 */ /* 0x000fe400098f0c03 */
[----:B------:R0:W1:Y:S02]  /*f3a0*/  SHFL.IDX PT, R2, R4, RZ, 0x181f ;  /* 0x00181fff04027589 */ /* 0x00006400000e0000 */
[----:B------:R-:W-:Y:S02]  /*f3b0*/  ISETP.GE.AND P0, PT, R0, R9, PT ;  /* 0x000000090000720c */ /* 0x000fe40003f06270 */
[----:B------:R0:W2:Y:S01]  /*f3c0*/  SHFL.IDX PT, R0, R5, RZ, 0x181f ;  /* 0x00181fff05007589 */ /* 0x0000a200000e0000 */
[----:B------:R-:W-:Y:S10]  /*f3d0*/  @P2 BRA `(.L_x_1971) ;  /* 0x0000000000442947 */ /* 0x000ff40003800000 */
        /* <DEDUP_REMOVED lines=17> */
.L_x_1971:
[----:B------:R-:W-:Y:S05]  /*f4f0*/  BSYNC B1 ;  /* 0x0000000000017941 */ /* 0x000fea0003800000 */
.L_x_1970:
        /* <DEDUP_REMOVED lines=21> */
.L_x_1973:
[----:B------:R-:W-:Y:S05]  /*f650*/  BSYNC B1 ;  /* 0x0000000000017941 */ /* 0x000fea0003800000 */
.L_x_1972:
        /* <DEDUP_REMOVED lines=21> */
.L_x_1975:
[----:B------:R-:W-:Y:S05]  /*f7b0*/  BSYNC B1 ;  /* 0x0000000000017941 */ /* 0x000fea0003800000 */
.L_x_1974:
[----:B---3--:R-:W-:Y:S01]  /*f7c0*/  VIADD R3, R6, 0x60 ;  /* 0x0000006006037836 */ /* 0x008fe20000000000 */
[----:B0-----:R0:W3:Y:S04]  /*f7d0*/  SHFL.IDX PT, R0, R5, 0x3, 0x181f ;  /* 0x00781f0005007f89 */ /* 0x0010e800000e0000 */
        /* <DEDUP_REMOVED lines=8> */
[-C--:B-12-4-:R-:W-:Y:S02]  /*f860*/  @!P3 LEA R4, P6, R19, R2.reuse, 0x1 ;  /* 0x000000021304b211 */ /* 0x096fe400078c08ff */
[CC--:B------:R-:W-:Y:S02]  /*f870*/  @!P2 LEA R6, P5, R200.reuse, R2.reuse, 0x1 ;  /* 0x00000002c806a211 */ /* 0x0c0fe400078a08ff */
        /* <DEDUP_REMOVED lines=10> */
.L_x_1967:
[----:B------:R-:W-:Y:S05]  /*f920*/  BSYNC B0 ;  /* 0x0000000000007941 */ /* 0x000fea0003800000 */
.L_x_1959:
[----:B------:R-:W-:Y:S02]  /*f930*/  ULDC UR5, c[0x0][0xc38] ;  /* 0x00030e0000057ab9 */ /* 0x000fe40000000800 */
[----:B------:R-:W-:-:S06]  /*f940*/  UISETP.GE.AND UP0, UPT, UR4, UR5, UPT ;  /* 0x000000050400728c */ /* 0x000fcc000bf06270 */
[----:B------:R-:W-:-:S13]  /*f950*/  PLOP3.LUT P0, PT, PT, PT, UP0, 0x80, 0x0 ;  /* 0x000000000000781c */ /* 0x000fda0003f0f008 */
[----:B------:R-:W-:Y:S05]  /*f960*/  @!P0 BRA `(.L_x_1976) ;  /* 0xffffff1000e48947 */ /* 0x000fea000383ffff */
[----:B------:R-:W-:Y:S05]  /*f970*/  EXIT ;  /* 0x000000000000794d */ /* 0x000fea0003800000 */
.L_x_1870:
[----:B------:R-:W-:-:S08]  /*f980*/  NOP ;  /* 0x0000000000007918 */ /* 0x000fd00000000000 */
[----:B------:R-:W0:-:S00]  /*f990*/  USETMAXREG.DEALLOC.CTAPOOL 0x28 ;  /* 0x00000028000079c8 */ /* 0x000e0000080e0500 */
[----:B0-----:R-:W-:-:S06]  /*f9a0*/  LOP3.LUT R0, R0, 0x3, RZ, 0xc0, !PT ;  /* 0x0000000300007812 */ /* 0x001fcc00078ec0ff */
[----:B------:R-:W0:Y:S01]  /*f9b0*/  S2UR UR5, SR_CTAID.X ;  /* 0x00000000000579c3 */ /* 0x000e220000002500 */
[----:B------:R-:W-:Y:S01]  /*f9c0*/  LOP3.LUT R16, R16, 0xfffffdff, RZ, 0xc0, !PT ;  /* 0xfffffdff10107812 */ /* 0x000fe200078ec0ff */
[----:B------:R-:W-:Y:S01]  /*f9d0*/  STL [R1], RZ ;  /* 0x000000ff01007387 */ /* 0x000fe20000100800 */
[----:B------:R-:W-:Y:S02]  /*f9e0*/  IMAD.MOV.U32 R18, RZ, RZ, RZ ;  /* 0x000000ffff127224 */ /* 0x000fe400078e00ff */
[----:B------:R-:W-:Y:S01]  /*f9f0*/  IMAD.MOV.U32 R25, RZ, RZ, 0x1 ;  /* 0x00000001ff197424 */ /* 0x000fe200078e00ff */
[----:B------:R1:W2:Y:S02]  /*fa00*/  SHFL.IDX PT, R2, R0, RZ, 0x1f ;  /* 0x00001fff00027589 */ /* 0x0002a400000e0000 */
[----:B-1----:R-:W0:Y:S01]  /*fa10*/  LDC R0, c[0x0][0xc38] ;  /* 0x00030e00ff007b82 */ /* 0x002e220000000800 */
[----:B--2---:R-:W-:-:S13]  /*fa20*/  ISETP.NE.AND P0, PT, R2, RZ, PT ;  /* 0x000000ff0200720c */ /* 0x004fda0003f05270 */
[----:B------:R-:W-:Y:S01]  /*fa30*/  @P0 LOP3.LUT R16, R16, 0x200, RZ, 0xfc, !PT ;  /* 0x0000020010100812 */ /* 0x000fe200078efcff */
[----:B------:R-:W-:Y:S06]  /*fa40*/  @P0 BAR.ARV 0x4, 0x180 ;  /* 0x0106000000000b1d */ /* 0x000fec0000002000 */
[----:B0-----:R-:W-:-:S13]  /*fa50*/  ISETP.LE.AND P0, PT, R0, UR5, PT ;  /* 0x0000000500007c0c */ /* 0x001fda000bf03270 */
[----:B------:R-:W-:Y:S05]  /*fa60*/  @P0 BRA `(.L_x_1977) ;  /* 0x0000003c005c0947 */ /* 0x000fea0003800000 */
[----:B------:R-:W-:Y:S01]  /*fa70*/  IMAD.SHL.U32 R28, R5, 0x8, RZ ;  /* 0x00000008051c7824 */ /* 0x000fe200078e00ff */
[----:B------:R-:W-:Y:S01]  /*fa80*/  ULDC UR4, c[0x0][0x320] ;  /* 0x0000c80000047ab9 */ /* 0x000fe20000000800 */
[----:B------:R-:W-:Y:S01]  /*fa90*/  LOP3.LUT R16, R16, 0xffffffef, RZ, 0xc0, !PT ;  /* 0xffffffef10107812 */ /* 0x000fe200078ec0ff */
[----:B------:R-:W0:Y:S01]  /*faa0*/  S2UR UR8, SR_CgaCtaId ;  /* 0x00000000000879c3 */ /* 0x000e220000008800 */
[----:B------:R-:W-:Y:S01]  /*fab0*/  ULDC.64 UR36, c[0x0][0x2f0] ;  /* 0x0000bc0000247ab9 */ /* 0x000fe20000000a00 */
[C---:B------:R-:W-:Y:S01]  /*fac0*/  LOP3.LUT R0, R28.reuse, 0x1f8, RZ, 0xc0, !PT ;  /* 0x000001f81c007812 */ /* 0x040fe200078ec0ff */
[----:B------:R-:W-:Y:S01]  /*fad0*/  ULDC.64 UR6, c[0x0][0x418] ;  /* 0x0001060000067ab9 */ /* 0x000fe20000000a00 */
[----:B------:R-:W-:Y:S01]  /*fae0*/  LOP3.LUT R7, R28, 0x38, RZ, 0xc0, !PT ;  /* 0x000000381c077812 */ /* 0x000fe200078ec0ff */
[----:B------:R-:W-:Y:S01]  /*faf0*/  UISETP.NE.U32.AND UP0, UPT, UR6, URZ, UPT ;  /* 0x0000003f0600728c */ /* 0x000fe2000bf05070 */
[----:B------:R-:W-:Y:S01]  /*fb00*/  LOP3.LUT R3, R0, 0x38, R5, 0x78, !PT ;  /* 0x0000003800037812 */ /* 0x000fe200078e7805 */
[----:B------:R-:W-:Y:S01]  /*fb10*/  ULDC UR9, c[0x0][0x2b8] ;  /* 0x0000ae0000097ab9 */ /* 0x000fe20000000800 */
[C---:B------:R-:W-:Y:S01]  /*fb20*/  LOP3.LUT R0, R7.reuse, 0x40, RZ, 0xfc, !PT ;  /* 0x0000004007007812 */ /* 0x040fe200078efcff */
[----:B------:R-:W-:Y:S01]  /*fb30*/  UISETP.NE.AND.EX UP0, UPT, UR7, URZ, UPT, UP0 ;  /* 0x0000003f0700728c */ /* 0x000fe2000bf05300 */
[C---:B------:R-:W-:Y:S01]  /*fb40*/  LOP3.LUT R2, R7.reuse, 0x80, RZ, 0xfc, !PT ;  /* 0x0000008007027812 */ /* 0x040fe200078efcff */
[----:B------:R-:W-:Y:S01]  /*fb50*/  IMAD.U32 R31, RZ, RZ, UR5 ;  /* 0x00000005ff1f7e24 */ /* 0x000fe2000f8e00ff */
[----:B------:R-:W-:Y:S01]  /*fb60*/  ISETP.GE.AND P2, PT, R0, UR4, PT ;  /* 0x0000000400007c0c */ /* 0x000fe2000bf46270 */
[----:B------:R-:W-:Y:S01]  /*fb70*/  UMOV UR7, 0x400 ;  /* 0x0000040000077882 */ /* 0x000fe20000000000 */
[----:B------:R-:W-:Y:S01]  /*fb80*/  ISETP.GE.AND P1, PT, R2, UR4, PT ;  /* 0x0000000402007c0c */ /* 0x000fe2000bf26270 */
[----:B------:R-:W-:Y:S01]  /*fb90*/  ULDC UR38, c[0x0][0x288] ;  /* 0x0000a20000267ab9 */ /* 0x000fe20000000800 */
[C---:B------:R-:W-:Y:S01]  /*fba0*/  ISETP.GE.AND P0, PT, R7.reuse, UR4, PT ;  /* 0x0000000407007c0c */ /* 0x040fe2000bf06270 */
[----:B------:R-:W-:Y:S01]  /*fbb0*/  ULDC UR6, c[0x0][0x448] ;  /* 0x0001120000067ab9 */ /* 0x000fe20000000800 */
[----:B------:R-:W-:Y:S01]  /*fbc0*/  SEL R2, RZ, 0xffffffff, P2 ;  /* 0xffffffffff027807 */ /* 0x000fe20001000000 */
[----:B------:R-:W-:Y:S01]  /*fbd0*/  IMAD.MOV.U32 R25, RZ, RZ, 0x1 ;  /* 0x00000001ff197424 */ /* 0x000fe200078e00ff */
[----:B------:R-:W-:Y:S01]  /*fbe0*/  LOP3.LUT R4, R7, 0xc0, RZ, 0xfc, !PT ;  /* 0x000000c007047812 */ /* 0x000fe200078efcff */
[----:B------:R-:W-:Y:S01]  /*fbf0*/  IMAD.MOV.U32 R18, RZ, RZ, RZ ;  /* 0x000000ffff127224 */ /* 0x000fe200078e00ff */
[----:B------:R-:W-:Y:S01]  /*fc00*/  LOP3.LUT R28, R3, 0x200, R28, 0xf8, !PT ;  /* 0x00000200031c7812 */ /* 0x000fe200078ef81c */
[----:B------:R-:W-:Y:S01]  /*fc10*/  IMAD.SHL.U32 R3, R2, 0x2, RZ ;  /* 0x0000000202037824 */ /* 0x000fe200078e00ff */
[----:B------:R-:W-:Y:S01]  /*fc20*/  SEL R0, RZ, 0x1, P0 ;  /* 0x00000001ff007807 */ /* 0x000fe20000000000 */
[----:B0-----:R-:W-:Y:S01]  /*fc30*/  ULEA UR7, UR8, UR7, 0x18 ;  /* 0x0000000708077291 */ /* 0x001fe2000f8ec03f */
[----:B------:R-:W-:Y:S01]  /*fc40*/  @P2 LOP3.LUT R16, R16, 0x10, RZ, 0xfc, !PT ;  /* 0x0000001010102812 */ /* 0x000fe200078efcff */
[----:B------:R-:W-:Y:S01]  /*fc50*/  ULOP3.LUT UR48, UR39, 0x2, URZ, 0xfc, !UPT ;  /* 0x0000000227307892 */ /* 0x000fe2000f8efc3f */
[----:B------:R-:W-:Y:S01]  /*fc60*/  LOP3.LUT R0, R3, 0x2, R0, 0xe2, !PT ;  /* 0x0000000203007812 */ /* 0x000fe200078ee200 */
[----:B------:R-:W-:Y:S01]  /*fc70*/  ULDC UR50, c[0x0][0xc] ;  /* 0x0000030000327ab9 */ /* 0x000fe20000000800 */
[----:B------:R-:W-:Y:S01]  /*fc80*/  LOP3.LUT R16, R16, 0xfffffff7, RZ, 0xc0, !PT ;  /* 0xfffffff710107812 */ /* 0x000fe200078ec0ff */
[----:B------:R-:W-:Y:S01]  /*fc90*/  IMAD.U32 R17, RZ, RZ, UR7 ;  /* 0x00000007ff117e24 */ /* 0x000fe2000f8e00ff */
[----:B------:R-:W-:-:S02]  /*fca0*/  SEL R3, RZ, 0x4, P1 ;  /* 0x00000004ff037807 */ /* 0x000fc40000800000 */
[----:B------:R-:W-:Y:S01]  /*fcb0*/  @P1 LOP3.LUT R16, R16, 0x8, RZ, 0xfc, !PT ;  /* 0x0000000810101812 */ /* 0x000fe200078efcff */
[----:B------:R-:W-:Y:S01]  /*fcc0*/  IMAD R32, R28, 0x2, R17 ;  /* 0x000000021c207824 */ /* 0x000fe200078e0211 */
[----:B------:R-:W-:Y:S01]  /*fcd0*/  ISETP.GE.AND P1, PT, R7, UR37, PT ;  /* 0x0000002507007c0c */ /* 0x000fe2000bf26270 */
[----:B------:R-:W-:Y:S01]  /*fce0*/  UIMAD UR37, UR6, UR38, URZ ;  /* 0x00000026062572a4 */ /* 0x000fe2000f8e023f */
[----:B------:R-:W-:Y:S02]  /*fcf0*/  LOP3.LUT R16, R16, 0xffffffdf, RZ, 0xc0, !PT ;  /* 0xffffffdf10107812 */ /* 0x000fe400078ec0ff */
[----:B------:R-:W-:Y:S01]  /*fd00*/  LOP3.LUT R6, R0, R3, RZ, 0xfc, !PT ;  /* 0x0000000300067212 */ /* 0x000fe200078efcff */
[C---:B------:R-:W-:Y:S01]  /*fd10*/  IMAD.SHL.U32 R0, R5.reuse, 0x10, RZ ;  /* 0x0000001005007824 */ /* 0x040fe200078e00ff */
[----:B------:R-:W-:Y:S02]  /*fd20*/  @P0 LOP3.LUT R16, R16, 0x20, RZ, 0xfc, !PT ;  /* 0x0000002010100812 */ /* 0x000fe400078efcff */
[----:B------:R-:W-:Y:S01]  /*fd30*/  ISETP.GE.AND P0, PT, R4, UR4, PT ;  /* 0x0000000404007c0c */ /* 0x000fe2000bf06270 */
[----:B------:R0:W-:Y:S01]  /*fd40*/  STL [R1+0x4], R6 ;  /* 0x0000040601007387 */ /* 0x0001e20000100800 */
[----:B------:R-:W-:Y:S01]  /*fd50*/  LOP3.LUT R16, R16, 0xfffffffb, RZ, 0xc0, !PT ;  /* 0xfffffffb10107812 */ /* 0x000fe200078ec0ff */
[----:B------:R-:W-:Y:S01]  /*fd60*/  ULDC UR4, c[0x0][0x424] ;  /* 0x0001090000047ab9 */ /* 0x000fe20000000800 */
[----:B------:R-:W-:Y:S01]  /*fd70*/  LOP3.LUT R8, R5, 0x7f, RZ, 0xc0, !PT ;  /* 0x0000007f05087812 */ /* 0x000fe200078ec0ff */
[----:B------:R0:W-:Y:S01]  /*fd80*/  STL [R1], RZ ;  /* 0x000000ff01007387 */ /* 0x0001e20000100800 */
[----:B------:R-:W-:Y:S01]  /*fd90*/  USEL UR4, UR4, 0x1, UP0 ;  /* 0x0000000104047887 */ /* 0x000fe20008000000 */
[----:B------:R-:W-:-:S02]  /*fda0*/  SEL R35, RZ, 0x8, P0 ;  /* 0x00000008ff237807 */ /* 0x000fc40000000000 */
[----:B------:R-:W-:Y:S01]  /*fdb0*/  SHF.R.U32.HI R33, RZ, 0x3, R8 ;  /* 0x00000003ff217819 */ /* 0x000fe20000011608 */
[----:B------:R-:W-:Y:S01]  /*fdc0*/  UIMAD UR36, UR4, UR36, URZ ;  /* 0x00000024042472a4 */ /* 0x000fe2000f8e023f */
[----:B------:R-:W-:Y:S02]  /*fdd0*/  LOP3.LUT R35, R6, R35, RZ, 0xfc, !PT ;  /* 0x0000002306237212 */ /* 0x000fe400078efcff */
[----:B------:R-:W-:Y:S01]  /*fde0*/  @P0 LOP3.LUT R16, R16, 0x4, RZ, 0xfc, !PT ;  /* 0x0000000410100812 */ /* 0x000fe200078efcff */
[----:B------:R-:W-:Y:S01]  /*fdf0*/  UIADD3 UR4, UR36, 0x5f, URZ ;  /* 0x0000005f24047890 */ /* 0x000fe2000fffe03f */
[----:B------:R-:W-:Y:S01]  /*fe00*/  LOP3.LUT R0, R33, 0x70, R0, 0xf8, !PT ;  /* 0x0000007021007812 */ /* 0x000fe200078ef800 */
[----:B------:R-:W-:Y:S01]  /*fe10*/  UIADD3 UR49, UR36, 0x1, -UR38 ;  /* 0x0000000124317890 */ /* 0x000fe2000fffe826 */
[----:B------:R-:W-:Y:S01]  /*fe20*/  LOP3.LUT R16, R16, 0xfffffffe, RZ, 0xc0, !PT ;  /* 0xfffffffe10107812 */ /* 0x000fe200078ec0ff */
[----:B------:R-:W-:Y:S02]  /*fe30*/  UIMAD.WIDE UR4, UR4, 0x2aaaaaab, URZ ;  /* 0x2aaaaaab040478a5 */ /* 0x000fe4000f8e023f */
[----:B------:R-:W-:Y:S01]  /*fe40*/  UIADD3 UR38, UR36, -UR38, URZ ;  /* 0x8000002624267290 */ /* 0x000fe2000fffe03f */
[----:B------:R-:W-:Y:S01]  /*fe50*/  @P1 LOP3.LUT R16, R16, 0x1, RZ, 0xfc, !PT ;  /* 0x0000000110101812 */ /* 0x000fe200078efcff */
[----:B------:R-:W-:Y:S01]  /*fe60*/  USHF.R.U32.HI UR40, URZ, 0x1f, UR5 ;  /* 0x0000001f3f287899 */ /* 0x000fe20008011605 */
[----:B------:R-:W-:-:S02]  /*fe70*/  ISETP.GE.AND P1, PT, R7, UR9, PT ;  /* 0x0000000907007c0c */ /* 0x000fc4000bf26270 */
[----:B------:R-:W-:Y:S01]  /*fe80*/  LOP3.LUT R16, R16, 0xfffffeff, RZ, 0xc0, !PT ;  /* 0xfffffeff10107812 */ /* 0x000fe200078ec0ff */
[----:B------:R-:W-:-:S10]  /*fe90*/  ULEA.HI.SX32 UR40, UR5, UR40, 0x1c ;  /* 0x0000002805287291 */ /* 0x000fd4000f8fe23f */
[----:B0-----:R-:W-:-:S07]  /*fea0*/  @P1 LOP3.LUT R16, R16, 0x100, RZ, 0xfc, !PT ;  /* 0x0000010010101812 */ /* 0x001fce00078efcff */
.L_x_2032:
[----:B------:R-:W-:Y:S01]  /*feb0*/  ULDC UR7, c[0x0][0xc60] ;  /* 0x0003180000077ab9 */ /* 0x000fe20000000800 */
[C---:B------:R-:W-:Y:S01]  /*fec0*/  R2UR UR41, R31.reuse ;  /* 0x000000001f2972ca */ /* 0x040fe200000e0000 */
[----:B------:R-:W-:Y:S01]  /*fed0*/  UISETP.NE.AND UP0, UPT, UR7, 0x1, UPT ;  /* 0x000000010700788c */ /* 0x000fe2000bf05270 */
[----:B------:R-:W-:-:S10]  /*fee0*/  R2UR UR6, R31 ;  /* 0x000000001f0672ca */ /* 0x000fd400000e0000 */
        /* <DEDUP_REMOVED lines=9> */
[----:B012--5:R-:W-:Y:S05]  /*ff80*/  @P0 BRA `(.L_x_1978) ;  /* 0x0000000000200947 */ /* 0x027fea0003800000 */
        /* <DEDUP_REMOVED lines=8> */
.L_x_1978:
[----:B------:R-:W-:Y:S01]  /*10010*/  ULDC UR8, c[0x0][0xc54] ;  /* 0x0003150000087ab9 */ /* 0x000fe20000000800 */
[----:B------:R-:W-:Y:S01]  /*10020*/  UMOV UR6, UR7 ;  /* 0x0000000700067c82 */ /* 0x000fe20008000000 */
[----:B------:R-:W-:-:S11]  /*10030*/  UISETP.NE.AND UP0, UPT, UR8, 0x1, UPT ;  /* 0x000000010800788c */ /* 0x000fd6000bf05270 */
[----:B------:R-:W-:Y:S02]  /*10040*/  @UP0 ULDC.64 UR10, c[0x0][0xc58] ;  /* 0x00031600000a0ab9 */ /* 0x000fe40000000a00 */
[----:B------:R-:W-:-:S04]  /*10050*/  UIMAD.WIDE.U32 UR4, UR7, UR10, URZ ;  /* 0x0000000a070472a5 */ /* 0x000fc8000f8e003f */
[----:B------:R-:W-:-:S04]  /*10060*/  @UP0 USHF.R.U32.HI UR6, URZ, UR11, UR5 ;  /* 0x0000000b3f060299 */ /* 0x000fc80008011605 */
[----:B------:R-:W-:-:S12]  /*10070*/  UIMAD UR4, UR6, UR8, URZ ;  /* 0x00000008060472a4 */ /* 0x000fd8000f8e023f */
.L_x_1979:
[----:B------:R-:W-:Y:S01]  /*10080*/  ULDC UR5, c[0x0][0xc48] ;  /* 0x0003120000057ab9 */ /* 0x000fe20000000800 */
[----:B------:R-:W-:Y:S01]  /*10090*/  ULDC.64 UR8, c[0x0][0xa28] ;  /* 0x00028a0000087ab9 */ /* 0x000fe20000000a00 */
[----:B------:R-:W-:Y:S01]  /*100a0*/  UISETP.NE.AND UP1, UPT, UR5, 0x1, UPT ;  /* 0x000000010500788c */ /* 0x000fe2000bf25270 */
[----:B------:R-:W-:Y:S01]  /*100b0*/  IMAD.MOV.U32 R30, RZ, RZ, RZ ;  /* 0x000000ffff1e7224 */ /* 0x000fe200078e00ff */
[----:B------:R-:W-:Y:S02]  /*100c0*/  UIADD3 UR4, UR7, -UR4, URZ ;  /* 0x8000000407047290 */ /* 0x000fe4000fffe03f */
[----:B------:R-:W-:Y:S01]  /*100d0*/  UISETP.NE.U32.AND UP0, UPT, UR8, URZ, UPT ;  /* 0x0000003f0800728c */ /* 0x000fe2000bf05070 */
[----:B------:R-:W-:Y:S02]  /*100e0*/  ULDC UR5, c[0x0][0xc54] ;  /* 0x0003150000057ab9 */ /* 0x000fe40000000800 */
[----:B------:R-:W-:Y:S02]  /*100f0*/  UIMAD UR41, UR41, UR5, UR4 ;  /* 0x00000005292972a4 */ /* 0x000fe4000f8e0204 */
[----:B------:R-:W-:-:S02]  /*10100*/  UISETP.NE.AND.EX UP0, UPT, UR9, URZ, UPT, UP0 ;  /* 0x0000003f0900728c */ /* 0x000fc4000bf05300 */
[----:B------:R-:W-:Y:S01]  /*10110*/  @UP1 ULDC UR4, c[0x0][0xc4c] ;  /* 0x0003130000041ab9 */ /* 0x000fe20000000800 */
[----:B------:R-:W-:Y:S01]  /*10120*/  @UP1 ULDC UR7, c[0x0][0xc50] ;  /* 0x0003140000071ab9 */ /* 0x000fe20000000800 */
[----:B------:R-:W-:Y:S02]  /*10130*/  UIMAD.WIDE.U32 UR4, UR41, UR4, URZ ;  /* 0x00000004290472a5 */ /* 0x000fe4000f8e003f */
[----:B------:R-:W-:Y:S01]  /*10140*/  UMOV UR42, UR41 ;  /* 0x00000029002a7c82 */ /* 0x000fe20008000000 */
[----:B------:R-:W-:Y:S01]  /*10150*/  ULOP3.LUT UR6, UR6, 0x1ffffff, URZ, 0x3c, !UPT ;  /* 0x01ffffff06067892 */ /* 0x000fe2000f8e3c3f */
[----:B------:R-:W-:Y:S01]  /*10160*/  PLOP3.LUT P0, PT, PT, PT, UP0, 0x80, 0x0 ;  /* 0x000000000000781c */ /* 0x000fe20003f0f008 */
[----:B------:R-:W-:-:S03]  /*10170*/  @UP1 USHF.R.U32.HI UR42, URZ, UR7, UR5 ;  /* 0x000000073f2a1299 */ /* 0x000fc60008011605 */
[----:B------:R-:W-:Y:S02]  /*10180*/  @UP0 ULDC.64 UR4, c[0x0][0xa28] ;  /* 0x00028a0000040ab9 */ /* 0x000fe40000000a00 */
[----:B------:R-:W-:-:S06]  /*10190*/  @UP0 UIMAD.WIDE UR4, UR42, 0x4, UR4 ;  /* 0x000000042a0408a5 */ /* 0x000fcc000f8e0204 */
[----:B------:R-:W-:Y:S01]  /*101a0*/  IMAD.U32 R3, RZ, RZ, UR5 ;  /* 0x00000005ff037e24 */ /* 0x000fe2000f8e00ff */
[----:B------:R-:W-:Y:S01]  /*101b0*/  ULDC UR5, c[0x0][0x448] ;  /* 0x0001120000057ab9 */ /* 0x000fe20000000800 */
[----:B------:R-:W-:Y:S01]  /*101c0*/  IMAD.U32 R2, RZ, RZ, UR4 ;  /* 0x00000004ff027e24 */ /* 0x000fe2000f8e00ff */
[----:B------:R-:W-:Y:S01]  /*101d0*/  ULDC UR4, c[0x0][0xc3c] ;  /* 0x00030f0000047ab9 */ /* 0x000fe20000000800 */
[----:B------:R-:W-:Y:S02]  /*101e0*/  UISETP.NE.AND UP2, UPT, UR5, 0x1, UPT ;  /* 0x000000010500788c */ /* 0x000fe4000bf45270 */
[----:B------:R-:W-:Y:S01]  /*101f0*/  UIADD3 UR6, UR6, UR4, URZ ;  /* 0x0000000406067290 */ /* 0x000fe2000fffe03f */
[----:B------:R0:W5:Y:S01]  /*10200*/  @P0 LDG.E R30, desc[UR46][R2.64] ;  /* 0x0000002e021e0981 */ /* 0x000162000c1e1900 */
[----:B------:R-:W-:Y:S02]  /*10210*/  UP2UR UR51, UPR, URZ, 0x4 ;  /* 0x000000043f337883 */ /* 0x000fe40008000000 */
[----:B------:R-:W-:-:S04]  /*10220*/  USHF.L.U32 UR43, UR6, 0x7, URZ ;  /* 0x00000007062b7899 */ /* 0x000fc8000800063f */
[----:B------:R-:W-:Y:S01]  /*10230*/  UIADD3 UR6, UR43, 0x7f, URZ ;  /* 0x0000007f2b067890 */ /* 0x000fe2000fffe03f */
[----:B------:R-:W-:Y:S01]  /*10240*/  @UP2 ULDC UR4, c[0x0][0x44c] ;  /* 0x0001130000042ab9 */ /* 0x000fe20000000800 */
[----:B------:R-:W-:Y:S02]  /*10250*/  @UP2 ULDC UR7, c[0x0][0x450] ;  /* 0x0001140000072ab9 */ /* 0x000fe40000000800 */
[----:B------:R-:W-:-:S04]  /*10260*/  UIMAD.WIDE.U32 UR4, UR6, UR4, URZ ;  /* 0x00000004060472a5 */ /* 0x000fc8000f8e003f */
[----:B------:R-:W-:-:S03]  /*10270*/  @UP2 USHF.R.U32.HI UR6, URZ, UR7, UR5 ;  /* 0x000000073f062299 */ /* 0x000fc60008011605 */
[----:B------:R-:W-:Y:S01]  /*10280*/  ULDC.64 UR4, c[0x0][0x9e0] ;  /* 0x0002780000047ab9 */ /* 0x000fe20000000a00 */
[----:B------:R-:W-:Y:S02]  /*10290*/  UIADD3 UR6, UR49, UR6, URZ ;  /* 0x0000000631067290 */ /* 0x000fe4000fffe03f */
[----:B------:R-:W-:Y:S02]  /*102a0*/  UISETP.GE.AND UP0, UPT, UR5, 0x1, UPT ;  /* 0x000000010500788c */ /* 0x000fe4000bf06270 */
[----:B------:R-:W-:-:S04]  /*102b0*/  UIADD3 UR4, UR6, UR4, URZ ;  /* 0x0000000406047290 */ /* 0x000fc8000fffe03f */
[----:B------:R-:W-:-:S13]  /*102c0*/  PLOP3.LUT P0, PT, PT, PT, UP0, 0x40, 0x0 ;  /* 0x000000000000781c */ /* 0x000fda0003f0e808 */
[----:B0-----:R-:W-:Y:S05]  /*102d0*/  @P0 BRA `(.L_x_1980) ;  /* 0x0000000000440947 */ /* 0x001fea0003800000 */
[----:B------:R-:W-:Y:S01]  /*102e0*/  ISETP.LT.AND P0, PT, RZ, UR6, PT ;  /* 0x00000006ff007c0c */ /* 0x000fe2000bf01270 */
[----:B------:R-:W-:-:S12]  /*102f0*/  UIADD3 UR8, UR6, -0x1, URZ ;  /* 0xffffffff06087890 */ /* 0x000fd8000fffe03f */
[----:B------:R-:W-:Y:S05]  /*10300*/  @P0 BRA `(.L_x_1981) ;  /* 0x00000000001c0947 */ /* 0x000fea0003800000 */
[----:B------:R-:W-:Y:S02]  /*10310*/  UISETP.NE.AND UP1, UPT, UR5, 0x1, UPT ;  /* 0x000000010500788c */ /* 0x000fe4000bf25270 */
[----:B------:R-:W-:-:S09]  /*10320*/  UIADD3 UR8, -UR6, URZ, URZ ;  /* 0x0000003f06087290 */ /* 0x000fd2000fffe13f */
[----:B------:R-:W-:Y:S02]  /*10330*/  @UP1 ULDC.64 UR10, c[0x0][0x9e8] ;  /* 0x00027a00000a1ab9 */ /* 0x000fe40000000a00 */
[----:B------:R-:W-:-:S04]  /*10340*/  UIMAD.WIDE.U32 UR6, UR8, UR10, URZ ;  /* 0x0000000a080672a5 */ /* 0x000fc8000f8e003f */
[----:B------:R-:W-:-:S04]  /*10350*/  @UP1 USHF.R.U32.HI UR8, URZ, UR11, UR7 ;  /* 0x0000000b3f081299 */ /* 0x000fc80008011607 */
[----:B------:R-:W-:Y:S01]  /*10360*/  ULOP3.LUT UR8, URZ, UR8, URZ, 0x33, !UPT ;  /* 0x000000083f087292 */ /* 0x000fe2000f8e333f */
[----:B------:R-:W-:Y:S11]  /*10370*/  BRA `(.L_x_1982) ;  /* 0x0000000000107947 */ /* 0x000ff60003800000 */
.L_x_1981:
[----:B------:R-:W-:-:S11]  /*10380*/  UISETP.NE.AND UP1, UPT, UR5, 0x1, UPT ;  /* 0x000000010500788c */ /* 0x000fd6000bf25270 */
[----:B------:R-:W-:Y:S02]  /*10390*/  @UP1 ULDC.64 UR10, c[0x0][0x9e8] ;  /* 0x00027a00000a1ab9 */ /* 0x000fe40000000a00 */
[----:B------:R-:W-:-:S04]  /*103a0*/  UIMAD.WIDE.U32 UR6, UR8, UR10, URZ ;  /* 0x0000000a080672a5 */ /* 0x000fc8000f8e003f */
[----:B------:R-:W-:-:S12]  /*103b0*/  @UP1 USHF.R.U32.HI UR8, URZ, UR11, UR7 ;  /* 0x0000000b3f081299 */ /* 0x000fd80008011607 */
.L_x_1982:
[----:B------:R-:W-:-:S04]  /*103c0*/  UIMAD UR8, UR8, UR5, UR5 ;  /* 0x00000005080872a4 */ /* 0x000fc8000f8e0205 */
[----:B------:R-:W-:-:S04]  /*103d0*/  UISETP.LT.AND UP1, UPT, UR4, UR8, UPT ;  /* 0x000000080400728c */ /* 0x000fc8000bf21270 */
[----:B------:R-:W-:-:S12]  /*103e0*/  USEL UR4, UR4, UR8, UP1 ;  /* 0x0000000804047287 */ /* 0x000fd80008800000 */
.L_x_1980:
[----:B------:R-:W-:Y:S01]  /*103f0*/  UISETP.NE.AND UP1, UPT, UR51, URZ, UPT ;  /* 0x0000003f3300728c */ /* 0x000fe2000bf25270 */
[----:B------:R-:W-:Y:S01]  /*10400*/  PLOP3.LUT P0, PT, PT, PT, UP0, 0x40, 0x0 ;  /* 0x000000000000781c */ /* 0x000fe20003f0e808 */
[----:B------:R-:W-:Y:S01]  /*10410*/  UIADD3 UR6, UR4, 0x5f, URZ ;  /* 0x0000005f04067890 */ /* 0x000fe2000fffe03f */
[----:B------:R-:W-:-:S03]  /*10420*/  UMOV UR10, UR43 ;  /* 0x0000002b000a7c82 */ /* 0x000fc60008000000 */
[----:B------:R-:W-:-:S04]  /*10430*/  UIMAD.WIDE UR6, UR6, 0x2aaaaaab, URZ ;  /* 0x2aaaaaab060678a5 */ /* 0x000fc8000f8e023f */
[----:B------:R-:W-:Y:S01]  /*10440*/  USHF.R.U32.HI UR4, URZ, 0x1f, UR7 ;  /* 0x0000001f3f047899 */ /* 0x000fe20008011607 */
[----:B------:R-:W-:Y:S02]  /*10450*/  @UP1 ULDC UR8, c[0x0][0x44c] ;  /* 0x0001130000081ab9 */ /* 0x000fe40000000800 */
[----:B------:R-:W-:Y:S01]  /*10460*/  @UP1 ULDC UR6, c[0x0][0x450] ;  /* 0x0001140000061ab9 */ /* 0x000fe20000000800 */
[----:B------:R-:W-:Y:S02]  /*10470*/  UIMAD.WIDE.U32 UR8, UR43, UR8, URZ ;  /* 0x000000082b0872a5 */ /* 0x000fe4000f8e003f */
[----:B------:R-:W-:Y:S02]  /*10480*/  ULEA.HI.SX32 UR4, UR7, UR4, 0x1c ;  /* 0x0000000407047291 */ /* 0x000fe4000f8fe23f */
[----:B------:R-:W-:Y:S02]  /*10490*/  @UP1 USHF.R.U32.HI UR10, URZ, UR6, UR9 ;  /* 0x000000063f0a1299 */ /* 0x000fe40008011609 */
[----:B------:R-:W-:-:S02]  /*104a0*/  UISETP.LT.AND UP1, UPT, UR40, UR4, UPT ;  /* 0x000000042800728c */ /* 0x000fc4000bf21270 */
[----:B------:R-:W-:Y:S01]  /*104b0*/  UIADD3 UR6, UR38, UR10, URZ ;  /* 0x0000000a26067290 */ /* 0x000fe2000fffe03f */
[----:B------:R-:W-:Y:S01]  /*104c0*/  ULDC UR8, c[0x0][0x9dc] ;  /* 0x0002770000087ab9 */ /* 0x000fe20000000800 */
[----:B------:R-:W-:Y:S02]  /*104d0*/  USEL UR44, UR40, UR4, UP1 ;  /* 0x00000004282c7287 */ /* 0x000fe40008800000 */
[----:B------:R-:W-:Y:S01]  /*104e0*/  UIADD3 UR8, UR6, -UR8, URZ ;  /* 0x8000000806087290 */ /* 0x000fe2000fffe03f */
[----:B------:R-:W-:Y:S11]  /*104f0*/  @P0 BRA `(.L_x_1983) ;  /* 0x0000000000480947 */ /* 0x000ff60003800000 */
[----:B------:R-:W-:Y:S02]  /*10500*/  UMOV UR4, UR6 ;  /* 0x0000000600047c82 */ /* 0x000fe40008000000 */
[----:B------:R-:W-:-:S06]  /*10510*/  UISETP.GT.AND UP0, UPT, UR4, -0x1, UPT ;  /* 0xffffffff0400788c */ /* 0x000fcc000bf04270 */
[----:B------:R-:W-:-:S13]  /*10520*/  PLOP3.LUT P0, PT, PT, PT, UP0, 0x80, 0x0 ;  /* 0x000000000000781c */ /* 0x000fda0003f0f008 */
[----:B------:R-:W-:Y:S05]  /*10530*/  @P0 BRA `(.L_x_1984) ;  /* 0x00000000001c0947 */ /* 0x000fea0003800000 */
[----:B------:R-:W-:Y:S02]  /*10540*/  UISETP.NE.AND UP0, UPT, UR5, 0x1, UPT ;  /* 0x000000010500788c */ /* 0x000fe4000bf05270 */
[----:B------:R-:W-:-:S09]  /*10550*/  ULOP3.LUT UR4, URZ, UR4, URZ, 0x33, !UPT ;  /* 0x000000043f047292 */ /* 0x000fd2000f8e333f */
[----:B------:R-:W-:Y:S02]  /*10560*/  @UP0 ULDC.64 UR10, c[0x0][0x9e8] ;  /* 0x00027a00000a0ab9 */ /* 0x000fe40000000a00 */
[----:B------:R-:W-:-:S04]  /*10570*/  UIMAD.WIDE.U32 UR6, UR4, UR10, URZ ;  /* 0x0000000a040672a5 */ /* 0x000fc8000f8e003f */
[----:B------:R-:W-:-:S04]  /*10580*/  @UP0 USHF.R.U32.HI UR4, URZ, UR11, UR7 ;  /* 0x0000000b3f040299 */ /* 0x000fc80008011607 */
[----:B------:R-:W-:Y:S01]  /*10590*/  ULOP3.LUT UR4, URZ, UR4, URZ, 0x33, !UPT ;  /* 0x000000043f047292 */ /* 0x000fe2000f8e333f */
[----:B------:R-:W-:Y:S11]  /*105a0*/  BRA `(.L_x_1985) ;  /* 0x0000000000107947 */ /* 0x000ff60003800000 */
.L_x_1984:
[----:B------:R-:W-:-:S11]  /*105b0*/  UISETP.NE.AND UP0, UPT, UR5, 0x1, UPT ;  /* 0x000000010500788c */ /* 0x000fd6000bf05270 */
[----:B------:R-:W-:Y:S02]  /*105c0*/  @UP0 ULDC.64 UR10, c[0x0][0x9e8] ;  /* 0x00027a00000a0ab9 */ /* 0x000fe40000000a00 */
[----:B------:R-:W-:-:S04]  /*105d0*/  UIMAD.WIDE.U32 UR6, UR4, UR10, URZ ;  /* 0x0000000a040672a5 */ /* 0x000fc8000f8e003f */
[----:B------:R-:W-:-:S12]  /*105e0*/  @UP0 USHF.R.U32.HI UR4, URZ, UR11, UR7 ;  /* 0x0000000b3f040299 */ /* 0x000fd80008011607 */
.L_x_1985:
[----:B------:R-:W-:-:S04]  /*105f0*/  UIMAD UR4, UR4, UR5, URZ ;  /* 0x00000005040472a4 */ /* 0x000fc8000f8e023f */
[----:B------:R-:W-:-:S04]  /*10600*/  UISETP.LT.AND UP0, UPT, UR8, UR4, UPT ;  /* 0x000000040800728c */ /* 0x000fc8000bf01270 */
[----:B------:R-:W-:-:S12]  /*10610*/  USEL UR8, UR8, UR4, !UP0 ;  /* 0x0000000408087287 */ /* 0x000fd8000c000000 */
.L_x_1983:
[----:B------:R-:W-:Y:S01]  /*10620*/  UIMAD.WIDE UR4, UR8, 0x2aaaaaab, URZ ;  /* 0x2aaaaaab080478a5 */ /* 0x000fe2000f8e023f */
[----:B------:R-:W-:Y:S03]  /*10630*/  BSSY B7, `(.L_x_1986) ;  /* 0x0000301000077945 */ /* 0x000fe60003800000 */
[----:B------:R-:W-:-:S04]  /*10640*/  USHF.R.U32.HI UR4, URZ, 0x1f, UR5 ;  /* 0x0000001f3f047899 */ /* 0x000fc80008011605 */
[----:B------:R-:W-:-:S04]  /*10650*/  ULEA.HI.SX32 UR4, UR5, UR4, 0x1c ;  /* 0x0000000405047291 */ /* 0x000fc8000f8fe23f */
[----:B------:R-:W-:-:S04]  /*10660*/  UISETP.LT.AND UP0, UPT, URZ, UR4, UPT ;  /* 0x000000043f00728c */ /* 0x000fc8000bf01270 */
[----:B------:R-:W-:-:S04]  /*10670*/  USEL UR45, URZ, UR4, !UP0 ;  /* 0x000000043f2d7287 */ /* 0x000fc8000c000000 */
[----:B------:R-:W-:-:S06]  /*10680*/  UISETP.GT.AND UP0, UPT, UR44, UR45, UPT ;  /* 0x0000002d2c00728c */ /* 0x000fcc000bf04270 */
[----:B------:R-:W-:-:S13]  /*10690*/  PLOP3.LUT P0, PT, PT, PT, UP0, 0x80, 0x0 ;  /* 0x000000000000781c */ /* 0x000fda0003f0f008 */
[----:B------:R-:W-:Y:S05]  /*106a0*/  @P0 BRA `(.L_x_1987) ;  /* 0x0000000000440947 */ /* 0x000fea0003800000 */
[----:B------:R-:W0:Y:S02]  /*106b0*/  S2R R0, SR_TID.X ;  /* 0x0000000000007919 */ /* 0x000e240000002100 */
[----:B0-----:R-:W-:-:S04]  /*106c0*/  LOP3.LUT R0, R0, 0x7f, RZ, 0xc0, !PT ;  /* 0x0000007f00007812 */ /* 0x001fc800078ec0ff */
[----:B------:R-:W-:-:S13]  /*106d0*/  ISETP.NE.AND P0, PT, R0, RZ, PT ;  /* 0x000000ff0000720c */ /* 0x000fda0003f05270 */
[----:B------:R-:W-:Y:S05]  /*106e0*/  @P0 BRA `(.L_x_1988) ;  /* 0x0000002c00d40947 */ /* 0x000fea0003800000 */
[----:B------:R-:W0:Y:S01]  /*106f0*/  S2R R7, SR_LANEID ;  /* 0x0000000000077919 */ /* 0x000e220000000000 */
[----:B------:R-:W-:Y:S01]  /*10700*/  VOTEU.ANY UR4, UPT, PT ;  /* 0x0000000000047886 */ /* 0x000fe200038e0100 */
[----:B------:R-:W1:Y:S01]  /*10710*/  LDC.64 R2, c[0x0][0xc80] ;  /* 0x00032000ff027b82 */ /* 0x000e620000000a00 */
[----:B------:R-:W0:Y:S08]  /*10720*/  FLO.U32 R0, UR4 ;  /* 0x0000000400007d00 */ /* 0x000e3000080e0000 */
[----:B------:R-:W1:Y:S01]  /*10730*/  POPC R5, UR4 ;  /* 0x0000000400057d09 */ /* 0x000e620008000000 */
[----:B0-----:R-:W-:-:S13]  /*10740*/  ISETP.EQ.U32.AND P1, PT, R0, R7, PT ;  /* 0x000000070000720c */ /* 0x001fda0003f22070 */
[----:B-1----:R-:W2:Y:S01]  /*10750*/  @P1 ATOMG.E.ADD.STRONG.GPU PT, R3, desc[UR46][R2.64], R5 ;  /* 0x00000005020319a8 */ /* 0x002ea200081ee1ee */
[----:B------:R-:W0:Y:S02]  /*10760*/  S2R R4, SR_LTMASK ;  /* 0x0000000000047919 */ /* 0x000e240000003900 */
[----:B0-----:R-:W-:-:S04]  /*10770*/  LOP3.LUT R4, R4, UR4, RZ, 0xc0, !PT ;  /* 0x0000000404047c12 */ /* 0x001fc8000f8ec0ff */
[----:B------:R-:W0:Y:S01]  /*10780*/  POPC R31, R4 ;  /* 0x00000004001f7309 */ /* 0x000e220000000000 */
[----:B--2---:R-:W0:Y:S02]  /*10790*/  SHFL.IDX PT, R0, R3, R0, 0x1f ;  /* 0x00001f0003007589 */ /* 0x004e2400000e0000 */
[----:B0-----:R-:W-:Y:S01]  /*107a0*/  IADD3 R31, R0, UR50, R31 ;  /* 0x00000032001f7c10 */ /* 0x001fe2000fffe01f */
[----:B------:R-:W-:Y:S06]  /*107b0*/  BRA `(.L_x_1988) ;  /* 0x0000002c00a07947 */ /* 0x000fec0003800000 */
.L_x_1987:
[----:B------:R-:W-:Y:S01]  /*107c0*/  VIADD R0, R17, 0x1c400 ;  /* 0x0001c40011007836 */ /* 0x000fe20000000000 */
[----:B------:R-:W-:Y:S04]  /*107d0*/  BSSY B6, `(.L_x_1989) ;  /* 0x0000013000067945 */ /* 0x000fe80003800000 */
[----:B------:R-:W-:-:S13]  /*107e0*/  LOP3.LUT P0, RZ, R0, 0x3ff, RZ, 0xc0, !PT ;  /* 0x000003ff00ff7812 */ /* 0x000fda000780c0ff */
[----:B------:R-:W-:Y:S05]  /*107f0*/  @!P0 BRA `(.L_x_1990) ;  /* 0x0000000000408947 */ /* 0x000fea0003800000 */
        /* <DEDUP_REMOVED lines=16> */
.L_x_1990:
[----:B------:R-:W-:Y:S05]  /*10900*/  BSYNC B6 ;  /* 0x0000000000067941 */ /* 0x000fea0003800000 */
.L_x_1989:
        /* <DEDUP_REMOVED lines=19> */
[----:B-1---5:R-:W-:Y:S05]  /*10a40*/  CALL.ABS.NOINC R2 ;  /* 0x0000000002007343 */ /* 0x022fea0003c00000 */
.L_x_1993:
        /* <DEDUP_REMOVED lines=15> */
.L_x_1992:
[----:B------:R-:W-:Y:S05]  /*10b40*/  BSYNC B6 ;  /* 0x0000000000067941 */ /* 0x000fea0003800000 */
.L_x_1991:
[----:B------:R-:W-:Y:S01]  /*10b50*/  ULDC.64 UR4, c[0x0][0x9f8] ;  /* 0x00027e0000047ab9 */ /* 0x000fe20000000a00 */
[----:B------:R-:W-:Y:S01]  /*10b60*/  IMAD.U32 R27, RZ, RZ, UR42 ;  /* 0x0000002aff1b7e24 */ /* 0x000fe2000f8e00ff */
[----:B------:R-:W-:Y:S01]  /*10b70*/  UISETP.NE.U32.AND UP0, UPT, UR4, URZ, UPT ;  /* 0x0000003f0400728c */ /* 0x000fe2000bf05070 */
[----:B------:R-:W0:Y:S03]  /*10b80*/  LDC R10, c[0x0][0x430] ;  /* 0x00010c00ff0a7b82 */ /* 0x000e260000000800 */
[----:B------:R-:W-:-:S06]  /*10b90*/  UISETP.NE.AND.EX UP0, UPT, UR5, URZ, UPT, UP0 ;  /* 0x0000003f0500728c */ /* 0x000fcc000bf05300 */
[----:B------:R-:W-:-:S05]  /*10ba0*/  PLOP3.LUT P0, PT, PT, PT, UP0, 0x80, 0x0 ;  /* 0x000000000000781c */ /* 0x000fca0003f0f008 */
[----:B------:R-:W-:Y:S02]  /*10bb0*/  @UP0 ULDC.64 UR4, c[0x0][0x9f8] ;  /* 0x00027e0000040ab9 */ /* 0x000fe40000000a00 */
[----:B------:R-:W-:-:S06]  /*10bc0*/  @UP0 UIMAD.WIDE UR4, UR42, 0x4, UR4 ;  /* 0x000000042a0408a5 */ /* 0x000fcc000f8e0204 */
[----:B------:R-:W-:Y:S01]  /*10bd0*/  IMAD.U32 R2, RZ, RZ, UR4 ;  /* 0x00000004ff027e24 */ /* 0x000fe2000f8e00ff */
[----:B------:R-:W-:Y:S01]  /*10be0*/  ULDC UR4, c[0x0][0xc48] ;  /* 0x0003120000047ab9 */ /* 0x000fe20000000800 */
[----:B------:R-:W-:-:S05]  /*10bf0*/  IMAD.U32 R3, RZ, RZ, UR5 ;  /* 0x00000005ff037e24 */ /* 0x000fca000f8e00ff */
[----:B------:R1:W5:Y:S01]  /*10c00*/  @P0 LDG.E R27, desc[UR46][R2.64] ;  /* 0x0000002e021b0981 */ /* 0x000362000c1e1900 */
[----:B------:R-:W-:Y:S01]  /*10c10*/  UMOV UR5, 0xffffffff ;  /* 0xffffffff00057882 */ /* 0x000fe20000000000 */
[----:B------:R-:W-:Y:S02]  /*10c20*/  IMAD.U32 R0, RZ, RZ, UR44 ;  /* 0x0000002cff007e24 */ /* 0x000fe4000f8e00ff */
[----:B------:R-:W-:Y:S02]  /*10c30*/  IMAD.U32 R19, RZ, RZ, UR4 ;  /* 0x00000004ff137e24 */ /* 0x000fe4000f8e00ff */
[----:B------:R-:W-:Y:S01]  /*10c40*/  VIADD R0, R0, 0xffffffff ;  /* 0xffffffff00007836 */ /* 0x000fe20000000000 */
[----:B------:R-:W-:Y:S06]  /*10c50*/  BRA.DIV UR5, `(.L_x_1994) ;  /* 0x00000032059c7947 */ /* 0x000fec000b800000 */
.L_x_2048:
[----:B------:R-:W2:Y:S01]  /*10c60*/  S2R R8, SR_TID.X ;  /* 0x0000000000087919 */ /* 0x000ea20000002100 */
[----:B0-----:R-:W-:Y:S01]  /*10c70*/  ISETP.NE.AND P1, PT, R10, 0x1, PT ;  /* 0x000000010a00780c */ /* 0x001fe20003f25270 */
[----:B------:R-:W-:Y:S01]  /*10c80*/  IMAD.MOV.U32 R24, RZ, RZ, RZ ;  /* 0x000000ffff187224 */ /* 0x000fe200078e00ff */
[----:B-----5:R-:W-:Y:S02]  /*10c90*/  SHF.R.S32.HI R29, RZ, 0x1f, R27 ;  /* 0x0000001fff1d7819 */ /* 0x020fe4000001141b */
[----:B------:R-:W-:-:S09]  /*10ca0*/  LOP3.LUT R16, R16, 0xffffff7f, RZ, 0xc0, !PT ;  /* 0xffffff7f10107812 */ /* 0x000fd200078ec0ff */
[----:B-1----:R-:W0:Y:S01]  /*10cb0*/  @P1 LDC R3, c[0x0][0x434] ;  /* 0x00010d00ff031b82 */ /* 0x002e220000000800 */
[----:B------:R-:W-:-:S07]  /*10cc0*/  @P1 LOP3.LUT R16, R16, 0x80, RZ, 0xfc, !PT ;  /* 0x0000008010101812 */ /* 0x000fce00078efcff */
[----:B------:R-:W1:Y:S01]  /*10cd0*/  @P1 LDC R5, c[0x0][0x438] ;  /* 0x00010e00ff051b82 */ /* 0x000e620000000800 */
[----:B--2---:R-:W-:-:S05]  /*10ce0*/  IMAD.SHL.U32 R8, R8, 0x10, RZ ;  /* 0x0000001008087824 */ /* 0x004fca00078e00ff */
[----:B------:R-:W-:-:S05]  /*10cf0*/  LOP3.LUT R8, R33, 0x70, R8, 0xf8, !PT ;  /* 0x0000007021087812 */ /* 0x000fca00078ef808 */
[----:B------:R-:W-:-:S04]  /*10d00*/  IMAD R7, R0, 0x60, R8 ;  /* 0x0000006000077824 */ /* 0x000fc800078e0208 */
[C---:B------:R-:W-:Y:S01]  /*10d10*/  IMAD.IADD R34, R7.reuse, 0x1, R30 ;  /* 0x0000000107227824 */ /* 0x040fe200078e021e */
[----:B------:R-:W-:-:S03]  /*10d20*/  ISETP.GE.AND P0, PT, R7, UR36, PT ;  /* 0x0000002407007c0c */ /* 0x000fc6000bf06270 */
[----:B0-----:R-:W-:Y:S01]  /*10d30*/  @P1 IMAD.HI.U32 R2, R34, R3, RZ ;  /* 0x0000000322021227 */ /* 0x001fe200078e00ff */
[----:B------:R-:W-:-:S03]  /*10d40*/  ISETP.GT.U32.OR P0, PT, R8, 0x5f, P0 ;  /* 0x0000005f0800780c */ /* 0x000fc60000704470 */
[----:B------:R-:W-:Y:S01]  /*10d50*/  IMAD.MOV.U32 R9, RZ, RZ, R34 ;  /* 0x000000ffff097224 */ /* 0x000fe200078e0022 */
[----:B-1----:R-:W-:-:S09]  /*10d60*/  @P1 SHF.R.U32.HI R9, RZ, R5, R2 ;  /* 0x00000005ff091219 */ /* 0x002fd20000011602 */
[----:B------:R-:W0:Y:S01]  /*10d70*/  @!P0 LDC.64 R6, c[0x0][0x428] ;  /* 0x00010a00ff068b82 */ /* 0x000e220000000a00 */
[----:B------:R-:W-:-:S07]  /*10d80*/  @!P0 SHF.R.S32.HI R3, RZ, 0x1f, R9 ;  /* 0x0000001fff038819 */ /* 0x000fce0000011409 */
[----:B------:R-:W1:Y:S01]  /*10d90*/  @!P0 LDC.64 R4, c[0x0][0x418] ;  /* 0x00010600ff048b82 */ /* 0x000e620000000a00 */
[----:B0-----:R-:W-:-:S04]  /*10da0*/  @!P0 IMAD R2, R29, R6, RZ ;  /* 0x000000061d028224 */ /* 0x001fc800078e02ff */
[----:B------:R-:W-:Y:S02]  /*10db0*/  @!P0 IMAD R7, R27, R7, R2 ;  /* 0x000000071b078224 */ /* 0x000fe400078e0202 */
[----:B------:R-:W-:-:S04]  /*10dc0*/  @!P0 IMAD.MOV.U32 R2, RZ, RZ, R9 ;  /* 0x000000ffff028224 */ /* 0x000fc800078e0009 */
[----:B------:R-:W-:-:S04]  /*10dd0*/  @!P0 IMAD.WIDE.U32 R2, R27, R6, R2 ;  /* 0x000000061b028225 */ /* 0x000fc800078e0002 */
[----:B------:R-:W-:Y:S01]  /*10de0*/  @!P0 IMAD.IADD R3, R3, 0x1, R7 ;  /* 0x0000000103038824 */ /* 0x000fe200078e0207 */
[----:B-1----:R-:W-:-:S04]  /*10df0*/  @!P0 LEA R4, P1, R2, R4, 0x2 ;  /* 0x0000000402048211 */ /* 0x002fc800078210ff */
[----:B------:R-:W-:-:S05]  /*10e00*/  @!P0 LEA.HI.X R5, R2, R5, R3, 0x2, P1 ;  /* 0x0000000502058211 */ /* 0x000fca00008f1403 */
[----:B------:R0:W5:Y:S01]  /*10e10*/  @!P0 LDG.E R24, desc[UR46][R4.64] ;  /* 0x0000002e04188981 */ /* 0x000162000c1e1900 */
[----:B------:R-:W-:Y:S01]  /*10e20*/  ISETP.GT.U32.AND P0, PT, R8, 0x5f, PT ;  /* 0x0000005f0800780c */ /* 0x000fe20003f04070 */
[----:B------:R-:W-:Y:S01]  /*10e30*/  IMAD R2, RZ, RZ, -UR42 ;  /* 0x8000002aff027e24 */ /* 0x000fe2000f8e02ff */
[----:B------:R-:W-:Y:S01]  /*10e40*/  LOP3.LUT R16, R16, 0xffffffbf, RZ, 0xc0, !PT ;  /* 0xffffffbf10107812 */ /* 0x000fe200078ec0ff */
[----:B------:R-:W-:Y:S02]  /*10e50*/  IMAD.MOV R3, RZ, RZ, -R9 ;  /* 0x000000ffff037224 */ /* 0x000fe400078e0a09 */
[----:B------:R-:W-:Y:S02]  /*10e60*/  IMAD R19, R19, R2, UR41 ;  /* 0x0000002913137e24 */ /* 0x000fe4000f8e0202 */
[----:B------:R-:W-:Y:S02]  /*10e70*/  IMAD R34, R10, R3, R34 ;  /* 0x000000030a227224 */ /* 0x000fe400078e0222 */
[----:B0-----:R-:W-:Y:S01]  /*10e80*/  IMAD.U32 R4, RZ, RZ, UR48 ;  /* 0x00000030ff047e24 */ /* 0x001fe2000f8e00ff */
[----:B------:R-:W-:-:S04]  /*10e90*/  SHF.R.S32.HI R26, RZ, 0x1f, R19 ;  /* 0x0000001fff1a7819 */ /* 0x000fc80000011413 */
[----:B------:R-:W-:-:S13]  /*10ea0*/  ISETP.NE.AND P2, PT, R4, 0x3, PT ;  /* 0x000000030400780c */ /* 0x000fda0003f45270 */
[----:B------:R-:W-:-:S04]  /*10eb0*/  @P2 LOP3.LUT R16, R16, 0x40, RZ, 0xfc, !PT ;  /* 0x0000004010102812 */ /* 0x000fc800078efcff */
[----:B------:R-:W-:-:S04]  /*10ec0*/  LOP3.LUT R16, R16, 0xfffffffd, RZ, 0xc0, !PT ;  /* 0xfffffffd10107812 */ /* 0x000fc800078ec0ff */
[----:B------:R-:W-:Y:S01]  /*10ed0*/  @P0 LOP3.LUT R16, R16, 0x2, RZ, 0xfc, !PT ;  /* 0x0000000210100812 */ /* 0x000fe200078efcff */
[----:B------:R-:W-:Y:S06]  /*10ee0*/  @!P2 BRA `(.L_x_1995) ;  /* 0x000000000004a947 */ /* 0x000fec0003800000 */
[----:B------:R-:W-:Y:S01]  /*10ef0*/  BPT.TRAP 0x1 ;  /* 0x000000040000795c */ /* 0x000fe20000300000 */
.L_x_1995:
[----:B------:R-:W-:Y:S01]  /*10f00*/  IMAD R22, R18, 0x8, R17 ;  /* 0x0000000812167824 */ /* 0x000fe200078e0211 */
[----:B------:R-:W-:Y:S01]  /*10f10*/  SHF.L.U32 R3, R25, 0x1f, RZ ;  /* 0x0000001f19037819 */ /* 0x000fe200000006ff */
[----:B------:R-:W-:Y:S03]  /*10f20*/  BSSY B0, `(.L_x_1996) ;  /* 0x0000003000007945 */ /* 0x000fe60003800000 */
[----:B------:R-:W0:Y:S02]  /*10f30*/  SYNCS.PHASECHK.TRANS64.TRYWAIT P0, [R22+URZ+0x22840], R3 ;  /* 0x02284003160075a7 */ /* 0x000e24000800017f */
[----:B0-----:R-:W-:Y:S05]  /*10f40*/  @!P0 BRA `(.L_x_1997) ;  /* 0x00000030000c8947 */ /* 0x001fea0003800000 */
.L_x_2049:
[----:B------:R-:W-:Y:S05]  /*10f50*/  BSYNC B0 ;  /* 0x0000000000007941 */ /* 0x000fea0003800000 */
.L_x_1996:
[----:B------:R-:W-:Y:S01]  /*10f60*/  SHF.R.S32.HI R36, RZ, 0x1f, R34 ;  /* 0x0000001fff247819 */ /* 0x000fe20000011422 */
[----:B------:R-:W-:Y:S01]  /*10f70*/  ULDC.64 UR4, c[0x0][0x300] ;  /* 0x0000c00000047ab9 */ /* 0x000fe20000000a00 */
[----:B------:R-:W1:Y:S01]  /*10f80*/  S2R R8, SR_TID.X ;  /* 0x0000000000087919 */ /* 0x000e620000002100 */
[----:B-----5:R-:W-:Y:S02]  /*10f90*/  SHF.R.S32.HI R37, RZ, 0x1f, R24 ;  /* 0x0000001fff257819 */ /* 0x020fe40000011418 */
[----:B0-----:R-:W-:Y:S01]  /*10fa0*/  IMAD R3, R36, UR4, RZ ;  /* 0x0000000424037c24 */ /* 0x001fe2000f8e02ff */
        /* <DEDUP_REMOVED lines=16> */
[----:B------:R-:W-:Y:S01]  /*110b0*/  IMAD.MOV.U32 R3, RZ, RZ, -0x60 ;  /* 0xffffffa0ff037424 */ /* 0x000fe200078e00ff */
[----:B------:R-:W-:Y:S01]  /*110c0*/  UMOV UR4, 0xffffffff ;  /* 0xffffffff00047882 */ /* 0x000fe20000000000 */
[----:B-1----:R-:W-:Y:S01]  /*110d0*/  IMAD.SHL.U32 R8, R8, 0x8, RZ ;  /* 0x0000000808087824 */ /* 0x002fe200078e00ff */
[----:B------:R-:W-:Y:S01]  /*110e0*/  LEA.HI.X R5, R2, UR5, R5, 0x1, P0 ;  /* 0x0000000502057c11 */ /* 0x000fe200080f0c05 */
[----:B------:R-:W-:-:S03]  /*110f0*/  IMAD R0, R0, R3, UR36 ;  /* 0x0000002400007e24 */ /* 0x000fc6000f8e0203 */
[----:B------:R-:W-:Y:S01]  /*11100*/  LOP3.LUT R8, R8, 0x38, RZ, 0xc0, !PT ;  /* 0x0000003808087812 */ /* 0x000fe200078ec0ff */
[----:B------:R-:W-:Y:S02]  /*11110*/  IMAD.IADD R23, R0, 0x1, -R33 ;  /* 0x0000000100177824 */ /* 0x000fe400078e0a21 */
[----:B------:R-:W-:-:S03]  /*11120*/  IMAD R0, R18, 0x1800, R28 ;  /* 0x0000180012007824 */ /* 0x000fc600078e021c */
[----:B------:R-:W-:Y:S01]  /*11130*/  ISETP.GE.AND P0, PT, R23, 0x1, PT ;  /* 0x000000011700780c */ /* 0x000fe20003f06270 */
[----:B------:R-:W-:-:S12]  /*11140*/  BRA.DIV UR4, `(.L_x_1998) ;  /* 0x0000002e04a07947 */ /* 0x000fd8000b800000 */
[----:B------:R-:W0:Y:S01]  /*11150*/  SHFL.IDX PT, R14, R4, RZ, 0x181f ;  /* 0x00181fff040e7589 */ /* 0x000e2200000e0000 */
[----:B------:R-:W-:-:S03]  /*11160*/  @P0 IMAD R7, R0, 0x2, R17 ;  /* 0x0000000200070824 */ /* 0x000fc600078e0211 */
[----:B------:R-:W1:Y:S04]  /*11170*/  SHFL.IDX PT, R2, R5, RZ, 0x181f ;  /* 0x00181fff05027589 */ /* 0x000e6800000e0000 */
[----:B------:R-:W-:Y:S01]  /*11180*/  SHFL.IDX PT, R6, R5, 0x1, 0x181f ;  /* 0x00381f0005067f89 */ /* 0x000fe200000e0000 */
[----:B0-----:R-:W-:-:S05]  /*11190*/  @P0 LEA R14, P1, R8, R14, 0x1 ;  /* 0x0000000e080e0211 */ /* 0x001fca00078208ff */
[----:B-1----:R-:W-:Y:S02]  /*111a0*/  @P0 IMAD.X R3, RZ, RZ, R2, P1 ;  /* 0x000000ffff030224 */ /* 0x002fe400008e0602 */
[----:B------:R-:W-:Y:S02]  /*111b0*/  @P0 IMAD.MOV.U32 R2, RZ, RZ, R14 ;  /* 0x000000ffff020224 */ /* 0x000fe400078e000e */
[----:B------:R-:W0:Y:S04]  /*111c0*/  SHFL.IDX PT, R14, R4, 0x1, 0x181f ;  /* 0x00381f00040e7f89 */ /* 0x000e2800000e0000 */
[----:B------:R0:W-:Y:S01]  /*111d0*/  @P0 LDGSTS.E.BYPASS.LTC128B.128 [R7+0x1c400], desc[UR46][R2.64], !P2 ;  /* 0x1c40000002070fae */ /* 0x0001e2000d101d6e */
[----:B------:R-:W-:-:S13]  /*111e0*/  ISETP.GE.AND P0, PT, R23, 0x11, PT ;  /* 0x000000111700780c */ /* 0x000fda0003f06270 */
[----:B------:R-:W-:Y:S01]  /*111f0*/  @P0 IMAD R9, R0, 0x2, R17 ;  /* 0x0000000200090824 */ /* 0x000fe200078e0211 */
[----:B0-----:R-:W-:Y:S02]  /*11200*/  @P0 LEA R2, P1, R8, R14, 0x1 ;  /* 0x0000000e08020211 */ /* 0x001fe400078208ff */
[----:B------:R-:W0:Y:S03]  /*11210*/  SHFL.IDX PT, R14, R4, 0x2, 0x181f ;  /* 0x00581f00040e7f89 */ /* 0x000e2600000e0000 */
[----:B------:R-:W-:Y:S02]  /*11220*/  @P0 IMAD.X R3, RZ, RZ, R6, P1 ;  /* 0x000000ffff030224 */ /* 0x000fe400008e0606 */
[----:B------:R-:W1:Y:S04]  /*11230*/  SHFL.IDX PT, R6, R5, 0x2, 0x181f ;  /* 0x00581f0005067f89 */ /* 0x000e6800000e0000 */
[----:B------:R0:W-:Y:S01]  /*11240*/  @P0 LDGSTS.E.BYPASS.LTC128B.128 [R9+0x1cc00], desc[UR46][R2.64], !P2 ;  /* 0x1cc0000002090fae */ /* 0x0001e2000d101d6e */
[----:B------:R-:W-:-:S13]  /*11250*/  ISETP.GE.AND P0, PT, R23, 0x21, PT ;  /* 0x000000211700780c */ /* 0x000fda0003f06270 */
[----:B------:R-:W-:Y:S01]  /*11260*/  @P0 IMAD R7, R0, 0x2, R17 ;  /* 0x0000000200070824 */ /* 0x000fe200078e0211 */
[----:B0-----:R-:W-:Y:S02]  /*11270*/  @P0 LEA R2, P1, R8, R14, 0x1 ;  /* 0x0000000e08020211 */ /* 0x001fe400078208ff */
[----:B------:R-:W0:Y:S03]  /*11280*/  SHFL.IDX PT, R14, R4, 0x3, 0x181f ;  /* 0x00781f00040e7f89 */ /* 0x000e2600000e0000 */
[----:B-1----:R-:W-:Y:S02]  /*11290*/  @P0 IMAD.X R3, RZ, RZ, R6, P1 ;  /* 0x000000ffff030224 */ /* 0x002fe400008e0606 */
        /* <DEDUP_REMOVED lines=9> */
[----:B------:R-:W-:-:S03]  /*11330*/  ISETP.GE.AND P0, PT, R23, 0x41, PT ;  /* 0x000000411700780c */ /* 0x000fc60003f06270 */
[----:B------:R-:W2:Y:S10]  /*11340*/  SHFL.IDX PT, R5, R5, 0x5, 0x181f ;  /* 0x00b81f0005057f89 */ /* 0x000eb400000e0000 */
[----:B------:R-:W-:Y:S01]  /*11350*/  @P0 IMAD R7, R0, 0x2, R17 ;  /* 0x0000000200070824 */ /* 0x000fe200078e0211 */
[----:B0-----:R-:W-:-:S02]  /*11360*/  @P0 LEA R2, P1, R8, R14, 0x1 ;  /* 0x0000000e08020211 */ /* 0x001fc400078208ff */
[----:B------:R0:W3:Y:S03]  /*11370*/  SHFL.IDX PT, R14, R4, 0x5, 0x181f ;  /* 0x00b81f00040e7f89 */ /* 0x0000e600000e0000 */
[----:B-1----:R-:W-:-:S05]  /*11380*/  @P0 IMAD.X R3, RZ, RZ, R6, P1 ;  /* 0x000000ffff030224 */ /* 0x002fca00008e0606 */
[----:B------:R0:W-:Y:S03]  /*11390*/  @P0 LDGSTS.E.BYPASS.LTC128B.128 [R7+0x1e400], desc[UR46][R2.64], !P2 ;  /* 0x1e40000002070fae */ /* 0x0001e6000d101d6e */
.L_x_2063:
[----:B------:R-:W-:-:S13]  /*113a0*/  ISETP.GE.AND P0, PT, R23, 0x51, PT ;  /* 0x000000511700780c */ /* 0x000fda0003f06270 */
[----:B0--3--:R-:W-:-:S05]  /*113b0*/  @P0 LEA R2, P1, R8, R14, 0x1 ;  /* 0x0000000e08020211 */ /* 0x009fca00078208ff */
[----:B--2---:R-:W-:Y:S02]  /*113c0*/  @P0 IMAD.X R3, RZ, RZ, R5, P1 ;  /* 0x000000ffff030224 */ /* 0x004fe400008e0605 */
[----:B------:R-:W-:-:S05]  /*113d0*/  @P0 IMAD R5, R0, 0x2, R17 ;  /* 0x0000000200050824 */ /* 0x000fca00078e0211 */
[----:B------:R-:W-:Y:S01]  /*113e0*/  @!PT LDS RZ, [RZ] ;  /* 0x00000000fffff984 */ /* 0x000fe20000000800 */
[----:B------:R-:W-:Y:S01]  /*113f0*/  @!PT LDS RZ, [RZ] ;  /* 0x00000000fffff984 */ /* 0x000fe20000000800 */
[----:B------:R-:W-:Y:S01]  /*11400*/  @!PT LDS RZ, [RZ] ;  /* 0x00000000fffff984 */ /* 0x000fe20000000800 */
[----:B------:R0:W-:Y:S01]  /*11410*/  @P0 LDGSTS.E.BYPASS.LTC128B.128 [R5+0x1ec00], desc[UR46][R2.64], !P2 ;  /* 0x1ec0000002050fae */ /* 0x0001e2000d101d6e */
[----:B------:R-:W-:Y:S01]  /*11420*/  PLOP3.LUT P0, PT, PT, PT, PT, 0x80, 0x0 ;  /* 0x000000000000781c */ /* 0x000fe20003f0f070 */
[----:B------:R-:W-:-:S12]  /*11430*/  NOP ;  /* 0x0000000000007918 */ /* 0x000fd80000000000 */
.L_x_1999:
        /* <DEDUP_REMOVED lines=11> */
.L_x_2000:
[----:B------:R-:W-:Y:S01]  /*114f0*/  VIADD R0, R17, 0x18400 ;  /* 0x0001840011007836 */ /* 0x000fe20000000000 */
[----:B------:R1:W-:Y:S06]  /*11500*/  SYNCS.ARRIVE.TRANS64.A1T0 RZ, [R22+URZ+0x22830], RZ ;  /* 0x022830ff16ff79a7 */ /* 0x0003ec000810003f */
[----:B------:R-:W-:Y:S05]  /*11510*/  WARPSYNC.ALL ;  /* 0x0000000000007948 */ /* 0x000fea0003800000 */
[----:B------:R-:W-:Y:S01]  /*11520*/  BAR.SYNC.DEFER_BLOCKING 0x8, 0x180 ;  /* 0x0206000000007b1d */ /* 0x000fe20000010000 */
[----:B------:R-:W-:-:S05]  /*11530*/  LOP3.LUT P0, RZ, R0, 0x3ff, RZ, 0xc0, !PT ;  /* 0x000003ff00ff7812 */ /* 0x000fca000780c0ff */
[----:B------:R-:W-:Y:S08]  /*11540*/  BSSY B6, `(.L_x_2001) ;  /* 0x0000012000067945 */ /* 0x000ff00003800000 */
        /* <DEDUP_REMOVED lines=17> */
.L_x_2002:
[----:B------:R-:W-:Y:S05]  /*11660*/  BSYNC B6 ;  /* 0x0000000000067941 */ /* 0x000fea0003800000 */
.L_x_2001:
[----:B0-----:R-:W0:Y:S01]  /*11670*/  S2R R2, SR_TID.X ;  /* 0x0000000000027919 */ /* 0x001e220000002100 */
[----:B------:R-:W-:Y:S01]  /*11680*/  UISETP.NE.AND UP0, UPT, UR51, URZ, UPT ;  /* 0x0000003f3300728c */ /* 0x000fe2000bf05270 */
[----:B------:R-:W-:Y:S01]  /*11690*/  R2UR UR6, R26 ;  /* 0x000000001a0672ca */ /* 0x000fe200000e0000 */
[----:B------:R-:W-:Y:S01]  /*116a0*/  ULDC.64 UR8, c[0x0][0x2d8] ;  /* 0x0000b60000087ab9 */ /* 0x000fe20000000a00 */
[----:B------:R-:W-:Y:S01]  /*116b0*/  R2UR UR7, R19 ;  /* 0x00000000130772ca */ /* 0x000fe200000e0000 */
[----:B------:R-:W2:Y:S01]  /*116c0*/  S2R R8, SR_TID.X ;  /* 0x0000000000087919 */ /* 0x000ea20000002100 */
[----:B------:R-:W-:Y:S02]  /*116d0*/  LOP3.LUT P5, RZ, R16, 0x100, RZ, 0xc0, !PT ;  /* 0x0000010010ff7812 */ /* 0x000fe400078ac0ff */
[----:B------:R-:W-:-:S04]  /*116e0*/  PLOP3.LUT P0, PT, PT, PT, UP0, 0x80, 0x0 ;  /* 0x000000000000781c */ /* 0x000fc80003f0f008 */
[----:B------:R-:W-:-:S03]  /*116f0*/  @UP0 ULDC UR4, c[0x0][0x44c] ;  /* 0x0001130000040ab9 */ /* 0x000fc60000000800 */
[----:B------:R-:W-:-:S04]  /*11700*/  UIMAD UR6, UR6, UR8, URZ ;  /* 0x00000008060672a4 */ /* 0x000fc8000f8e023f */
[----:B------:R-:W-:Y:S02]  /*11710*/  UIMAD UR7, UR7, UR9, UR6 ;  /* 0x00000009070772a4 */ /* 0x000fe4000f8e0206 */
[----:B------:R-:W-:Y:S01]  /*11720*/  USHF.R.S32.HI UR6, URZ, 0x1f, UR42 ;  /* 0x0000001f3f067899 */ /* 0x000fe2000801142a */
[----:B0-----:R-:W-:-:S05]  /*11730*/  IMAD.SHL.U32 R2, R2, 0x10, RZ ;  /* 0x0000001002027824 */ /* 0x001fca00078e00ff */
[----:B------:R-:W-:Y:S01]  /*11740*/  LOP3.LUT R2, R33, 0x70, R2, 0xf8, !PT ;  /* 0x0000007021027812 */ /* 0x000fe200078ef802 */
[----:B--2---:R-:W-:-:S04]  /*11750*/  IMAD.SHL.U32 R8, R8, 0x8, RZ ;  /* 0x0000000808087824 */ /* 0x004fc800078e00ff */
[----:B------:R-:W-:Y:S01]  /*11760*/  VIADD R0, R2, UR43 ;  /* 0x0000002b02007c36 */ /* 0x000fe20008000000 */
[----:B------:R-:W-:-:S03]  /*11770*/  LOP3.LUT R8, R8, 0x38, RZ, 0xc0, !PT ;  /* 0x0000003808087812 */ /* 0x000fc600078ec0ff */
[----:B------:R-:W-:Y:S01]  /*11780*/  @P0 IMAD.HI.U32 R3, R0, UR4, RZ ;  /* 0x0000000400030c27 */ /* 0x000fe2000f8e00ff */
[----:B------:R-:W-:Y:S01]  /*11790*/  PLOP3.LUT P0, PT, PT, PT, UP0, 0x80, 0x0 ;  /* 0x000000000000781c */ /* 0x000fe20003f0f008 */
[----:B------:R-:W-:Y:S02]  /*117a0*/  @UP0 ULDC UR4, c[0x0][0x450] ;  /* 0x0001140000040ab9 */ /* 0x000fe40000000800 */
[----:B------:R-:W-:-:S10]  /*117b0*/  IMAD.MOV.U32 R2, RZ, RZ, R0 ;  /* 0x000000ffff027224 */ /* 0x000fd400078e0000 */
[----:B------:R-:W-:Y:S02]  /*117c0*/  @P0 SHF.R.U32.HI R2, RZ, UR4, R3 ;  /* 0x00000004ff020c19 */ /* 0x000fe40008011603 */
[----:B------:R-:W-:-:S03]  /*117d0*/  R2UR UR4, R19 ;  /* 0x00000000130472ca */ /* 0x000fc600000e0000 */
[----:B------:R-:W-:-:S10]  /*117e0*/  IMAD.MOV R5, RZ, RZ, -R2 ;  /* 0x000000ffff057224 */ /* 0x000fd400078e0a02 */
[----:B------:R-:W-:-:S03]  /*117f0*/  UIMAD.WIDE.U32 UR4, UR4, UR8, URZ ;  /* 0x00000008040472a5 */ /* 0x000fc6000f8e003f */
[----:B------:R-:W-:Y:S01]  /*11800*/  ULDC.64 UR8, c[0x0][0x2e0] ;  /* 0x0000b80000087ab9 */ /* 0x000fe20000000a00 */
[----:B------:R-:W-:Y:S02]  /*11810*/  UIADD3 UR5, UR5, UR7, URZ ;  /* 0x0000000705057290 */ /* 0x000fe4000fffe03f */
[----:B------:R-:W-:Y:S01]  /*11820*/  UIMAD UR6, UR6, UR8, URZ ;  /* 0x00000008060672a4 */ /* 0x000fe2000f8e023f */
[----:B------:R-:W-:Y:S01]  /*11830*/  ULDC UR7, c[0x0][0x448] ;  /* 0x0001120000077ab9 */ /* 0x000fe20000000800 */
[----:B------:R-:W-:Y:S01]  /*11840*/  UIMAD.WIDE.U32 UR4, UR42, UR8, UR4 ;  /* 0x000000082a0472a5 */ /* 0x000fe2000f8e0004 */
[----:B------:R-:W-:Y:S01]  /*11850*/  IMAD R5, R5, UR7, R0 ;  /* 0x0000000705057c24 */ /* 0x000fe2000f8e0200 */
[----:B------:R-:W-:Y:S01]  /*11860*/  UIMAD UR6, UR42, UR9, UR6 ;  /* 0x000000092a0672a4 */ /* 0x000fe2000f8e0206 */
[----:B------:R-:W-:Y:S02]  /*11870*/  SHF.R.S32.HI R0, RZ, 0x1f, R2 ;  /* 0x0000001fff007819 */ /* 0x000fe40000011402 */
[----:B------:R-:W-:Y:S01]  /*11880*/  ULDC.64 UR8, c[0x0][0x2d0] ;  /* 0x0000b40000087ab9 */ /* 0x000fe20000000a00 */
[----:B------:R-:W-:Y:S01]  /*11890*/  UIADD3 UR5, UR5, UR6, URZ ;  /* 0x0000000605057290 */ /* 0x000fe2000fffe03f */
[----:B------:R-:W-:-:S02]  /*118a0*/  IMAD.U32 R9, RZ, RZ, UR8 ;  /* 0x00000008ff097e24 */ /* 0x000fc4000f8e00ff */
[----:B------:R-:W-:Y:S01]  /*118b0*/  IMAD R3, R0, UR8, RZ ;  /* 0x0000000800037c24 */ /* 0x000fe2000f8e02ff */
[----:B------:R-:W-:-:S03]  /*118c0*/  SHF.R.S32.HI R0, RZ, 0x1f, R5 ;  /* 0x0000001fff007819 */ /* 0x000fc60000011405 */
[C---:B------:R-:W-:Y:S02]  /*118d0*/  IMAD R7, R2.reuse, UR9, R3 ;  /* 0x0000000902077c24 */ /* 0x040fe4000f8e0203 */
[----:B------:R-:W-:Y:S01]  /*118e0*/  IMAD.WIDE.U32 R2, R2, R9, UR4 ;  /* 0x0000000402027e25 */ /* 0x000fe2000f8e0009 */
        /* <DEDUP_REMOVED lines=12> */
[----:B------:R-:W-:-:S03]  /*119b0*/  VIADD R4, R33, UR43 ;  /* 0x0000002b21047c36 */ /* 0x000fc60008000000 */
        /* <DEDUP_REMOVED lines=44> */
[----:B------:R-:W-:-:S03]  /*11c80*/  ISETP.GE.AND P0, PT, R7, UR37, PT ;  /* 0x0000002507007c0c */ /* 0x000fc6000bf06270 */
[----:B------:R-:W3:Y:S10]  /*11c90*/  SHFL.IDX PT, R5, R5, 0x7, 0x181f ;  /* 0x00f81f0005057f89 */ /* 0x000ef400000e0000 */
[----:B0-----:R-:W-:-:S02]  /*11ca0*/  @!P0 LEA R2, P1, R8, R14, 0x1 ;  /* 0x0000000e08028211 */ /* 0x001fc400078208ff */
[----:B------:R0:W4:Y:S03]  /*11cb0*/  SHFL.IDX PT, R14, R0, 0x7, 0x181f ;  /* 0x00f81f00000e7f89 */ /* 0x00012600000e0000 */
[----:B--2---:R-:W-:-:S05]  /*11cc0*/  @!P0 IMAD.X R3, RZ, RZ, R6, P1 ;  /* 0x000000ffff038224 */ /* 0x004fca00008e0606 */
[----:B------:R0:W-:Y:S03]  /*11cd0*/  @!P0 LDGSTS.E.BYPASS.LTC128B.128 [R32+0x1b400], desc[UR46][R2.64], !P5 ;  /* 0x1b40000002208fae */ /* 0x0001e6000e901d6e */
.L_x_2080:
[----:B------:R-:W-:-:S05]  /*11ce0*/  VIADD R4, R4, 0x70 ;  /* 0x0000007004047836 */ /* 0x000fca0000000000 */
[----:B------:R-:W-:-:S13]  /*11cf0*/  ISETP.GE.AND P0, PT, R4, UR37, PT ;  /* 0x0000002504007c0c */ /* 0x000fda000bf06270 */
[----:B0---4-:R-:W-:-:S05]  /*11d00*/  @!P0 LEA R2, P1, R8, R14, 0x1 ;  /* 0x0000000e08028211 */ /* 0x011fca00078208ff */
[----:B---3--:R-:W-:-:S05]  /*11d10*/  @!P0 IMAD.X R3, RZ, RZ, R5, P1 ;  /* 0x000000ffff038224 */ /* 0x008fca00008e0605 */
[----:B------:R-:W-:Y:S01]  /*11d20*/  @!PT LDS RZ, [RZ] ;  /* 0x00000000fffff984 */ /* 0x000fe20000000800 */
[----:B------:R-:W-:Y:S01]  /*11d30*/  @!PT LDS RZ, [RZ] ;  /* 0x00000000fffff984 */ /* 0x000fe20000000800 */
[----:B------:R-:W-:Y:S01]  /*11d40*/  @!PT LDS RZ, [RZ] ;  /* 0x00000000fffff984 */ /* 0x000fe20000000800 */
[----:B------:R0:W-:Y:S01]  /*11d50*/  @!P0 LDGSTS.E.BYPASS.LTC128B.128 [R32+0x1bc00], desc[UR46][R2.64], !P5 ;  /* 0x1bc0000002208fae */ /* 0x0001e2000e901d6e */
[----:B------:R-:W-:Y:S01]  /*11d60*/  PLOP3.LUT P0, PT, PT, PT, PT, 0x80, 0x0 ;  /* 0x000000000000781c */ /* 0x000fe20003f0f070 */
[----:B------:R-:W-:-:S12]  /*11d70*/  NOP ;  /* 0x0000000000007918 */ /* 0x000fd80000000000 */
.L_x_2004:
[----:B------:R-:W-:Y:S02]  /*11d80*/  PLOP3.LUT P1, PT, P1, P0, PT, 0xa2, 0x0 ;  /* 0x000000000000781c */ /* 0x000fe40000f21472 */
[----:B------:R-:W-:-:S08]  /*11d90*/  @P0 R2UR P1, UR4, R17 ;  /* 0x00000000110402ca */ /* 0x000fd00000020000 */
[----:B------:R-:W-:-:S05]  /*11da0*/  @P0 PLOP3.LUT P0, PT, P1, PT, PT, 0x80, 0x0 ;  /* 0x000000000000081c */ /* 0x000fca0000f0f070 */
[----:B------:R-:W-:Y:S01]  /*11db0*/  @!P1 SYNCS.ARRIVE.TRANS64.RED.A0T1 RZ, [UR4+0x22800], RZ ;  /* 0x022800ffffff99a7 */ /* 0x000fe20008200404 */
[----:B------:R-:W-:Y:S07]  /*11dc0*/  @!P1 ARRIVES.LDGSTSBAR.64.TRANSCNT [UR4+0x22800] ;  /* 0x02280000ff0099b0 */ /* 0x000fee0008000a84 */
[----:B------:R-:W-:Y:S05]  /*11dd0*/  @P0 BRA.U.ANY `(.L_x_2004) ;  /* 0xfffffffd00e80947 */ /* 0x000fea000393ffff */
[----:B0-----:R-:W2:Y:S02]  /*11de0*/  LDL.LU R2, [R1] ;  /* 0x0000000001027983 */ /* 0x001ea40000300800 */
[----:B--2---:R-:W-:-:S05]  /*11df0*/  VIADD R2, R2, 0x1 ;  /* 0x0000000102027836 */ /* 0x004fca0000000000 */
[----:B------:R0:W-:Y:S01]  /*11e00*/  STL [R1], R2 ;  /* 0x0000000201007387 */ /* 0x0001e20000100800 */
        /* <DEDUP_REMOVED lines=9> */
.L_x_2081:
[----:B------:R-:W-:Y:S05]  /*11ea0*/  BSYNC B0 ;  /* 0x0000000000007941 */ /* 0x000fea0003800000 */
.L_x_2005:
[----:B------:R-:W-:-:S05]  /*11eb0*/  IMAD.U32 R2, RZ, RZ, UR48 ;  /* 0x00000030ff027e24 */ /* 0x000fca000f8e00ff */
[----:B------:R-:W-:-:S13]  /*11ec0*/  ISETP.NE.AND P0, PT, R2, 0x3, PT ;  /* 0x000000030200780c */ /* 0x000fda0003f05270 */
[----:B------:R-:W-:Y:S05]  /*11ed0*/  @!P0 BRA `(.L_x_2007) ;  /* 0x0000000000048947 */ /* 0x000fea0003800000 */
[----:B------:R-:W-:Y:S01]  /*11ee0*/  BPT.TRAP 0x1 ;  /* 0x000000040000795c */ /* 0x000fe20000300000 */
.L_x_2007:
[----:B------:R-:W-:Y:S01]  /*11ef0*/  SHF.L.U32 R3, R25, 0x1f, RZ ;  /* 0x0000001f19037819 */ /* 0x000fe200000006ff */
[----:B------:R-:W-:Y:S03]  /*11f00*/  BSSY B0, `(.L_x_2008) ;  /* 0x0000003000007945 */ /* 0x000fe60003800000 */
[----:B------:R-:W2:Y:S02]  /*11f10*/  SYNCS.PHASECHK.TRANS64.TRYWAIT P0, [R22+URZ+0x22860], R3 ;  /* 0x02286003160075a7 */ /* 0x000ea4000800017f */
[----:B--2---:R-:W-:Y:S05]  /*11f20*/  @!P0 BRA `(.L_x_2009) ;  /* 0x00000030001c8947 */ /* 0x004fea0003800000 */
.L_x_2082:
[----:B------:R-:W-:Y:S05]  /*11f30*/  BSYNC B0 ;  /* 0x0000000000007941 */ /* 0x000fea0003800000 */
.L_x_2008:
[----:B------:R-:W-:Y:S01]  /*11f40*/  ULDC.64 UR4, c[0x0][0x328] ;  /* 0x0000ca0000047ab9 */ /* 0x000fe20000000a00 */
[----:B------:R-:W-:Y:S01]  /*11f50*/  IMAD R4, R18, 0x6000, R28 ;  /* 0x0000600012047824 */ /* 0x000fe200078e021c */
[----:B------:R-:W-:Y:S01]  /*11f60*/  LOP3.LUT P4, RZ, R35, 0x8, RZ, 0xc0, !PT ;  /* 0x0000000823ff7812 */ /* 0x000fe2000788c0ff */
[----:B--2---:R-:W-:-:S04]  /*11f70*/  IMAD R3, R36, UR4, RZ ;  /* 0x0000000424037c24 */ /* 0x004fc8000f8e02ff */
        /* <DEDUP_REMOVED lines=8> */
[----:B0-----:R-:W-:Y:S02]  /*12000*/  IMAD R0, R26, UR4, RZ ;  /* 0x000000041a007c24 */ /* 0x001fe4000f8e02ff */
        /* <DEDUP_REMOVED lines=9> */
[----:B------:R-:W2:Y:S01]  /*120a0*/  LDL R3, [R1+0x4] ;  /* 0x0000040001037983 */ /* 0x000ea20000100800 */
[----:B------:R-:W-:Y:S01]  /*120b0*/  IMAD R4, R4, 0x2, R17 ;  /* 0x0000000204047824 */ /* 0x000fe200078e0211 */
[----:B------:R-:W-:Y:S01]  /*120c0*/  LOP3.LUT P1, RZ, R35, 0x2, RZ, 0xc0, !PT ;  /* 0x0000000223ff7812 */ /* 0x000fe2000782c0ff */
[----:B------:R-:W0:Y:S01]  /*120d0*/  S2R R2, SR_TID.X ;  /* 0x0000000000027919 */ /* 0x000e220000002100 */
[----:B------:R-:W3:Y:S01]  /*120e0*/  SHFL.IDX PT, R14, R5, RZ, 0x181f ;  /* 0x00181fff050e7589 */ /* 0x000ee200000e0000 */
[----:B0-----:R-:W-:-:S05]  /*120f0*/  IMAD.SHL.U32 R2, R2, 0x8, RZ ;  /* 0x0000000802027824 */ /* 0x001fca00078e00ff */
[----:B------:R-:W-:-:S05]  /*12100*/  LOP3.LUT R2, R2, 0x38, RZ, 0xc0, !PT ;  /* 0x0000003802027812 */ /* 0x000fca00078ec0ff */
[----:B------:R-:W-:-:S05]  /*12110*/  IMAD.SHL.U32 R0, R2, 0x2, RZ ;  /* 0x0000000202007824 */ /* 0x000fca00078e00ff */
[----:B---3--:R-:W-:Y:S02]  /*12120*/  IADD3 R2, P0, R14, R0, RZ ;  /* 0x000000000e027210 */ /* 0x008fe40007f1e0ff */
[----:B------:R-:W-:Y:S01]  /*12130*/  SHFL.IDX PT, R14, R5, 0x1, 0x181f ;  /* 0x00381f00050e7f89 */ /* 0x000fe200000e0000 */
[----:B--2---:R-:W-:-:S03]  /*12140*/  IMAD.MOV.U32 R7, RZ, RZ, R3 ;  /* 0x000000ffff077224 */ /* 0x004fc600078e0003 */
[----:B------:R-:W0:Y:S02]  /*12150*/  SHFL.IDX PT, R3, R6, RZ, 0x181f ;  /* 0x00181fff06037589 */ /* 0x000e2400000e0000 */
[----:B------:R-:W-:Y:S01]  /*12160*/  LOP3.LUT P2, RZ, R7, 0x1, RZ, 0xc0, !PT ;  /* 0x0000000107ff7812 */ /* 0x000fe2000784c0ff */
[----:B0-----:R-:W-:-:S03]  /*12170*/  IMAD.X R3, RZ, RZ, R3, P0 ;  /* 0x000000ffff037224 */ /* 0x001fc600000e0603 */
[----:B------:R-:W-:-:S13]  /*12180*/  ISETP.LT.OR P0, PT, R23, 0x1, !P2 ;  /* 0x000000011700780c */ /* 0x000fda0005701670 */
[----:B------:R-:W-:Y:S01]  /*12190*/  LDGSTS.E.BYPASS.LTC128B.128 [R4+0x400], desc[UR46][R2.64], !P0 ;  /* 0x0040000002047fae */ /* 0x000fe2000c101d6e */
[----:B------:R-:W-:-:S13]  /*121a0*/  ISETP.LT.OR P0, PT, R23, 0x1, !P1 ;  /* 0x000000011700780c */ /* 0x000fda0004f01670 */
[----:B------:R-:W-:Y:S01]  /*121b0*/  LDGSTS.E.BYPASS.LTC128B.128 [R4+0x3400], desc[UR46][R2.64+0x80], !P0 ;  /* 0x0340008002047fae */ /* 0x000fe2000c101d6e */
[----:B------:R-:W-:-:S04]  /*121c0*/  LOP3.LUT P0, RZ, R35, 0x4, RZ, 0xc0, !PT ;  /* 0x0000000423ff7812 */ /* 0x000fc8000780c0ff */
[----:B------:R-:W-:-:S13]  /*121d0*/  ISETP.LT.OR P3, PT, R23, 0x1, !P0 ;  /* 0x000000011700780c */ /* 0x000fda0004761670 */
[----:B------:R-:W-:Y:S01]  /*121e0*/  LDGSTS.E.BYPASS.LTC128B.128 [R4+0x6400], desc[UR46][R2.64+0x100], !P3 ;  /* 0x0640010002047fae */ /* 0x000fe2000d901d6e */
[----:B------:R-:W-:-:S13]  /*121f0*/  ISETP.LT.OR P3, PT, R23, 0x1, !P4 ;  /* 0x000000011700780c */ /* 0x000fda0006761670 */
[----:B------:R0:W-:Y:S01]  /*12200*/  LDGSTS.E.BYPASS.LTC128B.128 [R4+0x9400], desc[UR46][R2.64+0x180], !P3 ;  /* 0x0940018002047fae */ /* 0x0001e2000d901d6e */
[----:B------:R-:W-:-:S03]  /*12210*/  IADD3 R8, P3, R14, R0, RZ ;  /* 0x000000000e087210 */ /* 0x000fc60007f7e0ff */
[----:B------:R-:W-:Y:S04]  /*12220*/  SHFL.IDX PT, R14, R5, 0x2, 0x181f ;  /* 0x00581f00050e7f89 */ /* 0x000fe800000e0000 */
[----:B0-----:R-:W0:Y:S02]  /*12230*/  SHFL.IDX PT, R3, R6, 0x1, 0x181f ;  /* 0x00381f0006037f89 */ /* 0x001e2400000e0000 */
[----:B0-----:R-:W-:Y:S01]  /*12240*/  IMAD.X R9, RZ, RZ, R3, P3 ;  /* 0x000000ffff097224 */ /* 0x001fe200018e0603 */
[----:B------:R-:W-:Y:S01]  /*12250*/  ISETP.LT.OR P3, PT, R23, 0x11, !P2 ;  /* 0x000000111700780c */ /* 0x000fe20005761670 */
        /* <DEDUP_REMOVED lines=11> */
[----:B------:R-:W-:-:S13]  /*12310*/  ISETP.LT.OR P3, PT, R23, 0x21, !P2 ;  /* 0x000000211700780c */ /* 0x000fda0005761670 */
        /* <DEDUP_REMOVED lines=24> */
[----:B------:R-:W-:-:S13]  /*124a0*/  ISETP.LT.OR P3, PT, R23, 0x41, !P2 ;  /* 0x000000411700780c */ /* 0x000fda0005761670 */
[----:B------:R3:W-:Y:S01]  /*124b0*/  LDGSTS.E.BYPASS.LTC128B.128 [R4+0x2400], desc[UR46][R2.64], !P3 ;  /* 0x0240000002047fae */ /* 0x0007e2000d901d6e */
[----:B------:R-:W-:-:S13]  /*124c0*/  ISETP.LT.OR P3, PT, R23, 0x41, !P1 ;  /* 0x000000411700780c */ /* 0x000fda0004f61670 */
[----:B------:R3:W-:Y:S01]  /*124d0*/  LDGSTS.E.BYPASS.LTC128B.128 [R4+0x5400], desc[UR46][R2.64+0x80], !P3 ;  /* 0x0540008002047fae */ /* 0x0007e2000d901d6e */
[----:B------:R-:W-:-:S13]  /*124e0*/  ISETP.LT.OR P3, PT, R23, 0x41, !P0 ;  /* 0x000000411700780c */ /* 0x000fda0004761670 */
[----:B------:R3:W-:Y:S01]  /*124f0*/  LDGSTS.E.BYPASS.LTC128B.128 [R4+0x8400], desc[UR46][R2.64+0x100], !P3 ;  /* 0x0840010002047fae */ /* 0x0007e2000d901d6e */
[----:B------:R-:W-:-:S13]  /*12500*/  ISETP.LT.OR P3, PT, R23, 0x41, !P4 ;  /* 0x000000411700780c */ /* 0x000fda0006761670 */
[----:B--2-4-:R3:W-:Y:S02]  /*12510*/  LDGSTS.E.BYPASS.LTC128B.128 [R4+0xb400], desc[UR46][R2.64+0x180], !P3 ;  /* 0x0b40018002047fae */ /* 0x0147e4000d901d6e */
.L_x_2096:
[C---:B------:R-:W-:Y:S02]  /*12520*/  ISETP.LT.OR P2, PT, R23.reuse, 0x51, !P2 ;  /* 0x000000511700780c */ /* 0x040fe40005741670 */
[C---:B------:R-:W-:Y:S02]  /*12530*/  ISETP.LT.OR P1, PT, R23.reuse, 0x51, !P1 ;  /* 0x000000511700780c */ /* 0x040fe40004f21670 */
[----:B------:R-:W-:Y:S02]  /*12540*/  ISETP.LT.OR P0, PT, R23, 0x51, !P0 ;  /* 0x000000511700780c */ /* 0x000fe40004701670 */
[----:B0--3--:R-:W-:-:S05]  /*12550*/  IADD3 R2, P3, R14, R0, RZ ;  /* 0x000000000e027210 */ /* 0x009fca0007f7e0ff */
[----:B------:R-:W-:-:S05]  /*12560*/  IMAD.X R3, RZ, RZ, R6, P3 ;  /* 0x000000ffff037224 */ /* 0x000fca00018e0606 */
[----:B------:R-:W-:Y:S01]  /*12570*/  @!PT LDS RZ, [RZ] ;  /* 0x00000000fffff984 */ /* 0x000fe20000000800 */
[----:B------:R-:W-:Y:S01]  /*12580*/  @!PT LDS RZ, [RZ] ;  /* 0x00000000fffff984 */ /* 0x000fe20000000800 */
[----:B------:R-:W-:Y:S01]  /*12590*/  @!PT LDS RZ, [RZ] ;  /* 0x00000000fffff984 */ /* 0x000fe20000000800 */
[----:B------:R0:W-:Y:S04]  /*125a0*/  LDGSTS.E.BYPASS.LTC128B.128 [R4+0x2c00], desc[UR46][R2.64], !P2 ;  /* 0x02c0000002047fae */ /* 0x0001e8000d101d6e */
[----:B------:R0:W-:Y:S04]  /*125b0*/  LDGSTS.E.BYPASS.LTC128B.128 [R4+0x5c00], desc[UR46][R2.64+0x80], !P1 ;  /* 0x05c0008002047fae */ /* 0x0001e8000c901d6e */
[----:B------:R0:W-:Y:S01]  /*125c0*/  LDGSTS.E.BYPASS.LTC128B.128 [R4+0x8c00], desc[UR46][R2.64+0x100], !P0 ;  /* 0x08c0010002047fae */ /* 0x0001e2000c101d6e */
[----:B------:R-:W-:-:S13]  /*125d0*/  ISETP.LT.OR P0, PT, R23, 0x51, !P4 ;  /* 0x000000511700780c */ /* 0x000fda0006701670 */
[----:B------:R0:W-:Y:S01]  /*125e0*/  LDGSTS.E.BYPASS.LTC128B.128 [R4+0xbc00], desc[UR46][R2.64+0x180], !P0 ;  /* 0x0bc0018002047fae */ /* 0x0001e2000c101d6e */
[----:B------:R-:W-:Y:S01]  /*125f0*/  PLOP3.LUT P0, PT, PT, PT, PT, 0x80, 0x0 ;  /* 0x000000000000781c */ /* 0x000fe20003f0f070 */
[----:B------:R-:W-:-:S12]  /*12600*/  NOP ;  /* 0x0000000000007918 */ /* 0x000fd80000000000 */
.L_x_2011:
        /* <DEDUP_REMOVED lines=11> */
.L_x_2012:
[----:B------:R-:W-:Y:S01]  /*126c0*/  UIADD3 UR4, UR44, -0x2, URZ ;  /* 0xfffffffe2c047890 */ /* 0x000fe2000fffe03f */
[----:B------:R0:W-:Y:S03]  /*126d0*/  SYNCS.ARRIVE.TRANS64.A1T0 RZ, [R22+URZ+0x22850], RZ ;  /* 0x022850ff16ff79a7 */ /* 0x0001e6000810003f */
[----:B------:R-:W-:-:S06]  /*126e0*/  UISETP.GE.AND UP0, UPT, UR4, UR45, UPT ;  /* 0x0000002d0400728c */ /* 0x000fcc000bf06270 */
[----:B------:R-:W-:-:S13]  /*126f0*/  PLOP3.LUT P0, PT, PT, PT, UP0, 0x40, 0x0 ;  /* 0x000000000000781c */ /* 0x000fda0003f0e808 */
[----:B0-----:R-:W-:Y:S05]  /*12700*/  @P0 BRA `(.L_x_2013) ;  /* 0x0000000c00700947 */ /* 0x001fea0003800000 */
[----:B------:R-:W-:Y:S01]  /*12710*/  BSSY B0, `(.L_x_2013) ;  /* 0x00000db000007945 */ /* 0x000fe20003800000 */
[----:B------:R-:W-:-:S07]  /*12720*/  IMAD.U32 R20, RZ, RZ, UR4 ;  /* 0x00000004ff147e24 */ /* 0x000fce000f8e00ff */
.L_x_2026:
[----:B0-----:R-:W0:Y:S01]  /*12730*/  S2R R2, SR_TID.X ;  /* 0x0000000000027919 */ /* 0x001e220000002100 */
[----:B------:R-:W2:Y:S01]  /*12740*/  LDC R3, c[0x0][0x430] ;  /* 0x00010c00ff037b82 */ /* 0x000ea20000000800 */
[----:B------:R-:W-:Y:S02]  /*12750*/  IMAD R8, R20, 0x60, R30 ;  /* 0x0000006014087824 */ /* 0x000fe400078e021e */
[----:B------:R-:W-:Y:S01]  /*12760*/  VIADD R18, R18, 0x1 ;  /* 0x0000000112127836 */ /* 0x000fe20000000000 */
[----:B--2---:R-:W-:Y:S01]  /*12770*/  ISETP.NE.AND P0, PT, R3, 0x1, PT ;  /* 0x000000010300780c */ /* 0x004fe20003f05270 */
[----:B0-----:R-:W-:-:S05]  /*12780*/  IMAD.SHL.U32 R2, R2, 0x10, RZ ;  /* 0x0000001002027824 */ /* 0x001fca00078e00ff */
[----:B------:R-:W-:-:S07]  /*12790*/  LOP3.LUT R2, R33, 0x70, R2, 0xf8, !PT ;  /* 0x0000007021027812 */ /* 0x000fce00078ef802 */
[----:B------:R-:W0:Y:S01]  /*127a0*/  @P0 LDC R3, c[0x0][0x434] ;  /* 0x00010d00ff030b82 */ /* 0x000e220000000800 */
[C---:B------:R-:W-:Y:S01]  /*127b0*/  ISETP.GT.U32.AND P1, PT, R2.reuse, 0x5f, PT ;  /* 0x0000005f0200780c */ /* 0x040fe20003f24070 */
[----:B------:R-:W-:-:S06]  /*127c0*/  IMAD.IADD R8, R2, 0x1, R8 ;  /* 0x0000000102087824 */ /* 0x000fcc00078e0208 */
[----:B------:R-:W2:Y:S01]  /*127d0*/  @P0 LDC R7, c[0x0][0x438] ;  /* 0x00010e00ff070b82 */ /* 0x000ea20000000800 */
[----:B------:R-:W-:-:S07]  /*127e0*/  IMAD.MOV.U32 R9, RZ, RZ, R8 ;  /* 0x000000ffff097224 */ /* 0x000fce00078e0008 */
[----:B------:R-:W3:Y:S01]  /*127f0*/  @!P1 LDC.64 R4, c[0x0][0x428] ;  /* 0x00010a00ff049b82 */ /* 0x000ee20000000a00 */
[----:B0-----:R-:W-:-:S05]  /*12800*/  @P0 IMAD.HI.U32 R2, R8, R3, RZ ;  /* 0x0000000308020227 */ /* 0x001fca00078e00ff */
[----:B--2---:R-:W-:Y:S02]  /*12810*/  @P0 SHF.R.U32.HI R9, RZ, R7, R2 ;  /* 0x00000007ff090219 */ /* 0x004fe40000011602 */
[----:B------:R-:W0:Y:S02]  /*12820*/  @!P1 LDC.64 R6, c[0x0][0x418] ;  /* 0x00010600ff069b82 */ /* 0x000e240000000a00 */
[----:B------:R-:W-:Y:S01]  /*12830*/  @!P1 SHF.R.S32.HI R3, RZ, 0x1f, R9 ;  /* 0x0000001fff039819 */ /* 0x000fe20000011409 */
[----:B---3--:R-:W-:-:S04]  /*12840*/  @!P1 IMAD R2, R29, R4, RZ ;  /* 0x000000041d029224 */ /* 0x008fc800078e02ff */
[----:B------:R-:W-:Y:S02]  /*12850*/  @!P1 IMAD R5, R27, R5, R2 ;  /* 0x000000051b059224 */ /* 0x000fe400078e0202 */
[----:B------:R-:W-:-:S04]  /*12860*/  @!P1 IMAD.MOV.U32 R2, RZ, RZ, R9 ;  /* 0x000000ffff029224 */ /* 0x000fc800078e0009 */
[----:B------:R-:W-:-:S04]  /*12870*/  @!P1 IMAD.WIDE.U32 R2, R27, R4, R2 ;  /* 0x000000041b029225 */ /* 0x000fc800078e0002 */
[----:B------:R-:W-:Y:S02]  /*12880*/  @!P1 IMAD.IADD R3, R5, 0x1, R3 ;  /* 0x0000000105039824 */ /* 0x000fe400078e0203 */
[----:B------:R-:W-:Y:S01]  /*12890*/  IMAD.MOV.U32 R4, RZ, RZ, RZ ;  /* 0x000000ffff047224 */ /* 0x000fe200078e00ff */
[----:B0-----:R-:W-:Y:S01]  /*128a0*/  @!P1 LEA R6, P0, R2, R6, 0x2 ;  /* 0x0000000602069211 */ /* 0x001fe200078010ff */
[----:B-1----:R-:W-:-:S03]  /*128b0*/  IMAD.U32 R10, RZ, RZ, UR48 ;  /* 0x00000030ff0a7e24 */ /* 0x002fc6000f8e00ff */
[----:B------:R-:W-:Y:S02]  /*128c0*/  @!P1 LEA.HI.X R7, R2, R7, R3, 0x2, P0 ;  /* 0x0000000702079211 */ /* 0x000fe400000f1403 */
[----:B------:R-:W-:-:S03]  /*128d0*/  ISETP.NE.AND P0, PT, R18, 0x2, PT ;  /* 0x000000021200780c */ /* 0x000fc60003f05270 */
[----:B------:R0:W5:Y:S01]  /*128e0*/  @!P1 LDG.E R4, desc[UR46][R6.64] ;  /* 0x0000002e06049981 */ /* 0x000162000c1e1900 */
[----:B------:R-:W-:Y:S02]  /*128f0*/  ISETP.NE.AND P1, PT, R10, 0x3, PT ;  /* 0x000000030a00780c */ /* 0x000fe40003f25270 */
[----:B------:R-:W-:Y:S01]  /*12900*/  SEL R2, RZ, 0x1, P0 ;  /* 0x00000001ff027807 */ /* 0x000fe20000000000 */
[----:B------:R-:W-:Y:S01]  /*12910*/  IMAD.MOV R5, RZ, RZ, -R9 ;  /* 0x000000ffff057224 */ /* 0x000fe200078e0a09 */
[----:B------:R-:W-:Y:S05]  /*12920*/  YIELD ;  /* 0x0000000000007946 */ /* 0x000fea0003800000 */
[----:B------:R-:W-:Y:S01]  /*12930*/  LOP3.LUT R25, R25, R2, RZ, 0x3c, !PT ;  /* 0x0000000219197212 */ /* 0x000fe200078e3cff */
[----:B------:R-:W-:Y:S01]  /*12940*/  ULDC UR4, c[0x0][0x430] ;  /* 0x00010c0000047ab9 */ /* 0x000fe20000000800 */
[----:B------:R-:W-:Y:S01]  /*12950*/  IMAD.MOV.U32 R2, RZ, RZ, R20 ;  /* 0x000000ffff027224 */ /* 0x000fe200078e0014 */
[----:B------:R-:W-:Y:S01]  /*12960*/  SEL R18, R18, RZ, P0 ;  /* 0x000000ff12127207 */ /* 0x000fe20000000000 */
[----:B------:R-:W-:-:S02]  /*12970*/  IMAD R5, R5, UR4, R8 ;  /* 0x0000000405057c24 */ /* 0x000fc4000f8e0208 */
[----:B------:R-:W-:Y:S01]  /*12980*/  VIADD R20, R20, 0xffffffff ;  /* 0xffffffff14147836 */ /* 0x000fe20000000000 */
[----:B------:R-:W-:Y:S01]  /*12990*/  ISETP.GT.AND P2, PT, R2, UR45, PT ;  /* 0x0000002d02007c0c */ /* 0x000fe2000bf44270 */
[----:B0-----:R-:W-:-:S12]  /*129a0*/  @!P1 BRA `(.L_x_2014) ;  /* 0x0000000000049947 */ /* 0x001fd80003800000 */
[----:B------:R-:W-:Y:S01]  /*129b0*/  BPT.TRAP 0x1 ;  /* 0x000000040000795c */ /* 0x000fe20000300000 */
.L_x_2014:
[----:B------:R-:W-:Y:S01]  /*129c0*/  IMAD R10, R18, 0x8, R17 ;  /* 0x00000008120a7824 */ /* 0x000fe200078e0211 */
[----:B------:R-:W-:Y:S01]  /*129d0*/  SHF.L.U32 R24, R25, 0x1f, RZ ;  /* 0x0000001f19187819 */ /* 0x000fe200000006ff */
[----:B------:R-:W-:Y:S01]  /*129e0*/  BSSY B1, `(.L_x_2015) ;  /* 0x0000004000017945 */ /* 0x000fe20003800000 */
[----:B-1----:R-:W-:Y:S02]  /*129f0*/  SHF.R.S32.HI R22, RZ, 0x1f, R5 ;  /* 0x0000001fff167819 */ /* 0x002fe40000011405 */
[----:B------:R-:W0:Y:S02]  /*12a00*/  SYNCS.PHASECHK.TRANS64.TRYWAIT P0, [R10+URZ+0x22840], R24 ;  /* 0x022840180a0075a7 */ /* 0x000e24000800017f */
[----:B0-----:R-:W-:Y:S05]  /*12a10*/  @!P0 BRA `(.L_x_2016) ;  /* 0x0000002c00b88947 */ /* 0x001fea0003800000 */
.L_x_2097:
[----:B------:R-:W-:Y:S05]  /*12a20*/  BSYNC B1 ;  /* 0x0000000000017941 */ /* 0x000fea0003800000 */
.L_x_2015:
        /* <DEDUP_REMOVED lines=26> */
[----:B------:R-:W3:Y:S04]  /*12bd0*/  SHFL.IDX PT, R6, R9, 0x1, 0x181f ;  /* 0x00381f0009067f89 */ /* 0x000ee800000e0000 */
[----:B------:R-:W4:Y:S01]  /*12be0*/  SHFL.IDX PT, R7, R21, 0x1, 0x181f ;  /* 0x00381f0015077f89 */ /* 0x000f2200000e0000 */
[----:B-1----:R-:W-:-:S03]  /*12bf0*/  IADD3 R2, P0, R14, R0, RZ ;  /* 0x000000000e027210 */ /* 0x002fc60007f1e0ff */
[----:B------:R-:W1:Y:S02]  /*12c00*/  SHFL.IDX PT, R14, R9, 0x2, 0x181f ;  /* 0x00581f00090e7f89 */ /* 0x000e6400000e0000 */
[----:B--2---:R-:W-:Y:S01]  /*12c10*/  IMAD.X R3, RZ, RZ, R3, P0 ;  /* 0x000000ffff037224 */ /* 0x004fe200000e0603 */
[----:B---3--:R-:W-:-:S04]  /*12c20*/  IADD3 R6, P0, R6, R0, RZ ;  /* 0x0000000006067210 */ /* 0x008fc80007f1e0ff */
[----:B------:R2:W-:Y:S01]  /*12c30*/  LDGSTS.E.BYPASS.LTC128B.128 [R8+0x1c400], desc[UR46][R2.64], !P1 ;  /* 0x1c40000002087fae */ /* 0x0005e2000c901d6e */
[----:B----4-:R-:W-:-:S05]  /*12c40*/  IMAD.X R7, RZ, RZ, R7, P0 ;  /* 0x000000ffff077224 */ /* 0x010fca00000e0607 */
[----:B------:R3:W-:Y:S04]  /*12c50*/  LDGSTS.E.BYPASS.LTC128B.128 [R8+0x1cc00], desc[UR46][R6.64], !P1 ;  /* 0x1cc0000006087fae */ /* 0x0007e8000c901d6e */
[----:B--2---:R-:W2:Y:S01]  /*12c60*/  SHFL.IDX PT, R3, R21, 0x2, 0x181f ;  /* 0x00581f0015037f89 */ /* 0x004ea200000e0000 */
[----:B-1----:R-:W-:-:S03]  /*12c70*/  IADD3 R2, P0, R14, R0, RZ ;  /* 0x000000000e027210 */ /* 0x002fc60007f1e0ff */
[----:B------:R-:W1:Y:S04]  /*12c80*/  SHFL.IDX PT, R14, R9, 0x3, 0x181f ;  /* 0x00781f00090e7f89 */ /* 0x000e6800000e0000 */
[----:B---3--:R-:W3:Y:S01]  /*12c90*/  SHFL.IDX PT, R7, R21, 0x3, 0x181f ;  /* 0x00781f0015077f89 */ /* 0x008ee200000e0000 */
[----:B--2---:R-:W-:-:S05]  /*12ca0*/  IMAD.X R3, RZ, RZ, R3, P0 ;  /* 0x000000ffff037224 */ /* 0x004fca00000e0603 */
[----:B------:R2:W-:Y:S01]  /*12cb0*/  LDGSTS.E.BYPASS.LTC128B.128 [R8+0x1d400], desc[UR46][R2.64], !P1 ;  /* 0x1d40000002087fae */ /* 0x0005e2000c901d6e */
[----:B-1----:R-:W-:-:S03]  /*12cc0*/  IADD3 R6, P0, R14, R0, RZ ;  /* 0x000000000e067210 */ /* 0x002fc60007f1e0ff */
[----:B------:R-:W1:Y:S02]  /*12cd0*/  SHFL.IDX PT, R14, R9, 0x4, 0x181f ;  /* 0x00981f00090e7f89 */ /* 0x000e6400000e0000 */
[----:B---3--:R-:W-:-:S05]  /*12ce0*/  IMAD.X R7, RZ, RZ, R7, P0 ;  /* 0x000000ffff077224 */ /* 0x008fca00000e0607 */
[----:B------:R3:W-:Y:S04]  /*12cf0*/  LDGSTS.E.BYPASS.LTC128B.128 [R8+0x1dc00], desc[UR46][R6.64], !P1 ;  /* 0x1dc0000006087fae */ /* 0x0007e8000c901d6e */
[----:B--2---:R-:W2:Y:S04]  /*12d00*/  SHFL.IDX PT, R3, R21, 0x4, 0x181f ;  /* 0x00981f0015037f89 */ /* 0x004ea800000e0000 */
[----:B------:R-:W4:Y:S01]  /*12d10*/  SHFL.IDX PT, R21, R21, 0x5, 0x181f ;  /* 0x00b81f0015157f89 */ /* 0x000f2200000e0000 */
[----:B-1----:R-:W-:-:S03]  /*12d20*/  IADD3 R2, P0, R14, R0, RZ ;  /* 0x000000000e027210 */ /* 0x002fc60007f1e0ff */
[----:B------:R3:W1:Y:S02]  /*12d30*/  SHFL.IDX PT, R14, R9, 0x5, 0x181f ;  /* 0x00b81f00090e7f89 */ /* 0x00066400000e0000 */
[----:B--2---:R-:W-:-:S05]  /*12d40*/  IMAD.X R3, RZ, RZ, R3, P0 ;  /* 0x000000ffff037224 */ /* 0x004fca00000e0603 */
[----:B----4-:R3:W-:Y:S03]  /*12d50*/  LDGSTS.E.BYPASS.LTC128B.128 [R8+0x1e400], desc[UR46][R2.64], !P1 ;  /* 0x1e40000002087fae */ /* 0x0107e6000c901d6e */
.L_x_2111:
[----:B-1-3--:R-:W-:-:S05]  /*12d60*/  IADD3 R2, P0, R14, R0, RZ ;  /* 0x000000000e027210 */ /* 0x00afca0007f1e0ff */
[----:B------:R-:W-:Y:S01]  /*12d70*/  IMAD.X R3, RZ, RZ, R21, P0 ;  /* 0x000000ffff037224 */ /* 0x000fe200000e0615 */
[----:B------:R-:W-:-:S04]  /*12d80*/  PLOP3.LUT P0, PT, PT, PT, PT, 0x80, 0x0 ;  /* 0x000000000000781c */ /* 0x000fc80003f0f070 */
[----:B------:R-:W-:Y:S01]  /*12d90*/  @!PT LDS RZ, [RZ] ;  /* 0x00000000fffff984 */ /* 0x000fe20000000800 */
[----:B------:R-:W-:Y:S01]  /*12da0*/  @!PT LDS RZ, [RZ] ;  /* 0x00000000fffff984 */ /* 0x000fe20000000800 */
[----:B------:R-:W-:Y:S01]  /*12db0*/  @!PT LDS RZ, [RZ] ;  /* 0x00000000fffff984 */ /* 0x000fe20000000800 */
[----:B------:R1:W-:Y:S01]  /*12dc0*/  LDGSTS.E.BYPASS.LTC128B.128 [R8+0x1ec00], desc[UR46][R2.64], !P1 ;  /* 0x1ec0000002087fae */ /* 0x0003e2000c901d6e */
[----:B------:R-:W-:-:S08]  /*12dd0*/  NOP ;  /* 0x0000000000007918 */ /* 0x000fd00000000000 */
.L_x_2018:
        /* <DEDUP_REMOVED lines=11> */
.L_x_2019:
[----:B------:R1:W-:Y:S01]  /*12e90*/  SYNCS.ARRIVE.TRANS64.A1T0 RZ, [R10+URZ+0x22830], RZ ;  /* 0x022830ff0aff79a7 */ /* 0x0003e2000810003f */
[----:B------:R-:W-:Y:S05]  /*12ea0*/  @!P3 BRA `(.L_x_2020) ;  /* 0x000000000004b947 */ /* 0x000fea0003800000 */
[----:B------:R-:W-:Y:S01]  /*12eb0*/  BPT.TRAP 0x1 ;  /* 0x000000040000795c */ /* 0x000fe20000300000 */
.L_x_2020:
[----:B------:R-:W2:Y:S01]  /*12ec0*/  SYNCS.PHASECHK.TRANS64.TRYWAIT P0, [R10+URZ+0x22860], R24 ;  /* 0x022860180a0075a7 */ /* 0x000ea2000800017f */
[----:B------:R-:W-:Y:S04]  /*12ed0*/  BSSY B1, `(.L_x_2021) ;  /* 0x0000002000017945 */ /* 0x000fe80003800000 */
[----:B--2---:R-:W-:Y:S05]  /*12ee0*/  @!P0 BRA `(.L_x_2022) ;  /* 0x0000003000288947 */ /* 0x004fea0003800000 */
.L_x_2112:
[----:B------:R-:W-:Y:S05]  /*12ef0*/  BSYNC B1 ;  /* 0x0000000000017941 */ /* 0x000fea0003800000 */
.L_x_2021:
        /* <DEDUP_REMOVED lines=26> */
[----:B------:R-:W-:-:S03]  /*130a0*/  IMAD R22, R22, 0x2, R17 ;  /* 0x0000000216167824 */ /* 0x000fc600078e0211 */
[----:B------:R-:W4:Y:S04]  /*130b0*/  SHFL.IDX PT, R3, R23, RZ, 0x181f ;  /* 0x00181fff17037589 */ /* 0x000f2800000e0000 */
[----:B------:R-:W-:Y:S04]  /*130c0*/  SHFL.IDX PT, R4, R23, 0x1, 0x181f ;  /* 0x00381f0017047f89 */ /* 0x000fe800000e0000 */
[----:B------:R-:W-:Y:S04]  /*130d0*/  SHFL.IDX PT, R5, R23, 0x3, 0x181f ;  /* 0x00781f0017057f89 */ /* 0x000fe800000e0000 */
[----:B0-2---:R-:W-:Y:S01]  /*130e0*/  SHFL.IDX PT, R24, R23, 0x4, 0x181f ;  /* 0x00981f0017187f89 */ /* 0x005fe200000e0000 */
[----:B---3--:R-:W-:-:S03]  /*130f0*/  IADD3 R2, P0, R14, R0, RZ ;  /* 0x000000000e027210 */ /* 0x008fc60007f1e0ff */
[----:B------:R-:W0:Y:S02]  /*13100*/  SHFL.IDX PT, R14, R21, 0x1, 0x181f ;  /* 0x00381f00150e7f89 */ /* 0x000e2400000e0000 */
[----:B----4-:R-:W-:-:S05]  /*13110*/  IMAD.X R3, RZ, RZ, R3, P0 ;  /* 0x000000ffff037224 */ /* 0x010fca00000e0603 */
[----:B------:R-:W-:Y:S04]  /*13120*/  LDGSTS.E.BYPASS.LTC128B.128 [R22+0x400], desc[UR46][R2.64], !P5 ;  /* 0x0040000002167fae */ /* 0x000fe8000e901d6e */
[----:B------:R-:W-:Y:S04]  /*13130*/  LDGSTS.E.BYPASS.LTC128B.128 [R22+0x3400], desc[UR46][R2.64+0x80], !P4 ;  /* 0x0340008002167fae */ /* 0x000fe8000e101d6e */
[----:B------:R-:W-:Y:S04]  /*13140*/  LDGSTS.E.BYPASS.LTC128B.128 [R22+0x6400], desc[UR46][R2.64+0x100], !P3 ;  /* 0x0640010002167fae */ /* 0x000fe8000d901d6e */
[----:B------:R2:W-:Y:S01]  /*13150*/  LDGSTS.E.BYPASS.LTC128B.128 [R22+0x9400], desc[UR46][R2.64+0x180], !P1 ;  /* 0x0940018002167fae */ /* 0x0005e2000c901d6e */
[----:B0-----:R-:W-:-:S03]  /*13160*/  IADD3 R8, P0, R14, R0, RZ ;  /* 0x000000000e087210 */ /* 0x001fc60007f1e0ff */
[----:B------:R-:W0:Y:S02]  /*13170*/  SHFL.IDX PT, R14, R21, 0x2, 0x181f ;  /* 0x00581f00150e7f89 */ /* 0x000e2400000e0000 */
[----:B------:R-:W-:Y:S02]  /*13180*/  IMAD.X R9, RZ, RZ, R4, P0 ;  /* 0x000000ffff097224 */ /* 0x000fe400000e0604 */
[----:B------:R-:W3:Y:S04]  /*13190*/  SHFL.IDX PT, R4, R23, 0x2, 0x181f ;  /* 0x00581f0017047f89 */ /* 0x000ee800000e0000 */
[----:B------:R4:W-:Y:S04]  /*131a0*/  LDGSTS.E.BYPASS.LTC128B.128 [R22+0xc00], desc[UR46][R8.64], !P5 ;  /* 0x00c0000008167fae */ /* 0x0009e8000e901d6e */
[----:B------:R4:W-:Y:S04]  /*131b0*/  LDGSTS.E.BYPASS.LTC128B.128 [R22+0x3c00], desc[UR46][R8.64+0x80], !P4 ;  /* 0x03c0008008167fae */ /* 0x0009e8000e101d6e */
[----:B------:R4:W-:Y:S04]  /*131c0*/  LDGSTS.E.BYPASS.LTC128B.128 [R22+0x6c00], desc[UR46][R8.64+0x100], !P3 ;  /* 0x06c0010008167fae */ /* 0x0009e8000d901d6e */
[----:B------:R4:W-:Y:S01]  /*131d0*/  LDGSTS.E.BYPASS.LTC128B.128 [R22+0x9c00], desc[UR46][R8.64+0x180], !P1 ;  /* 0x09c0018008167fae */ /* 0x0009e2000c901d6e */
[----:B0-----:R-:W-:-:S03]  /*131e0*/  IADD3 R6, P0, R14, R0, RZ ;  /* 0x000000000e067210 */ /* 0x001fc60007f1e0ff */
[----:B------:R-:W-:Y:S04]  /*131f0*/  SHFL.IDX PT, R23, R23, 0x5, 0x181f ;  /* 0x00b81f0017177f89 */ /* 0x000fe800000e0000 */
[----:B------:R-:W0:Y:S01]  /*13200*/  SHFL.IDX PT, R14, R21, 0x3, 0x181f ;  /* 0x00781f00150e7f89 */ /* 0x000e2200000e0000 */
[----:B---3--:R-:W-:-:S05]  /*13210*/  IMAD.X R7, RZ, RZ, R4, P0 ;  /* 0x000000ffff077224 */ /* 0x008fca00000e0604 */
[----:B------:R4:W-:Y:S04]  /*13220*/  LDGSTS.E.BYPASS.LTC128B.128 [R22+0x1400], desc[UR46][R6.64], !P5 ;  /* 0x0140000006167fae */ /* 0x0009e8000e901d6e */
[----:B------:R4:W-:Y:S04]  /*13230*/  LDGSTS.E.BYPASS.LTC128B.128 [R22+0x4400], desc[UR46][R6.64+0x80], !P4 ;  /* 0x0440008006167fae */ /* 0x0009e8000e101d6e */
[----:B------:R4:W-:Y:S04]  /*13240*/  LDGSTS.E.BYPASS.LTC128B.128 [R22+0x7400], desc[UR46][R6.64+0x100], !P3 ;  /* 0x0740010006167fae */ /* 0x0009e8000d901d6e */
[----:B------:R4:W-:Y:S01]  /*13250*/  LDGSTS.E.BYPASS.LTC128B.128 [R22+0xa400], desc[UR46][R6.64+0x180], !P1 ;  /* 0x0a40018006167fae */ /* 0x0009e2000c901d6e */
[----:B0-----:R-:W-:-:S03]  /*13260*/  IADD3 R4, P0, R14, R0, RZ ;  /* 0x000000000e047210 */ /* 0x001fc60007f1e0ff */
[----:B------:R-:W2:Y:S02]  /*13270*/  SHFL.IDX PT, R14, R21, 0x4, 0x181f ;  /* 0x00981f00150e7f89 */ /* 0x000ea400000e0000 */
[----:B------:R-:W-:-:S05]  /*13280*/  IMAD.X R5, RZ, RZ, R5, P0 ;  /* 0x000000ffff057224 */ /* 0x000fca00000e0605 */
[----:B------:R4:W-:Y:S04]  /*13290*/  LDGSTS.E.BYPASS.LTC128B.128 [R22+0x1c00], desc[UR46][R4.64], !P5 ;  /* 0x01c0000004167fae */ /* 0x0009e8000e901d6e */
[----:B------:R4:W-:Y:S04]  /*132a0*/  LDGSTS.E.BYPASS.LTC128B.128 [R22+0x4c00], desc[UR46][R4.64+0x80], !P4 ;  /* 0x04c0008004167fae */ /* 0x0009e8000e101d6e */
[----:B------:R4:W-:Y:S04]  /*132b0*/  LDGSTS.E.BYPASS.LTC128B.128 [R22+0x7c00], desc[UR46][R4.64+0x100], !P3 ;  /* 0x07c0010004167fae */ /* 0x0009e8000d901d6e */
[----:B------:R4:W-:Y:S01]  /*132c0*/  LDGSTS.E.BYPASS.LTC128B.128 [R22+0xac00], desc[UR46][R4.64+0x180], !P1 ;  /* 0x0ac0018004167fae */ /* 0x0009e2000c901d6e */
[----:B--2---:R-:W-:-:S03]  /*132d0*/  IADD3 R2, P0, R14, R0, RZ ;  /* 0x000000000e027210 */ /* 0x004fc60007f1e0ff */
[----:B------:R4:W0:Y:S02]  /*132e0*/  SHFL.IDX PT, R14, R21, 0x5, 0x181f ;  /* 0x00b81f00150e7f89 */ /* 0x00082400000e0000 */
[----:B------:R-:W-:-:S05]  /*132f0*/  IMAD.X R3, RZ, RZ, R24, P0 ;  /* 0x000000ffff037224 */ /* 0x000fca00000e0618 */
[----:B------:R4:W-:Y:S04]  /*13300*/  LDGSTS.E.BYPASS.LTC128B.128 [R22+0x2400], desc[UR46][R2.64], !P5 ;  /* 0x0240000002167fae */ /* 0x0009e8000e901d6e */
[----:B------:R4:W-:Y:S04]  /*13310*/  LDGSTS.E.BYPASS.LTC128B.128 [R22+0x5400], desc[UR46][R2.64+0x80], !P4 ;  /* 0x0540008002167fae */ /* 0x0009e8000e101d6e */
[----:B------:R4:W-:Y:S04]  /*13320*/  LDGSTS.E.BYPASS.LTC128B.128 [R22+0x8400], desc[UR46][R2.64+0x100], !P3 ;  /* 0x0840010002167fae */ /* 0x0009e8000d901d6e */
[----:B------:R4:W-:Y:S02]  /*13330*/  LDGSTS.E.BYPASS.LTC128B.128 [R22+0xb400], desc[UR46][R2.64+0x180], !P1 ;  /* 0x0b40018002167fae */ /* 0x0009e4000c901d6e */
.L_x_2126:
[----:B0---4-:R-:W-:-:S05]  /*13340*/  IADD3 R2, P0, R14, R0, RZ ;  /* 0x000000000e027210 */ /* 0x011fca0007f1e0ff */
        /* <DEDUP_REMOVED lines=10> */
.L_x_2024:
        /* <DEDUP_REMOVED lines=11> */
.L_x_2025:
[----:B------:R0:W-:Y:S01]  /*134a0*/  SYNCS.ARRIVE.TRANS64.A1T0 RZ, [R10+URZ+0x22850], RZ ;  /* 0x022850ff0aff79a7 */ /* 0x0001e2000810003f */
[----:B------:R-:W-:Y:S05]  /*134b0*/  @P2 BRA `(.L_x_2026) ;  /* 0xfffffff0009c2947 */ /* 0x000fea000383ffff */
[----:B------:R-:W-:Y:S05]  /*134c0*/  BSYNC B0 ;  /* 0x0000000000007941 */ /* 0x000fea0003800000 */
.L_x_2013:
[----:B------:R-:W2:Y:S01]  /*134d0*/  S2R R2, SR_TID.X ;  /* 0x0000000000027919 */ /* 0x000ea20000002100 */
[----:B------:R-:W-:Y:S01]  /*134e0*/  VIADD R18, R18, 0x1 ;  /* 0x0000000112127836 */ /* 0x000fe20000000000 */
[----:B------:R-:W-:Y:S04]  /*134f0*/  BSSY B0, `(.L_x_2027) ;  /* 0x0000013000007945 */ /* 0x000fe80003800000 */
[----:B------:R-:W-:-:S04]  /*13500*/  ISETP.NE.AND P0, PT, R18, 0x2, PT ;  /* 0x000000021200780c */ /* 0x000fc80003f05270 */
[----:B------:R-:W-:Y:S02]  /*13510*/  SEL R18, R18, RZ, P0 ;  /* 0x000000ff12127207 */ /* 0x000fe40000000000 */
[----:B------:R-:W-:Y:S02]  /*13520*/  SEL R0, RZ, 0x1, P0 ;  /* 0x00000001ff007807 */ /* 0x000fe40000000000 */
[----:B--2---:R-:W-:-:S04]  /*13530*/  LOP3.LUT R2, R2, 0x7f, RZ, 0xc0, !PT ;  /* 0x0000007f02027812 */ /* 0x004fc800078ec0ff */
[----:B------:R-:W-:-:S13]  /*13540*/  ISETP.NE.AND P0, PT, R2, RZ, PT ;  /* 0x000000ff0200720c */ /* 0x000fda0003f05270 */
[----:B------:R-:W-:Y:S05]  /*13550*/  @P0 BRA `(.L_x_2028) ;  /* 0x0000000000300947 */ /* 0x000fea0003800000 */
[----:B------:R-:W2:Y:S01]  /*13560*/  S2R R7, SR_LANEID ;  /* 0x0000000000077919 */ /* 0x000ea20000000000 */
[----:B------:R-:W-:Y:S01]  /*13570*/  VOTEU.ANY UR4, UPT, PT ;  /* 0x0000000000047886 */ /* 0x000fe200038e0100 */
[----:B------:R-:W3:Y:S01]  /*13580*/  LDC.64 R2, c[0x0][0xc80] ;  /* 0x00032000ff027b82 */ /* 0x000ee20000000a00 */
[----:B------:R-:W2:Y:S08]  /*13590*/  FLO.U32 R4, UR4 ;  /* 0x0000000400047d00 */ /* 0x000eb000080e0000 */
[----:B------:R-:W3:Y:S01]  /*135a0*/  POPC R5, UR4 ;  /* 0x0000000400057d09 */ /* 0x000ee20008000000 */
[----:B--2---:R-:W-:-:S13]  /*135b0*/  ISETP.EQ.U32.AND P1, PT, R4, R7, PT ;  /* 0x000000070400720c */ /* 0x004fda0003f22070 */
[----:B---3--:R-:W2:Y:S01]  /*135c0*/  @P1 ATOMG.E.ADD.STRONG.GPU PT, R3, desc[UR46][R2.64], R5 ;  /* 0x00000005020319a8 */ /* 0x008ea200081ee1ee */
[----:B------:R-:W3:Y:S02]  /*135d0*/  S2R R6, SR_LTMASK ;  /* 0x0000000000067919 */ /* 0x000ee40000003900 */
[----:B---3--:R-:W-:-:S04]  /*135e0*/  LOP3.LUT R6, R6, UR4, RZ, 0xc0, !PT ;  /* 0x0000000406067c12 */ /* 0x008fc8000f8ec0ff */
[----:B------:R-:W3:Y:S01]  /*135f0*/  POPC R31, R6 ;  /* 0x00000006001f7309 */ /* 0x000ee20000000000 */
[----:B--2---:R-:W3:Y:S02]  /*13600*/  SHFL.IDX PT, R4, R3, R4, 0x1f ;  /* 0x00001f0403047589 */ /* 0x004ee400000e0000 */
[----:B---3--:R-:W-:-:S07]  /*13610*/  IADD3 R31, R4, UR50, R31 ;  /* 0x00000032041f7c10 */ /* 0x008fce000fffe01f */
.L_x_2028:
[----:B------:R-:W-:Y:S05]  /*13620*/  BSYNC B0 ;  /* 0x0000000000007941 */ /* 0x000fea0003800000 */
.L_x_2027:
[----:B------:R-:W-:-:S07]  /*13630*/  LOP3.LUT R25, R25, R0, RZ, 0x3c, !PT ;  /* 0x0000000019197212 */ /* 0x000fce00078e3cff */
.L_x_1988:
[----:B------:R-:W-:Y:S05]  /*13640*/  BSYNC B7 ;  /* 0x0000000000077941 */ /* 0x000fea0003800000 */
.L_x_1986:
[----:B------:R-:W-:-:S13]  /*13650*/  LOP3.LUT P1, RZ, R16, 0x200, RZ, 0xc0, !PT ;  /* 0x0000020010ff7812 */ /* 0x000fda000782c0ff */
[----:B------:R-:W-:Y:S05]  /*13660*/  @!P1 BRA `(.L_x_2029) ;  /* 0x0000000000249947 */ /* 0x000fea0003800000 */
[----:B------:R-:W-:Y:S05]  /*13670*/  WARPSYNC.ALL ;  /* 0x0000000000007948 */ /* 0x000fea0003800000 */
[----:B------:R-:W2:Y:S08]  /*13680*/  S2UR UR5, SR_CgaCtaId ;  /* 0x00000000000579c3 */ /* 0x000eb00000008800 */
[----:B------:R-:W-:Y:S06]  /*13690*/  BAR.SYNC.DEFER_BLOCKING 0x5, 0x180 ;  /* 0x0146000000007b1d */ /* 0x000fec0000010000 */
[----:B------:R-:W-:-:S02]  /*136a0*/  UMOV UR4, 0x400 ;  /* 0x0000040000047882 */ /* 0x000fc40000000000 */
[----:B--2---:R-:W-:-:S06]  /*136b0*/  ULEA UR4, UR5, UR4, 0x18 ;  /* 0x0000000405047291 */ /* 0x004fcc000f8ec03f */
[----:B------:R-:W-:-:S05]  /*136c0*/  IMAD.U32 R17, RZ, RZ, UR4 ;  /* 0x00000004ff117e24 */ /* 0x000fca000f8e00ff */
[----:B------:R2:W3:Y:S01]  /*136d0*/  LDS R31, [R17+0x228d0] ;  /* 0x0228d000111f7984 */ /* 0x0004e20000000800 */
[----:B------:R-:W-:Y:S06]  /*136e0*/  BAR.ARV 0x4, 0x180 ;  /* 0x0106000000007b1d */ /* 0x000fec0000002000 */
[----:B------:R-:W-:Y:S05]  /*136f0*/  BRA `(.L_x_2030) ;  /* 0x00000000002c7947 */ /* 0x000fea0003800000 */
.L_x_2029:
[----:B------:R-:W-:-:S03]  /*13700*/  UMOV UR4, 0xffffffff ;  /* 0xffffffff00047882 */ /* 0x000fc60000000000 */
[----:B------:R-:W-:Y:S05]  /*13710*/  BRA.DIV UR4, `(.L_x_2031) ;  /* 0x0000002e04f87947 */ /* 0x000fea000b800000 */
[----:B------:R2:W3:Y:S02]  /*13720*/  SHFL.IDX PT, R14, R31, RZ, 0x1f ;  /* 0x00001fff1f0e7589 */ /* 0x0004e400000e0000 */
.L_x_2129:
[----:B------:R-:W4:Y:S01]  /*13730*/  @!P0 S2R R3, SR_CgaCtaId ;  /* 0x0000000000038919 */ /* 0x000f220000008800 */
[----:B------:R-:W-:Y:S05]  /*13740*/  WARPSYNC.ALL ;  /* 0x0000000000007948 */ /* 0x000fea0003800000 */
[----:B------:R-:W-:Y:S01]  /*13750*/  BAR.SYNC.DEFER_BLOCKING 0x4, 0x180 ;  /* 0x0106000000007b1d */ /* 0x000fe20000010000 */
[----:B------:R-:W-:-:S04]  /*13760*/  @!P0 MOV R0, 0x400 ;  /* 0x0000040000008802 */ /* 0x000fc80000000f00 */
[----:B----4-:R-:W-:-:S05]  /*13770*/  @!P0 LEA R17, R3, R0, 0x18 ;  /* 0x0000000003118211 */ /* 0x010fca00078ec0ff */
[----:B------:R2:W-:Y:S02]  /*13780*/  @!P0 STS [R17+0x228d0], R31 ;  /* 0x0228d01f11008388 */ /* 0x0005e40000000800 */
[----:B--23--:R-:W-:Y:S01]  /*13790*/  IMAD.MOV.U32 R31, RZ, RZ, R14 ;  /* 0x000000ffff1f7224 */ /* 0x00cfe200078e000e */
[----:B------:R-:W-:Y:S06]  /*137a0*/  BAR.ARV 0x5, 0x180 ;  /* 0x0146000000007b1d */ /* 0x000fec0000002000 */
.L_x_2030:
[----:B------:R-:W-:Y:S02]  /*137b0*/  ULDC UR4, c[0x0][0xc38] ;  /* 0x00030e0000047ab9 */ /* 0x000fe40000000800 */
[----:B---3--:R-:W-:-:S13]  /*137c0*/  ISETP.GE.AND P0, PT, R31, UR4, PT ;  /* 0x000000041f007c0c */ /* 0x008fda000bf06270 */
[----:B------:R-:W-:Y:S05]  /*137d0*/  @!P0 BRA `(.L_x_2032) ;  /* 0xffffffc400b48947 */ /* 0x000fea000383ffff */
.L_x_1977:
[----:B------:R-:W3:Y:S01]  /*137e0*/  LDL.LU R0, [R1] ;  /* 0x0000000001007983 */ /* 0x000ee20000300800 */
[----:B------:R-:W-:Y:S01]  /*137f0*/  BSSY B0, `(.L_x_2033) ;  /* 0x000000b000007945 */ /* 0x000fe20003800000 */
[----:B------:R-:W4:Y:S01]  /*13800*/  S2R R5, SR_CgaCtaId ;  /* 0x0000000000057919 */ /* 0x000f220000008800 */
[----:B---3--:R-:W-:-:S05]  /*13810*/  VIADD R0, R0, 0x1 ;  /* 0x0000000100007836 */ /* 0x008fca0000000000 */
[----:B------:R-:W-:-:S04]  /*13820*/  LEA.HI R2, R0, R0, RZ, 0x1 ;  /* 0x0000000000027211 */ /* 0x000fc800078f08ff */
[----:B------:R-:W-:Y:S02]  /*13830*/  LOP3.LUT R3, R2, 0xfffffffe, RZ, 0xc0, !PT ;  /* 0xfffffffe02037812 */ /* 0x000fe400078ec0ff */
[----:B------:R-:W-:-:S03]  /*13840*/  MOV R2, 0x400 ;  /* 0x0000040000027802 */ /* 0x000fc60000000f00 */
[----:B------:R-:W-:Y:S01]  /*13850*/  IMAD.IADD R0, R0, 0x1, -R3 ;  /* 0x0000000100007824 */ /* 0x000fe200078e0a03 */
[----:B----4-:R-:W-:-:S04]  /*13860*/  LEA R5, R5, R2, 0x18 ;  /* 0x0000000205057211 */ /* 0x010fc800078ec0ff */
[----:B------:R-:W-:-:S04]  /*13870*/  SHF.L.U32 R0, R0, 0x1f, RZ ;  /* 0x0000001f00007819 */ /* 0x000fc800000006ff */
[----:B------:R-:W3:Y:S02]  /*13880*/  SYNCS.PHASECHK.TRANS64.TRYWAIT P0, [R5+URZ+0x22820], R0 ;  /* 0x02282000050075a7 */ /* 0x000ee4000800017f */
[----:B---3--:R-:W-:Y:S05]  /*13890*/  @!P0 BRA `(.L_x_2034) ;  /* 0x0000002c00c08947 */ /* 0x008fea0003800000 */
.L_x_2130:
[----:B------:R-:W-:Y:S05]  /*138a0*/  BSYNC B0 ;  /* 0x0000000000007941 */ /* 0x000fea0003800000 */
.L_x_2033:
[----:B------:R-:W-:-:S03]  /*138b0*/  UMOV UR4, 0xffffffff ;  /* 0xffffffff00047882 */ /* 0x000fc60000000000 */
[----:B------:R-:W-:Y:S05]  /*138c0*/  BRA.DIV UR4, `(.L_x_2035) ;  /* 0x0000002e04c87947 */ /* 0x000fea000b800000 */
[----:B---3--:R-:W3:Y:S02]  /*138d0*/  S2R R0, SR_TID.X ;  /* 0x0000000000007919 */ /* 0x008ee40000002100 */
[----:B---3--:R-:W-:-:S04]  /*138e0*/  SHF.R.U32.HI R0, RZ, 0x5, R0 ;  /* 0x00000005ff007819 */ /* 0x008fc80000011600 */
[----:B------:R-:W-:-:S05]  /*138f0*/  LOP3.LUT R0, R0, 0x3, RZ, 0xc0, !PT ;  /* 0x0000000300007812 */ /* 0x000fca00078ec0ff */
[----:B------:R3:W4:Y:S02]  /*13900*/  SHFL.IDX PT, R14, R0, RZ, 0x1f ;  /* 0x00001fff000e7589 */ /* 0x00072400000e0000 */
.L_x_2133:
[----:B----4-:R-:W-:Y:S01]  /*13910*/  ISETP.NE.AND P0, PT, R14, RZ, PT ;  /* 0x000000ff0e00720c */ /* 0x010fe20003f05270 */
[----:B------:R-:W-:-:S12]  /*13920*/  BSSY B0, `(.L_x_2036) ;  /* 0x0000024000007945 */ /* 0x000fd80003800000 */
[----:B------:R-:W-:Y:S05]  /*13930*/  @P0 BRA `(.L_x_2037) ;  /* 0x0000000000880947 */ /* 0x000fea0003800000 */
[----:B------:R-:W-:-:S03]  /*13940*/  UMOV UR4, 0xffffffff ;  /* 0xffffffff00047882 */ /* 0x000fc60000000000 */
[----:B------:R-:W-:Y:S05]  /*13950*/  BRA.DIV UR4, `(.L_x_2038) ;  /* 0x0000002e04d87947 */ /* 0x000fea000b800000 */
[----:B------:R-:W-:-:S13]  /*13960*/  ELECT P6, URZ, PT ;  /* 0x00000000003f782f */ /* 0x000fda00038c0000 */
.L_x_2136:
[----:B------:R-:W-:Y:S05]  /*13970*/  @!P6 BRA `(.L_x_2037) ;  /* 0x000000000078e947 */ /* 0x000fea0003800000 */
[----:B------:R-:W-:-:S06]  /*13980*/  ULOP3.LUT UR4, UR39, 0x2, URZ, 0xfc, !UPT ;  /* 0x0000000227047892 */ /* 0x000fcc000f8efc3f */
[----:B---3--:R-:W-:-:S05]  /*13990*/  IMAD.U32 R0, RZ, RZ, UR4 ;  /* 0x00000004ff007e24 */ /* 0x008fca000f8e00ff */
[----:B------:R-:W-:-:S13]  /*139a0*/  ISETP.NE.AND P0, PT, R0, 0x3, PT ;  /* 0x000000030000780c */ /* 0x000fda0003f05270 */
[----:B------:R-:W-:Y:S05]  /*139b0*/  @!P0 BRA `(.L_x_2039) ;  /* 0x0000000000048947 */ /* 0x000fea0003800000 */
[----:B------:R-:W-:Y:S01]  /*139c0*/  BPT.TRAP 0x1 ;  /* 0x000000040000795c */ /* 0x000fe20000300000 */
.L_x_2039:
[C---:B------:R-:W-:Y:S01]  /*139d0*/  IMAD R3, R18.reuse, 0x8, R5 ;  /* 0x0000000812037824 */ /* 0x040fe200078e0205 */
[----:B------:R-:W-:Y:S01]  /*139e0*/  SHF.L.U32 R2, R25, 0x1f, RZ ;  /* 0x0000001f19027819 */ /* 0x000fe200000006ff */
[----:B------:R-:W-:-:S03]  /*139f0*/  VIADD R18, R18, 0x1 ;  /* 0x0000000112127836 */ /* 0x000fc60000000000 */
[----:B------:R-:W3:Y:S02]  /*13a00*/  SYNCS.PHASECHK.TRANS64.TRYWAIT P1, [R3+URZ+0x22840], R2 ;  /* 0x02284002030075a7 */ /* 0x000ee4000802017f */
[----:B------:R-:W-:-:S04]  /*13a10*/  ISETP.NE.AND P2, PT, R18, 0x2, PT ;  /* 0x000000021200780c */ /* 0x000fc80003f45270 */
[----:B------:R-:W-:Y:S01]  /*13a20*/  SEL R0, RZ, 0x1, P2 ;  /* 0x00000001ff007807 */ /* 0x000fe20001000000 */
[----:B---3--:R-:W-:Y:S08]  /*13a30*/  @!P1 BRA `(.L_x_2040) ;  /* 0x0000002c00c09947 */ /* 0x008ff00003800000 */
.L_x_2137:
[----:B------:R-:W-:Y:S02]  /*13a40*/  SEL R18, R18, RZ, P2 ;  /* 0x000000ff12127207 */ /* 0x000fe40001000000 */
[----:B------:R-:W-:Y:S01]  /*13a50*/  LOP3.LUT R0, R25, R0, RZ, 0x3c, !PT ;  /* 0x0000000019007212 */ /* 0x000fe200078e3cff */
[----:B------:R-:W-:Y:S06]  /*13a60*/  @!P0 BRA `(.L_x_2041) ;  /* 0x0000000000048947 */ /* 0x000fec0003800000 */
[----:B------:R-:W-:Y:S01]  /*13a70*/  BPT.TRAP 0x1 ;  /* 0x000000040000795c */ /* 0x000fe20000300000 */
.L_x_2041:
[----:B------:R-:W-:Y:S01]  /*13a80*/  IMAD R5, R18, 0x8, R5 ;  /* 0x0000000812057824 */ /* 0x000fe200078e0205 */
[----:B------:R-:W-:-:S04]  /*13a90*/  SHF.L.U32 R0, R0, 0x1f, RZ ;  /* 0x0000001f00007819 */ /* 0x000fc800000006ff */
[----:B------:R-:W4:Y:S02]  /*13aa0*/  SYNCS.PHASECHK.TRANS64.TRYWAIT P1, [R5+URZ+0x22840], R0 ;  /* 0x02284000050075a7 */ /* 0x000f24000802017f */
[----:B----4-:R-:W-:Y:S05]  /*13ab0*/  @!P1 BRA `(.L_x_2042) ;  /* 0x0000002c00b49947 */ /* 0x010fea0003800000 */
.L_x_2138:
[----:B------:R-:W-:Y:S05]  /*13ac0*/  @!P0 BRA `(.L_x_2043) ;  /* 0x0000000000048947 */ /* 0x000fea0003800000 */
[----:B------:R-:W-:Y:S01]  /*13ad0*/  BPT.TRAP 0x1 ;  /* 0x000000040000795c */ /* 0x000fe20000300000 */
.L_x_2043:
[----:B------:R-:W0:Y:S02]  /*13ae0*/  SYNCS.PHASECHK.TRANS64.TRYWAIT P1, [R3+URZ+0x22860], R2 ;  /* 0x02286002030075a7 */ /* 0x000e24000802017f */
[----:B0-----:R-:W-:Y:S05]  /*13af0*/  @!P1 BRA `(.L_x_2044) ;  /* 0x0000002c00b89947 */ /* 0x001fea0003800000 */
.L_x_2139:
[----:B------:R-:W-:Y:S05]  /*13b00*/  @!P0 BRA `(.L_x_2045) ;  /* 0x0000000000048947 */ /* 0x000fea0003800000 */
[----:B------:R-:W-:Y:S01]  /*13b10*/  BPT.TRAP 0x1 ;  /* 0x000000040000795c */ /* 0x000fe20000300000 */
.L_x_2045:
[----:B------:R0:W0:Y:S02]  /*13b20*/  SYNCS.PHASECHK.TRANS64.TRYWAIT P0, [R5+URZ+0x22860], R0 ;  /* 0x02286000050075a7 */ /* 0x000024000800017f */
[----:B0-----:R-:W-:Y:S05]  /*13b30*/  @!P0 NANOSLEEP.SYNCS 0x989680 ;  /* 0x009896800000895d */ /* 0x001fea0003900000 */
[----:B------:R-:W0:Y:S02]  /*13b40*/  @!P0 SYNCS.PHASECHK.TRANS64 P0, [R5+URZ+0x22860], R0 ;  /* 0x02286000050085a7 */ /* 0x000e24000800007f */
[----:B0-----:R-:W-:Y:S05]  /*13b50*/  @!P0 BRA `(.L_x_2045) ;  /* 0xfffffffc00f08947 */ /* 0x001fea000383ffff */
.L_x_2037:
[----:B------:R-:W-:Y:S05]  /*13b60*/  BSYNC B0 ;  /* 0x0000000000007941 */ /* 0x000fea0003800000 */
.L_x_2036:
[----:B------:R-:W-:Y:S05]  /*13b70*/  EXIT ;  /* 0x000000000000794d */ /* 0x000fea0003800000 */
.L_x_1882:
[----:B0-----:R0:W1:Y:S02]  /*13b80*/  SYNCS.PHASECHK.TRANS64.TRYWAIT P0, [R7+URZ+0x22800], R0 ;  /* 0x02280000070075a7 */ /* 0x001064000800017f */
[----:B-1----:R-:W-:Y:S05]  /*13b90*/  @!P0 NANOSLEEP.SYNCS 0x989680 ;  /* 0x009896800000895d */ /* 0x002fea0003900000 */
[----:B------:R-:W1:Y:S02]  /*13ba0*/  @!P0 SYNCS.PHASECHK.TRANS64 P0, [R7+URZ+0x22800], R0 ;  /* 0x02280000070085a7 */ /* 0x000e64000800007f */
[----:B-1----:R-:W-:Y:S05]  /*13bb0*/  @!P0 BRA `(.L_x_1882) ;  /* 0xfffffffc00f08947 */ /* 0x002fea000383ffff */
[----:B------:R-:W-:Y:S05]  /*13bc0*/  BRA `(.L_x_2046) ;  /* 0xfffffee000147947 */ /* 0x000fea000383ffff */
.L_x_1886:
[----:B-1----:R-:W-:-:S04]  /*13bd0*/  IMAD.U32 R0, RZ, RZ, UR24 ;  /* 0x00000018ff007e24 */ /* 0x002fc8000f8e00ff */
[----:B------:R1:W2:Y:S03]  /*13be0*/  SYNCS.PHASECHK.TRANS64.TRYWAIT P1, [R0+URZ+0x22830], R9 ;  /* 0x02283009000075a7 */ /* 0x0002a6000802017f */
[----:B--2---:R-:W-:Y:S05]  /*13bf0*/  @!P1 NANOSLEEP.SYNCS 0x989680 ;  /* 0x009896800000995d */ /* 0x004fea0003900000 */
[----:B------:R-:W2:Y:S02]  /*13c00*/  @!P1 SYNCS.PHASECHK.TRANS64 P1, [R0+URZ+0x22830], R9 ;  /* 0x02283009000095a7 */ /* 0x000ea4000802007f */
[----:B--2---:R-:W-:Y:S05]  /*13c10*/  @!P1 BRA `(.L_x_1886) ;  /* 0xfffffffc00ec9947 */ /* 0x004fea000383ffff */
[----:B------:R-:W-:Y:S05]  /*13c20*/  BRA `(.L_x_1885) ;  /* 0xfffffee0003c7947 */ /* 0x000fea000383ffff */
.L_x_1899:
[----:B---3--:R-:W-:-:S04]  /*13c30*/  IMAD.U32 R10, RZ, RZ, UR24 ;  /* 0x00000018ff0a7e24 */ /* 0x008fc8000f8e00ff */
[----:B------:R3:W4:Y:S03]  /*13c40*/  SYNCS.PHASECHK.TRANS64.TRYWAIT P1, [R10+URZ+0x22850], R9 ;  /* 0x022850090a0075a7 */ /* 0x000726000802017f */
[----:B----4-:R-:W-:Y:S05]  /*13c50*/  @!P1 NANOSLEEP.SYNCS 0x989680 ;  /* 0x009896800000995d */ /* 0x010fea0003900000 */
[----:B------:R-:W4:Y:S02]  /*13c60*/  @!P1 SYNCS.PHASECHK.TRANS64 P1, [R10+URZ+0x22850], R9 ;  /* 0x022850090a0095a7 */ /* 0x000f24000802007f */
[----:B----4-:R-:W-:Y:S05]  /*13c70*/  @!P1 BRA `(.L_x_1899) ;  /* 0xfffffffc00ec9947 */ /* 0x010fea000383ffff */
[----:B------:R-:W-:Y:S05]  /*13c80*/  BRA `(.L_x_1898) ;  /* 0xffffff0000ec7947 */ /* 0x000fea000383ffff */
.L_x_1908:
[----:B-1----:R-:W-:-:S04]  /*13c90*/  IMAD.U32 R3, RZ, RZ, UR25 ;  /* 0x00000019ff037e24 */ /* 0x002fc8000f8e00ff */
[----:B------:R1:W2:Y:S03]  /*13ca0*/  SYNCS.PHASECHK.TRANS64.TRYWAIT P1, [R3+URZ+0x22830], R8 ;  /* 0x02283008030075a7 */ /* 0x0002a6000802017f */
[----:B--2---:R-:W-:Y:S05]  /*13cb0*/  @!P1 NANOSLEEP.SYNCS 0x989680 ;  /* 0x009896800000995d */ /* 0x004fea0003900000 */
[----:B------:R-:W2:Y:S02]  /*13cc0*/  @!P1 SYNCS.PHASECHK.TRANS64 P1, [R3+URZ+0x22830], R8 ;  /* 0x02283008030095a7 */ /* 0x000ea4000802007f */
[----:B--2---:R-:W-:Y:S05]  /*13cd0*/  @!P1 BRA `(.L_x_1908) ;  /* 0xfffffffc00ec9947 */ /* 0x004fea000383ffff */
[----:B------:R-:W-:Y:S05]  /*13ce0*/  BRA `(.L_x_1907) ;  /* 0xffffff0800987947 */ /* 0x000fea000383ffff */
.L_x_1921:
[----:B--2---:R-:W-:-:S04]  /*13cf0*/  IMAD.U32 R11, RZ, RZ, UR25 ;  /* 0x00000019ff0b7e24 */ /* 0x004fc8000f8e00ff */
[----:B------:R2:W3:Y:S03]  /*13d00*/  SYNCS.PHASECHK.TRANS64.TRYWAIT P1, [R11+URZ+0x22850], R8 ;  /* 0x022850080b0075a7 */ /* 0x0004e6000802017f */
[----:B---3--:R-:W-:Y:S05]  /*13d10*/  @!P1 NANOSLEEP.SYNCS 0x989680 ;  /* 0x009896800000995d */ /* 0x008fea0003900000 */
[----:B------:R-:W3:Y:S02]  /*13d20*/  @!P1 SYNCS.PHASECHK.TRANS64 P1, [R11+URZ+0x22850], R8 ;  /* 0x022850080b0095a7 */ /* 0x000ee4000802007f */
[----:B---3--:R-:W-:Y:S05]  /*13d30*/  @!P1 BRA `(.L_x_1921) ;  /* 0xfffffffc00ec9947 */ /* 0x008fea000383ffff */
[----:B------:R-:W-:Y:S05]  /*13d40*/  BRA `(.L_x_1920) ;  /* 0xffffff3400647947 */ /* 0x000fea000383ffff */
.L_x_1931:
[----:B-1----:R-:W-:-:S04]  /*13d50*/  IMAD.U32 R3, RZ, RZ, UR25 ;  /* 0x00000019ff037e24 */ /* 0x002fc8000f8e00ff */
[----:B------:R1:W2:Y:S03]  /*13d60*/  SYNCS.PHASECHK.TRANS64.TRYWAIT P2, [R3+URZ+0x22830], R6 ;  /* 0x02283006030075a7 */ /* 0x0002a6000804017f */
[----:B--2---:R-:W-:Y:S05]  /*13d70*/  @!P2 NANOSLEEP.SYNCS 0x989680 ;  /* 0x009896800000a95d */ /* 0x004fea0003900000 */
[----:B------:R-:W2:Y:S02]  /*13d80*/  @!P2 SYNCS.PHASECHK.TRANS64 P2, [R3+URZ+0x22830], R6 ;  /* 0x022830060300a5a7 */ /* 0x000ea4000804007f */
[----:B--2---:R-:W-:Y:S05]  /*13d90*/  @!P2 BRA `(.L_x_1931) ;  /* 0xfffffffc00eca947 */ /* 0x004fea000383ffff */
[----:B------:R-:W-:Y:S05]  /*13da0*/  BRA `(.L_x_1930) ;  /* 0xffffff3c00107947 */ /* 0x000fea000383ffff */
.L_x_1936:
[----:B---3--:R-:W-:-:S04]  /*13db0*/  IMAD.U32 R9, RZ, RZ, UR25 ;  /* 0x00000019ff097e24 */ /* 0x008fc8000f8e00ff */
[----:B------:R3:W4:Y:S03]  /*13dc0*/  SYNCS.PHASECHK.TRANS64.TRYWAIT P2, [R9+URZ+0x22850], R6 ;  /* 0x02285006090075a7 */ /* 0x000726000804017f */
[----:B----4-:R-:W-:Y:S05]  /*13dd0*/  @!P2 NANOSLEEP.SYNCS 0x989680 ;  /* 0x009896800000a95d */ /* 0x010fea0003900000 */
[----:B------:R-:W4:Y:S02]  /*13de0*/  @!P2 SYNCS.PHASECHK.TRANS64 P2, [R9+URZ+0x22850], R6 ;  /* 0x022850060900a5a7 */ /* 0x000f24000804007f */
[----:B----4-:R-:W-:Y:S05]  /*13df0*/  @!P2 BRA `(.L_x_1936) ;  /* 0xfffffffc00eca947 */ /* 0x010fea000383ffff */
[----:B------:R-:W-:Y:S05]  /*13e00*/  BRA `(.L_x_1935) ;  /* 0xffffff5400307947 */ /* 0x000fea000383ffff */
.L_x_1943:
[----:B-1----:R-:W-:-:S04]  /*13e10*/  IMAD.U32 R3, RZ, RZ, UR24 ;  /* 0x00000018ff037e24 */ /* 0x002fc8000f8e00ff */
[----:B------:R1:W2:Y:S03]  /*13e20*/  SYNCS.PHASECHK.TRANS64.TRYWAIT P1, [R3+URZ+0x22830], R6 ;  /* 0x02283006030075a7 */ /* 0x0002a6000802017f */
[----:B--2---:R-:W-:Y:S05]  /*13e30*/  @!P1 NANOSLEEP.SYNCS 0x989680 ;  /* 0x009896800000995d */ /* 0x004fea0003900000 */
[----:B------:R-:W2:Y:S02]  /*13e40*/  @!P1 SYNCS.PHASECHK.TRANS64 P1, [R3+URZ+0x22830], R6 ;  /* 0x02283006030095a7 */ /* 0x000ea4000802007f */
[----:B--2---:R-:W-:Y:S05]  /*13e50*/  @!P1 BRA `(.L_x_1943) ;  /* 0xfffffffc00ec9947 */ /* 0x004fea000383ffff */
[----:B------:R-:W-:Y:S05]  /*13e60*/  BRA `(.L_x_1942) ;  /* 0xffffff5800407947 */ /* 0x000fea000383ffff */
.L_x_1956:
[----:B--2---:R-:W-:-:S04]  /*13e70*/  IMAD.U32 R9, RZ, RZ, UR24 ;  /* 0x00000018ff097e24 */ /* 0x004fc8000f8e00ff */
[----:B------:R2:W3:Y:S03]  /*13e80*/  SYNCS.PHASECHK.TRANS64.TRYWAIT P1, [R9+URZ+0x22850], R6 ;  /* 0x02285006090075a7 */ /* 0x0004e6000802017f */
[----:B---3--:R-:W-:Y:S05]  /*13e90*/  @!P1 NANOSLEEP.SYNCS 0x989680 ;  /* 0x009896800000995d */ /* 0x008fea0003900000 */
[----:B------:R-:W3:Y:S02]  /*13ea0*/  @!P1 SYNCS.PHASECHK.TRANS64 P1, [R9+URZ+0x22850], R6 ;  /* 0x02285006090095a7 */ /* 0x000ee4000802007f */
[----:B---3--:R-:W-:Y:S05]  /*13eb0*/  @!P1 BRA `(.L_x_1956) ;  /* 0xfffffffc00ec9947 */ /* 0x008fea000383ffff */
[----:B------:R-:W-:Y:S05]  /*13ec0*/  BRA `(.L_x_1955) ;  /* 0xffffff8400087947 */ /* 0x000fea000383ffff */
.L_x_1994:
[----:B------:R-:W2:Y:S01]  /*13ed0*/  S2R R20, SR_TID.X ;  /* 0x0000000000147919 */ /* 0x000ea20000002100 */
[----:B------:R-:W-:Y:S02]  /*13ee0*/  IMAD.MOV.U32 R12, RZ, RZ, RZ ;  /* 0x000000ffff0c7224 */ /* 0x000fe400078e00ff */
[----:B------:R-:W-:Y:S02]  /*13ef0*/  IMAD.MOV.U32 R11, RZ, RZ, 0x1f ;  /* 0x0000001fff0b7424 */ /* 0x000fe400078e00ff */
[----:B------:R-:W-:Y:S01]  /*13f00*/  IMAD.MOV.U32 R15, RZ, RZ, -0x1 ;  /* 0xffffffffff0f7424 */ /* 0x000fe200078e00ff */
[----:B--2---:R-:W-:-:S04]  /*13f10*/  SHF.R.U32.HI R20, RZ, 0x5, R20 ;  /* 0x00000005ff147819 */ /* 0x004fc80000011614 */
[----:B------:R-:W-:-:S05]  /*13f20*/  LOP3.LUT R20, R20, 0x3, RZ, 0xc0, !PT ;  /* 0x0000000314147812 */ /* 0x000fca00078ec0ff */
[----:B------:R-:W-:-:S07]  /*13f30*/  IMAD.MOV.U32 R13, RZ, RZ, R20 ;  /* 0x000000ffff0d7224 */ /* 0x000fce00078e0014 */
[----:B01---5:R-:W-:Y:S05]  /*13f40*/  WARPSYNC.COLLECTIVE R15, `(.L_x_2047) ;  /* 0x000000000f087348 */ /* 0x023fea0003c00000 */
[----:B------:R2:W3:Y:S02]  /*13f50*/  SHFL.IDX P6, R14, R13, R12, R11 ;  /* 0x0000000c0d0e7389 */ /* 0x0004e400000c000b */
[----:B0123-5:R-:W-:Y:S01]  /*13f60*/  ENDCOLLECTIVE ;  /* 0x000000000000791b */ /* 0x02ffe20003800000 */
.L_x_2047:
[----:B------:R-:W-:Y:S05]  /*13f70*/  BRA `(.L_x_2048) ;  /* 0xffffffcc00387947 */ /* 0x000fea000383ffff */
.L_x_1997:
[----:B0-----:R0:W1:Y:S02]  /*13f80*/  SYNCS.PHASECHK.TRANS64.TRYWAIT P0, [R22+URZ+0x22840], R3 ;  /* 0x02284003160075a7 */ /* 0x001064000800017f */
[----:B-1----:R-:W-:Y:S05]  /*13f90*/  @!P0 NANOSLEEP.SYNCS 0x989680 ;  /* 0x009896800000895d */ /* 0x002fea0003900000 */
[----:B------:R-:W1:Y:S02]  /*13fa0*/  @!P0 SYNCS.PHASECHK.TRANS64 P0, [R22+URZ+0x22840], R3 ;  /* 0x02284003160085a7 */ /* 0x000e64000800007f */
[----:B-1----:R-:W-:Y:S05]  /*13fb0*/  @!P0 BRA `(.L_x_1997) ;  /* 0xfffffffc00f08947 */ /* 0x002fea000383ffff */
[----:B------:R-:W-:Y:S05]  /*13fc0*/  BRA `(.L_x_2049) ;  /* 0xffffffcc00e07947 */ /* 0x000fea000383ffff */
.L_x_1998:
        /* <DEDUP_REMOVED lines=8> */
.L_x_2051:
[----:B------:R-:W-:Y:S05]  /*14050*/  BSYNC B0 ;  /* 0x0000000000007941 */ /* 0x000fea0003800000 */
.L_x_2050:
        /* <DEDUP_REMOVED lines=9> */
.L_x_2052:
[----:B------:R-:W-:Y:S02]  /*140f0*/  IMAD.MOV.U32 R13, RZ, RZ, R5 ;  /* 0x000000ffff0d7224 */ /* 0x000fe400078e0005 */
[----:B------:R-:W-:Y:S01]  /*14100*/  IMAD.MOV.U32 R12, RZ, RZ, 0x1 ;  /* 0x00000001ff0c7424 */ /* 0x000fe200078e00ff */
[----:B------:R-:W-:-:S05]  /*14110*/  @P0 LEA R14, P1, R8, R14, 0x1 ;  /* 0x0000000e080e0211 */ /* 0x000fca00078208ff */
[----:B------:R-:W-:Y:S02]  /*14120*/  @P0 IMAD.X R3, RZ, RZ, R2, P1 ;  /* 0x000000ffff030224 */ /* 0x000fe400008e0602 */
[----:B------:R-:W-:-:S07]  /*14130*/  @P0 IMAD.MOV.U32 R2, RZ, RZ, R14 ;  /* 0x000000ffff020224 */ /* 0x000fce00078e000e */
[----:B------:R-:W-:Y:S05]  /*14140*/  WARPSYNC.COLLECTIVE R15, `(.L_x_2053) ;  /* 0x000000000f087348 */ /* 0x000fea0003c00000 */
[----:B------:R0:W1:Y:S02]  /*14150*/  SHFL.IDX P6, R14, R13, R12, R11 ;  /* 0x0000000c0d0e7389 */ /* 0x00006400000c000b */
[----:B01----:R-:W-:Y:S01]  /*14160*/  ENDCOLLECTIVE ;  /* 0x000000000000791b */ /* 0x003fe20003800000 */
.L_x_2053:
[----:B------:R-:W-:Y:S01]  /*14170*/  @!PT LDS RZ, [RZ] ;  /* 0x00000000fffff984 */ /* 0x000fe20000000800 */
[----:B------:R-:W-:Y:S01]  /*14180*/  @!PT LDS RZ, [RZ] ;  /* 0x00000000fffff984 */ /* 0x000fe20000000800 */
[----:B------:R-:W-:Y:S01]  /*14190*/  @!PT LDS RZ, [RZ] ;  /* 0x00000000fffff984 */ /* 0x000fe20000000800 */
[----:B------:R0:W-:Y:S01]  /*141a0*/  @P0 LDGSTS.E.BYPASS.LTC128B.128 [R7+0x1c400], desc[UR46][R2.64], !P2 ;  /* 0x1c40000002070fae */ /* 0x0001e2000d101d6e */
[----:B------:R-:W-:Y:S01]  /*141b0*/  ISETP.GE.AND P0, PT, R23, 0x11, PT ;  /* 0x000000111700780c */ /* 0x000fe20003f06270 */
[----:B------:R-:W-:-:S12]  /*141c0*/  IMAD.MOV.U32 R13, RZ, RZ, R4 ;  /* 0x000000ffff0d7224 */ /* 0x000fd800078e0004 */
[----:B------:R-:W-:Y:S02]  /*141d0*/  @P0 IMAD R9, R0, 0x2, R17 ;  /* 0x0000000200090824 */ /* 0x000fe400078e0211 */
[----:B0-----:R-:W-:-:S07]  /*141e0*/  IMAD.MOV.U32 R6, RZ, RZ, R14 ;  /* 0x000000ffff067224 */ /* 0x001fce00078e000e */
[----:B------:R-:W-:Y:S05]  /*141f0*/  WARPSYNC.COLLECTIVE R15, `(.L_x_2054) ;  /* 0x000000000f087348 */ /* 0x000fea0003c00000 */
[----:B------:R0:W1:Y:S02]  /*14200*/  SHFL.IDX P6, R14, R13, R12, R11 ;  /* 0x0000000c0d0e7389 */ /* 0x00006400000c000b */
[----:B01----:R-:W-:Y:S01]  /*14210*/  ENDCOLLECTIVE ;  /* 0x000000000000791b */ /* 0x003fe20003800000 */
.L_x_2054:
[----:B------:R-:W-:Y:S02]  /*14220*/  IMAD.MOV.U32 R13, RZ, RZ, R5 ;  /* 0x000000ffff0d7224 */ /* 0x000fe400078e0005 */
[----:B------:R-:W-:Y:S01]  /*14230*/  IMAD.MOV.U32 R12, RZ, RZ, 0x2 ;  /* 0x00000002ff0c7424 */ /* 0x000fe200078e00ff */
[----:B------:R-:W-:-:S13]  /*14240*/  @P0 LEA R2, P1, R8, R14, 0x1 ;  /* 0x0000000e08020211 */ /* 0x000fda00078208ff */
[----:B------:R-:W-:Y:S05]  /*14250*/  WARPSYNC.COLLECTIVE R15, `(.L_x_2055) ;  /* 0x000000000f087348 */ /* 0x000fea0003c00000 */
[----:B------:R0:W1:Y:S02]  /*14260*/  SHFL.IDX P6, R14, R13, R12, R11 ;  /* 0x0000000c0d0e7389 */ /* 0x00006400000c000b */
[----:B01----:R-:W-:Y:S01]  /*14270*/  ENDCOLLECTIVE ;  /* 0x000000000000791b */ /* 0x003fe20003800000 */
.L_x_2055:
[----:B------:R-:W-:-:S05]  /*14280*/  @P0 IMAD.X R3, RZ, RZ, R6, P1 ;  /* 0x000000ffff030224 */ /* 0x000fca00008e0606 */
        /* <DEDUP_REMOVED lines=11> */
.L_x_2056:
[----:B------:R-:W-:Y:S02]  /*14340*/  IMAD.MOV.U32 R13, RZ, RZ, R5 ;  /* 0x000000ffff0d7224 */ /* 0x000fe400078e0005 */
[----:B------:R-:W-:Y:S01]  /*14350*/  IMAD.MOV.U32 R12, RZ, RZ, 0x3 ;  /* 0x00000003ff0c7424 */ /* 0x000fe200078e00ff */
[----:B------:R-:W-:-:S13]  /*14360*/  @P0 LEA R2, P1, R8, R14, 0x1 ;  /* 0x0000000e08020211 */ /* 0x000fda00078208ff */
[----:B------:R-:W-:Y:S05]  /*14370*/  WARPSYNC.COLLECTIVE R15, `(.L_x_2057) ;  /* 0x000000000f087348 */ /* 0x000fea0003c00000 */
[----:B------:R0:W1:Y:S02]  /*14380*/  SHFL.IDX P6, R14, R13, R12, R11 ;  /* 0x0000000c0d0e7389 */ /* 0x00006400000c000b */
[----:B01----:R-:W-:Y:S01]  /*14390*/  ENDCOLLECTIVE ;  /* 0x000000000000791b */ /* 0x003fe20003800000 */
.L_x_2057:
        /* <DEDUP_REMOVED lines=12> */
.L_x_2058:
[----:B------:R-:W-:Y:S02]  /*14460*/  IMAD.MOV.U32 R13, RZ, RZ, R5 ;  /* 0x000000ffff0d7224 */ /* 0x000fe400078e0005 */
[----:B------:R-:W-:Y:S01]  /*14470*/  IMAD.MOV.U32 R12, RZ, RZ, 0x4 ;  /* 0x00000004ff0c7424 */ /* 0x000fe200078e00ff */
[----:B------:R-:W-:-:S13]  /*14480*/  @P0 LEA R2, P1, R8, R14, 0x1 ;  /* 0x0000000e08020211 */ /* 0x000fda00078208ff */
[----:B------:R-:W-:Y:S05]  /*14490*/  WARPSYNC.COLLECTIVE R15, `(.L_x_2059) ;  /* 0x000000000f087348 */ /* 0x000fea0003c00000 */
[----:B------:R0:W1:Y:S02]  /*144a0*/  SHFL.IDX P6, R14, R13, R12, R11 ;  /* 0x0000000c0d0e7389 */ /* 0x00006400000c000b */
[----:B01----:R-:W-:Y:S01]  /*144b0*/  ENDCOLLECTIVE ;  /* 0x000000000000791b */ /* 0x003fe20003800000 */
.L_x_2059:
        /* <DEDUP_REMOVED lines=12> */
.L_x_2060:
[----:B------:R-:W-:Y:S02]  /*14580*/  IMAD.MOV.U32 R13, RZ, RZ, R5 ;  /* 0x000000ffff0d7224 */ /* 0x000fe400078e0005 */
[----:B------:R-:W-:Y:S01]  /*14590*/  IMAD.MOV.U32 R12, RZ, RZ, 0x5 ;  /* 0x00000005ff0c7424 */ /* 0x000fe200078e00ff */
[----:B------:R-:W-:-:S13]  /*145a0*/  @P0 LEA R2, P1, R8, R14, 0x1 ;  /* 0x0000000e08020211 */ /* 0x000fda00078208ff */
[----:B------:R-:W-:Y:S05]  /*145b0*/  WARPSYNC.COLLECTIVE R15, `(.L_x_2061) ;  /* 0x000000000f087348 */ /* 0x000fea0003c00000 */
[----:B------:R0:W1:Y:S02]  /*145c0*/  SHFL.IDX P6, R14, R13, R12, R11 ;  /* 0x0000000c0d0e7389 */ /* 0x00006400000c000b */
[----:B01----:R-:W-:Y:S01]  /*145d0*/  ENDCOLLECTIVE ;  /* 0x000000000000791b */ /* 0x003fe20003800000 */
.L_x_2061:
[----:B------:R-:W-:-:S05]  /*145e0*/  @P0 IMAD.X R3, RZ, RZ, R6, P1 ;  /* 0x000000ffff030224 */ /* 0x000fca00008e0606 */
[----:B------:R-:W-:Y:S01]  /*145f0*/  @!PT LDS RZ, [RZ] ;  /* 0x00000000fffff984 */ /* 0x000fe20000000800 */
[----:B------:R-:W-:Y:S01]  /*14600*/  @!PT LDS RZ, [RZ] ;  /* 0x00000000fffff984 */ /* 0x000fe20000000800 */
[----:B------:R-:W-:Y:S01]  /*14610*/  @!PT LDS RZ, [RZ] ;  /* 0x00000000fffff984 */ /* 0x000fe20000000800 */
[----:B------:R0:W-:Y:S01]  /*14620*/  @P0 LDGSTS.E.BYPASS.LTC128B.128 [R7+0x1e400], desc[UR46][R2.64], !P2 ;  /* 0x1e40000002070fae */ /* 0x0001e2000d101d6e */
[----:B------:R-:W-:Y:S02]  /*14630*/  IMAD.MOV.U32 R13, RZ, RZ, R4 ;  /* 0x000000ffff0d7224 */ /* 0x000fe400078e0004 */
[----:B------:R-:W-:-:S07]  /*14640*/  IMAD.MOV.U32 R5, RZ, RZ, R14 ;  /* 0x000000ffff057224 */ /* 0x000fce00078e000e */
[----:B0-----:R-:W-:Y:S05]  /*14650*/  WARPSYNC.COLLECTIVE R15, `(.L_x_2062) ;  /* 0x000000000f087348 */ /* 0x001fea0003c00000 */
[----:B------:R1:W2:Y:S02]  /*14660*/  SHFL.IDX P6, R14, R13, R12, R11 ;  /* 0x0000000c0d0e7389 */ /* 0x0002a400000c000b */
[----:B012---:R-:W-:Y:S01]  /*14670*/  ENDCOLLECTIVE ;  /* 0x000000000000791b */ /* 0x007fe20003800000 */
.L_x_2062:
[----:B------:R-:W-:Y:S05]  /*14680*/  BRA `(.L_x_2063) ;  /* 0xffffffcc00447947 */ /* 0x000fea000383ffff */
.L_x_2003:
[----:B------:R-:W-:Y:S02]  /*14690*/  IMAD.MOV.U32 R13, RZ, RZ, R5 ;  /* 0x000000ffff0d7224 */ /* 0x000fe400078e0005 */
[----:B------:R-:W-:Y:S02]  /*146a0*/  IMAD.MOV.U32 R12, RZ, RZ, RZ ;  /* 0x000000ffff0c7224 */ /* 0x000fe400078e00ff */
[----:B------:R-:W-:Y:S02]  /*146b0*/  IMAD.MOV.U32 R11, RZ, RZ, 0x181f ;  /* 0x0000181fff0b7424 */ /* 0x000fe400078e00ff */
[----:B------:R-:W-:Y:S02]  /*146c0*/  IMAD.MOV.U32 R15, RZ, RZ, -0x1 ;  /* 0xffffffffff0f7424 */ /* 0x000fe400078e00ff */
[----:B------:R-:W-:-:S07]  /*146d0*/  VIADD R4, R33, UR43 ;  /* 0x0000002b21047c36 */ /* 0x000fce0008000000 */
[----:B-1----:R-:W-:Y:S05]  /*146e0*/  WARPSYNC.COLLECTIVE R15, `(.L_x_2064) ;  /* 0x000000000f087348 */ /* 0x002fea0003c00000 */
[----:B------:R0:W2:Y:S02]  /*146f0*/  SHFL.IDX P6, R14, R13, R12, R11 ;  /* 0x0000000c0d0e7389 */ /* 0x0000a400000c000b */
[----:B012---:R-:W-:Y:S01]  /*14700*/  ENDCOLLECTIVE ;  /* 0x000000000000791b */ /* 0x007fe20003800000 */
.L_x_2064:
[C---:B------:R-:W-:Y:S01]  /*14710*/  VIADD R6, R4.reuse, 0x10 ;  /* 0x0000001004067836 */ /* 0x040fe20000000000 */
[----:B------:R-:W-:Y:S01]  /*14720*/  ISETP.GE.AND P0, PT, R4, UR37, PT ;  /* 0x0000002504007c0c */ /* 0x000fe2000bf06270 */
[----:B------:R-:W-:Y:S02]  /*14730*/  IMAD.MOV.U32 R13, RZ, RZ, R0 ;  /* 0x000000ffff0d7224 */ /* 0x000fe400078e0000 */
[----:B------:R-:W-:-:S10]  /*14740*/  IMAD.MOV.U32 R2, RZ, RZ, R14 ;  /* 0x000000ffff027224 */ /* 0x000fd400078e000e */
[----:B------:R-:W-:Y:S05]  /*14750*/  WARPSYNC.COLLECTIVE R15, `(.L_x_2065) ;  /* 0x000000000f087348 */ /* 0x000fea0003c00000 */
[----:B------:R0:W1:Y:S02]  /*14760*/  SHFL.IDX P6, R14, R13, R12, R11 ;  /* 0x0000000c0d0e7389 */ /* 0x00006400000c000b */
[----:B01----:R-:W-:Y:S01]  /*14770*/  ENDCOLLECTIVE ;  /* 0x000000000000791b */ /* 0x003fe20003800000 */
.L_x_2065:
        /* <DEDUP_REMOVED lines=8> */
.L_x_2066:
        /* <DEDUP_REMOVED lines=10> */
.L_x_2067:
[----:B------:R-:W-:Y:S02]  /*148a0*/  IMAD.MOV.U32 R13, RZ, RZ, R5 ;  /* 0x000000ffff0d7224 */ /* 0x000fe400078e0005 */
[----:B------:R-:W-:Y:S01]  /*148b0*/  IMAD.MOV.U32 R12, RZ, RZ, 0x2 ;  /* 0x00000002ff0c7424 */ /* 0x000fe200078e00ff */
[----:B------:R-:W-:-:S13]  /*148c0*/  @!P0 LEA R2, P1, R8, R14, 0x1 ;  /* 0x0000000e08028211 */ /* 0x000fda00078208ff */
[----:B------:R-:W-:Y:S05]  /*148d0*/  WARPSYNC.COLLECTIVE R15, `(.L_x_2068) ;  /* 0x000000000f087348 */ /* 0x000fea0003c00000 */
[----:B------:R0:W1:Y:S02]  /*148e0*/  SHFL.IDX P6, R14, R13, R12, R11 ;  /* 0x0000000c0d0e7389 */ /* 0x00006400000c000b */
[----:B01----:R-:W-:Y:S01]  /*148f0*/  ENDCOLLECTIVE ;  /* 0x000000000000791b */ /* 0x003fe20003800000 */
.L_x_2068:
        /* <DEDUP_REMOVED lines=12> */
.L_x_2069:
[----:B------:R-:W-:Y:S02]  /*149c0*/  IMAD.MOV.U32 R13, RZ, RZ, R5 ;  /* 0x000000ffff0d7224 */ /* 0x000fe400078e0005 */
[----:B------:R-:W-:Y:S01]  /*149d0*/  IMAD.MOV.U32 R12, RZ, RZ, 0x3 ;  /* 0x00000003ff0c7424 */ /* 0x000fe200078e00ff */
[----:B------:R-:W-:-:S13]  /*149e0*/  @!P0 LEA R2, P1, R8, R14, 0x1 ;  /* 0x0000000e08028211 */ /* 0x000fda00078208ff */
[----:B------:R-:W-:Y:S05]  /*149f0*/  WARPSYNC.COLLECTIVE R15, `(.L_x_2070) ;  /* 0x000000000f087348 */ /* 0x000fea0003c00000 */
[----:B------:R0:W1:Y:S02]  /*14a00*/  SHFL.IDX P6, R14, R13, R12, R11 ;  /* 0x0000000c0d0e7389 */ /* 0x00006400000c000b */
[----:B01----:R-:W-:Y:S01]  /*14a10*/  ENDCOLLECTIVE ;  /* 0x000000000000791b */ /* 0x003fe20003800000 */
.L_x_2070:
        /* <DEDUP_REMOVED lines=12> */
.L_x_2071:
[----:B------:R-:W-:Y:S02]  /*14ae0*/  IMAD.MOV.U32 R13, RZ, RZ, R5 ;  /* 0x000000ffff0d7224 */ /* 0x000fe400078e0005 */
[----:B------:R-:W-:Y:S01]  /*14af0*/  IMAD.MOV.U32 R12, RZ, RZ, 0x4 ;  /* 0x00000004ff0c7424 */ /* 0x000fe200078e00ff */
[----:B------:R-:W-:-:S13]  /*14b00*/  @!P0 LEA R2, P1, R8, R14, 0x1 ;  /* 0x0000000e08028211 */ /* 0x000fda00078208ff */
[----:B------:R-:W-:Y:S05]  /*14b10*/  WARPSYNC.COLLECTIVE R15, `(.L_x_2072) ;  /* 0x000000000f087348 */ /* 0x000fea0003c00000 */
[----:B------:R0:W1:Y:S02]  /*14b20*/  SHFL.IDX P6, R14, R13, R12, R11 ;  /* 0x0000000c0d0e7389 */ /* 0x00006400000c000b */
[----:B01----:R-:W-:Y:S01]  /*14b30*/  ENDCOLLECTIVE ;  /* 0x000000000000791b */ /* 0x003fe20003800000 */
.L_x_2072:
        /* <DEDUP_REMOVED lines=12> */
.L_x_2073:
[----:B------:R-:W-:Y:S02]  /*14c00*/  IMAD.MOV.U32 R13, RZ, RZ, R5 ;  /* 0x000000ffff0d7224 */ /* 0x000fe400078e0005 */
[----:B------:R-:W-:Y:S01]  /*14c10*/  IMAD.MOV.U32 R12, RZ, RZ, 0x5 ;  /* 0x00000005ff0c7424 */ /* 0x000fe200078e00ff */
[----:B------:R-:W-:-:S13]  /*14c20*/  @!P0 LEA R2, P1, R8, R14, 0x1 ;  /* 0x0000000e08028211 */ /* 0x000fda00078208ff */
[----:B------:R-:W-:Y:S05]  /*14c30*/  WARPSYNC.COLLECTIVE R15, `(.L_x_2074) ;  /* 0x000000000f087348 */ /* 0x000fea0003c00000 */
[----:B------:R0:W1:Y:S02]  /*14c40*/  SHFL.IDX P6, R14, R13, R12, R11 ;  /* 0x0000000c0d0e7389 */ /* 0x00006400000c000b */
[----:B01----:R-:W-:Y:S01]  /*14c50*/  ENDCOLLECTIVE ;  /* 0x000000000000791b */ /* 0x003fe20003800000 */
.L_x_2074:
        /* <DEDUP_REMOVED lines=12> */
.L_x_2075:
[----:B------:R-:W-:Y:S02]  /*14d20*/  IMAD.MOV.U32 R13, RZ, RZ, R5 ;  /* 0x000000ffff0d7224 */ /* 0x000fe400078e0005 */
[----:B------:R-:W-:Y:S01]  /*14d30*/  IMAD.MOV.U32 R12, RZ, RZ, 0x6 ;  /* 0x00000006ff0c7424 */ /* 0x000fe200078e00ff */
[----:B------:R-:W-:-:S13]  /*14d40*/  @!P0 LEA R2, P1, R8, R14, 0x1 ;  /* 0x0000000e08028211 */ /* 0x000fda00078208ff */
[----:B------:R-:W-:Y:S05]  /*14d50*/  WARPSYNC.COLLECTIVE R15, `(.L_x_2076) ;  /* 0x000000000f087348 */ /* 0x000fea0003c00000 */
[----:B------:R0:W1:Y:S02]  /*14d60*/  SHFL.IDX P6, R14, R13, R12, R11 ;  /* 0x0000000c0d0e7389 */ /* 0x00006400000c000b */
[----:B01----:R-:W-:Y:S01]  /*14d70*/  ENDCOLLECTIVE ;  /* 0x000000000000791b */ /* 0x003fe20003800000 */
.L_x_2076:
        /* <DEDUP_REMOVED lines=12> */
.L_x_2077:
[----:B------:R-:W-:Y:S02]  /*14e40*/  IMAD.MOV.U32 R13, RZ, RZ, R5 ;  /* 0x000000ffff0d7224 */ /* 0x000fe400078e0005 */
[----:B------:R-:W-:Y:S01]  /*14e50*/  IMAD.MOV.U32 R12, RZ, RZ, 0x7 ;  /* 0x00000007ff0c7424 */ /* 0x000fe200078e00ff */
[----:B------:R-:W-:-:S13]  /*14e60*/  @!P0 LEA R2, P1, R8, R14, 0x1 ;  /* 0x0000000e08028211 */ /* 0x000fda00078208ff */
[----:B------:R-:W-:Y:S05]  /*14e70*/  WARPSYNC.COLLECTIVE R15, `(.L_x_2078) ;  /* 0x000000000f087348 */ /* 0x000fea0003c00000 */
[----:B------:R0:W1:Y:S02]  /*14e80*/  SHFL.IDX P6, R14, R13, R12, R11 ;  /* 0x0000000c0d0e7389 */ /* 0x00006400000c000b */
[----:B01----:R-:W-:Y:S01]  /*14e90*/  ENDCOLLECTIVE ;  /* 0x000000000000791b */ /* 0x003fe20003800000 */
.L_x_2078:
        /* <DEDUP_REMOVED lines=10> */
.L_x_2079:
[----:B------:R-:W-:Y:S05]  /*14f40*/  BRA `(.L_x_2080) ;  /* 0xffffffcc00647947 */ /* 0x000fea000383ffff */
.L_x_2006:
[----:B0-----:R0:W2:Y:S02]  /*14f50*/  SYNCS.PHASECHK.TRANS64.TRYWAIT P0, [R17+URZ+0x22820], R0 ;  /* 0x02282000110075a7 */ /* 0x0010a4000800017f */
[----:B--2---:R-:W-:Y:S05]  /*14f60*/  @!P0 NANOSLEEP.SYNCS 0x989680 ;  /* 0x009896800000895d */ /* 0x004fea0003900000 */
[----:B------:R-:W2:Y:S02]  /*14f70*/  @!P0 SYNCS.PHASECHK.TRANS64 P0, [R17+URZ+0x22820], R0 ;  /* 0x02282000110085a7 */ /* 0x000ea4000800007f */
[----:B--2---:R-:W-:Y:S05]  /*14f80*/  @!P0 BRA `(.L_x_2006) ;  /* 0xfffffffc00f08947 */ /* 0x004fea000383ffff */
[----:B------:R-:W-:Y:S05]  /*14f90*/  BRA `(.L_x_2081) ;  /* 0xffffffcc00c07947 */ /* 0x000fea000383ffff */
.L_x_2009:
[----:B--2---:R2:W3:Y:S02]  /*14fa0*/  SYNCS.PHASECHK.TRANS64.TRYWAIT P0, [R22+URZ+0x22860], R3 ;  /* 0x02286003160075a7 */ /* 0x0044e4000800017f */
[----:B---3--:R-:W-:Y:S05]  /*14fb0*/  @!P0 NANOSLEEP.SYNCS 0x989680 ;  /* 0x009896800000895d */ /* 0x008fea0003900000 */
[----:B------:R-:W3:Y:S02]  /*14fc0*/  @!P0 SYNCS.PHASECHK.TRANS64 P0, [R22+URZ+0x22860], R3 ;  /* 0x02286003160085a7 */ /* 0x000ee4000800007f */
[----:B---3--:R-:W-:Y:S05]  /*14fd0*/  @!P0 BRA `(.L_x_2009) ;  /* 0xfffffffc00f08947 */ /* 0x008fea000383ffff */
[----:B------:R-:W-:Y:S05]  /*14fe0*/  BRA `(.L_x_2082) ;  /* 0xffffffcc00d07947 */ /* 0x000fea000383ffff */
.L_x_2010:
        /* <DEDUP_REMOVED lines=8> */
.L_x_2084:
[----:B------:R-:W-:Y:S05]  /*15070*/  BSYNC B0 ;  /* 0x0000000000007941 */ /* 0x000fea0003800000 */
.L_x_2083:
[----:B------:R0:W5:Y:S01]  /*15080*/  LDL R7, [R1+0x4] ;  /* 0x0000040001077983 */ /* 0x0001620000100800 */
[----:B------:R-:W-:Y:S01]  /*15090*/  IMAD.MOV.U32 R13, RZ, RZ, R5 ;  /* 0x000000ffff0d7224 */ /* 0x000fe200078e0005 */
[----:B------:R-:W-:Y:S01]  /*150a0*/  LOP3.LUT P1, RZ, R35, 0x2, RZ, 0xc0, !PT ;  /* 0x0000000223ff7812 */ /* 0x000fe2000782c0ff */
[----:B------:R-:W-:Y:S01]  /*150b0*/  IMAD.MOV.U32 R12, RZ, RZ, RZ ;  /* 0x000000ffff0c7224 */ /* 0x000fe200078e00ff */
[----:B------:R-:W1:Y:S01]  /*150c0*/  S2R R8, SR_TID.X ;  /* 0x0000000000087919 */ /* 0x000e620000002100 */
[----:B------:R-:W-:Y:S02]  /*150d0*/  IMAD.MOV.U32 R11, RZ, RZ, 0x181f ;  /* 0x0000181fff0b7424 */ /* 0x000fe400078e00ff */
[----:B------:R-:W-:Y:S02]  /*150e0*/  IMAD.MOV.U32 R15, RZ, RZ, -0x1 ;  /* 0xffffffffff0f7424 */ /* 0x000fe400078e00ff */
[----:B------:R-:W-:Y:S02]  /*150f0*/  IMAD.MOV.U32 R3, RZ, RZ, R14 ;  /* 0x000000ffff037224 */ /* 0x000fe400078e000e */
[----:B0-----:R-:W-:-:S07]  /*15100*/  IMAD R4, R4, 0x2, R17 ;  /* 0x0000000204047824 */ /* 0x001fce00078e0211 */
[----:B-1---5:R-:W-:Y:S05]  /*15110*/  WARPSYNC.COLLECTIVE R15, `(.L_x_2085) ;  /* 0x000000000f087348 */ /* 0x022fea0003c00000 */
[----:B------:R0:W2:Y:S02]  /*15120*/  SHFL.IDX P6, R14, R13, R12, R11 ;  /* 0x0000000c0d0e7389 */ /* 0x0000a400000c000b */
[----:B012--5:R-:W-:Y:S01]  /*15130*/  ENDCOLLECTIVE ;  /* 0x000000000000791b */ /* 0x027fe20003800000 */
.L_x_2085:
        /* <DEDUP_REMOVED lines=9> */
.L_x_2086:
[----:B------:R-:W-:Y:S02]  /*151d0*/  IMAD.X R3, RZ, RZ, R3, P0 ;  /* 0x000000ffff037224 */ /* 0x000fe400000e0603 */
[----:B------:R-:W-:Y:S01]  /*151e0*/  IMAD.MOV.U32 R13, RZ, RZ, R5 ;  /* 0x000000ffff0d7224 */ /* 0x000fe200078e0005 */
[----:B------:R-:W-:-:S04]  /*151f0*/  LOP3.LUT P2, RZ, R7, 0x1, RZ, 0xc0, !PT ;  /* 0x0000000107ff7812 */ /* 0x000fc8000784c0ff */
[----:B------:R-:W-:-:S13]  /*15200*/  ISETP.LT.OR P0, PT, R23, 0x1, !P2 ;  /* 0x000000011700780c */ /* 0x000fda0005701670 */
[----:B------:R-:W-:Y:S01]  /*15210*/  @!PT LDS RZ, [RZ] ;  /* 0x00000000fffff984 */ /* 0x000fe20000000800 */
[----:B------:R-:W-:Y:S01]  /*15220*/  @!PT LDS RZ, [RZ] ;  /* 0x00000000fffff984 */ /* 0x000fe20000000800 */
[----:B------:R-:W-:Y:S01]  /*15230*/  @!PT LDS RZ, [RZ] ;  /* 0x00000000fffff984 */ /* 0x000fe20000000800 */
[----:B------:R-:W-:Y:S01]  /*15240*/  LDGSTS.E.BYPASS.LTC128B.128 [R4+0x400], desc[UR46][R2.64], !P0 ;  /* 0x0040000002047fae */ /* 0x000fe2000c101d6e */
[----:B------:R-:W-:-:S13]  /*15250*/  ISETP.LT.OR P0, PT, R23, 0x1, !P1 ;  /* 0x000000011700780c */ /* 0x000fda0004f01670 */
[----:B------:R-:W-:Y:S01]  /*15260*/  LDGSTS.E.BYPASS.LTC128B.128 [R4+0x3400], desc[UR46][R2.64+0x80], !P0 ;  /* 0x0340008002047fae */ /* 0x000fe2000c101d6e */
[----:B------:R-:W-:-:S04]  /*15270*/  LOP3.LUT P0, RZ, R35, 0x4, RZ, 0xc0, !PT ;  /* 0x0000000423ff7812 */ /* 0x000fc8000780c0ff */
        /* <DEDUP_REMOVED lines=8> */
.L_x_2087:
[----:B------:R-:W-:Y:S02]  /*15300*/  IMAD.MOV.U32 R13, RZ, RZ, R6 ;  /* 0x000000ffff0d7224 */ /* 0x000fe400078e0006 */
[----:B------:R-:W-:Y:S01]  /*15310*/  IMAD.MOV.U32 R12, RZ, RZ, 0x2 ;  /* 0x00000002ff0c7424 */ /* 0x000fe200078e00ff */
[----:B------:R-:W-:-:S13]  /*15320*/  IADD3 R2, P3, R14, R0, RZ ;  /* 0x000000000e027210 */ /* 0x000fda0007f7e0ff */
[----:B------:R-:W-:Y:S05]  /*15330*/  WARPSYNC.COLLECTIVE R15, `(.L_x_2088) ;  /* 0x000000000f087348 */ /* 0x000fea0003c00000 */
[----:B------:R0:W1:Y:S02]  /*15340*/  SHFL.IDX P6, R14, R13, R12, R11 ;  /* 0x0000000c0d0e7389 */ /* 0x00006400000c000b */
[----:B01----:R-:W-:Y:S01]  /*15350*/  ENDCOLLECTIVE ;  /* 0x000000000000791b */ /* 0x003fe20003800000 */
.L_x_2088:
[----:B------:R-:W-:Y:S01]  /*15360*/  IMAD.X R3, RZ, RZ, R3, P3 ;  /* 0x000000ffff037224 */ /* 0x000fe200018e0603 */
[----:B------:R-:W-:Y:S01]  /*15370*/  ISETP.LT.OR P3, PT, R23, 0x11, !P2 ;  /* 0x000000111700780c */ /* 0x000fe20005761670 */
        /* <DEDUP_REMOVED lines=15> */
.L_x_2089:
[----:B------:R-:W-:Y:S02]  /*15470*/  IMAD.MOV.U32 R13, RZ, RZ, R6 ;  /* 0x000000ffff0d7224 */ /* 0x000fe400078e0006 */
[----:B------:R-:W-:Y:S01]  /*15480*/  IMAD.MOV.U32 R12, RZ, RZ, 0x3 ;  /* 0x00000003ff0c7424 */ /* 0x000fe200078e00ff */
[----:B------:R-:W-:-:S13]  /*15490*/  IADD3 R2, P3, R14, R0, RZ ;  /* 0x000000000e027210 */ /* 0x000fda0007f7e0ff */
[----:B------:R-:W-:Y:S05]  /*154a0*/  WARPSYNC.COLLECTIVE R15, `(.L_x_2090) ;  /* 0x000000000f087348 */ /* 0x000fea0003c00000 */
[----:B------:R0:W1:Y:S02]  /*154b0*/  SHFL.IDX P6, R14, R13, R12, R11 ;  /* 0x0000000c0d0e7389 */ /* 0x00006400000c000b */
[----:B01----:R-:W-:Y:S01]  /*154c0*/  ENDCOLLECTIVE ;  /* 0x000000000000791b */ /* 0x003fe20003800000 */
.L_x_2090:
        /* <DEDUP_REMOVED lines=17> */
.L_x_2091:
[----:B------:R-:W-:Y:S02]  /*155e0*/  IMAD.MOV.U32 R13, RZ, RZ, R6 ;  /* 0x000000ffff0d7224 */ /* 0x000fe400078e0006 */
[----:B------:R-:W-:Y:S01]  /*155f0*/  IMAD.MOV.U32 R12, RZ, RZ, 0x4 ;  /* 0x00000004ff0c7424 */ /* 0x000fe200078e00ff */
[----:B------:R-:W-:-:S13]  /*15600*/  IADD3 R2, P3, R14, R0, RZ ;  /* 0x000000000e027210 */ /* 0x000fda0007f7e0ff */
[----:B------:R-:W-:Y:S05]  /*15610*/  WARPSYNC.COLLECTIVE R15, `(.L_x_2092) ;  /* 0x000000000f087348 */ /* 0x000fea0003c00000 */
[----:B------:R0:W1:Y:S02]  /*15620*/  SHFL.IDX P6, R14, R13, R12, R11 ;  /* 0x0000000c0d0e7389 */ /* 0x00006400000c000b */
[----:B01----:R-:W-:Y:S01]  /*15630*/  ENDCOLLECTIVE ;  /* 0x000000000000791b */ /* 0x003fe20003800000 */
.L_x_2092:
        /* <DEDUP_REMOVED lines=17> */
.L_x_2093:
[----:B------:R-:W-:Y:S02]  /*15750*/  IMAD.MOV.U32 R13, RZ, RZ, R6 ;  /* 0x000000ffff0d7224 */ /* 0x000fe400078e0006 */
[----:B------:R-:W-:Y:S01]  /*15760*/  IMAD.MOV.U32 R12, RZ, RZ, 0x5 ;  /* 0x00000005ff0c7424 */ /* 0x000fe200078e00ff */
[----:B------:R-:W-:-:S13]  /*15770*/  IADD3 R2, P3, R14, R0, RZ ;  /* 0x000000000e027210 */ /* 0x000fda0007f7e0ff */
[----:B------:R-:W-:Y:S05]  /*15780*/  WARPSYNC.COLLECTIVE R15, `(.L_x_2094) ;  /* 0x000000000f087348 */ /* 0x000fea0003c00000 */
[----:B------:R0:W1:Y:S02]  /*15790*/  SHFL.IDX P6, R14, R13, R12, R11 ;  /* 0x0000000c0d0e7389 */ /* 0x00006400000c000b */
[----:B01----:R-:W-:Y:S01]  /*157a0*/  ENDCOLLECTIVE ;  /* 0x000000000000791b */ /* 0x003fe20003800000 */
.L_x_2094:
[----:B------:R-:W-:Y:S01]  /*157b0*/  IMAD.X R3, RZ, RZ, R3, P3 ;  /* 0x000000ffff037224 */ /* 0x000fe200018e0603 */
[----:B------:R-:W-:Y:S01]  /*157c0*/  ISETP.LT.OR P3, PT, R23, 0x41, !P2 ;  /* 0x000000411700780c */ /* 0x000fe20005761670 */
        /* <DEDUP_REMOVED lines=10> */
.L_x_2095:
        /* <DEDUP_REMOVED lines=9> */
.L_x_2016:
[----:B0-----:R0:W1:Y:S02]  /*15900*/  SYNCS.PHASECHK.TRANS64.TRYWAIT P0, [R10+URZ+0x22840], R24 ;  /* 0x022840180a0075a7 */ /* 0x001064000800017f */
[----:B-1----:R-:W-:Y:S05]  /*15910*/  @!P0 NANOSLEEP.SYNCS 0x989680 ;  /* 0x009896800000895d */ /* 0x002fea0003900000 */
[----:B------:R-:W1:Y:S02]  /*15920*/  @!P0 SYNCS.PHASECHK.TRANS64 P0, [R10+URZ+0x22840], R24 ;  /* 0x022840180a0085a7 */ /* 0x000e64000800007f */
[----:B-1----:R-:W-:Y:S05]  /*15930*/  @!P0 BRA `(.L_x_2016) ;  /* 0xfffffffc00f08947 */ /* 0x002fea000383ffff */
[----:B------:R-:W-:Y:S05]  /*15940*/  BRA `(.L_x_2097) ;  /* 0xffffffd000347947 */ /* 0x000fea000383ffff */
.L_x_2017:
        /* <DEDUP_REMOVED lines=8> */
.L_x_2099:
[----:B------:R-:W-:Y:S05]  /*159d0*/  BSYNC B1 ;  /* 0x0000000000017941 */ /* 0x000fea0003800000 */
.L_x_2098:
        /* <DEDUP_REMOVED lines=9> */
.L_x_2100:
[----:B------:R-:W-:Y:S02]  /*15a70*/  IMAD.MOV.U32 R13, RZ, RZ, R21 ;  /* 0x000000ffff0d7224 */ /* 0x000fe400078e0015 */
[----:B------:R-:W-:Y:S01]  /*15a80*/  IMAD.MOV.U32 R12, RZ, RZ, 0x1 ;  /* 0x00000001ff0c7424 */ /* 0x000fe200078e00ff */
[----:B------:R-:W-:-:S13]  /*15a90*/  IADD3 R2, P0, R14, R0, RZ ;  /* 0x000000000e027210 */ /* 0x000fda0007f1e0ff */
[----:B------:R-:W-:Y:S05]  /*15aa0*/  WARPSYNC.COLLECTIVE R15, `(.L_x_2101) ;  /* 0x000000000f087348 */ /* 0x000fea0003c00000 */
[----:B------:R0:W1:Y:S02]  /*15ab0*/  SHFL.IDX P6, R14, R13, R12, R11 ;  /* 0x0000000c0d0e7389 */ /* 0x00006400000c000b */
[----:B01----:R-:W-:Y:S01]  /*15ac0*/  ENDCOLLECTIVE ;  /* 0x000000000000791b */ /* 0x003fe20003800000 */
.L_x_2101:
        /* <DEDUP_REMOVED lines=10> */
.L_x_2102:
[----:B------:R-:W-:Y:S02]  /*15b70*/  IMAD.MOV.U32 R13, RZ, RZ, R21 ;  /* 0x000000ffff0d7224 */ /* 0x000fe400078e0015 */
[----:B------:R-:W-:Y:S02]  /*15b80*/  IMAD.MOV.U32 R12, RZ, RZ, 0x2 ;  /* 0x00000002ff0c7424 */ /* 0x000fe400078e00ff */
[----:B------:R-:W-:-:S07]  /*15b90*/  IMAD.MOV.U32 R6, RZ, RZ, R14 ;  /* 0x000000ffff067224 */ /* 0x000fce00078e000e */
[----:B------:R-:W-:Y:S05]  /*15ba0*/  WARPSYNC.COLLECTIVE R15, `(.L_x_2103) ;  /* 0x000000000f087348 */ /* 0x000fea0003c00000 */
[----:B------:R0:W1:Y:S02]  /*15bb0*/  SHFL.IDX P6, R14, R13, R12, R11 ;  /* 0x0000000c0d0e7389 */ /* 0x00006400000c000b */
[----:B01----:R-:W-:Y:S01]  /*15bc0*/  ENDCOLLECTIVE ;  /* 0x000000000000791b */ /* 0x003fe20003800000 */
.L_x_2103:
        /* <DEDUP_REMOVED lines=11> */
.L_x_2104:
[----:B------:R-:W-:Y:S02]  /*15c80*/  IMAD.MOV.U32 R13, RZ, RZ, R21 ;  /* 0x000000ffff0d7224 */ /* 0x000fe400078e0015 */
[----:B------:R-:W-:Y:S01]  /*15c90*/  IMAD.MOV.U32 R12, RZ, RZ, 0x3 ;  /* 0x00000003ff0c7424 */ /* 0x000fe200078e00ff */
[----:B------:R-:W-:-:S13]  /*15ca0*/  IADD3 R2, P0, R14, R0, RZ ;  /* 0x000000000e027210 */ /* 0x000fda0007f1e0ff */
[----:B------:R-:W-:Y:S05]  /*15cb0*/  WARPSYNC.COLLECTIVE R15, `(.L_x_2105) ;  /* 0x000000000f087348 */ /* 0x000fea0003c00000 */
[----:B------:R0:W1:Y:S02]  /*15cc0*/  SHFL.IDX P6, R14, R13, R12, R11 ;  /* 0x0000000c0d0e7389 */ /* 0x00006400000c000b */
[----:B01----:R-:W-:Y:S01]  /*15cd0*/  ENDCOLLECTIVE ;  /* 0x000000000000791b */ /* 0x003fe20003800000 */
.L_x_2105:
        /* <DEDUP_REMOVED lines=10> */
.L_x_2106:
[----:B------:R-:W-:Y:S02]  /*15d80*/  IMAD.MOV.U32 R13, RZ, RZ, R21 ;  /* 0x000000ffff0d7224 */ /* 0x000fe400078e0015 */
[----:B------:R-:W-:Y:S01]  /*15d90*/  IMAD.MOV.U32 R12, RZ, RZ, 0x4 ;  /* 0x00000004ff0c7424 */ /* 0x000fe200078e00ff */
[----:B------:R-:W-:-:S13]  /*15da0*/  IADD3 R2, P0, R14, R0, RZ ;  /* 0x000000000e027210 */ /* 0x000fda0007f1e0ff */
[----:B------:R-:W-:Y:S05]  /*15db0*/  WARPSYNC.COLLECTIVE R15, `(.L_x_2107) ;  /* 0x000000000f087348 */ /* 0x000fea0003c00000 */
[----:B------:R0:W1:Y:S02]  /*15dc0*/  SHFL.IDX P6, R14, R13, R12, R11 ;  /* 0x0000000c0d0e7389 */ /* 0x00006400000c000b */
[----:B01----:R-:W-:Y:S01]  /*15dd0*/  ENDCOLLECTIVE ;  /* 0x000000000000791b */ /* 0x003fe20003800000 */
.L_x_2107:
        /* <DEDUP_REMOVED lines=10> */
.L_x_2108:
[----:B------:R-:W-:Y:S02]  /*15e80*/  IMAD.MOV.U32 R13, RZ, RZ, R21 ;  /* 0x000000ffff0d7224 */ /* 0x000fe400078e0015 */
[----:B------:R-:W-:Y:S01]  /*15e90*/  IMAD.MOV.U32 R12, RZ, RZ, 0x5 ;  /* 0x00000005ff0c7424 */ /* 0x000fe200078e00ff */
[----:B------:R-:W-:-:S13]  /*15ea0*/  IADD3 R2, P0, R14, R0, RZ ;  /* 0x000000000e027210 */ /* 0x000fda0007f1e0ff */
[----:B------:R-:W-:Y:S05]  /*15eb0*/  WARPSYNC.COLLECTIVE R15, `(.L_x_2109) ;  /* 0x000000000f087348 */ /* 0x000fea0003c00000 */
[----:B------:R0:W1:Y:S02]  /*15ec0*/  SHFL.IDX P6, R14, R13, R12, R11 ;  /* 0x0000000c0d0e7389 */ /* 0x00006400000c000b */
[----:B01----:R-:W-:Y:S01]  /*15ed0*/  ENDCOLLECTIVE ;  /* 0x000000000000791b */ /* 0x003fe20003800000 */
.L_x_2109:
        /* <DEDUP_REMOVED lines=10> */
.L_x_2110:
[----:B------:R-:W-:Y:S05]  /*15f80*/  BRA `(.L_x_2111) ;  /* 0xffffffcc00747947 */ /* 0x000fea000383ffff */
.L_x_2022:
[----:B--2---:R2:W3:Y:S02]  /*15f90*/  SYNCS.PHASECHK.TRANS64.TRYWAIT P0, [R10+URZ+0x22860], R24 ;  /* 0x022860180a0075a7 */ /* 0x0044e4000800017f */
[----:B---3--:R-:W-:Y:S05]  /*15fa0*/  @!P0 NANOSLEEP.SYNCS 0x989680 ;  /* 0x009896800000895d */ /* 0x008fea0003900000 */
[----:B------:R-:W3:Y:S02]  /*15fb0*/  @!P0 SYNCS.PHASECHK.TRANS64 P0, [R10+URZ+0x22860], R24 ;  /* 0x022860180a0085a7 */ /* 0x000ee4000800007f */
[----:B---3--:R-:W-:Y:S05]  /*15fc0*/  @!P0 BRA `(.L_x_2022) ;  /* 0xfffffffc00f08947 */ /* 0x008fea000383ffff */
[----:B------:R-:W-:Y:S05]  /*15fd0*/  BRA `(.L_x_2112) ;  /* 0xffffffcc00c47947 */ /* 0x000fea000383ffff */
.L_x_2023:
        /* <DEDUP_REMOVED lines=8> */
.L_x_2114:
[----:B------:R-:W-:Y:S05]  /*16060*/  BSYNC B1 ;  /* 0x0000000000017941 */ /* 0x000fea0003800000 */
.L_x_2113:
        /* <DEDUP_REMOVED lines=9> */
.L_x_2115:
[----:B------:R-:W-:Y:S02]  /*16100*/  IMAD.MOV.U32 R13, RZ, RZ, R23 ;  /* 0x000000ffff0d7224 */ /* 0x000fe400078e0017 */
[----:B------:R-:W-:Y:S01]  /*16110*/  IMAD.MOV.U32 R12, RZ, RZ, 0x1 ;  /* 0x00000001ff0c7424 */ /* 0x000fe200078e00ff */
[----:B------:R-:W-:-:S13]  /*16120*/  IADD3 R2, P0, R14, R0, RZ ;  /* 0x000000000e027210 */ /* 0x000fda0007f1e0ff */
[----:B------:R-:W-:Y:S05]  /*16130*/  WARPSYNC.COLLECTIVE R15, `(.L_x_2116) ;  /* 0x000000000f087348 */ /* 0x000fea0003c00000 */
[----:B------:R0:W1:Y:S02]  /*16140*/  SHFL.IDX P6, R14, R13, R12, R11 ;  /* 0x0000000c0d0e7389 */ /* 0x00006400000c000b */
[----:B01----:R-:W-:Y:S01]  /*16150*/  ENDCOLLECTIVE ;  /* 0x000000000000791b */ /* 0x003fe20003800000 */
.L_x_2116:
        /* <DEDUP_REMOVED lines=13> */
.L_x_2117:
[----:B------:R-:W-:Y:S02]  /*16230*/  IMAD.MOV.U32 R13, RZ, RZ, R23 ;  /* 0x000000ffff0d7224 */ /* 0x000fe400078e0017 */
[----:B------:R-:W-:Y:S01]  /*16240*/  IMAD.MOV.U32 R12, RZ, RZ, 0x2 ;  /* 0x00000002ff0c7424 */ /* 0x000fe200078e00ff */
[----:B------:R-:W-:-:S13]  /*16250*/  IADD3 R2, P0, R14, R0, RZ ;  /* 0x000000000e027210 */ /* 0x000fda0007f1e0ff */
[----:B------:R-:W-:Y:S05]  /*16260*/  WARPSYNC.COLLECTIVE R15, `(.L_x_2118) ;  /* 0x000000000f087348 */ /* 0x000fea0003c00000 */
[----:B------:R0:W1:Y:S02]  /*16270*/  SHFL.IDX P6, R14, R13, R12, R11 ;  /* 0x0000000c0d0e7389 */ /* 0x00006400000c000b */
[----:B01----:R-:W-:Y:S01]  /*16280*/  ENDCOLLECTIVE ;  /* 0x000000000000791b */ /* 0x003fe20003800000 */
.L_x_2118:
        /* <DEDUP_REMOVED lines=13> */
.L_x_2119:
[----:B------:R-:W-:Y:S02]  /*16360*/  IMAD.MOV.U32 R13, RZ, RZ, R23 ;  /* 0x000000ffff0d7224 */ /* 0x000fe400078e0017 */
[----:B------:R-:W-:Y:S01]  /*16370*/  IMAD.MOV.U32 R12, RZ, RZ, 0x3 ;  /* 0x00000003ff0c7424 */ /* 0x000fe200078e00ff */
[----:B------:R-:W-:-:S13]  /*16380*/  IADD3 R2, P0, R14, R0, RZ ;  /* 0x000000000e027210 */ /* 0x000fda0007f1e0ff */
[----:B------:R-:W-:Y:S05]  /*16390*/  WARPSYNC.COLLECTIVE R15, `(.L_x_2120) ;  /* 0x000000000f087348 */ /* 0x000fea0003c00000 */
[----:B------:R0:W1:Y:S02]  /*163a0*/  SHFL.IDX P6, R14, R13, R12, R11 ;  /* 0x0000000c0d0e7389 */ /* 0x00006400000c000b */
[----:B01----:R-:W-:Y:S01]  /*163b0*/  ENDCOLLECTIVE ;  /* 0x000000000000791b */ /* 0x003fe20003800000 */
.L_x_2120:
        /* <DEDUP_REMOVED lines=13> */
.L_x_2121:
[----:B------:R-:W-:Y:S02]  /*16490*/  IMAD.MOV.U32 R13, RZ, RZ, R23 ;  /* 0x000000ffff0d7224 */ /* 0x000fe400078e0017 */
[----:B------:R-:W-:Y:S01]  /*164a0*/  IMAD.MOV.U32 R12, RZ, RZ, 0x4 ;  /* 0x00000004ff0c7424 */ /* 0x000fe200078e00ff */
[----:B------:R-:W-:-:S13]  /*164b0*/  IADD3 R2, P0, R14, R0, RZ ;  /* 0x000000000e027210 */ /* 0x000fda0007f1e0ff */
[----:B------:R-:W-:Y:S05]  /*164c0*/  WARPSYNC.COLLECTIVE R15, `(.L_x_2122) ;  /* 0x000000000f087348 */ /* 0x000fea0003c00000 */
[----:B------:R0:W1:Y:S02]  /*164d0*/  SHFL.IDX P6, R14, R13, R12, R11 ;  /* 0x0000000c0d0e7389 */ /* 0x00006400000c000b */
[----:B01----:R-:W-:Y:S01]  /*164e0*/  ENDCOLLECTIVE ;  /* 0x000000000000791b */ /* 0x003fe20003800000 */
.L_x_2122:
        /* <DEDUP_REMOVED lines=13> */
.L_x_2123:
[----:B------:R-:W-:Y:S02]  /*165c0*/  IMAD.MOV.U32 R13, RZ, RZ, R23 ;  /* 0x000000ffff0d7224 */ /* 0x000fe400078e0017 */
[----:B------:R-:W-:Y:S01]  /*165d0*/  IMAD.MOV.U32 R12, RZ, RZ, 0x5 ;  /* 0x00000005ff0c7424 */ /* 0x000fe200078e00ff */
[----:B------:R-:W-:-:S13]  /*165e0*/  IADD3 R2, P0, R14, R0, RZ ;  /* 0x000000000e027210 */ /* 0x000fda0007f1e0ff */
[----:B------:R-:W-:Y:S05]  /*165f0*/  WARPSYNC.COLLECTIVE R15, `(.L_x_2124) ;  /* 0x000000000f087348 */ /* 0x000fea0003c00000 */
[----:B------:R0:W1:Y:S02]  /*16600*/  SHFL.IDX P6, R14, R13, R12, R11 ;  /* 0x0000000c0d0e7389 */ /* 0x00006400000c000b */
[----:B01----:R-:W-:Y:S01]  /*16610*/  ENDCOLLECTIVE ;  /* 0x000000000000791b */ /* 0x003fe20003800000 */
.L_x_2124:
        /* <DEDUP_REMOVED lines=13> */
.L_x_2125:
[----:B------:R-:W-:Y:S05]  /*166f0*/  BRA `(.L_x_2126) ;  /* 0xffffffcc00107947 */ /* 0x000fea000383ffff */
.L_x_2031:
[----:B------:R-:W-:Y:S01]  /*16700*/  BSSY B0, `(.L_x_2127) ;  /* 0x0000008000007945 */ /* 0x000fe20003800000 */
[----:B------:R-:W-:Y:S02]  /*16710*/  IMAD.MOV.U32 R13, RZ, RZ, R31 ;  /* 0x000000ffff0d7224 */ /* 0x000fe400078e001f */
[----:B------:R-:W-:Y:S02]  /*16720*/  IMAD.MOV.U32 R12, RZ, RZ, RZ ;  /* 0x000000ffff0c7224 */ /* 0x000fe400078e00ff */
[----:B------:R-:W-:Y:S02]  /*16730*/  IMAD.MOV.U32 R11, RZ, RZ, 0x1f ;  /* 0x0000001fff0b7424 */ /* 0x000fe400078e00ff */
[----:B------:R-:W-:-:S07]  /*16740*/  IMAD.MOV.U32 R15, RZ, RZ, -0x1 ;  /* 0xffffffffff0f7424 */ /* 0x000fce00078e00ff */
[----:B01---5:R-:W-:Y:S05]  /*16750*/  WARPSYNC.COLLECTIVE R15, `(.L_x_2128) ;  /* 0x000000000f087348 */ /* 0x023fea0003c00000 */
[----:B------:R2:W3:Y:S02]  /*16760*/  SHFL.IDX P6, R14, R13, R12, R11 ;  /* 0x0000000c0d0e7389 */ /* 0x0004e400000c000b */
[----:B0123-5:R-:W-:Y:S01]  /*16770*/  ENDCOLLECTIVE ;  /* 0x000000000000791b */ /* 0x02ffe20003800000 */
.L_x_2128:
[----:B------:R-:W-:Y:S05]  /*16780*/  BSYNC B0 ;  /* 0x0000000000007941 */ /* 0x000fea0003800000 */
.L_x_2127:
[----:B------:R-:W-:Y:S05]  /*16790*/  BRA `(.L_x_2129) ;  /* 0xffffffcc00e47947 */ /* 0x000fea000383ffff */
.L_x_2034:
[----:B---3--:R3:W4:Y:S02]  /*167a0*/  SYNCS.PHASECHK.TRANS64.TRYWAIT P0, [R5+URZ+0x22820], R0 ;  /* 0x02282000050075a7 */ /* 0x008724000800017f */
[----:B----4-:R-:W-:Y:S05]  /*167b0*/  @!P0 NANOSLEEP.SYNCS 0x989680 ;  /* 0x009896800000895d */ /* 0x010fea0003900000 */
[----:B------:R-:W4:Y:S02]  /*167c0*/  @!P0 SYNCS.PHASECHK.TRANS64 P0, [R5+URZ+0x22820], R0 ;  /* 0x02282000050085a7 */ /* 0x000f24000800007f */
[----:B----4-:R-:W-:Y:S05]  /*167d0*/  @!P0 BRA `(.L_x_2034) ;  /* 0xfffffffc00f08947 */ /* 0x010fea000383ffff */
[----:B------:R-:W-:Y:S05]  /*167e0*/  BRA `(.L_x_2130) ;  /* 0xffffffd0002c7947 */ /* 0x000fea000383ffff */
.L_x_2035:
        /* <DEDUP_REMOVED lines=8> */
[----:B0123-5:R-:W-:Y:S05]  /*16870*/  WARPSYNC.COLLECTIVE R15, `(.L_x_2132) ;  /* 0x000000000f087348 */ /* 0x02ffea0003c00000 */
[----:B------:R4:W0:Y:S02]  /*16880*/  SHFL.IDX P6, R14, R13, R12, R11 ;  /* 0x0000000c0d0e7389 */ /* 0x00082400000c000b */
[----:B012345:R-:W-:Y:S01]  /*16890*/  ENDCOLLECTIVE ;  /* 0x000000000000791b */ /* 0x03ffe20003800000 */
.L_x_2132:
[----:B------:R-:W-:Y:S05]  /*168a0*/  BSYNC B0 ;  /* 0x0000000000007941 */ /* 0x000fea0003800000 */
.L_x_2131:
[----:B------:R-:W-:Y:S05]  /*168b0*/  BRA `(.L_x_2133) ;  /* 0xffffffd000147947 */ /* 0x000fea000383ffff */
.L_x_2038:
[----:B------:R-:W-:Y:S01]  /*168c0*/  BSSY B1, `(.L_x_2134) ;  /* 0x0000006000017945 */ /* 0x000fe20003800000 */
[----:B------:R-:W-:-:S07]  /*168d0*/  IMAD.MOV.U32 R15, RZ, RZ, -0x1 ;  /* 0xffffffffff0f7424 */ /* 0x000fce00078e00ff */
[----:B0123-5:R-:W-:Y:S05]  /*168e0*/  WARPSYNC.COLLECTIVE R15, `(.L_x_2135) ;  /* 0x000000000f0c7348 */ /* 0x02ffea0003c00000 */
[----:B------:R-:W-:Y:S02]  /*168f0*/  ELECT P6, UR62, PT ;  /* 0x00000000003e782f */ /* 0x000fe400038c0000 */
[----:B------:R-:W-:Y:S01]  /*16900*/  MOV R14, UR62 ;  /* 0x0000003e000e7c02 */ /* 0x000fe20008000f00 */
[----:B0123-5:R-:W-:Y:S10]  /*16910*/  ENDCOLLECTIVE ;  /* 0x000000000000791b */ /* 0x02fff40003800000 */
.L_x_2135:
[----:B------:R-:W-:Y:S05]  /*16920*/  BSYNC B1 ;  /* 0x0000000000017941 */ /* 0x000fea0003800000 */
.L_x_2134:
[----:B------:R-:W-:Y:S05]  /*16930*/  BRA `(.L_x_2136) ;  /* 0xffffffd0000c7947 */ /* 0x000fea000383ffff */
.L_x_2040:
[----:B---3--:R3:W4:Y:S02]  /*16940*/  SYNCS.PHASECHK.TRANS64.TRYWAIT P1, [R3+URZ+0x22840], R2 ;  /* 0x02284002030075a7 */ /* 0x008724000802017f */
[----:B----4-:R-:W-:Y:S05]  /*16950*/  @!P1 NANOSLEEP.SYNCS 0x989680 ;  /* 0x009896800000995d */ /* 0x010fea0003900000 */
[----:B------:R-:W4:Y:S02]  /*16960*/  @!P1 SYNCS.PHASECHK.TRANS64 P1, [R3+URZ+0x22840], R2 ;  /* 0x02284002030095a7 */ /* 0x000f24000802007f */
[----:B----4-:R-:W-:Y:S05]  /*16970*/  @!P1 BRA `(.L_x_2040) ;  /* 0xfffffffc00f09947 */ /* 0x010fea000383ffff */
[----:B------:R-:W-:Y:S05]  /*16980*/  BRA `(.L_x_2137) ;  /* 0xffffffd0002c7947 */ /* 0x000fea000383ffff */
.L_x_2042:
[----:B----4-:R4:W0:Y:S02]  /*16990*/  SYNCS.PHASECHK.TRANS64.TRYWAIT P1, [R5+URZ+0x22840], R0 ;  /* 0x02284000050075a7 */ /* 0x010824000802017f */
[----:B0-----:R-:W-:Y:S05]  /*169a0*/  @!P1 NANOSLEEP.SYNCS 0x989680 ;  /* 0x009896800000995d */ /* 0x001fea0003900000 */
[----:B------:R-:W0:Y:S02]  /*169b0*/  @!P1 SYNCS.PHASECHK.TRANS64 P1, [R5+URZ+0x22840], R0 ;  /* 0x02284000050095a7 */ /* 0x000e24000802007f */
[----:B0-----:R-:W-:Y:S05]  /*169c0*/  @!P1 BRA `(.L_x_2042) ;  /* 0xfffffffc00f09947 */ /* 0x001fea000383ffff */
[----:B------:R-:W-:Y:S05]  /*169d0*/  BRA `(.L_x_2138) ;  /* 0xffffffd000387947 */ /* 0x000fea000383ffff */
.L_x_2044:
[----:B------:R0:W0:Y:S02]  /*169e0*/  SYNCS.PHASECHK.TRANS64.TRYWAIT P1, [R3+URZ+0x22860], R2 ;  /* 0x02286002030075a7 */ /* 0x000024000802017f */
[----:B0-----:R-:W-:Y:S05]  /*169f0*/  @!P1 NANOSLEEP.SYNCS 0x989680 ;  /* 0x009896800000995d */ /* 0x001fea0003900000 */
[----:B------:R-:W0:Y:S02]  /*16a00*/  @!P1 SYNCS.PHASECHK.TRANS64 P1, [R3+URZ+0x22860], R2 ;  /* 0x02286002030095a7 */ /* 0x000e24000802007f */
[----:B0-----:R-:W-:Y:S05]  /*16a10*/  @!P1 BRA `(.L_x_2044) ;  /* 0xfffffffc00f09947 */ /* 0x001fea000383ffff */
[----:B------:R-:W-:Y:S05]  /*16a20*/  BRA `(.L_x_2139) ;  /* 0xffffffd000347947 */ /* 0x000fea000383ffff */
.L_x_2140:
        /* <DEDUP_REMOVED lines=13> */
.L_x_6454:


//--------------------- .text._ZN7cutlass13device_kernelIN5flash11enable_sm90INS1_16FlashAttnFwdSm90INS1_25CollectiveMainloopFwdSm90ILi2EN4cute5tupleIJNS5_1CILi1EEES8_S8_EEENS6_IJNS7_ILi128EEENS7_ILi96EEENS7_ILi64EEEEEELi256ENS_10bfloat16_tEfNS_4arch4Sm90ELb0ELb1ELb0ELb0ELb1ELb0ELb1ELb1ELb0ELb1ELb0ELb0EEENS1_21CollectiveEpilogueFwdINS6_IJSA_NS7_ILi256EEESB_EEES9_SE_SG_Li256ELb0ELb1ELb0ELb0EEENS1_30DynamicPersistentTileSchedulerILi256ELi128ELb0ELb1ELb1EEEEEEEEEvNT_6ParamsE --------------------------
	.section	.text._ZN7cutlass13device_kernelIN5flash11enable_sm90INS1_16FlashAttnFwdSm90INS1_25CollectiveMainloopFwdSm90ILi2EN4cute5tupleIJNS5_1CILi1EEES8_S8_EEENS6_IJNS7_ILi128EEENS7_ILi96EEENS7_ILi64EEEEEELi256ENS_10bfloat16_tEfNS_4arch4Sm90ELb0ELb1ELb0ELb0ELb1ELb0ELb1ELb1ELb0ELb1ELb0ELb0EEENS1_21CollectiveEpilogueFwdINS6_IJSA_NS7_ILi256EEESB_EEES9_SE_SG_Li256ELb0ELb1ELb0ELb0EEENS1_30DynamicPersistentTileSchedulerILi256ELi128ELb0ELb1ELb1EEEEEEEEEvNT_6ParamsE,"ax",@progbits
	.align	128
.text._ZN7cutlass13device_kernelIN5flash11enable_sm90INS1_16FlashAttnFwdSm90INS1_25CollectiveMainloopFwdSm90ILi2EN4cute5tupleIJNS5_1CILi1EEES8_S8_EEENS6_IJNS7_ILi128EEENS7_ILi96EEENS7_ILi64EEEEEELi256ENS_10bfloat16_tEfNS_4arch4Sm90ELb0ELb1ELb0ELb0ELb1ELb0ELb1ELb1ELb0ELb1ELb0ELb0EEENS1_21CollectiveEpilogueFwdINS6_IJSA_NS7_ILi256EEESB_EEES9_SE_SG_Li256ELb0ELb1ELb0ELb0EEENS1_30DynamicPersistentTileSchedulerILi256ELi128ELb0ELb1ELb1EEEEEEEEEvNT_6ParamsE:
        .type           _ZN7cutlass13device_kernelIN5flash11enable_sm90INS1_16FlashAttnFwdSm90INS1_25CollectiveMainloopFwdSm90ILi2EN4cute5tupleIJNS5_1CILi1EEES8_S8_EEENS6_IJNS7_ILi128EEENS7_ILi96EEENS7_ILi64EEEEEELi256ENS_10bfloat16_tEfNS_4arch4Sm90ELb0ELb1ELb0ELb0ELb1ELb0ELb1ELb1ELb0ELb1ELb0ELb0EEENS1_21CollectiveEpilogueFwdINS6_IJSA_NS7_ILi256EEESB_EEES9_SE_SG_Li256ELb0ELb1ELb0ELb0EEENS1_30DynamicPersistentTileSchedulerILi256ELi128ELb0ELb1ELb1EEEEEEEEEvNT_6ParamsE,@function
        .size           _ZN7cutlass13device_kernelIN5flash11enable_sm90INS1_16FlashAttnFwdSm90INS1_25CollectiveMainloopFwdSm90ILi2EN4cute5tupleIJNS5_1CILi1EEES8_S8_EEENS6_IJNS7_ILi128EEENS7_ILi96EEENS7_ILi64EEEEEELi256ENS_10bfloat16_tEfNS_4arch4Sm90ELb0ELb1ELb0ELb0ELb1ELb0ELb1ELb1ELb0ELb1ELb0ELb0EEENS1_21CollectiveEpilogueFwdINS6_IJSA_NS7_ILi256EEESB_EEES9_SE_SG_Li256ELb0ELb1ELb0ELb0EEENS1_30DynamicPersistentTileSchedulerILi256ELi128ELb0ELb1ELb1EEEEEEEEEvNT_6ParamsE,(.L_x_6455 - _ZN7cutlass13device_kernelIN5flash11enable_sm90INS1_16FlashAttnFwdSm90INS1_25CollectiveMainloopFwdSm90ILi2EN4cute5tupleIJNS5_1CILi1EEES8_S8_EEENS6_IJNS7_ILi128EEENS7_ILi96EEENS7_ILi64EEEEEELi256ENS_10bfloat16_tEfNS_4arch4Sm90ELb0ELb1ELb0ELb0ELb1ELb0ELb1ELb1ELb0ELb1ELb0ELb0EEENS1_21CollectiveEpilogueFwdINS6_IJSA_NS7_ILi256EEESB_EEES9_SE_SG_Li256ELb0ELb1ELb0ELb0EEENS1_30DynamicPersistentTileSchedulerILi256ELi128ELb0ELb1ELb1EEEEEEEEEvNT_6ParamsE)
        .other          _ZN7cutlass13device_kernelIN5flash11enable_sm90INS1_16FlashAttnFwdSm90INS1_25CollectiveMainloopFwdSm90ILi2EN4cute5tupleIJNS5_1CILi1EEES8_S8_EEENS6_IJNS7_ILi128EEENS7_ILi96EEENS7_ILi64EEEEEELi256ENS_10bfloat16_tEfNS_4arch4Sm90ELb0ELb1ELb0ELb0ELb1ELb0ELb1ELb1ELb0ELb1ELb0ELb0EEENS1_21CollectiveEpilogueFwdINS6_IJSA_NS7_ILi256EEESB_EEES9_SE_SG_Li256ELb0ELb1ELb0ELb0EEENS1_30DynamicPersistentTileSchedulerILi256ELi128ELb0ELb1ELb1EEEEEEEEEvNT_6ParamsE,@"STO_CUDA_ENTRY STV_DEFAULT"
_ZN7cutlass13device_kernelIN5flash11enable_sm90INS1_16FlashAttnFwdSm90INS1_25CollectiveMainloopFwdSm90ILi2EN4cute5tupleIJNS5_1CILi1EEES8_S8_EEENS6_IJNS7_ILi128EEENS7_ILi96EEENS7_ILi64EEEEEELi256ENS_10bfloat16_tEfNS_4arch4Sm90ELb0ELb1ELb0ELb0ELb1ELb0ELb1ELb1ELb0ELb1ELb0ELb0EEENS1_21CollectiveEpilogueFwdINS6_IJSA_NS7_ILi256EEESB_EEES9_SE_SG_Li256ELb0ELb1ELb0ELb0EEENS1_30DynamicPersistentTileSchedulerILi256ELi128ELb0ELb1ELb1EEEEEEEEEvNT_6ParamsE:
        /* <DEDUP_REMOVED lines=9> */
[----:B------:R1:W2:Y:S01]  /*0090*/  SHFL.IDX PT, R3, R24, RZ, 0x1f ;  /* 0x00001fff18037589 */ /* 0x0002a200000e0000 */
        /* <DEDUP_REMOVED lines=15> */
[----:B------:R1:W0:Y:S01]  /*0190*/  @!UP0 SYNCS.EXCH.64 URZ, [UR8+0x32400], UR4 ;  /* 0x03240004083f85b2 */ /* 0x0002220008000100 */
[----:B------:R1:W3:Y:S05]  /*01a0*/  @!UP1 SYNCS.EXCH.64 URZ, [UR8+0x32410], UR4 ;  /* 0x03241004083f95b2 */ /* 0x0002ea0008000100 */
[----:B------:R1:W4:Y:S02]  /*01b0*/  @!UP2 SYNCS.EXCH.64 URZ, [UR8+0x32420], UR6 ;  /* 0x03242006083fa5b2 */ /* 0x0003240008000100 */
[----:B-12---:R-:W-:Y:S05]  /*01c0*/  @P1 BRA `(.L_x_2141) ;  /* 0x0000000000481947 */ /* 0x006fea0003800000 */
[----:B------:R-:W1:Y:S01]  /*01d0*/  S2UR UR5, SR_CgaCtaId ;  /* 0x00000000000579c3 */ /* 0x000e620000008800 */
[----:B------:R-:W-:Y:S01]  /*01e0*/  UMOV UR4, 0x400 ;  /* 0x0000040000047882 */ /* 0x000fe20000000000 */
[----:B------:R-:W-:Y:S01]  /*01f0*/  UMOV UR6, 0x80 ;  /* 0x0000008000067882 */ /* 0x000fe20000000000 */
[----:B------:R-:W-:Y:S01]  /*0200*/  UMOV UR7, 0x100 ;  /* 0x0000010000077882 */ /* 0x000fe20000000000 */
[----:B------:R-:W-:Y:S01]  /*0210*/  ELECT P0, URZ, PT ;  /* 0x00000000003f782f */ /* 0x000fe20003800000 */
[----:B-1----:R-:W-:Y:S02]  /*0220*/  ULEA UR8, UR5, UR4, 0x18 ;  /* 0x0000000405087291 */ /* 0x002fe4000f8ec03f */
[----:B------:R-:W-:-:S04]  /*0230*/  UIADD3 UR4, -UR6, 0x100000, URZ ;  /* 0x0010000006047890 */ /* 0x000fc8000fffe13f */
[----:B------:R-:W-:Y:S02]  /*0240*/  USHF.L.U32 UR5, UR4, 0xb, URZ ;  /* 0x0000000b04057899 */ /* 0x000fe4000800063f */
[----:B------:R-:W-:Y:S02]  /*0250*/  USHF.L.U32 UR4, UR4, 0x1, URZ ;  /* 0x0000000104047899 */ /* 0x000fe4000800063f */
[----:B------:R-:W-:-:S04]  /*0260*/  UIADD3 UR6, -UR7, 0x100000, URZ ;  /* 0x0010000007067890 */ /* 0x000fc8000fffe13f */
[----:B------:R-:W-:Y:S02]  /*0270*/  USHF.L.U32 UR7, UR6, 0xb, URZ ;  /* 0x0000000b06077899 */ /* 0x000fe4000800063f */
[----:B------:R-:W-:Y:S01]  /*0280*/  USHF.L.U32 UR6, UR6, 0x1, URZ ;  /* 0x0000000106067899 */ /* 0x000fe2000800063f */
[----:B------:R-:W1:Y:S03]  /*0290*/  FENCE.VIEW.ASYNC.S ;  /* 0x00000000000073c6 */ /* 0x000e660000000000 */
[----:B-1----:R1:W2:Y:S08]  /*02a0*/  SYNCS.EXCH.64 URZ, [UR8+0x32430], UR4 ;  /* 0x03243004083f75b2 */ /* 0x0022b00008000100 */
[----:B------:R1:W0:Y:S01]  /*02b0*/  SYNCS.EXCH.64 URZ, [UR8+0x32440], UR6 ;  /* 0x03244006083f75b2 */ /* 0x0002220008000100 */
[----:B------:R1:W0:Y:S01]  /*02c0*/  SYNCS.EXCH.64 URZ, [UR8+0x32438], UR4 ;  /* 0x03243804083f75b2 */ /* 0x0002220008000100 */
[----:B------:R1:W0:Y:S01]  /*02d0*/  SYNCS.EXCH.64 URZ, [UR8+0x32448], UR6 ;  /* 0x03244806083f75b2 */ /* 0x0002220008000100 */
[----:B------:R-:W-:Y:S01]  /*02e0*/  NOP ;  /* 0x0000000000007918 */ /* 0x000fe20000000000 */
.L_x_2141:
[----:B------:R-:W5:Y:S01]  /*02f0*/  SHFL.IDX PT, R2, R0, RZ, 0x1f ;  /* 0x00001fff00027589 */ /* 0x000f6200000e0000 */
[----:B------:R-:W-:Y:S01]  /*0300*/  NOP ;  /* 0x0000000000007918 */ /* 0x000fe20000000000 */
[----:B-----5:R-:W-:-:S13]  /*0310*/  ISETP.NE.AND P0, PT, R2, RZ, PT ;  /* 0x000000ff0200720c */ /* 0x020fda0003f05270 */
[----:B------:R-:W-:Y:S05]  /*0320*/  @P0 BRA `(.L_x_2142) ;  /* 0x0000000000480947 */ /* 0x000fea0003800000 */
[----:B-1----:R-:W1:Y:S01]  /*0330*/  S2UR UR5, SR_CgaCtaId ;  /* 0x00000000000579c3 */ /* 0x002e620000008800 */
        /* <DEDUP_REMOVED lines=12> */
[----:B-1----:R1:W0:Y:S08]  /*0400*/  SYNCS.EXCH.64 URZ, [UR8+0x32450], UR4 ;  /* 0x03245004083f75b2 */ /* 0x0022300008000100 */
[----:B------:R1:W0:Y:S01]  /*0410*/  SYNCS.EXCH.64 URZ, [UR8+0x32460], UR6 ;  /* 0x03246006083f75b2 */ /* 0x0002220008000100 */
[----:B------:R1:W0:Y:S01]  /*0420*/  SYNCS.EXCH.64 URZ, [UR8+0x32458], UR4 ;  /* 0x03245804083f75b2 */ /* 0x0002220008000100 */
[----:B------:R1:W0:Y:S01]  /*0430*/  SYNCS.EXCH.64 URZ, [UR8+0x32468], UR6 ;  /* 0x03246806083f75b2 */ /* 0x0002220008000100 */
[----:B------:R-:W-:Y:S01]  /*0440*/  NOP ;  /* 0x0000000000007918 */ /* 0x000fe20000000000 */
.L_x_2142:
[----:B------:R-:W5:Y:S01]  /*0450*/  SHFL.IDX PT, R2, R0, RZ, 0x1f ;  /* 0x00001fff00027589 */ /* 0x000f6200000e0000 */
[----:B------:R-:W-:Y:S01]  /*0460*/  NOP ;  /* 0x0000000000007918 */ /* 0x000fe20000000000 */
[----:B-----5:R-:W-:-:S13]  /*0470*/  ISETP.NE.AND P0, PT, R2, RZ, PT ;  /* 0x000000ff0200720c */ /* 0x020fda0003f05270 */
[----:B------:R-:W-:Y:S05]  /*0480*/  @P0 BRA `(.L_x_2143) ;  /* 0x0000000000380947 */ /* 0x000fea0003800000 */
[----:B-1----:R-:W1:Y:S01]  /*0490*/  S2UR UR5, SR_CgaCtaId ;  /* 0x00000000000579c3 */ /* 0x002e620000008800 */
[----:B------:R-:W-:Y:S01]  /*04a0*/  UMOV UR4, 0x400 ;  /* 0x0000040000047882 */ /* 0x000fe20000000000 */
[----:B------:R-:W-:Y:S01]  /*04b0*/  UMOV UR7, 0x80 ;  /* 0x0000008000077882 */ /* 0x000fe20000000000 */
[----:B------:R-:W-:Y:S01]  /*04c0*/  ELECT P0, URZ, PT ;  /* 0x00000000003f782f */ /* 0x000fe20003800000 */
[----:B-1----:R-:W-:Y:S02]  /*04d0*/  ULEA UR6, UR5, UR4, 0x18 ;  /* 0x0000000405067291 */ /* 0x002fe4000f8ec03f */
[----:B------:R-:W-:-:S04]  /*04e0*/  UIADD3 UR4, -UR7, 0x100000, URZ ;  /* 0x0010000007047890 */ /* 0x000fc8000fffe13f */
[----:B------:R-:W-:Y:S02]  /*04f0*/  USHF.L.U32 UR5, UR4, 0xb, URZ ;  /* 0x0000000b04057899 */ /* 0x000fe4000800063f */
[----:B------:R-:W-:Y:S01]  /*0500*/  USHF.L.U32 UR4, UR4, 0x1, URZ ;  /* 0x0000000104047899 */ /* 0x000fe2000800063f */
[----:B------:R-:W1:Y:S11]  /*0510*/  FENCE.VIEW.ASYNC.S ;  /* 0x00000000000073c6 */ /* 0x000e760000000000 */
[----:B-1----:R1:W0:Y:S01]  /*0520*/  SYNCS.EXCH.64 URZ, [UR6+0x32470], UR4 ;  /* 0x03247004063f75b2 */ /* 0x0022220008000100 */
[----:B------:R1:W0:Y:S01]  /*0530*/  SYNCS.EXCH.64 URZ, [UR6+0x32480], UR4 ;  /* 0x03248004063f75b2 */ /* 0x0002220008000100 */
[----:B------:R1:W0:Y:S01]  /*0540*/  SYNCS.EXCH.64 URZ, [UR6+0x32478], UR4 ;  /* 0x03247804063f75b2 */ /* 0x0002220008000100 */
[----:B------:R1:W0:Y:S01]  /*0550*/  SYNCS.EXCH.64 URZ, [UR6+0x32488], UR4 ;  /* 0x03248804063f75b2 */ /* 0x0002220008000100 */
[----:B------:R-:W-:Y:S01]  /*0560*/  NOP ;  /* 0x0000000000007918 */ /* 0x000fe20000000000 */
.L_x_2143:
        /* <DEDUP_REMOVED lines=22> */
.L_x_2144:
[----:B------:R-:W5:Y:S01]  /*06d0*/  SHFL.IDX PT, R2, R0, RZ, 0x1f ;  /* 0x00001fff00027589 */ /* 0x000f6200000e0000 */
[----:B------:R-:W-:Y:S01]  /*06e0*/  R2UR UR9, R3 ;  /* 0x00000000030972ca */ /* 0x000fe200000e0000 */
        /* <DEDUP_REMOVED lines=21> */
.L_x_2145:
[----:B------:R-:W-:Y:S01]  /*0840*/  UISETP.NE.AND UP0, UPT, UR9, URZ, UPT ;  /* 0x0000003f0900728c */ /* 0x000fe2000bf05270 */
[----:B------:R-:W-:Y:S01]  /*0850*/  NOP ;  /* 0x0000000000007918 */ /* 0x000fe20000000000 */
[----:B-1----:R-:W-:Y:S01]  /*0860*/  UMOV UR4, 0x1 ;  /* 0x0000000100047882 */ /* 0x002fe20000000000 */
[----:B------:R-:W-:Y:S01]  /*0870*/  ULDC UR5, c[0x0][0x20] ;  /* 0x0000080000057ab9 */ /* 0x000fe20000000800 */
[----:B------:R-:W-:Y:S01]  /*0880*/  USEL UR4, UR4, 0x2, !UP0 ;  /* 0x0000000204047887 */ /* 0x000fe2000c000000 */
[----:B0-234-:R-:W-:Y:S01]  /*0890*/  BAR.SYNC.DEFER_BLOCKING 0x0 ;  /* 0x0000000000007b1d */ /* 0x01dfe20000010000 */
[----:B------:R-:W-:Y:S02]  /*08a0*/  PLOP3.LUT P1, PT, PT, PT, UP0, 0x80, 0x0 ;  /* 0x000000000000781c */ /* 0x000fe40003f2f008 */
[----:B------:R-:W-:Y:S02]  /*08b0*/  IADD3 R16, P0, R1, UR5, RZ ;  /* 0x0000000501107c10 */ /* 0x000fe4000ff1e0ff */
[----:B------:R-:W-:Y:S01]  /*08c0*/  IMAD.U32 R2, RZ, RZ, UR4 ;  /* 0x00000004ff027e24 */ /* 0x000fe2000f8e00ff */
[----:B------:R-:W-:Y:S01]  /*08d0*/  ULDC UR6, c[0x0][0x24] ;  /* 0x0000090000067ab9 */ /* 0x000fe20000000800 */
[----:B------:R-:W-:Y:S01]  /*08e0*/  ULDC.64 UR36, c[0x0][0x208] ;  /* 0x0000820000247ab9 */ /* 0x000fe20000000a00 */
[----:B------:R-:W-:-:S02]  /*08f0*/  IMAD.X R17, RZ, RZ, UR6, P0 ;  /* 0x00000006ff117e24 */ /* 0x000fc400080e06ff */
[----:B------:R0:W-:Y:S01]  /*0900*/  STL [R1+0x458], R2 ;  /* 0x0004580201007387 */ /* 0x0001e20000100800 */
[----:B------:R-:W-:Y:S02]  /*0910*/  IMAD.MOV.U32 R22, RZ, RZ, R16 ;  /* 0x000000ffff167224 */ /* 0x000fe400078e0010 */
[----:B------:R-:W-:Y:S01]  /*0920*/  IMAD.MOV.U32 R23, RZ, RZ, R17 ;  /* 0x000000ffff177224 */ /* 0x000fe200078e0011 */
[----:B------:R-:W-:Y:S06]  /*0930*/  @!P1 BRA `(.L_x_2146) ;  /* 0x0000020c00d89947 */ /* 0x000fec0003800000 */
.L_x_2147:
[----:B------:R-:W-:-:S08]  /*0940*/  NOP ;  /* 0x0000000000007918 */ /* 0x000fd00000000000 */
[----:B------:R-:W1:Y:S02]  /*0950*/  USETMAXREG.TRY_ALLOC.CTAPOOL UP0, 0xe8 ;  /* 0x000000e8000079c8 */ /* 0x000e640008000600 */
[----:B-1----:R-:W-:-:S13]  /*0960*/  PLOP3.LUT P0, PT, PT, PT, UP0, 0x80, 0x0 ;  /* 0x000000000000781c */ /* 0x002fda0003f0f008 */
[----:B------:R-:W-:Y:S05]  /*0970*/  @!P0 BRA `(.L_x_2147) ;  /* 0xfffffffc00f08947 */ /* 0x000fea000383ffff */
[----:B------:R-:W1:Y:S08]  /*0980*/  S2UR UR5, SR_CTAID.X ;  /* 0x00000000000579c3 */ /* 0x000e700000002500 */
[----:B------:R-:W-:Y:S08]  /*0990*/  BAR.ARV 0x4, 0x180 ;  /* 0x0106000000007b1d */ /* 0x000ff00000002000 */
[----:B------:R-:W-:Y:S08]  /*09a0*/  BAR.ARV 0x8, 0x180 ;  /* 0x0206000000007b1d */ /* 0x000ff00000002000 */
[----:B------:R-:W1:Y:S01]  /*09b0*/  LDC R0, c[0x0][0xd38] ;  /* 0x00034e00ff007b82 */ /* 0x000e620000000800 */
[----:B------:R-:W-:Y:S01]  /*09c0*/  ISETP.NE.AND P0, PT, R24, 0x1, PT ;  /* 0x000000011800780c */ /* 0x000fe20003f05270 */
[----:B------:R2:W-:-:S12]  /*09d0*/  STL.64 [R1+0x1f0], RZ ;  /* 0x0001f0ff01007387 */ /* 0x0005d80000100a00 */
[----:B------:R-:W-:Y:S06]  /*09e0*/  @!P0 BAR.ARV 0x9, 0x100 ;  /* 0x0244000000008b1d */ /* 0x000fec0000002000 */
[C---:B------:R-:W-:Y:S02]  /*09f0*/  IADD3 R214, P1, R16.reuse, 0x1f0, RZ ;  /* 0x000001f010d67810 */ /* 0x040fe40007f3e0ff */
[----:B------:R-:W-:Y:S01]  /*0a00*/  IADD3 R216, P2, R16, 0x1fc, RZ ;  /* 0x000001fc10d87810 */ /* 0x000fe20007f5e0ff */
[----:B------:R2:W-:Y:S01]  /*0a10*/  STL [R1+0x1f8], RZ ;  /* 0x0001f8ff01007387 */ /* 0x0005e20000100800 */
[----:B-1----:R-:W-:Y:S01]  /*0a20*/  ISETP.LE.AND P0, PT, R0, UR5, PT ;  /* 0x0000000500007c0c */ /* 0x002fe2000bf03270 */
[----:B------:R-:W-:-:S02]  /*0a30*/  IMAD.X R213, RZ, RZ, R17, P1 ;  /* 0x000000ffffd57224 */ /* 0x000fc400008e0611 */
[----:B------:R2:W-:Y:S01]  /*0a40*/  STL [R1+0x1fc], RZ ;  /* 0x0001fcff01007387 */ /* 0x0005e20000100800 */
[----:B------:R-:W-:-:S09]  /*0a50*/  IMAD.X R215, RZ, RZ, R17, P2 ;  /* 0x000000ffffd77224 */ /* 0x000fd200010e0611 */
[----:B--2---:R-:W-:Y:S05]  /*0a60*/  @P0 EXIT ;  /* 0x000000000000094d */ /* 0x004fea0003800000 */
[----:B0-----:R-:W0:Y:S01]  /*0a70*/  S2R R2, SR_TID.X ;  /* 0x0000000000027919 */ /* 0x001e220000002100 */
[----:B------:R-:W1:Y:S01]  /*0a80*/  S2UR UR9, SR_CgaCtaId ;  /* 0x00000000000979c3 */ /* 0x000e620000008800 */
[----:B------:R-:W-:Y:S01]  /*0a90*/  UMOV UR42, 0x400 ;  /* 0x00000400002a7882 */ /* 0x000fe20000000000 */
[----:B------:R-:W-:Y:S01]  /*0aa0*/  IMAD.MOV.U32 R191, RZ, RZ, 0x2 ;  /* 0x00000002ffbf7424 */ /* 0x000fe200078e00ff */
[C---:B------:R-:W-:Y:S01]  /*0ab0*/  IADD3 R208, -R24.reuse, 0xb, RZ ;  /* 0x0000000b18d07810 */ /* 0x040fe20007ffe1ff */
[----:B------:R-:W-:-:S04]  /*0ac0*/  VIADD R209, R24, 0x8 ;  /* 0x0000000818d17836 */ /* 0x000fc80000000000 */
[----:B------:R-:W2:Y:S01]  /*0ad0*/  S2UR UR4, SR_SWINHI ;  /* 0x00000000000479c3 */ /* 0x000ea20000002f00 */
[----:B-1----:R-:W-:Y:S01]  /*0ae0*/  ULEA UR42, UR9, UR42, 0x18 ;  /* 0x0000002a092a7291 */ /* 0x002fe2000f8ec03f */
[----:B0-----:R-:W-:-:S06]  /*0af0*/  VIADD R205, R2, 0xffffff80 ;  /* 0xffffff8002cd7836 */ /* 0x001fcc0000000000 */
[----:B------:R-:W-:Y:S01]  /*0b00*/  UMOV UR58, UR42 ;  /* 0x0000002a003a7c82 */ /* 0x000fe20008000000 */
[----:B--2---:R-:W-:Y:S01]  /*0b10*/  UMOV UR59, UR4 ;  /* 0x00000004003b7c82 */ /* 0x004fe20008000000 */
[----:B------:R-:W-:Y:S01]  /*0b20*/  UMOV UR4, UR5 ;  /* 0x0000000500047c82 */ /* 0x000fe20008000000 */
[----:B------:R-:W-:-:S04]  /*0b30*/  SHF.R.S32.HI R0, RZ, 0x1f, R205 ;  /* 0x0000001fff007819 */ /* 0x000fc800000114cd */
[CC--:B------:R-:W-:Y:S02]  /*0b40*/  LEA.HI R3, R0.reuse, R205.reuse, RZ, 0x5 ;  /* 0x000000cd00037211 */ /* 0x0c0fe400078f28ff */
[CC--:B------:R-:W-:Y:S02]  /*0b50*/  LEA.HI R2, R0.reuse, R205.reuse, RZ, 0x4 ;  /* 0x000000cd00027211 */ /* 0x0c0fe400078f20ff */
[----:B------:R-:W-:Y:S01]  /*0b60*/  LEA.HI R26, R0, R205, RZ, 0x7 ;  /* 0x000000cd001a7211 */ /* 0x000fe200078f38ff */
[----:B------:R-:W-:Y:S01]  /*0b70*/  IMAD.SHL.U32 R5, R3, 0x20, RZ ;  /* 0x0000002003057824 */ /* 0x000fe200078e00ff */
[----:B------:R-:W-:Y:S02]  /*0b80*/  SHF.R.S32.HI R3, RZ, 0x4, R2 ;  /* 0x00000004ff037819 */ /* 0x000fe40000011402 */
[C---:B------:R-:W-:Y:S02]  /*0b90*/  LOP3.LUT R4, R2.reuse, 0x3fffff0, RZ, 0xc0, !PT ;  /* 0x03fffff002047812 */ /* 0x040fe400078ec0ff */
[----:B------:R-:W-:-:S02]  /*0ba0*/  LEA.HI R2, R2, R3, RZ, 0x1 ;  /* 0x0000000302027211 */ /* 0x000fc400078f08ff */
[----:B------:R-:W-:Y:S01]  /*0bb0*/  LOP3.LUT R212, R26, 0xffffff80, RZ, 0xc0, !PT ;  /* 0xffffff801ad47812 */ /* 0x000fe200078ec0ff */
[----:B------:R-:W-:Y:S01]  /*0bc0*/  IMAD.IADD R4, R205, 0x1, -R4 ;  /* 0x00000001cd047824 */ /* 0x000fe200078e0a04 */
[----:B------:R-:W-:Y:S02]  /*0bd0*/  LOP3.LUT R2, R2, 0x1ffffffe, RZ, 0xc0, !PT ;  /* 0x1ffffffe02027812 */ /* 0x000fe400078ec0ff */
[----:B------:R-:W-:Y:S01]  /*0be0*/  LOP3.LUT R5, R5, 0xfffffc00, RZ, 0xc0, !PT ;  /* 0xfffffc0005057812 */ /* 0x000fe200078ec0ff */
[----:B------:R-:W-:Y:S01]  /*0bf0*/  IMAD.IADD R212, R205, 0x1, -R212 ;  /* 0x00000001cdd47824 */ /* 0x000fe200078e0ad4 */
[----:B------:R-:W-:Y:S01]  /*0c00*/  SHF.R.S32.HI R219, RZ, 0x7, R26 ;  /* 0x00000007ffdb7819 */ /* 0x000fe2000001141a */
[----:B------:R-:W-:Y:S02]  /*0c10*/  IMAD.IADD R2, R3, 0x1, -R2 ;  /* 0x0000000103027824 */ /* 0x000fe400078e0a02 */
[----:B------:R-:W-:Y:S01]  /*0c20*/  IMAD R5, R4, 0x40, R5 ;  /* 0x0000004004057824 */ /* 0x000fe200078e0205 */
[----:B------:R-:W-:-:S02]  /*0c30*/  SHF.R.S32.HI R3, RZ, 0x1f, R212 ;  /* 0x0000001fff037819 */ /* 0x000fc400000114d4 */
[----:B------:R-:W-:Y:S01]  /*0c40*/  LEA.HI R4, R0, R205, RZ, 0x2 ;  /* 0x000000cd00047211 */ /* 0x000fe200078f10ff */
[----:B------:R-:W-:Y:S01]  /*0c50*/  IMAD R190, R2, 0x8, R5 ;  /* 0x0000000802be7824 */ /* 0x000fe200078e0205 */
[----:B------:R-:W-:Y:S02]  /*0c60*/  LEA.HI R25, R3, R212, RZ, 0x2 ;  /* 0x000000d403197211 */ /* 0x000fe400078f10ff */
[----:B------:R-:W-:Y:S01]  /*0c70*/  LOP3.LUT R4, R4, 0xfffffffc, RZ, 0xc0, !PT ;  /* 0xfffffffc04047812 */ /* 0x000fe200078ec0ff */
[----:B------:R-:W-:Y:S01]  /*0c80*/  IMAD.WIDE R190, R190, R191, UR58 ;  /* 0x0000003abebe7e25 */ /* 0x000fe2000f8e02bf */
[--C-:B------:R-:W-:Y:S02]  /*0c90*/  SHF.R.S32.HI R2, RZ, 0x2, R25.reuse ;  /* 0x00000002ff027819 */ /* 0x100fe40000011419 */
[----:B------:R-:W-:Y:S01]  /*0ca0*/  SHF.R.S32.HI R5, RZ, 0x1f, R25 ;  /* 0x0000001fff057819 */ /* 0x000fe20000011419 */
[----:B------:R-:W-:Y:S01]  /*0cb0*/  IMAD.IADD R4, R205, 0x1, -R4 ;  /* 0x00000001cd047824 */ /* 0x000fe200078e0a04 */
[----:B------:R-:W-:-:S02]  /*0cc0*/  IADD3 R9, P6, R190, 0x20, RZ ;  /* 0x00000020be097810 */ /* 0x000fc40007fde0ff */
[----:B------:R-:W-:Y:S02]  /*0cd0*/  LEA.HI R5, R5, R2, RZ, 0x3 ;  /* 0x0000000205057211 */ /* 0x000fe400078f18ff */
[----:B------:R-:W-:Y:S02]  /*0ce0*/  LEA.HI R3, R3, R212, RZ, 0x5 ;  /* 0x000000d403037211 */ /* 0x000fe400078f28ff */
[----:B------:R-:W-:Y:S02]  /*0cf0*/  LOP3.LUT R5, R5, 0xfffffff8, RZ, 0xc0, !PT ;  /* 0xfffffff805057812 */ /* 0x000fe400078ec0ff */
[----:B------:R-:W-:Y:S02]  /*0d00*/  LEA.HI R6, R4, R4, RZ, 0x1 ;  /* 0x0000000404067211 */ /* 0x000fe400078f08ff */
[----:B------:R-:W-:Y:S01]  /*0d10*/  LOP3.LUT R7, R9, 0x380, RZ, 0xc0, !PT ;  /* 0x0000038009077812 */ /* 0x000fe200078ec0ff */
[----:B------:R-:W-:Y:S01]  /*0d20*/  IMAD.IADD R2, R2, 0x1, -R5 ;  /* 0x0000000102027824 */ /* 0x000fe200078e0a05 */
[----:B------:R-:W-:-:S02]  /*0d30*/  SHF.R.S32.HI R3, RZ, 0x5, R3 ;  /* 0x00000005ff037819 */ /* 0x000fc40000011403 */
[----:B------:R-:W-:Y:S02]  /*0d40*/  LOP3.LUT R5, R6, 0x1ffffffe, RZ, 0xc0, !PT ;  /* 0x1ffffffe06057812 */ /* 0x000fe400078ec0ff */
[----:B------:R-:W-:Y:S01]  /*0d50*/  SHF.R.U64 R6, R7, 0x3, RZ ;  /* 0x0000000307067819 */ /* 0x000fe200000012ff */
[----:B------:R-:W-:Y:S01]  /*0d60*/  IMAD R27, R3, 0x10, R2 ;  /* 0x00000010031b7824 */ /* 0x000fe200078e0202 */
[----:B------:R-:W-:Y:S01]  /*0d70*/  IADD3 R7, P1, R190, 0x60, RZ ;  /* 0x00000060be077810 */ /* 0x000fe20007f3e0ff */
[----:B------:R-:W-:Y:S01]  /*0d80*/  IMAD.IADD R29, R4, 0x1, -R5 ;  /* 0x00000001041d7824 */ /* 0x000fe200078e0a05 */
[----:B------:R-:W-:Y:S01]  /*0d90*/  LOP3.LUT R2, R6, R9, RZ, 0x3c, !PT ;  /* 0x0000000906027212 */ /* 0x000fe200078e3cff */
[----:B------:R-:W-:Y:S01]  /*0da0*/  IMAD.X R3, RZ, RZ, R191, P6 ;  /* 0x000000ffff037224 */ /* 0x000fe200030e06bf */
[----:B------:R-:W-:Y:S02]  /*0db0*/  LOP3.LUT R6, R7, 0x380, RZ, 0xc0, !PT ;  /* 0x0000038007067812 */ /* 0x000fe400078ec0ff */
[----:B------:R-:W-:-:S02]  /*0dc0*/  IADD3 R11, P3, R190, 0x4020, RZ ;  /* 0x00004020be0b7810 */ /* 0x000fc40007f7e0ff */
[----:B------:R-:W-:Y:S02]  /*0dd0*/  IADD3 R5, P0, R190, 0x40, RZ ;  /* 0x00000040be057810 */ /* 0x000fe40007f1e0ff */
[----:B------:R-:W-:Y:S02]  /*0de0*/  SHF.R.U64 R6, R6, 0x3, RZ ;  /* 0x0000000306067819 */ /* 0x000fe400000012ff */
[----:B------:R-:W-:Y:S02]  /*0df0*/  LOP3.LUT R10, R11, 0x380, RZ, 0xc0, !PT ;  /* 0x000003800b0a7812 */ /* 0x000fe400078ec0ff */
[----:B------:R-:W-:Y:S02]  /*0e00*/  LOP3.LUT R4, R5, 0x380, RZ, 0xc0, !PT ;  /* 0x0000038005047812 */ /* 0x000fe400078ec0ff */
[----:B------:R-:W-:Y:S01]  /*0e10*/  LOP3.LUT R6, R6, R7, RZ, 0x3c, !PT ;  /* 0x0000000706067212 */ /* 0x000fe200078e3cff */
[----:B------:R-:W-:Y:S01]  /*0e20*/  IMAD.X R7, RZ, RZ, R191, P1 ;  /* 0x000000ffff077224 */ /* 0x000fe200008e06bf */
[----:B------:R-:W-:-:S02]  /*0e30*/  MOV R2, R2 ;  /* 0x0000000200027202 */ /* 0x000fc40000000f00 */
[----:B------:R-:W-:Y:S02]  /*0e40*/  IADD3 R9, P2, R190, 0x4000, RZ ;  /* 0x00004000be097810 */ /* 0x000fe40007f5e0ff */
[----:B------:R-:W-:Y:S01]  /*0e50*/  SHF.R.U64 R10, R10, 0x3, RZ ;  /* 0x000000030a0a7819 */ /* 0x000fe200000012ff */
[----:B------:R0:W-:Y:S01]  /*0e60*/  STL [R1+0x450], R2 ;  /* 0x0004500201007387 */ /* 0x0001e20000100800 */
[----:B------:R-:W-:Y:S02]  /*0e70*/  LEA.HI R26, R26, R219, RZ, 0x1 ;  /* 0x000000db1a1a7211 */ /* 0x000fe400078f08ff */
[----:B------:R-:W-:Y:S02]  /*0e80*/  SHF.R.U64 R4, R4, 0x3, RZ ;  /* 0x0000000304047819 */ /* 0x000fe400000012ff */
[----:B------:R-:W-:Y:S02]  /*0e90*/  LOP3.LUT R8, R9, 0x380, RZ, 0xc0, !PT ;  /* 0x0000038009087812 */ /* 0x000fe400078ec0ff */
[----:B------:R-:W-:Y:S01]  /*0ea0*/  LOP3.LUT R10, R10, R11, RZ, 0x3c, !PT ;  /* 0x0000000b0a0a7212 */ /* 0x000fe200078e3cff */
[----:B------:R-:W-:Y:S01]  /*0eb0*/  IMAD.X R11, RZ, RZ, R191, P3 ;  /* 0x000000ffff0b7224 */ /* 0x000fe200018e06bf */
[----:B------:R-:W-:-:S02]  /*0ec0*/  LOP3.LUT R26, R26, 0x3fffffe, RZ, 0xc0, !PT ;  /* 0x03fffffe1a1a7812 */ /* 0x000fc400078ec0ff */
[----:B0-----:R-:W-:Y:S02]  /*0ed0*/  MOV R2, R6 ;  /* 0x0000000600027202 */ /* 0x001fe40000000f00 */
[----:B------:R-:W-:Y:S01]  /*0ee0*/  LOP3.LUT R4, R4, R5, RZ, 0x3c, !PT ;  /* 0x0000000504047212 */ /* 0x000fe200078e3cff */
[--C-:B------:R-:W-:Y:S01]  /*0ef0*/  IMAD.X R5, RZ, RZ, R191.reuse, P0 ;  /* 0x000000ffff057224 */ /* 0x100fe200000e06bf */
[----:B------:R-:W-:Y:S01]  /*0f00*/  SHF.R.U64 R8, R8, 0x3, RZ ;  /* 0x0000000308087819 */ /* 0x000fe200000012ff */
[----:B------:R0:W-:Y:S01]  /*0f10*/  STL [R1+0x448], R2 ;  /* 0x0004480201007387 */ /* 0x0001e20000100800 */
[----:B------:R-:W-:Y:S01]  /*0f20*/  IMAD.IADD R26, R219, 0x1, -R26 ;  /* 0x00000001db1a7824 */ /* 0x000fe200078e0a1a */
[----:B------:R-:W-:Y:S02]  /*0f30*/  LEA.HI R0, R0, R205, RZ, 0x3 ;  /* 0x000000cd00007211 */ /* 0x000fe400078f18ff */
[----:B------:R-:W-:Y:S01]  /*0f40*/  LOP3.LUT R8, R8, R9, RZ, 0x3c, !PT ;  /* 0x0000000908087212 */ /* 0x000fe200078e3cff */
[----:B------:R-:W-:Y:S01]  /*0f50*/  IMAD.X R9, RZ, RZ, R191, P2 ;  /* 0x000000ffff097224 */ /* 0x000fe200010e06bf */
[----:B------:R-:W-:Y:S01]  /*0f60*/  MOV R3, R4 ;  /* 0x0000000400037202 */ /* 0x000fe20000000f00 */
[----:B------:R-:W-:Y:S01]  /*0f70*/  IMAD R206, R26, 0x40, R27 ;  /* 0x000000401ace7824 */ /* 0x000fe200078e021b */
[----:B------:R-:W-:-:S02]  /*0f80*/  SHF.R.S32.HI R210, RZ, 0x3, R0 ;  /* 0x00000003ffd27819 */ /* 0x000fc40000011400 */
[----:B0-----:R-:W-:Y:S01]  /*0f90*/  MOV R2, R10 ;  /* 0x0000000a00027202 */ /* 0x001fe20000000f00 */
[----:B------:R0:W-:Y:S01]  /*0fa0*/  STL [R1+0x44c], R3 ;  /* 0x00044c0301007387 */ /* 0x0001e20000100800 */
[C---:B------:R-:W-:Y:S02]  /*0fb0*/  IADD3 R19, P6, R190.reuse, 0x8000, RZ ;  /* 0x00008000be137810 */ /* 0x040fe40007fde0ff */
[C---:B------:R-:W-:Y:S01]  /*0fc0*/  IADD3 R21, P0, R190.reuse, 0xc060, RZ ;  /* 0x0000c060be157810 */ /* 0x040fe20007f1e0ff */
[----:B------:R1:W-:Y:S01]  /*0fd0*/  STL [R1+0x440], R2 ;  /* 0x0004400201007387 */ /* 0x0003e20000100800 */
[----:B------:R-:W-:Y:S02]  /*0fe0*/  LOP3.LUT R18, R19, 0x380, RZ, 0xc0, !PT ;  /* 0x0000038013127812 */ /* 0x000fe400078ec0ff */
[C---:B------:R-:W-:Y:S02]  /*0ff0*/  IADD3 R13, P4, R190.reuse, 0x4040, RZ ;  /* 0x00004040be0d7810 */ /* 0x040fe40007f9e0ff */
[----:B------:R-:W-:-:S02]  /*1000*/  IADD3 R15, P5, R190, 0x4060, RZ ;  /* 0x00004060be0f7810 */ /* 0x000fc40007fbe0ff */
[----:B0-----:R-:W-:Y:S02]  /*1010*/  MOV R3, R8 ;  /* 0x0000000800037202 */ /* 0x001fe40000000f00 */
[----:B------:R-:W-:Y:S02]  /*1020*/  SHF.R.U64 R18, R18, 0x3, RZ ;  /* 0x0000000312127819 */ /* 0x000fe400000012ff */
[----:B-1----:R-:W-:Y:S01]  /*1030*/  LOP3.LUT R2, R0, 0xfffffff8, RZ, 0xc0, !PT ;  /* 0xfffffff800027812 */ /* 0x002fe200078ec0ff */
[----:B------:R-:W-:Y:S01]  /*1040*/  IMAD R0, R29, 0x8, R206 ;  /* 0x000000081d007824 */ /* 0x000fe200078e02ce */
[----:B------:R0:W-:Y:S01]  /*1050*/  STL [R1+0x444], R3 ;  /* 0x0004440301007387 */ /* 0x0001e20000100800 */
[----:B------:R-:W-:Y:S02]  /*1060*/  LOP3.LUT R20, R21, 0x380, RZ, 0xc0, !PT ;  /* 0x0000038015147812 */ /* 0x000fe400078ec0ff */
[----:B------:R-:W-:Y:S01]  /*1070*/  LOP3.LUT R12, R13, 0x380, RZ, 0xc0, !PT ;  /* 0x000003800d0c7812 */ /* 0x000fe200078ec0ff */
[----:B------:R0:W-:Y:S01]  /*1080*/  STL [R1+0x454], R0 ;  /* 0x0004540001007387 */ /* 0x0001e20000100800 */
[----:B------:R-:W-:Y:S01]  /*1090*/  LOP3.LUT R14, R15, 0x380, RZ, 0xc0, !PT ;  /* 0x000003800f0e7812 */ /* 0x000fe200078ec0ff */
[----:B------:R-:W-:Y:S01]  /*10a0*/  IMAD.IADD R211, R205, 0x1, -R2 ;  /* 0x00000001cdd37824 */ /* 0x000fe200078e0a02 */
[----:B------:R-:W-:Y:S01]  /*10b0*/  LOP3.LUT R18, R18, R19, RZ, 0x3c, !PT ;  /* 0x0000001312127212 */ /* 0x000fe200078e3cff */
[--C-:B------:R-:W-:Y:S01]  /*10c0*/  IMAD.X R19, RZ, RZ, R191.reuse, P6 ;  /* 0x000000ffff137224 */ /* 0x100fe200030e06bf */
[----:B------:R-:W-:Y:S01]  /*10d0*/  SHF.R.U64 R20, R20, 0x3, RZ ;  /* 0x0000000314147819 */ /* 0x000fe200000012ff */
[C---:B------:R-:W-:Y:S01]  /*10e0*/  IMAD.SHL.U32 R193, R211.reuse, 0x8, RZ ;  /* 0x00000008d3c17824 */ /* 0x040fe200078e00ff */
[----:B------:R-:W-:Y:S01]  /*10f0*/  SHF.R.U64 R12, R12, 0x3, RZ ;  /* 0x000000030c0c7819 */ /* 0x000fe200000012ff */
[----:B------:R-:W-:Y:S01]  /*1100*/  IMAD R211, R211, 0x20, R210 ;  /* 0x00000020d3d37824 */ /* 0x000fe200078e02d2 */
[----:B------:R-:W-:Y:S01]  /*1110*/  SHF.R.U64 R14, R14, 0x3, RZ ;  /* 0x000000030e0e7819 */ /* 0x000fe200000012ff */
[----:B------:R-:W-:Y:S01]  /*1120*/  VIADD R195, R193, 0x40 ;  /* 0x00000040c1c37836 */ /* 0x000fe20000000000 */
[----:B------:R-:W-:Y:S01]  /*1130*/  LOP3.LUT R25, R25, 0x7ffffffc, RZ, 0xc0, !PT ;  /* 0x7ffffffc19197812 */ /* 0x000fe200078ec0ff */
[C---:B------:R-:W-:Y:S01]  /*1140*/  VIADD R194, R193.reuse, 0x80 ;  /* 0x00000080c1c27836 */ /* 0x040fe20000000000 */
[----:B------:R-:W-:Y:S01]  /*1150*/  LOP3.LUT R20, R20, R21, RZ, 0x3c, !PT ;  /* 0x0000001514147212 */ /* 0x000fe200078e3cff */
[--C-:B------:R-:W-:Y:S01]  /*1160*/  IMAD.X R21, RZ, RZ, R191.reuse, P0 ;  /* 0x000000ffff157224 */ /* 0x100fe200000e06bf */
[----:B------:R-:W-:Y:S01]  /*1170*/  LOP3.LUT R12, R12, R13, RZ, 0x3c, !PT ;  /* 0x0000000d0c0c7212 */ /* 0x000fe200078e3cff */
[--C-:B------:R-:W-:Y:S01]  /*1180*/  IMAD.X R13, RZ, RZ, R191.reuse, P4 ;  /* 0x000000ffff0d7224 */ /* 0x100fe200020e06bf */
[----:B------:R-:W-:Y:S01]  /*1190*/  LOP3.LUT R14, R14, R15, RZ, 0x3c, !PT ;  /* 0x0000000f0e0e7212 */ /* 0x000fe200078e3cff */
[----:B------:R-:W-:Y:S01]  /*11a0*/  IMAD.X R15, RZ, RZ, R191, P5 ;  /* 0x000000ffff0f7224 */ /* 0x000fe200028e06bf */
[----:B------:R-:W-:Y:S01]  /*11b0*/  MOV R227, R18 ;  /* 0x0000001200e37202 */ /* 0x000fe20000000f00 */
[----:B------:R-:W-:Y:S01]  /*11c0*/  VIADD R196, R193, 0xc0 ;  /* 0x000000c0c1c47836 */ /* 0x000fe20000000000 */
[----:B------:R-:W-:Y:S01]  /*11d0*/  IADD3 R185, P0, R16, 0x50, RZ ;  /* 0x0000005010b97810 */ /* 0x000fe20007f1e0ff */
[----:B------:R-:W-:Y:S01]  /*11e0*/  IMAD.IADD R25, R212, 0x1, -R25 ;  /* 0x00000001d4197824 */ /* 0x000fe200078e0a19 */
[----:B------:R-:W-:-:S02]  /*11f0*/  IADD3 R18, P1, R16, 0x11c, RZ ;  /* 0x0000011c10127810 */ /* 0x000fc40007f3e0ff */
[----:B------:R-:W-:Y:S01]  /*1200*/  IADD3 R218, P2, R16, 0x200, RZ ;  /* 0x0000020010da7810 */ /* 0x000fe20007f5e0ff */
[--C-:B------:R-:W-:Y:S01]  /*1210*/  IMAD.X R199, RZ, RZ, R17.reuse, P0 ;  /* 0x000000ffffc77224 */ /* 0x100fe200000e0611 */
[----:B------:R-:W-:Y:S01]  /*1220*/  MOV R229, R12 ;  /* 0x0000000c00e57202 */ /* 0x000fe20000000f00 */
[--C-:B------:R-:W-:Y:S01]  /*1230*/  IMAD.X R161, RZ, RZ, R17.reuse, P1 ;  /* 0x000000ffffa17224 */ /* 0x100fe200008e0611 */
[----:B------:R-:W-:Y:S01]  /*1240*/  MOV R228, R14 ;  /* 0x0000000e00e47202 */ /* 0x000fe20000000f00 */
[----:B------:R-:W-:Y:S01]  /*1250*/  IMAD.X R217, RZ, RZ, R17, P2 ;  /* 0x000000ffffd97224 */ /* 0x000fe200010e0611 */
[----:B------:R-:W-:Y:S01]  /*1260*/  MOV R226, R20 ;  /* 0x0000001400e27202 */ /* 0x000fe20000000f00 */
[----:B------:R-:W-:Y:S01]  /*1270*/  IMAD.SHL.U32 R207, R25, 0x2, RZ ;  /* 0x0000000219cf7824 */ /* 0x000fe200078e00ff */
[----:B------:R-:W-:Y:S02]  /*1280*/  SHF.R.S32.HI R203, RZ, 0x1f, R193 ;  /* 0x0000001fffcb7819 */ /* 0x000fe400000114c1 */
[----:B------:R-:W-:-:S02]  /*1290*/  SHF.R.S32.HI R202, RZ, 0x1f, R195 ;  /* 0x0000001fffca7819 */ /* 0x000fc400000114c3 */
[----:B------:R-:W-:Y:S02]  /*12a0*/  SHF.R.S32.HI R201, RZ, 0x1f, R194 ;  /* 0x0000001fffc97819 */ /* 0x000fe400000114c2 */
[----:B0-----:R-:W-:-:S07]  /*12b0*/  SHF.R.S32.HI R200, RZ, 0x1f, R196 ;  /* 0x0000001fffc87819 */ /* 0x001fce00000114c4 */
.L_x_2277:
        /* <DEDUP_REMOVED lines=21> */
.L_x_2148:
[----:B------:R-:W-:Y:S01]  /*1410*/  ULDC UR7, c[0x0][0xd54] ;  /* 0x0003550000077ab9 */ /* 0x000fe20000000800 */
[----:B------:R-:W-:Y:S01]  /*1420*/  UMOV UR6, UR12 ;  /* 0x0000000c00067c82 */ /* 0x000fe20008000000 */
[----:B------:R-:W-:-:S11]  /*1430*/  UISETP.NE.AND UP0, UPT, UR7, 0x1, UPT ;  /* 0x000000010700788c */ /* 0x000fd6000bf05270 */
[----:B------:R-:W-:Y:S02]  /*1440*/  @UP0 ULDC.64 UR10, c[0x0][0xd58] ;  /* 0x00035600000a0ab9 */ /* 0x000fe40000000a00 */
[----:B------:R-:W-:-:S04]  /*1450*/  UIMAD.WIDE.U32 UR4, UR12, UR10, URZ ;  /* 0x0000000a0c0472a5 */ /* 0x000fc8000f8e003f */
[----:B------:R-:W-:-:S04]  /*1460*/  @UP0 USHF.R.U32.HI UR6, URZ, UR11, UR5 ;  /* 0x0000000b3f060299 */ /* 0x000fc80008011605 */
[----:B------:R-:W-:-:S12]  /*1470*/  UIMAD UR4, UR6, UR7, URZ ;  /* 0x00000007060472a4 */ /* 0x000fd8000f8e023f */
.L_x_2149:
[----:B------:R-:W2:Y:S01]  /*1480*/  LDL R0, [R1+0x458] ;  /* 0x0004580001007983 */ /* 0x000ea20000100800 */
[----:B------:R-:W-:Y:S01]  /*1490*/  UIADD3 UR10, UP2, UR58, 0x32450, URZ ;  /* 0x000324503a0a7890 */ /* 0x000fe2000ff5e03f */
[----:B------:R-:W-:Y:S01]  /*14a0*/  IMAD.U32 R15, RZ, RZ, UR9 ;  /* 0x00000009ff0f7e24 */ /* 0x000fe2000f8e00ff */
[----:B------:R-:W-:Y:S01]  /*14b0*/  UIADD3 UR5, UP3, UR58, 0x32460, URZ ;  /* 0x000324603a057890 */ /* 0x000fe2000ff7e03f */
[----:B------:R-:W-:Y:S01]  /*14c0*/  IMAD.MOV.U32 R3, RZ, RZ, 0x80 ;  /* 0x00000080ff037424 */ /* 0x000fe200078e00ff */
[----:B------:R-:W-:Y:S01]  /*14d0*/  UIADD3.X UR11, URZ, UR59, URZ, UP2, !UPT ;  /* 0x0000003b3f0b7290 */ /* 0x000fe200097fe43f */
[----:B------:R-:W-:Y:S01]  /*14e0*/  IMAD.MOV.U32 R13, RZ, RZ, 0x80 ;  /* 0x00000080ff0d7424 */ /* 0x000fe200078e00ff */
[----:B------:R-:W-:Y:S01]  /*14f0*/  UIADD3 UR13, UP1, UR58, 0x32440, URZ ;  /* 0x000324403a0d7890 */ /* 0x000fe2000ff3e03f */
[----:B------:R-:W-:Y:S01]  /*1500*/  IMAD.U32 R8, RZ, RZ, UR10 ;  /* 0x0000000aff087e24 */ /* 0x000fe2000f8e00ff */
[----:B------:R-:W-:Y:S01]  /*1510*/  UIADD3 UR14, UP0, UR58, 0x32430, URZ ;  /* 0x000324303a0e7890 */ /* 0x000fe2000ff1e03f */
[----:B------:R-:W-:Y:S01]  /*1520*/  IMAD.U32 R10, RZ, RZ, UR5 ;  /* 0x00000005ff0a7e24 */ /* 0x000fe2000f8e00ff */
[----:B------:R-:W-:Y:S01]  /*1530*/  UIADD3 UR4, UR12, -UR4, URZ ;  /* 0x800000040c047290 */ /* 0x000fe2000fffe03f */
[----:B------:R-:W-:Y:S01]  /*1540*/  IMAD.U32 R9, RZ, RZ, UR11 ;  /* 0x0000000bff097e24 */ /* 0x000fe2000f8e00ff */
[----:B------:R-:W-:Y:S01]  /*1550*/  ULDC UR11, c[0x0][0xd48] ;  /* 0x00035200000b7ab9 */ /* 0x000fe20000000800 */
[----:B------:R-:W-:Y:S01]  /*1560*/  UIADD3.X UR9, URZ, UR59, URZ, UP1, !UPT ;  /* 0x0000003b3f097290 */ /* 0x000fe20008ffe43f */
[----:B------:R-:W-:Y:S01]  /*1570*/  IMAD.U32 R4, RZ, RZ, UR13 ;  /* 0x0000000dff047e24 */ /* 0x000fe2000f8e00ff */
[----:B------:R-:W-:Y:S01]  /*1580*/  ULOP3.LUT UR6, URZ, UR6, URZ, 0x33, !UPT ;  /* 0x000000063f067292 */ /* 0x000fe2000f8e333f */
[----:B------:R-:W-:Y:S01]  /*1590*/  IMAD.MOV.U32 R14, RZ, RZ, 0x100 ;  /* 0x00000100ff0e7424 */ /* 0x000fe200078e00ff */
[----:B------:R-:W-:Y:S01]  /*15a0*/  ULDC UR13, c[0x0][0xd54] ;  /* 0x00035500000d7ab9 */ /* 0x000fe20000000800 */
[----:B------:R-:W-:Y:S01]  /*15b0*/  UISETP.NE.AND UP1, UPT, UR11, 0x1, UPT ;  /* 0x000000010b00788c */ /* 0x000fe2000bf25270 */
[----:B------:R-:W-:Y:S01]  /*15c0*/  IMAD.U32 R5, RZ, RZ, UR9 ;  /* 0x00000009ff057e24 */ /* 0x000fe2000f8e00ff */
[----:B------:R-:W-:Y:S01]  /*15d0*/  UIADD3.X UR15, URZ, UR59, URZ, UP0, !UPT ;  /* 0x0000003b3f0f7290 */ /* 0x000fe200087fe43f */
[----:B------:R-:W-:Y:S01]  /*15e0*/  STL.64 [R1+0x30], R14 ;  /* 0x0000300e01007387 */ /* 0x000fe20000100a00 */
[----:B------:R-:W-:Y:S01]  /*15f0*/  UIMAD UR13, UR8, UR13, UR4 ;  /* 0x0000000d080d72a4 */ /* 0x000fe2000f8e0204 */
[C---:B------:R-:W-:Y:S01]  /*1600*/  IADD3 R47, P0, R16.reuse, 0x410, RZ ;  /* 0x00000410102f7810 */ /* 0x040fe20007f1e0ff */
[----:B------:R-:W-:Y:S01]  /*1610*/  ULDC UR5, c[0x0][0x448] ;  /* 0x0001120000057ab9 */ /* 0x000fe20000000800 */
[----:B------:R-:W-:Y:S01]  /*1620*/  ULDC.64 UR16, c[0x0][0x418] ;  /* 0x0001060000107ab9 */ /* 0x000fe20000000a00 */
[----:B------:R-:W-:Y:S01]  /*1630*/  UISETP.NE.AND UP5, UPT, UR5, 0x1, UPT ;  /* 0x000000010500788c */ /* 0x000fe2000bfa5270 */
[----:B------:R-:W-:Y:S01]  /*1640*/  STL.64 [R1+0x20], R4 ;  /* 0x0000200401007387 */ /* 0x000fe20000100a00 */
[----:B------:R-:W-:Y:S01]  /*1650*/  UISETP.NE.U32.AND UP0, UPT, UR16, URZ, UPT ;  /* 0x0000003f1000728c */ /* 0x000fe2000bf05070 */
[----:B------:R-:W-:Y:S01]  /*1660*/  IADD3 R45, P1, R16, 0x28, RZ ;  /* 0x00000028102d7810 */ /* 0x000fe20007f3e0ff */
[----:B------:R-:W-:Y:S01]  /*1670*/  ULDC UR10, c[0x0][0x20] ;  /* 0x00000800000a7ab9 */ /* 0x000fe20000000800 */
[----:B------:R-:W-:Y:S01]  /*1680*/  ULDC.64 UR4, c[0x0][0xad8] ;  /* 0x0002b60000047ab9 */ /* 0x000fe20000000a00 */
[----:B------:R-:W-:Y:S01]  /*1690*/  VIADD R19, R185, -UR10 ;  /* 0x8000000ab9137c36 */ /* 0x000fe20008000000 */
[----:B------:R-:W-:Y:S01]  /*16a0*/  UISETP.NE.AND.EX UP0, UPT, UR17, URZ, UPT, UP0 ;  /* 0x0000003f1100728c */ /* 0x000fe2000bf05300 */
[----:B------:R-:W-:Y:S01]  /*16b0*/  STL.128 [R1+0x410], RZ ;  /* 0x000410ff01007387 */ /* 0x000fe20000100c00 */
[----:B------:R-:W-:Y:S01]  /*16c0*/  ULDC UR43, c[0x0][0x424] ;  /* 0x00010900002b7ab9 */ /* 0x000fe20000000800 */
[----:B------:R-:W-:Y:S01]  /*16d0*/  UISETP.GE.AND UP4, UPT, UR5, 0x1, UPT ;  /* 0x000000010500788c */ /* 0x000fe2000bf86270 */
[--C-:B------:R-:W-:Y:S01]  /*16e0*/  IMAD.X R48, RZ, RZ, R17.reuse, P0 ;  /* 0x000000ffff307224 */ /* 0x100fe200000e0611 */
[----:B------:R-:W-:Y:S01]  /*16f0*/  STL.128 [R1+0x420], RZ ;  /* 0x000420ff01007387 */ /* 0x000fe20000100c00 */
[----:B------:R-:W-:Y:S01]  /*1700*/  USEL UR43, UR43, 0x1, UP0 ;  /* 0x000000012b2b7887 */ /* 0x000fe20008000000 */
[----:B------:R-:W-:Y:S01]  /*1710*/  IMAD.X R46, RZ, RZ, R17, P1 ;  /* 0x000000ffff2e7224 */ /* 0x000fe200008e0611 */
[----:B------:R-:W-:Y:S01]  /*1720*/  UMOV UR60, UR13 ;  /* 0x0000000d003c7c82 */ /* 0x000fe20008000000 */
[----:B------:R-:W-:Y:S01]  /*1730*/  STL.128 [R1+0x200], RZ ;  /* 0x000200ff01007387 */ /* 0x000fe20000100c00 */
[----:B------:R-:W-:Y:S01]  /*1740*/  ULDC UR12, c[0x0][0x2f0] ;  /* 0x0000bc00000c7ab9 */ /* 0x000fe20000000800 */
[----:B------:R-:W-:Y:S01]  /*1750*/  @UP5 ULDC UR9, c[0x0][0x44c] ;  /* 0x0001130000095ab9 */ /* 0x000fe20000000800 */
[----:B------:R-:W-:Y:S01]  /*1760*/  UIMAD UR43, UR43, UR12, URZ ;  /* 0x0000000c2b2b72a4 */ /* 0x000fe2000f8e023f */
[----:B------:R-:W-:Y:S01]  /*1770*/  STL.128 [R1+0x210], RZ ;  /* 0x000210ff01007387 */ /* 0x000fe20000100c00 */
[----:B------:R-:W-:Y:S01]  /*1780*/  PLOP3.LUT P2, PT, PT, PT, UP4, 0x40, 0x0 ;  /* 0x000000000000781c */ /* 0x000fe20003f4e848 */
[----:B------:R-:W-:Y:S01]  /*1790*/  ULDC UR44, c[0x0][0x288] ;  /* 0x0000a200002c7ab9 */ /* 0x000fe20000000800 */
[----:B------:R-:W-:Y:S01]  /*17a0*/  UP2UR UR39, UPR, URZ, 0x20 ;  /* 0x000000203f277883 */ /* 0x000fe20008000000 */
[----:B------:R-:W-:Y:S01]  /*17b0*/  STL.128 [R1+0x220], RZ ;  /* 0x000220ff01007387 */ /* 0x000fe20000100c00 */
[----:B------:R-:W-:-:S02]  /*17c0*/  UIADD3 UR38, UR43, 0x1, -UR44 ;  /* 0x000000012b267890 */ /* 0x000fc4000fffe82c */
[----:B------:R-:W-:Y:S01]  /*17d0*/  UP2UR UR41, UPR, URZ, 0x10 ;  /* 0x000000103f297883 */ /* 0x000fe20008000000 */
[----:B------:R-:W-:Y:S04]  /*17e0*/  STL.128 [R1+0x230], RZ ;  /* 0x000230ff01007387 */ /* 0x000fe80000100c00 */
        /* <DEDUP_REMOVED lines=28> */
[----:B------:R-:W-:Y:S04]  /*19b0*/  STL [R1+0x10], RZ ;  /* 0x000010ff01007387 */ /* 0x000fe80000100800 */
[----:B------:R-:W-:Y:S01]  /*19c0*/  STL [R1+0x38], RZ ;  /* 0x000038ff01007387 */ /* 0x000fe20000100800 */
[----:B--2---:R-:W-:-:S13]  /*19d0*/  R2UR UR7, R0 ;  /* 0x00000000000772ca */ /* 0x004fda00000e0000 */
[----:B------:R-:W-:Y:S02]  /*19e0*/  IMAD.U32 R0, RZ, RZ, UR7 ;  /* 0x00000007ff007e24 */ /* 0x000fe4000f8e00ff */
[----:B------:R-:W-:Y:S01]  /*19f0*/  IMAD.U32 R2, RZ, RZ, UR7 ;  /* 0x00000007ff027e24 */ /* 0x000fe2000f8e00ff */
[----:B------:R-:W-:Y:S01]  /*1a00*/  UIADD3.X UR7, URZ, UR59, URZ, UP3, !UPT ;  /* 0x0000003b3f077290 */ /* 0x000fe20009ffe43f */
[----:B------:R-:W-:Y:S02]  /*1a10*/  IMAD.MOV.U32 R12, RZ, RZ, R0 ;  /* 0x000000ffff0c7224 */ /* 0x000fe400078e0000 */
[----:B------:R-:W0:Y:S01]  /*1a20*/  LDC R0, c[0x0][0xa80] ;  /* 0x0002a000ff007b82 */ /* 0x000e220000000800 */
[----:B------:R1:W-:Y:S02]  /*1a30*/  STL.64 [R1+0x28], R2 ;  /* 0x0000280201007387 */ /* 0x0003e40000100a00 */
[----:B------:R-:W-:Y:S01]  /*1a40*/  IMAD.U32 R11, RZ, RZ, UR7 ;  /* 0x00000007ff0b7e24 */ /* 0x000fe2000f8e00ff */
[----:B------:R-:W-:Y:S01]  /*1a50*/  ULDC UR7, c[0x0][0xd3c] ;  /* 0x00034f0000077ab9 */ /* 0x000fe20000000800 */
[----:B------:R-:W-:Y:S01]  /*1a60*/  STL.128 [R1], R12 ;  /* 0x0000000c01007387 */ /* 0x000fe20000100c00 */
[----:B------:R-:W-:-:S03]  /*1a70*/  UIADD3 UR8, UR6, UR7, URZ ;  /* 0x0000000706087290 */ /* 0x000fc6000fffe03f */
[----:B------:R-:W-:Y:S01]  /*1a80*/  @UP1 ULDC UR6, c[0x0][0xd4c] ;  /* 0x0003530000061ab9 */ /* 0x000fe20000000800 */
[----:B------:R-:W-:Y:S01]  /*1a90*/  USHF.L.U32 UR61, UR8, 0x7, URZ ;  /* 0x00000007083d7899 */ /* 0x000fe2000800063f */
[----:B------:R-:W-:Y:S01]  /*1aa0*/  STL.128 [R1+0x40], R8 ;  /* 0x0000400801007387 */ /* 0x000fe20000100c00 */
[----:B------:R-:W-:Y:S01]  /*1ab0*/  UIMAD.WIDE.U32 UR6, UR13, UR6, URZ ;  /* 0x000000060d0672a5 */ /* 0x000fe2000f8e003f */
[----:B-1----:R-:W-:Y:S01]  /*1ac0*/  IMAD.U32 R2, RZ, RZ, UR14 ;  /* 0x0000000eff027e24 */ /* 0x002fe2000f8e00ff */
[----:B------:R-:W-:Y:S01]  /*1ad0*/  @UP1 ULDC UR14, c[0x0][0xd50] ;  /* 0x00035400000e1ab9 */ /* 0x000fe20000000800 */
[----:B------:R-:W-:Y:S01]  /*1ae0*/  IMAD.U32 R3, RZ, RZ, UR15 ;  /* 0x0000000fff037e24 */ /* 0x000fe2000f8e00ff */
[----:B------:R-:W-:Y:S02]  /*1af0*/  UIADD3 UR10, UR61, 0x7f, URZ ;  /* 0x0000007f3d0a7890 */ /* 0x000fe4000fffe03f */
[----:B------:R-:W-:Y:S02]  /*1b00*/  @UP1 USHF.R.U32.HI UR60, URZ, UR14, UR7 ;  /* 0x0000000e3f3c1299 */ /* 0x000fe40008011607 */
[----:B------:R-:W-:Y:S01]  /*1b10*/  STL.64 [R1+0x18], R2 ;  /* 0x0000180201007387 */ /* 0x000fe20000100a00 */
[----:B------:R-:W-:Y:S01]  /*1b20*/  @UP5 ULDC UR15, c[0x0][0x450] ;  /* 0x00011400000f5ab9 */ /* 0x000fe20000000800 */
[----:B------:R-:W-:-:S02]  /*1b30*/  UIADD3 UR6, -UR60, URZ, URZ ;  /* 0x0000003f3c067290 */ /* 0x000fc4000fffe13f */
[----:B0-----:R0:W-:Y:S02]  /*1b40*/  STL [R1+0x430], R0 ;  /* 0x0004300001007387 */ /* 0x0011e40000100800 */
[----:B------:R-:W-:-:S06]  /*1b50*/  UIMAD UR6, UR11, UR6, UR13 ;  /* 0x000000060b0672a4 */ /* 0x000fcc000f8e020d */
[----:B------:R-:W-:Y:S02]  /*1b60*/  IMAD.U32 R204, RZ, RZ, UR6 ;  /* 0x00000006ffcc7e24 */ /* 0x000fe4000f8e00ff */
[----:B0-----:R-:W-:Y:S01]  /*1b70*/  IMAD.U32 R0, RZ, RZ, UR8 ;  /* 0x00000008ff007e24 */ /* 0x001fe2000f8e00ff */
[----:B------:R-:W-:-:S04]  /*1b80*/  UIMAD.WIDE.U32 UR8, UR10, UR9, URZ ;  /* 0x000000090a0872a5 */ /* 0x000fc8000f8e003f */
[----:B------:R0:W-:Y:S01]  /*1b90*/  STL [R19], R0 ;  /* 0x0000000013007387 */ /* 0x0001e20000100800 */
[----:B------:R-:W-:-:S04]  /*1ba0*/  @UP5 USHF.R.U32.HI UR10, URZ, UR15, UR9 ;  /* 0x0000000f3f0a5299 */ /* 0x000fc80008011609 */
[----:B------:R-:W-:-:S04]  /*1bb0*/  UIADD3 UR10, UR38, UR10, URZ ;  /* 0x0000000a260a7290 */ /* 0x000fc8000fffe03f */
[----:B------:R-:W-:Y:S01]  /*1bc0*/  UIADD3 UR4, UR10, UR4, URZ ;  /* 0x000000040a047290 */ /* 0x000fe2000fffe03f */
[----:B0-----:R-:W-:Y:S11]  /*1bd0*/  @P2 BRA `(.L_x_2150) ;  /* 0x0000000000442947 */ /* 0x001ff60003800000 */
        /* <DEDUP_REMOVED lines=10> */
.L_x_2151:
[----:B------:R-:W-:-:S11]  /*1c80*/  UISETP.NE.AND UP0, UPT, UR5, 0x1, UPT ;  /* 0x000000010500788c */ /* 0x000fd6000bf05270 */
[----:B------:R-:W-:Y:S02]  /*1c90*/  @UP0 ULDC.64 UR10, c[0x0][0xae0] ;  /* 0x0002b800000a0ab9 */ /* 0x000fe40000000a00 */
[----:B------:R-:W-:-:S04]  /*1ca0*/  UIMAD.WIDE.U32 UR6, UR8, UR10, URZ ;  /* 0x0000000a080672a5 */ /* 0x000fc8000f8e003f */
[----:B------:R-:W-:-:S12]  /*1cb0*/  @UP0 USHF.R.U32.HI UR8, URZ, UR11, UR7 ;  /* 0x0000000b3f080299 */ /* 0x000fd80008011607 */
.L_x_2152:
[----:B------:R-:W-:-:S04]  /*1cc0*/  UIMAD UR8, UR8, UR5, UR5 ;  /* 0x00000005080872a4 */ /* 0x000fc8000f8e0205 */
[----:B------:R-:W-:-:S04]  /*1cd0*/  UISETP.LT.AND UP0, UPT, UR4, UR8, UPT ;  /* 0x000000080400728c */ /* 0x000fc8000bf01270 */
[----:B------:R-:W-:-:S12]  /*1ce0*/  USEL UR4, UR4, UR8, UP0 ;  /* 0x0000000804047287 */ /* 0x000fd80008000000 */
.L_x_2150:
[----:B------:R-:W-:Y:S02]  /*1cf0*/  UISETP.NE.AND UP0, UPT, UR39, URZ, UPT ;  /* 0x0000003f2700728c */ /* 0x000fe4000bf05270 */
[----:B------:R-:W-:Y:S02]  /*1d00*/  UIADD3 UR6, UR43, 0x5f, URZ ;  /* 0x0000005f2b067890 */ /* 0x000fe4000fffe03f */
[----:B------:R-:W-:Y:S02]  /*1d10*/  UIADD3 UR8, UR4, 0x5f, URZ ;  /* 0x0000005f04087890 */ /* 0x000fe4000fffe03f */
[----:B------:R-:W-:Y:S02]  /*1d20*/  UISETP.GE.AND UP1, UPT, UR5, 0x1, UPT ;  /* 0x000000010500788c */ /* 0x000fe4000bf26270 */
[----:B------:R-:W-:Y:S02]  /*1d30*/  UIMAD.WIDE UR6, UR6, 0x2aaaaaab, URZ ;  /* 0x2aaaaaab060678a5 */ /* 0x000fe4000f8e023f */
[----:B------:R-:W-:Y:S01]  /*1d40*/  UIMAD.WIDE UR8, UR8, 0x2aaaaaab, URZ ;  /* 0x2aaaaaab080878a5 */ /* 0x000fe2000f8e023f */
[----:B------:R-:W-:Y:S01]  /*1d50*/  @UP0 ULDC UR10, c[0x0][0x44c] ;  /* 0x00011300000a0ab9 */ /* 0x000fe20000000800 */
[----:B------:R-:W-:Y:S01]  /*1d60*/  USHF.R.U32.HI UR4, URZ, 0x1f, UR7 ;  /* 0x0000001f3f047899 */ /* 0x000fe20008011607 */
[----:B------:R-:W-:Y:S01]  /*1d70*/  PLOP3.LUT P0, PT, PT, PT, UP1, 0x40, 0x0 ;  /* 0x000000000000781c */ /* 0x000fe20003f0e818 */
[----:B------:R-:W-:-:S02]  /*1d80*/  UIMAD.WIDE.U32 UR10, UR61, UR10, URZ ;  /* 0x0000000a3d0a72a5 */ /* 0x000fc4000f8e003f */
[----:B------:R-:W-:Y:S01]  /*1d90*/  USHF.R.U32.HI UR6, URZ, 0x1f, UR9 ;  /* 0x0000001f3f067899 */ /* 0x000fe20008011609 */
[----:B------:R-:W-:Y:S01]  /*1da0*/  @UP0 ULDC UR14, c[0x0][0x450] ;  /* 0x00011400000e0ab9 */ /* 0x000fe20000000800 */
[----:B------:R-:W-:Y:S01]  /*1db0*/  UMOV UR12, UR61 ;  /* 0x0000003d000c7c82 */ /* 0x000fe20008000000 */
[----:B------:R-:W-:Y:S02]  /*1dc0*/  UIADD3 UR44, UR43, -UR44, URZ ;  /* 0x8000002c2b2c7290 */ /* 0x000fe4000fffe03f */
[----:B------:R-:W-:Y:S02]  /*1dd0*/  @UP0 USHF.R.U32.HI UR12, URZ, UR14, UR11 ;  /* 0x0000000e3f0c0299 */ /* 0x000fe4000801160b */
[----:B------:R-:W-:Y:S02]  /*1de0*/  ULEA.HI.SX32 UR4, UR7, UR4, 0x1c ;  /* 0x0000000407047291 */ /* 0x000fe4000f8fe23f */
[----:B------:R-:W-:Y:S02]  /*1df0*/  ULEA.HI.SX32 UR6, UR9, UR6, 0x1c ;  /* 0x0000000609067291 */ /* 0x000fe4000f8fe23f */
[----:B------:R-:W-:-:S02]  /*1e00*/  UIADD3 UR7, UR44, UR12, URZ ;  /* 0x0000000c2c077290 */ /* 0x000fc4000fffe03f */
[----:B------:R-:W-:Y:S01]  /*1e10*/  UISETP.LT.AND UP0, UPT, UR4, UR6, UPT ;  /* 0x000000060400728c */ /* 0x000fe2000bf01270 */
[----:B------:R-:W-:Y:S02]  /*1e20*/  ULDC UR13, c[0x0][0xad4] ;  /* 0x0002b500000d7ab9 */ /* 0x000fe40000000800 */
[----:B------:R-:W-:Y:S02]  /*1e30*/  UIADD3 UR8, UR7, -UR13, URZ ;  /* 0x8000000d07087290 */ /* 0x000fe4000fffe03f */
[----:B------:R-:W-:Y:S01]  /*1e40*/  USEL UR45, UR4, UR6, UP0 ;  /* 0x00000006042d7287 */ /* 0x000fe20008000000 */
        /* <DEDUP_REMOVED lines=12> */
.L_x_2154:
[----:B------:R-:W-:-:S11]  /*1f10*/  UISETP.NE.AND UP0, UPT, UR5, 0x1, UPT ;  /* 0x000000010500788c */ /* 0x000fd6000bf05270 */
[----:B------:R-:W-:Y:S02]  /*1f20*/  @UP0 ULDC.64 UR10, c[0x0][0xae0] ;  /* 0x0002b800000a0ab9 */ /* 0x000fe40000000a00 */
[----:B------:R-:W-:-:S04]  /*1f30*/  UIMAD.WIDE.U32 UR6, UR4, UR10, URZ ;  /* 0x0000000a040672a5 */ /* 0x000fc8000f8e003f */
[----:B------:R-:W-:-:S12]  /*1f40*/  @UP0 USHF.R.U32.HI UR4, URZ, UR11, UR7 ;  /* 0x0000000b3f040299 */ /* 0x000fd80008011607 */
.L_x_2155:
[----:B------:R-:W-:-:S04]  /*1f50*/  UIMAD UR4, UR4, UR5, URZ ;  /* 0x00000005040472a4 */ /* 0x000fc8000f8e023f */
[----:B------:R-:W-:-:S04]  /*1f60*/  UISETP.LT.AND UP0, UPT, UR8, UR4, UPT ;  /* 0x000000040800728c */ /* 0x000fc8000bf01270 */
[----:B------:R-:W-:-:S12]  /*1f70*/  USEL UR8, UR8, UR4, !UP0 ;  /* 0x0000000408087287 */ /* 0x000fd8000c000000 */
.L_x_2153:
[----:B------:R-:W-:Y:S01]  /*1f80*/  UIMAD.WIDE UR4, UR8, 0x2aaaaaab, URZ ;  /* 0x2aaaaaab080478a5 */ /* 0x000fe2000f8e023f */
[----:B------:R-:W-:-:S03]  /*1f90*/  PLOP3.LUT P0, PT, PT, PT, PT, 0x80, 0x0 ;  /* 0x000000000000781c */ /* 0x000fc60003f0f070 */
[----:B------:R-:W-:-:S04]  /*1fa0*/  USHF.R.U32.HI UR4, URZ, 0x1f, UR5 ;  /* 0x0000001f3f047899 */ /* 0x000fc80008011605 */
[----:B------:R-:W-:-:S04]  /*1fb0*/  ULEA.HI.SX32 UR4, UR5, UR4, 0x1c ;  /* 0x0000000405047291 */ /* 0x000fc8000f8fe23f */
[----:B------:R-:W-:-:S04]  /*1fc0*/  UISETP.LT.AND UP0, UPT, URZ, UR4, UPT ;  /* 0x000000043f00728c */ /* 0x000fc8000bf01270 */
[----:B------:R-:W-:-:S04]  /*1fd0*/  USEL UR40, URZ, UR4, !UP0 ;  /* 0x000000043f287287 */ /* 0x000fc8000c000000 */
[----:B------:R-:W-:-:S06]  /*1fe0*/  UISETP.GT.AND UP0, UPT, UR45, UR40, UPT ;  /* 0x000000282d00728c */ /* 0x000fcc000bf04270 */
[----:B------:R-:W-:-:S13]  /*1ff0*/  PLOP3.LUT P1, PT, PT, PT, UP0, 0x80, 0x0 ;  /* 0x000000000000781c */ /* 0x000fda0003f2f008 */
[----:B------:R-:W-:Y:S05]  /*2000*/  @!P1 BRA `(.L_x_2156) ;  /* 0x000001d000009947 */ /* 0x000fea0003800000 */
[----:B------:R-:W0:Y:S01]  /*2010*/  SHFL.IDX PT, R0, R219, RZ, 0x1f ;  /* 0x00001fffdb007589 */ /* 0x000e2200000e0000 */
[----:B------:R-:W-:Y:S01]  /*2020*/  UIADD3 UR6, UR42, 0x18400, URZ ;  /* 0x000184002a067890 */ /* 0x000fe2000fffe03f */
[----:B------:R-:W-:Y:S01]  /*2030*/  IMAD.MOV.U32 R12, RZ, RZ, 0x1 ;  /* 0x00000001ff0c7424 */ /* 0x000fe200078e00ff */
[----:B------:R-:W-:Y:S01]  /*2040*/  UIADD3 UR5, UR42, 0x400, URZ ;  /* 0x000004002a057890 */ /* 0x000fe2000fffe03f */
[----:B------:R-:W-:Y:S01]  /*2050*/  IMAD.MOV.U32 R4, RZ, RZ, 0x1 ;  /* 0x00000001ff047424 */ /* 0x000fe200078e00ff */
[----:B------:R-:W-:Y:S01]  /*2060*/  UIADD3 UR4, UR42, 0x1c400, URZ ;  /* 0x0001c4002a047890 */ /* 0x000fe2000fffe03f */
[----:B------:R-:W-:Y:S01]  /*2070*/  IMAD.MOV.U32 R5, RZ, RZ, RZ ;  /* 0x000000ffff057224 */ /* 0x000fe200078e00ff */
[----:B------:R-:W-:Y:S01]  /*2080*/  USHF.R.U32.HI UR5, URZ, 0x4, UR5 ;  /* 0x000000043f057899 */ /* 0x000fe20008011605 */
[----:B------:R-:W-:Y:S01]  /*2090*/  IMAD.MOV.U32 R6, RZ, RZ, 0x1 ;  /* 0x00000001ff067424 */ /* 0x000fe200078e00ff */
[----:B------:R-:W-:Y:S01]  /*20a0*/  USHF.R.U32.HI UR4, URZ, 0x4, UR4 ;  /* 0x000000043f047899 */ /* 0x000fe20008011604 */
[----:B------:R-:W-:Y:S01]  /*20b0*/  IMAD.MOV.U32 R7, RZ, RZ, RZ ;  /* 0x000000ffff077224 */ /* 0x000fe200078e00ff */
[----:B------:R-:W-:Y:S01]  /*20c0*/  ULOP3.LUT UR5, UR5, 0x3fff, URZ, 0xc0, !UPT ;  /* 0x00003fff05057892 */ /* 0x000fe2000f8ec03f */
[----:B------:R-:W-:Y:S01]  /*20d0*/  IMAD.MOV.U32 R13, RZ, RZ, RZ ;  /* 0x000000ffff0d7224 */ /* 0x000fe200078e00ff */
[----:B------:R-:W-:Y:S01]  /*20e0*/  ULOP3.LUT UR4, UR4, 0x3fff, URZ, 0xc0, !UPT ;  /* 0x00003fff04047892 */ /* 0x000fe2000f8ec03f */
[----:B------:R-:W-:Y:S01]  /*20f0*/  IMAD.MOV.U32 R9, RZ, RZ, 0x40000040 ;  /* 0x40000040ff097424 */ /* 0x000fe200078e00ff */
[----:B------:R-:W-:Y:S01]  /*2100*/  ULOP3.LUT UR7, UR5, 0x3000000, URZ, 0xfc, !UPT ;  /* 0x0300000005077892 */ /* 0x000fe2000f8efc3f */
[----:B------:R1:W-:Y:S01]  /*2110*/  STL.128 [R1+0x60], R4 ;  /* 0x0000600401007387 */ /* 0x0003e20000100c00 */
[----:B------:R-:W-:Y:S01]  /*2120*/  ULOP3.LUT UR4, UR4, 0x10000, URZ, 0xfc, !UPT ;  /* 0x0001000004047892 */ /* 0x000fe2000f8efc3f */
[----:B------:R-:W-:Y:S01]  /*2130*/  IMAD.MOV.U32 R11, RZ, RZ, 0x40000040 ;  /* 0x40000040ff0b7424 */ /* 0x000fe200078e00ff */
[----:B------:R-:W-:Y:S01]  /*2140*/  ULOP3.LUT UR5, UR5, 0x10000, URZ, 0xfc, !UPT ;  /* 0x0001000005057892 */ /* 0x000fe2000f8efc3f */
[----:B------:R2:W-:Y:S01]  /*2150*/  STL.64 [R1+0x70], R12 ;  /* 0x0000700c01007387 */ /* 0x0005e20000100a00 */
[----:B------:R-:W-:Y:S01]  /*2160*/  IMAD.U32 R10, RZ, RZ, UR7 ;  /* 0x00000007ff0a7e24 */ /* 0x000fe2000f8e00ff */
[----:B------:R-:W-:Y:S01]  /*2170*/  IADD3 R29, P1, R16, 0x78, RZ ;  /* 0x00000078101d7810 */ /* 0x000fe20007f3e0ff */
[----:B------:R-:W-:Y:S01]  /*2180*/  IMAD.U32 R8, RZ, RZ, UR4 ;  /* 0x00000004ff087e24 */ /* 0x000fe2000f8e00ff */
[----:B0-----:R-:W-:Y:S01]  /*2190*/  LEA.HI R2, R0, R0, RZ, 0x1 ;  /* 0x0000000000027211 */ /* 0x001fe200078f08ff */
[----:B------:R-:W-:Y:S01]  /*21a0*/  IMAD.U32 R14, RZ, RZ, UR5 ;  /* 0x00000005ff0e7e24 */ /* 0x000fe2000f8e00ff */
[----:B------:R-:W-:Y:S01]  /*21b0*/  ULOP3.LUT UP0, URZ, UR6, 0x1bf, URZ, 0xc0, !UPT ;  /* 0x000001bf063f7892 */ /* 0x000fe2000f80c03f */
[----:B------:R-:W-:Y:S01]  /*21c0*/  IMAD.MOV.U32 R15, RZ, RZ, 0x40000040 ;  /* 0x40000040ff0f7424 */ /* 0x000fe200078e00ff */
[----:B------:R-:W-:Y:S01]  /*21d0*/  LOP3.LUT R3, R2, 0x7fffe, RZ, 0xc0, !PT ;  /* 0x0007fffe02037812 */ /* 0x000fe200078ec0ff */
[----:B------:R0:W-:Y:S01]  /*21e0*/  STL.128 [R1+0x80], R8 ;  /* 0x0000800801007387 */ /* 0x0001e20000100c00 */
[----:B------:R-:W-:Y:S01]  /*21f0*/  IMAD.X R42, RZ, RZ, R17, P1 ;  /* 0x000000ffff2a7224 */ /* 0x000fe200008e0611 */
[----:B------:R-:W-:Y:S01]  /*2200*/  IADD3 R32, P5, R16, 0xf8, RZ ;  /* 0x000000f810207810 */ /* 0x000fe20007fbe0ff */
[----:B-1----:R-:W-:Y:S01]  /*2210*/  IMAD.MOV.U32 R5, RZ, RZ, 0x40000040 ;  /* 0x40000040ff057424 */ /* 0x002fe200078e00ff */
[----:B------:R0:W-:Y:S01]  /*2220*/  STL.64 [R1+0x58], RZ ;  /* 0x000058ff01007387 */ /* 0x0001e20000100a00 */
[----:B------:R-:W-:Y:S01]  /*2230*/  IMAD.IADD R3, R0, 0x1, -R3 ;  /* 0x0000000100037824 */ /* 0x000fe200078e0a03 */
[----:B------:R-:W-:Y:S01]  /*2240*/  PLOP3.LUT P1, PT, PT, PT, UP0, 0x80, 0x0 ;  /* 0x000000000000781c */ /* 0x000fe20003f2f008 */
[----:B--2---:R-:W-:Y:S01]  /*2250*/  IMAD.MOV.U32 R13, RZ, RZ, 0x40000040 ;  /* 0x40000040ff0d7424 */ /* 0x004fe200078e00ff */
[----:B------:R0:W-:Y:S01]  /*2260*/  STL.128 [R1+0x90], RZ ;  /* 0x000090ff01007387 */ /* 0x0001e20000100c00 */
[C---:B------:R-:W-:Y:S01]  /*2270*/  IADD3 R31, P6, R16.reuse, 0xf0, RZ ;  /* 0x000000f0101f7810 */ /* 0x040fe20007fde0ff */
[--C-:B------:R-:W-:Y:S01]  /*2280*/  IMAD.X R33, RZ, RZ, R17.reuse, P5 ;  /* 0x000000ffff217224 */ /* 0x100fe200028e0611 */
[----:B------:R-:W-:Y:S01]  /*2290*/  LEA R3, R3, UR6, 0xd ;  /* 0x0000000603037c11 */ /* 0x000fe2000f8e68ff */
[----:B------:R0:W-:Y:S01]  /*22a0*/  STL.128 [R1+0xa0], RZ ;  /* 0x0000a0ff01007387 */ /* 0x0001e20000100c00 */
[----:B------:R-:W-:Y:S01]  /*22b0*/  IADD3 R30, P0, R16, 0x80, RZ ;  /* 0x00000080101e7810 */ /* 0x000fe20007f1e0ff */
[----:B------:R-:W-:Y:S01]  /*22c0*/  IMAD.X R44, RZ, RZ, R17, P6 ;  /* 0x000000ffff2c7224 */ /* 0x000fe200030e0611 */
[----:B------:R-:W-:Y:S01]  /*22d0*/  SHF.R.U32.HI R0, RZ, 0x4, R3 ;  /* 0x00000004ff007819 */ /* 0x000fe20000011603 */
[----:B------:R-:W-:Y:S01]  /*22e0*/  VIADD R2, R3, 0xa000 ;  /* 0x0000a00003027836 */ /* 0x000fe20000000000 */
[----:B------:R0:W-:Y:S01]  /*22f0*/  STL.128 [R1+0xb0], RZ ;  /* 0x0000b0ff01007387 */ /* 0x0001e20000100c00 */
[----:B------:R-:W-:Y:S01]  /*2300*/  IMAD.X R43, RZ, RZ, R17, P0 ;  /* 0x000000ffff2b7224 */ /* 0x000fe200000e0611 */
[----:B------:R-:W-:-:S02]  /*2310*/  LOP3.LUT R0, R0, 0x3fff, RZ, 0xc0, !PT ;  /* 0x00003fff00007812 */ /* 0x000fc400078ec0ff */
[----:B------:R-:W-:Y:S01]  /*2320*/  SHF.R.U32.HI R2, RZ, 0x4, R2 ;  /* 0x00000004ff027819 */ /* 0x000fe20000011602 */
[----:B------:R0:W-:Y:S01]  /*2330*/  STL.128 [R1+0xc0], RZ ;  /* 0x0000c0ff01007387 */ /* 0x0001e20000100c00 */
[----:B------:R-:W-:Y:S02]  /*2340*/  LOP3.LUT R4, R0, 0x10000, RZ, 0xfc, !PT ;  /* 0x0001000000047812 */ /* 0x000fe400078efcff */
[----:B------:R-:W-:Y:S01]  /*2350*/  LOP3.LUT R2, R2, 0x3fff, RZ, 0xc0, !PT ;  /* 0x00003fff02027812 */ /* 0x000fe200078ec0ff */
[----:B------:R0:W-:Y:S01]  /*2360*/  STL.128 [R1+0xd0], RZ ;  /* 0x0000d0ff01007387 */ /* 0x0001e20000100c00 */
[----:B------:R-:W-:Y:S02]  /*2370*/  IADD3 R27, P2, R16, 0x70, RZ ;  /* 0x00000070101b7810 */ /* 0x000fe40007f5e0ff */
[----:B------:R-:W-:Y:S01]  /*2380*/  LOP3.LUT R2, R2, 0x10000, RZ, 0xfc, !PT ;  /* 0x0001000002027812 */ /* 0x000fe200078efcff */
[----:B------:R0:W-:Y:S01]  /*2390*/  STL.64 [R1+0x78], R4 ;  /* 0x0000780401007387 */ /* 0x0001e20000100a00 */
[C---:B------:R-:W-:Y:S01]  /*23a0*/  IADD3 R28, P3, R16.reuse, 0x68, RZ ;  /* 0x00000068101c7810 */ /* 0x040fe20007f7e0ff */
[--C-:B------:R-:W-:Y:S01]  /*23b0*/  IMAD.X R40, RZ, RZ, R17.reuse, P2 ;  /* 0x000000ffff287224 */ /* 0x100fe200010e0611 */
[C---:B------:R-:W-:Y:S01]  /*23c0*/  IADD3 R26, P4, R16.reuse, 0x60, RZ ;  /* 0x00000060101a7810 */ /* 0x040fe20007f9e0ff */
[----:B------:R-:W-:Y:S01]  /*23d0*/  IMAD.MOV.U32 R12, RZ, RZ, R2 ;  /* 0x000000ffff0c7224 */ /* 0x000fe200078e0002 */
[----:B------:R0:W-:Y:S01]  /*23e0*/  STL.128 [R1+0xe0], RZ ;  /* 0x0000e0ff01007387 */ /* 0x0001e20000100c00 */
[C---:B------:R-:W-:Y:S01]  /*23f0*/  IADD3 R24, P5, R16.reuse, 0x58, RZ ;  /* 0x0000005810187810 */ /* 0x040fe20007fbe0ff */
[--C-:B------:R-:W-:Y:S01]  /*2400*/  IMAD.X R41, RZ, RZ, R17.reuse, P3 ;  /* 0x000000ffff297224 */ /* 0x100fe200018e0611 */
[C---:B------:R-:W-:Y:S01]  /*2410*/  IADD3 R37, P6, R16.reuse, 0x88, RZ ;  /* 0x0000008810257810 */ /* 0x040fe20007fde0ff */
[----:B------:R0:W-:Y:S01]  /*2420*/  STL.128 [R1+0xf0], R12 ;  /* 0x0000f00c01007387 */ /* 0x0001e20000100c00 */
[----:B------:R-:W-:Y:S01]  /*2430*/  IADD3 R35, P0, R16, 0x90, RZ ;  /* 0x0000009010237810 */ /* 0x000fe20007f1e0ff */
[----:B------:R-:W-:-:S02]  /*2440*/  IMAD.X R39, RZ, RZ, R17, P4 ;  /* 0x000000ffff277224 */ /* 0x000fc400020e0611 */
[--C-:B------:R-:W-:Y:S02]  /*2450*/  IMAD.X R25, RZ, RZ, R17.reuse, P5 ;  /* 0x000000ffff197224 */ /* 0x100fe400028e0611 */
[--C-:B------:R-:W-:Y:S02]  /*2460*/  IMAD.X R38, RZ, RZ, R17.reuse, P6 ;  /* 0x000000ffff267224 */ /* 0x100fe400030e0611 */
[----:B------:R-:W-:Y:S01]  /*2470*/  IMAD.X R36, RZ, RZ, R17, P0 ;  /* 0x000000ffff247224 */ /* 0x000fe200000e0611 */
[----:B------:R-:W-:Y:S06]  /*2480*/  @!P1 BRA `(.L_x_2157) ;  /* 0x0000000000409947 */ /* 0x000fec0003800000 */
[----:B------:R-:W-:Y:S01]  /*2490*/  MOV R0, 0x0 ;  /* 0x0000000000007802 */ /* 0x000fe20000000f00 */
[----:B------:R-:W-:Y:S01]  /*24a0*/  ULDC.64 UR4, c[0x4][0x98] ;  /* 0x0100260000047ab9 */ /* 0x000fe20000000a00 */
[----:B------:R-:W-:Y:S01]  /*24b0*/  ULDC.64 UR6, c[0x4][0x38] ;  /* 0x01000e0000067ab9 */ /* 0x000fe20000000a00 */
[----:B0-----:R-:W-:Y:S01]  /*24c0*/  IMAD.U32 R4, RZ, RZ, UR4 ;  /* 0x00000004ff047e24 */ /* 0x001fe2000f8e00ff */
        /* <DEDUP_REMOVED lines=12> */
.L_x_2157:
[----:B------:R-:W1:Y:S01]  /*2590*/  S2R R20, SR_TID.X ;  /* 0x0000000000147919 */ /* 0x000e620000002100 */
[----:B------:R-:W2:Y:S01]  /*25a0*/  LDC R0, c[0x0][0x20] ;  /* 0x00000800ff007b82 */ /* 0x000ea20000000800 */
[----:B0-----:R-:W-:Y:S01]  /*25b0*/  IADD3 R8, P0, R16, 0x100, RZ ;  /* 0x0000010010087810 */ /* 0x001fe20007f1e0ff */
[----:B------:R-:W-:Y:S01]  /*25c0*/  IMAD.U32 R11, RZ, RZ, UR43 ;  /* 0x0000002bff0b7e24 */ /* 0x000fe2000f8e00ff */
[----:B------:R-:W-:Y:S03]  /*25d0*/  STL.64 [R1+0x110], R24 ;  /* 0x0001101801007387 */ /* 0x000fe60000100a00 */
[----:B------:R-:W-:Y:S01]  /*25e0*/  IMAD.X R9, RZ, RZ, R17, P0 ;  /* 0x000000ffff097224 */ /* 0x000fe200000e0611 */
[----:B------:R-:W-:Y:S01]  /*25f0*/  STL.64 [R1+0x100], R206 ;  /* 0x000100ce01007387 */ /* 0x000fe20000100a00 */
[----:B------:R-:W0:Y:S03]  /*2600*/  LDC R13, c[0x0][0x288] ;  /* 0x0000a200ff0d7b82 */ /* 0x000e260000000800 */
[----:B------:R3:W-:Y:S04]  /*2610*/  STL.64 [R1+0x108], R8 ;  /* 0x0001080801007387 */ /* 0x0007e80000100a00 */
[----:B------:R4:W-:Y:S01]  /*2620*/  STL.U8 [R1+0x118], RZ ;  /* 0x000118ff01007387 */ /* 0x0009e20000100000 */
[----:B------:R-:W5:Y:S08]  /*2630*/  LDC R15, c[0x0][0xad4] ;  /* 0x0002b500ff0f7b82 */ /* 0x000f700000000800 */
[----:B------:R-:W3:Y:S01]  /*2640*/  LDC.64 R6, c[0x0][0x448] ;  /* 0x00011200ff067b82 */ /* 0x000ee20000000a00 */
[----:B--2---:R-:W-:-:S05]  /*2650*/  IMAD.IADD R198, R18, 0x1, -R0 ;  /* 0x0000000112c67824 */ /* 0x004fca00078e0a00 */
[----:B------:R4:W-:Y:S01]  /*2660*/  STL [R198+0x8], R11 ;  /* 0x0000080bc6007387 */ /* 0x0009e20000100800 */
[----:B-1----:R-:W-:Y:S01]  /*2670*/  VIADD R205, R20, 0xffffff80 ;  /* 0xffffff8014cd7836 */ /* 0x002fe20000000000 */
[----:B------:R-:W1:Y:S02]  /*2680*/  LDC.64 R4, c[0x0][0xad8] ;  /* 0x0002b600ff047b82 */ /* 0x000e640000000a00 */
[----:B0-----:R4:W-:Y:S04]  /*2690*/  STL [R198+0x4], R13 ;  /* 0x0000040dc6007387 */ /* 0x0019e80000100800 */
[----:B------:R4:W-:Y:S02]  /*26a0*/  STL [R198+0x14], RZ ;  /* 0x000014ffc6007387 */ /* 0x0009e40000100800 */
[----:B------:R-:W0:Y:S02]  /*26b0*/  LDC.64 R2, c[0x0][0xae0] ;  /* 0x0002b800ff027b82 */ /* 0x000e240000000a00 */
[----:B-----5:R4:W-:Y:S04]  /*26c0*/  STL [R198+0xc], R15 ;  /* 0x00000c0fc6007387 */ /* 0x0209e80000100800 */
[----:B------:R4:W-:Y:S02]  /*26d0*/  STL [R198], R205 ;  /* 0x000000cdc6007387 */ /* 0x0009e40000100800 */
[----:B------:R-:W2:Y:S02]  /*26e0*/  LDC R10, c[0x0][0x450] ;  /* 0x00011400ff0a7b82 */ /* 0x000ea40000000800 */
[----:B---3--:R4:W-:Y:S04]  /*26f0*/  STL [R198+0x24], R6 ;  /* 0x00002406c6007387 */ /* 0x0089e80000100800 */
[----:B------:R4:W-:Y:S04]  /*2700*/  STL [R198+0x28], R7 ;  /* 0x00002807c6007387 */ /* 0x0009e80000100800 */
[----:B-1----:R4:W-:Y:S04]  /*2710*/  STL [R198+0x10], R4 ;  /* 0x00001004c6007387 */ /* 0x0029e80000100800 */
[----:B------:R4:W-:Y:S04]  /*2720*/  STL [R198+0x18], R5 ;  /* 0x00001805c6007387 */ /* 0x0009e80000100800 */
[----:B0-----:R4:W-:Y:S04]  /*2730*/  STL [R198+0x1c], R2 ;  /* 0x00001c02c6007387 */ /* 0x0019e80000100800 */
[----:B------:R4:W-:Y:S04]  /*2740*/  STL [R198+0x20], R3 ;  /* 0x00002003c6007387 */ /* 0x0009e80000100800 */
[----:B--2---:R4:W-:Y:S04]  /*2750*/  STL [R198+0x2c], R10 ;  /* 0x00002c0ac6007387 */ /* 0x0049e80000100800 */
[----:B------:R-:W2:Y:S01]  /*2760*/  LDL R9, [R1+0x1fc] ;  /* 0x0001fc0001097983 */ /* 0x000ea20000100800 */
[----:B------:R-:W-:Y:S03]  /*2770*/  BSSY B0, `(.L_x_2158) ;  /* 0x0000008000007945 */ /* 0x000fe60003800000 */
[----:B------:R4:W-:Y:S01]  /*2780*/  STL.U8 [R1+0x14c], RZ ;  /* 0x00014cff01007387 */ /* 0x0009e20000100000 */
[----:B--2---:R-:W-:-:S04]  /*2790*/  LEA.HI R8, R9, R9, RZ, 0x1 ;  /* 0x0000000909087211 */ /* 0x004fc800078f08ff */
[----:B------:R-:W-:-:S05]  /*27a0*/  LOP3.LUT R8, R8, 0xfffffffe, RZ, 0xc0, !PT ;  /* 0xfffffffe08087812 */ /* 0x000fca00078ec0ff */
[----:B------:R-:W-:-:S05]  /*27b0*/  IMAD.IADD R8, R9, 0x1, -R8 ;  /* 0x0000000109087824 */ /* 0x000fca00078e0a08 */
[----:B------:R-:W-:-:S04]  /*27c0*/  SHF.L.U32 R8, R8, 0x1f, RZ ;  /* 0x0000001f08087819 */ /* 0x000fc800000006ff */
[----:B------:R-:W0:Y:S02]  /*27d0*/  SYNCS.PHASECHK.TRANS64.TRYWAIT P0, [UR42+0x32400], R8 ;  /* 0x03240008ff0075a7 */ /* 0x000e24000800016a */
[----:B0---4-:R-:W-:Y:S05]  /*27e0*/  @!P0 BRA `(.L_x_2159) ;  /* 0x0000024000448947 */ /* 0x011fea0003800000 */
.L_x_2351:
[----:B------:R-:W-:Y:S05]  /*27f0*/  BSYNC B0 ;  /* 0x0000000000007941 */ /* 0x000fea0003800000 */
.L_x_2158:
[----:B------:R-:W2:Y:S04]  /*2800*/  LDL R34, [R1] ;  /* 0x0000000001227983 */ /* 0x000ea80000100800 */
[----:B------:R1:W5:Y:S01]  /*2810*/  LDL.64 R24, [R1+0x1f0] ;  /* 0x0001f00001187983 */ /* 0x0003620000100a00 */
[----:B0-----:R-:W-:Y:S01]  /*2820*/  IMAD.U32 R8, RZ, RZ, UR58 ;  /* 0x0000003aff087e24 */ /* 0x001fe2000f8e00ff */
[C---:B------:R-:W-:Y:S01]  /*2830*/  IADD3 R6, P2, R16.reuse, 0x400, RZ ;  /* 0x0000040010067810 */ /* 0x040fe20007f5e0ff */
[----:B------:R-:W-:Y:S01]  /*2840*/  IMAD.U32 R9, RZ, RZ, UR59 ;  /* 0x0000003bff097e24 */ /* 0x000fe2000f8e00ff */
[C---:B------:R-:W-:Y:S01]  /*2850*/  IADD3 R20, P1, R16.reuse, 0x108, RZ ;  /* 0x0000010810147810 */ /* 0x040fe20007f3e0ff */
[----:B------:R-:W-:Y:S01]  /*2860*/  IMAD.MOV.U32 R10, RZ, RZ, R216 ;  /* 0x000000ffff0a7224 */ /* 0x000fe200078e00d8 */
[----:B------:R-:W-:Y:S05]  /*2870*/  WARPSYNC.ALL ;  /* 0x0000000000007948 */ /* 0x000fea0003800000 */
[----:B------:R-:W-:Y:S01]  /*2880*/  IMAD.MOV.U32 R11, RZ, RZ, R215 ;  /* 0x000000ffff0b7224 */ /* 0x000fe200078e00d7 */
[----:B------:R-:W-:Y:S01]  /*2890*/  BSSY B0, `(.L_x_2160) ;  /* 0x0000037000007945 */ /* 0x000fe20003800000 */
[----:B------:R-:W-:Y:S01]  /*28a0*/  IMAD.MOV.U32 R14, RZ, RZ, R26 ;  /* 0x000000ffff0e7224 */ /* 0x000fe200078e001a */
[----:B------:R1:W-:Y:S01]  /*28b0*/  BAR.SYNC.DEFER_BLOCKING R209, 0x100 ;  /* 0x000400d10000751d */ /* 0x0003e20000010000 */
[----:B------:R-:W-:Y:S01]  /*28c0*/  IMAD.MOV.U32 R15, RZ, RZ, R39 ;  /* 0x000000ffff0f7224 */ /* 0x000fe200078e0027 */
[----:B------:R-:W-:Y:S01]  /*28d0*/  IADD3 R26, P0, R16, 0x14c, RZ ;  /* 0x0000014c101a7810 */ /* 0x000fe20007f1e0ff */
[----:B------:R-:W-:-:S02]  /*28e0*/  IMAD.MOV.U32 R12, RZ, RZ, R214 ;  /* 0x000000ffff0c7224 */ /* 0x000fc400078e00d6 */
[----:B------:R-:W-:Y:S02]  /*28f0*/  IMAD.MOV.U32 R13, RZ, RZ, R213 ;  /* 0x000000ffff0d7224 */ /* 0x000fe400078e00d5 */
[----:B------:R-:W-:Y:S01]  /*2900*/  IMAD.X R21, RZ, RZ, R17, P1 ;  /* 0x000000ffff157224 */ /* 0x000fe200008e0611 */
[----:B------:R0:W-:Y:S04]  /*2910*/  STL.128 [R1+0x180], R8 ;  /* 0x0001800801007387 */ /* 0x0001e80000100c00 */
[----:B------:R3:W-:Y:S01]  /*2920*/  STL.128 [R1+0x150], R12 ;  /* 0x0001500c01007387 */ /* 0x0007e20000100c00 */
[----:B0-----:R-:W-:Y:S02]  /*2930*/  IMAD.MOV.U32 R8, RZ, RZ, R45 ;  /* 0x000000ffff087224 */ /* 0x001fe400078e002d */
[----:B------:R-:W-:-:S02]  /*2940*/  IMAD.MOV.U32 R9, RZ, RZ, R46 ;  /* 0x000000ffff097224 */ /* 0x000fc400078e002e */
[----:B------:R-:W-:Y:S02]  /*2950*/  IMAD.MOV.U32 R10, RZ, RZ, R27 ;  /* 0x000000ffff0a7224 */ /* 0x000fe400078e001b */
[----:B------:R-:W-:Y:S02]  /*2960*/  IMAD.MOV.U32 R11, RZ, RZ, R40 ;  /* 0x000000ffff0b7224 */ /* 0x000fe400078e0028 */
[----:B---3--:R-:W-:Y:S02]  /*2970*/  IMAD.MOV.U32 R12, RZ, RZ, R29 ;  /* 0x000000ffff0c7224 */ /* 0x008fe400078e001d */
[----:B------:R-:W-:Y:S01]  /*2980*/  IMAD.MOV.U32 R13, RZ, RZ, R42 ;  /* 0x000000ffff0d7224 */ /* 0x000fe200078e002a */
[----:B------:R0:W-:Y:S01]  /*2990*/  STL.128 [R1+0x190], R8 ;  /* 0x0001900801007387 */ /* 0x0001e20000100c00 */
[----:B------:R-:W-:Y:S02]  /*29a0*/  IMAD.MOV.U32 R14, RZ, RZ, R30 ;  /* 0x000000ffff0e7224 */ /* 0x000fe400078e001e */
[----:B------:R-:W-:-:S02]  /*29b0*/  IMAD.MOV.U32 R15, RZ, RZ, R43 ;  /* 0x000000ffff0f7224 */ /* 0x000fc400078e002b */
[----:B------:R-:W-:-:S03]  /*29c0*/  IMAD.X R27, RZ, RZ, R17, P0 ;  /* 0x000000ffff1b7224 */ /* 0x000fc600000e0611 */
[----:B------:R3:W-:Y:S01]  /*29d0*/  STL.128 [R1+0x170], R12 ;  /* 0x0001700c01007387 */ /* 0x0007e20000100c00 */
[----:B0-----:R-:W-:Y:S02]  /*29e0*/  IMAD.MOV.U32 R8, RZ, RZ, R31 ;  /* 0x000000ffff087224 */ /* 0x001fe400078e001f */
[----:B------:R-:W-:Y:S02]  /*29f0*/  IMAD.MOV.U32 R9, RZ, RZ, R44 ;  /* 0x000000ffff097224 */ /* 0x000fe400078e002c */
[----:B------:R-:W-:Y:S02]  /*2a00*/  IMAD.MOV.U32 R10, RZ, RZ, R32 ;  /* 0x000000ffff0a7224 */ /* 0x000fe400078e0020 */
[----:B------:R-:W-:Y:S02]  /*2a10*/  IMAD.MOV.U32 R11, RZ, RZ, R33 ;  /* 0x000000ffff0b7224 */ /* 0x000fe400078e0021 */
[----:B---3--:R-:W-:-:S03]  /*2a20*/  IMAD.X R13, RZ, RZ, R17, P2 ;  /* 0x000000ffff0d7224 */ /* 0x008fc600010e0611 */
[----:B------:R0:W-:Y:S02]  /*2a30*/  STL.128 [R1+0x1a0], R8 ;  /* 0x0001a00801007387 */ /* 0x0001e40000100c00 */
[----:B0-----:R-:W-:Y:S02]  /*2a40*/  IMAD.MOV.U32 R10, RZ, RZ, R26 ;  /* 0x000000ffff0a7224 */ /* 0x001fe400078e001a */
[----:B------:R-:W-:Y:S02]  /*2a50*/  IMAD.MOV.U32 R11, RZ, RZ, R27 ;  /* 0x000000ffff0b7224 */ /* 0x000fe400078e001b */
[----:B------:R-:W-:Y:S01]  /*2a60*/  IMAD.MOV.U32 R8, RZ, RZ, R6 ;  /* 0x000000ffff087224 */ /* 0x000fe200078e0006 */
[----:B------:R-:W-:Y:S01]  /*2a70*/  IADD3 R6, P0, R16, 0x118, RZ ;  /* 0x0000011810067810 */ /* 0x000fe20007f1e0ff */
[----:B------:R-:W-:-:S05]  /*2a80*/  IMAD.MOV.U32 R9, RZ, RZ, R13 ;  /* 0x000000ffff097224 */ /* 0x000fca00078e000d */
[----:B------:R0:W-:Y:S02]  /*2a90*/  STL.128 [R1+0x1b0], R8 ;  /* 0x0001b00801007387 */ /* 0x0001e40000100c00 */
[----:B0-----:R-:W-:Y:S02]  /*2aa0*/  IMAD.MOV.U32 R8, RZ, RZ, R47 ;  /* 0x000000ffff087224 */ /* 0x001fe400078e002f */
[----:B------:R-:W-:Y:S02]  /*2ab0*/  IMAD.MOV.U32 R9, RZ, RZ, R48 ;  /* 0x000000ffff097224 */ /* 0x000fe400078e0030 */
[----:B------:R-:W-:Y:S02]  /*2ac0*/  IMAD.MOV.U32 R10, RZ, RZ, R20 ;  /* 0x000000ffff0a7224 */ /* 0x000fe400078e0014 */
[----:B------:R-:W-:Y:S02]  /*2ad0*/  IMAD.MOV.U32 R11, RZ, RZ, R21 ;  /* 0x000000ffff0b7224 */ /* 0x000fe400078e0015 */
[----:B------:R-:W-:-:S02]  /*2ae0*/  IMAD.X R21, RZ, RZ, R17, P0 ;  /* 0x000000ffff157224 */ /* 0x000fc400000e0611 */
[----:B------:R-:W-:Y:S01]  /*2af0*/  IMAD.MOV.U32 R20, RZ, RZ, R6 ;  /* 0x000000ffff147224 */ /* 0x000fe200078e0006 */
[----:B------:R0:W-:Y:S04]  /*2b00*/  STL.128 [R1+0x1c0], R8 ;  /* 0x0001c00801007387 */ /* 0x0001e80000100c00 */
[----:B------:R-:W-:Y:S01]  /*2b10*/  STL.128 [R1+0x160], R20 ;  /* 0x0001601401007387 */ /* 0x000fe20000100c00 */
[----:B0-----:R-:W-:Y:S02]  /*2b20*/  IMAD.MOV.U32 R10, RZ, RZ, R28 ;  /* 0x000000ffff0a7224 */ /* 0x001fe400078e001c */
[----:B------:R-:W-:Y:S02]  /*2b30*/  IMAD.MOV.U32 R11, RZ, RZ, R41 ;  /* 0x000000ffff0b7224 */ /* 0x000fe400078e0029 */
[----:B------:R-:W-:-:S02]  /*2b40*/  IMAD.MOV.U32 R8, RZ, RZ, R218 ;  /* 0x000000ffff087224 */ /* 0x000fc400078e00da */
[----:B------:R-:W-:-:S05]  /*2b50*/  IMAD.MOV.U32 R9, RZ, RZ, R217 ;  /* 0x000000ffff097224 */ /* 0x000fca00078e00d9 */
[----:B------:R0:W-:Y:S02]  /*2b60*/  STL.128 [R1+0x1d0], R8 ;  /* 0x0001d00801007387 */ /* 0x0001e40000100c00 */
[----:B0-----:R-:W-:Y:S02]  /*2b70*/  IMAD.MOV.U32 R8, RZ, RZ, R35 ;  /* 0x000000ffff087224 */ /* 0x001fe400078e0023 */
[----:B------:R-:W-:Y:S02]  /*2b80*/  IMAD.MOV.U32 R9, RZ, RZ, R36 ;  /* 0x000000ffff097224 */ /* 0x000fe400078e0024 */
[----:B------:R-:W-:Y:S02]  /*2b90*/  IMAD.MOV.U32 R10, RZ, RZ, R37 ;  /* 0x000000ffff0a7224 */ /* 0x000fe400078e0025 */
[----:B------:R-:W-:-:S05]  /*2ba0*/  IMAD.MOV.U32 R11, RZ, RZ, R38 ;  /* 0x000000ffff0b7224 */ /* 0x000fca00078e0026 */
[----:B------:R1:W-:Y:S01]  /*2bb0*/  STL.128 [R1+0x1e0], R8 ;  /* 0x0001e00801007387 */ /* 0x0003e20000100c00 */
[----:B--2---:R-:W-:-:S04]  /*2bc0*/  LOP3.LUT R6, R34, 0x1, RZ, 0xfc, !PT ;  /* 0x0000000122067812 */ /* 0x004fc800078efcff */
[----:B------:R-:W-:-:S13]  /*2bd0*/  ISETP.NE.AND P1, PT, R6, 0x3, PT ;  /* 0x000000030600780c */ /* 0x000fda0003f25270 */
[----:B-1----:R-:W-:Y:S05]  /*2be0*/  @!P1 BRA `(.L_x_2161) ;  /* 0x0000000000049947 */ /* 0x002fea0003800000 */
[----:B------:R-:W-:Y:S01]  /*2bf0*/  BPT.TRAP 0x1 ;  /* 0x000000040000795c */ /* 0x000fe20000300000 */
.L_x_2161:
[----:B------:R-:W-:Y:S05]  /*2c00*/  BSYNC B0 ;  /* 0x0000000000007941 */ /* 0x000fea0003800000 */
.L_x_2160:
[----:B------:R-:W2:Y:S01]  /*2c10*/  LDL.64 R8, [R1+0x18] ;  /* 0x0000180001087983 */ /* 0x000ea20000100a00 */
[----:B-----5:R-:W-:Y:S01]  /*2c20*/  SHF.L.U32 R25, R25, 0x1f, RZ ;  /* 0x0000001f19197819 */ /* 0x020fe200000006ff */
[----:B------:R-:W-:Y:S01]  /*2c30*/  BSSY B0, `(.L_x_2162) ;  /* 0x0000006000007945 */ /* 0x000fe20003800000 */
[----:B--2---:R-:W-:-:S05]  /*2c40*/  MOV R9, R8 ;  /* 0x0000000800097202 */ /* 0x004fca0000000f00 */
[----:B------:R-:W-:-:S04]  /*2c50*/  IMAD R24, R24, 0x8, R9 ;  /* 0x0000000818187824 */ /* 0x000fc800078e0209 */
[----:B------:R0:W1:Y:S01]  /*2c60*/  SYNCS.PHASECHK.TRANS64.TRYWAIT P0, [R24+URZ], R25 ;  /* 0x00000019180075a7 */ /* 0x000062000800017f */
[----:B------:R-:W-:Y:S05]  /*2c70*/  @!P1 BRA `(.L_x_2163) ;  /* 0x0000000000049947 */ /* 0x000fea0003800000 */
[----:B------:R-:W-:Y:S01]  /*2c80*/  BPT.TRAP 0x1 ;  /* 0x000000040000795c */ /* 0x000fe20000300000 */
.L_x_2163:
[----:B------:R-:W-:Y:S05]  /*2c90*/  BSYNC B0 ;  /* 0x0000000000007941 */ /* 0x000fea0003800000 */
.L_x_2162:
[----:B------:R-:W-:Y:S04]  /*2ca0*/  BSSY B0, `(.L_x_2164) ;  /* 0x0000004000007945 */ /* 0x000fe80003800000 */
[----:B-1----:R-:W-:Y:S05]  /*2cb0*/  @P0 BRA `(.L_x_2165) ;  /* 0x0000000000080947 */ /* 0x002fea0003800000 */
[----:B------:R-:W1:Y:S02]  /*2cc0*/  SYNCS.PHASECHK.TRANS64.TRYWAIT P0, [R24+URZ], R25 ;  /* 0x00000019180075a7 */ /* 0x000e64000800017f */
[----:B-1----:R-:W-:Y:S05]  /*2cd0*/  @!P0 BRA `(.L_x_2166) ;  /* 0x0000023c00208947 */ /* 0x002fea0003800000 */
.L_x_2165:
[----:B------:R-:W-:Y:S05]  /*2ce0*/  BSYNC B0 ;  /* 0x0000000000007941 */ /* 0x000fea0003800000 */
.L_x_2164:
[----:B------:R-:W2:Y:S04]  /*2cf0*/  LDL R13, [R1+0x1f0] ;  /* 0x0001f000010d7983 */ /* 0x000ea80000100800 */
[----:B------:R-:W2:Y:S01]  /*2d00*/  LDL.64 R8, [R1+0x80] ;  /* 0x0000800001087983 */ /* 0x000ea20000100a00 */
[----:B------:R-:W-:Y:S05]  /*2d10*/  WARPSYNC.ALL ;  /* 0x0000000000007948 */ /* 0x000fea0003800000 */
[----:B01----:R-:W3:Y:S04]  /*2d20*/  LDL.64 R24, [R1+0x78] ;  /* 0x0000780001187983 */ /* 0x003ee80000100a00 */
[----:B------:R-:W4:Y:S04]  /*2d30*/  LDL.64 R10, [R1+0x78] ;  /* 0x00007800010a7983 */ /* 0x000f280000100a00 */
[----:B------:R-:W5:Y:S01]  /*2d40*/  LDL.64 R14, [R1+0x78] ;  /* 0x00007800010e7983 */ /* 0x000f620000100a00 */
[----:B--2---:R-:W-:-:S03]  /*2d50*/  IMAD R8, R13, 0x300, R8 ;  /* 0x000003000d087824 */ /* 0x004fc600078e0208 */
[----:B------:R-:W2:Y:S01]  /*2d60*/  LDL.64 R20, [R1+0x78] ;  /* 0x0000780001147983 */ /* 0x000ea20000100a00 */
[----:B------:R-:W-:Y:S02]  /*2d70*/  R2UR UR7, R9 ;  /* 0x00000000090772ca */ /* 0x000fe400000e0000 */
[C---:B------:R-:W-:Y:S01]  /*2d80*/  R2UR UR6, R8.reuse ;  /* 0x00000000080672ca */ /* 0x040fe200000e0000 */
[----:B------:R-:W2:Y:S01]  /*2d90*/  LDL R72, [R1+0x1fc] ;  /* 0x0001fc0001487983 */ /* 0x000ea20000100800 */
[----:B------:R-:W-:Y:S01]  /*2da0*/  VIADD R12, R8, 0x2 ;  /* 0x00000002080c7836 */ /* 0x000fe20000000000 */
[----:B------:R-:W-:Y:S01]  /*2db0*/  BSSY B0, `(.L_x_2167) ;  /* 0x000002e000007945 */ /* 0x000fe20003800000 */
[----:B------:R-:W-:Y:S01]  /*2dc0*/  IMAD.MOV.U32 R13, RZ, RZ, R9 ;  /* 0x000000ffff0d7224 */ /* 0x000fe200078e0009 */
[----:B------:R0:W-:Y:S01]  /*2dd0*/  STL [R1+0x60], RZ ;  /* 0x000060ff01007387 */ /* 0x0001e20000100800 */
[----:B---3--:R-:W-:Y:S02]  /*2de0*/  R2UR UR4, R24 ;  /* 0x00000000180472ca */ /* 0x008fe400000e0000 */
[----:B------:R-:W-:-:S02]  /*2df0*/  R2UR UR5, R25 ;  /* 0x00000000190572ca */ /* 0x000fc400000e0000 */
[----:B------:R-:W-:Y:S01]  /*2e00*/  WARPGROUP.ARRIVE ;  /* 0x00000000000079c5 */ /* 0x000fe20000000000 */
[----:B----4-:R-:W-:Y:S02]  /*2e10*/  VIADD R10, R10, 0x2 ;  /* 0x000000020a0a7836 */ /* 0x010fe40000000000 */
[----:B-----5:R-:W-:Y:S02]  /*2e20*/  VIADD R14, R14, 0x4 ;  /* 0x000000040e0e7836 */ /* 0x020fe40000000000 */
[----:B--2---:R-:W-:-:S06]  /*2e30*/  VIADD R20, R20, 0x6 ;  /* 0x0000000614147836 */ /* 0x004fcc0000000000 */
[----:B------:R-:W-:Y:S01]  /*2e40*/  HGMMA.64x96x16.F32.BF16 R24, gdesc[UR4], RZ, !UPT, gsb0 ;  /* 0x01600000041879f0 */ /* 0x000fe2000c0018ff */
[----:B------:R-:W-:Y:S02]  /*2e50*/  R2UR UR6, R12 ;  /* 0x000000000c0672ca */ /* 0x000fe400000e0000 */
[----:B------:R-:W-:Y:S02]  /*2e60*/  R2UR UR7, R13 ;  /* 0x000000000d0772ca */ /* 0x000fe400000e0000 */
[----:B------:R-:W-:Y:S01]  /*2e70*/  R2UR UR4, R10 ;  /* 0x000000000a0472ca */ /* 0x000fe200000e0000 */
[----:B------:R-:W-:Y:S01]  /*2e80*/  VIADD R10, R8, 0x4 ;  /* 0x00000004080a7836 */ /* 0x000fe20000000000 */
[----:B------:R-:W-:Y:S01]  /*2e90*/  R2UR UR5, R11 ;  /* 0x000000000b0572ca */ /* 0x000fe200000e0000 */
[----:B------:R-:W-:Y:S01]  /*2ea0*/  IMAD.MOV.U32 R11, RZ, RZ, R9 ;  /* 0x000000ffff0b7224 */ /* 0x000fe200078e0009 */
[----:B------:R-:W-:Y:S01]  /*2eb0*/  LEA.HI R6, R72, R72, RZ, 0x1 ;  /* 0x0000004848067211 */ /* 0x000fe200078f08ff */
[----:B------:R-:W-:Y:S01]  /*2ec0*/  VIADD R8, R8, 0x6 ;  /* 0x0000000608087836 */ /* 0x000fe20000000000 */
[----:B------:R-:W-:-:S02]  /*2ed0*/  WARPGROUP.DEPBAR.LE gsb0, 0x0 ;  /* 0x00008000000079c5 */ /* 0x000fc40000010000 */
[----:B------:R-:W-:-:S07]  /*2ee0*/  WARPGROUP.ARRIVE ;  /* 0x00000000000079c5 */ /* 0x000fce0000000000 */
[----:B------:R-:W-:Y:S01]  /*2ef0*/  HGMMA.64x96x16.F32.BF16 R24, gdesc[UR4], R24, gsb0 ;  /* 0x01600000041879f0 */ /* 0x000fe20008001818 */
[----:B------:R-:W-:Y:S02]  /*2f00*/  R2UR UR6, R10 ;  /* 0x000000000a0672ca */ /* 0x000fe400000e0000 */
[----:B------:R-:W-:Y:S02]  /*2f10*/  R2UR UR7, R11 ;  /* 0x000000000b0772ca */ /* 0x000fe400000e0000 */
[----:B------:R-:W-:Y:S02]  /*2f20*/  R2UR UR4, R14 ;  /* 0x000000000e0472ca */ /* 0x000fe400000e0000 */
[----:B------:R-:W-:Y:S01]  /*2f30*/  R2UR UR5, R15 ;  /* 0x000000000f0572ca */ /* 0x000fe200000e0000 */
[----:B------:R-:W-:Y:S02]  /*2f40*/  WARPGROUP.DEPBAR.LE gsb0, 0x0 ;  /* 0x00008000000079c5 */ /* 0x000fe40000010000 */
[----:B------:R-:W-:-:S10]  /*2f50*/  WARPGROUP.ARRIVE ;  /* 0x00000000000079c5 */ /* 0x000fd40000000000 */
[----:B------:R-:W-:Y:S01]  /*2f60*/  HGMMA.64x96x16.F32.BF16 R24, gdesc[UR4], R24, gsb0 ;  /* 0x01600000041879f0 */ /* 0x000fe20008001818 */
[----:B------:R-:W-:Y:S02]  /*2f70*/  R2UR UR6, R8 ;  /* 0x00000000080672ca */ /* 0x000fe400000e0000 */
[----:B------:R-:W-:Y:S02]  /*2f80*/  R2UR UR7, R9 ;  /* 0x00000000090772ca */ /* 0x000fe400000e0000 */
[----:B------:R-:W-:Y:S02]  /*2f90*/  R2UR UR4, R20 ;  /* 0x00000000140472ca */ /* 0x000fe400000e0000 */
[----:B------:R-:W-:Y:S02]  /*2fa0*/  R2UR UR5, R21 ;  /* 0x00000000150572ca */ /* 0x000fe400000e0000 */
[----:B------:R-:W-:Y:S01]  /*2fb0*/  LOP3.LUT R9, R6, 0xfffffffe, RZ, 0xc0, !PT ;  /* 0xfffffffe06097812 */ /* 0x000fe200078ec0ff */
[----:B------:R-:W-:-:S04]  /*2fc0*/  IMAD.MOV.U32 R6, RZ, RZ, 0x1 ;  /* 0x00000001ff067424 */ /* 0x000fc800078e00ff */
[----:B------:R-:W-:Y:S01]  /*2fd0*/  IMAD.IADD R8, R72, 0x1, -R9 ;  /* 0x0000000148087824 */ /* 0x000fe200078e0a09 */
[----:B------:R0:W-:Y:S04]  /*2fe0*/  STL [R1+0x60], R6 ;  /* 0x0000600601007387 */ /* 0x0001e80000100800 */
[----:B------:R-:W-:Y:S01]  /*2ff0*/  SHF.L.U32 R8, R8, 0x1f, RZ ;  /* 0x0000001f08087819 */ /* 0x000fe200000006ff */
[----:B------:R0:W-:Y:S04]  /*3000*/  STL [R1+0x60], R6 ;  /* 0x0000600601007387 */ /* 0x0001e80000100800 */
[----:B------:R0:W-:Y:S04]  /*3010*/  STL [R1+0x60], R6 ;  /* 0x0000600601007387 */ /* 0x0001e80000100800 */
[----:B------:R0:W-:Y:S01]  /*3020*/  STL [R1+0x60], R6 ;  /* 0x0000600601007387 */ /* 0x0001e20000100800 */
[----:B------:R-:W-:-:S02]  /*3030*/  WARPGROUP.DEPBAR.LE gsb0, 0x0 ;  /* 0x00008000000079c5 */ /* 0x000fc40000010000 */
[----:B------:R-:W-:-:S06]  /*3040*/  WARPGROUP.ARRIVE ;  /* 0x00000000000079c5 */ /* 0x000fcc0000000000 */
[----:B------:R-:W-:Y:S03]  /*3050*/  HGMMA.64x96x16.F32.BF16 R24, gdesc[UR4], R24, gsb0 ;  /* 0x01600000041879f0 */ /* 0x000fe60008001818 */
[----:B------:R-:W-:Y:S02]  /*3060*/  WARPGROUP.DEPBAR.LE gsb0, 0x0 ;  /* 0x00008000000079c5 */ /* 0x000fe40000010000 */
[----:B------:R-:W1:Y:S02]  /*3070*/  SYNCS.PHASECHK.TRANS64.TRYWAIT P0, [UR42+0x32410], R8 ;  /* 0x03241008ff0075a7 */ /* 0x000e64000800016a */
[----:B01----:R-:W-:Y:S05]  /*3080*/  @!P0 BRA `(.L_x_2168) ;  /* 0x0000023800488947 */ /* 0x003fea0003800000 */
.L_x_2352:
[----:B------:R-:W-:Y:S05]  /*3090*/  BSYNC B0 ;  /* 0x0000000000007941 */ /* 0x000fea0003800000 */
.L_x_2167:
[----:B------:R-:W2:Y:S04]  /*30a0*/  LDL R10, [R1+0x28] ;  /* 0x00002800010a7983 */ /* 0x000ea80000100800 */
[----:B0-----:R0:W5:Y:S01]  /*30b0*/  LDL.64 R8, [R1+0x1f0] ;  /* 0x0001f00001087983 */ /* 0x0011620000100a00 */
[----:B------:R-:W-:Y:S01]  /*30c0*/  BSSY B0, `(.L_x_2169) ;  /* 0x0000005000007945 */ /* 0x000fe20003800000 */
[----:B--2---:R-:W-:-:S04]  /*30d0*/  LOP3.LUT R10, R10, 0x1, RZ, 0xfc, !PT ;  /* 0x000000010a0a7812 */ /* 0x004fc800078efcff */
[----:B------:R-:W-:-:S13]  /*30e0*/  ISETP.NE.AND P1, PT, R10, 0x3, PT ;  /* 0x000000030a00780c */ /* 0x000fda0003f25270 */
[----:B0-----:R-:W-:Y:S05]  /*30f0*/  @!P1 BRA `(.L_x_2170) ;  /* 0x0000000000049947 */ /* 0x001fea0003800000 */
[----:B------:R-:W-:Y:S01]  /*3100*/  BPT.TRAP 0x1 ;  /* 0x000000040000795c */ /* 0x000fe20000300000 */
.L_x_2170:
[----:B------:R-:W-:Y:S05]  /*3110*/  BSYNC B0 ;  /* 0x0000000000007941 */ /* 0x000fea0003800000 */
.L_x_2169:
        /* <DEDUP_REMOVED lines=8> */
.L_x_2172:
[----:B------:R-:W-:Y:S05]  /*31a0*/  BSYNC B0 ;  /* 0x0000000000007941 */ /* 0x000fea0003800000 */
.L_x_2171:
[----:B------:R-:W-:Y:S04]  /*31b0*/  BSSY B0, `(.L_x_2173) ;  /* 0x0000004000007945 */ /* 0x000fe80003800000 */
[----:B-1----:R-:W-:Y:S05]  /*31c0*/  @P0 BRA `(.L_x_2174) ;  /* 0x0000000000080947 */ /* 0x002fea0003800000 */
[----:B------:R-:W1:Y:S02]  /*31d0*/  SYNCS.PHASECHK.TRANS64.TRYWAIT P0, [R8+URZ], R9 ;  /* 0x00000009080075a7 */ /* 0x000e64000800017f */
[----:B-1----:R-:W-:Y:S05]  /*31e0*/  @!P0 BRA `(.L_x_2175) ;  /* 0x0000023800088947 */ /* 0x002fea0003800000 */
.L_x_2174:
[----:B------:R-:W-:Y:S05]  /*31f0*/  BSYNC B0 ;  /* 0x0000000000007941 */ /* 0x000fea0003800000 */
.L_x_2173:
[----:B------:R-:W2:Y:S04]  /*3200*/  LDL R13, [R1+0x1f0] ;  /* 0x0001f000010d7983 */ /* 0x000ea80000100800 */
[----:B01----:R-:W2:Y:S04]  /*3210*/  LDL.64 R8, [R1+0xf8] ;  /* 0x0000f80001087983 */ /* 0x003ea80000100a00 */
[----:B------:R-:W3:Y:S04]  /*3220*/  LDL R12, [R1+0x70] ;  /* 0x00007000010c7983 */ /* 0x000ee80000100800 */
[----:B------:R-:W4:Y:S04]  /*3230*/  LDL.64 R10, [R1+0xf0] ;  /* 0x0000f000010a7983 */ /* 0x000f280000100a00 */
[----:B------:R-:W4:Y:S04]  /*3240*/  LDL.64 R14, [R1+0xf0] ;  /* 0x0000f000010e7983 */ /* 0x000f280000100a00 */
[----:B------:R-:W4:Y:S04]  /*3250*/  LDL.64 R20, [R1+0xf0] ;  /* 0x0000f00001147983 */ /* 0x000f280000100a00 */
[----:B------:R-:W4:Y:S01]  /*3260*/  LDL.64 R72, [R1+0xf0] ;  /* 0x0000f00001487983 */ /* 0x000f220000100a00 */
[----:B------:R-:W-:Y:S05]  /*3270*/  WARPSYNC.ALL ;  /* 0x0000000000007948 */ /* 0x000fea0003800000 */
[----:B------:R-:W-:Y:S01]  /*3280*/  WARPGROUP.ARRIVE ;  /* 0x00000000000079c5 */ /* 0x000fe20000000000 */
[----:B------:R0:W5:Y:S01]  /*3290*/  LDL R75, [R1+0xc] ;  /* 0x00000c00014b7983 */ /* 0x0001620000100800 */
[----:B--2---:R-:W-:Y:S01]  /*32a0*/  IMAD R8, R13, 0xc00, R8 ;  /* 0x00000c000d087824 */ /* 0x004fe200078e0208 */
[----:B------:R-:W-:-:S02]  /*32b0*/  R2UR UR7, R9 ;  /* 0x00000000090772ca */ /* 0x000fc400000e0000 */
[----:B---3--:R-:W-:Y:S02]  /*32c0*/  ISETP.NE.U32.AND P0, PT, R12, RZ, PT ;  /* 0x000000ff0c00720c */ /* 0x008fe40003f05070 */
[----:B------:R-:W-:Y:S01]  /*32d0*/  R2UR UR6, R8 ;  /* 0x00000000080672ca */ /* 0x000fe200000e0000 */
[----:B------:R-:W2:Y:S01]  /*32e0*/  LDL.64 R12, [R1+0xf0] ;  /* 0x0000f000010c7983 */ /* 0x000ea20000100a00 */
[----:B----4-:R-:W-:Y:S02]  /*32f0*/  R2UR UR4, R10 ;  /* 0x000000000a0472ca */ /* 0x010fe400000e0000 */
[----:B------:R-:W-:-:S07]  /*3300*/  R2UR UR5, R11 ;  /* 0x000000000b0572ca */ /* 0x000fce00000e0000 */
[----:B------:R-:W-:-:S06]  /*3310*/  VOTEU.ANY UP0, P0 ;  /* 0x00000000003f7886 */ /* 0x000fcc0000000100 */
[----:B------:R-:W-:Y:S01]  /*3320*/  HGMMA.64x96x16.F32.BF16 R24, gdesc[UR4], R24, UP0, gsb0 ;  /* 0x01600000041879f0 */ /* 0x000fe2000b801818 */
[----:B------:R-:W-:Y:S02]  /*3330*/  VIADD R14, R14, 0x2 ;  /* 0x000000020e0e7836 */ /* 0x000fe40000000000 */
[----:B------:R-:W-:Y:S02]  /*3340*/  VIADD R10, R8, 0x2 ;  /* 0x00000002080a7836 */ /* 0x000fe40000000000 */
[----:B------:R-:W-:Y:S01]  /*3350*/  IMAD.MOV.U32 R11, RZ, RZ, R9 ;  /* 0x000000ffff0b7224 */ /* 0x000fe200078e0009 */
[----:B------:R-:W-:Y:S02]  /*3360*/  R2UR UR4, R14 ;  /* 0x000000000e0472ca */ /* 0x000fe400000e0000 */
[----:B------:R-:W-:Y:S02]  /*3370*/  R2UR UR6, R10 ;  /* 0x000000000a0672ca */ /* 0x000fe400000e0000 */
[----:B------:R-:W-:-:S02]  /*3380*/  R2UR UR7, R11 ;  /* 0x000000000b0772ca */ /* 0x000fc400000e0000 */
[----:B------:R-:W-:Y:S02]  /*3390*/  R2UR UR5, R15 ;  /* 0x000000000f0572ca */ /* 0x000fe400000e0000 */
[----:B------:R-:W3:Y:S01]  /*33a0*/  LDL.64 R14, [R1+0xf0] ;  /* 0x0000f000010e7983 */ /* 0x000ee20000100a00 */
[----:B------:R-:W-:Y:S02]  /*33b0*/  WARPGROUP.DEPBAR.LE gsb0, 0x0 ;  /* 0x00008000000079c5 */ /* 0x000fe40000010000 */
[----:B------:R-:W-:-:S08]  /*33c0*/  WARPGROUP.ARRIVE ;  /* 0x00000000000079c5 */ /* 0x000fd00000000000 */
[----:B------:R-:W-:Y:S01]  /*33d0*/  HGMMA.64x96x16.F32.BF16 R24, gdesc[UR4], R24, gsb0 ;  /* 0x01600000041879f0 */ /* 0x000fe20008001818 */
[----:B------:R-:W-:Y:S02]  /*33e0*/  VIADD R20, R20, 0x4 ;  /* 0x0000000414147836 */ /* 0x000fe40000000000 */
[----:B------:R-:W-:Y:S02]  /*33f0*/  VIADD R10, R8, 0x4 ;  /* 0x00000004080a7836 */ /* 0x000fe40000000000 */
[----:B------:R-:W-:Y:S01]  /*3400*/  IMAD.MOV.U32 R11, RZ, RZ, R9 ;  /* 0x000000ffff0b7224 */ /* 0x000fe200078e0009 */
[----:B------:R-:W-:Y:S02]  /*3410*/  R2UR UR4, R20 ;  /* 0x00000000140472ca */ /* 0x000fe400000e0000 */
[----:B------:R-:W-:Y:S02]  /*3420*/  R2UR UR6, R10 ;  /* 0x000000000a0672ca */ /* 0x000fe400000e0000 */
[----:B------:R-:W-:-:S02]  /*3430*/  R2UR UR7, R11 ;  /* 0x000000000b0772ca */ /* 0x000fc400000e0000 */
[----:B------:R-:W-:Y:S02]  /*3440*/  R2UR UR5, R21 ;  /* 0x00000000150572ca */ /* 0x000fe400000e0000 */
[----:B------:R-:W4:Y:S01]  /*3450*/  LDL.64 R20, [R1+0xf0] ;  /* 0x0000f00001147983 */ /* 0x000f220000100a00 */
        /* <DEDUP_REMOVED lines=14> */
[----:B--2---:R-:W-:Y:S02]  /*3540*/  VIADD R12, R12, 0x400 ;  /* 0x000004000c0c7836 */ /* 0x004fe40000000000 */
[----:B------:R-:W-:Y:S02]  /*3550*/  VIADD R10, R8, 0x300 ;  /* 0x00000300080a7836 */ /* 0x000fe40000000000 */
[----:B------:R-:W-:Y:S01]  /*3560*/  IMAD.MOV.U32 R11, RZ, RZ, R9 ;  /* 0x000000ffff0b7224 */ /* 0x000fe200078e0009 */
[----:B------:R-:W-:Y:S02]  /*3570*/  R2UR UR4, R12 ;  /* 0x000000000c0472ca */ /* 0x000fe400000e0000 */
[----:B------:R-:W-:Y:S02]  /*3580*/  R2UR UR6, R10 ;  /* 0x000000000a0672ca */ /* 0x000fe400000e0000 */
[----:B------:R-:W-:-:S02]  /*3590*/  R2UR UR7, R11 ;  /* 0x000000000b0772ca */ /* 0x000fc400000e0000 */
[----:B------:R-:W-:Y:S02]  /*35a0*/  R2UR UR5, R13 ;  /* 0x000000000d0572ca */ /* 0x000fe400000e0000 */
[----:B------:R-:W2:Y:S01]  /*35b0*/  LDL.64 R12, [R1+0xf0] ;  /* 0x0000f000010c7983 */ /* 0x000ea20000100a00 */
[----:B------:R-:W-:Y:S02]  /*35c0*/  WARPGROUP.DEPBAR.LE gsb0, 0x0 ;  /* 0x00008000000079c5 */ /* 0x000fe40000010000 */
[----:B------:R-:W-:-:S08]  /*35d0*/  WARPGROUP.ARRIVE ;  /* 0x00000000000079c5 */ /* 0x000fd00000000000 */
[----:B------:R-:W-:Y:S01]  /*35e0*/  HGMMA.64x96x16.F32.BF16 R24, gdesc[UR4], R24, gsb0 ;  /* 0x01600000041879f0 */ /* 0x000fe20008001818 */
[----:B---3--:R-:W-:Y:S02]  /*35f0*/  VIADD R14, R14, 0x402 ;  /* 0x000004020e0e7836 */ /* 0x008fe40000000000 */
        /* <DEDUP_REMOVED lines=10> */
[----:B----4-:R-:W-:Y:S02]  /*36a0*/  VIADD R20, R20, 0x404 ;  /* 0x0000040414147836 */ /* 0x010fe40000000000 */
        /* <DEDUP_REMOVED lines=71> */
[----:B------:R-:W-:Y:S01]  /*3b20*/  R2UR UR5, R13 ;  /* 0x000000000d0572ca */ /* 0x000fe200000e0000 */
[----:B---3--:R-:W-:Y:S01]  /*3b30*/  VIADD R14, R14, 0xc02 ;  /* 0x00000c020e0e7836 */ /* 0x008fe20000000000 */
[----:B------:R-:W2:Y:S01]  /*3b40*/  LDL R13, [R1] ;  /* 0x00000000010d7983 */ /* 0x000ea20000100800 */
[----:B------:R-:W-:Y:S02]  /*3b50*/  WARPGROUP.DEPBAR.LE gsb0, 0x0 ;  /* 0x00008000000079c5 */ /* 0x000fe40000010000 */
[----:B------:R-:W-:Y:S01]  /*3b60*/  WARPGROUP.ARRIVE ;  /* 0x00000000000079c5 */ /* 0x000fe20000000000 */
[----:B------:R0:W5:Y:S07]  /*3b70*/  LDL R12, [R1+0x1f0] ;  /* 0x0001f000010c7983 */ /* 0x00016e0000100800 */
[----:B------:R-:W-:Y:S01]  /*3b80*/  HGMMA.64x96x16.F32.BF16 R24, gdesc[UR4], R24, gsb0 ;  /* 0x01600000041879f0 */ /* 0x000fe20008001818 */
[----:B------:R-:W-:-:S02]  /*3b90*/  VIADD R10, R8, 0x902 ;  /* 0x00000902080a7836 */ /* 0x000fc40000000000 */
[----:B------:R-:W-:Y:S01]  /*3ba0*/  IMAD.MOV.U32 R11, RZ, RZ, R9 ;  /* 0x000000ffff0b7224 */ /* 0x000fe200078e0009 */
[----:B------:R-:W-:Y:S02]  /*3bb0*/  R2UR UR4, R14 ;  /* 0x000000000e0472ca */ /* 0x000fe400000e0000 */
[----:B------:R-:W-:Y:S02]  /*3bc0*/  R2UR UR6, R10 ;  /* 0x000000000a0672ca */ /* 0x000fe400000e0000 */
[----:B------:R-:W-:Y:S02]  /*3bd0*/  R2UR UR7, R11 ;  /* 0x000000000b0772ca */ /* 0x000fe400000e0000 */
[----:B------:R-:W-:Y:S01]  /*3be0*/  R2UR UR5, R15 ;  /* 0x000000000f0572ca */ /* 0x000fe200000e0000 */
[----:B----4-:R-:W-:Y:S02]  /*3bf0*/  VIADD R20, R20, 0xc04 ;  /* 0x00000c0414147836 */ /* 0x010fe40000000000 */
[----:B------:R-:W-:Y:S01]  /*3c00*/  VIADD R10, R8, 0x904 ;  /* 0x00000904080a7836 */ /* 0x000fe20000000000 */
[----:B------:R-:W-:-:S02]  /*3c10*/  WARPGROUP.DEPBAR.LE gsb0, 0x0 ;  /* 0x00008000000079c5 */ /* 0x000fc40000010000 */
[----:B------:R-:W-:-:S07]  /*3c20*/  WARPGROUP.ARRIVE ;  /* 0x00000000000079c5 */ /* 0x000fce0000000000 */
[----:B------:R-:W-:Y:S01]  /*3c30*/  HGMMA.64x96x16.F32.BF16 R24, gdesc[UR4], R24, gsb0 ;  /* 0x01600000041879f0 */ /* 0x000fe20008001818 */
[----:B------:R-:W-:Y:S01]  /*3c40*/  IMAD.MOV.U32 R11, RZ, RZ, R9 ;  /* 0x000000ffff0b7224 */ /* 0x000fe200078e0009 */
[----:B------:R-:W-:Y:S02]  /*3c50*/  R2UR UR6, R10 ;  /* 0x000000000a0672ca */ /* 0x000fe400000e0000 */
[----:B------:R-:W-:Y:S02]  /*3c60*/  R2UR UR4, R20 ;  /* 0x00000000140472ca */ /* 0x000fe400000e0000 */
[----:B------:R-:W-:Y:S02]  /*3c70*/  R2UR UR7, R11 ;  /* 0x000000000b0772ca */ /* 0x000fe400000e0000 */
[----:B------:R-:W-:Y:S01]  /*3c80*/  R2UR UR5, R21 ;  /* 0x00000000150572ca */ /* 0x000fe200000e0000 */
[----:B------:R-:W-:Y:S02]  /*3c90*/  VIADD R8, R8, 0x906 ;  /* 0x0000090608087836 */ /* 0x000fe40000000000 */
        /* <DEDUP_REMOVED lines=8> */
[----:B------:R0:W-:Y:S04]  /*3d20*/  STL [R1+0x70], R6 ;  /* 0x0000700601007387 */ /* 0x0001e80000100800 */
[----:B------:R0:W-:Y:S04]  /*3d30*/  STL [R1+0x70], R6 ;  /* 0x0000700601007387 */ /* 0x0001e80000100800 */
[----:B------:R0:W-:Y:S04]  /*3d40*/  STL [R1+0x70], R6 ;  /* 0x0000700601007387 */ /* 0x0001e80000100800 */
[----:B------:R0:W-:Y:S04]  /*3d50*/  STL [R1+0x70], R6 ;  /* 0x0000700601007387 */ /* 0x0001e80000100800 */
[----:B------:R0:W-:Y:S04]  /*3d60*/  STL [R1+0x70], R6 ;  /* 0x0000700601007387 */ /* 0x0001e80000100800 */
[----:B------:R0:W-:Y:S01]  /*3d70*/  STL [R1+0x70], R6 ;  /* 0x0000700601007387 */ /* 0x0001e20000100800 */
[----:B------:R-:W-:-:S02]  /*3d80*/  WARPGROUP.DEPBAR.LE gsb0, 0x0 ;  /* 0x00008000000079c5 */ /* 0x000fc40000010000 */
[----:B------:R-:W-:-:S06]  /*3d90*/  WARPGROUP.ARRIVE ;  /* 0x00000000000079c5 */ /* 0x000fcc0000000000 */
[----:B------:R-:W-:Y:S01]  /*3da0*/  HGMMA.64x96x16.F32.BF16 R24, gdesc[UR4], R24, gsb0 ;  /* 0x01600000041879f0 */ /* 0x000fe20008001818 */
[----:B------:R0:W-:Y:S04]  /*3db0*/  STL [R1+0x70], R6 ;  /* 0x0000700601007387 */ /* 0x0001e80000100800 */
[----:B------:R0:W-:Y:S04]  /*3dc0*/  STL [R1+0x70], R6 ;  /* 0x0000700601007387 */ /* 0x0001e80000100800 */
[----:B------:R0:W-:Y:S04]  /*3dd0*/  STL [R1+0x70], R6 ;  /* 0x0000700601007387 */ /* 0x0001e80000100800 */
[----:B------:R0:W-:Y:S04]  /*3de0*/  STL [R1+0x70], R6 ;  /* 0x0000700601007387 */ /* 0x0001e80000100800 */
[----:B------:R0:W-:Y:S04]  /*3df0*/  STL [R1+0x70], R6 ;  /* 0x0000700601007387 */ /* 0x0001e80000100800 */
[----:B------:R0:W-:Y:S04]  /*3e00*/  STL [R1+0x70], R6 ;  /* 0x0000700601007387 */ /* 0x0001e80000100800 */
[----:B------:R0:W-:Y:S01]  /*3e10*/  STL [R1+0x70], R6 ;  /* 0x0000700601007387 */ /* 0x0001e20000100800 */
[----:B--2---:R-:W-:-:S03]  /*3e20*/  LOP3.LUT R13, R13, 0x1, RZ, 0xfc, !PT ;  /* 0x000000010d0d7812 */ /* 0x004fc600078efcff */
[----:B------:R0:W-:Y:S04]  /*3e30*/  STL [R1+0x70], R6 ;  /* 0x0000700601007387 */ /* 0x0001e80000100800 */
[----:B------:R0:W-:Y:S04]  /*3e40*/  STL [R1+0x70], R6 ;  /* 0x0000700601007387 */ /* 0x0001e80000100800 */
[----:B------:R0:W-:Y:S01]  /*3e50*/  STL [R1+0x70], R6 ;  /* 0x0000700601007387 */ /* 0x0001e20000100800 */
[----:B------:R-:W-:Y:S01]  /*3e60*/  ISETP.NE.AND P0, PT, R13, 0x3, PT ;  /* 0x000000030d00780c */ /* 0x000fe20003f05270 */
[----:B------:R-:W-:Y:S01]  /*3e70*/  BSSY B0, `(.L_x_2176) ;  /* 0x0000005000007945 */ /* 0x000fe20003800000 */
[----:B------:R-:W-:-:S02]  /*3e80*/  WARPGROUP.DEPBAR.LE gsb0, 0x0 ;  /* 0x00008000000079c5 */ /* 0x000fc40000010000 */
[----:B------:R0:W-:Y:S09]  /*3e90*/  BAR.ARV R208, 0x100 ;  /* 0x000400d00000751d */ /* 0x0001f20000002000 */
[----:B0-----:R-:W-:Y:S05]  /*3ea0*/  @!P0 BRA `(.L_x_2177) ;  /* 0x0000000000048947 */ /* 0x001fea0003800000 */
[----:B------:R-:W-:Y:S01]  /*3eb0*/  BPT.TRAP 0x1 ;  /* 0x000000040000795c */ /* 0x000fe20000300000 */
.L_x_2177:
[----:B------:R-:W-:Y:S05]  /*3ec0*/  BSYNC B0 ;  /* 0x0000000000007941 */ /* 0x000fea0003800000 */
.L_x_2176:
[----:B------:R-:W2:Y:S02]  /*3ed0*/  LDL.64 R8, [R1+0x20] ;  /* 0x0000200001087983 */ /* 0x000ea40000100a00 */
[----:B--2---:R-:W-:-:S05]  /*3ee0*/  MOV R9, R8 ;  /* 0x0000000800097202 */ /* 0x004fca0000000f00 */
[----:B-----5:R-:W-:-:S05]  /*3ef0*/  IMAD R12, R12, 0x8, R9 ;  /* 0x000000080c0c7824 */ /* 0x020fca00078e0209 */
[----:B------:R-:W-:-:S04]  /*3f00*/  PRMT R12, R75, 0x654, R12 ;  /* 0x000006544b0c7816 */ /* 0x000fc8000000000c */
[----:B------:R0:W-:Y:S01]  /*3f10*/  SYNCS.ARRIVE.TRANS64.RED.A1T0 RZ, [R12+URZ], RZ ;  /* 0x000000ff0cff79a7 */ /* 0x0001e2000810043f */
[----:B------:R-:W2:Y:S04]  /*3f20*/  LDL R9, [R198+0x24] ;  /* 0x00002400c6097983 */ /* 0x000ea80000100800 */
[----:B------:R-:W3:Y:S04]  /*3f30*/  LDL R8, [R198] ;  /* 0x00000000c6087983 */ /* 0x000ee80000100800 */
[----:B------:R-:W4:Y:S04]  /*3f40*/  LDL R19, [R19] ;  /* 0x0000000013137983 */ /* 0x000f280000100800 */
[----:B------:R-:W4:Y:S04]  /*3f50*/  LDL R72, [R198+0x8] ;  /* 0x00000800c6487983 */ /* 0x000f280000100800 */
[----:B------:R-:W4:Y:S04]  /*3f60*/  LDL R78, [R198+0x18] ;  /* 0x00001800c64e7983 */ /* 0x000f280000100800 */
[----:B------:R-:W4:Y:S04]  /*3f70*/  LDL R75, [R198+0x4] ;  /* 0x00000400c64b7983 */ /* 0x000f280000100800 */
[----:B------:R-:W4:Y:S04]  /*3f80*/  LDL R76, [R198+0xc] ;  /* 0x00000c00c64c7983 */ /* 0x000f280000100800 */
[----:B------:R-:W4:Y:S04]  /*3f90*/  LDL R74, [R198+0x10] ;  /* 0x00001000c64a7983 */ /* 0x000f280000100800 */
[----:B------:R-:W4:Y:S01]  /*3fa0*/  LDL R77, [R198+0x14] ;  /* 0x00001400c64d7983 */ /* 0x000f220000100800 */
[----:B--2---:R-:W-:-:S13]  /*3fb0*/  ISETP.NE.AND P0, PT, R9, 0x1, PT ;  /* 0x000000010900780c */ /* 0x004fda0003f05270 */
[----:B------:R-:W2:Y:S04]  /*3fc0*/  @P0 LDL R9, [R198+0x28] ;  /* 0x00002800c6090983 */ /* 0x000ea80000100800 */
[----:B------:R-:W2:Y:S01]  /*3fd0*/  @P0 LDL R10, [R198+0x2c] ;  /* 0x00002c00c60a0983 */ /* 0x000ea20000100800 */
[----:B---3--:R-:W-:-:S04]  /*3fe0*/  SHF.R.S32.HI R11, RZ, 0x1f, R8 ;  /* 0x0000001fff0b7819 */ /* 0x008fc80000011408 */
[----:B0-----:R-:W-:-:S04]  /*3ff0*/  LEA.HI R12, R11, R8, RZ, 0x7 ;  /* 0x000000080b0c7211 */ /* 0x001fc800078f38ff */
[----:B------:R-:W-:-:S05]  /*4000*/  LOP3.LUT R13, R12, 0xffffff80, RZ, 0xc0, !PT ;  /* 0xffffff800c0d7812 */ /* 0x000fca00078ec0ff */
[----:B------:R-:W-:-:S05]  /*4010*/  IMAD.IADD R13, R8, 0x1, -R13 ;  /* 0x00000001080d7824 */ /* 0x000fca00078e0a0d */
[----:B------:R-:W-:Y:S02]  /*4020*/  SHF.R.S32.HI R14, RZ, 0x1f, R13 ;  /* 0x0000001fff0e7819 */ /* 0x000fe4000001140d */
[----:B------:R-:W-:Y:S02]  /*4030*/  LEA.HI R73, R11, R8, RZ, 0x2 ;  /* 0x000000080b497211 */ /* 0x000fe400078f10ff */
[----:B------:R-:W-:Y:S02]  /*4040*/  LEA.HI R15, R14, R13, RZ, 0x2 ;  /* 0x0000000d0e0f7211 */ /* 0x000fe400078f10ff */
[----:B------:R-:W-:Y:S02]  /*4050*/  LOP3.LUT R73, R73, 0xfffffffc, RZ, 0xc0, !PT ;  /* 0xfffffffc49497812 */ /* 0x000fe400078ec0ff */
[--C-:B------:R-:W-:Y:S02]  /*4060*/  SHF.R.S32.HI R20, RZ, 0x2, R15.reuse ;  /* 0x00000002ff147819 */ /* 0x100fe4000001140f */
[----:B------:R-:W-:-:S02]  /*4070*/  SHF.R.S32.HI R21, RZ, 0x1f, R15 ;  /* 0x0000001fff157819 */ /* 0x000fc4000001140f */
[----:B------:R-:W-:Y:S02]  /*4080*/  LEA.HI R14, R14, R13, RZ, 0x5 ;  /* 0x0000000d0e0e7211 */ /* 0x000fe400078f28ff */
[----:B------:R-:W-:Y:S02]  /*4090*/  SHF.R.S32.HI R11, RZ, 0x7, R12 ;  /* 0x00000007ff0b7819 */ /* 0x000fe4000001140c */
[----:B------:R-:W-:Y:S01]  /*40a0*/  LEA.HI R21, R21, R20, RZ, 0x3 ;  /* 0x0000001415157211 */ /* 0x000fe200078f18ff */
[----:B------:R-:W-:Y:S01]  /*40b0*/  IMAD.IADD R73, R8, 0x1, -R73 ;  /* 0x0000000108497824 */ /* 0x000fe200078e0a49 */
[----:B------:R-:W-:Y:S02]  /*40c0*/  SHF.R.S32.HI R14, RZ, 0x5, R14 ;  /* 0x00000005ff0e7819 */ /* 0x000fe4000001140e */
[----:B------:R-:W-:Y:S02]  /*40d0*/  LEA.HI R12, R12, R11, RZ, 0x1 ;  /* 0x0000000b0c0c7211 */ /* 0x000fe400078f08ff */
[----:B------:R-:W-:Y:S01]  /*40e0*/  LOP3.LUT R21, R21, 0xfffffff8, RZ, 0xc0, !PT ;  /* 0xfffffff815157812 */ /* 0x000fe200078ec0ff */
[----:B----4-:R-:W-:Y:S01]  /*40f0*/  IMAD R14, R19, 0x8, R14 ;  /* 0x00000008130e7824 */ /* 0x010fe200078e020e */
[----:B------:R-:W-:-:S02]  /*4100*/  LOP3.LUT R12, R12, 0x3fffffe, RZ, 0xc0, !PT ;  /* 0x03fffffe0c0c7812 */ /* 0x000fc400078ec0ff */
[----:B------:R-:W-:Y:S01]  /*4110*/  LEA.HI R8, R73, R73, RZ, 0x1 ;  /* 0x0000004949087211 */ /* 0x000fe200078f08ff */
[----:B------:R-:W-:Y:S02]  /*4120*/  IMAD.IADD R21, R20, 0x1, -R21 ;  /* 0x0000000114157824 */ /* 0x000fe400078e0a15 */
[----:B------:R-:W-:Y:S01]  /*4130*/  IMAD.IADD R12, R11, 0x1, -R12 ;  /* 0x000000010b0c7824 */ /* 0x000fe200078e0a0c */
[----:B------:R-:W-:Y:S01]  /*4140*/  LOP3.LUT R8, R8, 0x1ffffffe, RZ, 0xc0, !PT ;  /* 0x1ffffffe08087812 */ /* 0x000fe200078ec0ff */
[----:B------:R-:W-:-:S04]  /*4150*/  IMAD.U32 R21, R14, 0x10, R21 ;  /* 0x000000100e157824 */ /* 0x000fc800078e0015 */
[----:B------:R-:W-:Y:S02]  /*4160*/  IMAD.IADD R8, R73, 0x1, -R8 ;  /* 0x0000000149087824 */ /* 0x000fe400078e0a08 */
[----:B------:R-:W-:-:S04]  /*4170*/  IMAD R21, R12, 0x40, R21 ;  /* 0x000000400c157824 */ /* 0x000fc800078e0215 */
[----:B------:R-:W-:Y:S02]  /*4180*/  IMAD R12, R8, 0x8, R21 ;  /* 0x00000008080c7824 */ /* 0x000fe400078e0215 */
[----:B------:R-:W-:Y:S01]  /*4190*/  IMAD.U32 R11, RZ, RZ, UR45 ;  /* 0x0000002dff0b7e24 */ /* 0x000fe2000f8e00ff */
[----:B------:R-:W-:Y:S02]  /*41a0*/  LOP3.LUT R8, R15, 0x7ffffffc, RZ, 0xc0, !PT ;  /* 0x7ffffffc0f087812 */ /* 0x000fe400078ec0ff */
[----:B------:R-:W-:-:S03]  /*41b0*/  ISETP.GE.AND P1, PT, R78, 0x1, PT ;  /* 0x000000014e00780c */ /* 0x000fc60003f26270 */
[----:B------:R-:W-:Y:S01]  /*41c0*/  IMAD.IADD R8, R13, 0x1, -R8 ;  /* 0x000000010d087824 */ /* 0x000fe200078e0a08 */
[----:B------:R-:W-:Y:S02]  /*41d0*/  UMOV UR4, 0xffffffa0 ;  /* 0xffffffa000047882 */ /* 0x000fe40000000000 */
[----:B------:R-:W-:Y:S01]  /*41e0*/  UIMAD UR4, UR45, UR4, 0x60 ;  /* 0x000000602d0474a4 */ /* 0x000fe2000f8e0204 */
[----:B------:R-:W-:Y:S01]  /*41f0*/  LOP3.LUT R76, RZ, R76, RZ, 0x33, !PT ;  /* 0x0000004cff4c7212 */ /* 0x000fe200078e33ff */
[----:B------:R-:W-:Y:S04]  /*4200*/  BSSY B0, `(.L_x_2178) ;  /* 0x000002b000007945 */ /* 0x000fe80003800000 */
[----:B------:R-:W-:Y:S02]  /*4210*/  IMAD.U32 R19, RZ, RZ, UR4 ;  /* 0x00000004ff137e24 */ /* 0x000fe4000f8e00ff */
[----:B------:R-:W-:-:S02]  /*4220*/  VIADD R77, R77, UR4 ;  /* 0x000000044d4d7c36 */ /* 0x000fc40008000000 */
[----:B------:R-:W-:Y:S02]  /*4230*/  IMAD R19, R8, -0x2, R19 ;  /* 0xfffffffe08137824 */ /* 0x000fe400078e0213 */
[----:B--2---:R-:W-:-:S05]  /*4240*/  @P0 IMAD.HI.U32 R9, R12, R9, RZ ;  /* 0x000000090c090227 */ /* 0x004fca00078e00ff */
[----:B------:R-:W-:Y:S01]  /*4250*/  @P0 SHF.R.U32.HI R12, RZ, R10, R9 ;  /* 0x0000000aff0c0219 */ /* 0x000fe20000011609 */
[----:B------:R-:W-:-:S04]  /*4260*/  IMAD R9, R11, -0x60, R72 ;  /* 0xffffffa00b097824 */ /* 0x000fc800078e0248 */
[----:B------:R-:W0:Y:S01]  /*4270*/  SHFL.IDX PT, R21, R12, RZ, 0x1c1f ;  /* 0x001c1fff0c157589 */ /* 0x000e2200000e0000 */
[----:B------:R-:W-:-:S04]  /*4280*/  VIADD R11, R9, 0x61 ;  /* 0x00000061090b7836 */ /* 0x000fc80000000000 */
[C---:B------:R-:W-:Y:S02]  /*4290*/  IMAD R11, R8.reuse, -0x2, R11 ;  /* 0xfffffffe080b7824 */ /* 0x040fe400078e020b */
[----:B------:R-:W-:Y:S02]  /*42a0*/  VIADD R9, R9, 0x60 ;  /* 0x0000006009097836 */ /* 0x000fe40000000000 */
[----:B------:R-:W-:Y:S02]  /*42b0*/  IMAD.IADD R11, R11, 0x1, -R75 ;  /* 0x000000010b0b7824 */ /* 0x000fe400078e0a4b */
[----:B------:R-:W-:Y:S02]  /*42c0*/  IMAD R14, R8, -0x2, R9 ;  /* 0xfffffffe080e7824 */ /* 0x000fe400078e0209 */
[C---:B------:R-:W-:Y:S02]  /*42d0*/  IMAD.IADD R15, R11.reuse, 0x1, R74 ;  /* 0x000000010b0f7824 */ /* 0x040fe400078e024a */
[----:B------:R-:W-:-:S03]  /*42e0*/  IMAD.IADD R76, R11, 0x1, R76 ;  /* 0x000000010b4c7824 */ /* 0x000fc600078e024c */
[----:B0-----:R-:W-:Y:S01]  /*42f0*/  VIADDMNMX R9, R21, R15, R14, PT ;  /* 0x0000000f15097246 */ /* 0x001fe2000380010e */
[----:B------:R-:W-:Y:S01]  /*4300*/  IMAD.IADD R8, R76, 0x1, R21 ;  /* 0x000000014c087824 */ /* 0x000fe200078e0215 */
[----:B------:R-:W-:Y:S06]  /*4310*/  @!P1 BRA `(.L_x_2179) ;  /* 0x0000000000649947 */ /* 0x000fec0003800000 */
[----:B------:R-:W-:Y:S01]  /*4320*/  IADD3 R11, -R75, R72, R21 ;  /* 0x000000484b0b7210 */ /* 0x000fe20007ffe115 */
[----:B------:R-:W-:Y:S03]  /*4330*/  BSSY B1, `(.L_x_2180) ;  /* 0x0000014000017945 */ /* 0x000fe60003800000 */
[----:B------:R-:W-:-:S13]  /*4340*/  ISETP.GT.AND P0, PT, R11, -0x1, PT ;  /* 0xffffffff0b00780c */ /* 0x000fda0003f04270 */
[----:B------:R-:W-:Y:S05]  /*4350*/  @P0 BRA `(.L_x_2181) ;  /* 0x00000000002c0947 */ /* 0x000fea0003800000 */
[----:B------:R-:W-:Y:S01]  /*4360*/  ISETP.NE.AND P0, PT, R78, 0x1, PT ;  /* 0x000000014e00780c */ /* 0x000fe20003f05270 */
[----:B------:R-:W-:Y:S01]  /*4370*/  BSSY B2, `(.L_x_2182) ;  /* 0x0000007000027945 */ /* 0x000fe20003800000 */
[----:B------:R-:W-:-:S11]  /*4380*/  LOP3.LUT R11, RZ, R11, RZ, 0x33, !PT ;  /* 0x0000000bff0b7212 */ /* 0x000fd600078e33ff */
[----:B------:R-:W-:Y:S05]  /*4390*/  @!P0 BRA `(.L_x_2183) ;  /* 0x0000000000108947 */ /* 0x000fea0003800000 */
[----:B------:R-:W2:Y:S04]  /*43a0*/  LDL R10, [R198+0x1c] ;  /* 0x00001c00c60a7983 */ /* 0x000ea80000100800 */
[----:B------:R-:W3:Y:S01]  /*43b0*/  LDL R13, [R198+0x20] ;  /* 0x00002000c60d7983 */ /* 0x000ee20000100800 */
[----:B--2---:R-:W-:-:S05]  /*43c0*/  IMAD.HI.U32 R10, R11, R10, RZ ;  /* 0x0000000a0b0a7227 */ /* 0x004fca00078e00ff */
[----:B---3--:R-:W-:-:S07]  /*43d0*/  SHF.R.U32.HI R11, RZ, R13, R10 ;  /* 0x0000000dff0b7219 */ /* 0x008fce000001160a */
.L_x_2183:
[----:B------:R-:W-:Y:S05]  /*43e0*/  BSYNC B2 ;  /* 0x0000000000027941 */ /* 0x000fea0003800000 */
.L_x_2182:
[----:B------:R-:W-:Y:S01]  /*43f0*/  LOP3.LUT R11, RZ, R11, RZ, 0x33, !PT ;  /* 0x0000000bff0b7212 */ /* 0x000fe200078e33ff */
[----:B------:R-:W-:Y:S06]  /*4400*/  BRA `(.L_x_2184) ;  /* 0x0000000000187947 */ /* 0x000fec0003800000 */
.L_x_2181:
[----:B------:R-:W-:-:S13]  /*4410*/  ISETP.NE.AND P0, PT, R78, 0x1, PT ;  /* 0x000000014e00780c */ /* 0x000fda0003f05270 */
[----:B------:R-:W-:Y:S05]  /*4420*/  @!P0 BRA `(.L_x_2184) ;  /* 0x0000000000108947 */ /* 0x000fea0003800000 */
[----:B------:R-:W2:Y:S04]  /*4430*/  LDL R10, [R198+0x1c] ;  /* 0x00001c00c60a7983 */ /* 0x000ea80000100800 */
[----:B------:R-:W3:Y:S01]  /*4440*/  LDL R20, [R198+0x20] ;  /* 0x00002000c6147983 */ /* 0x000ee20000100800 */
[----:B--2---:R-:W-:-:S05]  /*4450*/  IMAD.HI.U32 R11, R11, R10, RZ ;  /* 0x0000000a0b0b7227 */ /* 0x004fca00078e00ff */
[----:B---3--:R-:W-:-:S07]  /*4460*/  SHF.R.U32.HI R11, RZ, R20, R11 ;  /* 0x00000014ff0b7219 */ /* 0x008fce000001160b */
.L_x_2184:
[----:B------:R-:W-:Y:S05]  /*4470*/  BSYNC B1 ;  /* 0x0000000000017941 */ /* 0x000fea0003800000 */
.L_x_2180:
[----:B------:R-:W-:-:S05]  /*4480*/  IMAD R11, R78, R11, R19 ;  /* 0x0000000b4e0b7224 */ /* 0x000fca00078e0213 */
[----:B------:R-:W-:Y:S02]  /*4490*/  VIMNMX R8, R8, R11, !PT ;  /* 0x0000000b08087248 */ /* 0x000fe40007fe0100 */
[----:B------:R-:W-:-:S07]  /*44a0*/  VIADDMNMX R9, R11, R78, R9, PT ;  /* 0x0000004e0b097246 */ /* 0x000fce0003800109 */
.L_x_2179:
[----:B------:R-:W-:Y:S05]  /*44b0*/  BSYNC B0 ;  /* 0x0000000000007941 */ /* 0x000fea0003800000 */
.L_x_2178:
[C---:B------:R-:W-:Y:S01]  /*44c0*/  ISETP.GE.AND P1, PT, R77.reuse, 0x9, PT ;  /* 0x000000094d00780c */ /* 0x040fe20003f26270 */
[----:B------:R-:W0:Y:S01]  /*44d0*/  SHFL.IDX PT, R11, R12, 0x1, 0x1c1f ;  /* 0x003c1f000c0b7f89 */ /* 0x000e2200000e0000 */
[----:B------:R-:W-:Y:S01]  /*44e0*/  ISETP.GE.AND P0, PT, R77, 0x2, PT ;  /* 0x000000024d00780c */ /* 0x000fe20003f06270 */
[----:B------:R-:W-:Y:S01]  /*44f0*/  BSSY B0, `(.L_x_2185) ;  /* 0x000008e000007945 */ /* 0x000fe20003800000 */
[C---:B------:R-:W-:Y:S02]  /*4500*/  ISETP.GT.AND P2, PT, R8.reuse, 0x8, !P1 ;  /* 0x000000080800780c */ /* 0x040fe40004f44270 */
[----:B------:R-:W-:Y:S02]  /*4510*/  ISETP.GT.AND P3, PT, R8, 0x1, !P0 ;  /* 0x000000010800780c */ /* 0x000fe40004764270 */
[----:B------:R-:W-:Y:S02]  /*4520*/  ISETP.LT.OR P2, PT, R9, 0x9, P2 ;  /* 0x000000090900780c */ /* 0x000fe40001741670 */
[----:B------:R-:W-:-:S02]  /*4530*/  ISETP.GE.AND P4, PT, R77, 0x11, PT ;  /* 0x000000114d00780c */ /* 0x000fc40003f86270 */
[----:B------:R-:W-:Y:S02]  /*4540*/  FSEL R10, R28, -INF , !P2 ;  /* 0xff8000001c0a7808 */ /* 0x000fe40005000000 */
[----:B------:R-:W-:Y:S02]  /*4550*/  ISETP.LT.OR P3, PT, R9, 0x2, P3 ;  /* 0x000000020900780c */ /* 0x000fe40001f61670 */
[----:B------:R-:W-:Y:S02]  /*4560*/  ISETP.GT.AND P2, PT, R8, 0x10, !P4 ;  /* 0x000000100800780c */ /* 0x000fe40006744270 */
[----:B------:R-:W-:Y:S02]  /*4570*/  ISETP.GE.AND P5, PT, R77, 0xa, PT ;  /* 0x0000000a4d00780c */ /* 0x000fe40003fa6270 */
[----:B------:R-:W-:Y:S02]  /*4580*/  FSEL R103, R25, -INF , !P3 ;  /* 0xff80000019677808 */ /* 0x000fe40005800000 */
[----:B------:R-:W-:-:S02]  /*4590*/  P2R R73, PR, RZ, 0x10 ;  /* 0x00000010ff497803 */ /* 0x000fc40000000000 */
[----:B------:R-:W-:Y:S02]  /*45a0*/  ISETP.LT.OR P2, PT, R9, 0x11, P2 ;  /* 0x000000110900780c */ /* 0x000fe40001741670 */
[----:B------:R-:W-:Y:S02]  /*45b0*/  ISETP.GT.AND P3, PT, R8, 0x9, !P5 ;  /* 0x000000090800780c */ /* 0x000fe40006f64270 */
[----:B------:R-:W-:Y:S02]  /*45c0*/  ISETP.GE.AND P4, PT, R77, 0x12, PT ;  /* 0x000000124d00780c */ /* 0x000fe40003f86270 */
[----:B------:R-:W-:Y:S02]  /*45d0*/  FSEL R20, R32, -INF , !P2 ;  /* 0xff80000020147808 */ /* 0x000fe40005000000 */
[----:B------:R-:W-:Y:S02]  /*45e0*/  ISETP.LT.OR P3, PT, R9, 0xa, P3 ;  /* 0x0000000a0900780c */ /* 0x000fe40001f61670 */
[----:B------:R-:W-:-:S02]  /*45f0*/  ISETP.GT.AND P2, PT, R8, 0x11, !P4 ;  /* 0x000000110800780c */ /* 0x000fc40006744270 */
[----:B------:R-:W-:Y:S02]  /*4600*/  FSEL R13, R29, -INF , !P3 ;  /* 0xff8000001d0d7808 */ /* 0x000fe40005800000 */
        /* <DEDUP_REMOVED lines=11> */
[----:B------:R-:W-:Y:S02]  /*46c0*/  ISETP.GE.AND P3, PT, R77, 0x21, PT ;  /* 0x000000214d00780c */ /* 0x000fe40003f66270 */
        /* <DEDUP_REMOVED lines=54> */
[----:B------:R-:W-:Y:S02]  /*4a30*/  P2R R28, PR, RZ, 0x10 ;  /* 0x00000010ff1c7803 */ /* 0x000fe40000000000 */
[----:B------:R-:W-:Y:S02]  /*4a40*/  FSEL R183, R60, -INF , !P2 ;  /* 0xff8000003cb77808 */ /* 0x000fe40005000000 */
[----:B------:R-:W-:Y:S02]  /*4a50*/  ISETP.GE.AND P2, PT, R77, 0x4a, PT ;  /* 0x0000004a4d00780c */ /* 0x000fe40003f46270 */
[----:B------:R-:W-:Y:S02]  /*4a60*/  P2R R25, PR, RZ, 0x20 ;  /* 0x00000020ff197803 */ /* 0x000fe40000000000 */
        /* <DEDUP_REMOVED lines=16> */
[----:B------:R-:W-:Y:S02]  /*4b70*/  P2R R21, PR, RZ, 0x40 ;  /* 0x00000040ff157803 */ /* 0x000fe40000000000 */
[----:B------:R-:W-:-:S04]  /*4b80*/  ISETP.GT.AND P6, PT, R8, RZ, !P6 ;  /* 0x000000ff0800720c */ /* 0x000fc800077c4270 */
[----:B------:R-:W-:-:S04]  /*4b90*/  ISETP.LT.OR P6, PT, R9, 0x1, P6 ;  /* 0x000000010900780c */ /* 0x000fc800037c1670 */
[----:B------:R-:W-:Y:S02]  /*4ba0*/  FSEL R120, R24, -INF , !P6 ;  /* 0xff80000018787808 */ /* 0x000fe40007000000 */
[----:B------:R-:W-:-:S04]  /*4bb0*/  ISETP.GE.AND P6, PT, R77, 0x5a, PT ;  /* 0x0000005a4d00780c */ /* 0x000fc80003fc6270 */
[----:B------:R-:W-:Y:S02]  /*4bc0*/  P2R R24, PR, RZ, 0x40 ;  /* 0x00000040ff187803 */ /* 0x000fe40000000000 */
[----:B------:R-:W-:Y:S01]  /*4bd0*/  ISETP.GT.AND P6, PT, R8, 0x59, !P6 ;  /* 0x000000590800780c */ /* 0x000fe200077c4270 */
[----:B0-----:R-:W-:-:S03]  /*4be0*/  IMAD.IADD R8, R76, 0x1, R11 ;  /* 0x000000014c087824 */ /* 0x001fc600078e020b */
[----:B------:R-:W-:Y:S02]  /*4bf0*/  ISETP.LT.OR P6, PT, R9, 0x5a, P6 ;  /* 0x0000005a0900780c */ /* 0x000fe400037c1670 */
[----:B------:R-:W-:Y:S02]  /*4c00*/  VIADDMNMX R9, R11, R15, R14, PT ;  /* 0x0000000f0b097246 */ /* 0x000fe4000380010e */
[----:B------:R-:W-:Y:S02]  /*4c10*/  FSEL R176, R69, -INF , !P6 ;  /* 0xff80000045b07808 */ /* 0x000fe40007000000 */
[----:B------:R-:W-:-:S13]  /*4c20*/  ISETP.GE.AND P6, PT, R78, 0x1, PT ;  /* 0x000000014e00780c */ /* 0x000fda0003fc6270 */
[----:B------:R-:W-:Y:S05]  /*4c30*/  @!P6 BRA `(.L_x_2186) ;  /* 0x000000000064e947 */ /* 0x000fea0003800000 */
        /* <DEDUP_REMOVED lines=12> */
.L_x_2190:
[----:B------:R-:W-:Y:S05]  /*4d00*/  BSYNC B2 ;  /* 0x0000000000027941 */ /* 0x000fea0003800000 */
.L_x_2189:
[----:B------:R-:W-:Y:S01]  /*4d10*/  LOP3.LUT R75, RZ, R75, RZ, 0x33, !PT ;  /* 0x0000004bff4b7212 */ /* 0x000fe200078e33ff */
[----:B------:R-:W-:Y:S06]  /*4d20*/  BRA `(.L_x_2191) ;  /* 0x0000000000187947 */ /* 0x000fec0003800000 */
.L_x_2188:
[----:B------:R-:W-:-:S13]  /*4d30*/  ISETP.NE.AND P6, PT, R78, 0x1, PT ;  /* 0x000000014e00780c */ /* 0x000fda0003fc5270 */
[----:B------:R-:W-:Y:S05]  /*4d40*/  @!P6 BRA `(.L_x_2191) ;  /* 0x000000000010e947 */ /* 0x000fea0003800000 */
[----:B------:R-:W2:Y:S04]  /*4d50*/  LDL R12, [R198+0x1c] ;  /* 0x00001c00c60c7983 */ /* 0x000ea80000100800 */
[----:B------:R-:W3:Y:S01]  /*4d60*/  LDL R14, [R198+0x20] ;  /* 0x00002000c60e7983 */ /* 0x000ee20000100800 */
[----:B--2---:R-:W-:-:S05]  /*4d70*/  IMAD.HI.U32 R75, R75, R12, RZ ;  /* 0x0000000c4b4b7227 */ /* 0x004fca00078e00ff */
[----:B---3--:R-:W-:-:S07]  /*4d80*/  SHF.R.U32.HI R75, RZ, R14, R75 ;  /* 0x0000000eff4b7219 */ /* 0x008fce000001164b */
.L_x_2191:
[----:B------:R-:W-:Y:S05]  /*4d90*/  BSYNC B1 ;  /* 0x0000000000017941 */ /* 0x000fea0003800000 */
.L_x_2187:
[----:B------:R-:W-:-:S05]  /*4da0*/  IMAD R75, R78, R75, R19 ;  /* 0x0000004b4e4b7224 */ /* 0x000fca00078e0213 */
[----:B------:R-:W-:Y:S02]  /*4db0*/  VIADDMNMX R9, R75, R78, R9, PT ;  /* 0x0000004e4b097246 */ /* 0x000fe40003800109 */
[----:B------:R-:W-:-:S07]  /*4dc0*/  VIMNMX R8, R8, R75, !PT ;  /* 0x0000004b08087248 */ /* 0x000fce0007fe0100 */
.L_x_2186:
[----:B------:R-:W-:Y:S05]  /*4dd0*/  BSYNC B0 ;  /* 0x0000000000007941 */ /* 0x000fea0003800000 */
.L_x_2185:
[C---:B------:R-:W-:Y:S01]  /*4de0*/  ISETP.GT.AND P0, PT, R8.reuse, 0x1, !P0 ;  /* 0x000000010800780c */ /* 0x040fe20004704270 */
[----:B------:R-:W2:Y:S01]  /*4df0*/  LDL R124, [R1+0x1f0] ;  /* 0x0001f000017c7983 */ /* 0x000ea20000100800 */
[----:B------:R-:W-:Y:S02]  /*4e00*/  ISETP.GT.AND P1, PT, R8, 0x8, !P1 ;  /* 0x000000080800780c */ /* 0x000fe40004f24270 */
[C---:B------:R-:W-:Y:S01]  /*4e10*/  ISETP.LT.OR P0, PT, R9.reuse, 0x2, P0 ;  /* 0x000000020900780c */ /* 0x040fe20000701670 */
[----:B------:R-:W3:Y:S01]  /*4e20*/  LDL R105, [R1+0x200] ;  /* 0x0002000001697983 */ /* 0x000ee20000100800 */
[----:B------:R-:W-:Y:S02]  /*4e30*/  ISETP.LT.OR P1, PT, R9, 0x9, P1 ;  /* 0x000000090900780c */ /* 0x000fe40000f21670 */
[----:B------:R-:W-:Y:S01]  /*4e40*/  FSEL R109, R27, -INF , !P0 ;  /* 0xff8000001b6d7808 */ /* 0x000fe20004000000 */
[----:B------:R-:W4:Y:S01]  /*4e50*/  LDL R104, [R1+0x204] ;  /* 0x0002040001687983 */ /* 0x000f220000100800 */
[----:B------:R-:W-:-:S02]  /*4e60*/  ISETP.NE.AND P0, PT, R25, RZ, PT ;  /* 0x000000ff1900720c */ /* 0x000fc40003f05270 */
[----:B------:R-:W-:Y:S01]  /*4e70*/  FSEL R110, R30, -INF , !P1 ;  /* 0xff8000001e6e7808 */ /* 0x000fe20004800000 */
[----:B------:R-:W2:Y:S01]  /*4e80*/  LDL R118, [R1+0x208] ;  /* 0x0002080001767983 */ /* 0x000ea20000100800 */
[----:B------:R-:W-:Y:S02]  /*4e90*/  ISETP.GT.AND P0, PT, R8, 0x9, !P0 ;  /* 0x000000090800780c */ /* 0x000fe40004704270 */
[----:B------:R-:W-:Y:S01]  /*4ea0*/  ISETP.NE.AND P1, PT, R28, RZ, PT ;  /* 0x000000ff1c00720c */ /* 0x000fe20003f25270 */
[----:B------:R-:W2:Y:S01]  /*4eb0*/  LDL R119, [R1+0x20c] ;  /* 0x00020c0001777983 */ /* 0x000ea20000100800 */
[----:B------:R-:W-:Y:S02]  /*4ec0*/  ISETP.LT.OR P0, PT, R9, 0xa, P0 ;  /* 0x0000000a0900780c */ /* 0x000fe40000701670 */
[----:B------:R-:W-:Y:S01]  /*4ed0*/  ISETP.NE.AND P6, PT, R32, RZ, PT ;  /* 0x000000ff2000720c */ /* 0x000fe20003fc5270 */
[----:B------:R-:W2:Y:S01]  /*4ee0*/  LDL R117, [R1+0x210] ;  /* 0x0002100001757983 */ /* 0x000ea20000100800 */
[----:B------:R-:W-:-:S02]  /*4ef0*/  FSEL R111, R31, -INF , !P0 ;  /* 0xff8000001f6f7808 */ /* 0x000fc40004000000 */
[----:B------:R-:W-:Y:S01]  /*4f00*/  ISETP.NE.AND P0, PT, R73, RZ, PT ;  /* 0x000000ff4900720c */ /* 0x000fe20003f05270 */
[----:B------:R-:W2:Y:S01]  /*4f10*/  LDL R30, [R1+0x234] ;  /* 0x00023400011e7983 */ /* 0x000ea20000100800 */
[C---:B------:R-:W-:Y:S02]  /*4f20*/  ISETP.GT.AND P2, PT, R8.reuse, 0x49, !P2 ;  /* 0x000000490800780c */ /* 0x040fe40005744270 */
[C---:B------:R-:W-:Y:S01]  /*4f30*/  ISETP.GT.AND P0, PT, R8.reuse, 0x10, !P0 ;  /* 0x000000100800780c */ /* 0x040fe20004704270 */
[----:B------:R-:W2:Y:S01]  /*4f40*/  LDL R27, [R1+0x330] ;  /* 0x00033000011b7983 */ /* 0x000ea20000100800 */
[C---:B------:R-:W-:Y:S02]  /*4f50*/  ISETP.GT.AND P3, PT, R8.reuse, 0x50, !P3 ;  /* 0x000000500800780c */ /* 0x040fe40005f64270 */
[----:B------:R-:W-:Y:S01]  /*4f60*/  ISETP.LT.OR P0, PT, R9, 0x11, P0 ;  /* 0x000000110900780c */ /* 0x000fe20000701670 */
[----:B------:R-:W2:Y:S01]  /*4f70*/  LDL R152, [R1+0x3f4] ;  /* 0x0003f40001987983 */ /* 0x000ea20000100800 */
[----:B------:R-:W-:-:S02]  /*4f80*/  ISETP.GT.AND P4, PT, R8, 0x51, !P4 ;  /* 0x000000510800780c */ /* 0x000fc40006784270 */
[----:B------:R-:W-:Y:S01]  /*4f90*/  FSEL R14, R34, -INF , !P0 ;  /* 0xff800000220e7808 */ /* 0x000fe20004000000 */
[----:B------:R-:W2:Y:S01]  /*4fa0*/  LDL R107, [R1+0x214] ;  /* 0x00021400016b7983 */ /* 0x000ea20000100800 */
[----:B------:R-:W-:Y:S02]  /*4fb0*/  ISETP.GT.AND P0, PT, R8, 0x11, !P1 ;  /* 0x000000110800780c */ /* 0x000fe40004f04270 */
[----:B------:R-:W-:Y:S01]  /*4fc0*/  ISETP.NE.AND P1, PT, R48, RZ, PT ;  /* 0x000000ff3000720c */ /* 0x000fe20003f25270 */
[----:B------:R-:W2:Y:S01]  /*4fd0*/  LDL R108, [R1+0x218] ;  /* 0x00021800016c7983 */ /* 0x000ea20000100800 */
[----:B------:R-:W-:Y:S02]  /*4fe0*/  ISETP.LT.OR P0, PT, R9, 0x12, P0 ;  /* 0x000000120900780c */ /* 0x000fe40000701670 */
[----:B------:R-:W-:Y:S01]  /*4ff0*/  ISETP.GT.AND P5, PT, R8, 0x58, !P5 ;  /* 0x000000580800780c */ /* 0x000fe20006fa4270 */
[----:B------:R-:W2:Y:S01]  /*5000*/  LDL R106, [R1+0x21c] ;  /* 0x00021c00016a7983 */ /* 0x000ea20000100800 */
[----:B------:R-:W-:-:S02]  /*5010*/  FSEL R15, R35, -INF , !P0 ;  /* 0xff800000230f7808 */ /* 0x000fc40004000000 */
[----:B------:R-:W-:Y:S01]  /*5020*/  ISETP.NE.AND P0, PT, R29, RZ, PT ;  /* 0x000000ff1d00720c */ /* 0x000fe20003f05270 */
[----:B------:R-:W2:Y:S01]  /*5030*/  LDL R115, [R1+0x220] ;  /* 0x0002200001737983 */ /* 0x000ea20000100800 */
[----:B------:R-:W-:Y:S02]  /*5040*/  ISETP.LT.OR P2, PT, R9, 0x4a, P2 ;  /* 0x0000004a0900780c */ /* 0x000fe40001741670 */
[----:B------:R-:W-:Y:S01]  /*5050*/  ISETP.GT.AND P0, PT, R8, 0x18, !P0 ;  /* 0x000000180800780c */ /* 0x000fe20004704270 */
[----:B------:R-:W2:Y:S01]  /*5060*/  LDL R29, [R1+0x23c] ;  /* 0x00023c00011d7983 */ /* 0x000ea20000100800 */
[----:B------:R-:W-:Y:S02]  /*5070*/  FSEL R172, R63, -INF , !P2 ;  /* 0xff8000003fac7808 */ /* 0x000fe40005000000 */
[C---:B------:R-:W-:Y:S01]  /*5080*/  ISETP.LT.OR P0, PT, R9.reuse, 0x19, P0 ;  /* 0x000000190900780c */ /* 0x040fe20000701670 */
[----:B------:R-:W2:Y:S01]  /*5090*/  LDL R116, [R1+0x224] ;  /* 0x0002240001747983 */ /* 0x000ea20000100800 */
[----:B------:R-:W-:-:S02]  /*50a0*/  ISETP.LT.OR P3, PT, R9, 0x51, P3 ;  /* 0x000000510900780c */ /* 0x000fc40001f61670 */
[----:B------:R-:W-:Y:S01]  /*50b0*/  FSEL R19, R38, -INF , !P0 ;  /* 0xff80000026137808 */ /* 0x000fe20004000000 */
[----:B------:R-:W2:Y:S01]  /*50c0*/  LDL R31, [R1+0x238] ;  /* 0x00023800011f7983 */ /* 0x000ea20000100800 */
[----:B------:R-:W-:Y:S02]  /*50d0*/  ISETP.GT.AND P0, PT, R8, 0x19, !P6 ;  /* 0x000000190800780c */ /* 0x000fe40007704270 */
[----:B------:R-:W-:Y:S01]  /*50e0*/  ISETP.NE.AND P6, PT, R49, RZ, PT ;  /* 0x000000ff3100720c */ /* 0x000fe20003fc5270 */
[----:B------:R-:W2:Y:S01]  /*50f0*/  LDL R32, [R1+0x240] ;  /* 0x0002400001207983 */ /* 0x000ea20000100800 */
[C---:B------:R-:W-:Y:S02]  /*5100*/  ISETP.LT.OR P0, PT, R9.reuse, 0x1a, P0 ;  /* 0x0000001a0900780c */ /* 0x040fe40000701670 */
[----:B------:R-:W-:Y:S01]  /*5110*/  ISETP.LT.OR P4, PT, R9, 0x52, P4 ;  /* 0x000000520900780c */ /* 0x000fe20002781670 */
[----:B------:R-:W2:Y:S01]  /*5120*/  LDL R35, [R1+0x24c] ;  /* 0x00024c0001237983 */ /* 0x000ea20000100800 */
[----:B------:R-:W-:-:S02]  /*5130*/  FSEL R157, R39, -INF , !P0 ;  /* 0xff800000279d7808 */ /* 0x000fc40004000000 */
[----:B------:R-:W-:Y:S01]  /*5140*/  ISETP.NE.AND P0, PT, R33, RZ, PT ;  /* 0x000000ff2100720c */ /* 0x000fe20003f05270 */
[----:B------:R-:W2:Y:S01]  /*5150*/  LDL R34, [R1+0x254] ;  /* 0x0002540001227983 */ /* 0x000ea20000100800 */
[C---:B------:R-:W-:Y:S02]  /*5160*/  ISETP.LT.OR P5, PT, R9.reuse, 0x59, P5 ;  /* 0x000000590900780c */ /* 0x040fe40002fa1670 */
[----:B------:R-:W-:Y:S01]  /*5170*/  ISETP.GT.AND P0, PT, R8, 0x20, !P0 ;  /* 0x000000200800780c */ /* 0x000fe20004704270 */
[----:B------:R-:W2:Y:S01]  /*5180*/  LDL R33, [R1+0x244] ;  /* 0x0002440001217983 */ /* 0x000ea20000100800 */
[----:B------:R-:W-:Y:S02]  /*5190*/  FSEL R177, R66, -INF , !P3 ;  /* 0xff80000042b17808 */ /* 0x000fe40005800000 */
[----:B------:R-:W-:Y:S01]  /*51a0*/  ISETP.LT.OR P0, PT, R9, 0x21, P0 ;  /* 0x000000210900780c */ /* 0x000fe20000701670 */
[----:B------:R-:W2:Y:S01]  /*51b0*/  LDL R38, [R1+0x260] ;  /* 0x0002600001267983 */ /* 0x000ea20000100800 */
[----:B------:R-:W-:-:S02]  /*51c0*/  FSEL R178, R67, -INF , !P4 ;  /* 0xff80000043b27808 */ /* 0x000fc40006000000 */
[----:B------:R-:W-:Y:S01]  /*51d0*/  FSEL R162, R42, -INF , !P0 ;  /* 0xff8000002aa27808 */ /* 0x000fe20004000000 */
[----:B------:R-:W2:Y:S01]  /*51e0*/  LDL R39, [R1+0x264] ;  /* 0x0002640001277983 */ /* 0x000ea20000100800 */
[----:B------:R-:W-:Y:S02]  /*51f0*/  ISETP.NE.AND P0, PT, R36, RZ, PT ;  /* 0x000000ff2400720c */ /* 0x000fe40003f05270 */
[----:B------:R-:W-:Y:S01]  /*5200*/  FSEL R179, R70, -INF , !P5 ;  /* 0xff80000046b37808 */ /* 0x000fe20006800000 */
[----:B------:R-:W2:Y:S01]  /*5210*/  LDL R36, [R1+0x250] ;  /* 0x0002500001247983 */ /* 0x000ea20000100800 */
[----:B------:R-:W-:-:S03]  /*5220*/  ISETP.GT.AND P0, PT, R8, 0x21, !P0 ;  /* 0x000000210800780c */ /* 0x000fc60004704270 */
[----:B------:R-:W2:Y:S01]  /*5230*/  LDL R102, [R1+0x270] ;  /* 0x0002700001667983 */ /* 0x000ea20000100800 */
[----:B------:R-:W-:-:S03]  /*5240*/  ISETP.LT.OR P0, PT, R9, 0x22, P0 ;  /* 0x000000220900780c */ /* 0x000fc60000701670 */
[----:B------:R-:W2:Y:S01]  /*5250*/  LDL R101, [R1+0x274] ;  /* 0x0002740001657983 */ /* 0x000ea20000100800 */
[----:B------:R-:W-:Y:S02]  /*5260*/  FSEL R165, R43, -INF , !P0 ;  /* 0xff8000002ba57808 */ /* 0x000fe40004000000 */
[----:B------:R-:W-:Y:S01]  /*5270*/  ISETP.NE.AND P0, PT, R37, RZ, PT ;  /* 0x000000ff2500720c */ /* 0x000fe20003f05270 */
[----:B------:R-:W2:Y:S03]  /*5280*/  LDL R100, [R1+0x278] ;  /* 0x0002780001647983 */ /* 0x000ea60000100800 */
[----:B------:R-:W-:Y:S01]  /*5290*/  ISETP.GT.AND P0, PT, R8, 0x28, !P0 ;  /* 0x000000280800780c */ /* 0x000fe20004704270 */
[----:B------:R-:W2:Y:S03]  /*52a0*/  LDL R37, [R1+0x258] ;  /* 0x0002580001257983 */ /* 0x000ea60000100800 */
[----:B------:R-:W-:Y:S01]  /*52b0*/  ISETP.LT.OR P0, PT, R9, 0x29, P0 ;  /* 0x000000290900780c */ /* 0x000fe20000701670 */
[----:B------:R-:W2:Y:S03]  /*52c0*/  LDL R99, [R1+0x27c] ;  /* 0x00027c0001637983 */ /* 0x000ea60000100800 */
[----:B------:R-:W-:Y:S01]  /*52d0*/  FSEL R168, R46, -INF , !P0 ;  /* 0xff8000002ea87808 */ /* 0x000fe20004000000 */
[----:B------:R-:W2:Y:S01]  /*52e0*/  LDL R98, [R1+0x280] ;  /* 0x0002800001627983 */ /* 0x000ea20000100800 */
[----:B------:R-:W-:-:S03]  /*52f0*/  ISETP.NE.AND P0, PT, R40, RZ, PT ;  /* 0x000000ff2800720c */ /* 0x000fc60003f05270 */
        /* <DEDUP_REMOVED lines=29> */
[----:B------:R-:W-:-:S02]  /*54d0*/  ISETP.GT.AND P0, PT, R8, 0x39, !P1 ;  /* 0x000000390800780c */ /* 0x000fc40004f04270 */
[----:B------:R-:W-:Y:S01]  /*54e0*/  ISETP.NE.AND P1, PT, R53, RZ, PT ;  /* 0x000000ff3500720c */ /* 0x000fe20003f25270 */
[----:B------:R-:W2:Y:S01]  /*54f0*/  LDL R85, [R1+0x2b4] ;  /* 0x0002b40001557983 */ /* 0x000ea20000100800 */
[----:B------:R-:W-:Y:S02]  /*5500*/  ISETP.LT.OR P0, PT, R9, 0x3a, P0 ;  /* 0x0000003a0900780c */ /* 0x000fe40000701670 */
[----:B------:R-:W-:Y:S01]  /*5510*/  ISETP.GT.AND P1, PT, R8, 0x48, !P1 ;  /* 0x000000480800780c */ /* 0x000fe20004f24270 */
[----:B------:R-:W2:Y:S01]  /*5520*/  LDL R84, [R1+0x2b8] ;  /* 0x0002b80001547983 */ /* 0x000ea20000100800 */
[----:B------:R-:W-:Y:S02]  /*5530*/  FSEL R169, R55, -INF , !P0 ;  /* 0xff80000037a97808 */ /* 0x000fe40004000000 */
[----:B------:R-:W-:Y:S01]  /*5540*/  ISETP.NE.AND P0, PT, R21, RZ, PT ;  /* 0x000000ff1500720c */ /* 0x000fe20003f05270 */
[----:B------:R-:W2:Y:S01]  /*5550*/  LDL R83, [R1+0x2bc] ;  /* 0x0002bc0001537983 */ /* 0x000ea20000100800 */
[----:B------:R-:W-:-:S02]  /*5560*/  FMNMX.FTZ R21, R120, R103, !PT ;  /* 0x0000006778157209 */ /* 0x000fc40007810000 */
[----:B------:R-:W-:Y:S01]  /*5570*/  ISETP.GT.AND P0, PT, R8, RZ, !P0 ;  /* 0x000000ff0800720c */ /* 0x000fe20004704270 */
[----:B------:R-:W2:Y:S01]  /*5580*/  LDL R82, [R1+0x2c0] ;  /* 0x0002c00001527983 */ /* 0x000ea20000100800 */
[----:B------:R-:W-:Y:S02]  /*5590*/  FMNMX.FTZ R12, R10, R21, !PT ;  /* 0x000000150a0c7209 */ /* 0x000fe40007810000 */
[C---:B------:R-:W-:Y:S01]  /*55a0*/  ISETP.LT.OR P0, PT, R9.reuse, 0x1, P0 ;  /* 0x000000010900780c */ /* 0x040fe20000701670 */
[----:B------:R-:W2:Y:S01]  /*55b0*/  LDL R81, [R1+0x2c4] ;  /* 0x0002c40001517983 */ /* 0x000ea20000100800 */
[----:B------:R-:W-:Y:S02]  /*55c0*/  ISETP.LT.OR P1, PT, R9, 0x49, P1 ;  /* 0x000000490900780c */ /* 0x000fe40000f21670 */
[----:B------:R-:W-:Y:S01]  /*55d0*/  FSEL R122, R26, -INF , !P0 ;  /* 0xff8000001a7a7808 */ /* 0x000fe20004000000 */
[----:B------:R-:W2:Y:S01]  /*55e0*/  LDL R80, [R1+0x2c8] ;  /* 0x0002c80001507983 */ /* 0x000ea20000100800 */
[----:B------:R-:W-:-:S02]  /*55f0*/  ISETP.GT.AND P0, PT, R8, 0x40, !P6 ;  /* 0x000000400800780c */ /* 0x000fc40007704270 */
[----:B------:R-:W-:Y:S01]  /*5600*/  FMNMX.FTZ R11, R122, R109, !PT ;  /* 0x0000006d7a0b7209 */ /* 0x000fe20007810000 */
[----:B------:R-:W2:Y:S01]  /*5610*/  LDL R79, [R1+0x2cc] ;  /* 0x0002cc00014f7983 */ /* 0x000ea20000100800 */
[----:B------:R-:W-:Y:S02]  /*5620*/  ISETP.NE.AND P6, PT, R24, RZ, PT ;  /* 0x000000ff1800720c */ /* 0x000fe40003fc5270 */
[----:B------:R-:W-:Y:S01]  /*5630*/  FMNMX.FTZ R24, R110, R11, !PT ;  /* 0x0000000b6e187209 */ /* 0x000fe20007810000 */
[----:B------:R-:W2:Y:S01]  /*5640*/  LDL R78, [R1+0x2d0] ;  /* 0x0002d000014e7983 */ /* 0x000ea20000100800 */
[----:B------:R-:W-:Y:S02]  /*5650*/  FMNMX.FTZ R11, R13, R12, !PT ;  /* 0x0000000c0d0b7209 */ /* 0x000fe40007810000 */
[----:B------:R-:W-:Y:S01]  /*5660*/  FMNMX.FTZ R21, R111, R24, !PT ;  /* 0x000000186f157209 */ /* 0x000fe20007810000 */
[----:B------:R-:W2:Y:S01]  /*5670*/  LDL R77, [R1+0x2d4] ;  /* 0x0002d400014d7983 */ /* 0x000ea20000100800 */
[----:B------:R-:W-:-:S02]  /*5680*/  FMNMX.FTZ R11, R20, R11, !PT ;  /* 0x0000000b140b7209 */ /* 0x000fc40007810000 */
[----:B------:R-:W-:Y:S01]  /*5690*/  FMNMX.FTZ R12, R14, R21, !PT ;  /* 0x000000150e0c7209 */ /* 0x000fe20007810000 */
[----:B------:R-:W2:Y:S01]  /*56a0*/  LDL R76, [R1+0x2d8] ;  /* 0x0002d800014c7983 */ /* 0x000ea20000100800 */
[----:B------:R-:W-:Y:S02]  /*56b0*/  FMNMX.FTZ R11, R112, R11, !PT ;  /* 0x0000000b700b7209 */ /* 0x000fe40007810000 */
        /* <DEDUP_REMOVED lines=21> */
[----:B------:R-:W-:Y:S01]  /*5810*/  ISETP.LT.OR P0, PT, R9, 0x41, P0 ;  /* 0x000000410900780c */ /* 0x000fe20000701670 */
[----:B------:R-:W2:Y:S01]  /*5820*/  LDL R67, [R1+0x2fc] ;  /* 0x0002fc0001437983 */ /* 0x000ea20000100800 */
[----:B------:R-:W-:-:S02]  /*5830*/  FMNMX.FTZ R11, R160, R11, !PT ;  /* 0x0000000ba00b7209 */ /* 0x000fc40007810000 */
[----:B------:R-:W-:Y:S01]  /*5840*/  FMNMX.FTZ R21, R188, R21, !PT ;  /* 0x00000015bc157209 */ /* 0x000fe20007810000 */
[----:B------:R-:W2:Y:S01]  /*5850*/  LDL R66, [R1+0x300] ;  /* 0x0003000001427983 */ /* 0x000ea20000100800 */
[----:B------:R-:W-:Y:S02]  /*5860*/  FSEL R163, R58, -INF , !P0 ;  /* 0xff8000003aa37808 */ /* 0x000fe40004000000 */
[----:B------:R-:W-:Y:S01]  /*5870*/  ISETP.NE.AND P0, PT, R52, RZ, PT ;  /* 0x000000ff3400720c */ /* 0x000fe20003f05270 */
[----:B------:R-:W2:Y:S01]  /*5880*/  LDL R65, [R1+0x304] ;  /* 0x0003040001417983 */ /* 0x000ea20000100800 */
[----:B------:R-:W-:Y:S02]  /*5890*/  FMNMX.FTZ R11, R164, R11, !PT ;  /* 0x0000000ba40b7209 */ /* 0x000fe40007810000 */
[----:B------:R-:W-:Y:S01]  /*58a0*/  FMNMX.FTZ R12, R186, R21, !PT ;  /* 0x00000015ba0c7209 */ /* 0x000fe20007810000 */
[----:B------:R-:W2:Y:S01]  /*58b0*/  LDL R64, [R1+0x308] ;  /* 0x0003080001407983 */ /* 0x000ea20000100800 */
[----:B------:R-:W-:-:S02]  /*58c0*/  ISETP.GT.AND P0, PT, R8, 0x41, !P0 ;  /* 0x000000410800780c */ /* 0x000fc40004704270 */
[----:B------:R-:W-:Y:S01]  /*58d0*/  FMNMX.FTZ R24, R166, R11, !PT ;  /* 0x0000000ba6187209 */ /* 0x000fe20007810000 */
[----:B------:R-:W2:Y:S01]  /*58e0*/  LDL R63, [R1+0x30c] ;  /* 0x00030c00013f7983 */ /* 0x000ea20000100800 */
[----:B------:R-:W-:Y:S02]  /*58f0*/  FMNMX.FTZ R12, R187, R12, !PT ;  /* 0x0000000cbb0c7209 */ /* 0x000fe40007810000 */
[----:B------:R-:W-:Y:S01]  /*5900*/  ISETP.LT.OR P0, PT, R9, 0x42, P0 ;  /* 0x000000420900780c */ /* 0x000fe20000701670 */
[----:B------:R-:W2:Y:S01]  /*5910*/  LDL R61, [R1+0x314] ;  /* 0x00031400013d7983 */ /* 0x000ea20000100800 */
[----:B------:R-:W-:Y:S02]  /*5920*/  FMNMX.FTZ R24, R169, R24, !PT ;  /* 0x00000018a9187209 */ /* 0x000fe40007810000 */
[----:B------:R-:W-:Y:S01]  /*5930*/  FMNMX.FTZ R11, R181, R12, !PT ;  /* 0x0000000cb50b7209 */ /* 0x000fe20007810000 */
[----:B------:R-:W2:Y:S01]  /*5940*/  LDL R60, [R1+0x318] ;  /* 0x00031800013c7983 */ /* 0x000ea20000100800 */
[----:B------:R-:W-:-:S02]  /*5950*/  ISETP.GT.AND P6, PT, R8, 0x59, !P6 ;  /* 0x000000590800780c */ /* 0x000fc400077c4270 */
[----:B------:R-:W-:Y:S01]  /*5960*/  FSEL R167, R59, -INF , !P0 ;  /* 0xff8000003ba77808 */ /* 0x000fe20004000000 */
[----:B------:R-:W2:Y:S01]  /*5970*/  LDL R58, [R1+0x320] ;  /* 0x00032000013a7983 */ /* 0x000ea20000100800 */
[----:B------:R-:W-:Y:S02]  /*5980*/  FMNMX.FTZ R24, R163, R24, !PT ;  /* 0x00000018a3187209 */ /* 0x000fe40007810000 */
[----:B------:R-:W-:Y:S01]  /*5990*/  FMNMX.FTZ R8, R182, R11, !PT ;  /* 0x0000000bb6087209 */ /* 0x000fe20007810000 */
[----:B------:R-:W2:Y:S01]  /*59a0*/  LDL R59, [R1+0x31c] ;  /* 0x00031c00013b7983 */ /* 0x000ea20000100800 */
[----:B------:R-:W-:Y:S02]  /*59b0*/  FSEL R170, R62, -INF , !P1 ;  /* 0xff8000003eaa7808 */ /* 0x000fe40004800000 */
        /* <DEDUP_REMOVED lines=18> */
[----:B------:R-:W-:Y:S01]  /*5ae0*/  FSEL R180, R71, -INF , !P6 ;  /* 0xff80000047b47808 */ /* 0x000fe20007000000 */
[----:B------:R-:W2:Y:S01]  /*5af0*/  LDL R21, [R1+0x228] ;  /* 0x0002280001157983 */ /* 0x000ea20000100800 */
[----:B------:R-:W-:-:S03]  /*5b00*/  FMNMX.FTZ R25, R179, R12, !PT ;  /* 0x0000000cb3197209 */ /* 0x000fc60007810000 */
[----:B------:R-:W0:Y:S01]  /*5b10*/  SHFL.BFLY PT, R9, R24, 0x2, 0x1f ;  /* 0x0c401f0018097f89 */ /* 0x000e2200000e0000 */
[----:B------:R-:W-:-:S03]  /*5b20*/  FMNMX.FTZ R25, R180, R25, !PT ;  /* 0x00000019b4197209 */ /* 0x000fc60007810000 */
[----:B---3--:R-:W-:Y:S04]  /*5b30*/  STL [R1+0x200], R105 ;  /* 0x0002006901007387 */ /* 0x008fe80000100800 */
[----:B------:R1:W-:Y:S04]  /*5b40*/  STL.64 [R1+0x410], R24 ;  /* 0x0004101801007387 */ /* 0x0003e80000100a00 */
[----:B------:R-:W3:Y:S04]  /*5b50*/  LDL R28, [R1+0x414] ;  /* 0x00041400011c7983 */ /* 0x000ee80000100800 */
[----:B----4-:R-:W-:Y:S04]  /*5b60*/  STL [R1+0x204], R104 ;  /* 0x0002046801007387 */ /* 0x010fe80000100800 */
[----:B-1----:R-:W4:Y:S01]  /*5b70*/  LDL R25, [R1+0x22c] ;  /* 0x00022c0001197983 */ /* 0x002f220000100800 */
[----:B0-----:R-:W-:-:S03]  /*5b80*/  FMNMX.FTZ R12, R24, R9, !PT ;  /* 0x00000009180c7209 */ /* 0x001fc60007810000 */
[----:B--2---:R-:W-:Y:S04]  /*5b90*/  STL [R1+0x208], R118 ;  /* 0x0002087601007387 */ /* 0x004fe80000100800 */
[----:B------:R-:W0:Y:S04]  /*5ba0*/  SHFL.BFLY PT, R9, R12, 0x1, 0x1f ;  /* 0x0c201f000c097f89 */ /* 0x000e2800000e0000 */
[----:B------:R-:W2:Y:S04]  /*5bb0*/  LDL R24, [R1+0x230] ;  /* 0x0002300001187983 */ /* 0x000ea80000100800 */
[----:B------:R-:W-:Y:S04]  /*5bc0*/  STL [R1+0x20c], R119 ;  /* 0x00020c7701007387 */ /* 0x000fe80000100800 */
[----:B------:R-:W-:Y:S04]  /*5bd0*/  STL [R1+0x210], R117 ;  /* 0x0002107501007387 */ /* 0x000fe80000100800 */
[----:B------:R-:W2:Y:S04]  /*5be0*/  LDL R71, [R1+0x2ec] ;  /* 0x0002ec0001477983 */ /* 0x000ea80000100800 */
[----:B------:R-:W2:Y:S01]  /*5bf0*/  LDL R52, [R1+0x338] ;  /* 0x0003380001347983 */ /* 0x000ea20000100800 */
[----:B0-----:R-:W-:-:S03]  /*5c00*/  FMNMX.FTZ R26, R12, R9, !PT ;  /* 0x000000090c1a7209 */ /* 0x001fc60007810000 */
[----:B------:R-:W2:Y:S04]  /*5c10*/  LDL R51, [R1+0x33c] ;  /* 0x00033c0001337983 */ /* 0x000ea80000100800 */
[----:B------:R0:W-:Y:S04]  /*5c20*/  STL [R1+0x410], R26 ;  /* 0x0004101a01007387 */ /* 0x0001e80000100800 */
[----:B------:R-:W4:Y:S04]  /*5c30*/  LDL R42, [R1+0x410] ;  /* 0x00041000012a7983 */ /* 0x000f280000100800 */
[----:B------:R-:W2:Y:S04]  /*5c40*/  LDL.64 R8, [R1+0x88] ;  /* 0x0000880001087983 */ /* 0x000ea80000100a00 */
[----:B------:R-:W2:Y:S04]  /*5c50*/  LDL R12, [R1+0x25c] ;  /* 0x00025c00010c7983 */ /* 0x000ea80000100800 */
[----:B0-----:R-:W2:Y:S04]  /*5c60*/  LDL R26, [R1+0x34c] ;  /* 0x00034c00011a7983 */ /* 0x001ea80000100800 */
[----:B------:R-:W2:Y:S04]  /*5c70*/  LDL R50, [R1+0x340] ;  /* 0x0003400001327983 */ /* 0x000ea80000100800 */
        /* <DEDUP_REMOVED lines=37> */
[----:B---3--:R-:W0:Y:S02]  /*5ed0*/  SHFL.BFLY PT, R125, R28, 0x2, 0x1f ;  /* 0x0c401f001c7d7f89 */ /* 0x008e2400000e0000 */
[----:B0-----:R-:W-:-:S02]  /*5ee0*/  FMNMX.FTZ R125, R125, R28, !PT ;  /* 0x0000001c7d7d7209 */ /* 0x001fc40007810000 */
[----:B------:R-:W3:Y:S04]  /*5ef0*/  LDL R28, [R1+0x248] ;  /* 0x00024800011c7983 */ /* 0x000ee80000100800 */
[----:B------:R-:W0:Y:S01]  /*5f00*/  SHFL.BFLY PT, R126, R125, 0x1, 0x1f ;  /* 0x0c201f007d7e7f89 */ /* 0x000e2200000e0000 */
[----:B----4-:R-:W-:Y:S01]  /*5f10*/  FSETP.NEU.FTZ.AND P0, PT, R42, -INF , PT ;  /* 0xff8000002a00780b */ /* 0x010fe20003f1d000 */
[----:B------:R-:W-:-:S05]  /*5f20*/  FMUL.FTZ R42, R11, R42 ;  /* 0x0000002a0b2a7220 */ /* 0x000fca0000410000 */
[----:B------:R-:W-:Y:S01]  /*5f30*/  FSEL R128, R42, RZ, P0 ;  /* 0x000000ff2a807208 */ /* 0x000fe20000000000 */
[----:B--2---:R-:W-:Y:S01]  /*5f40*/  IMAD R8, R124, 0xc00, R8 ;  /* 0x00000c007c087824 */ /* 0x004fe200078e0208 */
[----:B------:R-:W2:Y:S03]  /*5f50*/  LDL R42, [R1+0x364] ;  /* 0x00036400012a7983 */ /* 0x000ea60000100800 */
        /* <DEDUP_REMOVED lines=23> */
[----:B------:R-:W-:Y:S01]  /*60d0*/  FFMA.FTZ R176, R176, R11, -R128 ;  /* 0x0000000bb0b07223 */ /* 0x000fe20000010880 */
[----:B0-----:R-:W-:Y:S01]  /*60e0*/  FMNMX.FTZ R10, R125, R126, !PT ;  /* 0x0000007e7d0a7209 */ /* 0x001fe20007810000 */
[----:B------:R-:W4:Y:S04]  /*60f0*/  LDL R113, [R1+0x368] ;  /* 0x0003680001717983 */ /* 0x000f280000100800 */
[----:B------:R-:W4:Y:S04]  /*6100*/  LDL R114, [R1+0x384] ;  /* 0x0003840001727983 */ /* 0x000f280000100800 */
[----:B------:R-:W4:Y:S04]  /*6110*/  LDL R128, [R1+0x390] ;  /* 0x0003900001807983 */ /* 0x000f280000100800 */
[----:B------:R-:W4:Y:S04]  /*6120*/  LDL R126, [R1+0x398] ;  /* 0x00039800017e7983 */ /* 0x000f280000100800 */
[----:B------:R-:W4:Y:S04]  /*6130*/  LDL R125, [R1+0x39c] ;  /* 0x00039c00017d7983 */ /* 0x000f280000100800 */
[----:B------:R-:W4:Y:S04]  /*6140*/  LDL R124, [R1+0x3a0] ;  /* 0x0003a000017c7983 */ /* 0x000f280000100800 */
[----:B------:R0:W-:Y:S04]  /*6150*/  STL [R1+0x228], R21 ;  /* 0x0002281501007387 */ /* 0x0001e80000100800 */
[----:B0-----:R-:W4:Y:S01]  /*6160*/  LDL R21, [R1+0x3f8] ;  /* 0x0003f80001157983 */ /* 0x001f220000100800 */
[----:B------:R-:W-:-:S03]  /*6170*/  FSETP.NEU.FTZ.AND P0, PT, R10, -INF , PT ;  /* 0xff8000000a00780b */ /* 0x000fc60003f1d000 */
[----:B------:R0:W-:Y:S01]  /*6180*/  STL [R1+0x25c], R12 ;  /* 0x00025c0c01007387 */ /* 0x0001e20000100800 */
[----:B------:R-:W-:Y:S01]  /*6190*/  MUFU.EX2 R54, R54 ;  /* 0x0000003600367308 */ /* 0x000fe20000000800 */
[----:B0-----:R-:W-:-:S07]  /*61a0*/  FMUL.FTZ R12, R10, R11 ;  /* 0x0000000b0a0c7220 */ /* 0x001fce0000410000 */
[----:B------:R-:W0:Y:S01]  /*61b0*/  MUFU.EX2 R103, R103 ;  /* 0x0000006700677308 */ /* 0x000e220000000800 */
[----:B------:R-:W-:-:S07]  /*61c0*/  FSEL R12, R12, RZ, P0 ;  /* 0x000000ff0c0c7208 */ /* 0x000fce0000000000 */
[----:B------:R-:W1:Y:S01]  /*61d0*/  MUFU.EX2 R120, R120 ;  /* 0x0000007800787308 */ /* 0x000e620000000800 */
[-CC-:B------:R-:W-:Y:S01]  /*61e0*/  FFMA.FTZ R122, R122, R11.reuse, -R12.reuse ;  /* 0x0000000b7a7a7223 */ /* 0x180fe2000001080c */
[-CC-:B------:R-:W-:Y:S01]  /*61f0*/  FFMA.FTZ R109, R109, R11.reuse, -R12.reuse ;  /* 0x0000000b6d6d7223 */ /* 0x180fe2000001080c */
[-CC-:B------:R-:W-:Y:S01]  /*6200*/  FFMA.FTZ R110, R110, R11.reuse, -R12.reuse ;  /* 0x0000000b6e6e7223 */ /* 0x180fe2000001080c */
[----:B------:R-:W-:-:S04]  /*6210*/  FFMA.FTZ R111, R111, R11, -R12 ;  /* 0x0000000b6f6f7223 */ /* 0x000fc8000001080c */
[----:B------:R-:W1:Y:S01]  /*6220*/  MUFU.EX2 R121, R121 ;  /* 0x0000007900797308 */ /* 0x000e620000000800 */
[----:B------:R0:W-:Y:S07]  /*6230*/  STL [R1+0x22c], R25 ;  /* 0x00022c1901007387 */ /* 0x0001ee0000100800 */
[----:B------:R-:W-:Y:S08]  /*6240*/  MUFU.EX2 R122, R122 ;  /* 0x0000007a007a7308 */ /* 0x000ff00000000800 */
[----:B------:R-:W1:Y:S01]  /*6250*/  MUFU.EX2 R109, R109 ;  /* 0x0000006d006d7308 */ /* 0x000e620000000800 */
[----:B0-----:R-:W-:Y:S01]  /*6260*/  FADD.FTZ R25, R54, R103 ;  /* 0x0000006736197221 */ /* 0x001fe20000010000 */
[----:B------:R1:W-:Y:S06]  /*6270*/  STL [R1+0x234], R30 ;  /* 0x0002341e01007387 */ /* 0x0003ec0000100800 */
[----:B------:R-:W0:Y:S08]  /*6280*/  MUFU.EX2 R123, R123 ;  /* 0x0000007b007b7308 */ /* 0x000e300000000800 */
[----:B------:R-:W0:Y:S01]  /*6290*/  MUFU.EX2 R110, R110 ;  /* 0x0000006e006e7308 */ /* 0x000e220000000800 */
[----:B-1----:R-:W-:Y:S01]  /*62a0*/  FADD.FTZ R30, R120, R25 ;  /* 0x00000019781e7221 */ /* 0x002fe20000010000 */
[----:B------:R-:W-:-:S06]  /*62b0*/  IMAD.MOV.U32 R25, RZ, RZ, R9 ;  /* 0x000000ffff197224 */ /* 0x000fcc00078e0009 */
[----:B------:R-:W1:Y:S08]  /*62c0*/  MUFU.EX2 R111, R111 ;  /* 0x0000006f006f7308 */ /* 0x000e700000000800 */
[----:B------:R-:W1:Y:S01]  /*62d0*/  MUFU.EX2 R112, R112 ;  /* 0x0000007000707308 */ /* 0x000e620000000800 */
[----:B------:R-:W-:Y:S01]  /*62e0*/  R2UR UR15, R25 ;  /* 0x00000000190f72ca */ /* 0x000fe200000e0000 */
[----:B------:R-:W-:Y:S01]  /*62f0*/  FADD.FTZ R30, R121, R30 ;  /* 0x0000001e791e7221 */ /* 0x000fe20000010000 */
[----:B------:R-:W-:Y:S01]  /*6300*/  FADD.FTZ R25, R122, R109 ;  /* 0x0000006d7a197221 */ /* 0x000fe20000010000 */
[----:B------:R1:W-:Y:S01]  /*6310*/  STL [R1+0x230], R24 ;  /* 0x0002301801007387 */ /* 0x0003e20000100800 */
[----:B------:R-:W-:-:S02]  /*6320*/  R2UR UR6, R8 ;  /* 0x00000000080672ca */ /* 0x000fc400000e0000 */
[----:B------:R-:W-:Y:S01]  /*6330*/  R2UR UR7, R9 ;  /* 0x00000000090772ca */ /* 0x000fe200000e0000 */
[----:B------:R1:W-:Y:S01]  /*6340*/  STL [R1+0x23c], R29 ;  /* 0x00023c1d01007387 */ /* 0x0003e20000100800 */
[----:B0-----:R-:W-:Y:S01]  /*6350*/  FADD.FTZ R197, R123, R30 ;  /* 0x0000001e7bc57221 */ /* 0x001fe20000010000 */
[----:B------:R-:W-:Y:S02]  /*6360*/  FADD.FTZ R192, R110, R25 ;  /* 0x000000196ec07221 */ /* 0x000fe40000010000 */
[----:B------:R0:W-:Y:S01]  /*6370*/  STL [R1+0x330], R27 ;  /* 0x0003301b01007387 */ /* 0x0001e20000100800 */
[----:B-1----:R-:W-:-:S03]  /*6380*/  VIADD R24, R8, 0x100 ;  /* 0x0000010008187836 */ /* 0x002fc60000000000 */
[----:B------:R1:W-:Y:S01]  /*6390*/  STL [R1+0x34c], R26 ;  /* 0x00034c1a01007387 */ /* 0x0003e20000100800 */
[--C-:B------:R-:W-:Y:S01]  /*63a0*/  IMAD.MOV.U32 R29, RZ, RZ, R9.reuse ;  /* 0x000000ffff1d7224 */ /* 0x100fe200078e0009 */
[----:B------:R-:W-:Y:S02]  /*63b0*/  F2FP.BF16.F32.PACK_AB R154, R121, R120 ;  /* 0x00000078799a723e */ /* 0x000fe400000010ff */
[----:B------:R1:W-:Y:S01]  /*63c0*/  STL [R1+0x3f4], R152 ;  /* 0x0003f49801007387 */ /* 0x0003e20000100800 */
[----:B0-----:R-:W-:Y:S01]  /*63d0*/  IMAD.MOV.U32 R27, RZ, RZ, R9 ;  /* 0x000000ffff1b7224 */ /* 0x001fe200078e0009 */
[----:B------:R-:W-:Y:S01]  /*63e0*/  F2FP.BF16.F32.PACK_AB R153, R109, R122 ;  /* 0x0000007a6d99723e */ /* 0x000fe200000010ff */
[----:B-1----:R-:W-:Y:S01]  /*63f0*/  VIADD R26, R8, 0x80 ;  /* 0x00000080081a7836 */ /* 0x002fe20000000000 */
[----:B------:R-:W-:Y:S02]  /*6400*/  F2FP.BF16.F32.PACK_AB R155, R111, R110 ;  /* 0x0000006e6f9b723e */ /* 0x000fe400000010ff */
[----:B------:R-:W-:Y:S01]  /*6410*/  F2FP.BF16.F32.PACK_AB R152, R103, R54 ;  /* 0x000000366798723e */ /* 0x000fe200000010ff */
[----:B------:R-:W-:Y:S01]  /*6420*/  STL [R1+0x214], R107 ;  /* 0x0002146b01007387 */ /* 0x000fe20000100800 */
[----:B------:R-:W-:Y:S01]  /*6430*/  R2UR UR10, R26 ;  /* 0x000000001a0a72ca */ /* 0x000fe200000e0000 */
[----:B------:R-:W-:Y:S01]  /*6440*/  FADD.FTZ R197, R112, R197 ;  /* 0x000000c570c57221 */ /* 0x000fe20000010000 */
[----:B------:R-:W-:Y:S01]  /*6450*/  R2UR UR11, R27 ;  /* 0x000000001b0b72ca */ /* 0x000fe200000e0000 */
[----:B------:R-:W-:Y:S01]  /*6460*/  STL [R1+0x218], R108 ;  /* 0x0002186c01007387 */ /* 0x000fe20000100800 */
[----:B------:R-:W-:Y:S01]  /*6470*/  R2UR UR14, R24 ;  /* 0x00000000180e72ca */ /* 0x000fe200000e0000 */
[----:B------:R-:W-:Y:S01]  /*6480*/  FADD.FTZ R192, R111, R192 ;  /* 0x000000c06fc07221 */ /* 0x000fe20000010000 */
[----:B------:R-:W-:Y:S01]  /*6490*/  R2UR UR19, R29 ;  /* 0x000000001d1372ca */ /* 0x000fe200000e0000 */
[----:B------:R-:W-:Y:S01]  /*64a0*/  STL [R1+0x21c], R106 ;  /* 0x00021c6a01007387 */ /* 0x000fe20000100800 */
[----:B------:R-:W-:-:S03]  /*64b0*/  F2FP.BF16.F32.PACK_AB R156, R112, R123 ;  /* 0x0000007b709c723e */ /* 0x000fc600000010ff */
[----:B------:R-:W-:Y:S04]  /*64c0*/  STL [R1+0x220], R115 ;  /* 0x0002207301007387 */ /* 0x000fe80000100800 */
        /* <DEDUP_REMOVED lines=19> */
[----:B---3--:R0:W-:Y:S04]  /*6600*/  STL [R1+0x248], R28 ;  /* 0x0002481c01007387 */ /* 0x0081e80000100800 */
[----:B------:R-:W-:Y:S01]  /*6610*/  STL [R1+0x28c], R95 ;  /* 0x00028c5f01007387 */ /* 0x000fe20000100800 */
[----:B0-----:R-:W-:-:S03]  /*6620*/  VIADD R28, R8, 0x180 ;  /* 0x00000180081c7836 */ /* 0x001fc60000000000 */
[----:B------:R-:W-:Y:S04]  /*6630*/  STL [R1+0x290], R94 ;  /* 0x0002905e01007387 */ /* 0x000fe80000100800 */
[----:B------:R-:W-:Y:S01]  /*6640*/  STL [R1+0x294], R93 ;  /* 0x0002945d01007387 */ /* 0x000fe20000100800 */
[----:B------:R-:W-:-:S03]  /*6650*/  R2UR UR18, R28 ;  /* 0x000000001c1272ca */ /* 0x000fc600000e0000 */
        /* <DEDUP_REMOVED lines=49> */
[----:B--2---:R-:W-:Y:S04]  /*6970*/  STL [R1+0x364], R42 ;  /* 0x0003642a01007387 */ /* 0x004fe80000100800 */
[----:B----4-:R-:W-:Y:S04]  /*6980*/  STL [R1+0x368], R113 ;  /* 0x0003687101007387 */ /* 0x010fe80000100800 */
        /* <DEDUP_REMOVED lines=33> */
[----:B------:R0:W-:Y:S01]  /*6ba0*/  STL [R1+0x3f0], R151 ;  /* 0x0003f09701007387 */ /* 0x0001e20000100800 */
[----:B------:R1:W-:Y:S06]  /*6bb0*/  BAR.SYNC.DEFER_BLOCKING R209, 0x100 ;  /* 0x000400d10000751d */ /* 0x0003ec0000010000 */
[----:B0-----:R-:W-:-:S06]  /*6bc0*/  WARPGROUP.ARRIVE ;  /* 0x00000000000079c5 */ /* 0x001fcc0000000000 */
[----:B------:R-:W-:Y:S01]  /*6bd0*/  HGMMA.64x256x16.F32.BF16 R24, R152, gdesc[UR4].tnspB, RZ, !UPT, gsb0 ;  /* 0x43e0000498187df0 */ /* 0x000fe2000c0018ff */
[----:B------:R0:W-:Y:S01]  /*6be0*/  STL [R1+0x3f8], R21 ;  /* 0x0003f81501007387 */ /* 0x0001e20000100800 */
[-CC-:B------:R-:W-:Y:S01]  /*6bf0*/  FFMA.FTZ R221, R19, R11.reuse, -R12.reuse ;  /* 0x0000000b13dd7223 */ /* 0x180fe2000001080c */
[-CC-:B------:R-:W-:Y:S01]  /*6c00*/  FFMA.FTZ R220, R15, R11.reuse, -R12.reuse ;  /* 0x0000000b0fdc7223 */ /* 0x180fe2000001080c */
[-CC-:B------:R-:W-:Y:S01]  /*6c10*/  FFMA.FTZ R19, R157, R11.reuse, -R12.reuse ;  /* 0x0000000b9d137223 */ /* 0x180fe2000001080c */
[----:B------:R-:W-:Y:S01]  /*6c20*/  MUFU.EX2 R20, R20 ;  /* 0x0000001400147308 */ /* 0x000fe20000000800 */
[----:B0-----:R-:W-:-:S07]  /*6c30*/  FFMA.FTZ R21, R14, R11, -R12 ;  /* 0x0000000b0e157223 */ /* 0x001fce000001080c */
[----:B------:R-:W-:Y:S08]  /*6c40*/  MUFU.EX2 R13, R13 ;  /* 0x0000000d000d7308 */ /* 0x000ff00000000800 */
[----:B------:R-:W-:Y:S08]  /*6c50*/  MUFU.EX2 R21, R21 ;  /* 0x0000001500157308 */ /* 0x000ff00000000800 */
[----:B------:R-:W0:Y:S08]  /*6c60*/  MUFU.EX2 R220, R220 ;  /* 0x000000dc00dc7308 */ /* 0x000e300000000800 */
[----:B------:R-:W-:Y:S08]  /*6c70*/  MUFU.EX2 R221, R221 ;  /* 0x000000dd00dd7308 */ /* 0x000ff00000000800 */
[----:B------:R-:W2:Y:S01]  /*6c80*/  MUFU.EX2 R19, R19 ;  /* 0x0000001300137308 */ /* 0x000ea20000000800 */
[----:B------:R3:W-:Y:S01]  /*6c90*/  STL [R1+0x3fc], R158 ;  /* 0x0003fc9e01007387 */ /* 0x0007e20000100800 */
[----:B0-----:R-:W-:-:S02]  /*6ca0*/  F2FP.BF16.F32.PACK_AB R157, R220, R21 ;  /* 0x00000015dc9d723e */ /* 0x001fc400000010ff */
[----:B---3--:R-:W-:Y:S02]  /*6cb0*/  F2FP.BF16.F32.PACK_AB R158, R13, R20 ;  /* 0x000000140d9e723e */ /* 0x008fe400000010ff */
[----:B--2---:R-:W-:Y:S02]  /*6cc0*/  F2FP.BF16.F32.PACK_AB R159, R19, R221 ;  /* 0x000000dd139f723e */ /* 0x004fe400000010ff */
[----:B------:R-:W-:Y:S08]  /*6cd0*/  MUFU.EX2 R15, R222 ;  /* 0x000000de000f7308 */ /* 0x000ff00000000800 */
[----:B------:R-:W0:Y:S01]  /*6ce0*/  MUFU.EX2 R14, R223 ;  /* 0x000000df000e7308 */ /* 0x000e220000000800 */
[----:B------:R-:W-:-:S02]  /*6cf0*/  WARPGROUP.DEPBAR.LE gsb0, 0x0 ;  /* 0x00008000000079c5 */ /* 0x000fc40000010000 */
[----:B------:R-:W-:Y:S04]  /*6d00*/  STL.128 [R1+0x200], R24 ;  /* 0x0002001801007387 */ /* 0x000fe80000100c00 */
        /* <DEDUP_REMOVED lines=30> */
[----:B------:R2:W-:Y:S02]  /*6ef0*/  STL.128 [R1+0x3f0], R148 ;  /* 0x0003f09401007387 */ /* 0x0005e40000100c00 */
[----:B--2---:R-:W-:-:S06]  /*6f00*/  WARPGROUP.ARRIVE ;  /* 0x00000000000079c5 */ /* 0x004fcc0000000000 */
[----:B------:R-:W-:Y:S01]  /*6f10*/  HGMMA.64x256x16.F32.BF16 R24, R156, gdesc[UR8].tnspB, R24, gsb0 ;  /* 0x43e000089c187df0 */ /* 0x000fe20008001818 */
[-CC-:B------:R-:W-:Y:S01]  /*6f20*/  FFMA.FTZ R152, R162, R11.reuse, -R12.reuse ;  /* 0x0000000ba2987223 */ /* 0x180fe2000001080c */
[----:B------:R-:W-:-:S03]  /*6f30*/  FFMA.FTZ R162, R165, R11, -R12 ;  /* 0x0000000ba5a27223 */ /* 0x000fc6000001080c */
[----:B------:R-:W-:Y:S08]  /*6f40*/  MUFU.EX2 R222, R152 ;  /* 0x0000009800de7308 */ /* 0x000ff00000000800 */
[----:B------:R-:W2:Y:S01]  /*6f50*/  MUFU.EX2 R162, R162 ;  /* 0x000000a200a27308 */ /* 0x000ea20000000800 */
[----:B0-----:R-:W-:Y:S02]  /*6f60*/  F2FP.BF16.F32.PACK_AB R154, R15, R14 ;  /* 0x0000000e0f9a723e */ /* 0x001fe400000010ff */
[----:B--2---:R-:W-:Y:S01]  /*6f70*/  F2FP.BF16.F32.PACK_AB R153, R162, R222 ;  /* 0x000000dea299723e */ /* 0x004fe200000010ff */
[-C--:B------:R-:W-:Y:S01]  /*6f80*/  FFMA.FTZ R165, R160, R11.reuse, -R12 ;  /* 0x0000000ba0a57223 */ /* 0x080fe2000001080c */
[----:B------:R-:W-:Y:S01]  /*6f90*/  FADD.FTZ R192, R21, R192 ;  /* 0x000000c015c07221 */ /* 0x000fe20000010000 */
[-CC-:B------:R-:W-:Y:S01]  /*6fa0*/  FFMA.FTZ R160, R164, R11.reuse, -R12.reuse ;  /* 0x0000000ba4a07223 */ /* 0x180fe2000001080c */
[-CC-:B------:R-:W-:Y:S01]  /*6fb0*/  FFMA.FTZ R21, R169, R11.reuse, -R12.reuse ;  /* 0x0000000ba9157223 */ /* 0x180fe2000001080c */
[----:B------:R-:W-:Y:S01]  /*6fc0*/  FFMA.FTZ R166, R166, R11, -R12 ;  /* 0x0000000ba6a67223 */ /* 0x000fe2000001080c */
[----:B------:R-:W-:Y:S01]  /*6fd0*/  FADD.FTZ R197, R20, R197 ;  /* 0x000000c514c57221 */ /* 0x000fe20000010000 */
[----:B------:R-:W-:Y:S08]  /*6fe0*/  MUFU.EX2 R189, R189 ;  /* 0x000000bd00bd7308 */ /* 0x000ff00000000800 */
[----:B------:R-:W-:Y:S08]  /*6ff0*/  MUFU.EX2 R188, R188 ;  /* 0x000000bc00bc7308 */ /* 0x000ff00000000800 */
[----:B------:R-:W-:Y:S08]  /*7000*/  MUFU.EX2 R186, R186 ;  /* 0x000000ba00ba7308 */ /* 0x000ff00000000800 */
[----:B------:R-:W-:Y:S08]  /*7010*/  MUFU.EX2 R187, R187 ;  /* 0x000000bb00bb7308 */ /* 0x000ff00000000800 */
[----:B------:R-:W-:Y:S08]  /*7020*/  MUFU.EX2 R165, R165 ;  /* 0x000000a500a57308 */ /* 0x000ff00000000800 */
[----:B------:R-:W-:Y:S08]  /*7030*/  MUFU.EX2 R160, R160 ;  /* 0x000000a000a07308 */ /* 0x000ff00000000800 */
[----:B------:R-:W-:Y:S01]  /*7040*/  MUFU.EX2 R20, R166 ;  /* 0x000000a600147308 */ /* 0x000fe20000000800 */
[----:B------:R-:W-:-:S02]  /*7050*/  WARPGROUP.DEPBAR.LE gsb0, 0x0 ;  /* 0x00008000000079c5 */ /* 0x000fc40000010000 */
[-CC-:B------:R-:W-:Y:S01]  /*7060*/  FFMA.FTZ R158, R168, R11.reuse, -R12.reuse ;  /* 0x0000000ba89e7223 */ /* 0x180fe2000001080c */
[----:B------:R-:W-:-:S04]  /*7070*/  FFMA.FTZ R159, R171, R11, -R12 ;  /* 0x0000000bab9f7223 */ /* 0x000fc8000001080c */
[----:B------:R-:W-:Y:S08]  /*7080*/  MUFU.EX2 R157, R225 ;  /* 0x000000e1009d7308 */ /* 0x000ff00000000800 */
[----:B------:R-:W0:Y:S08]  /*7090*/  MUFU.EX2 R156, R224 ;  /* 0x000000e0009c7308 */ /* 0x000e300000000800 */
[----:B------:R-:W-:Y:S08]  /*70a0*/  MUFU.EX2 R158, R158 ;  /* 0x0000009e009e7308 */ /* 0x000ff00000000800 */
[----:B------:R-:W2:Y:S01]  /*70b0*/  MUFU.EX2 R159, R159 ;  /* 0x0000009f009f7308 */ /* 0x000ea20000000800 */
[----:B0-----:R-:W-:Y:S01]  /*70c0*/  F2FP.BF16.F32.PACK_AB R152, R156, R157 ;  /* 0x0000009d9c98723e */ /* 0x001fe200000010ff */
[----:B------:R-:W-:Y:S04]  /*70d0*/  STL.128 [R1+0x200], R24 ;  /* 0x0002001801007387 */ /* 0x000fe80000100c00 */
[----:B------:R-:W-:Y:S04]  /*70e0*/  STL.128 [R1+0x210], R28 ;  /* 0x0002101c01007387 */ /* 0x000fe80000100c00 */
[----:B------:R-:W-:Y:S04]  /*70f0*/  STL.128 [R1+0x220], R32 ;  /* 0x0002202001007387 */ /* 0x000fe80000100c00 */
[----:B------:R-:W-:Y:S01]  /*7100*/  STL.128 [R1+0x230], R36 ;  /* 0x0002302401007387 */ /* 0x000fe20000100c00 */
[----:B--2---:R-:W-:-:S03]  /*7110*/  F2FP.BF16.F32.PACK_AB R155, R159, R158 ;  /* 0x0000009e9f9b723e */ /* 0x004fc600000010ff */
        /* <DEDUP_REMOVED lines=28> */
[----:B0-----:R-:W-:-:S06]  /*72e0*/  WARPGROUP.ARRIVE ;  /* 0x00000000000079c5 */ /* 0x001fcc0000000000 */
[----:B------:R-:W-:Y:S01]  /*72f0*/  HGMMA.64x256x16.F32.BF16 R24, R152, gdesc[UR12].tnspB, R24, gsb0 ;  /* 0x43e0000c98187df0 */ /* 0x000fe20008001818 */
[----:B------:R-:W0:Y:S01]  /*7300*/  MUFU.EX2 R21, R21 ;  /* 0x0000001500157308 */ /* 0x000e220000000800 */
[----:B------:R-:W-:-:S04]  /*7310*/  FADD.FTZ R192, R220, R192 ;  /* 0x000000c0dcc07221 */ /* 0x000fc80000010000 */
[----:B------:R-:W-:Y:S01]  /*7320*/  FADD.FTZ R221, R221, R192 ;  /* 0x000000c0dddd7221 */ /* 0x000fe20000010000 */
[-CC-:B------:R-:W-:Y:S01]  /*7330*/  FFMA.FTZ R163, R163, R11.reuse, -R12.reuse ;  /* 0x0000000ba3a37223 */ /* 0x180fe2000001080c */
[-CC-:B------:R-:W-:Y:S01]  /*7340*/  FFMA.FTZ R170, R170, R11.reuse, -R12.reuse ;  /* 0x0000000baaaa7223 */ /* 0x180fe2000001080c */
[-CC-:B------:R-:W-:Y:S01]  /*7350*/  FFMA.FTZ R172, R172, R11.reuse, -R12.reuse ;  /* 0x0000000bacac7223 */ /* 0x180fe2000001080c */
[----:B------:R-:W-:Y:S01]  /*7360*/  FADD.FTZ R221, R19, R221 ;  /* 0x000000dd13dd7221 */ /* 0x000fe20000010000 */
[-CC-:B------:R-:W-:Y:S01]  /*7370*/  FFMA.FTZ R19, R167, R11.reuse, -R12.reuse ;  /* 0x0000000ba7137223 */ /* 0x180fe2000001080c */
[-CC-:B------:R-:W-:Y:S01]  /*7380*/  FFMA.FTZ R177, R177, R11.reuse, -R12.reuse ;  /* 0x0000000bb1b17223 */ /* 0x180fe2000001080c */
[-CC-:B------:R-:W-:Y:S01]  /*7390*/  FFMA.FTZ R178, R178, R11.reuse, -R12.reuse ;  /* 0x0000000bb2b27223 */ /* 0x180fe2000001080c */
[-CC-:B------:R-:W-:Y:S01]  /*73a0*/  FFMA.FTZ R179, R179, R11.reuse, -R12.reuse ;  /* 0x0000000bb3b37223 */ /* 0x180fe2000001080c */
[----:B------:R-:W-:Y:S01]  /*73b0*/  FFMA.FTZ R180, R180, R11, -R12 ;  /* 0x0000000bb4b47223 */ /* 0x000fe2000001080c */
[----:B------:R-:W-:Y:S01]  /*73c0*/  VIADD R12, R8, 0x200 ;  /* 0x00000200080c7836 */ /* 0x000fe20000000000 */
[----:B------:R-:W-:Y:S04]  /*73d0*/  MUFU.EX2 R181, R181 ;  /* 0x000000b500b57308 */ /* 0x000fe80000000800 */
[----:B------:R-:W-:-:S04]  /*73e0*/  R2UR UR6, R12 ;  /* 0x000000000c0672ca */ /* 0x000fc800000e0000 */
[----:B------:R-:W-:Y:S08]  /*73f0*/  MUFU.EX2 R182, R182 ;  /* 0x000000b600b67308 */ /* 0x000ff00000000800 */
[----:B------:R-:W-:Y:S08]  /*7400*/  MUFU.EX2 R183, R183 ;  /* 0x000000b700b77308 */ /* 0x000ff00000000800 */
[----:B------:R-:W2:Y:S08]  /*7410*/  MUFU.EX2 R184, R184 ;  /* 0x000000b800b87308 */ /* 0x000eb00000000800 */
[----:B------:R-:W-:Y:S08]  /*7420*/  MUFU.EX2 R163, R163 ;  /* 0x000000a300a37308 */ /* 0x000ff00000000800 */
[----:B------:R-:W3:Y:S08]  /*7430*/  MUFU.EX2 R19, R19 ;  /* 0x0000001300137308 */ /* 0x000ef00000000800 */
[----:B------:R-:W-:Y:S08]  /*7440*/  MUFU.EX2 R11, R170 ;  /* 0x000000aa000b7308 */ /* 0x000ff00000000800 */
[----:B------:R-:W4:Y:S01]  /*7450*/  MUFU.EX2 R12, R172 ;  /* 0x000000ac000c7308 */ /* 0x000f220000000800 */
[----:B------:R-:W-:-:S02]  /*7460*/  WARPGROUP.DEPBAR.LE gsb0, 0x0 ;  /* 0x00008000000079c5 */ /* 0x000fc40000010000 */
[----:B------:R-:W-:Y:S02]  /*7470*/  F2FP.BF16.F32.PACK_AB R152, R188, R189 ;  /* 0x000000bdbc98723e */ /* 0x000fe400000010ff */
[----:B------:R-:W-:Y:S02]  /*7480*/  F2FP.BF16.F32.PACK_AB R154, R187, R186 ;  /* 0x000000babb9a723e */ /* 0x000fe400000010ff */
[----:B------:R-:W-:Y:S02]  /*7490*/  F2FP.BF16.F32.PACK_AB R153, R160, R165 ;  /* 0x000000a5a099723e */ /* 0x000fe400000010ff */
[----:B0-----:R-:W-:Y:S01]  /*74a0*/  F2FP.BF16.F32.PACK_AB R155, R21, R20 ;  /* 0x00000014159b723e */ /* 0x001fe200000010ff */
        /* <DEDUP_REMOVED lines=34> */
[----:B------:R-:W-:Y:S08]  /*76d0*/  MUFU.EX2 R173, R173 ;  /* 0x000000ad00ad7308 */ /* 0x000ff00000000800 */
[----:B------:R-:W0:Y:S08]  /*76e0*/  MUFU.EX2 R174, R174 ;  /* 0x000000ae00ae7308 */ /* 0x000e300000000800 */
[----:B------:R-:W-:Y:S08]  /*76f0*/  MUFU.EX2 R175, R175 ;  /* 0x000000af00af7308 */ /* 0x000ff00000000800 */
[----:B------:R-:W1:Y:S08]  /*7700*/  MUFU.EX2 R176, R176 ;  /* 0x000000b000b07308 */ /* 0x000e700000000800 */
[----:B------:R-:W-:Y:S08]  /*7710*/  MUFU.EX2 R177, R177 ;  /* 0x000000b100b17308 */ /* 0x000ff00000000800 */
[----:B------:R-:W1:Y:S08]  /*7720*/  MUFU.EX2 R178, R178 ;  /* 0x000000b200b27308 */ /* 0x000e700000000800 */
[----:B------:R-:W-:Y:S08]  /*7730*/  MUFU.EX2 R179, R179 ;  /* 0x000000b300b37308 */ /* 0x000ff00000000800 */
[----:B------:R-:W1:Y:S01]  /*7740*/  MUFU.EX2 R180, R180 ;  /* 0x000000b400b47308 */ /* 0x000e620000000800 */
[----:B------:R-:W-:Y:S01]  /*7750*/  VIADD R8, R8, 0x280 ;  /* 0x0000028008087836 */ /* 0x000fe20000000000 */
[----:B------:R-:W-:-:S02]  /*7760*/  WARPGROUP.DEPBAR.LE gsb0, 0x0 ;  /* 0x00008000000079c5 */ /* 0x000fc40000010000 */
[----:B------:R-:W-:Y:S01]  /*7770*/  FADD.FTZ R152, R13, R197 ;  /* 0x000000c50d987221 */ /* 0x000fe20000010000 */
[----:B------:R-:W-:Y:S01]  /*7780*/  IMAD.MOV.U32 R13, RZ, RZ, R9 ;  /* 0x000000ffff0d7224 */ /* 0x000fe200078e0009 */
[----:B--2---:R-:W-:Y:S02]  /*7790*/  F2FP.BF16.F32.PACK_AB R154, R184, R183 ;  /* 0x000000b7b89a723e */ /* 0x004fe400000010ff */
[----:B------:R-:W-:Y:S02]  /*77a0*/  FADD.FTZ R157, R157, R152 ;  /* 0x000000989d9d7221 */ /* 0x000fe40000010000 */
[----:B------:R-:W-:Y:S02]  /*77b0*/  R2UR UR7, R13 ;  /* 0x000000000d0772ca */ /* 0x000fe400000e0000 */
[----:B------:R-:W-:Y:S02]  /*77c0*/  F2FP.BF16.F32.PACK_AB R152, R182, R181 ;  /* 0x000000b5b698723e */ /* 0x000fe400000010ff */
[----:B---3--:R-:W-:-:S02]  /*77d0*/  F2FP.BF16.F32.PACK_AB R153, R19, R163 ;  /* 0x000000a31399723e */ /* 0x008fc400000010ff */
[----:B----4-:R-:W-:Y:S01]  /*77e0*/  F2FP.BF16.F32.PACK_AB R155, R12, R11 ;  /* 0x0000000b0c9b723e */ /* 0x010fe200000010ff */
        /* <DEDUP_REMOVED lines=34> */
[----:B------:R-:W-:Y:S02]  /*7a10*/  R2UR UR6, R8 ;  /* 0x00000000080672ca */ /* 0x000fe400000e0000 */
[----:B------:R-:W-:Y:S01]  /*7a20*/  R2UR UR7, R9 ;  /* 0x00000000090772ca */ /* 0x000fe200000e0000 */
[----:B------:R-:W-:Y:S01]  /*7a30*/  FADD.FTZ R221, R222, R221 ;  /* 0x000000dddedd7221 */ /* 0x000fe20000010000 */
[----:B------:R-:W-:Y:S01]  /*7a40*/  FADD.FTZ R13, R156, R157 ;  /* 0x0000009d9c0d7221 */ /* 0x000fe20000010000 */
[----:B------:R-:W2:Y:S02]  /*7a50*/  LDL R9, [R1+0x28] ;  /* 0x0000280001097983 */ /* 0x000ea40000100800 */
[----:B------:R-:W-:Y:S01]  /*7a60*/  FADD.FTZ R157, R162, R221 ;  /* 0x000000dda29d7221 */ /* 0x000fe20000010000 */
[----:B------:R-:W-:Y:S01]  /*7a70*/  FADD.FTZ R14, R14, R13 ;  /* 0x0000000d0e0e7221 */ /* 0x000fe20000010000 */
[----:B------:R3:W5:Y:S02]  /*7a80*/  LDL R8, [R1+0x1f0] ;  /* 0x0001f00001087983 */ /* 0x0007640000100800 */
[----:B------:R-:W-:Y:S01]  /*7a90*/  FADD.FTZ R158, R158, R157 ;  /* 0x0000009d9e9e7221 */ /* 0x000fe20000010000 */
[----:B------:R-:W-:-:S03]  /*7aa0*/  FADD.FTZ R14, R15, R14 ;  /* 0x0000000e0f0e7221 */ /* 0x000fc60000010000 */
[----:B------:R-:W-:Y:S01]  /*7ab0*/  FADD.FTZ R158, R159, R158 ;  /* 0x0000009e9f9e7221 */ /* 0x000fe20000010000 */
[----:B------:R-:W-:-:S03]  /*7ac0*/  FADD.FTZ R189, R189, R14 ;  /* 0x0000000ebdbd7221 */ /* 0x000fc60000010000 */
[----:B------:R-:W-:Y:S01]  /*7ad0*/  FADD.FTZ R165, R165, R158 ;  /* 0x0000009ea5a57221 */ /* 0x000fe20000010000 */
[----:B------:R-:W-:Y:S02]  /*7ae0*/  WARPGROUP.DEPBAR.LE gsb0, 0x0 ;  /* 0x00008000000079c5 */ /* 0x000fe40000010000 */
[----:B0-----:R-:W-:Y:S02]  /*7af0*/  F2FP.BF16.F32.PACK_AB R152, R174, R173 ;  /* 0x000000adae98723e */ /* 0x001fe400000010ff */
[----:B-1----:R-:W-:Y:S02]  /*7b00*/  F2FP.BF16.F32.PACK_AB R154, R176, R175 ;  /* 0x000000afb09a723e */ /* 0x002fe400000010ff */
[----:B------:R-:W-:Y:S02]  /*7b10*/  F2FP.BF16.F32.PACK_AB R153, R178, R177 ;  /* 0x000000b1b299723e */ /* 0x000fe400000010ff */
[----:B------:R-:W-:Y:S01]  /*7b20*/  F2FP.BF16.F32.PACK_AB R155, R180, R179 ;  /* 0x000000b3b49b723e */ /* 0x000fe200000010ff */
        /* <DEDUP_REMOVED lines=34> */
[----:B------:R-:W-:Y:S01]  /*7d50*/  FADD.FTZ R189, R188, R189 ;  /* 0x000000bdbcbd7221 */ /* 0x000fe20000010000 */
[----:B------:R-:W-:-:S03]  /*7d60*/  FADD.FTZ R165, R160, R165 ;  /* 0x000000a5a0a57221 */ /* 0x000fc60000010000 */
[----:B------:R-:W-:Y:S01]  /*7d70*/  FADD.FTZ R186, R186, R189 ;  /* 0x000000bdbaba7221 */ /* 0x000fe20000010000 */
[----:B------:R-:W-:Y:S01]  /*7d80*/  FADD.FTZ R20, R20, R165 ;  /* 0x000000a514147221 */ /* 0x000fe20000010000 */
[----:B------:R-:W-:Y:S02]  /*7d90*/  WARPGROUP.DEPBAR.LE gsb0, 0x0 ;  /* 0x00008000000079c5 */ /* 0x000fe40000010000 */
        /* <DEDUP_REMOVED lines=22> */
[----:B------:R0:W-:Y:S04]  /*7f00*/  STL.128 [R1+0x360], R112 ;  /* 0x0003607001007387 */ /* 0x0001e80000100c00 */
        /* <DEDUP_REMOVED lines=9> */
[----:B------:R-:W4:Y:S04]  /*7fa0*/  LDL R153, [R1+0x200] ;  /* 0x0002000001997983 */ /* 0x000f280000100800 */
[----:B0-----:R-:W3:Y:S04]  /*7fb0*/  LDL R115, [R1+0x204] ;  /* 0x0002040001737983 */ /* 0x001ee80000100800 */
[----:B------:R-:W3:Y:S04]  /*7fc0*/  LDL R113, [R1+0x208] ;  /* 0x0002080001717983 */ /* 0x000ee80000100800 */
        /* <DEDUP_REMOVED lines=60> */
[----:B-1----:R-:W3:Y:S04]  /*8390*/  LDL R150, [R1+0x2fc] ;  /* 0x0002fc0001967983 */ /* 0x002ee80000100800 */
        /* <DEDUP_REMOVED lines=63> */
[----:B------:R-:W3:Y:S01]  /*8790*/  LDL R14, [R1+0x3fc] ;  /* 0x0003fc00010e7983 */ /* 0x000ee20000100800 */
[----:B------:R-:W-:Y:S01]  /*87a0*/  FADD.FTZ R186, R187, R186 ;  /* 0x000000babbba7221 */ /* 0x000fe20000010000 */
[----:B------:R-:W-:-:S03]  /*87b0*/  FADD.FTZ R20, R21, R20 ;  /* 0x0000001415147221 */ /* 0x000fc60000010000 */
        /* <DEDUP_REMOVED lines=13> */
[----:B------:R-:W-:Y:S01]  /*8890*/  FADD.FTZ R177, R179, R178 ;  /* 0x000000b2b3b17221 */ /* 0x000fe20000010000 */
[----:B------:R0:W-:Y:S02]  /*88a0*/  STL [R1+0x68], RZ ;  /* 0x000068ff01007387 */ /* 0x0001e40000100800 */
[----:B------:R-:W-:Y:S01]  /*88b0*/  FADD.FTZ R176, R176, R175 ;  /* 0x000000afb0b07221 */ /* 0x000fe20000010000 */
[----:B------:R-:W-:Y:S01]  /*88c0*/  FADD.FTZ R177, R180, R177 ;  /* 0x000000b1b4b17221 */ /* 0x000fe20000010000 */
[----:B------:R0:W-:Y:S04]  /*88d0*/  STL [R1+0x68], R6 ;  /* 0x0000680601007387 */ /* 0x0001e80000100800 */
[----:B------:R0:W-:Y:S04]  /*88e0*/  STL [R1+0x68], R6 ;  /* 0x0000680601007387 */ /* 0x0001e80000100800 */
[----:B------:R0:W-:Y:S01]  /*88f0*/  STL [R1+0x68], R6 ;  /* 0x0000680601007387 */ /* 0x0001e20000100800 */
[----:B--2---:R-:W-:-:S03]  /*8900*/  LOP3.LUT R9, R9, 0x1, RZ, 0xfc, !PT ;  /* 0x0000000109097812 */ /* 0x004fc600078efcff */
[----:B------:R0:W-:Y:S04]  /*8910*/  STL [R1+0x68], R6 ;  /* 0x0000680601007387 */ /* 0x0001e80000100800 */
[----:B------:R0:W-:Y:S04]  /*8920*/  STL [R1+0x68], R6 ;  /* 0x0000680601007387 */ /* 0x0001e80000100800 */
[----:B------:R0:W-:Y:S04]  /*8930*/  STL [R1+0x68], R6 ;  /* 0x0000680601007387 */ /* 0x0001e80000100800 */
[----:B------:R0:W-:Y:S04]  /*8940*/  STL [R1+0x414], R10 ;  /* 0x0004140a01007387 */ /* 0x0001e80000100800 */
[----:B------:R0:W-:Y:S04]  /*8950*/  STL.64 [R1+0x420], R176 ;  /* 0x000420b001007387 */ /* 0x0001e80000100a00 */
[----:B----4-:R0:W-:Y:S04]  /*8960*/  STL [R1+0x200], R153 ;  /* 0x0002009901007387 */ /* 0x0101e80000100800 */
[----:B---3--:R0:W-:Y:S04]  /*8970*/  STL [R1+0x204], R115 ;  /* 0x0002047301007387 */ /* 0x0081e80000100800 */
[----:B------:R0:W-:Y:S04]  /*8980*/  STL [R1+0x208], R113 ;  /* 0x0002087101007387 */ /* 0x0001e80000100800 */
        /* <DEDUP_REMOVED lines=124> */
[----:B------:R0:W-:Y:S01]  /*9150*/  STL [R1+0x3fc], R14 ;  /* 0x0003fc0e01007387 */ /* 0x0001e20000100800 */
[----:B------:R-:W-:Y:S01]  /*9160*/  ISETP.NE.AND P0, PT, R9, 0x3, PT ;  /* 0x000000030900780c */ /* 0x000fe20003f05270 */
[----:B------:R-:W-:-:S12]  /*9170*/  BSSY B0, `(.L_x_2192) ;  /* 0x0000003000007945 */ /* 0x000fd80003800000 */
[----:B0-----:R-:W-:Y:S05]  /*9180*/  @!P0 BRA `(.L_x_2193) ;  /* 0x0000000000048947 */ /* 0x001fea0003800000 */
[----:B------:R-:W-:Y:S01]  /*9190*/  BPT.TRAP 0x1 ;  /* 0x000000040000795c */ /* 0x000fe20000300000 */
.L_x_2193:
[----:B------:R-:W-:Y:S05]  /*91a0*/  BSYNC B0 ;  /* 0x0000000000007941 */ /* 0x000fea0003800000 */
.L_x_2192:
[----:B------:R-:W2:Y:S01]  /*91b0*/  LDL.64 R10, [R1+0x48] ;  /* 0x00004800010a7983 */ /* 0x000ea20000100a00 */
[----:B------:R-:W-:Y:S01]  /*91c0*/  UISETP.NE.AND UP1, UPT, UR39, URZ, UPT ;  /* 0x0000003f2700728c */ /* 0x000fe2000bf25270 */
[----:B------:R-:W0:Y:S01]  /*91d0*/  LDC R12, c[0x0][0x450] ;  /* 0x00011400ff0c7b82 */ /* 0x000e220000000800 */
[----:B------:R-:W-:Y:S01]  /*91e0*/  UISETP.NE.AND UP0, UPT, UR41, URZ, UPT ;  /* 0x0000003f2900728c */ /* 0x000fe2000bf05270 */
[----:B------:R-:W3:Y:S01]  /*91f0*/  LDL R6, [R1+0x34] ;  /* 0x0000340001067983 */ /* 0x000ee20000100800 */
[----:B--2---:R-:W-:-:S05]  /*9200*/  MOV R9, R10 ;  /* 0x0000000a00097202 */ /* 0x004fca0000000f00 */
[----:B-----5:R-:W-:Y:S02]  /*9210*/  IMAD R9, R8, 0x8, R9 ;  /* 0x0000000808097824 */ /* 0x020fe400078e0209 */
[----:B------:R-:W-:-:S03]  /*9220*/  IMAD.IADD R8, R185, 0x1, -R0 ;  /* 0x00000001b9087824 */ /* 0x000fc600078e0a00 */
[----:B---3--:R-:W-:-:S04]  /*9230*/  PRMT R6, R6, 0x654, R9 ;  /* 0x0000065406067816 */ /* 0x008fc80000000009 */
[----:B------:R1:W-:Y:S01]  /*9240*/  SYNCS.ARRIVE.TRANS64.RED.A1T0 RZ, [R6+URZ], RZ ;  /* 0x000000ff06ff79a7 */ /* 0x0003e2000810043f */
[----:B------:R-:W2:Y:S01]  /*9250*/  LDL R0, [R8] ;  /* 0x0000000008007983 */ /* 0x000ea20000100800 */
[----:B------:R-:W-:Y:S02]  /*9260*/  PLOP3.LUT P0, PT, PT, PT, UP1, 0x80, 0x0 ;  /* 0x000000000000781c */ /* 0x000fe40003f0f018 */
[----:B------:R-:W-:Y:S01]  /*9270*/  PLOP3.LUT P1, PT, PT, PT, UP1, 0x80, 0x0 ;  /* 0x000000000000781c */ /* 0x000fe20003f2f018 */
[----:B------:R-:W-:-:S06]  /*9280*/  UIADD3 UR45, UR45, -0x2, URZ ;  /* 0xfffffffe2d2d7890 */ /* 0x000fcc000fffe03f */
[----:B------:R-:W-:Y:S02]  /*9290*/  IMAD.U32 R11, RZ, RZ, UR45 ;  /* 0x0000002dff0b7e24 */ /* 0x000fe4000f8e00ff */
[----:B--2---:R-:W-:-:S04]  /*92a0*/  IMAD.SHL.U32 R0, R0, 0x80, RZ ;  /* 0x0000008000007824 */ /* 0x004fc800078e00ff */
[----:B------:R-:W-:Y:S01]  /*92b0*/  @P0 IMAD.HI.U32 R7, R0, R7, RZ ;  /* 0x0000000700070227 */ /* 0x000fe200078e00ff */
[----:B------:R-:W-:-:S03]  /*92c0*/  PLOP3.LUT P0, PT, PT, PT, UP0, 0x40, 0x0 ;  /* 0x000000000000781c */ /* 0x000fc60003f0e808 */
[----:B-1----:R-:W-:Y:S01]  /*92d0*/  IMAD.MOV.U32 R6, RZ, RZ, R0 ;  /* 0x000000ffff067224 */ /* 0x002fe200078e0000 */
[----:B0-----:R-:W-:-:S05]  /*92e0*/  @P1 SHF.R.U32.HI R6, RZ, R12, R7 ;  /* 0x0000000cff061219 */ /* 0x001fca0000011607 */
[----:B------:R-:W-:-:S04]  /*92f0*/  VIADD R7, R6, UR44 ;  /* 0x0000002c06077c36 */ /* 0x000fc80008000000 */
[----:B------:R-:W-:Y:S01]  /*9300*/  IMAD.IADD R4, R7, 0x1, R4 ;  /* 0x0000000107047824 */ /* 0x000fe200078e0204 */
[----:B------:R-:W-:Y:S06]  /*9310*/  @P0 BRA `(.L_x_2194) ;  /* 0x0000000000400947 */ /* 0x000fec0003800000 */
[C---:B------:R-:W-:Y:S01]  /*9320*/  ISETP.GT.AND P0, PT, R7.reuse, RZ, PT ;  /* 0x000000ff0700720c */ /* 0x040fe20003f04270 */
[----:B------:R-:W-:Y:S01]  /*9330*/  BSSY B0, `(.L_x_2195) ;  /* 0x000000c000007945 */ /* 0x000fe20003800000 */
[----:B------:R-:W-:-:S11]  /*9340*/  VIADD R6, R7, 0xffffffff ;  /* 0xffffffff07067836 */ /* 0x000fd60000000000 */
[----:B------:R-:W-:Y:S05]  /*9350*/  @P0 BRA `(.L_x_2196) ;  /* 0x0000000000180947 */ /* 0x000fea0003800000 */
[----:B------:R-:W-:Y:S01]  /*9360*/  ISETP.NE.AND P0, PT, R5, 0x1, PT ;  /* 0x000000010500780c */ /* 0x000fe20003f05270 */
[----:B------:R-:W-:-:S12]  /*9370*/  IMAD.MOV R7, RZ, RZ, -R7 ;  /* 0x000000ffff077224 */ /* 0x000fd800078e0a07 */
[----:B------:R-:W-:-:S05]  /*9380*/  @P0 IMAD.HI.U32 R2, R7, R2, RZ ;  /* 0x0000000207020227 */ /* 0x000fca00078e00ff */
[----:B------:R-:W-:-:S04]  /*9390*/  @P0 SHF.R.U32.HI R7, RZ, R3, R2 ;  /* 0x00000003ff070219 */ /* 0x000fc80000011602 */
[----:B------:R-:W-:Y:S01]  /*93a0*/  LOP3.LUT R6, RZ, R7, RZ, 0x33, !PT ;  /* 0x00000007ff067212 */ /* 0x000fe200078e33ff */
[----:B------:R-:W-:Y:S06]  /*93b0*/  BRA `(.L_x_2197) ;  /* 0x00000000000c7947 */ /* 0x000fec0003800000 */
.L_x_2196:
[----:B------:R-:W-:-:S13]  /*93c0*/  ISETP.NE.AND P0, PT, R5, 0x1, PT ;  /* 0x000000010500780c */ /* 0x000fda0003f05270 */
[----:B------:R-:W-:-:S05]  /*93d0*/  @P0 IMAD.HI.U32 R2, R6, R2, RZ ;  /* 0x0000000206020227 */ /* 0x000fca00078e00ff */
[----:B------:R-:W-:-:S07]  /*93e0*/  @P0 SHF.R.U32.HI R6, RZ, R3, R2 ;  /* 0x00000003ff060219 */ /* 0x000fce0000011602 */
.L_x_2197:
[----:B------:R-:W-:Y:S05]  /*93f0*/  BSYNC B0 ;  /* 0x0000000000007941 */ /* 0x000fea0003800000 */
.L_x_2195:
[----:B------:R-:W-:-:S05]  /*9400*/  IMAD R5, R6, R5, R5 ;  /* 0x0000000506057224 */ /* 0x000fca00078e0205 */
[----:B------:R-:W-:-:S07]  /*9410*/  VIMNMX R4, R4, R5, PT ;  /* 0x0000000504047248 */ /* 0x000fce0003fe0100 */
.L_x_2194:
[----:B------:R-:W-:Y:S01]  /*9420*/  IMAD.HI R4, R4, 0x2aaaaaab, RZ ;  /* 0x2aaaaaab04047827 */ /* 0x000fe200078e02ff */
[----:B------:R-:W-:Y:S04]  /*9430*/  BSSY B1, `(.L_x_2198) ;  /* 0x0000012000017945 */ /* 0x000fe80003800000 */
[----:B------:R-:W-:-:S04]  /*9440*/  SHF.R.U32.HI R3, RZ, 0x1f, R4 ;  /* 0x0000001fff037819 */ /* 0x000fc80000011604 */
[----:B------:R-:W-:-:S04]  /*9450*/  LEA.HI.SX32 R3, R4, R3, 0x1c ;  /* 0x0000000304037211 */ /* 0x000fc800078fe2ff */
[----:B------:R-:W-:-:S04]  /*9460*/  VIMNMX R192, R3, UR40, !PT ;  /* 0x0000002803c07c48 */ /* 0x000fc8000ffe0100 */
[----:B------:R-:W-:-:S13]  /*9470*/  ISETP.GE.AND P0, PT, R11, R192, PT ;  /* 0x000000c00b00720c */ /* 0x000fda0003f06270 */
[----:B------:R-:W-:Y:S05]  /*9480*/  @!P0 BRA `(.L_x_2199) ;  /* 0x0000000000308947 */ /* 0x000fea0003800000 */
[----:B------:R-:W-:Y:S01]  /*9490*/  BSSY B0, `(.L_x_2200) ;  /* 0x0000007000007945 */ /* 0x000fe20003800000 */
.L_x_2201:
[----:B------:R-:W-:Y:S01]  /*94a0*/  VIADD R0, R16, 0x150 ;  /* 0x0000015010007836 */ /* 0x000fe20000000000 */
[----:B------:R-:W-:-:S07]  /*94b0*/  MOV R220, 0x94d0 ;  /* 0x000094d000dc7802 */ /* 0x000fce0000000f00 */
[----:B------:R-:W-:Y:S05]  /*94c0*/  CALL.REL.NOINC `($_ZN7cutlass13device_kernelIN5flash11enable_sm90INS1_16FlashAttnFwdSm90INS1_25CollectiveMainloopFwdSm90ILi2EN4cute5tupleIJNS5_1CILi1EEES8_S8_EEENS6_IJNS7_ILi128EEENS7_ILi96EEENS7_ILi64EEEEEELi256ENS_10bfloat16_tEfNS_4arch4Sm90ELb0ELb1ELb0ELb0ELb1ELb0ELb1ELb1ELb0ELb1ELb0ELb0EEENS1_21CollectiveEpilogueFwdINS6_IJSA_NS7_ILi256EEESB_EEES9_SE_SG_Li256ELb0ELb1ELb0ELb0EEENS1_30DynamicPersistentTileSchedulerILi256ELi128ELb0ELb1ELb1EEEEEEEEEvNT_6ParamsE$_ZZN5flash25CollectiveMainloopFwdSm90ILi2EN4cute5tupleIJNS1_1CILi1EEES4_S4_EEENS2_IJNS3_ILi128EEENS3_ILi96EEENS3_ILi64EEEEEELi256EN7cutlass10bfloat16_tEfNSA_4arch4Sm90ELb0ELb1ELb0ELb0ELb1ELb0ELb1ELb1ELb0ELb1ELb0ELb0EE3mmaINS_16FlashAttnFwdSm90ISE_NS_21CollectiveEpilogueFwdINS2_IJS6_NS3_ILi256EEES7_EEES5_SB_SD_Li256ELb0ELb1ELb0ELb0EEENS_30DynamicPersistentTileSchedulerILi256ELi128ELb0ELb1ELb1EEEE13SharedStorageENS1_6TensorINS1_11ArrayEngineIfLm128EEENS1_6LayoutINS2_IJNS2_IJNS3_ILi2EEEST_NS3_ILi32EEEEEES4_S4_EEENS2_IJNS2_IJS4_ST_NS3_ILi4EEEEEENS3_ILi0EEESZ_EEEEEEENS_7SoftmaxILi2ELi0EEEEEbRKNSE_6ParamsENSA_13PipelineAsyncILi2EEES19_RNSA_13PipelineStateILj2EEERT0_RT1_iRiRKNS_16SeqlenInfoQKNewKILb0ELb0EEENS2_IJiiiiEEERT_ENKUliT_T0_T1_E_clIZSF_ISO_S12_S14_EbS17_S19_S19_S1C_S1E_S1G_iS1H_S1L_S1M_S1O_EUlRS1P_iE1_NS3_ILb0EEENS3_ILb1EEEEEDaiS1P_S1Q_S1R_) ;  /* 0x0000020c00cc7944 */ /* 0x000fea0003c00000 */
[C---:B------:R-:W-:Y:S01]  /*94d0*/  ISETP.GT.AND P0, PT, R11.reuse, R192, PT ;  /* 0x000000c00b00720c */ /* 0x040fe20003f04270 */
[----:B------:R-:W-:-:S12]  /*94e0*/  VIADD R11, R11, 0xffffffff ;  /* 0xffffffff0b0b7836 */ /* 0x000fd80000000000 */
[----:B------:R-:W-:Y:S05]  /*94f0*/  @P0 BRA `(.L_x_2201) ;  /* 0xfffffffc00e80947 */ /* 0x000fea000383ffff */
[----:B------:R-:W-:Y:S05]  /*9500*/  BSYNC B0 ;  /* 0x0000000000007941 */ /* 0x000fea0003800000 */
.L_x_2200:
[----:B------:R-:W-:Y:S02]  /*9510*/  ULDC UR4, c[0x0][0x20] ;  /* 0x0000080000047ab9 */ /* 0x000fe40000000800 */
[----:B------:R-:W-:-:S05]  /*9520*/  VIADD R2, R185, -UR4 ;  /* 0x80000004b9027c36 */ /* 0x000fca0008000000 */
[----:B------:R-:W2:Y:S02]  /*9530*/  LDL R0, [R2] ;  /* 0x0000000002007983 */ /* 0x000ea40000100800 */
[----:B--2---:R-:W-:-:S07]  /*9540*/  IMAD.SHL.U32 R0, R0, 0x80, RZ ;  /* 0x0000008000007824 */ /* 0x004fce00078e00ff */
.L_x_2199:
[----:B------:R-:W-:Y:S05]  /*9550*/  BSYNC B1 ;  /* 0x0000000000017941 */ /* 0x000fea0003800000 */
.L_x_2198:
[----:B------:R-:W-:Y:S01]  /*9560*/  UISETP.NE.AND UP1, UPT, UR39, URZ, UPT ;  /* 0x0000003f2700728c */ /* 0x000fe2000bf25270 */
[----:B------:R-:W-:Y:S01]  /*9570*/  VIADD R0, R0, 0x7f ;  /* 0x0000007f00007836 */ /* 0x000fe20000000000 */
[----:B------:R-:W-:-:S04]  /*9580*/  UISETP.NE.AND UP0, UPT, UR41, URZ, UPT ;  /* 0x0000003f2900728c */ /* 0x000fc8000bf05270 */
[----:B------:R-:W-:Y:S02]  /*9590*/  PLOP3.LUT P0, PT, PT, PT, UP1, 0x80, 0x0 ;  /* 0x000000000000781c */ /* 0x000fe40003f0f018 */
[----:B------:R-:W-:-:S03]  /*95a0*/  PLOP3.LUT P1, PT, PT, PT, UP1, 0x80, 0x0 ;  /* 0x000000000000781c */ /* 0x000fc60003f2f018 */
[----:B------:R-:W-:-:S08]  /*95b0*/  @UP1 ULDC UR4, c[0x0][0x44c] ;  /* 0x0001130000041ab9 */ /* 0x000fd00000000800 */
[----:B------:R-:W-:Y:S01]  /*95c0*/  @P0 IMAD.HI.U32 R2, R0, UR4, RZ ;  /* 0x0000000400020c27 */ /* 0x000fe2000f8e00ff */
[----:B------:R-:W-:Y:S01]  /*95d0*/  PLOP3.LUT P0, PT, PT, PT, UP0, 0x40, 0x0 ;  /* 0x000000000000781c */ /* 0x000fe20003f0e808 */
[----:B------:R-:W-:-:S03]  /*95e0*/  @UP1 ULDC UR4, c[0x0][0x450] ;  /* 0x0001140000041ab9 */ /* 0x000fc60000000800 */
[----:B------:R-:W-:Y:S01]  /*95f0*/  @P1 SHF.R.U32.HI R0, RZ, UR4, R2 ;  /* 0x00000004ff001c19 */ /* 0x000fe20008011602 */
[----:B------:R-:W-:-:S04]  /*9600*/  ULDC UR4, c[0x0][0xad4] ;  /* 0x0002b50000047ab9 */ /* 0x000fc80000000800 */
[----:B------:R-:W-:-:S04]  /*9610*/  VIADD R0, R0, UR38 ;  /* 0x0000002600007c36 */ /* 0x000fc80008000000 */
[----:B------:R-:W-:Y:S01]  /*9620*/  VIADD R2, R0, -UR4 ;  /* 0x8000000400027c36 */ /* 0x000fe20008000000 */
[----:B------:R-:W-:Y:S06]  /*9630*/  @P0 BRA `(.L_x_2202) ;  /* 0x0000000000540947 */ /* 0x000fec0003800000 */
[----:B------:R-:W-:Y:S01]  /*9640*/  ISETP.GT.AND P0, PT, R0, -0x1, PT ;  /* 0xffffffff0000780c */ /* 0x000fe20003f04270 */
[----:B------:R-:W-:-:S12]  /*9650*/  BSSY B0, `(.L_x_2203) ;  /* 0x0000011000007945 */ /* 0x000fd80003800000 */
[----:B------:R-:W-:Y:S05]  /*9660*/  @P0 BRA `(.L_x_2204) ;  /* 0x0000000000240947 */ /* 0x000fea0003800000 */
[----:B------:R-:W-:Y:S01]  /*9670*/  ULDC UR4, c[0x0][0xadc] ;  /* 0x0002b70000047ab9 */ /* 0x000fe20000000800 */
[----:B------:R-:W-:Y:S01]  /*9680*/  LOP3.LUT R3, RZ, R0, RZ, 0x33, !PT ;  /* 0x00000000ff037212 */ /* 0x000fe200078e33ff */
[----:B------:R-:W-:-:S05]  /*9690*/  IMAD.U32 R5, RZ, RZ, UR4 ;  /* 0x00000004ff057e24 */ /* 0x000fca000f8e00ff */
[----:B------:R-:W-:-:S13]  /*96a0*/  ISETP.NE.AND P0, PT, R5, 0x1, PT ;  /* 0x000000010500780c */ /* 0x000fda0003f05270 */
[----:B------:R-:W0:Y:S02]  /*96b0*/  @P0 LDC.64 R6, c[0x0][0xae0] ;  /* 0x0002b800ff060b82 */ /* 0x000e240000000a00 */
[----:B0-----:R-:W-:-:S05]  /*96c0*/  @P0 IMAD.HI.U32 R0, R3, R6, RZ ;  /* 0x0000000603000227 */ /* 0x001fca00078e00ff */
[----:B------:R-:W-:-:S04]  /*96d0*/  @P0 SHF.R.U32.HI R3, RZ, R7, R0 ;  /* 0x00000007ff030219 */ /* 0x000fc80000011600 */
[----:B------:R-:W-:Y:S01]  /*96e0*/  LOP3.LUT R0, RZ, R3, RZ, 0x33, !PT ;  /* 0x00000003ff007212 */ /* 0x000fe200078e33ff */
[----:B------:R-:W-:Y:S06]  /*96f0*/  BRA `(.L_x_2205) ;  /* 0x0000000000187947 */ /* 0x000fec0003800000 */
.L_x_2204:
[----:B------:R-:W-:Y:S02]  /*9700*/  ULDC UR4, c[0x0][0xadc] ;  /* 0x0002b70000047ab9 */ /* 0x000fe40000000800 */
[----:B------:R-:W-:-:S05]  /*9710*/  IMAD.U32 R5, RZ, RZ, UR4 ;  /* 0x00000004ff057e24 */ /* 0x000fca000f8e00ff */
[----:B------:R-:W-:-:S13]  /*9720*/  ISETP.NE.AND P0, PT, R5, 0x1, PT ;  /* 0x000000010500780c */ /* 0x000fda0003f05270 */
[----:B------:R-:W0:Y:S02]  /*9730*/  @P0 LDC.64 R6, c[0x0][0xae0] ;  /* 0x0002b800ff060b82 */ /* 0x000e240000000a00 */
[----:B0-----:R-:W-:-:S05]  /*9740*/  @P0 IMAD.HI.U32 R4, R0, R6, RZ ;  /* 0x0000000600040227 */ /* 0x001fca00078e00ff */
[----:B------:R-:W-:-:S07]  /*9750*/  @P0 SHF.R.U32.HI R0, RZ, R7, R4 ;  /* 0x00000007ff000219 */ /* 0x000fce0000011604 */
.L_x_2205:
[----:B------:R-:W-:Y:S05]  /*9760*/  BSYNC B0 ;  /* 0x0000000000007941 */ /* 0x000fea0003800000 */
.L_x_2203:
[----:B------:R-:W-:-:S05]  /*9770*/  IMAD R3, R0, R5, RZ ;  /* 0x0000000500037224 */ /* 0x000fca00078e02ff */
[----:B------:R-:W-:-:S07]  /*9780*/  VIMNMX R2, R2, R3, !PT ;  /* 0x0000000302027248 */ /* 0x000fce0007fe0100 */
.L_x_2202:
[----:B------:R-:W-:-:S04]  /*9790*/  VIADD R2, R2, 0x5f ;  /* 0x0000005f02027836 */ /* 0x000fc80000000000 */
[----:B------:R-:W-:-:S05]  /*97a0*/  IMAD.HI R2, R2, 0x2aaaaaab, RZ ;  /* 0x2aaaaaab02027827 */ /* 0x000fca00078e02ff */
[----:B------:R-:W-:-:S04]  /*97b0*/  SHF.R.U32.HI R3, RZ, 0x1f, R2 ;  /* 0x0000001fff037819 */ /* 0x000fc80000011602 */
[----:B------:R-:W-:-:S04]  /*97c0*/  LEA.HI.SX32 R3, R2, R3, 0x1c ;  /* 0x0000000302037211 */ /* 0x000fc800078fe2ff */
[----:B------:R-:W-:-:S04]  /*97d0*/  VIMNMX R4, R3, UR40, !PT ;  /* 0x0000002803047c48 */ /* 0x000fc8000ffe0100 */
[----:B------:R-:W-:-:S13]  /*97e0*/  ISETP.GE.AND P0, PT, R11, R4, PT ;  /* 0x000000040b00720c */ /* 0x000fda0003f06270 */
[----:B------:R-:W-:Y:S05]  /*97f0*/  @!P0 BRA `(.L_x_2206) ;  /* 0x0000009800088947 */ /* 0x000fea0003800000 */
.L_x_2225:
[----:B------:R-:W2:Y:S04]  /*9800*/  LDL R2, [R1+0x1f0] ;  /* 0x0001f00001027983 */ /* 0x000ea80000100800 */
[----:B0-----:R-:W3:Y:S04]  /*9810*/  LDL R0, [R1+0x1f8] ;  /* 0x0001f80001007983 */ /* 0x001ee80000100800 */
[----:B------:R-:W4:Y:S01]  /*9820*/  LDL R3, [R1] ;  /* 0x0000000001037983 */ /* 0x000f220000100800 */
[----:B--2---:R-:W-:-:S05]  /*9830*/  VIADD R2, R2, 0x1 ;  /* 0x0000000102027836 */ /* 0x004fca0000000000 */
[----:B------:R-:W-:-:S13]  /*9840*/  ISETP.NE.AND P0, PT, R2, 0x2, PT ;  /* 0x000000020200780c */ /* 0x000fda0003f05270 */
[----:B------:R0:W5:Y:S04]  /*9850*/  @P0 LDL R6, [R1+0x1f4] ;  /* 0x0001f40001060983 */ /* 0x0001680000100800 */
[----:B------:R-:W2:Y:S01]  /*9860*/  @!P0 LDL R5, [R1+0x1f4] ;  /* 0x0001f40001058983 */ /* 0x000ea20000100800 */
[----:B---3--:R-:W-:Y:S01]  /*9870*/  VIADD R0, R0, 0x1 ;  /* 0x0000000100007836 */ /* 0x008fe20000000000 */
[----:B----4-:R-:W-:Y:S02]  /*9880*/  LOP3.LUT R3, R3, 0x1, RZ, 0xfc, !PT ;  /* 0x0000000103037812 */ /* 0x010fe400078efcff */
[----:B------:R1:W-:Y:S04]  /*9890*/  STL [R1+0x1f0], R2 ;  /* 0x0001f00201007387 */ /* 0x0003e80000100800 */
[----:B------:R0:W-:Y:S04]  /*98a0*/  STL [R1+0x1f8], R0 ;  /* 0x0001f80001007387 */ /* 0x0001e80000100800 */
[----:B------:R0:W-:Y:S01]  /*98b0*/  @!P0 STL [R1+0x1f0], RZ ;  /* 0x0001f0ff01008387 */ /* 0x0001e20000100800 */
[----:B------:R-:W-:Y:S01]  /*98c0*/  ISETP.NE.AND P1, PT, R3, 0x3, PT ;  /* 0x000000030300780c */ /* 0x000fe20003f25270 */
[----:B------:R-:W-:Y:S05]  /*98d0*/  YIELD ;  /* 0x0000000000007946 */ /* 0x000fea0003800000 */
[----:B------:R-:W-:Y:S01]  /*98e0*/  BSSY B0, `(.L_x_2207) ;  /* 0x0000006000007945 */ /* 0x000fe20003800000 */
[----:B-1----:R-:W-:Y:S01]  /*98f0*/  @!P0 IMAD.MOV.U32 R2, RZ, RZ, RZ ;  /* 0x000000ffff028224 */ /* 0x002fe200078e00ff */
[----:B--2---:R-:W-:-:S05]  /*9900*/  @!P0 LOP3.LUT R6, R5, 0x1, RZ, 0x3c, !PT ;  /* 0x0000000105068812 */ /* 0x004fca00078e3cff */
[----:B------:R0:W-:Y:S01]  /*9910*/  @!P0 STL [R1+0x1f4], R6 ;  /* 0x0001f40601008387 */ /* 0x0001e20000100800 */
[----:B------:R-:W-:Y:S05]  /*9920*/  @!P1 BRA `(.L_x_2208) ;  /* 0x0000000000049947 */ /* 0x000fea0003800000 */
[----:B------:R-:W-:Y:S01]  /*9930*/  BPT.TRAP 0x1 ;  /* 0x000000040000795c */ /* 0x000fe20000300000 */
.L_x_2208:
[----:B------:R-:W-:Y:S05]  /*9940*/  BSYNC B0 ;  /* 0x0000000000007941 */ /* 0x000fea0003800000 */
.L_x_2207:
[----:B------:R-:W2:Y:S01]  /*9950*/  LDL.64 R8, [R1+0x18] ;  /* 0x0000180001087983 */ /* 0x000ea20000100a00 */
[----:B-----5:R-:W-:Y:S02]  /*9960*/  SHF.L.U32 R5, R6, 0x1f, RZ ;  /* 0x0000001f06057819 */ /* 0x020fe400000006ff */
[----:B--2---:R-:W-:-:S05]  /*9970*/  MOV R3, R8 ;  /* 0x0000000800037202 */ /* 0x004fca0000000f00 */
[----:B------:R-:W-:-:S04]  /*9980*/  IMAD R2, R2, 0x8, R3 ;  /* 0x0000000802027824 */ /* 0x000fc800078e0203 */
[----:B------:R1:W2:Y:S01]  /*9990*/  SYNCS.PHASECHK.TRANS64.TRYWAIT P0, [R2+URZ], R5 ;  /* 0x00000005020075a7 */ /* 0x0002a2000800017f */
[----:B0-----:R1:W5:Y:S01]  /*99a0*/  LDL.64 R6, [R1+0x1f0] ;  /* 0x0001f00001067983 */ /* 0x0013620000100a00 */
[----:B------:R-:W-:Y:S04]  /*99b0*/  BSSY B0, `(.L_x_2209) ;  /* 0x0000003000007945 */ /* 0x000fe80003800000 */
[----:B------:R-:W-:Y:S05]  /*99c0*/  @!P1 BRA `(.L_x_2210) ;  /* 0x0000000000049947 */ /* 0x000fea0003800000 */
[----:B------:R-:W-:Y:S01]  /*99d0*/  BPT.TRAP 0x1 ;  /* 0x000000040000795c */ /* 0x000fe20000300000 */
.L_x_2210:
[----:B------:R-:W-:Y:S05]  /*99e0*/  BSYNC B0 ;  /* 0x0000000000007941 */ /* 0x000fea0003800000 */
.L_x_2209:
[----:B------:R-:W-:Y:S04]  /*99f0*/  BSSY B0, `(.L_x_2211) ;  /* 0x0000006000007945 */ /* 0x000fe80003800000 */
[----:B--2---:R-:W-:Y:S05]  /*9a00*/  @P0 BRA `(.L_x_2212) ;  /* 0x0000000000100947 */ /* 0x004fea0003800000 */
[----:B-----5:R-:W-:Y:S01]  /*9a10*/  IMAD R6, R6, 0x8, R3 ;  /* 0x0000000806067824 */ /* 0x020fe200078e0203 */
[----:B------:R-:W-:-:S04]  /*9a20*/  SHF.L.U32 R7, R7, 0x1f, RZ ;  /* 0x0000001f07077819 */ /* 0x000fc800000006ff */
[----:B------:R-:W0:Y:S02]  /*9a30*/  SYNCS.PHASECHK.TRANS64.TRYWAIT P0, [R6+URZ], R7 ;  /* 0x00000007060075a7 */ /* 0x000e24000800017f */
[----:B0-----:R-:W-:Y:S05]  /*9a40*/  @!P0 BRA `(.L_x_2213) ;  /* 0x000001d000048947 */ /* 0x001fea0003800000 */
.L_x_2212:
[----:B------:R-:W-:Y:S05]  /*9a50*/  BSYNC B0 ;  /* 0x0000000000007941 */ /* 0x000fea0003800000 */
.L_x_2211:
[----:B-1----:R-:W2:Y:S04]  /*9a60*/  LDL R5, [R1+0x1f0] ;  /* 0x0001f00001057983 */ /* 0x002ea80000100800 */
[----:B------:R-:W2:Y:S01]  /*9a70*/  LDL.64 R2, [R1+0x80] ;  /* 0x0000800001027983 */ /* 0x000ea20000100a00 */
[----:B------:R-:W-:Y:S05]  /*9a80*/  WARPSYNC.ALL ;  /* 0x0000000000007948 */ /* 0x000fea0003800000 */
[----:B------:R-:W3:Y:S04]  /*9a90*/  LDL.64 R8, [R1+0x78] ;  /* 0x0000780001087983 */ /* 0x000ee80000100a00 */
[----:B0----5:R-:W4:Y:S04]  /*9aa0*/  LDL.64 R6, [R1+0x78] ;  /* 0x0000780001067983 */ /* 0x021f280000100a00 */
[----:B------:R-:W4:Y:S01]  /*9ab0*/  LDL.64 R12, [R1+0x78] ;  /* 0x00007800010c7983 */ /* 0x000f220000100a00 */
[----:B--2---:R-:W-:Y:S01]  /*9ac0*/  IMAD R2, R5, 0x300, R2 ;  /* 0x0000030005027824 */ /* 0x004fe200078e0202 */
[----:B------:R-:W-:Y:S01]  /*9ad0*/  R2UR UR7, R3 ;  /* 0x00000000030772ca */ /* 0x000fe200000e0000 */
[----:B------:R-:W-:Y:S01]  /*9ae0*/  WARPGROUP.ARRIVE ;  /* 0x00000000000079c5 */ /* 0x000fe20000000000 */
[----:B------:R-:W2:Y:S01]  /*9af0*/  LDL.64 R14, [R1+0x78] ;  /* 0x00007800010e7983 */ /* 0x000ea20000100a00 */
[----:B------:R-:W-:Y:S01]  /*9b00*/  IMAD.MOV.U32 R0, RZ, RZ, 0x1 ;  /* 0x00000001ff007424 */ /* 0x000fe200078e00ff */
[----:B------:R-:W-:-:S02]  /*9b10*/  R2UR UR6, R2 ;  /* 0x00000000020672ca */ /* 0x000fc400000e0000 */
[----:B------:R0:W-:Y:S04]  /*9b20*/  STL [R1+0x60], RZ ;  /* 0x000060ff01007387 */ /* 0x0001e80000100800 */
[----:B------:R0:W-:Y:S04]  /*9b30*/  STL [R1+0x60], R0 ;  /* 0x0000600001007387 */ /* 0x0001e80000100800 */
[----:B------:R0:W-:Y:S04]  /*9b40*/  STL [R1+0x60], R0 ;  /* 0x0000600001007387 */ /* 0x0001e80000100800 */
[----:B------:R0:W-:Y:S04]  /*9b50*/  STL [R1+0x60], R0 ;  /* 0x0000600001007387 */ /* 0x0001e80000100800 */
[----:B------:R0:W-:Y:S04]  /*9b60*/  STL [R1+0x60], R0 ;  /* 0x0000600001007387 */ /* 0x0001e80000100800 */
[----:B------:R0:W5:Y:S01]  /*9b70*/  LDL.64 R20, [R1+0x1f0] ;  /* 0x0001f00001147983 */ /* 0x0001620000100a00 */
[----:B---3--:R-:W-:-:S02]  /*9b80*/  R2UR UR4, R8 ;  /* 0x00000000080472ca */ /* 0x008fc400000e0000 */
[----:B------:R-:W-:-:S13]  /*9b90*/  R2UR UR5, R9 ;  /* 0x00000000090572ca */ /* 0x000fda00000e0000 */
[----:B------:R-:W-:Y:S01]  /*9ba0*/  HGMMA.64x96x16.F32.BF16 R24, gdesc[UR4], RZ, !UPT, gsb0 ;  /* 0x01600000041879f0 */ /* 0x000fe2000c0018ff */
[----:B----4-:R-:W-:Y:S02]  /*9bb0*/  VIADD R6, R6, 0x2 ;  /* 0x0000000206067836 */ /* 0x010fe40000000000 */
[----:B------:R-:W-:Y:S02]  /*9bc0*/  VIADD R8, R2, 0x2 ;  /* 0x0000000202087836 */ /* 0x000fe40000000000 */
[----:B------:R-:W-:Y:S01]  /*9bd0*/  IMAD.MOV.U32 R9, RZ, RZ, R3 ;  /* 0x000000ffff097224 */ /* 0x000fe200078e0003 */
[----:B------:R-:W-:Y:S02]  /*9be0*/  R2UR UR4, R6 ;  /* 0x00000000060472ca */ /* 0x000fe400000e0000 */
[----:B------:R-:W-:Y:S02]  /*9bf0*/  R2UR UR6, R8 ;  /* 0x00000000080672ca */ /* 0x000fe400000e0000 */
[----:B------:R-:W-:-:S02]  /*9c00*/  R2UR UR7, R9 ;  /* 0x00000000090772ca */ /* 0x000fc400000e0000 */
[----:B------:R-:W-:Y:S01]  /*9c10*/  R2UR UR5, R7 ;  /* 0x00000000070572ca */ /* 0x000fe200000e0000 */
[----:B------:R-:W-:Y:S02]  /*9c20*/  WARPGROUP.DEPBAR.LE gsb0, 0x0 ;  /* 0x00008000000079c5 */ /* 0x000fe40000010000 */
[----:B------:R-:W3:Y:S01]  /*9c30*/  LD.E R5, desc[UR36][R22.64+0x28] ;  /* 0x0000282416057980 */ /* 0x000ee2000c101900 */
[----:B------:R-:W-:-:S09]  /*9c40*/  WARPGROUP.ARRIVE ;  /* 0x00000000000079c5 */ /* 0x000fd20000000000 */
[----:B------:R-:W-:Y:S01]  /*9c50*/  HGMMA.64x96x16.F32.BF16 R24, gdesc[UR4], R24, gsb0 ;  /* 0x01600000041879f0 */ /* 0x000fe20008001818 */
[----:B------:R-:W-:Y:S02]  /*9c60*/  VIADD R12, R12, 0x4 ;  /* 0x000000040c0c7836 */ /* 0x000fe40000000000 */
[----:B------:R-:W-:Y:S02]  /*9c70*/  VIADD R6, R2, 0x4 ;  /* 0x0000000402067836 */ /* 0x000fe40000000000 */
[----:B------:R-:W-:Y:S01]  /*9c80*/  IMAD.MOV.U32 R7, RZ, RZ, R3 ;  /* 0x000000ffff077224 */ /* 0x000fe200078e0003 */
[----:B------:R-:W-:Y:S02]  /*9c90*/  R2UR UR4, R12 ;  /* 0x000000000c0472ca */ /* 0x000fe400000e0000 */
[----:B------:R-:W-:Y:S02]  /*9ca0*/  R2UR UR6, R6 ;  /* 0x00000000060672ca */ /* 0x000fe400000e0000 */
[----:B------:R-:W-:-:S02]  /*9cb0*/  R2UR UR7, R7 ;  /* 0x00000000070772ca */ /* 0x000fc400000e0000 */
[----:B------:R-:W-:Y:S01]  /*9cc0*/  R2UR UR5, R13 ;  /* 0x000000000d0572ca */ /* 0x000fe200000e0000 */
[----:B------:R-:W-:Y:S01]  /*9cd0*/  VIADD R2, R2, 0x6 ;  /* 0x0000000602027836 */ /* 0x000fe20000000000 */
[----:B------:R-:W-:Y:S02]  /*9ce0*/  WARPGROUP.DEPBAR.LE gsb0, 0x0 ;  /* 0x00008000000079c5 */ /* 0x000fe40000010000 */
[----:B------:R-:W-:-:S09]  /*9cf0*/  WARPGROUP.ARRIVE ;  /* 0x00000000000079c5 */ /* 0x000fd20000000000 */
[----:B------:R-:W-:Y:S01]  /*9d00*/  HGMMA.64x96x16.F32.BF16 R24, gdesc[UR4], R24, gsb0 ;  /* 0x01600000041879f0 */ /* 0x000fe20008001818 */
[----:B--2---:R-:W-:Y:S01]  /*9d10*/  VIADD R14, R14, 0x6 ;  /* 0x000000060e0e7836 */ /* 0x004fe20000000000 */
[----:B------:R-:W-:Y:S02]  /*9d20*/  R2UR UR6, R2 ;  /* 0x00000000020672ca */ /* 0x000fe400000e0000 */
[----:B------:R-:W-:Y:S02]  /*9d30*/  R2UR UR7, R3 ;  /* 0x00000000030772ca */ /* 0x000fe400000e0000 */
[----:B------:R-:W-:Y:S02]  /*9d40*/  R2UR UR4, R14 ;  /* 0x000000000e0472ca */ /* 0x000fe400000e0000 */
[----:B------:R-:W-:Y:S01]  /*9d50*/  R2UR UR5, R15 ;  /* 0x000000000f0572ca */ /* 0x000fe200000e0000 */
[----:B------:R-:W-:Y:S02]  /*9d60*/  WARPGROUP.DEPBAR.LE gsb0, 0x0 ;  /* 0x00008000000079c5 */ /* 0x000fe40000010000 */
[----:B------:R-:W-:-:S10]  /*9d70*/  WARPGROUP.ARRIVE ;  /* 0x00000000000079c5 */ /* 0x000fd40000000000 */
[----:B------:R-:W-:Y:S01]  /*9d80*/  HGMMA.64x96x16.F32.BF16 R24, gdesc[UR4], R24, gsb0 ;  /* 0x01600000041879f0 */ /* 0x000fe20008001818 */
[----:B------:R-:W-:Y:S01]  /*9d90*/  BSSY B0, `(.L_x_2214) ;  /* 0x0000006000007945 */ /* 0x000fe20003800000 */
[----:B---3--:R-:W-:-:S04]  /*9da0*/  LOP3.LUT R5, R5, 0x1, RZ, 0xfc, !PT ;  /* 0x0000000105057812 */ /* 0x008fc800078efcff */
[----:B------:R-:W-:Y:S01]  /*9db0*/  ISETP.NE.AND P0, PT, R5, 0x3, PT ;  /* 0x000000030500780c */ /* 0x000fe20003f05270 */
[----:B------:R-:W-:-:S12]  /*9dc0*/  WARPGROUP.DEPBAR.LE gsb0, 0x0 ;  /* 0x00008000000079c5 */ /* 0x000fd80000010000 */
[----:B0-----:R-:W-:Y:S05]  /*9dd0*/  @!P0 BRA `(.L_x_2215) ;  /* 0x0000000000048947 */ /* 0x001fea0003800000 */
[----:B------:R-:W-:Y:S01]  /*9de0*/  BPT.TRAP 0x1 ;  /* 0x000000040000795c */ /* 0x000fe20000300000 */
.L_x_2215:
[----:B------:R-:W-:Y:S05]  /*9df0*/  BSYNC B0 ;  /* 0x0000000000007941 */ /* 0x000fea0003800000 */
.L_x_2214:
[----:B------:R-:W2:Y:S01]  /*9e00*/  LD.E.64 R2, desc[UR36][R22.64+0x40] ;  /* 0x0000402416027980 */ /* 0x000ea2000c101b00 */
[----:B-----5:R-:W-:Y:S02]  /*9e10*/  SHF.L.U32 R21, R21, 0x1f, RZ ;  /* 0x0000001f15157819 */ /* 0x020fe400000006ff */
[----:B--2---:R-:W-:-:S05]  /*9e20*/  MOV R3, R2 ;  /* 0x0000000200037202 */ /* 0x004fca0000000f00 */
[----:B------:R-:W-:-:S04]  /*9e30*/  IMAD R2, R20, 0x8, R3 ;  /* 0x0000000814027824 */ /* 0x000fc800078e0203 */
[----:B------:R0:W1:Y:S01]  /*9e40*/  SYNCS.PHASECHK.TRANS64.TRYWAIT P0, [R2+URZ], R21 ;  /* 0x00000015020075a7 */ /* 0x000062000800017f */
[----:B------:R-:W2:Y:S01]  /*9e50*/  LD.E R3, desc[UR36][R22.64+0x28] ;  /* 0x0000282416037980 */ /* 0x000ea2000c101900 */
[----:B------:R-:W-:Y:S01]  /*9e60*/  BSSY B0, `(.L_x_2216) ;  /* 0x0000005000007945 */ /* 0x000fe20003800000 */
[----:B--2---:R-:W-:-:S04]  /*9e70*/  LOP3.LUT R3, R3, 0x1, RZ, 0xfc, !PT ;  /* 0x0000000103037812 */ /* 0x004fc800078efcff */
[----:B------:R-:W-:-:S13]  /*9e80*/  ISETP.NE.AND P1, PT, R3, 0x3, PT ;  /* 0x000000030300780c */ /* 0x000fda0003f25270 */
[----:B01----:R-:W-:Y:S05]  /*9e90*/  @!P1 BRA `(.L_x_2217) ;  /* 0x0000000000049947 */ /* 0x003fea0003800000 */
[----:B------:R-:W-:Y:S01]  /*9ea0*/  BPT.TRAP 0x1 ;  /* 0x000000040000795c */ /* 0x000fe20000300000 */
.L_x_2217:
[----:B------:R-:W-:Y:S05]  /*9eb0*/  BSYNC B0 ;  /* 0x0000000000007941 */ /* 0x000fea0003800000 */
.L_x_2216:
[----:B------:R-:W-:Y:S04]  /*9ec0*/  BSSY B0, `(.L_x_2218) ;  /* 0x0000007000007945 */ /* 0x000fe80003800000 */
[----:B------:R-:W-:Y:S05]  /*9ed0*/  @P0 BRA `(.L_x_2219) ;  /* 0x0000000000140947 */ /* 0x000fea0003800000 */
[----:B------:R-:W2:Y:S02]  /*9ee0*/  LD.E.64 R2, desc[UR36][R22.64+0x40] ;  /* 0x0000402416027980 */ /* 0x000ea4000c101b00 */
[----:B--2---:R-:W-:-:S05]  /*9ef0*/  MOV R3, R2 ;  /* 0x0000000200037202 */ /* 0x004fca0000000f00 */
[----:B------:R-:W-:-:S04]  /*9f00*/  IMAD R20, R20, 0x8, R3 ;  /* 0x0000000814147824 */ /* 0x000fc800078e0203 */
[----:B------:R-:W0:Y:S02]  /*9f10*/  SYNCS.PHASECHK.TRANS64.TRYWAIT P0, [R20+URZ], R21 ;  /* 0x00000015140075a7 */ /* 0x000e24000800017f */
[----:B0-----:R-:W-:Y:S05]  /*9f20*/  @!P0 BRA `(.L_x_2220) ;  /* 0x000001c800e08947 */ /* 0x001fea0003800000 */
.L_x_2219:
[----:B------:R-:W-:Y:S05]  /*9f30*/  BSYNC B0 ;  /* 0x0000000000007941 */ /* 0x000fea0003800000 */
.L_x_2218:
[----:B------:R-:W2:Y:S04]  /*9f40*/  LDL R19, [R1+0x1f0] ;  /* 0x0001f00001137983 */ /* 0x000ea80000100800 */
[----:B------:R-:W2:Y:S04]  /*9f50*/  LDL.64 R2, [R1+0xf8] ;  /* 0x0000f80001027983 */ /* 0x000ea80000100a00 */
[----:B------:R-:W3:Y:S04]  /*9f60*/  LDL R5, [R1+0x70] ;  /* 0x0000700001057983 */ /* 0x000ee80000100800 */
[----:B------:R-:W4:Y:S04]  /*9f70*/  LDL.64 R6, [R1+0xf0] ;  /* 0x0000f00001067983 */ /* 0x000f280000100a00 */
[----:B------:R-:W4:Y:S04]  /*9f80*/  LDL.64 R8, [R1+0xf0] ;  /* 0x0000f00001087983 */ /* 0x000f280000100a00 */
[----:B------:R-:W4:Y:S04]  /*9f90*/  LDL.64 R12, [R1+0xf0] ;  /* 0x0000f000010c7983 */ /* 0x000f280000100a00 */
[----:B------:R-:W4:Y:S01]  /*9fa0*/  LDL.64 R14, [R1+0xf0] ;  /* 0x0000f000010e7983 */ /* 0x000f220000100a00 */
[----:B------:R-:W-:Y:S05]  /*9fb0*/  WARPSYNC.ALL ;  /* 0x0000000000007948 */ /* 0x000fea0003800000 */
[----:B------:R-:W-:Y:S01]  /*9fc0*/  WARPGROUP.ARRIVE ;  /* 0x00000000000079c5 */ /* 0x000fe20000000000 */
[----:B0-----:R-:W4:Y:S04]  /*9fd0*/  LDL.64 R20, [R1+0xf0] ;  /* 0x0000f00001147983 */ /* 0x001f280000100a00 */
[----:B------:R-:W4:Y:S01]  /*9fe0*/  LDL R10, [R1] ;  /* 0x00000000010a7983 */ /* 0x000f220000100800 */
[----:B--2---:R-:W-:Y:S01]  /*9ff0*/  IMAD R2, R19, 0xc00, R2 ;  /* 0x00000c0013027824 */ /* 0x004fe200078e0202 */
[----:B------:R-:W-:-:S02]  /*a000*/  R2UR UR7, R3 ;  /* 0x00000000030772ca */ /* 0x000fc400000e0000 */
[----:B---3--:R-:W-:Y:S02]  /*a010*/  ISETP.NE.U32.AND P0, PT, R5, RZ, PT ;  /* 0x000000ff0500720c */ /* 0x008fe40003f05070 */
[----:B------:R-:W-:Y:S01]  /*a020*/  R2UR UR6, R2 ;  /* 0x00000000020672ca */ /* 0x000fe200000e0000 */
[----:B------:R0:W5:Y:S01]  /*a030*/  LDL R5, [R1+0x1f0] ;  /* 0x0001f00001057983 */ /* 0x0001620000100800 */
        /* <DEDUP_REMOVED lines=132> */
[----:B--2---:R-:W-:Y:S01]  /*a880*/  VIADD R8, R8, 0xc02 ;  /* 0x00000c0208087836 */ /* 0x004fe20000000000 */
[----:B------:R0:W5:Y:S01]  /*a890*/  LDL R20, [R1+0xc] ;  /* 0x00000c0001147983 */ /* 0x0001620000100800 */
[----:B------:R-:W-:Y:S02]  /*a8a0*/  WARPGROUP.DEPBAR.LE gsb0, 0x0 ;  /* 0x00008000000079c5 */ /* 0x000fe40000010000 */
[----:B------:R-:W-:-:S08]  /*a8b0*/  WARPGROUP.ARRIVE ;  /* 0x00000000000079c5 */ /* 0x000fd00000000000 */
[----:B------:R-:W-:Y:S01]  /*a8c0*/  HGMMA.64x96x16.F32.BF16 R24, gdesc[UR4], R24, gsb0 ;  /* 0x01600000041879f0 */ /* 0x000fe20008001818 */
[----:B------:R-:W-:Y:S02]  /*a8d0*/  VIADD R6, R2, 0x902 ;  /* 0x0000090202067836 */ /* 0x000fe40000000000 */
[----:B------:R-:W-:Y:S01]  /*a8e0*/  IMAD.MOV.U32 R7, RZ, RZ, R3 ;  /* 0x000000ffff077224 */ /* 0x000fe200078e0003 */
[----:B------:R-:W-:Y:S02]  /*a8f0*/  R2UR UR4, R8 ;  /* 0x00000000080472ca */ /* 0x000fe400000e0000 */
[----:B------:R-:W-:Y:S02]  /*a900*/  R2UR UR6, R6 ;  /* 0x00000000060672ca */ /* 0x000fe400000e0000 */
[----:B------:R-:W-:Y:S02]  /*a910*/  R2UR UR7, R7 ;  /* 0x00000000070772ca */ /* 0x000fe400000e0000 */
[----:B------:R-:W-:Y:S01]  /*a920*/  R2UR UR5, R9 ;  /* 0x00000000090572ca */ /* 0x000fe200000e0000 */
[----:B---3--:R-:W-:-:S02]  /*a930*/  VIADD R12, R12, 0xc04 ;  /* 0x00000c040c0c7836 */ /* 0x008fc40000000000 */
[----:B------:R-:W-:Y:S01]  /*a940*/  VIADD R6, R2, 0x904 ;  /* 0x0000090402067836 */ /* 0x000fe20000000000 */
[----:B------:R-:W-:Y:S02]  /*a950*/  WARPGROUP.DEPBAR.LE gsb0, 0x0 ;  /* 0x00008000000079c5 */ /* 0x000fe40000010000 */
        /* <DEDUP_REMOVED lines=8> */
[----:B----4-:R-:W-:Y:S01]  /*a9e0*/  VIADD R14, R14, 0xc06 ;  /* 0x00000c060e0e7836 */ /* 0x010fe20000000000 */
        /* <DEDUP_REMOVED lines=23> */
[----:B------:R-:W-:-:S03]  /*ab60*/  LOP3.LUT R10, R10, 0x1, RZ, 0xfc, !PT ;  /* 0x000000010a0a7812 */ /* 0x000fc600078efcff */
        /* <DEDUP_REMOVED lines=9> */
.L_x_2222:
[----:B------:R-:W-:Y:S05]  /*ac00*/  BSYNC B0 ;  /* 0x0000000000007941 */ /* 0x000fea0003800000 */
.L_x_2221:
[----:B------:R-:W2:Y:S02]  /*ac10*/  LDL.64 R2, [R1+0x20] ;  /* 0x0000200001027983 */ /* 0x000ea40000100a00 */
[----:B--2---:R-:W-:-:S05]  /*ac20*/  MOV R2, R2 ;  /* 0x0000000200027202 */ /* 0x004fca0000000f00 */
[----:B-----5:R-:W-:-:S05]  /*ac30*/  IMAD R5, R5, 0x8, R2 ;  /* 0x0000000805057824 */ /* 0x020fca00078e0202 */
[----:B------:R-:W-:-:S04]  /*ac40*/  PRMT R5, R20, 0x654, R5 ;  /* 0x0000065414057816 */ /* 0x000fc80000000005 */
[----:B------:R0:W-:Y:S01]  /*ac50*/  SYNCS.ARRIVE.TRANS64.RED.A1T0 RZ, [R5+URZ], RZ ;  /* 0x000000ff05ff79a7 */ /* 0x0001e2000810043f */
[----:B------:R-:W2:Y:S02]  /*ac60*/  LD.E.64 R2, desc[UR36][R22.64+0x410] ;  /* 0x0004102416027980 */ /* 0x000ea4000c101b00 */
[----:B--2---:R-:W-:-:S04]  /*ac70*/  FMNMX.FTZ R6, R24, R2, !PT ;  /* 0x0000000218067209 */ /* 0x004fc80007810000 */
[----:B0-----:R-:W-:-:S04]  /*ac80*/  FMNMX.FTZ R5, R25, R6, !PT ;  /* 0x0000000619057209 */ /* 0x001fc80007810000 */
        /* <DEDUP_REMOVED lines=32> */
[----:B------:R-:W-:-:S03]  /*ae90*/  FMNMX.FTZ R6, R46, R5, !PT ;  /* 0x000000052e067209 */ /* 0x000fc60007810000 */
[----:B------:R-:W0:Y:S01]  /*aea0*/  SHFL.BFLY PT, R8, R9, 0x2, 0x1f ;  /* 0x0c401f0009087f89 */ /* 0x000e2200000e0000 */
[----:B------:R-:W-:-:S03]  /*aeb0*/  FMNMX.FTZ R5, R47, R6, !PT ;  /* 0x000000062f057209 */ /* 0x000fc60007810000 */
[----:B------:R-:W-:Y:S01]  /*aec0*/  ST.E desc[UR36][R22.64+0x410], R9 ;  /* 0x0004100916007985 */ /* 0x000fe2000c101924 */
[----:B------:R-:W-:-:S04]  /*aed0*/  FMNMX.FTZ R6, R50, R5, !PT ;  /* 0x0000000532067209 */ /* 0x000fc80007810000 */
[----:B------:R-:W-:-:S04]  /*aee0*/  FMNMX.FTZ R5, R51, R6, !PT ;  /* 0x0000000633057209 */ /* 0x000fc80007810000 */
[----:B------:R-:W-:-:S04]  /*aef0*/  FMNMX.FTZ R6, R54, R5, !PT ;  /* 0x0000000536067209 */ /* 0x000fc80007810000 */
[----:B------:R-:W-:-:S04]  /*af00*/  FMNMX.FTZ R5, R55, R6, !PT ;  /* 0x0000000637057209 */ /* 0x000fc80007810000 */
[----:B------:R-:W-:Y:S02]  /*af10*/  FMNMX.FTZ R6, R58, R5, !PT ;  /* 0x000000053a067209 */ /* 0x000fe40007810000 */
[----:B0-----:R-:W-:Y:S02]  /*af20*/  FMNMX.FTZ R10, R9, R8, !PT ;  /* 0x00000008090a7209 */ /* 0x001fe40007810000 */
[----:B------:R-:W-:-:S03]  /*af30*/  FMNMX.FTZ R5, R59, R6, !PT ;  /* 0x000000063b057209 */ /* 0x000fc60007810000 */
[----:B------:R-:W0:Y:S01]  /*af40*/  SHFL.BFLY PT, R13, R10, 0x1, 0x1f ;  /* 0x0c201f000a0d7f89 */ /* 0x000e2200000e0000 */
[----:B------:R-:W-:-:S04]  /*af50*/  FMNMX.FTZ R6, R62, R5, !PT ;  /* 0x000000053e067209 */ /* 0x000fc80007810000 */
[----:B------:R-:W-:-:S04]  /*af60*/  FMNMX.FTZ R5, R63, R6, !PT ;  /* 0x000000063f057209 */ /* 0x000fc80007810000 */
[----:B------:R-:W-:-:S04]  /*af70*/  FMNMX.FTZ R6, R66, R5, !PT ;  /* 0x0000000542067209 */ /* 0x000fc80007810000 */
[----:B------:R-:W-:Y:S02]  /*af80*/  FMNMX.FTZ R5, R67, R6, !PT ;  /* 0x0000000643057209 */ /* 0x000fe40007810000 */
[----:B------:R-:W-:Y:S02]  /*af90*/  IADD3 R6, P0, R16, 0x410, RZ ;  /* 0x0000041010067810 */ /* 0x000fe40007f1e0ff */
[----:B------:R-:W-:Y:S02]  /*afa0*/  FMNMX.FTZ R8, R70, R5, !PT ;  /* 0x0000000546087209 */ /* 0x000fe40007810000 */
[----:B------:R-:W-:Y:S01]  /*afb0*/  LOP3.LUT R6, R6, 0x4, RZ, 0xfc, !PT ;  /* 0x0000000406067812 */ /* 0x000fe200078efcff */
[----:B------:R-:W-:Y:S01]  /*afc0*/  IMAD.X R7, RZ, RZ, R17, P0 ;  /* 0x000000ffff077224 */ /* 0x000fe200000e0611 */
[----:B------:R-:W-:Y:S02]  /*afd0*/  FMNMX.FTZ R5, R71, R8, !PT ;  /* 0x0000000847057209 */ /* 0x000fe40007810000 */
[----:B0-----:R-:W-:-:S03]  /*afe0*/  FMNMX.FTZ R13, R10, R13, !PT ;  /* 0x0000000d0a0d7209 */ /* 0x001fc60007810000 */
[----:B------:R-:W-:Y:S04]  /*aff0*/  ST.E desc[UR36][R6.64], R5 ;  /* 0x0000000506007985 */ /* 0x000fe8000c101924 */
[----:B------:R-:W-:Y:S04]  /*b000*/  ST.E desc[UR36][R22.64+0x410], R13 ;  /* 0x0004100d16007985 */ /* 0x000fe8000c101924 */
[----:B------:R-:W2:Y:S04]  /*b010*/  LD.E R8, desc[UR36][R6.64] ;  /* 0x0000002406087980 */ /* 0x000ea8000c101900 */
[----:B--2---:R-:W0:Y:S02]  /*b020*/  SHFL.BFLY PT, R15, R8, 0x2, 0x1f ;  /* 0x0c401f00080f7f89 */ /* 0x004e2400000e0000 */
[----:B0-----:R-:W-:-:S05]  /*b030*/  FMNMX.FTZ R15, R8, R15, !PT ;  /* 0x0000000f080f7209 */ /* 0x001fca0007810000 */
[----:B------:R-:W0:Y:S02]  /*b040*/  SHFL.BFLY PT, R10, R15, 0x1, 0x1f ;  /* 0x0c201f000f0a7f89 */ /* 0x000e2400000e0000 */
[----:B0-----:R-:W-:-:S05]  /*b050*/  FMNMX.FTZ R76, R15, R10, !PT ;  /* 0x0000000a0f4c7209 */ /* 0x001fca0007810000 */
[----:B------:R0:W-:Y:S04]  /*b060*/  ST.E desc[UR36][R6.64], R76 ;  /* 0x0000004c06007985 */ /* 0x0001e8000c101924 */
[----:B------:R-:W2:Y:S04]  /*b070*/  LD.E R77, desc[UR36][R22.64+0x430] ;  /* 0x00043024164d7980 */ /* 0x000ea8000c101900 */
[----:B------:R-:W3:Y:S04]  /*b080*/  LD.E R10, desc[UR36][R22.64+0x410] ;  /* 0x00041024160a7980 */ /* 0x000ee8000c101900 */
[----:B------:R-:W4:Y:S04]  /*b090*/  LD.E R75, desc[UR36][R22.64+0x420] ;  /* 0x00042024164b7980 */ /* 0x000f28000c101900 */
[----:B------:R-:W4:Y:S01]  /*b0a0*/  LD.E R73, desc[UR36][R22.64+0x424] ;  /* 0x0004242416497980 */ /* 0x000f22000c101900 */
[----:B------:R-:W-:-:S03]  /*b0b0*/  FADD.FTZ R12, R3, -R76 ;  /* 0x8000004c030c7221 */ /* 0x000fc60000010000 */
[----:B------:R-:W4:Y:S04]  /*b0c0*/  LD.E R74, desc[UR36][R22.64+0x250] ;  /* 0x00025024164a7980 */ /* 0x000f28000c101900 */
        /* <DEDUP_REMOVED lines=59> */
[----:B------:R-:W4:Y:S01]  /*b480*/  LD.E R145, desc[UR36][R22.64+0x3f8] ;  /* 0x0003f82416917980 */ /* 0x000f22000c101900 */
[----:B--2---:R-:W-:Y:S01]  /*b490*/  FMUL.FTZ R166, R76, R77 ;  /* 0x0000004d4ca67220 */ /* 0x004fe20000410000 */
[----:B------:R-:W-:-:S02]  /*b4a0*/  FMUL.FTZ R12, R77, R12 ;  /* 0x0000000c4d0c7220 */ /* 0x000fc40000410000 */
[----:B0-----:R-:W2:Y:S01]  /*b4b0*/  LD.E R76, desc[UR36][R22.64+0x270] ;  /* 0x00027024164c7980 */ /* 0x001ea2000c101900 */
[----:B---3--:R-:W-:Y:S01]  /*b4c0*/  FADD.FTZ R8, R2, -R10 ;  /* 0x8000000a02087221 */ /* 0x008fe20000010000 */
[-C--:B------:R-:W-:Y:S01]  /*b4d0*/  FMUL.FTZ R72, R10, R77.reuse ;  /* 0x0000004d0a487220 */ /* 0x080fe20000410000 */
[-CC-:B------:R-:W-:Y:S01]  /*b4e0*/  FFMA.FTZ R153, R26, R77.reuse, -R166.reuse ;  /* 0x0000004d1a997223 */ /* 0x180fe200000108a6 */
[-C--:B------:R-:W-:Y:S01]  /*b4f0*/  FFMA.FTZ R176, R27, R77.reuse, -R166 ;  /* 0x0000004d1bb07223 */ /* 0x080fe200000108a6 */
[-C--:B------:R-:W-:Y:S01]  /*b500*/  FMUL.FTZ R3, R8, R77.reuse ;  /* 0x0000004d08037220 */ /* 0x080fe20000410000 */
[-CC-:B------:R-:W-:Y:S01]  /*b510*/  FFMA.FTZ R152, R24, R77.reuse, -R72.reuse ;  /* 0x0000004d18987223 */ /* 0x180fe20000010848 */
[-CC-:B------:R-:W-:Y:S01]  /*b520*/  FFMA.FTZ R19, R25, R77.reuse, -R72.reuse ;  /* 0x0000004d19137223 */ /* 0x180fe20000010848 */
[-CC-:B------:R-:W-:Y:S01]  /*b530*/  FFMA.FTZ R154, R28, R77.reuse, -R72.reuse ;  /* 0x0000004d1c9a7223 */ /* 0x180fe20000010848 */
[----:B------:R0:W-:Y:S01]  /*b540*/  MUFU.EX2 R2, R12 ;  /* 0x0000000c00027308 */ /* 0x0001e20000000800 */
[-C--:B------:R-:W-:Y:S01]  /*b550*/  FFMA.FTZ R20, R29, R77.reuse, -R72 ;  /* 0x0000004d1d147223 */ /* 0x080fe20000010848 */
[-C--:B------:R-:W-:Y:S01]  /*b560*/  FFMA.FTZ R155, R30, R77.reuse, -R166 ;  /* 0x0000004d1e9b7223 */ /* 0x080fe200000108a6 */
[-C--:B------:R-:W-:Y:S01]  /*b570*/  FFMA.FTZ R14, R32, R77.reuse, -R72 ;  /* 0x0000004d200e7223 */ /* 0x080fe20000010848 */
[-C--:B------:R-:W-:Y:S01]  /*b580*/  FFMA.FTZ R177, R31, R77.reuse, -R166 ;  /* 0x0000004d1fb17223 */ /* 0x080fe200000108a6 */
[-C--:B------:R-:W-:Y:S01]  /*b590*/  FFMA.FTZ R21, R33, R77.reuse, -R72 ;  /* 0x0000004d21157223 */ /* 0x080fe20000010848 */
[-C--:B------:R-:W-:Y:S01]  /*b5a0*/  FFMA.FTZ R170, R34, R77.reuse, -R166 ;  /* 0x0000004d22aa7223 */ /* 0x080fe200000108a6 */
[-C--:B------:R-:W-:Y:S01]  /*b5b0*/  FFMA.FTZ R15, R36, R77.reuse, -R72 ;  /* 0x0000004d240f7223 */ /* 0x080fe20000010848 */
[----:B------:R-:W-:Y:S01]  /*b5c0*/  MUFU.EX2 R3, R3 ;  /* 0x0000000300037308 */ /* 0x000fe20000000800 */
[-C--:B------:R-:W-:Y:S01]  /*b5d0*/  FFMA.FTZ R173, R35, R77.reuse, -R166 ;  /* 0x0000004d23ad7223 */ /* 0x080fe200000108a6 */
[-CC-:B------:R-:W-:Y:S01]  /*b5e0*/  FFMA.FTZ R162, R57, R77.reuse, -R72.reuse ;  /* 0x0000004d39a27223 */ /* 0x180fe20000010848 */
[-C--:B------:R-:W-:Y:S01]  /*b5f0*/  FFMA.FTZ R156, R37, R77.reuse, -R72 ;  /* 0x0000004d259c7223 */ /* 0x080fe20000010848 */
[-C--:B------:R-:W-:Y:S01]  /*b600*/  FFMA.FTZ R178, R38, R77.reuse, -R166 ;  /* 0x0000004d26b27223 */ /* 0x080fe200000108a6 */
[-C--:B0-----:R-:W-:Y:S01]  /*b610*/  FFMA.FTZ R12, R40, R77.reuse, -R72 ;  /* 0x0000004d280c7223 */ /* 0x081fe20000010848 */
[-C--:B------:R-:W-:Y:S01]  /*b620*/  FFMA.FTZ R186, R39, R77.reuse, -R166 ;  /* 0x0000004d27ba7223 */ /* 0x080fe200000108a6 */
[-C--:B------:R-:W-:Y:S01]  /*b630*/  FFMA.FTZ R157, R41, R77.reuse, -R72 ;  /* 0x0000004d299d7223 */ /* 0x080fe20000010848 */
[----:B------:R-:W4:Y:S01]  /*b640*/  MUFU.EX2 R152, R152 ;  /* 0x0000009800987308 */ /* 0x000f220000000800 */
[-C--:B------:R-:W-:Y:S01]  /*b650*/  FFMA.FTZ R187, R42, R77.reuse, -R166 ;  /* 0x0000004d2abb7223 */ /* 0x080fe200000108a6 */
[-C--:B------:R-:W-:Y:S01]  /*b660*/  FFMA.FTZ R13, R44, R77.reuse, -R72 ;  /* 0x0000004d2c0d7223 */ /* 0x080fe20000010848 */
[-C--:B------:R-:W-:Y:S01]  /*b670*/  FFMA.FTZ R188, R43, R77.reuse, -R166 ;  /* 0x0000004d2bbc7223 */ /* 0x080fe200000108a6 */
[-C--:B------:R-:W-:Y:S01]  /*b680*/  FFMA.FTZ R158, R45, R77.reuse, -R72 ;  /* 0x0000004d2d9e7223 */ /* 0x080fe20000010848 */
[-CC-:B------:R-:W-:Y:S01]  /*b690*/  FFMA.FTZ R183, R46, R77.reuse, -R166.reuse ;  /* 0x0000004d2eb77223 */ /* 0x180fe200000108a6 */
[-C--:B------:R-:W-:Y:S01]  /*b6a0*/  FFMA.FTZ R175, R59, R77.reuse, -R166 ;  /* 0x0000004d3baf7223 */ /* 0x080fe200000108a6 */
[-C--:B------:R-:W-:Y:S01]  /*b6b0*/  FFMA.FTZ R9, R48, R77.reuse, -R72 ;  /* 0x0000004d30097223 */ /* 0x080fe20000010848 */
[----:B------:R-:W0:Y:S01]  /*b6c0*/  MUFU.EX2 R19, R19 ;  /* 0x0000001300137308 */ /* 0x000e220000000800 */
[-C--:B------:R-:W-:Y:S01]  /*b6d0*/  FFMA.FTZ R184, R47, R77.reuse, -R166 ;  /* 0x0000004d2fb87223 */ /* 0x080fe200000108a6 */
[-CC-:B------:R-:W-:Y:S01]  /*b6e0*/  FFMA.FTZ R163, R61, R77.reuse, -R72.reuse ;  /* 0x0000004d3da37223 */ /* 0x180fe20000010848 */
[-C--:B------:R-:W-:Y:S01]  /*b6f0*/  FFMA.FTZ R159, R49, R77.reuse, -R72 ;  /* 0x0000004d319f7223 */ /* 0x080fe20000010848 */
[-C--:B------:R-:W-:Y:S01]  /*b700*/  FFMA.FTZ R181, R50, R77.reuse, -R166 ;  /* 0x0000004d32b57223 */ /* 0x080fe200000108a6 */
[-C--:B------:R-:W-:Y:S01]  /*b710*/  FFMA.FTZ R10, R52, R77.reuse, -R72 ;  /* 0x0000004d340a7223 */ /* 0x080fe20000010848 */
[-C--:B------:R-:W-:Y:S01]  /*b720*/  FFMA.FTZ R182, R51, R77.reuse, -R166 ;  /* 0x0000004d33b67223 */ /* 0x080fe200000108a6 */
[-C--:B------:R-:W-:Y:S01]  /*b730*/  FFMA.FTZ R160, R53, R77.reuse, -R72 ;  /* 0x0000004d35a07223 */ /* 0x080fe20000010848 */
[----:B------:R-:W1:Y:S01]  /*b740*/  MUFU.EX2 R153, R153 ;  /* 0x0000009900997308 */ /* 0x000e620000000800 */
[-C--:B------:R-:W-:Y:S01]  /*b750*/  FFMA.FTZ R179, R54, R77.reuse, -R166 ;  /* 0x0000004d36b37223 */ /* 0x080fe200000108a6 */
[-C--:B------:R-:W-:Y:S01]  /*b760*/  FFMA.FTZ R7, R56, R77.reuse, -R72 ;  /* 0x0000004d38077223 */ /* 0x080fe20000010848 */
[-CC-:B------:R-:W-:Y:S01]  /*b770*/  FFMA.FTZ R180, R55, R77.reuse, -R166.reuse ;  /* 0x0000004d37b47223 */ /* 0x180fe200000108a6 */
[-C--:B------:R-:W-:Y:S01]  /*b780*/  FFMA.FTZ R174, R58, R77.reuse, -R166 ;  /* 0x0000004d3aae7223 */ /* 0x080fe200000108a6 */
[-C--:B------:R-:W-:Y:S01]  /*b790*/  FFMA.FTZ R8, R60, R77.reuse, -R72 ;  /* 0x0000004d3c087223 */ /* 0x080fe20000010848 */
[-C--:B------:R-:W-:Y:S01]  /*b7a0*/  FFMA.FTZ R171, R62, R77.reuse, -R166 ;  /* 0x0000004d3eab7223 */ /* 0x080fe200000108a6 */
[-C--:B------:R-:W-:Y:S01]  /*b7b0*/  FFMA.FTZ R5, R64, R77.reuse, -R72 ;  /* 0x0000004d40057223 */ /* 0x080fe20000010848 */
[----:B------:R-:W3:Y:S01]  /*b7c0*/  MUFU.EX2 R154, R154 ;  /* 0x0000009a009a7308 */ /* 0x000ee20000000800 */
[-C--:B------:R-:W-:Y:S01]  /*b7d0*/  FFMA.FTZ R172, R63, R77.reuse, -R166 ;  /* 0x0000004d3fac7223 */ /* 0x080fe200000108a6 */
[-C--:B------:R-:W-:Y:S01]  /*b7e0*/  FFMA.FTZ R164, R65, R77.reuse, -R72 ;  /* 0x0000004d41a47223 */ /* 0x080fe20000010848 */
[----:B------:R-:W-:Y:S01]  /*b7f0*/  FFMA.FTZ R168, R66, R77, -R166 ;  /* 0x0000004d42a87223 */ /* 0x000fe200000108a6 */
[----:B------:R-:W2:Y:S04]  /*b800*/  LD.E R25, desc[UR36][R22.64+0x3fc] ;  /* 0x0003fc2416197980 */ /* 0x000ea8000c101900 */
[----:B------:R-:W3:Y:S01]  /*b810*/  MUFU.EX2 R176, R176 ;  /* 0x000000b000b07308 */ /* 0x000ee20000000800 */
[----:B----4-:R-:W-:Y:S01]  /*b820*/  FFMA.FTZ R192, R3, R75, R152 ;  /* 0x0000004b03c07223 */ /* 0x010fe20000010098 */
[----:B------:R-:W4:Y:S04]  /*b830*/  LD.E R28, desc[UR36][R22.64+0x210] ;  /* 0x00021024161c7980 */ /* 0x000f28000c101900 */
[----:B------:R-:W4:Y:S02]  /*b840*/  LD.E R32, desc[UR36][R22.64+0x200] ;  /* 0x0002002416207980 */ /* 0x000f24000c101900 */
[----:B------:R-:W3:Y:S01]  /*b850*/  MUFU.EX2 R20, R20 ;  /* 0x0000001400147308 */ /* 0x000ee20000000800 */
[-C--:B------:R-:W-:Y:S01]  /*b860*/  FFMA.FTZ R6, R68, R77.reuse, -R72 ;  /* 0x0000004d44067223 */ /* 0x080fe20000010848 */
[-C--:B------:R-:W-:Y:S01]  /*b870*/  FFMA.FTZ R169, R67, R77.reuse, -R166 ;  /* 0x0000004d43a97223 */ /* 0x080fe200000108a6 */
[-C--:B------:R-:W-:Y:S01]  /*b880*/  FFMA.FTZ R165, R69, R77.reuse, -R72 ;  /* 0x0000004d45a57223 */ /* 0x080fe20000010848 */
[----:B------:R-:W-:Y:S01]  /*b890*/  FFMA.FTZ R167, R70, R77, -R166 ;  /* 0x0000004d46a77223 */ /* 0x000fe200000108a6 */
[----:B------:R-:W4:Y:S03]  /*b8a0*/  LD.E R26, desc[UR36][R22.64+0x280] ;  /* 0x00028024161a7980 */ /* 0x000f26000c101900 */
[----:B------:R-:W3:Y:S01]  /*b8b0*/  MUFU.EX2 R155, R155 ;  /* 0x0000009b009b7308 */ /* 0x000ee20000000800 */
[----:B0-----:R-:W-:Y:S01]  /*b8c0*/  FADD.FTZ R57, R19, R192 ;  /* 0x000000c013397221 */ /* 0x001fe20000010000 */
[----:B-1----:R-:W-:Y:S01]  /*b8d0*/  FFMA.FTZ R73, R2, R73, R153 ;  /* 0x0000004902497223 */ /* 0x002fe20000010099 */
[----:B------:R-:W4:Y:S04]  /*b8e0*/  LD.E R36, desc[UR36][R22.64+0x204] ;  /* 0x0002042416247980 */ /* 0x000f28000c101900 */
[----:B------:R-:W4:Y:S01]  /*b8f0*/  LD.E R34, desc[UR36][R22.64+0x320] ;  /* 0x0003202416227980 */ /* 0x000f22000c101900 */
[----:B------:R-:W0:Y:S03]  /*b900*/  MUFU.EX2 R14, R14 ;  /* 0x0000000e000e7308 */ /* 0x000e260000000800 */
[----:B------:R-:W4:Y:S04]  /*b910*/  LD.E R24, desc[UR36][R22.64+0x3f4] ;  /* 0x0003f42416187980 */ /* 0x000f28000c101900 */
[----:B------:R-:W4:Y:S01]  /*b920*/  LD.E R30, desc[UR36][R22.64+0x2c0] ;  /* 0x0002c024161e7980 */ /* 0x000f22000c101900 */
[----:B------:R-:W1:Y:S01]  /*b930*/  MUFU.EX2 R177, R177 ;  /* 0x000000b100b17308 */ /* 0x000e620000000800 */
[----:B---3--:R-:W-:Y:S01]  /*b940*/  FADD.FTZ R57, R154, R57 ;  /* 0x000000399a397221 */ /* 0x008fe20000010000 */
[----:B------:R-:W-:Y:S01]  /*b950*/  FADD.FTZ R192, R176, R73 ;  /* 0x00000049b0c07221 */ /* 0x000fe20000010000 */
[----:B------:R-:W3:Y:S04]  /*b960*/  LD.E R44, desc[UR36][R22.64+0x214] ;  /* 0x00021424162c7980 */ /* 0x000ee8000c101900 */
[----:B------:R-:W3:Y:S01]  /*b970*/  LD.E R33, desc[UR36][R22.64+0x228] ;  /* 0x0002282416217980 */ /* 0x000ee2000c101900 */
[----:B------:R-:W1:Y:S03]  /*b980*/  MUFU.EX2 R21, R21 ;  /* 0x0000001500157308 */ /* 0x000e660000000800 */
[----:B------:R-:W3:Y:S04]  /*b990*/  LD.E R31, desc[UR36][R22.64+0x248] ;  /* 0x00024824161f7980 */ /* 0x000ee8000c101900 */
[----:B------:R-:W3:Y:S01]  /*b9a0*/  LD.E R27, desc[UR36][R22.64+0x24c] ;  /* 0x00024c24161b7980 */ /* 0x000ee2000c101900 */
[----:B------:R-:W1:Y:S01]  /*b9b0*/  MUFU.EX2 R170, R170 ;  /* 0x000000aa00aa7308 */ /* 0x000e620000000800 */
[----:B------:R-:W-:Y:S01]  /*b9c0*/  FADD.FTZ R57, R20, R57 ;  /* 0x0000003914397221 */ /* 0x000fe20000010000 */
[----:B------:R-:W-:Y:S01]  /*b9d0*/  FADD.FTZ R192, R155, R192 ;  /* 0x000000c09bc07221 */ /* 0x000fe20000010000 */
[----:B------:R-:W3:Y:S04]  /*b9e0*/  LD.E R40, desc[UR36][R22.64+0x220] ;  /* 0x0002202416287980 */ /* 0x000ee8000c101900 */
[----:B------:R-:W3:Y:S01]  /*b9f0*/  LD.E R38, desc[UR36][R22.64+0x3f0] ;  /* 0x0003f02416267980 */ /* 0x000ee2000c101900 */
[----:B------:R-:W1:Y:S03]  /*ba00*/  MUFU.EX2 R15, R15 ;  /* 0x0000000f000f7308 */ /* 0x000e660000000800 */
[----:B------:R-:W3:Y:S04]  /*ba10*/  LD.E R35, desc[UR36][R22.64+0x23c] ;  /* 0x00023c2416237980 */ /* 0x000ee8000c101900 */
[----:B------:R-:W3:Y:S01]  /*ba20*/  LD.E R37, desc[UR36][R22.64+0x238] ;  /* 0x0002382416257980 */ /* 0x000ee2000c101900 */
[----:B------:R-:W1:Y:S01]  /*ba30*/  MUFU.EX2 R173, R173 ;  /* 0x000000ad00ad7308 */ /* 0x000e620000000800 */
[----:B0-----:R-:W-:Y:S01]  /*ba40*/  FADD.FTZ R220, R14, R57 ;  /* 0x000000390edc7221 */ /* 0x001fe20000010000 */
[----:B-1----:R-:W-:Y:S01]  /*ba50*/  FADD.FTZ R57, R177, R192 ;  /* 0x000000c0b1397221 */ /* 0x002fe20000010000 */
[----:B------:R-:W3:Y:S04]  /*ba60*/  LD.E R48, desc[UR36][R22.64+0x224] ;  /* 0x0002242416307980 */ /* 0x000ee8000c101900 */
[----:B------:R-:W3:Y:S01]  /*ba70*/  LD.E R39, desc[UR36][R22.64+0x22c] ;  /* 0x00022c2416277980 */ /* 0x000ee2000c101900 */
[----:B------:R-:W0:Y:S03]  /*ba80*/  MUFU.EX2 R156, R156 ;  /* 0x0000009c009c7308 */ /* 0x000e260000000800 */
[----:B------:R-:W3:Y:S05]  /*ba90*/  LD.E R29, desc[UR36][R22.64+0x258] ;  /* 0x00025824161d7980 */ /* 0x000eea000c101900 */
[----:B------:R-:W1:Y:S01]  /*baa0*/  MUFU.EX2 R178, R178 ;  /* 0x000000b200b27308 */ /* 0x000e620000000800 */
[----:B------:R-:W-:Y:S01]  /*bab0*/  FADD.FTZ R220, R21, R220 ;  /* 0x000000dc15dc7221 */ /* 0x000fe20000010000 */
[----:B------:R-:W-:Y:S01]  /*bac0*/  FADD.FTZ R192, R170, R57 ;  /* 0x00000039aac07221 */ /* 0x000fe20000010000 */
[----:B------:R-:W3:Y:S04]  /*bad0*/  LD.E R52, desc[UR36][R22.64+0x240] ;  /* 0x0002402416347980 */ /* 0x000ee8000c101900 */
[----:B------:R-:W3:Y:S01]  /*bae0*/  LD.E R42, desc[UR36][R22.64+0x3e4] ;  /* 0x0003e424162a7980 */ /* 0x000ee2000c101900 */
[----:B------:R-:W1:Y:S08]  /*baf0*/  MUFU.EX2 R12, R12 ;  /* 0x0000000c000c7308 */ /* 0x000e700000000800 */
[----:B------:R-:W1:Y:S01]  /*bb00*/  MUFU.EX2 R186, R186 ;  /* 0x000000ba00ba7308 */ /* 0x000e620000000800 */
[----:B------:R-:W-:Y:S01]  /*bb10*/  FADD.FTZ R59, R15, R220 ;  /* 0x000000dc0f3b7221 */ /* 0x000fe20000010000 */
[----:B------:R-:W-:Y:S01]  /*bb20*/  FADD.FTZ R57, R173, R192 ;  /* 0x000000c0ad397221 */ /* 0x000fe20000010000 */
[----:B------:R-:W3:Y:S04]  /*bb30*/  LD.E R72, desc[UR36][R22.64+0x244] ;  /* 0x0002442416487980 */ /* 0x000ee8000c101900 */
[----:B------:R-:W3:Y:S01]  /*bb40*/  LD.E R43, desc[UR36][R22.64+0x218] ;  /* 0x00021824162b7980 */ /* 0x000ee2000c101900 */
[----:B------:R-:W1:Y:S03]  /*bb50*/  MUFU.EX2 R157, R157 ;  /* 0x0000009d009d7308 */ /* 0x000e660000000800 */
[----:B------:R-:W3:Y:S05]  /*bb60*/  LD.E R41, desc[UR36][R22.64+0x21c] ;  /* 0x00021c2416297980 */ /* 0x000eea000c101900 */
[----:B------:R-:W1:Y:S01]  /*bb70*/  MUFU.EX2 R187, R187 ;  /* 0x000000bb00bb7308 */ /* 0x000e620000000800 */
[----:B0-----:R-:W-:Y:S01]  /*bb80*/  FADD.FTZ R61, R156, R59 ;  /* 0x0000003b9c3d7221 */ /* 0x001fe20000010000 */
[----:B-1----:R-:W-:Y:S01]  /*bb90*/  FADD.FTZ R59, R178, R57 ;  /* 0x00000039b23b7221 */ /* 0x002fe20000010000 */
[----:B------:R-:W3:Y:S04]  /*bba0*/  LD.E R64, desc[UR36][R22.64+0x254] ;  /* 0x0002542416407980 */ /* 0x000ee8000c101900 */
[----:B------:R-:W3:Y:S01]  /*bbb0*/  LD.E R46, desc[UR36][R22.64+0x3c4] ;  /* 0x0003c424162e7980 */ /* 0x000ee2000c101900 */
[----:B------:R-:W0:Y:S08]  /*bbc0*/  MUFU.EX2 R13, R13 ;  /* 0x0000000d000d7308 */ /* 0x000e300000000800 */
        /* <DEDUP_REMOVED lines=36> */
[----:B------:R-:W3:Y:S05]  /*be10*/  LD.E R58, desc[UR36][R22.64+0x3d0] ;  /* 0x0003d024163a7980 */ /* 0x000eea000c101900 */
[----:B------:R-:W0:Y:S08]  /*be20*/  MUFU.EX2 R7, R7 ;  /* 0x0000000700077308 */ /* 0x000e300000000800 */
[----:B------:R-:W1:Y:S01]  /*be30*/  MUFU.EX2 R180, R180 ;  /* 0x000000b400b47308 */ /* 0x000e620000000800 */
[----:B------:R-:W-:Y:S01]  /*be40*/  FADD.FTZ R97, R10, R89 ;  /* 0x000000590a617221 */ /* 0x000fe20000010000 */
[----:B------:R-:W-:Y:S01]  /*be50*/  FADD.FTZ R192, R182, R95 ;  /* 0x0000005fb6c07221 */ /* 0x000fe20000010000 */
[----:B------:R-:W3:Y:S05]  /*be60*/  LD.E R65, desc[UR36][R22.64+0x2bc] ;  /* 0x0002bc2416417980 */ /* 0x000eea000c101900 */
[----:B------:R-:W1:Y:S08]  /*be70*/  MUFU.EX2 R162, R162 ;  /* 0x000000a200a27308 */ /* 0x000e700000000800 */
[----:B------:R-:W1:Y:S01]  /*be80*/  MUFU.EX2 R174, R174 ;  /* 0x000000ae00ae7308 */ /* 0x000e620000000800 */
[----:B------:R-:W-:Y:S01]  /*be90*/  FADD.FTZ R220, R160, R97 ;  /* 0x00000061a0dc7221 */ /* 0x000fe20000010000 */
[----:B------:R-:W-:Y:S01]  /*bea0*/  FADD.FTZ R101, R179, R192 ;  /* 0x000000c0b3657221 */ /* 0x000fe20000010000 */
[----:B------:R-:W3:Y:S05]  /*beb0*/  LD.E R63, desc[UR36][R22.64+0x2cc] ;  /* 0x0002cc24163f7980 */ /* 0x000eea000c101900 */
[----:B------:R-:W1:Y:S08]  /*bec0*/  MUFU.EX2 R8, R8 ;  /* 0x0000000800087308 */ /* 0x000e700000000800 */
[----:B------:R-:W2:Y:S01]  /*bed0*/  MUFU.EX2 R175, R175 ;  /* 0x000000af00af7308 */ /* 0x000ea20000000800 */
[----:B0-----:R-:W-:Y:S01]  /*bee0*/  FADD.FTZ R103, R7, R220 ;  /* 0x000000dc07677221 */ /* 0x001fe20000010000 */
[----:B-1----:R-:W-:-:S06]  /*bef0*/  FADD.FTZ R101, R180, R101 ;  /* 0x00000065b4657221 */ /* 0x002fcc0000010000 */
[----:B------:R-:W0:Y:S08]  /*bf00*/  MUFU.EX2 R163, R163 ;  /* 0x000000a300a37308 */ /* 0x000e300000000800 */
[----:B------:R-:W1:Y:S01]  /*bf10*/  MUFU.EX2 R171, R171 ;  /* 0x000000ab00ab7308 */ /* 0x000e620000000800 */
[----:B------:R-:W-:Y:S01]  /*bf20*/  FADD.FTZ R107, R162, R103 ;  /* 0x00000067a26b7221 */ /* 0x000fe20000010000 */
[----:B------:R-:W-:-:S06]  /*bf30*/  FADD.FTZ R192, R174, R101 ;  /* 0x00000065aec07221 */ /* 0x000fcc0000010000 */
[----:B------:R-:W1:Y:S08]  /*bf40*/  MUFU.EX2 R5, R5 ;  /* 0x0000000500057308 */ /* 0x000e700000000800 */
[----:B------:R-:W1:Y:S01]  /*bf50*/  MUFU.EX2 R172, R172 ;  /* 0x000000ac00ac7308 */ /* 0x000e620000000800 */
[----:B------:R-:W-:Y:S01]  /*bf60*/  FADD.FTZ R220, R8, R107 ;  /* 0x0000006b08dc7221 */ /* 0x000fe20000010000 */
[----:B--2---:R-:W-:-:S06]  /*bf70*/  FADD.FTZ R192, R175, R192 ;  /* 0x000000c0afc07221 */ /* 0x004fcc0000010000 */
[----:B------:R-:W2:Y:S01]  /*bf80*/  MUFU.EX2 R164, R164 ;  /* 0x000000a400a47308 */ /* 0x000ea20000000800 */
[----:B------:R-:W-:-:S07]  /*bf90*/  FFMA.FTZ R166, R71, R77, -R166 ;  /* 0x0000004d47a67223 */ /* 0x000fce00000108a6 */
[----:B------:R-:W2:Y:S01]  /*bfa0*/  MUFU.EX2 R168, R168 ;  /* 0x000000a800a87308 */ /* 0x000ea20000000800 */
[----:B0-----:R-:W-:Y:S01]  /*bfb0*/  FADD.FTZ R220, R163, R220 ;  /* 0x000000dca3dc7221 */ /* 0x001fe20000010000 */
[----:B-1----:R-:W-:Y:S01]  /*bfc0*/  FADD.FTZ R113, R171, R192 ;  /* 0x000000c0ab717221 */ /* 0x002fe20000010000 */
[----:B------:R-:W3:Y:S04]  /*bfd0*/  LD.E R70, desc[UR36][R22.64+0x3b4] ;  /* 0x0003b42416467980 */ /* 0x000ee8000c101900 */
[----:B------:R-:W3:Y:S01]  /*bfe0*/  LD.E R75, desc[UR36][R22.64+0x298] ;  /* 0x00029824164b7980 */ /* 0x000ee2000c101900 */
[----:B------:R-:W0:Y:S03]  /*bff0*/  MUFU.EX2 R6, R6 ;  /* 0x0000000600067308 */ /* 0x000e260000000800 */
[----:B------:R-:W3:Y:S04]  /*c000*/  LD.E R67, desc[UR36][R22.64+0x29c] ;  /* 0x00029c2416437980 */ /* 0x000ee8000c101900 */
[----:B------:R-:W3:Y:S01]  /*c010*/  LD.E R69, desc[UR36][R22.64+0x2b8] ;  /* 0x0002b82416457980 */ /* 0x000ee2000c101900 */
[----:B------:R-:W1:Y:S01]  /*c020*/  MUFU.EX2 R169, R169 ;  /* 0x000000a900a97308 */ /* 0x000e620000000800 */
[----:B------:R-:W-:Y:S01]  /*c030*/  FADD.FTZ R115, R5, R220 ;  /* 0x000000dc05737221 */ /* 0x000fe20000010000 */
[----:B------:R-:W-:Y:S01]  /*c040*/  FADD.FTZ R117, R172, R113 ;  /* 0x00000071ac757221 */ /* 0x000fe20000010000 */
[----:B------:R-:W3:Y:S04]  /*c050*/  LD.E R77, desc[UR36][R22.64+0x28c] ;  /* 0x00028c24164d7980 */ /* 0x000ee8000c101900 */
[----:B------:R-:W3:Y:S01]  /*c060*/  LD.E R73, desc[UR36][R22.64+0x2a8] ;  /* 0x0002a82416497980 */ /* 0x000ee2000c101900 */
[----:B------:R-:W4:Y:S08]  /*c070*/  MUFU.EX2 R165, R165 ;  /* 0x000000a500a57308 */ /* 0x000f300000000800 */
[----:B------:R-:W4:Y:S01]  /*c080*/  MUFU.EX2 R167, R167 ;  /* 0x000000a700a77308 */ /* 0x000f220000000800 */
[----:B--2---:R-:W-:Y:S01]  /*c090*/  FADD.FTZ R119, R164, R115 ;  /* 0x00000073a4777221 */ /* 0x004fe20000010000 */
[----:B------:R-:W-:Y:S01]  /*c0a0*/  FADD.FTZ R192, R168, R117 ;  /* 0x00000075a8c07221 */ /* 0x000fe20000010000 */
[----:B------:R-:W2:Y:S04]  /*c0b0*/  LD.E R71, desc[UR36][R22.64+0x2ac] ;  /* 0x0002ac2416477980 */ /* 0x000ea8000c101900 */
[----:B------:R-:W2:Y:S01]  /*c0c0*/  LD.E R57, desc[UR36][R22.64+0x2c8] ;  /* 0x0002c82416397980 */ /* 0x000ea2000c101900 */
[----:B------:R-:W4:Y:S01]  /*c0d0*/  MUFU.EX2 R166, R166 ;  /* 0x000000a600a67308 */ /* 0x000f220000000800 */
[----:B0-----:R-:W-:Y:S01]  /*c0e0*/  FADD.FTZ R220, R6, R119 ;  /* 0x0000007706dc7221 */ /* 0x001fe20000010000 */
[----:B-1----:R-:W-:Y:S01]  /*c0f0*/  FADD.FTZ R192, R169, R192 ;  /* 0x000000c0a9c07221 */ /* 0x002fe20000010000 */
[----:B------:R-:W2:Y:S02]  /*c100*/  LD.E R61, desc[UR36][R22.64+0x2d8] ;  /* 0x0002d824163d7980 */ /* 0x000ea4000c101900 */
[----:B----4-:R-:W-:-:S02]  /*c110*/  FADD.FTZ R135, R165, R220 ;  /* 0x000000dca5877221 */ /* 0x010fc40000010000 */
[----:B------:R-:W4:Y:S01]  /*c120*/  LD.E R59, desc[UR36][R22.64+0x2dc] ;  /* 0x0002dc24163b7980 */ /* 0x000f22000c101900 */
[----:B------:R-:W-:-:S03]  /*c130*/  FADD.FTZ R133, R167, R192 ;  /* 0x000000c0a7857221 */ /* 0x000fc60000010000 */
[----:B------:R0:W-:Y:S04]  /*c140*/  ST.E desc[UR36][R22.64+0x420], R135 ;  /* 0x0004208716007985 */ /* 0x0001e8000c101924 */
[----:B------:R-:W4:Y:S01]  /*c150*/  LD.E R83, desc[UR36][R22.64+0x2ec] ;  /* 0x0002ec2416537980 */ /* 0x000f22000c101900 */
[----:B------:R-:W-:-:S03]  /*c160*/  FADD.FTZ R189, R166, R133 ;  /* 0x00000085a6bd7221 */ /* 0x000fc60000010000 */
        /* <DEDUP_REMOVED lines=12> */
[----:B0-----:R-:W4:Y:S01]  /*c230*/  LD.E R135, desc[UR36][R22.64+0x3cc] ;  /* 0x0003cc2416877980 */ /* 0x001f22000c101900 */
[----:B------:R-:W-:Y:S01]  /*c240*/  FMUL.FTZ R192, R2, R25 ;  /* 0x0000001902c07220 */ /* 0x000fe20000410000 */
[C---:B------:R-:W-:Y:S01]  /*c250*/  FMUL.FTZ R25, R3.reuse, R32 ;  /* 0x0000002003197220 */ /* 0x040fe20000410000 */
[C---:B------:R-:W-:Y:S01]  /*c260*/  FMUL.FTZ R197, R3.reuse, R28 ;  /* 0x0000001c03c57220 */ /* 0x040fe20000410000 */
[----:B------:R0:W-:Y:S01]  /*c270*/  ST.E desc[UR36][R22.64+0x424], R189 ;  /* 0x000424bd16007985 */ /* 0x0001e2000c101924 */
[C---:B---3--:R-:W-:Y:S01]  /*c280*/  FMUL.FTZ R221, R3.reuse, R44 ;  /* 0x0000002c03dd7220 */ /* 0x048fe20000410000 */
[C---:B------:R-:W-:Y:S01]  /*c290*/  FMUL.FTZ R223, R3.reuse, R40 ;  /* 0x0000002803df7220 */ /* 0x040fe20000410000 */
[C---:B------:R-:W-:Y:S01]  /*c2a0*/  FMUL.FTZ R225, R3.reuse, R48 ;  /* 0x0000003003e17220 */ /* 0x040fe20000410000 */
[----:B------:R1:W-:Y:S01]  /*c2b0*/  ST.E desc[UR36][R22.64+0x200], R25 ;  /* 0x0002001916007985 */ /* 0x0003e2000c101924 */
[----:B0-----:R-:W-:-:S03]  /*c2c0*/  FMUL.FTZ R189, R3, R36 ;  /* 0x0000002403bd7220 */ /* 0x001fc60000410000 */
[----:B------:R0:W-:Y:S01]  /*c2d0*/  ST.E desc[UR36][R22.64+0x210], R197 ;  /* 0x000210c516007985 */ /* 0x0001e2000c101924 */
[----:B-1----:R-:W-:-:S03]  /*c2e0*/  FMUL.FTZ R25, R3, R52 ;  /* 0x0000003403197220 */ /* 0x002fc60000410000 */
[----:B------:R1:W-:Y:S04]  /*c2f0*/  ST.E desc[UR36][R22.64+0x204], R189 ;  /* 0x000204bd16007985 */ /* 0x0003e8000c101924 */
[----:B------:R3:W-:Y:S04]  /*c300*/  ST.E desc[UR36][R22.64+0x214], R221 ;  /* 0x000214dd16007985 */ /* 0x0007e8000c101924 */
[----:B------:R3:W-:Y:S01]  /*c310*/  ST.E desc[UR36][R22.64+0x220], R223 ;  /* 0x000220df16007985 */ /* 0x0007e2000c101924 */
[C---:B0-----:R-:W-:Y:S01]  /*c320*/  FMUL.FTZ R197, R3.reuse, R74 ;  /* 0x0000004a03c57220 */ /* 0x041fe20000410000 */
[C---:B-1----:R-:W-:Y:S01]  /*c330*/  FMUL.FTZ R189, R3.reuse, R72 ;  /* 0x0000004803bd7220 */ /* 0x042fe20000410000 */
[C---:B---3--:R-:W-:Y:S01]  /*c340*/  FMUL.FTZ R221, R3.reuse, R64 ;  /* 0x0000004003dd7220 */ /* 0x048fe20000410000 */
[C---:B------:R-:W-:Y:S01]  /*c350*/  FMUL.FTZ R223, R3.reuse, R68 ;  /* 0x0000004403df7220 */ /* 0x040fe20000410000 */
[----:B------:R0:W-:Y:S04]  /*c360*/  ST.E desc[UR36][R22.64+0x224], R225 ;  /* 0x000224e116007985 */ /* 0x0001e8000c101924 */
[----:B------:R1:W-:Y:S04]  /*c370*/  ST.E desc[UR36][R22.64+0x240], R25 ;  /* 0x0002401916007985 */ /* 0x0003e8000c101924 */
[----:B------:R3:W-:Y:S04]  /*c380*/  ST.E desc[UR36][R22.64+0x244], R189 ;  /* 0x000244bd16007985 */ /* 0x0007e8000c101924 */
[----:B------:R3:W-:Y:S01]  /*c390*/  ST.E desc[UR36][R22.64+0x250], R197 ;  /* 0x000250c516007985 */ /* 0x0007e2000c101924 */
[----:B0-----:R-:W-:-:S03]  /*c3a0*/  FMUL.FTZ R225, R3, R78 ;  /* 0x0000004e03e17220 */ /* 0x001fc60000410000 */
[----:B------:R0:W-:Y:S01]  /*c3b0*/  ST.E desc[UR36][R22.64+0x254], R221 ;  /* 0x000254dd16007985 */ /* 0x0001e2000c101924 */
[----:B-1----:R-:W-:-:S03]  /*c3c0*/  FMUL.FTZ R25, R3, R26 ;  /* 0x0000001a03197220 */ /* 0x002fc60000410000 */
[----:B------:R1:W-:Y:S01]  /*c3d0*/  ST.E desc[UR36][R22.64+0x260], R223 ;  /* 0x000260df16007985 */ /* 0x0003e2000c101924 */
[C---:B---3--:R-:W-:Y:S01]  /*c3e0*/  FMUL.FTZ R189, R3.reuse, R82 ;  /* 0x0000005203bd7220 */ /* 0x048fe20000410000 */
[C---:B------:R-:W-:Y:S01]  /*c3f0*/  FMUL.FTZ R197, R3.reuse, R84 ;  /* 0x0000005403c57220 */ /* 0x040fe20000410000 */
[C---:B0-----:R-:W-:Y:S01]  /*c400*/  FMUL.FTZ R221, R3.reuse, R94 ;  /* 0x0000005e03dd7220 */ /* 0x041fe20000410000 */
[C---:B-1----:R-:W-:Y:S01]  /*c410*/  FMUL.FTZ R223, R3.reuse, R90 ;  /* 0x0000005a03df7220 */ /* 0x042fe20000410000 */
        /* <DEDUP_REMOVED lines=36> */
[----:B------:R0:W-:Y:S01]  /*c660*/  ST.E desc[UR36][R22.64+0x350], R225 ;  /* 0x000350e116007985 */ /* 0x0001e2000c101924 */
[C---:B------:R-:W-:Y:S01]  /*c670*/  FMUL.FTZ R24, R3.reuse, R24 ;  /* 0x0000001803187220 */ /* 0x040fe20000410000 */
[C---:B------:R-:W-:Y:S01]  /*c680*/  FMUL.FTZ R56, R3.reuse, R56 ;  /* 0x0000003803387220 */ /* 0x040fe20000410000 */
[C---:B------:R-:W-:Y:S01]  /*c690*/  FMUL.FTZ R60, R3.reuse, R60 ;  /* 0x0000003c033c7220 */ /* 0x040fe20000410000 */
        /* <DEDUP_REMOVED lines=20> */
[C---:B0-----:R-:W-:Y:S01]  /*c7e0*/  FMUL.FTZ R225, R3.reuse, R66 ;  /* 0x0000004203e17220 */ /* 0x041fe20000410000 */
[C---:B------:R-:W-:Y:S01]  /*c7f0*/  FMUL.FTZ R138, R3.reuse, R138 ;  /* 0x0000008a038a7220 */ /* 0x040fe20000410000 */
[C---:B------:R-:W-:Y:S01]  /*c800*/  FMUL.FTZ R136, R3.reuse, R136 ;  /* 0x0000008803887220 */ /* 0x040fe20000410000 */
[C---:B------:R-:W-:Y:S01]  /*c810*/  FMUL.FTZ R70, R3.reuse, R70 ;  /* 0x0000004603467220 */ /* 0x040fe20000410000 */
[C---:B-1----:R-:W-:Y:S01]  /*c820*/  FMUL.FTZ R25, R3.reuse, R62 ;  /* 0x0000003e03197220 */ /* 0x042fe20000410000 */
[C---:B---3--:R-:W-:Y:S01]  /*c830*/  FMUL.FTZ R189, R3.reuse, R46 ;  /* 0x0000002e03bd7220 */ /* 0x048fe20000410000 */
[C---:B------:R-:W-:Y:S01]  /*c840*/  FMUL.FTZ R197, R3.reuse, R58 ;  /* 0x0000003a03c57220 */ /* 0x040fe20000410000 */
[C---:B------:R-:W-:Y:S01]  /*c850*/  FMUL.FTZ R221, R3.reuse, R54 ;  /* 0x0000003603dd7220 */ /* 0x040fe20000410000 */
[C---:B------:R-:W-:Y:S01]  /*c860*/  FMUL.FTZ R50, R3.reuse, R50 ;  /* 0x0000003203327220 */ /* 0x040fe20000410000 */
[C---:B------:R-:W-:Y:S01]  /*c870*/  FMUL.FTZ R223, R3.reuse, R42 ;  /* 0x0000002a03df7220 */ /* 0x040fe20000410000 */
[----:B------:R-:W-:Y:S01]  /*c880*/  FMUL.FTZ R3, R3, R38 ;  /* 0x0000002603037220 */ /* 0x000fe20000410000 */
[C---:B------:R-:W-:Y:S01]  /*c890*/  FMUL.FTZ R47, R2.reuse, R47 ;  /* 0x0000002f022f7220 */ /* 0x040fe20000410000 */
        /* <DEDUP_REMOVED lines=20> */
[C---:B--2---:R-:W-:Y:S01]  /*c9e0*/  FMUL.FTZ R71, R2.reuse, R71 ;  /* 0x0000004702477220 */ /* 0x044fe20000410000 */
        /* <DEDUP_REMOVED lines=9> */
[C---:B----4-:R-:W-:Y:S01]  /*ca80*/  FMUL.FTZ R59, R2.reuse, R59 ;  /* 0x0000003b023b7220 */ /* 0x050fe20000410000 */
        /* <DEDUP_REMOVED lines=30> */
[----:B------:R-:W-:Y:S01]  /*cc70*/  FMUL.FTZ R135, R2, R135 ;  /* 0x0000008702877220 */ /* 0x000fe20000410000 */
[----:B------:R-:W-:Y:S04]  /*cc80*/  ST.E desc[UR36][R22.64+0x3f4], R24 ;  /* 0x0003f41816007985 */ /* 0x000fe8000c101924 */
        /* <DEDUP_REMOVED lines=22> */
[----:B------:R0:W-:Y:S04]  /*cdf0*/  ST.E desc[UR36][R22.64+0x3c0], R25 ;  /* 0x0003c01916007985 */ /* 0x0001e8000c101924 */
        /* <DEDUP_REMOVED lines=16> */
[----:B------:R3:W-:Y:S04]  /*cf00*/  ST.E desc[UR36][R22.64+0x258], R29 ;  /* 0x0002581d16007985 */ /* 0x0007e8000c101924 */
        /* <DEDUP_REMOVED lines=16> */
[----:B------:R4:W-:Y:S04]  /*d010*/  ST.E desc[UR36][R22.64+0x2dc], R59 ;  /* 0x0002dc3b16007985 */ /* 0x0009e8000c101924 */
[----:B------:R-:W-:Y:S04]  /*d020*/  ST.E desc[UR36][R22.64+0x2e8], R87 ;  /* 0x0002e85716007985 */ /* 0x000fe8000c101924 */
[----:B------:R4:W-:Y:S04]  /*d030*/  ST.E desc[UR36][R22.64+0x2ec], R83 ;  /* 0x0002ec5316007985 */ /* 0x0009e8000c101924 */
[----:B------:R4:W-:Y:S04]  /*d040*/  ST.E desc[UR36][R22.64+0x2f8], R85 ;  /* 0x0002f85516007985 */ /* 0x0009e8000c101924 */
[----:B------:R-:W-:Y:S04]  /*d050*/  ST.E desc[UR36][R22.64+0x2fc], R93 ;  /* 0x0002fc5d16007985 */ /* 0x000fe8000c101924 */
[----:B------:R-:W-:Y:S04]  /*d060*/  ST.E desc[UR36][R22.64+0x308], R91 ;  /* 0x0003085b16007985 */ /* 0x000fe8000c101924 */
[----:B------:R4:W-:Y:S04]  /*d070*/  ST.E desc[UR36][R22.64+0x30c], R89 ;  /* 0x00030c5916007985 */ /* 0x0009e8000c101924 */
[----:B------:R4:W-:Y:S04]  /*d080*/  ST.E desc[UR36][R22.64+0x318], R95 ;  /* 0x0003185f16007985 */ /* 0x0009e8000c101924 */
[----:B------:R-:W-:Y:S04]  /*d090*/  ST.E desc[UR36][R22.64+0x31c], R99 ;  /* 0x00031c6316007985 */ /* 0x000fe8000c101924 */
[----:B------:R4:W-:Y:S04]  /*d0a0*/  ST.E desc[UR36][R22.64+0x328], R97 ;  /* 0x0003286116007985 */ /* 0x0009e8000c101924 */
[----:B------:R-:W-:Y:S04]  /*d0b0*/  ST.E desc[UR36][R22.64+0x32c], R105 ;  /* 0x00032c6916007985 */ /* 0x000fe8000c101924 */
[----:B------:R-:W-:Y:S04]  /*d0c0*/  ST.E desc[UR36][R22.64+0x338], R103 ;  /* 0x0003386716007985 */ /* 0x000fe8000c101924 */
[----:B------:R4:W-:Y:S04]  /*d0d0*/  ST.E desc[UR36][R22.64+0x33c], R101 ;  /* 0x00033c6516007985 */ /* 0x0009e8000c101924 */
[----:B------:R-:W-:Y:S04]  /*d0e0*/  ST.E desc[UR36][R22.64+0x348], R111 ;  /* 0x0003486f16007985 */ /* 0x000fe8000c101924 */
[----:B------:R-:W-:Y:S04]  /*d0f0*/  ST.E desc[UR36][R22.64+0x34c], R109 ;  /* 0x00034c6d16007985 */ /* 0x000fe8000c101924 */
[----:B------:R4:W-:Y:S04]  /*d100*/  ST.E desc[UR36][R22.64+0x358], R107 ;  /* 0x0003586b16007985 */ /* 0x0009e8000c101924 */
[----:B------:R4:W-:Y:S04]  /*d110*/  ST.E desc[UR36][R22.64+0x35c], R113 ;  /* 0x00035c7116007985 */ /* 0x0009e8000c101924 */
[----:B------:R4:W-:Y:S04]  /*d120*/  ST.E desc[UR36][R22.64+0x368], R115 ;  /* 0x0003687316007985 */ /* 0x0009e8000c101924 */
[----:B------:R4:W-:Y:S04]  /*d130*/  ST.E desc[UR36][R22.64+0x36c], R117 ;  /* 0x00036c7516007985 */ /* 0x0009e8000c101924 */
[----:B------:R-:W-:Y:S04]  /*d140*/  ST.E desc[UR36][R22.64+0x378], R121 ;  /* 0x0003787916007985 */ /* 0x000fe8000c101924 */
[----:B------:R4:W-:Y:S04]  /*d150*/  ST.E desc[UR36][R22.64+0x37c], R119 ;  /* 0x00037c7716007985 */ /* 0x0009e8000c101924 */
[----:B------:R-:W-:Y:S04]  /*d160*/  ST.E desc[UR36][R22.64+0x388], R131 ;  /* 0x0003888316007985 */ /* 0x000fe8000c101924 */
[----:B------:R4:W-:Y:S04]  /*d170*/  ST.E desc[UR36][R22.64+0x38c], R123 ;  /* 0x00038c7b16007985 */ /* 0x0009e8000c101924 */
[----:B------:R-:W-:Y:S04]  /*d180*/  ST.E desc[UR36][R22.64+0x398], R129 ;  /* 0x0003988116007985 */ /* 0x000fe8000c101924 */
        /* <DEDUP_REMOVED lines=11> */
[----:B------:R4:W-:Y:S01]  /*d240*/  ST.E desc[UR36][R22.64+0x3f8], R145 ;  /* 0x0003f89116007985 */ /* 0x0009e2000c101924 */
[----:B------:R2:W-:Y:S06]  /*d250*/  BAR.SYNC.DEFER_BLOCKING R209, 0x100 ;  /* 0x000400d10000751d */ /* 0x0005ec0000010000 */
[----:B0-----:R-:W4:Y:S04]  /*d260*/  LDL R25, [R1+0x1f0] ;  /* 0x0001f00001197983 */ /* 0x001f280000100800 */
[----:B-1----:R-:W4:Y:S04]  /*d270*/  LD.E R3, desc[UR36][R22.64+0x200] ;  /* 0x0002002416037980 */ /* 0x002f28000c101900 */
[----:B--2---:R-:W2:Y:S04]  /*d280*/  LD.E R27, desc[UR36][R22.64+0x204] ;  /* 0x00020424161b7980 */ /* 0x004ea8000c101900 */
[----:B---3--:R-:W3:Y:S04]  /*d290*/  LD.E R29, desc[UR36][R22.64+0x208] ;  /* 0x00020824161d7980 */ /* 0x008ee8000c101900 */
[----:B------:R-:W3:Y:S04]  /*d2a0*/  LD.E R31, desc[UR36][R22.64+0x20c] ;  /* 0x00020c24161f7980 */ /* 0x000ee8000c101900 */
        /* <DEDUP_REMOVED lines=8> */
[----:B----4-:R-:W4:Y:S04]  /*d330*/  LD.E R49, desc[UR36][R22.64+0x230] ;  /* 0x0002302416317980 */ /* 0x010f28000c101900 */
        /* <DEDUP_REMOVED lines=115> */
[----:B------:R-:W-:Y:S04]  /*da70*/  ST.E desc[UR36][R22.64+0x200], R3 ;  /* 0x0002000316007985 */ /* 0x000fe8000c101924 */
[----:B--2---:R-:W-:Y:S04]  /*da80*/  ST.E desc[UR36][R22.64+0x204], R27 ;  /* 0x0002041b16007985 */ /* 0x004fe8000c101924 */
[----:B---3--:R-:W-:Y:S04]  /*da90*/  ST.E desc[UR36][R22.64+0x208], R29 ;  /* 0x0002081d16007985 */ /* 0x008fe8000c101924 */
        /* <DEDUP_REMOVED lines=9> */
[----:B----4-:R-:W-:Y:S04]  /*db30*/  ST.E desc[UR36][R22.64+0x230], R49 ;  /* 0x0002303116007985 */ /* 0x010fe8000c101924 */
        /* <DEDUP_REMOVED lines=58> */
[----:B------:R1:W-:Y:S04]  /*dee0*/  ST.E desc[UR36][R22.64+0x31c], R26 ;  /* 0x00031c1a16007985 */ /* 0x0003e8000c101924 */
        /* <DEDUP_REMOVED lines=56> */
[----:B0-----:R-:W4:Y:S04]  /*e270*/  LD.E.64 R2, desc[UR36][R22.64+0x88] ;  /* 0x0000882416027980 */ /* 0x001f28000c101b00 */
[----:B-1----:R-:W4:Y:S04]  /*e280*/  LDL R26, [R1+0x68] ;  /* 0x00006800011a7983 */ /* 0x002f280000100800 */
[----:B------:R-:W4:Y:S04]  /*e290*/  LD.E R24, desc[UR36][R22.64+0x200] ;  /* 0x0002002416187980 */ /* 0x000f28000c101900 */
[----:B------:R-:W4:Y:S04]  /*e2a0*/  LD.E R27, desc[UR36][R22.64+0x20c] ;  /* 0x00020c24161b7980 */ /* 0x000f28000c101900 */
[----:B--2---:R-:W2:Y:S04]  /*e2b0*/  LD.E R28, desc[UR36][R22.64+0x210] ;  /* 0x00021024161c7980 */ /* 0x004ea8000c101900 */
[----:B------:R-:W2:Y:S04]  /*e2c0*/  LD.E R29, desc[UR36][R22.64+0x214] ;  /* 0x00021424161d7980 */ /* 0x000ea8000c101900 */
[----:B---3--:R-:W2:Y:S04]  /*e2d0*/  LD.E R30, desc[UR36][R22.64+0x218] ;  /* 0x00021824161e7980 */ /* 0x008ea8000c101900 */
[----:B------:R-:W2:Y:S04]  /*e2e0*/  LD.E R31, desc[UR36][R22.64+0x21c] ;  /* 0x00021c24161f7980 */ /* 0x000ea8000c101900 */
[----:B----4-:R-:W2:Y:S04]  /*e2f0*/  LD.E R32, desc[UR36][R22.64+0x220] ;  /* 0x0002202416207980 */ /* 0x010ea8000c101900 */
[----:B------:R-:W2:Y:S04]  /*e300*/  LD.E R33, desc[UR36][R22.64+0x224] ;  /* 0x0002242416217980 */ /* 0x000ea8000c101900 */
        /* <DEDUP_REMOVED lines=64> */
[----:B------:R-:W2:Y:S01]  /*e710*/  LD.E R98, desc[UR36][R22.64+0x328] ;  /* 0x0003282416627980 */ /* 0x000ea2000c101900 */
[----:B------:R-:W-:-:S03]  /*e720*/  IMAD R2, R25, 0xc00, R2 ;  /* 0x00000c0019027824 */ /* 0x000fc600078e0202 */
[----:B------:R-:W2:Y:S01]  /*e730*/  LD.E R99, desc[UR36][R22.64+0x32c] ;  /* 0x00032c2416637980 */ /* 0x000ea2000c101900 */
[----:B------:R-:W-:-:S03]  /*e740*/  ISETP.NE.U32.AND P0, PT, R26, RZ, PT ;  /* 0x000000ff1a00720c */ /* 0x000fc60003f05070 */
        /* <DEDUP_REMOVED lines=54> */
[----:B------:R-:W-:-:S02]  /*eab0*/  R2UR UR6, R2 ;  /* 0x00000000020672ca */ /* 0x000fc400000e0000 */
[----:B------:R-:W-:Y:S02]  /*eac0*/  R2UR UR7, R3 ;  /* 0x00000000030772ca */ /* 0x000fe400000e0000 */
[----:B------:R-:W-:Y:S02]  /*ead0*/  F2FP.BF16.F32.PACK_AB R152, R19, R152 ;  /* 0x000000981398723e */ /* 0x000fe400000010ff */
[----:B------:R-:W-:Y:S02]  /*eae0*/  F2FP.BF16.F32.PACK_AB R153, R176, R153 ;  /* 0x00000099b099723e */ /* 0x000fe400000010ff */
[----:B------:R-:W-:Y:S02]  /*eaf0*/  F2FP.BF16.F32.PACK_AB R154, R20, R154 ;  /* 0x0000009a149a723e */ /* 0x000fe400000010ff */
[----:B------:R-:W-:Y:S01]  /*eb00*/  F2FP.BF16.F32.PACK_AB R155, R177, R155 ;  /* 0x0000009bb19b723e */ /* 0x000fe200000010ff */
[----:B------:R-:W-:-:S03]  /*eb10*/  VOTEU.ANY UP0, P0 ;  /* 0x00000000003f7886 */ /* 0x000fc60000000100 */
[----:B--2---:R-:W-:-:S06]  /*eb20*/  WARPGROUP.ARRIVE ;  /* 0x00000000000079c5 */ /* 0x004fcc0000000000 */
[----:B------:R-:W-:Y:S03]  /*eb30*/  HGMMA.64x256x16.F32.BF16 R24, R152, gdesc[UR4].tnspB, R24, UP0, gsb0 ;  /* 0x43e0000498187df0 */ /* 0x000fe6000b801818 */
[----:B------:R-:W-:Y:S02]  /*eb40*/  WARPGROUP.DEPBAR.LE gsb0, 0x0 ;  /* 0x00008000000079c5 */ /* 0x000fe40000010000 */
[----:B------:R-:W-:Y:S02]  /*eb50*/  VIADD R152, R2, 0x80 ;  /* 0x0000008002987836 */ /* 0x000fe40000000000 */
[----:B------:R-:W-:-:S03]  /*eb60*/  IMAD.MOV.U32 R153, RZ, RZ, R3 ;  /* 0x000000ffff997224 */ /* 0x000fc600078e0003 */
[----:B------:R-:W-:Y:S02]  /*eb70*/  R2UR UR6, R152 ;  /* 0x00000000980672ca */ /* 0x000fe400000e0000 */
[----:B------:R-:W-:Y:S02]  /*eb80*/  R2UR UR7, R153 ;  /* 0x00000000990772ca */ /* 0x000fe400000e0000 */
[----:B------:R-:W-:Y:S02]  /*eb90*/  F2FP.BF16.F32.PACK_AB R152, R21, R14 ;  /* 0x0000000e1598723e */ /* 0x000fe400000010ff */
[----:B------:R-:W-:Y:S02]  /*eba0*/  F2FP.BF16.F32.PACK_AB R153, R173, R170 ;  /* 0x000000aaad99723e */ /* 0x000fe400000010ff */
[----:B------:R-:W-:Y:S02]  /*ebb0*/  F2FP.BF16.F32.PACK_AB R154, R156, R15 ;  /* 0x0000000f9c9a723e */ /* 0x000fe400000010ff */
[----:B------:R-:W-:Y:S01]  /*ebc0*/  F2FP.BF16.F32.PACK_AB R155, R186, R178 ;  /* 0x000000b2ba9b723e */ /* 0x000fe200000010ff */
        /* <DEDUP_REMOVED lines=127> */
[----:B------:R0:W-:Y:S02]  /*f3c0*/  ST.E desc[UR36][R22.64+0x3fc], R151 ;  /* 0x0003fc9716007985 */ /* 0x0001e4000c101924 */
[----:B0-----:R-:W-:-:S06]  /*f3d0*/  WARPGROUP.ARRIVE ;  /* 0x00000000000079c5 */ /* 0x001fcc0000000000 */
[----:B------:R-:W-:Y:S01]  /*f3e0*/  HGMMA.64x256x16.F32.BF16 R24, R152, gdesc[UR4].tnspB, R24, gsb0 ;  /* 0x43e0000498187df0 */ /* 0x000fe20008001818 */
[----:B------:R-:W-:Y:S02]  /*f3f0*/  VIADD R14, R2, 0x100 ;  /* 0x00000100020e7836 */ /* 0x000fe40000000000 */
[----:B------:R-:W-:-:S03]  /*f400*/  IMAD.MOV.U32 R15, RZ, RZ, R3 ;  /* 0x000000ffff0f7224 */ /* 0x000fc600078e0003 */
[----:B------:R-:W-:Y:S02]  /*f410*/  R2UR UR6, R14 ;  /* 0x000000000e0672ca */ /* 0x000fe400000e0000 */
[----:B------:R-:W-:Y:S01]  /*f420*/  R2UR UR7, R15 ;  /* 0x000000000f0772ca */ /* 0x000fe200000e0000 */
[----:B------:R-:W-:Y:S01]  /*f430*/  STL [R1+0x68], R0 ;  /* 0x0000680001007387 */ /* 0x000fe20000100800 */
[----:B------:R-:W-:Y:S02]  /*f440*/  WARPGROUP.DEPBAR.LE gsb0, 0x0 ;  /* 0x00008000000079c5 */ /* 0x000fe40000010000 */
[----:B------:R-:W-:Y:S02]  /*f450*/  F2FP.BF16.F32.PACK_AB R152, R157, R12 ;  /* 0x0000000c9d98723e */ /* 0x000fe400000010ff */
[----:B------:R-:W-:Y:S02]  /*f460*/  F2FP.BF16.F32.PACK_AB R153, R188, R187 ;  /* 0x000000bbbc99723e */ /* 0x000fe400000010ff */
[----:B------:R-:W-:-:S02]  /*f470*/  F2FP.BF16.F32.PACK_AB R154, R158, R13 ;  /* 0x0000000d9e9a723e */ /* 0x000fc400000010ff */
        /* <DEDUP_REMOVED lines=136> */
[----:B------:R-:W-:Y:S02]  /*fd00*/  VIADD R12, R2, 0x200 ;  /* 0x00000200020c7836 */ /* 0x000fe40000000000 */
[----:B------:R-:W-:Y:S01]  /*fd10*/  IMAD.MOV.U32 R13, RZ, RZ, R3 ;  /* 0x000000ffff0d7224 */ /* 0x000fe200078e0003 */
[----:B------:R-:W-:Y:S02]  /*fd20*/  WARPGROUP.DEPBAR.LE gsb0, 0x0 ;  /* 0x00008000000079c5 */ /* 0x000fe40000010000 */
[----:B------:R-:W-:Y:S02]  /*fd30*/  F2FP.BF16.F32.PACK_AB R152, R159, R9 ;  /* 0x000000099f98723e */ /* 0x000fe400000010ff */
[----:B------:R-:W-:-:S02]  /*fd40*/  F2FP.BF16.F32.PACK_AB R153, R182, R181 ;  /* 0x000000b5b699723e */ /* 0x000fc400000010ff */
        /* <DEDUP_REMOVED lines=132> */
[----:B------:R-:W-:Y:S02]  /*10590*/  R2UR UR6, R12 ;  /* 0x000000000c0672ca */ /* 0x000fe400000e0000 */
[----:B------:R-:W-:Y:S01]  /*105a0*/  R2UR UR7, R13 ;  /* 0x000000000d0772ca */ /* 0x000fe200000e0000 */
[----:B------:R-:W-:Y:S01]  /*105b0*/  STL [R1+0x68], R0 ;  /* 0x0000680001007387 */ /* 0x000fe20000100800 */
[----:B------:R-:W-:Y:S01]  /*105c0*/  VIADD R2, R2, 0x280 ;  /* 0x0000028002027836 */ /* 0x000fe20000000000 */
        /* <DEDUP_REMOVED lines=273> */
[----:B------:R-:W-:Y:S02]  /*116e0*/  STL [R1+0x68], R0 ;  /* 0x0000680001007387 */ /* 0x000fe40000100800 */
[----:B------:R-:W-:Y:S02]  /*116f0*/  WARPGROUP.DEPBAR.LE gsb0, 0x0 ;  /* 0x00008000000079c5 */ /* 0x000fe40000010000 */
        /* <DEDUP_REMOVED lines=128> */
[----:B------:R0:W-:Y:S04]  /*11f00*/  STL [R1+0x68], R0 ;  /* 0x0000680001007387 */ /* 0x0001e80000100800 */
[----:B------:R-:W2:Y:S04]  /*11f10*/  LD.E R3, desc[UR36][R22.64+0x200] ;  /* 0x0002002416037980 */ /* 0x000ea8000c101900 */
[----:B------:R-:W3:Y:S04]  /*11f20*/  LD.E R5, desc[UR36][R22.64+0x204] ;  /* 0x0002042416057980 */ /* 0x000ee8000c101900 */
[----:B0-----:R-:W4:Y:S04]  /*11f30*/  LD.E R0, desc[UR36][R22.64+0x374] ;  /* 0x0003742416007980 */ /* 0x001f28000c101900 */
        /* <DEDUP_REMOVED lines=125> */
[----:B----4-:R0:W-:Y:S04]  /*12710*/  ST.E desc[UR36][R22.64+0x374], R0 ;  /* 0x0003740016007985 */ /* 0x0101e8000c101924 */
[----:B0-----:R-:W4:Y:S04]  /*12720*/  LD.E R0, desc[UR36][R22.64+0x28] ;  /* 0x0000282416007980 */ /* 0x001f28000c101900 */
[----:B--2---:R-:W-:Y:S04]  /*12730*/  ST.E desc[UR36][R22.64+0x200], R3 ;  /* 0x0002000316007985 */ /* 0x004fe8000c101924 */
[----:B---3--:R0:W-:Y:S04]  /*12740*/  ST.E desc[UR36][R22.64+0x204], R5 ;  /* 0x0002040516007985 */ /* 0x0081e8000c101924 */
        /* <DEDUP_REMOVED lines=125> */
[----:B0-----:R1:W5:Y:S01]  /*12f20*/  LDL R5, [R1+0x1f0] ;  /* 0x0001f00001057983 */ /* 0x0013620000100800 */
[----:B----4-:R-:W-:-:S04]  /*12f30*/  LOP3.LUT R0, R0, 0x1, RZ, 0xfc, !PT ;  /* 0x0000000100007812 */ /* 0x010fc800078efcff */
[----:B------:R-:W-:Y:S01]  /*12f40*/  ISETP.NE.AND P0, PT, R0, 0x3, PT ;  /* 0x000000030000780c */ /* 0x000fe20003f05270 */
[----:B------:R-:W-:-:S12]  /*12f50*/  BSSY B0, `(.L_x_2223) ;  /* 0x0000003000007945 */ /* 0x000fd80003800000 */
[----:B-1----:R-:W-:Y:S05]  /*12f60*/  @!P0 BRA `(.L_x_2224) ;  /* 0x0000000000048947 */ /* 0x002fea0003800000 */
[----:B------:R-:W-:Y:S01]  /*12f70*/  BPT.TRAP 0x1 ;  /* 0x000000040000795c */ /* 0x000fe20000300000 */
.L_x_2224:
[----:B------:R-:W-:Y:S05]  /*12f80*/  BSYNC B0 ;  /* 0x0000000000007941 */ /* 0x000fea0003800000 */
.L_x_2223:
[----:B------:R-:W2:Y:S04]  /*12f90*/  LD.E.64 R2, desc[UR36][R22.64+0x48] ;  /* 0x0000482416027980 */ /* 0x000ea8000c101b00 */
[----:B------:R-:W3:Y:S01]  /*12fa0*/  LD.E R0, desc[UR36][R22.64+0x34] ;  /* 0x0000342416007980 */ /* 0x000ee2000c101900 */
[C---:B------:R-:W-:Y:S01]  /*12fb0*/  ISETP.GT.AND P0, PT, R11.reuse, R4, PT ;  /* 0x000000040b00720c */ /* 0x040fe20003f04270 */
[----:B------:R-:W-:Y:S01]  /*12fc0*/  VIADD R11, R11, 0xffffffff ;  /* 0xffffffff0b0b7836 */ /* 0x000fe20000000000 */
[----:B--2---:R-:W-:-:S05]  /*12fd0*/  MOV R2, R2 ;  /* 0x0000000200027202 */ /* 0x004fca0000000f00 */
[----:B-----5:R-:W-:-:S05]  /*12fe0*/  IMAD R5, R5, 0x8, R2 ;  /* 0x0000000805057824 */ /* 0x020fca00078e0202 */
[----:B---3--:R-:W-:-:S04]  /*12ff0*/  PRMT R0, R0, 0x654, R5 ;  /* 0x0000065400007816 */ /* 0x008fc80000000005 */
[----:B------:R0:W-:Y:S01]  /*13000*/  SYNCS.ARRIVE.TRANS64.RED.A1T0 RZ, [R0+URZ], RZ ;  /* 0x000000ff00ff79a7 */ /* 0x0001e2000810043f */
[----:B------:R-:W-:Y:S05]  /*13010*/  @P0 BRA `(.L_x_2225) ;  /* 0xffffff6400f80947 */ /* 0x000fea000383ffff */
.L_x_2206:
[----:B------:R-:W-:-:S13]  /*13020*/  ISETP.GE.AND P0, PT, R11, UR40, PT ;  /* 0x000000280b007c0c */ /* 0x000fda000bf06270 */
[----:B------:R-:W-:Y:S05]  /*13030*/  @!P0 BRA `(.L_x_2226) ;  /* 0x000000ac00208947 */ /* 0x000fea0003800000 */
[----:B------:R-:W-:-:S05]  /*13040*/  IADD3 R20, P0, R16, 0x28, RZ ;  /* 0x0000002810147810 */ /* 0x000fca0007f1e0ff */
[----:B------:R-:W-:-:S08]  /*13050*/  IMAD.X R21, RZ, RZ, R17, P0 ;  /* 0x000000ffff157224 */ /* 0x000fd000000e0611 */
.L_x_2259:
[----:B------:R-:W2:Y:S04]  /*13060*/  LDL R2, [R1+0x1f0] ;  /* 0x0001f00001027983 */ /* 0x000ea80000100800 */
[----:B0-----:R-:W3:Y:S04]  /*13070*/  LDL R0, [R1+0x1f8] ;  /* 0x0001f80001007983 */ /* 0x001ee80000100800 */
[----:B-1----:R-:W4:Y:S01]  /*13080*/  LDL R3, [R1] ;  /* 0x0000000001037983 */ /* 0x002f220000100800 */
        /* <DEDUP_REMOVED lines=17> */
.L_x_2228:
[----:B------:R-:W-:Y:S05]  /*131a0*/  BSYNC B0 ;  /* 0x0000000000007941 */ /* 0x000fea0003800000 */
.L_x_2227:
[----:B------:R-:W2:Y:S01]  /*131b0*/  LDL.64 R6, [R1+0x18] ;  /* 0x0000180001067983 */ /* 0x000ea20000100a00 */
[----:B-----5:R-:W-:Y:S02]  /*131c0*/  SHF.L.U32 R5, R4, 0x1f, RZ ;  /* 0x0000001f04057819 */ /* 0x020fe400000006ff */
[----:B--2---:R-:W-:-:S05]  /*131d0*/  MOV R3, R6 ;  /* 0x0000000600037202 */ /* 0x004fca0000000f00 */
[----:B------:R-:W-:-:S04]  /*131e0*/  IMAD R2, R2, 0x8, R3 ;  /* 0x0000000802027824 */ /* 0x000fc800078e0203 */
[----:B------:R1:W2:Y:S01]  /*131f0*/  SYNCS.PHASECHK.TRANS64.TRYWAIT P0, [R2+URZ], R5 ;  /* 0x00000005020075a7 */ /* 0x0002a2000800017f */
[----:B------:R1:W5:Y:S01]  /*13200*/  LDL.64 R6, [R1+0x1f0] ;  /* 0x0001f00001067983 */ /* 0x0003620000100a00 */
[----:B------:R-:W-:Y:S04]  /*13210*/  BSSY B0, `(.L_x_2229) ;  /* 0x0000003000007945 */ /* 0x000fe80003800000 */
[----:B------:R-:W-:Y:S05]  /*13220*/  @!P1 BRA `(.L_x_2230) ;  /* 0x0000000000049947 */ /* 0x000fea0003800000 */
[----:B------:R-:W-:Y:S01]  /*13230*/  BPT.TRAP 0x1 ;  /* 0x000000040000795c */ /* 0x000fe20000300000 */
.L_x_2230:
[----:B------:R-:W-:Y:S05]  /*13240*/  BSYNC B0 ;  /* 0x0000000000007941 */ /* 0x000fea0003800000 */
.L_x_2229:
[----:B------:R-:W-:Y:S04]  /*13250*/  BSSY B0, `(.L_x_2231) ;  /* 0x0000006000007945 */ /* 0x000fe80003800000 */
[----:B--2---:R-:W-:Y:S05]  /*13260*/  @P0 BRA `(.L_x_2232) ;  /* 0x0000000000100947 */ /* 0x004fea0003800000 */
[----:B-----5:R-:W-:Y:S01]  /*13270*/  IMAD R6, R6, 0x8, R3 ;  /* 0x0000000806067824 */ /* 0x020fe200078e0203 */
[----:B------:R-:W-:-:S04]  /*13280*/  SHF.L.U32 R7, R7, 0x1f, RZ ;  /* 0x0000001f07077819 */ /* 0x000fc800000006ff */
[----:B------:R-:W2:Y:S02]  /*13290*/  SYNCS.PHASECHK.TRANS64.TRYWAIT P0, [R6+URZ], R7 ;  /* 0x00000007060075a7 */ /* 0x000ea4000800017f */
[----:B--2---:R-:W-:Y:S05]  /*132a0*/  @!P0 BRA `(.L_x_2233) ;  /* 0x0000013800148947 */ /* 0x004fea0003800000 */
.L_x_2232:
[----:B------:R-:W-:Y:S05]  /*132b0*/  BSYNC B0 ;  /* 0x0000000000007941 */ /* 0x000fea0003800000 */
.L_x_2231:
[----:B--2--5:R-:W2:Y:S04]  /*132c0*/  LDL R7, [R1+0x1f0] ;  /* 0x0001f00001077983 */ /* 0x024ea80000100800 */
[----:B-1----:R-:W2:Y:S01]  /*132d0*/  LDL.64 R2, [R1+0x80] ;  /* 0x0000800001027983 */ /* 0x002ea20000100a00 */
[----:B------:R-:W-:Y:S05]  /*132e0*/  WARPSYNC.ALL ;  /* 0x0000000000007948 */ /* 0x000fea0003800000 */
[----:B------:R-:W3:Y:S04]  /*132f0*/  LDL.64 R14, [R1+0x78] ;  /* 0x00007800010e7983 */ /* 0x000ee80000100a00 */
[----:B0-----:R-:W4:Y:S04]  /*13300*/  LDL.64 R4, [R1+0x78] ;  /* 0x0000780001047983 */ /* 0x001f280000100a00 */
[----:B------:R-:W4:Y:S01]  /*13310*/  LDL.64 R8, [R1+0x78] ;  /* 0x0000780001087983 */ /* 0x000f220000100a00 */
[----:B--2---:R-:W-:Y:S01]  /*13320*/  IMAD R2, R7, 0x300, R2 ;  /* 0x0000030007027824 */ /* 0x004fe200078e0202 */
[----:B------:R-:W-:-:S02]  /*13330*/  R2UR UR7, R3 ;  /* 0x00000000030772ca */ /* 0x000fc400000e0000 */
[----:B------:R-:W2:Y:S01]  /*13340*/  LDL.64 R12, [R1+0x78] ;  /* 0x00007800010c7983 */ /* 0x000ea20000100a00 */
[----:B------:R-:W-:Y:S01]  /*13350*/  WARPGROUP.ARRIVE ;  /* 0x00000000000079c5 */ /* 0x000fe20000000000 */
[C---:B------:R-:W-:Y:S01]  /*13360*/  R2UR UR6, R2.reuse ;  /* 0x00000000020672ca */ /* 0x040fe200000e0000 */
[----:B------:R-:W-:Y:S01]  /*13370*/  IMAD.MOV.U32 R0, RZ, RZ, 0x1 ;  /* 0x00000001ff007424 */ /* 0x000fe200078e00ff */
[----:B------:R0:W-:Y:S04]  /*13380*/  STL [R1+0x60], RZ ;  /* 0x000060ff01007387 */ /* 0x0001e80000100800 */
[----:B------:R0:W-:Y:S04]  /*13390*/  STL [R1+0x60], R0 ;  /* 0x0000600001007387 */ /* 0x0001e80000100800 */
[----:B------:R0:W-:Y:S04]  /*133a0*/  STL [R1+0x60], R0 ;  /* 0x0000600001007387 */ /* 0x0001e80000100800 */
[----:B------:R0:W-:Y:S04]  /*133b0*/  STL [R1+0x60], R0 ;  /* 0x0000600001007387 */ /* 0x0001e80000100800 */
[----:B------:R0:W-:Y:S01]  /*133c0*/  STL [R1+0x60], R0 ;  /* 0x0000600001007387 */ /* 0x0001e20000100800 */
[----:B------:R-:W-:-:S02]  /*133d0*/  VIADD R6, R2, 0x2 ;  /* 0x0000000202067836 */ /* 0x000fc40000000000 */
[----:B------:R-:W-:Y:S01]  /*133e0*/  IMAD.MOV.U32 R7, RZ, RZ, R3 ;  /* 0x000000ffff077224 */ /* 0x000fe200078e0003 */
[----:B---3--:R-:W-:Y:S02]  /*133f0*/  R2UR UR4, R14 ;  /* 0x000000000e0472ca */ /* 0x008fe400000e0000 */
[----:B------:R-:W-:Y:S01]  /*13400*/  R2UR UR5, R15 ;  /* 0x000000000f0572ca */ /* 0x000fe200000e0000 */
[----:B----4-:R-:W-:Y:S01]  /*13410*/  VIADD R4, R4, 0x2 ;  /* 0x0000000204047836 */ /* 0x010fe20000000000 */
[----:B------:R0:W5:Y:S11]  /*13420*/  LDL.64 R14, [R1+0x1f0] ;  /* 0x0001f000010e7983 */ /* 0x0001760000100a00 */
[----:B------:R-:W-:Y:S01]  /*13430*/  HGMMA.64x96x16.F32.BF16 R24, gdesc[UR4], RZ, !UPT, gsb0 ;  /* 0x01600000041879f0 */ /* 0x000fe2000c0018ff */
[----:B------:R-:W-:-:S02]  /*13440*/  R2UR UR6, R6 ;  /* 0x00000000060672ca */ /* 0x000fc400000e0000 */
[----:B------:R-:W-:Y:S02]  /*13450*/  R2UR UR7, R7 ;  /* 0x00000000070772ca */ /* 0x000fe400000e0000 */
[----:B------:R-:W-:Y:S02]  /*13460*/  R2UR UR4, R4 ;  /* 0x00000000040472ca */ /* 0x000fe400000e0000 */
        /* <DEDUP_REMOVED lines=30> */
.L_x_2235:
[----:B------:R-:W-:Y:S05]  /*13650*/  BSYNC B0 ;  /* 0x0000000000007941 */ /* 0x000fea0003800000 */
.L_x_2234:
        /* <DEDUP_REMOVED lines=11> */
.L_x_2237:
[----:B------:R-:W-:Y:S05]  /*13710*/  BSYNC B0 ;  /* 0x0000000000007941 */ /* 0x000fea0003800000 */
.L_x_2236:
[----:B------:R-:W-:Y:S04]  /*13720*/  BSSY B0, `(.L_x_2238) ;  /* 0x0000007000007945 */ /* 0x000fe80003800000 */
[----:B------:R-:W-:Y:S05]  /*13730*/  @P0 BRA `(.L_x_2239) ;  /* 0x0000000000140947 */ /* 0x000fea0003800000 */
[----:B------:R-:W2:Y:S02]  /*13740*/  LD.E.64 R20, desc[UR36][R20.64+0x18] ;  /* 0x0000182414147980 */ /* 0x000ea4000c101b00 */
[----:B--2---:R-:W-:-:S05]  /*13750*/  MOV R3, R20 ;  /* 0x0000001400037202 */ /* 0x004fca0000000f00 */
[----:B------:R-:W-:-:S04]  /*13760*/  IMAD R14, R14, 0x8, R3 ;  /* 0x000000080e0e7824 */ /* 0x000fc800078e0203 */
[----:B------:R-:W0:Y:S02]  /*13770*/  SYNCS.PHASECHK.TRANS64.TRYWAIT P0, [R14+URZ], R15 ;  /* 0x0000000f0e0075a7 */ /* 0x000e24000800017f */
[----:B0-----:R-:W-:Y:S05]  /*13780*/  @!P0 BRA `(.L_x_2240) ;  /* 0x0000013000f08947 */ /* 0x001fea0003800000 */
.L_x_2239:
[----:B------:R-:W-:Y:S05]  /*13790*/  BSYNC B0 ;  /* 0x0000000000007941 */ /* 0x000fea0003800000 */
.L_x_2238:
[----:B------:R-:W2:Y:S04]  /*137a0*/  LDL R7, [R1+0x1f0] ;  /* 0x0001f00001077983 */ /* 0x000ea80000100800 */
[----:B------:R-:W2:Y:S04]  /*137b0*/  LDL.64 R2, [R1+0xf8] ;  /* 0x0000f80001027983 */ /* 0x000ea80000100a00 */
[----:B------:R-:W3:Y:S04]  /*137c0*/  LDL R6, [R1+0x70] ;  /* 0x0000700001067983 */ /* 0x000ee80000100800 */
[----:B------:R-:W4:Y:S04]  /*137d0*/  LDL.64 R4, [R1+0xf0] ;  /* 0x0000f00001047983 */ /* 0x000f280000100a00 */
[----:B------:R-:W4:Y:S04]  /*137e0*/  LDL.64 R8, [R1+0xf0] ;  /* 0x0000f00001087983 */ /* 0x000f280000100a00 */
[----:B------:R-:W4:Y:S04]  /*137f0*/  LDL.64 R12, [R1+0xf0] ;  /* 0x0000f000010c7983 */ /* 0x000f280000100a00 */
[----:B0-----:R-:W4:Y:S01]  /*13800*/  LDL.64 R14, [R1+0xf0] ;  /* 0x0000f000010e7983 */ /* 0x001f220000100a00 */
        /* <DEDUP_REMOVED lines=197> */
.L_x_2242:
[----:B------:R-:W-:Y:S05]  /*14460*/  BSYNC B0 ;  /* 0x0000000000007941 */ /* 0x000fea0003800000 */
.L_x_2241:
[----:B------:R-:W2:Y:S02]  /*14470*/  LDL.64 R2, [R1+0x20] ;  /* 0x0000200001027983 */ /* 0x000ea40000100a00 */
[----:B--2---:R-:W-:-:S05]  /*14480*/  MOV R3, R2 ;  /* 0x0000000200037202 */ /* 0x004fca0000000f00 */
[----:B-----5:R-:W-:-:S05]  /*14490*/  IMAD R6, R6, 0x8, R3 ;  /* 0x0000000806067824 */ /* 0x020fca00078e0203 */
[----:B------:R-:W-:-:S04]  /*144a0*/  PRMT R6, R19, 0x654, R6 ;  /* 0x0000065413067816 */ /* 0x000fc80000000006 */
[----:B------:R0:W-:Y:S01]  /*144b0*/  SYNCS.ARRIVE.TRANS64.RED.A1T0 RZ, [R6+URZ], RZ ;  /* 0x000000ff06ff79a7 */ /* 0x0001e2000810043f */
[----:B------:R-:W2:Y:S04]  /*144c0*/  LDL R4, [R198+0x24] ;  /* 0x00002400c6047983 */ /* 0x000ea80000100800 */
[----:B------:R-:W3:Y:S01]  /*144d0*/  LDL R2, [R198] ;  /* 0x00000000c6027983 */ /* 0x000ee20000100800 */
[----:B------:R-:W-:Y:S02]  /*144e0*/  ULDC UR4, c[0x0][0x20] ;  /* 0x0000080000047ab9 */ /* 0x000fe40000000800 */
[----:B------:R-:W-:Y:S01]  /*144f0*/  VIADD R3, R185, -UR4 ;  /* 0x80000004b9037c36 */ /* 0x000fe20008000000 */
[----:B------:R-:W4:Y:S04]  /*14500*/  LDL R74, [R198+0x18] ;  /* 0x00001800c64a7983 */ /* 0x000f280000100800 */
[----:B------:R-:W4:Y:S04]  /*14510*/  LDL R20, [R198+0x8] ;  /* 0x00000800c6147983 */ /* 0x000f280000100800 */
[----:B------:R-:W4:Y:S04]  /*14520*/  LDL R3, [R3] ;  /* 0x0000000003037983 */ /* 0x000f280000100800 */
        /* <DEDUP_REMOVED lines=8> */
[----:B------:R-:W-:-:S04]  /*145b0*/  LEA.HI R4, R5, R2, RZ, 0x7 ;  /* 0x0000000205047211 */ /* 0x000fc800078f38ff */
[----:B------:R-:W-:-:S05]  /*145c0*/  LOP3.LUT R7, R4, 0xffffff80, RZ, 0xc0, !PT ;  /* 0xffffff8004077812 */ /* 0x000fca00078ec0ff */
[----:B------:R-:W-:-:S05]  /*145d0*/  IMAD.IADD R7, R2, 0x1, -R7 ;  /* 0x0000000102077824 */ /* 0x000fca00078e0a07 */
[----:B0-----:R-:W-:Y:S02]  /*145e0*/  SHF.R.S32.HI R6, RZ, 0x1f, R7 ;  /* 0x0000001fff067819 */ /* 0x001fe40000011407 */
[----:B------:R-:W-:Y:S02]  /*145f0*/  LEA.HI R12, R5, R2, RZ, 0x2 ;  /* 0x00000002050c7211 */ /* 0x000fe400078f10ff */
[----:B------:R-:W-:Y:S02]  /*14600*/  LEA.HI R8, R6, R7, RZ, 0x2 ;  /* 0x0000000706087211 */ /* 0x000fe400078f10ff */
[----:B------:R-:W-:Y:S02]  /*14610*/  LOP3.LUT R13, R12, 0xfffffffc, RZ, 0xc0, !PT ;  /* 0xfffffffc0c0d7812 */ /* 0x000fe400078ec0ff */
[--C-:B------:R-:W-:Y:S02]  /*14620*/  SHF.R.S32.HI R9, RZ, 0x2, R8.reuse ;  /* 0x00000002ff097819 */ /* 0x100fe40000011408 */
[----:B------:R-:W-:-:S02]  /*14630*/  SHF.R.S32.HI R10, RZ, 0x1f, R8 ;  /* 0x0000001fff0a7819 */ /* 0x000fc40000011408 */
[----:B------:R-:W-:Y:S02]  /*14640*/  SHF.R.S32.HI R5, RZ, 0x7, R4 ;  /* 0x00000007ff057819 */ /* 0x000fe40000011404 */
[----:B------:R-:W-:Y:S02]  /*14650*/  LEA.HI R10, R10, R9, RZ, 0x3 ;  /* 0x000000090a0a7211 */ /* 0x000fe400078f18ff */
[----:B------:R-:W-:Y:S01]  /*14660*/  LEA.HI R6, R6, R7, RZ, 0x5 ;  /* 0x0000000706067211 */ /* 0x000fe200078f28ff */
[----:B------:R-:W-:Y:S01]  /*14670*/  IMAD.IADD R13, R2, 0x1, -R13 ;  /* 0x00000001020d7824 */ /* 0x000fe200078e0a0d */
[----:B------:R-:W-:Y:S02]  /*14680*/  LOP3.LUT R10, R10, 0xfffffff8, RZ, 0xc0, !PT ;  /* 0xfffffff80a0a7812 */ /* 0x000fe400078ec0ff */
[----:B------:R-:W-:Y:S02]  /*14690*/  LEA.HI R4, R4, R5, RZ, 0x1 ;  /* 0x0000000504047211 */ /* 0x000fe400078f08ff */
[----:B------:R-:W-:Y:S01]  /*146a0*/  SHF.R.S32.HI R6, RZ, 0x5, R6 ;  /* 0x00000005ff067819 */ /* 0x000fe20000011406 */
[----:B------:R-:W-:Y:S01]  /*146b0*/  IMAD.IADD R10, R9, 0x1, -R10 ;  /* 0x00000001090a7824 */ /* 0x000fe200078e0a0a */
[----:B------:R-:W-:-:S02]  /*146c0*/  LOP3.LUT R4, R4, 0x3fffffe, RZ, 0xc0, !PT ;  /* 0x03fffffe04047812 */ /* 0x000fc400078ec0ff */
[----:B------:R-:W-:Y:S01]  /*146d0*/  LEA.HI R2, R13, R13, RZ, 0x1 ;  /* 0x0000000d0d027211 */ /* 0x000fe200078f08ff */
[----:B----4-:R-:W-:Y:S02]  /*146e0*/  IMAD R3, R3, 0x8, R6 ;  /* 0x0000000803037824 */ /* 0x010fe400078e0206 */
[----:B------:R-:W-:Y:S01]  /*146f0*/  IMAD.IADD R4, R5, 0x1, -R4 ;  /* 0x0000000105047824 */ /* 0x000fe200078e0a04 */
[----:B------:R-:W-:Y:S01]  /*14700*/  LOP3.LUT R2, R2, 0x1ffffffe, RZ, 0xc0, !PT ;  /* 0x1ffffffe02027812 */ /* 0x000fe200078ec0ff */
[----:B------:R-:W-:-:S04]  /*14710*/  IMAD.U32 R3, R3, 0x10, R10 ;  /* 0x0000001003037824 */ /* 0x000fc800078e000a */
[----:B------:R-:W-:Y:S02]  /*14720*/  IMAD.IADD R2, R13, 0x1, -R2 ;  /* 0x000000010d027824 */ /* 0x000fe400078e0a02 */
[----:B------:R-:W-:-:S04]  /*14730*/  IMAD R3, R4, 0x40, R3 ;  /* 0x0000004004037824 */ /* 0x000fc800078e0203 */
[----:B------:R-:W-:Y:S01]  /*14740*/  IMAD R2, R2, 0x8, R3 ;  /* 0x0000000802027824 */ /* 0x000fe200078e0203 */
[----:B------:R-:W-:Y:S01]  /*14750*/  LOP3.LUT R8, R8, 0x7ffffffc, RZ, 0xc0, !PT ;  /* 0x7ffffffc08087812 */ /* 0x000fe200078ec0ff */
[----:B------:R-:W-:Y:S01]  /*14760*/  IMAD.MOV.U32 R4, RZ, RZ, -0x60 ;  /* 0xffffffa0ff047424 */ /* 0x000fe200078e00ff */
[----:B------:R-:W-:-:S03]  /*14770*/  ISETP.GE.AND P1, PT, R74, 0x1, PT ;  /* 0x000000014a00780c */ /* 0x000fc60003f26270 */
[----:B------:R-:W-:Y:S02]  /*14780*/  IMAD.IADD R8, R7, 0x1, -R8 ;  /* 0x0000000107087824 */ /* 0x000fe400078e0a08 */
[----:B------:R-:W-:-:S04]  /*14790*/  IMAD R3, R11, R4, 0x1 ;  /* 0x000000010b037424 */ /* 0x000fc800078e0204 */
[----:B------:R-:W-:Y:S01]  /*147a0*/  IMAD R3, R8, -0x2, R3 ;  /* 0xfffffffe08037824 */ /* 0x000fe200078e0203 */
[----:B------:R-:W-:-:S04]  /*147b0*/  LOP3.LUT R21, RZ, R21, RZ, 0x33, !PT ;  /* 0x00000015ff157212 */ /* 0x000fc800078e33ff */
[----:B------:R-:W-:Y:S01]  /*147c0*/  IADD3 R4, -R75, R3, R20 ;  /* 0x000000034b047210 */ /* 0x000fe20007ffe114 */
[----:B------:R-:W-:Y:S01]  /*147d0*/  BSSY B0, `(.L_x_2243) ;  /* 0x0000024000007945 */ /* 0x000fe20003800000 */
[----:B------:R-:W-:-:S03]  /*147e0*/  VIADD R12, R3, 0xffffffff ;  /* 0xffffffff030c7836 */ /* 0x000fc60000000000 */
[C---:B------:R-:W-:Y:S02]  /*147f0*/  IMAD.IADD R7, R4.reuse, 0x1, R19 ;  /* 0x0000000104077824 */ /* 0x040fe400078e0213 */
[----:B------:R-:W-:Y:S02]  /*14800*/  IMAD.IADD R10, R4, 0x1, R21 ;  /* 0x00000001040a7824 */ /* 0x000fe400078e0215 */
[----:B------:R-:W-:Y:S02]  /*14810*/  IMAD R72, R11, -0x60, R72 ;  /* 0xffffffa00b487824 */ /* 0x000fe400078e0248 */
[----:B--2---:R-:W-:-:S05]  /*14820*/  @P0 IMAD.HI.U32 R15, R2, R15, RZ ;  /* 0x0000000f020f0227 */ /* 0x004fca00078e00ff */
[----:B------:R-:W-:-:S05]  /*14830*/  @P0 SHF.R.U32.HI R2, RZ, R14, R15 ;  /* 0x0000000eff020219 */ /* 0x000fca000001160f */
[----:B------:R-:W0:Y:S02]  /*14840*/  SHFL.IDX PT, R5, R2, RZ, 0x1c1f ;  /* 0x001c1fff02057589 */ /* 0x000e2400000e0000 */
[--C-:B0-----:R-:W-:Y:S02]  /*14850*/  IMAD.IADD R3, R7, 0x1, R5.reuse ;  /* 0x0000000107037824 */ /* 0x101fe400078e0205 */
        /* <DEDUP_REMOVED lines=14> */
.L_x_2248:
[----:B------:R-:W-:Y:S05]  /*14940*/  BSYNC B2 ;  /* 0x0000000000027941 */ /* 0x000fea0003800000 */
.L_x_2247:
[----:B------:R-:W-:Y:S01]  /*14950*/  LOP3.LUT R5, RZ, R5, RZ, 0x33, !PT ;  /* 0x00000005ff057212 */ /* 0x000fe200078e33ff */
[----:B------:R-:W-:Y:S06]  /*14960*/  BRA `(.L_x_2249) ;  /* 0x0000000000187947 */ /* 0x000fec0003800000 */
.L_x_2246:
[----:B------:R-:W-:-:S13]  /*14970*/  ISETP.NE.AND P0, PT, R74, 0x1, PT ;  /* 0x000000014a00780c */ /* 0x000fda0003f05270 */
[----:B------:R-:W-:Y:S05]  /*14980*/  @!P0 BRA `(.L_x_2249) ;  /* 0x0000000000108947 */ /* 0x000fea0003800000 */
[----:B------:R-:W2:Y:S04]  /*14990*/  LDL R6, [R198+0x1c] ;  /* 0x00001c00c6067983 */ /* 0x000ea80000100800 */
[----:B------:R-:W3:Y:S01]  /*149a0*/  LDL R8, [R198+0x20] ;  /* 0x00002000c6087983 */ /* 0x000ee20000100800 */
[----:B--2---:R-:W-:-:S05]  /*149b0*/  IMAD.HI.U32 R5, R5, R6, RZ ;  /* 0x0000000605057227 */ /* 0x004fca00078e00ff */
[----:B---3--:R-:W-:-:S07]  /*149c0*/  SHF.R.U32.HI R5, RZ, R8, R5 ;  /* 0x00000008ff057219 */ /* 0x008fce0000011605 */
.L_x_2249:
[----:B------:R-:W-:Y:S05]  /*149d0*/  BSYNC B1 ;  /* 0x0000000000017941 */ /* 0x000fea0003800000 */
.L_x_2245:
[----:B------:R-:W-:-:S05]  /*149e0*/  IMAD R5, R74, R5, R12 ;  /* 0x000000054a057224 */ /* 0x000fca00078e020c */
[----:B------:R-:W-:Y:S02]  /*149f0*/  VIMNMX R4, R4, R5, !PT ;  /* 0x0000000504047248 */ /* 0x000fe40007fe0100 */
[----:B------:R-:W-:-:S07]  /*14a00*/  VIADDMNMX R3, R5, R74, R3, PT ;  /* 0x0000004a05037246 */ /* 0x000fce0003800103 */
.L_x_2244:
[----:B------:R-:W-:Y:S05]  /*14a10*/  BSYNC B0 ;  /* 0x0000000000007941 */ /* 0x000fea0003800000 */
.L_x_2243:
        /* <DEDUP_REMOVED lines=8> */
[----:B------:R-:W-:Y:S02]  /*14aa0*/  ISETP.LT.OR P3, PT, R3, 0x2, P3 ;  /* 0x000000020300780c */ /* 0x000fe40001f61670 */
[----:B------:R-:W-:Y:S02]  /*14ab0*/  FSEL R21, R28, -INF , !P2 ;  /* 0xff8000001c157808 */ /* 0x000fe40005000000 */
[----:B------:R-:W-:Y:S02]  /*14ac0*/  ISETP.GT.AND P2, PT, R4, 0x10, !P4 ;  /* 0x000000100400780c */ /* 0x000fe40006744270 */
[----:B------:R-:W-:Y:S02]  /*14ad0*/  ISETP.GE.AND P5, PT, R72, 0xa, PT ;  /* 0x0000000a4800780c */ /* 0x000fe40003fa6270 */
[----:B------:R-:W-:Y:S02]  /*14ae0*/  FSEL R73, R25, -INF , !P3 ;  /* 0xff80000019497808 */ /* 0x000fe40005800000 */
[----:B------:R-:W-:-:S02]  /*14af0*/  P2R R25, PR, RZ, 0x10 ;  /* 0x00000010ff197803 */ /* 0x000fc40000000000 */
[----:B------:R-:W-:Y:S01]  /*14b00*/  ISETP.LT.OR P2, PT, R3, 0x11, P2 ;  /* 0x000000110300780c */ /* 0x000fe20001741670 */
[--C-:B0-----:R-:W-:Y:S01]  /*14b10*/  IMAD.IADD R5, R7, 0x1, R2.reuse ;  /* 0x0000000107057824 */ /* 0x101fe200078e0202 */
[----:B------:R-:W-:Y:S01]  /*14b20*/  ISETP.GT.AND P3, PT, R4, 0x9, !P5 ;  /* 0x000000090400780c */ /* 0x000fe20006f64270 */
[----:B------:R-:W-:Y:S01]  /*14b30*/  IMAD.IADD R6, R10, 0x1, R2 ;  /* 0x000000010a067824 */ /* 0x000fe200078e0202 */
        /* <DEDUP_REMOVED lines=10> */
[C---:B------:R-:W-:Y:S02]  /*14be0*/  ISETP.LT.OR P2, PT, R3.reuse, 0x19, P2 ;  /* 0x000000190300780c */ /* 0x040fe40001741670 */
        /* <DEDUP_REMOVED lines=86> */
[----:B------:R-:W-:-:S04]  /*15150*/  ISETP.GT.AND P6, PT, R4, 0x59, !P6 ;  /* 0x000000590400780c */ /* 0x000fc800077c4270 */
[----:B------:R-:W-:-:S04]  /*15160*/  ISETP.LT.OR P6, PT, R3, 0x5a, P6 ;  /* 0x0000005a0300780c */ /* 0x000fc800037c1670 */
        /* <DEDUP_REMOVED lines=15> */
.L_x_2255:
[----:B------:R-:W-:Y:S05]  /*15260*/  BSYNC B2 ;  /* 0x0000000000027941 */ /* 0x000fea0003800000 */
.L_x_2254:
[----:B------:R-:W-:Y:S01]  /*15270*/  LOP3.LUT R75, RZ, R75, RZ, 0x33, !PT ;  /* 0x0000004bff4b7212 */ /* 0x000fe200078e33ff */
[----:B------:R-:W-:Y:S06]  /*15280*/  BRA `(.L_x_2256) ;  /* 0x0000000000187947 */ /* 0x000fec0003800000 */
.L_x_2253:
[----:B------:R-:W-:-:S13]  /*15290*/  ISETP.NE.AND P6, PT, R74, 0x1, PT ;  /* 0x000000014a00780c */ /* 0x000fda0003fc5270 */
[----:B------:R-:W-:Y:S05]  /*152a0*/  @!P6 BRA `(.L_x_2256) ;  /* 0x000000000010e947 */ /* 0x000fea0003800000 */
[----:B------:R-:W2:Y:S04]  /*152b0*/  LDL R2, [R198+0x1c] ;  /* 0x00001c00c6027983 */ /* 0x000ea80000100800 */
[----:B------:R-:W3:Y:S01]  /*152c0*/  LDL R4, [R198+0x20] ;  /* 0x00002000c6047983 */ /* 0x000ee20000100800 */
[----:B--2---:R-:W-:-:S05]  /*152d0*/  IMAD.HI.U32 R75, R75, R2, RZ ;  /* 0x000000024b4b7227 */ /* 0x004fca00078e00ff */
[----:B---3--:R-:W-:-:S07]  /*152e0*/  SHF.R.U32.HI R75, RZ, R4, R75 ;  /* 0x00000004ff4b7219 */ /* 0x008fce000001164b */
.L_x_2256:
[----:B------:R-:W-:Y:S05]  /*152f0*/  BSYNC B1 ;  /* 0x0000000000017941 */ /* 0x000fea0003800000 */
.L_x_2252:
[----:B------:R-:W-:-:S05]  /*15300*/  IMAD R75, R74, R75, R12 ;  /* 0x0000004b4a4b7224 */ /* 0x000fca00078e020c */
[----:B------:R-:W-:Y:S02]  /*15310*/  VIADDMNMX R5, R75, R74, R5, PT ;  /* 0x0000004a4b057246 */ /* 0x000fe40003800105 */
[----:B------:R-:W-:-:S07]  /*15320*/  VIMNMX R6, R6, R75, !PT ;  /* 0x0000004b06067248 */ /* 0x000fce0007fe0100 */
.L_x_2251:
[----:B------:R-:W-:Y:S05]  /*15330*/  BSYNC B0 ;  /* 0x0000000000007941 */ /* 0x000fea0003800000 */
.L_x_2250:
[C---:B------:R-:W-:Y:S02]  /*15340*/  ISETP.GT.AND P0, PT, R6.reuse, 0x1, !P0 ;  /* 0x000000010600780c */ /* 0x040fe40004704270 */
        /* <DEDUP_REMOVED lines=9> */
[----:B------:R-:W-:Y:S02]  /*153e0*/  ISETP.NE.AND P6, PT, R32, RZ, PT ;  /* 0x000000ff2000720c */ /* 0x000fe40003fc5270 */
[----:B------:R-:W-:-:S02]  /*153f0*/  FSEL R31, R31, -INF , !P0 ;  /* 0xff8000001f1f7808 */ /* 0x000fc40004000000 */
[----:B------:R-:W-:-:S04]  /*15400*/  ISETP.NE.AND P0, PT, R25, RZ, PT ;  /* 0x000000ff1900720c */ /* 0x000fc80003f05270 */
[----:B------:R-:W-:-:S04]  /*15410*/  ISETP.GT.AND P0, PT, R6, 0x10, !P0 ;  /* 0x000000100600780c */ /* 0x000fc80004704270 */
[----:B------:R-:W-:-:S04]  /*15420*/  ISETP.LT.OR P0, PT, R5, 0x11, P0 ;  /* 0x000000110500780c */ /* 0x000fc80000701670 */
        /* <DEDUP_REMOVED lines=9> */
[----:B------:R-:W-:-:S04]  /*154c0*/  ISETP.NE.AND P0, PT, R36, RZ, PT ;  /* 0x000000ff2400720c */ /* 0x000fc80003f05270 */
[----:B------:R-:W-:-:S04]  /*154d0*/  ISETP.GT.AND P0, PT, R6, 0x19, !P0 ;  /* 0x000000190600780c */ /* 0x000fc80004704270 */
        /* <DEDUP_REMOVED lines=38> */
[----:B------:R-:W-:Y:S02]  /*15740*/  ISETP.GT.AND P0, PT, R6, RZ, !P6 ;  /* 0x000000ff0600720c */ /* 0x000fe40007704270 */
[----:B------:R-:W-:Y:S02]  /*15750*/  ISETP.NE.AND P6, PT, R24, RZ, PT ;  /* 0x000000ff1800720c */ /* 0x000fe40003fc5270 */
[----:B------:R-:W2:Y:S01]  /*15760*/  LDL.64 R24, [R1+0x1c0] ;  /* 0x0001c00001187983 */ /* 0x000ea20000100a00 */
[----:B------:R-:W-:-:S04]  /*15770*/  ISETP.LT.OR P0, PT, R5, 0x1, P0 ;  /* 0x000000010500780c */ /* 0x000fc80000701670 */
[----:B------:R-:W-:Y:S02]  /*15780*/  FSEL R8, R26, -INF , !P0 ;  /* 0xff8000001a087808 */ /* 0x000fe40004000000 */
[----:B------:R-:W-:Y:S01]  /*15790*/  ISETP.NE.AND P0, PT, R83, RZ, PT ;  /* 0x000000ff5300720c */ /* 0x000fe20003f05270 */
[----:B--2---:R-:W2:Y:S03]  /*157a0*/  LD.E.64 R2, desc[UR36][R24.64] ;  /* 0x0000002418027980 */ /* 0x004ea6000c101b00 */
[C---:B------:R-:W-:Y:S02]  /*157b0*/  ISETP.GT.AND P0, PT, R6.reuse, 0x41, !P0 ;  /* 0x000000410600780c */ /* 0x040fe40004704270 */
[----:B------:R-:W-:Y:S01]  /*157c0*/  ISETP.GT.AND P1, PT, R6, 0x48, !P1 ;  /* 0x000000480600780c */ /* 0x000fe20004f24270 */
[----:B------:R-:W3:Y:S01]  /*157d0*/  LD.E R26, desc[UR36][R24.64+0x20] ;  /* 0x00002024181a7980 */ /* 0x000ee2000c101900 */
[----:B------:R-:W-:-:S02]  /*157e0*/  ISETP.LT.OR P0, PT, R5, 0x42, P0 ;  /* 0x000000420500780c */ /* 0x000fc40000701670 */
[C---:B------:R-:W-:Y:S02]  /*157f0*/  ISETP.GT.AND P2, PT, R6.reuse, 0x49, !P2 ;  /* 0x000000490600780c */ /* 0x040fe40005744270 */
[----:B------:R-:W-:Y:S02]  /*15800*/  ISETP.LT.OR P1, PT, R5, 0x49, P1 ;  /* 0x000000490500780c */ /* 0x000fe40000f21670 */
[----:B------:R-:W-:Y:S02]  /*15810*/  FSEL R59, R59, -INF , !P0 ;  /* 0xff8000003b3b7808 */ /* 0x000fe40004000000 */
[----:B------:R-:W-:Y:S02]  /*15820*/  ISETP.GT.AND P3, PT, R6, 0x50, !P3 ;  /* 0x000000500600780c */ /* 0x000fe40005f64270 */
[----:B------:R-:W-:Y:S02]  /*15830*/  ISETP.LT.OR P2, PT, R5, 0x4a, P2 ;  /* 0x0000004a0500780c */ /* 0x000fe40001741670 */
[----:B------:R-:W-:-:S02]  /*15840*/  FSEL R62, R62, -INF , !P1 ;  /* 0xff8000003e3e7808 */ /* 0x000fc40004800000 */
[C---:B------:R-:W-:Y:S02]  /*15850*/  ISETP.GT.AND P4, PT, R6.reuse, 0x51, !P4 ;  /* 0x000000510600780c */ /* 0x040fe40006784270 */
[----:B------:R-:W-:Y:S02]  /*15860*/  ISETP.LT.OR P3, PT, R5, 0x51, P3 ;  /* 0x000000510500780c */ /* 0x000fe40001f61670 */
[----:B------:R-:W-:Y:S02]  /*15870*/  FSEL R63, R63, -INF , !P2 ;  /* 0xff8000003f3f7808 */ /* 0x000fe40005000000 */
[----:B------:R-:W-:Y:S02]  /*15880*/  ISETP.GT.AND P5, PT, R6, 0x58, !P5 ;  /* 0x000000580600780c */ /* 0x000fe40006fa4270 */
[----:B------:R-:W-:Y:S02]  /*15890*/  ISETP.LT.OR P4, PT, R5, 0x52, P4 ;  /* 0x000000520500780c */ /* 0x000fe40002781670 */
[----:B------:R-:W-:-:S02]  /*158a0*/  FSEL R66, R66, -INF , !P3 ;  /* 0xff80000042427808 */ /* 0x000fc40005800000 */
[----:B------:R-:W-:Y:S02]  /*158b0*/  ISETP.GT.AND P0, PT, R6, 0x59, !P6 ;  /* 0x000000590600780c */ /* 0x000fe40007704270 */
[----:B------:R-:W-:Y:S02]  /*158c0*/  ISETP.LT.OR P5, PT, R5, 0x59, P5 ;  /* 0x000000590500780c */ /* 0x000fe40002fa1670 */
[----:B------:R-:W-:Y:S02]  /*158d0*/  FSEL R67, R67, -INF , !P4 ;  /* 0xff80000043437808 */ /* 0x000fe40006000000 */
[----:B------:R-:W-:Y:S02]  /*158e0*/  ISETP.LT.OR P0, PT, R5, 0x5a, P0 ;  /* 0x0000005a0500780c */ /* 0x000fe40000701670 */
[----:B------:R-:W-:Y:S02]  /*158f0*/  FSEL R70, R70, -INF , !P5 ;  /* 0xff80000046467808 */ /* 0x000fe40006800000 */
[----:B------:R-:W-:-:S02]  /*15900*/  FSEL R71, R71, -INF , !P0 ;  /* 0xff80000047477808 */ /* 0x000fc40004000000 */
[----:B--2---:R-:W-:-:S04]  /*15910*/  FMNMX.FTZ R4, R189, R2, !PT ;  /* 0x00000002bd047209 */ /* 0x004fc80007810000 */
        /* <DEDUP_REMOVED lines=33> */
[----:B------:R-:W-:-:S04]  /*15b30*/  FMNMX.FTZ R10, R46, R7, !PT ;  /* 0x000000072e0a7209 */ /* 0x000fc80007810000 */
[----:B------:R-:W-:-:S04]  /*15b40*/  FMNMX.FTZ R7, R47, R10, !PT ;  /* 0x0000000a2f077209 */ /* 0x000fc80007810000 */
[----:B------:R-:W-:-:S04]  /*15b50*/  FMNMX.FTZ R10, R50, R7, !PT ;  /* 0x00000007320a7209 */ /* 0x000fc80007810000 */
[----:B------:R-:W-:Y:S01]  /*15b60*/  FMNMX.FTZ R7, R51, R10, !PT ;  /* 0x0000000a33077209 */ /* 0x000fe20007810000 */
[----:B------:R-:W0:Y:S03]  /*15b70*/  SHFL.BFLY PT, R75, R4, 0x2, 0x1f ;  /* 0x0c401f00044b7f89 */ /* 0x000e2600000e0000 */
[----:B------:R-:W-:-:S04]  /*15b80*/  FMNMX.FTZ R10, R54, R7, !PT ;  /* 0x00000007360a7209 */ /* 0x000fc80007810000 */
[----:B------:R-:W-:-:S04]  /*15b90*/  FMNMX.FTZ R7, R55, R10, !PT ;  /* 0x0000000a37077209 */ /* 0x000fc80007810000 */
[----:B------:R-:W-:-:S04]  /*15ba0*/  FMNMX.FTZ R10, R58, R7, !PT ;  /* 0x000000073a0a7209 */ /* 0x000fc80007810000 */
[----:B------:R-:W-:-:S04]  /*15bb0*/  FMNMX.FTZ R7, R59, R10, !PT ;  /* 0x0000000a3b077209 */ /* 0x000fc80007810000 */
[----:B------:R-:W-:-:S04]  /*15bc0*/  FMNMX.FTZ R10, R62, R7, !PT ;  /* 0x000000073e0a7209 */ /* 0x000fc80007810000 */
[----:B------:R-:W-:Y:S02]  /*15bd0*/  FMNMX.FTZ R7, R63, R10, !PT ;  /* 0x0000000a3f077209 */ /* 0x000fe40007810000 */
[----:B0-----:R-:W-:Y:S02]  /*15be0*/  FMNMX.FTZ R75, R4, R75, !PT ;  /* 0x0000004b044b7209 */ /* 0x001fe40007810000 */
[----:B------:R-:W-:-:S04]  /*15bf0*/  FMNMX.FTZ R6, R66, R7, !PT ;  /* 0x0000000742067209 */ /* 0x000fc80007810000 */
[----:B------:R-:W-:Y:S01]  /*15c00*/  FMNMX.FTZ R5, R67, R6, !PT ;  /* 0x0000000643057209 */ /* 0x000fe20007810000 */
[----:B------:R-:W0:Y:S03]  /*15c10*/  SHFL.BFLY PT, R12, R75, 0x1, 0x1f ;  /* 0x0c201f004b0c7f89 */ /* 0x000e2600000e0000 */
[----:B------:R-:W-:-:S04]  /*15c20*/  FMNMX.FTZ R6, R70, R5, !PT ;  /* 0x0000000546067209 */ /* 0x000fc80007810000 */
[----:B------:R-:W-:Y:S02]  /*15c30*/  FMNMX.FTZ R5, R71, R6, !PT ;  /* 0x0000000647057209 */ /* 0x000fe40007810000 */
[----:B------:R-:W2:Y:S04]  /*15c40*/  LD.E.64 R6, desc[UR36][R24.64+0x10] ;  /* 0x0000102418067980 */ /* 0x000ea8000c101b00 */
[----:B------:R-:W-:Y:S04]  /*15c50*/  ST.E.64 desc[UR36][R24.64], R4 ;  /* 0x0000000418007985 */ /* 0x000fe8000c101b24 */
[----:B------:R-:W4:Y:S01]  /*15c60*/  LD.E R77, desc[UR36][R24.64+0x4] ;  /* 0x00000424184d7980 */ /* 0x000f22000c101900 */
[----:B0-----:R-:W-:-:S05]  /*15c70*/  FMNMX.FTZ R75, R75, R12, !PT ;  /* 0x0000000c4b4b7209 */ /* 0x001fca0007810000 */
[----:B------:R-:W-:Y:S04]  /*15c80*/  ST.E desc[UR36][R24.64], R75 ;  /* 0x0000004b18007985 */ /* 0x000fe8000c101924 */
[----:B------:R-:W3:Y:S04]  /*15c90*/  LD.E R79, desc[UR36][R24.64] ;  /* 0x00000024184f7980 */ /* 0x000ee8000c101900 */
[----:B----4-:R-:W0:Y:S01]  /*15ca0*/  SHFL.BFLY PT, R4, R77, 0x2, 0x1f ;  /* 0x0c401f004d047f89 */ /* 0x010e2200000e0000 */
[----:B---3--:R-:W-:Y:S01]  /*15cb0*/  FMUL.FTZ R10, R26, R79 ;  /* 0x0000004f1a0a7220 */ /* 0x008fe20000410000 */
[----:B------:R-:W-:-:S04]  /*15cc0*/  FSETP.NEU.FTZ.AND P0, PT, R79, -INF , PT ;  /* 0xff8000004f00780b */ /* 0x000fc80003f1d000 */
[----:B------:R-:W-:Y:S02]  /*15cd0*/  FSEL R10, R10, RZ, P0 ;  /* 0x000000ff0a0a7208 */ /* 0x000fe40000000000 */
[----:B0-----:R-:W-:-:S03]  /*15ce0*/  FMNMX.FTZ R4, R4, R77, !PT ;  /* 0x0000004d04047209 */ /* 0x001fc60007810000 */
[-CC-:B------:R-:W-:Y:S02]  /*15cf0*/  FFMA.FTZ R175, R9, R26.reuse, -R10.reuse ;  /* 0x0000001a09af7223 */ /* 0x180fe4000001080a */
[----:B------:R-:W0:Y:S01]  /*15d00*/  SHFL.BFLY PT, R9, R4, 0x1, 0x1f ;  /* 0x0c201f0004097f89 */ /* 0x000e2200000e0000 */
[-CC-:B------:R-:W-:Y:S01]  /*15d10*/  FFMA.FTZ R5, R29, R26.reuse, -R10.reuse ;  /* 0x0000001a1d057223 */ /* 0x180fe2000001080a */
[-C--:B------:R-:W-:Y:S01]  /*15d20*/  FFMA.FTZ R182, R33, R26.reuse, -R10 ;  /* 0x0000001a21b67223 */ /* 0x080fe2000001080a */
[----:B0-----:R-:W-:Y:S02]  /*15d30*/  FMNMX.FTZ R29, R4, R9, !PT ;  /* 0x00000009041d7209 */ /* 0x001fe40007810000 */
[----:B------:R-:W-:Y:S02]  /*15d40*/  FSEL R9, R79, RZ, P0 ;  /* 0x000000ff4f097208 */ /* 0x000fe40000000000 */
[C---:B------:R-:W-:Y:S01]  /*15d50*/  FSETP.NEU.FTZ.AND P0, PT, R29.reuse, -INF , PT ;  /* 0xff8000001d00780b */ /* 0x040fe20003f1d000 */
[----:B------:R-:W-:-:S05]  /*15d60*/  FMUL.FTZ R4, R29, R26 ;  /* 0x0000001a1d047220 */ /* 0x000fca0000410000 */
[----:B------:R-:W-:-:S05]  /*15d70*/  FSEL R33, R4, RZ, P0 ;  /* 0x000000ff04217208 */ /* 0x000fca0000000000 */
[-C--:B------:R-:W-:Y:S01]  /*15d80*/  FFMA.FTZ R184, R8, R26.reuse, -R33 ;  /* 0x0000001a08b87223 */ /* 0x080fe20000010821 */
[----:B------:R-:W-:Y:S01]  /*15d90*/  FSEL R8, R29, RZ, P0 ;  /* 0x000000ff1d087208 */ /* 0x000fe20000000000 */
[----:B------:R-:W-:Y:S01]  /*15da0*/  FADD.FTZ R9, R2, -R9 ;  /* 0x8000000902097221 */ /* 0x000fe20000010000 */
[----:B------:R-:W-:-:S03]  /*15db0*/  FFMA.FTZ R189, R189, R26, -R10 ;  /* 0x0000001abdbd7223 */ /* 0x000fc6000001080a */
[----:B------:R-:W-:Y:S01]  /*15dc0*/  FADD.FTZ R3, R3, -R8 ;  /* 0x8000000803037221 */ /* 0x000fe20000010000 */
[----:B------:R-:W-:-:S03]  /*15dd0*/  FMUL.FTZ R2, R9, R26 ;  /* 0x0000001a09027220 */ /* 0x000fc60000410000 */
[----:B------:R-:W-:Y:S01]  /*15de0*/  FMUL.FTZ R3, R26, R3 ;  /* 0x000000031a037220 */ /* 0x000fe20000410000 */
[-CC-:B------:R-:W-:Y:S01]  /*15df0*/  FFMA.FTZ R152, R73, R26.reuse, -R10.reuse ;  /* 0x0000001a49987223 */ /* 0x180fe2000001080a */
[-CC-:B------:R-:W-:Y:S01]  /*15e00*/  FFMA.FTZ R153, R27, R26.reuse, -R33.reuse ;  /* 0x0000001a1b997223 */ /* 0x180fe20000010821 */
[----:B------:R-:W-:Y:S01]  /*15e10*/  MUFU.EX2 R189, R189 ;  /* 0x000000bd00bd7308 */ /* 0x000fe20000000800 */
[-C--:B------:R-:W-:Y:S01]  /*15e20*/  FFMA.FTZ R154, R21, R26.reuse, -R10 ;  /* 0x0000001a159a7223 */ /* 0x080fe2000001080a */
[----:B------:R-:W-:-:S06]  /*15e30*/  FFMA.FTZ R155, R30, R26, -R33 ;  /* 0x0000001a1e9b7223 */ /* 0x000fcc0000010821 */
[----:B------:R-:W2:Y:S01]  /*15e40*/  MUFU.EX2 R2, R2 ;  /* 0x0000000200027308 */ /* 0x000ea20000000800 */
[----:B------:R-:W-:-:S07]  /*15e50*/  FFMA.FTZ R4, R31, R26, -R33 ;  /* 0x0000001a1f047223 */ /* 0x000fce0000010821 */
[----:B------:R-:W-:Y:S08]  /*15e60*/  MUFU.EX2 R184, R184 ;  /* 0x000000b800b87308 */ /* 0x000ff00000000800 */
[----:B------:R-:W0:Y:S01]  /*15e70*/  MUFU.EX2 R3, R3 ;  /* 0x0000000300037308 */ /* 0x000e220000000800 */
[----:B------:R-:W-:-:S07]  /*15e80*/  FFMA.FTZ R187, R19, R26, -R10 ;  /* 0x0000001a13bb7223 */ /* 0x000fce000001080a */
[----:B------:R-:W1:Y:S01]  /*15e90*/  MUFU.EX2 R152, R152 ;  /* 0x0000009800987308 */ /* 0x000e620000000800 */
[----:B------:R-:W-:-:S07]  /*15ea0*/  FFMA.FTZ R178, R34, R26, -R33 ;  /* 0x0000001a22b27223 */ /* 0x000fce0000010821 */
[----:B------:R-:W3:Y:S01]  /*15eb0*/  MUFU.EX2 R153, R153 ;  /* 0x0000009900997308 */ /* 0x000ee20000000800 */
[----:B------:R-:W-:-:S07]  /*15ec0*/  FFMA.FTZ R181, R35, R26, -R33 ;  /* 0x0000001a23b57223 */ /* 0x000fce0000010821 */
[----:B------:R-:W4:Y:S08]  /*15ed0*/  MUFU.EX2 R154, R154 ;  /* 0x0000009a009a7308 */ /* 0x000f300000000800 */
[----:B------:R-:W4:Y:S01]  /*15ee0*/  MUFU.EX2 R155, R155 ;  /* 0x0000009b009b7308 */ /* 0x000f220000000800 */
[----:B--2---:R-:W-:Y:S01]  /*15ef0*/  FFMA.FTZ R9, R2, R6, R189 ;  /* 0x0000000602097223 */ /* 0x004fe200000100bd */
[----:B------:R-:W-:-:S06]  /*15f00*/  FFMA.FTZ R183, R15, R26, -R10 ;  /* 0x0000001a0fb77223 */ /* 0x000fcc000001080a */
[----:B------:R-:W2:Y:S01]  /*15f10*/  MUFU.EX2 R5, R5 ;  /* 0x0000000500057308 */ /* 0x000ea20000000800 */
[----:B0-----:R-:W-:Y:S01]  /*15f20*/  FFMA.FTZ R6, R3, R7, R184 ;  /* 0x0000000703067223 */ /* 0x001fe200000100b8 */
[----:B------:R-:W-:-:S06]  /*15f30*/  FFMA.FTZ R176, R38, R26, -R33 ;  /* 0x0000001a26b07223 */ /* 0x000fcc0000010821 */
[----:B------:R-:W0:Y:S01]  /*15f40*/  MUFU.EX2 R4, R4 ;  /* 0x0000000400047308 */ /* 0x000e220000000800 */
[----:B-1----:R-:W-:Y:S01]  /*15f50*/  FADD.FTZ R9, R152, R9 ;  /* 0x0000000998097221 */ /* 0x002fe20000010000 */
[----:B------:R-:W-:-:S06]  /*15f60*/  FFMA.FTZ R180, R37, R26, -R10 ;  /* 0x0000001a25b47223 */ /* 0x000fcc000001080a */
[----:B------:R-:W1:Y:S01]  /*15f70*/  MUFU.EX2 R187, R187 ;  /* 0x000000bb00bb7308 */ /* 0x000e620000000800 */
[----:B---3--:R-:W-:Y:S01]  /*15f80*/  FADD.FTZ R6, R153, R6 ;  /* 0x0000000699067221 */ /* 0x008fe20000010000 */
[----:B------:R-:W-:-:S06]  /*15f90*/  FFMA.FTZ R179, R39, R26, -R33 ;  /* 0x0000001a27b37223 */ /* 0x000fcc0000010821 */
[----:B------:R-:W3:Y:S01]  /*15fa0*/  MUFU.EX2 R178, R178 ;  /* 0x000000b200b27308 */ /* 0x000ee20000000800 */
[----:B----4-:R-:W-:Y:S01]  /*15fb0*/  FADD.FTZ R8, R154, R9 ;  /* 0x000000099a087221 */ /* 0x010fe20000010000 */
[----:B------:R-:W-:-:S06]  /*15fc0*/  FFMA.FTZ R174, R13, R26, -R10 ;  /* 0x0000001a0dae7223 */ /* 0x000fcc000001080a */
[----:B------:R-:W4:Y:S01]  /*15fd0*/  MUFU.EX2 R182, R182 ;  /* 0x000000b600b67308 */ /* 0x000f220000000800 */
[----:B------:R-:W-:Y:S01]  /*15fe0*/  FADD.FTZ R7, R155, R6 ;  /* 0x000000069b077221 */ /* 0x000fe20000010000 */
[----:B------:R-:W-:-:S06]  /*15ff0*/  FFMA.FTZ R170, R42, R26, -R33 ;  /* 0x0000001a2aaa7223 */ /* 0x000fcc0000010821 */
[----:B------:R-:W4:Y:S01]  /*16000*/  MUFU.EX2 R181, R181 ;  /* 0x000000b500b57308 */ /* 0x000f220000000800 */
[----:B--2---:R-:W-:Y:S01]  /*16010*/  FADD.FTZ R8, R5, R8 ;  /* 0x0000000805087221 */ /* 0x004fe20000010000 */
[----:B------:R-:W-:-:S06]  /*16020*/  FFMA.FTZ R177, R41, R26, -R10 ;  /* 0x0000001a29b17223 */ /* 0x000fcc000001080a */
[----:B------:R-:W2:Y:S01]  /*16030*/  MUFU.EX2 R183, R183 ;  /* 0x000000b700b77308 */ /* 0x000ea20000000800 */
[----:B0-----:R-:W-:Y:S01]  /*16040*/  FADD.FTZ R7, R4, R7 ;  /* 0x0000000704077221 */ /* 0x001fe20000010000 */
[----:B------:R-:W-:-:S06]  /*16050*/  FFMA.FTZ R173, R43, R26, -R33 ;  /* 0x0000001a2bad7223 */ /* 0x000fcc0000010821 */
[----:B------:R-:W0:Y:S01]  /*16060*/  MUFU.EX2 R176, R176 ;  /* 0x000000b000b07308 */ /* 0x000e220000000800 */
[----:B-1----:R-:W-:Y:S01]  /*16070*/  FADD.FTZ R9, R187, R8 ;  /* 0x00000008bb097221 */ /* 0x002fe20000010000 */
[----:B---3--:R-:W-:-:S06]  /*16080*/  FADD.FTZ R6, R178, R7 ;  /* 0x00000007b2067221 */ /* 0x008fcc0000010000 */
[----:B------:R-:W1:Y:S01]  /*16090*/  MUFU.EX2 R180, R180 ;  /* 0x000000b400b47308 */ /* 0x000e620000000800 */
[----:B------:R-:W-:-:S07]  /*160a0*/  FFMA.FTZ R168, R46, R26, -R33 ;  /* 0x0000001a2ea87223 */ /* 0x000fce0000010821 */
        /* <DEDUP_REMOVED lines=80> */
[----:B0-----:R-:W-:-:S06]  /*165b0*/  FADD.FTZ R28, R14, R31 ;  /* 0x0000001f0e1c7221 */ /* 0x001fcc0000010000 */
[----:B------:R-:W0:Y:S08]  /*165c0*/  MUFU.EX2 R15, R15 ;  /* 0x0000000f000f7308 */ /* 0x000e300000000800 */
[----:B------:R-:W2:Y:S01]  /*165d0*/  MUFU.EX2 R9, R9 ;  /* 0x0000000900097308 */ /* 0x000ea20000000800 */
[----:B-1----:R-:W-:Y:S01]  /*165e0*/  FADD.FTZ R27, R157, R26 ;  /* 0x0000001a9d1b7221 */ /* 0x002fe20000010000 */
[----:B---3--:R-:W-:-:S06]  /*165f0*/  FADD.FTZ R31, R19, R28 ;  /* 0x0000001c131f7221 */ /* 0x008fcc0000010000 */
[----:B------:R-:W1:Y:S08]  /*16600*/  MUFU.EX2 R13, R13 ;  /* 0x0000000d000d7308 */ /* 0x000e700000000800 */
[----:B------:R-:W3:Y:S01]  /*16610*/  MUFU.EX2 R6, R6 ;  /* 0x0000000600067308 */ /* 0x000ee20000000800 */
[----:B----4-:R-:W-:Y:S01]  /*16620*/  FADD.FTZ R26, R12, R27 ;  /* 0x0000001b0c1a7221 */ /* 0x010fe20000010000 */
[----:B------:R-:W-:-:S06]  /*16630*/  FADD.FTZ R28, R8, R31 ;  /* 0x0000001f081c7221 */ /* 0x000fcc0000010000 */
[----:B------:R-:W4:Y:S08]  /*16640*/  MUFU.EX2 R10, R10 ;  /* 0x0000000a000a7308 */ /* 0x000f300000000800 */
[----:B------:R-:W4:Y:S01]  /*16650*/  MUFU.EX2 R7, R7 ;  /* 0x0000000700077308 */ /* 0x000f220000000800 */
[----:B0-----:R-:W-:Y:S01]  /*16660*/  FADD.FTZ R26, R15, R26 ;  /* 0x0000001a0f1a7221 */ /* 0x001fe20000010000 */
[----:B--2---:R-:W-:-:S03]  /*16670*/  FADD.FTZ R27, R9, R28 ;  /* 0x0000001c091b7221 */ /* 0x004fc60000010000 */
[----:B-1----:R-:W-:Y:S01]  /*16680*/  FADD.FTZ R31, R13, R26 ;  /* 0x0000001a0d1f7221 */ /* 0x002fe20000010000 */
[----:B---3--:R-:W-:-:S03]  /*16690*/  FADD.FTZ R26, R6, R27 ;  /* 0x0000001b061a7221 */ /* 0x008fc60000010000 */
[----:B----4-:R-:W-:Y:S01]  /*166a0*/  FADD.FTZ R30, R10, R31 ;  /* 0x0000001f0a1e7221 */ /* 0x010fe20000010000 */
[----:B------:R0:W-:Y:S01]  /*166b0*/  ST.E desc[UR36][R24.64+0x4], R29 ;  /* 0x0000041d18007985 */ /* 0x0001e2000c101924 */
[----:B------:R-:W-:-:S05]  /*166c0*/  FADD.FTZ R31, R7, R26 ;  /* 0x0000001a071f7221 */ /* 0x000fca0000010000 */
[----:B------:R1:W-:Y:S04]  /*166d0*/  ST.E.64 desc[UR36][R24.64+0x10], R30 ;  /* 0x0000101e18007985 */ /* 0x0003e8000c101b24 */
[----:B------:R-:W2:Y:S04]  /*166e0*/  LD.E R39, desc[UR36][R22.64+0x3a0] ;  /* 0x0003a02416277980 */ /* 0x000ea8000c101900 */
[----:B------:R-:W3:Y:S04]  /*166f0*/  LD.E R43, desc[UR36][R22.64+0x3b0] ;  /* 0x0003b024162b7980 */ /* 0x000ee8000c101900 */
[----:B------:R-:W4:Y:S04]  /*16700*/  LD.E R41, desc[UR36][R22.64+0x3b4] ;  /* 0x0003b42416297980 */ /* 0x000f28000c101900 */
[----:B------:R-:W4:Y:S04]  /*16710*/  LD.E R37, desc[UR36][R22.64+0x3c0] ;  /* 0x0003c02416257980 */ /* 0x000f28000c101900 */
[----:B0-----:R-:W4:Y:S04]  /*16720*/  LD.E R29, desc[UR36][R22.64+0x3c4] ;  /* 0x0003c424161d7980 */ /* 0x001f28000c101900 */
[----:B------:R-:W4:Y:S04]  /*16730*/  LD.E R35, desc[UR36][R22.64+0x3d0] ;  /* 0x0003d02416237980 */ /* 0x000f28000c101900 */
[----:B------:R-:W4:Y:S04]  /*16740*/  LD.E R33, desc[UR36][R22.64+0x3d4] ;  /* 0x0003d42416217980 */ /* 0x000f28000c101900 */
[----:B-1----:R-:W4:Y:S04]  /*16750*/  LD.E R31, desc[UR36][R22.64+0x3e0] ;  /* 0x0003e024161f7980 */ /* 0x002f28000c101900 */
        /* <DEDUP_REMOVED lines=120> */
[C---:B--2---:R-:W-:Y:S01]  /*16ee0*/  FMUL.FTZ R39, R2.reuse, R39 ;  /* 0x0000002702277220 */ /* 0x044fe20000410000 */
[C---:B---3--:R-:W-:Y:S01]  /*16ef0*/  FMUL.FTZ R43, R2.reuse, R43 ;  /* 0x0000002b022b7220 */ /* 0x048fe20000410000 */
[C---:B----4-:R-:W-:Y:S01]  /*16f00*/  FMUL.FTZ R41, R2.reuse, R41 ;  /* 0x0000002902297220 */ /* 0x050fe20000410000 */
[C---:B------:R-:W-:Y:S01]  /*16f10*/  FMUL.FTZ R37, R2.reuse, R37 ;  /* 0x0000002502257220 */ /* 0x040fe20000410000 */
[C---:B------:R-:W-:Y:S01]  /*16f20*/  FMUL.FTZ R29, R2.reuse, R29 ;  /* 0x0000001d021d7220 */ /* 0x040fe20000410000 */
[----:B------:R0:W-:Y:S01]  /*16f30*/  ST.E desc[UR36][R22.64+0x3a0], R39 ;  /* 0x0003a02716007985 */ /* 0x0001e2000c101924 */
[C---:B------:R-:W-:Y:S01]  /*16f40*/  FMUL.FTZ R35, R2.reuse, R35 ;  /* 0x0000002302237220 */ /* 0x040fe20000410000 */
[C---:B------:R-:W-:Y:S01]  /*16f50*/  FMUL.FTZ R33, R2.reuse, R33 ;  /* 0x0000002102217220 */ /* 0x040fe20000410000 */
[C---:B------:R-:W-:Y:S01]  /*16f60*/  FMUL.FTZ R31, R2.reuse, R31 ;  /* 0x0000001f021f7220 */ /* 0x040fe20000410000 */
[----:B------:R1:W-:Y:S04]  /*16f70*/  ST.E desc[UR36][R22.64+0x3b0], R43 ;  /* 0x0003b02b16007985 */ /* 0x0003e8000c101924 */
[----:B------:R2:W-:Y:S01]  /*16f80*/  ST.E desc[UR36][R22.64+0x3b4], R41 ;  /* 0x0003b42916007985 */ /* 0x0005e2000c101924 */
[C---:B0-----:R-:W-:Y:S01]  /*16f90*/  FMUL.FTZ R39, R3.reuse, R148 ;  /* 0x0000009403277220 */ /* 0x041fe20000410000 */
[C---:B-1----:R-:W-:Y:S01]  /*16fa0*/  FMUL.FTZ R43, R3.reuse, R144 ;  /* 0x00000090032b7220 */ /* 0x042fe20000410000 */
[----:B--2---:R-:W-:Y:S01]  /*16fb0*/  FMUL.FTZ R41, R3, R146 ;  /* 0x0000009203297220 */ /* 0x004fe20000410000 */
[----:B------:R0:W-:Y:S01]  /*16fc0*/  ST.E desc[UR36][R22.64+0x3c0], R37 ;  /* 0x0003c02516007985 */ /* 0x0001e2000c101924 */
[C---:B------:R-:W-:Y:S01]  /*16fd0*/  FMUL.FTZ R27, R2.reuse, R27 ;  /* 0x0000001b021b7220 */ /* 0x040fe20000410000 */
[----:B------:R-:W-:-:S02]  /*16fe0*/  FMUL.FTZ R25, R2, R25 ;  /* 0x0000001902197220 */ /* 0x000fc40000410000 */
[----:B------:R1:W-:Y:S04]  /*16ff0*/  ST.E desc[UR36][R22.64+0x3c4], R29 ;  /* 0x0003c41d16007985 */ /* 0x0003e8000c101924 */
[----:B------:R2:W-:Y:S04]  /*17000*/  ST.E desc[UR36][R22.64+0x3d0], R35 ;  /* 0x0003d02316007985 */ /* 0x0005e8000c101924 */
[----:B------:R3:W-:Y:S01]  /*17010*/  ST.E desc[UR36][R22.64+0x3d4], R33 ;  /* 0x0003d42116007985 */ /* 0x0007e2000c101924 */
[----:B0-----:R-:W-:-:S03]  /*17020*/  FMUL.FTZ R37, R3, R136 ;  /* 0x0000008803257220 */ /* 0x001fc60000410000 */
[----:B------:R0:W-:Y:S01]  /*17030*/  ST.E desc[UR36][R22.64+0x3e0], R31 ;  /* 0x0003e01f16007985 */ /* 0x0001e2000c101924 */
[----:B-1----:R-:W-:-:S03]  /*17040*/  FMUL.FTZ R29, R3, R142 ;  /* 0x0000008e031d7220 */ /* 0x002fc60000410000 */
[----:B------:R1:W-:Y:S01]  /*17050*/  ST.E desc[UR36][R22.64+0x208], R39 ;  /* 0x0002082716007985 */ /* 0x0003e2000c101924 */
[----:B--2---:R-:W-:-:S03]  /*17060*/  FMUL.FTZ R35, R3, R138 ;  /* 0x0000008a03237220 */ /* 0x004fc60000410000 */
[----:B------:R2:W-:Y:S01]  /*17070*/  ST.E desc[UR36][R22.64+0x20c], R41 ;  /* 0x00020c2916007985 */ /* 0x0005e2000c101924 */
[----:B---3--:R-:W-:-:S03]  /*17080*/  FMUL.FTZ R33, R3, R140 ;  /* 0x0000008c03217220 */ /* 0x008fc60000410000 */
[----:B------:R3:W-:Y:S01]  /*17090*/  ST.E desc[UR36][R22.64+0x218], R43 ;  /* 0x0002182b16007985 */ /* 0x0007e2000c101924 */
[C---:B0-----:R-:W-:Y:S01]  /*170a0*/  FMUL.FTZ R31, R3.reuse, R134 ;  /* 0x00000086031f7220 */ /* 0x041fe20000410000 */
[C---:B-1----:R-:W-:Y:S01]  /*170b0*/  FMUL.FTZ R39, R3.reuse, R130 ;  /* 0x0000008203277220 */ /* 0x042fe20000410000 */
[C---:B--2---:R-:W-:Y:S01]  /*170c0*/  FMUL.FTZ R41, R3.reuse, R128 ;  /* 0x0000008003297220 */ /* 0x044fe20000410000 */
[C---:B---3--:R-:W-:Y:S01]  /*170d0*/  FMUL.FTZ R43, R3.reuse, R126 ;  /* 0x0000007e032b7220 */ /* 0x048fe20000410000 */
        /* <DEDUP_REMOVED lines=12> */
[----:B0-----:R-:W-:-:S03]  /*171a0*/  FMUL.FTZ R33, R3, R120 ;  /* 0x0000007803217220 */ /* 0x001fc60000410000 */
[----:B------:R0:W-:Y:S01]  /*171b0*/  ST.E desc[UR36][R22.64+0x25c], R41 ;  /* 0x00025c2916007985 */ /* 0x0001e2000c101924 */
[----:B-1----:R-:W-:-:S03]  /*171c0*/  FMUL.FTZ R35, R3, R118 ;  /* 0x0000007603237220 */ /* 0x002fc60000410000 */
[----:B------:R1:W-:Y:S01]  /*171d0*/  ST.E desc[UR36][R22.64+0x268], R43 ;  /* 0x0002682b16007985 */ /* 0x0003e2000c101924 */
[C---:B--2---:R-:W-:Y:S01]  /*171e0*/  FMUL.FTZ R37, R3.reuse, R116 ;  /* 0x0000007403257220 */ /* 0x044fe20000410000 */
[C---:B---3--:R-:W-:Y:S01]  /*171f0*/  FMUL.FTZ R39, R3.reuse, R110 ;  /* 0x0000006e03277220 */ /* 0x048fe20000410000 */
        /* <DEDUP_REMOVED lines=42> */
[----:B------:R0:W-:Y:S01]  /*174a0*/  ST.E desc[UR36][R22.64+0x2e8], R25 ;  /* 0x0002e81916007985 */ /* 0x0001e2000c101924 */
[C---:B------:R-:W-:Y:S01]  /*174b0*/  FMUL.FTZ R47, R2.reuse, R47 ;  /* 0x0000002f022f7220 */ /* 0x040fe20000410000 */
[----:B------:R-:W-:Y:S02]  /*174c0*/  FMUL.FTZ R45, R2, R45 ;  /* 0x0000002d022d7220 */ /* 0x000fe40000410000 */
        /* <DEDUP_REMOVED lines=19> */
[----:B------:R-:W-:Y:S01]  /*17600*/  ST.E desc[UR36][R22.64+0x394], R47 ;  /* 0x0003942f16007985 */ /* 0x000fe2000c101924 */
[C---:B------:R-:W-:Y:S01]  /*17610*/  FMUL.FTZ R151, R2.reuse, R151 ;  /* 0x0000009702977220 */ /* 0x040fe20000410000 */
[C---:B------:R-:W-:Y:S01]  /*17620*/  FMUL.FTZ R197, R3.reuse, R150 ;  /* 0x0000009603c57220 */ /* 0x040fe20000410000 */
[C---:B------:R-:W-:Y:S01]  /*17630*/  FMUL.FTZ R149, R2.reuse, R149 ;  /* 0x0000009502957220 */ /* 0x040fe20000410000 */
[----:B------:R-:W-:Y:S01]  /*17640*/  ST.E desc[UR36][R22.64+0x3a4], R45 ;  /* 0x0003a42d16007985 */ /* 0x000fe2000c101924 */
        /* <DEDUP_REMOVED lines=60> */
[C---:B0-----:R-:W-:Y:S01]  /*17a10*/  FMUL.FTZ R25, R3.reuse, R52 ;  /* 0x0000003403197220 */ /* 0x041fe20000410000 */
[C---:B-1----:R-:W-:Y:S01]  /*17a20*/  FMUL.FTZ R27, R3.reuse, R44 ;  /* 0x0000002c031b7220 */ /* 0x042fe20000410000 */
[C---:B--2---:R-:W-:Y:S01]  /*17a30*/  FMUL.FTZ R29, R3.reuse, R42 ;  /* 0x0000002a031d7220 */ /* 0x044fe20000410000 */
[C---:B---3--:R-:W-:Y:S01]  /*17a40*/  FMUL.FTZ R31, R3.reuse, R34 ;  /* 0x00000022031f7220 */ /* 0x048fe20000410000 */
[C---:B----4-:R-:W-:Y:S01]  /*17a50*/  FMUL.FTZ R33, R3.reuse, R40 ;  /* 0x0000002803217220 */ /* 0x050fe20000410000 */
        /* <DEDUP_REMOVED lines=71> */
[----:B------:R4:W-:Y:S01]  /*17ed0*/  ST.E desc[UR36][R22.64+0x3f8], R47 ;  /* 0x0003f82f16007985 */ /* 0x0009e2000c101924 */
[----:B------:R1:W-:Y:S06]  /*17ee0*/  BAR.SYNC.DEFER_BLOCKING R209, 0x100 ;  /* 0x000400d10000751d */ /* 0x0003ec0000010000 */
[----:B------:R-:W4:Y:S04]  /*17ef0*/  LDL R144, [R1+0x1f0] ;  /* 0x0001f00001907983 */ /* 0x000f280000100800 */
[----:B0-----:R-:W4:Y:S04]  /*17f00*/  LD.E R25, desc[UR36][R22.64+0x200] ;  /* 0x0002002416197980 */ /* 0x001f28000c101900 */
[----:B-1----:R-:W4:Y:S04]  /*17f10*/  LD.E R27, desc[UR36][R22.64+0x204] ;  /* 0x00020424161b7980 */ /* 0x002f28000c101900 */
[----:B--2---:R-:W2:Y:S04]  /*17f20*/  LD.E R29, desc[UR36][R22.64+0x208] ;  /* 0x00020824161d7980 */ /* 0x004ea8000c101900 */
[----:B---3--:R-:W3:Y:S04]  /*17f30*/  LD.E R31, desc[UR36][R22.64+0x20c] ;  /* 0x00020c24161f7980 */ /* 0x008ee8000c101900 */
        /* <DEDUP_REMOVED lines=124> */
[----:B------:R-:W4:Y:S04]  /*18700*/  LD.E.64 R2, desc[UR36][R22.64+0x88] ;  /* 0x0000882416027980 */ /* 0x000f28000c101b00 */
[----:B------:R-:W-:Y:S04]  /*18710*/  ST.E desc[UR36][R22.64+0x200], R25 ;  /* 0x0002001916007985 */ /* 0x000fe8000c101924 */
[----:B------:R-:W-:Y:S04]  /*18720*/  ST.E desc[UR36][R22.64+0x204], R27 ;  /* 0x0002041b16007985 */ /* 0x000fe8000c101924 */
[----:B--2---:R-:W-:Y:S04]  /*18730*/  ST.E desc[UR36][R22.64+0x208], R29 ;  /* 0x0002081d16007985 */ /* 0x004fe8000c101924 */
[----:B---3--:R-:W-:Y:S04]  /*18740*/  ST.E desc[UR36][R22.64+0x20c], R31 ;  /* 0x00020c1f16007985 */ /* 0x008fe8000c101924 */
        /* <DEDUP_REMOVED lines=124> */
[----:B------:R-:W4:Y:S01]  /*18f10*/  LDL R186, [R1+0x68] ;  /* 0x0000680001ba7983 */ /* 0x000f220000100800 */
[----:B------:R-:W-:-:S03]  /*18f20*/  IMAD R2, R144, 0xc00, R2 ;  /* 0x00000c0090027824 */ /* 0x000fc600078e0202 */
[----:B0-----:R-:W4:Y:S04]  /*18f30*/  LD.E R24, desc[UR36][R22.64+0x200] ;  /* 0x0002002416187980 */ /* 0x001f28000c101900 */
[----:B------:R-:W4:Y:S04]  /*18f40*/  LD.E R25, desc[UR36][R22.64+0x204] ;  /* 0x0002042416197980 */ /* 0x000f28000c101900 */
[----:B-1----:R-:W4:Y:S04]  /*18f50*/  LD.E R26, desc[UR36][R22.64+0x208] ;  /* 0x00020824161a7980 */ /* 0x002f28000c101900 */
        /* <DEDUP_REMOVED lines=125> */
[----:B------:R-:W-:-:S02]  /*19730*/  ISETP.NE.U32.AND P0, PT, R186, RZ, PT ;  /* 0x000000ffba00720c */ /* 0x000fc40003f05070 */
[----:B------:R-:W-:Y:S02]  /*19740*/  R2UR UR6, R2 ;  /* 0x00000000020672ca */ /* 0x000fe400000e0000 */
[----:B------:R-:W-:Y:S02]  /*19750*/  R2UR UR7, R3 ;  /* 0x00000000030772ca */ /* 0x000fe400000e0000 */
[----:B------:R-:W-:Y:S02]  /*19760*/  F2FP.BF16.F32.PACK_AB R152, R152, R189 ;  /* 0x000000bd9898723e */ /* 0x000fe400000010ff */
[----:B------:R-:W-:Y:S02]  /*19770*/  F2FP.BF16.F32.PACK_AB R154, R5, R154 ;  /* 0x0000009a059a723e */ /* 0x000fe400000010ff */
[----:B------:R-:W-:Y:S02]  /*19780*/  F2FP.BF16.F32.PACK_AB R153, R153, R184 ;  /* 0x000000b89999723e */ /* 0x000fe400000010ff */
[----:B------:R-:W-:Y:S01]  /*19790*/  F2FP.BF16.F32.PACK_AB R155, R4, R155 ;  /* 0x0000009b049b723e */ /* 0x000fe200000010ff */
[----:B------:R-:W-:Y:S01]  /*197a0*/  VOTEU.ANY UP0, P0 ;  /* 0x00000000003f7886 */ /* 0x000fe20000000100 */
[----:B------:R-:W-:-:S02]  /*197b0*/  VIADD R4, R2, 0x80 ;  /* 0x0000008002047836 */ /* 0x000fc40000000000 */
[----:B------:R-:W-:Y:S01]  /*197c0*/  IMAD.MOV.U32 R5, RZ, RZ, R3 ;  /* 0x000000ffff057224 */ /* 0x000fe200078e0003 */
[----:B--2---:R-:W-:-:S06]  /*197d0*/  WARPGROUP.ARRIVE ;  /* 0x00000000000079c5 */ /* 0x004fcc0000000000 */
[----:B------:R-:W-:Y:S01]  /*197e0*/  HGMMA.64x256x16.F32.BF16 R24, R152, gdesc[UR4].tnspB, R24, UP0, gsb0 ;  /* 0x43e0000498187df0 */ /* 0x000fe2000b801818 */
[----:B------:R-:W-:Y:S02]  /*197f0*/  R2UR UR6, R4 ;  /* 0x00000000040672ca */ /* 0x000fe400000e0000 */
[----:B------:R-:W-:Y:S01]  /*19800*/  R2UR UR7, R5 ;  /* 0x00000000050772ca */ /* 0x000fe200000e0000 */
        /* <DEDUP_REMOVED lines=140> */
[----:B------:R-:W-:Y:S02]  /*1a0d0*/  VIADD R4, R2, 0x180 ;  /* 0x0000018002047836 */ /* 0x000fe40000000000 */
[----:B------:R-:W-:Y:S01]  /*1a0e0*/  IMAD.MOV.U32 R5, RZ, RZ, R3 ;  /* 0x000000ffff057224 */ /* 0x000fe200078e0003 */
[----:B------:R-:W-:Y:S02]  /*1a0f0*/  WARPGROUP.DEPBAR.LE gsb0, 0x0 ;  /* 0x00008000000079c5 */ /* 0x000fe40000010000 */
[----:B------:R-:W-:-:S02]  /*1a100*/  F2FP.BF16.F32.PACK_AB R152, R177, R174 ;  /* 0x000000aeb198723e */ /* 0x000fc400000010ff */
        /* <DEDUP_REMOVED lines=553> */
[----:B------:R0:W-:Y:S04]  /*1c3a0*/  ST.E desc[UR36][R22.64+0x204], R25 ;  /* 0x0002041916007985 */ /* 0x0001e8000c101924 */
        /* <DEDUP_REMOVED lines=126> */
[----:B------:R4:W-:Y:S04]  /*1cb90*/  STL [R1+0x68], R0 ;  /* 0x0000680001007387 */ /* 0x0009e80000100800 */
        /* <DEDUP_REMOVED lines=256> */
[----:B0-----:R-:W2:Y:S04]  /*1dba0*/  LDL.64 R20, [R1+0x190] ;  /* 0x0001900001147983 */ /* 0x001ea80000100a00 */
[----:B------:R1:W5:Y:S04]  /*1dbb0*/  LDL R0, [R1+0x1f0] ;  /* 0x0001f00001007983 */ /* 0x0003680000100800 */
[----:B--2---:R-:W2:Y:S01]  /*1dbc0*/  LD.E R2, desc[UR36][R20.64] ;  /* 0x0000002414027980 */ /* 0x004ea2000c101900 */
[----:B------:R-:W-:Y:S01]  /*1dbd0*/  BSSY B0, `(.L_x_2257) ;  /* 0x0000005000007945 */ /* 0x000fe20003800000 */
[----:B--2---:R-:W-:-:S04]  /*1dbe0*/  LOP3.LUT R2, R2, 0x1, RZ, 0xfc, !PT ;  /* 0x0000000102027812 */ /* 0x004fc800078efcff */
[----:B------:R-:W-:-:S13]  /*1dbf0*/  ISETP.NE.AND P0, PT, R2, 0x3, PT ;  /* 0x000000030200780c */ /* 0x000fda0003f05270 */
[----:B-1----:R-:W-:Y:S05]  /*1dc00*/  @!P0 BRA `(.L_x_2258) ;  /* 0x0000000000048947 */ /* 0x002fea0003800000 */
[----:B------:R-:W-:Y:S01]  /*1dc10*/  BPT.TRAP 0x1 ;  /* 0x000000040000795c */ /* 0x000fe20000300000 */
.L_x_2258:
[----:B------:R-:W-:Y:S05]  /*1dc20*/  BSYNC B0 ;  /* 0x0000000000007941 */ /* 0x000fea0003800000 */
.L_x_2257:
[----:B------:R-:W2:Y:S04]  /*1dc30*/  LD.E.64 R2, desc[UR36][R20.64+0x20] ;  /* 0x0000202414027980 */ /* 0x000ea8000c101b00 */
[----:B------:R-:W3:Y:S01]  /*1dc40*/  LD.E R4, desc[UR36][R20.64+0xc] ;  /* 0x00000c2414047980 */ /* 0x000ee2000c101900 */
[C---:B------:R-:W-:Y:S01]  /*1dc50*/  ISETP.GT.AND P0, PT, R11.reuse, UR40, PT ;  /* 0x000000280b007c0c */ /* 0x040fe2000bf04270 */
[----:B------:R-:W-:Y:S01]  /*1dc60*/  VIADD R11, R11, 0xffffffff ;  /* 0xffffffff0b0b7836 */ /* 0x000fe20000000000 */
[----:B--2---:R-:W-:-:S05]  /*1dc70*/  MOV R3, R2 ;  /* 0x0000000200037202 */ /* 0x004fca0000000f00 */
[----:B-----5:R-:W-:-:S05]  /*1dc80*/  IMAD R3, R0, 0x8, R3 ;  /* 0x0000000800037824 */ /* 0x020fca00078e0203 */
[----:B---3--:R-:W-:-:S04]  /*1dc90*/  PRMT R3, R4, 0x654, R3 ;  /* 0x0000065404037816 */ /* 0x008fc80000000003 */
[----:B------:R1:W-:Y:S01]  /*1dca0*/  SYNCS.ARRIVE.TRANS64.RED.A1T0 RZ, [R3+URZ], RZ ;  /* 0x000000ff03ff79a7 */ /* 0x0003e2000810043f */
[----:B------:R-:W-:Y:S05]  /*1dcb0*/  @P0 BRA `(.L_x_2259) ;  /* 0xffffff5000e80947 */ /* 0x000fea000383ffff */
.L_x_2226:
[----:B------:R-:W-:Y:S05]  /*1dcc0*/  WARPSYNC.ALL ;  /* 0x0000000000007948 */ /* 0x000fea0003800000 */
[----:B------:R-:W0:Y:S04]  /*1dcd0*/  LDL R5, [R1+0x420] ;  /* 0x0004200001057983 */ /* 0x000e280000100800 */
[----:B------:R-:W2:Y:S04]  /*1dce0*/  LDL R6, [R1+0x424] ;  /* 0x0004240001067983 */ /* 0x000ea80000100800 */
[----:B------:R-:W3:Y:S04]  /*1dcf0*/  LDL R136, [R1+0x1f0] ;  /* 0x0001f00001887983 */ /* 0x000ee80000100800 */
[----:B------:R-:W4:Y:S04]  /*1dd00*/  LDL.64 R14, [R1+0x398] ;  /* 0x00039800010e7983 */ /* 0x000f280000100a00 */
[----:B------:R-:W5:Y:S04]  /*1dd10*/  LDL.64 R12, [R1+0x3a8] ;  /* 0x0003a800010c7983 */ /* 0x000f680000100a00 */
[----:B------:R-:W4:Y:S04]  /*1dd20*/  LDL.64 R132, [R1+0x200] ;  /* 0x0002000001847983 */ /* 0x000f280000100a00 */
[----:B------:R-:W5:Y:S04]  /*1dd30*/  LDL.64 R134, [R1+0x210] ;  /* 0x0002100001867983 */ /* 0x000f680000100a00 */
        /* <DEDUP_REMOVED lines=57> */
[----:B------:R-:W5:Y:S04]  /*1e0d0*/  LDL R137, [R1+0x1f8] ;  /* 0x0001f80001897983 */ /* 0x000f680000100800 */
[----:B0-----:R-:W0:Y:S02]  /*1e0e0*/  SHFL.BFLY PT, R0, R5, 0x2, 0x1f ;  /* 0x0c401f0005007f89 */ /* 0x001e2400000e0000 */
[----:B0-----:R-:W-:-:S05]  /*1e0f0*/  FADD.FTZ R0, R5, R0 ;  /* 0x0000000005007221 */ /* 0x001fca0000010000 */
[----:B-1----:R-:W0:Y:S02]  /*1e100*/  SHFL.BFLY PT, R3, R0, 0x1, 0x1f ;  /* 0x0c201f0000037f89 */ /* 0x002e2400000e0000 */
[----:B0-----:R-:W-:Y:S01]  /*1e110*/  FADD.FTZ R2, R0, R3 ;  /* 0x0000000300027221 */ /* 0x001fe20000010000 */
[----:B---3--:R-:W-:Y:S01]  /*1e120*/  VIADD R136, R136, 0x1 ;  /* 0x0000000188887836 */ /* 0x008fe20000000000 */
[----:B------:R-:W3:Y:S04]  /*1e130*/  LDL R0, [R1+0x1fc] ;  /* 0x0001fc0001007983 */ /* 0x000ee80000100800 */
[----:B------:R-:W-:Y:S04]  /*1e140*/  STL [R1+0x420], R2 ;  /* 0x0004200201007387 */ /* 0x000fe80000100800 */
[----:B------:R-:W4:Y:S04]  /*1e150*/  LDL R148, [R1+0x420] ;  /* 0x0004200001947983 */ /* 0x000f280000100800 */
[----:B--2---:R-:W0:Y:S02]  /*1e160*/  SHFL.BFLY PT, R3, R6, 0x2, 0x1f ;  /* 0x0c401f0006037f89 */ /* 0x004e2400000e0000 */
[----:B0-----:R-:W-:Y:S01]  /*1e170*/  FADD.FTZ R3, R3, R6 ;  /* 0x0000000603037221 */ /* 0x001fe20000010000 */
[----:B------:R-:W-:Y:S01]  /*1e180*/  ISETP.NE.AND P2, PT, R136, 0x2, PT ;  /* 0x000000028800780c */ /* 0x000fe20003f45270 */
[----:B------:R-:W2:Y:S04]  /*1e190*/  LDL.64 R6, [R1+0x3e8] ;  /* 0x0003e80001067983 */ /* 0x000ea80000100a00 */
[----:B------:R-:W0:Y:S08]  /*1e1a0*/  SHFL.BFLY PT, R4, R3, 0x1, 0x1f ;  /* 0x0c201f0003047f89 */ /* 0x000e3000000e0000 */
[----:B------:R-:W2:Y:S01]  /*1e1b0*/  @!P2 LDL R19, [R1+0x1f4] ;  /* 0x0001f4000113a983 */ /* 0x000ea20000100800 */
[----:B0-----:R-:W-:-:S03]  /*1e1c0*/  FADD.FTZ R140, R3, R4 ;  /* 0x00000004038c7221 */ /* 0x001fc60000010000 */
[----:B------:R-:W2:Y:S02]  /*1e1d0*/  LDL.64 R4, [R1+0x3d8] ;  /* 0x0003d80001047983 */ /* 0x000ea40000100a00 */
[----:B------:R-:W-:Y:S02]  /*1e1e0*/  FSETP.NE.FTZ.AND P1, PT, R140, RZ, PT ;  /* 0x000000ff8c00720b */ /* 0x000fe40003f35000 */
[----:B------:R-:W2:Y:S11]  /*1e1f0*/  LDL.64 R2, [R1+0x3f8] ;  /* 0x0003f80001027983 */ /* 0x000eb60000100a00 */
[----:B------:R-:W2:Y:S04]  /*1e200*/  @P1 LDL R143, [R1+0x430] ;  /* 0x00043000018f1983 */ /* 0x000ea80000100800 */
[----:B------:R-:W2:Y:S01]  /*1e210*/  @P1 LDL R145, [R1+0x414] ;  /* 0x0004140001911983 */ /* 0x000ea20000100800 */
[----:B------:R-:W-:-:S02]  /*1e220*/  IMAD.MOV.U32 R142, RZ, RZ, -0x800000 ;  /* 0xff800000ff8e7424 */ /* 0x000fc400078e00ff */
[----:B------:R-:W-:Y:S01]  /*1e230*/  IMAD.MOV.U32 R138, RZ, RZ, RZ ;  /* 0x000000ffff8a7224 */ /* 0x000fe200078e00ff */
[----:B------:R0:W-:Y:S08]  /*1e240*/  BAR.ARV R208, 0x100 ;  /* 0x000400d00000751d */ /* 0x0001f00000002000 */
[----:B------:R-:W-:Y:S06]  /*1e250*/  BAR.ARV 0x8, 0x180 ;  /* 0x0206000000007b1d */ /* 0x000fec0000002000 */
[----:B----4-:R-:W-:-:S13]  /*1e260*/  FSETP.NE.FTZ.AND P0, PT, R148, RZ, PT ;  /* 0x000000ff9400720b */ /* 0x010fda0003f15000 */
[----:B------:R-:W4:Y:S04]  /*1e270*/  @P0 LDL R139, [R1+0x430] ;  /* 0x00043000018b0983 */ /* 0x000f280000100800 */
[----:B------:R-:W2:Y:S01]  /*1e280*/  @P0 LDL R144, [R1+0x410] ;  /* 0x0004100001900983 */ /* 0x000ea20000100800 */
[----:B------:R-:W1:Y:S02]  /*1e290*/  @P0 MUFU.LG2 R141, R148 ;  /* 0x00000094008d0308 */ /* 0x000e640000000c00 */
[----:B-1----:R-:W-:-:S06]  /*1e2a0*/  @P0 FMUL.FTZ R146, R141, 0.69314718246459960938 ;  /* 0x3f3172188d920820 */ /* 0x002fcc0000410000 */
[----:B------:R-:W1:Y:S08]  /*1e2b0*/  @P1 MUFU.LG2 R147, R140 ;  /* 0x0000008c00931308 */ /* 0x000e700000000c00 */
[----:B------:R-:W0:Y:S01]  /*1e2c0*/  @P0 MUFU.RCP R138, R148 ;  /* 0x00000094008a0308 */ /* 0x000e220000001000 */
[----:B---3--:R-:W-:Y:S02]  /*1e2d0*/  VIADD R0, R0, 0x1 ;  /* 0x0000000100007836 */ /* 0x008fe40000000000 */
[----:B-1----:R-:W-:Y:S01]  /*1e2e0*/  @P1 FMUL.FTZ R147, R147, 0.69314718246459960938 ;  /* 0x3f31721893931820 */ /* 0x002fe20000410000 */
[----:B------:R-:W-:Y:S01]  /*1e2f0*/  STL [R1+0x424], R140 ;  /* 0x0004248c01007387 */ /* 0x000fe20000100800 */
[-C--:B0-----:R-:W-:Y:S01]  /*1e300*/  FMUL.FTZ R133, R133, R138.reuse ;  /* 0x0000008a85857220 */ /* 0x081fe20000410000 */
[-C--:B------:R-:W-:Y:S01]  /*1e310*/  FMUL.FTZ R132, R132, R138.reuse ;  /* 0x0000008a84847220 */ /* 0x080fe20000410000 */
[-C--:B-----5:R-:W-:Y:S01]  /*1e320*/  FMUL.FTZ R135, R135, R138.reuse ;  /* 0x0000008a87877220 */ /* 0x0a0fe20000410000 */
        /* <DEDUP_REMOVED lines=61> */
[----:B------:R-:W-:Y:S04]  /*1e700*/  STL [R1+0x1f0], R136 ;  /* 0x0001f08801007387 */ /* 0x000fe80000100800 */
[----:B------:R-:W-:Y:S04]  /*1e710*/  STL.64 [R1+0x200], R132 ;  /* 0x0002008401007387 */ /* 0x000fe80000100a00 */
        /* <DEDUP_REMOVED lines=31> */
[----:B------:R-:W-:Y:S04]  /*1e910*/  STL [R1+0x1fc], R0 ;  /* 0x0001fc0001007387 */ /* 0x000fe80000100800 */
[----:B------:R-:W-:Y:S01]  /*1e920*/  @!P2 STL [R1+0x1f0], RZ ;  /* 0x0001f0ff0100a387 */ /* 0x000fe20000100800 */
[----:B----4-:R-:W-:-:S04]  /*1e930*/  @P0 FMUL.FTZ R139, R139, 0.69314718246459960938 ;  /* 0x3f3172188b8b0820 */ /* 0x010fc80000410000 */
[----:B--2---:R-:W-:Y:S01]  /*1e940*/  @P0 FFMA.FTZ R142, R139, R144, R146 ;  /* 0x000000908b8e0223 */ /* 0x004fe20000010092 */
[----:B------:R-:W-:-:S06]  /*1e950*/  IMAD.MOV.U32 R139, RZ, RZ, RZ ;  /* 0x000000ffff8b7224 */ /* 0x000fcc00078e00ff */
[----:B------:R-:W0:Y:S01]  /*1e960*/  @P1 MUFU.RCP R139, R140 ;  /* 0x0000008c008b1308 */ /* 0x000e220000001000 */
[----:B------:R-:W-:Y:S01]  /*1e970*/  @P1 FMUL.FTZ R146, R143, 0.69314718246459960938 ;  /* 0x3f3172188f921820 */ /* 0x000fe20000410000 */
[----:B------:R-:W-:-:S03]  /*1e980*/  IMAD.MOV.U32 R144, RZ, RZ, -0x800000 ;  /* 0xff800000ff907424 */ /* 0x000fc600078e00ff */
[----:B------:R-:W-:Y:S01]  /*1e990*/  @P1 FFMA.FTZ R144, R146, R145, R147 ;  /* 0x0000009192901223 */ /* 0x000fe20000010093 */
[----:B------:R-:W-:Y:S01]  /*1e9a0*/  STL [R1+0x420], R142 ;  /* 0x0004208e01007387 */ /* 0x000fe20000100800 */
[-C--:B0-----:R-:W-:Y:S01]  /*1e9b0*/  FMUL.FTZ R15, R15, R139.reuse ;  /* 0x0000008b0f0f7220 */ /* 0x081fe20000410000 */
[-C--:B------:R-:W-:Y:S01]  /*1e9c0*/  FMUL.FTZ R14, R14, R139.reuse ;  /* 0x0000008b0e0e7220 */ /* 0x080fe20000410000 */
[-C--:B------:R-:W-:Y:S01]  /*1e9d0*/  FMUL.FTZ R13, R13, R139.reuse ;  /* 0x0000008b0d0d7220 */ /* 0x080fe20000410000 */
[-C--:B------:R-:W-:Y:S01]  /*1e9e0*/  FMUL.FTZ R12, R12, R139.reuse ;  /* 0x0000008b0c0c7220 */ /* 0x080fe20000410000 */
[-C--:B------:R-:W-:Y:S01]  /*1e9f0*/  FMUL.FTZ R71, R71, R139.reuse ;  /* 0x0000008b47477220 */ /* 0x080fe20000410000 */
[-C--:B------:R-:W-:Y:S01]  /*1ea00*/  FMUL.FTZ R70, R70, R139.reuse ;  /* 0x0000008b46467220 */ /* 0x080fe20000410000 */
[----:B------:R-:W-:Y:S01]  /*1ea10*/  STL.64 [R1+0x398], R14 ;  /* 0x0003980e01007387 */ /* 0x000fe20000100a00 */
[-C--:B------:R-:W-:Y:S01]  /*1ea20*/  FMUL.FTZ R69, R69, R139.reuse ;  /* 0x0000008b45457220 */ /* 0x080fe20000410000 */
[-C--:B------:R-:W-:Y:S01]  /*1ea30*/  FMUL.FTZ R68, R68, R139.reuse ;  /* 0x0000008b44447220 */ /* 0x080fe20000410000 */
[-C--:B------:R-:W-:Y:S01]  /*1ea40*/  FMUL.FTZ R67, R67, R139.reuse ;  /* 0x0000008b43437220 */ /* 0x080fe20000410000 */
[----:B------:R0:W-:Y:S01]  /*1ea50*/  STL.64 [R1+0x3a8], R12 ;  /* 0x0003a80c01007387 */ /* 0x0001e20000100a00 */
        /* <DEDUP_REMOVED lines=55> */
[----:B0-----:R-:W-:Y:S01]  /*1edd0*/  VIADD R12, R137, 0x1 ;  /* 0x00000001890c7836 */ /* 0x001fe20000000000 */
[----:B------:R-:W-:Y:S01]  /*1ede0*/  @!P2 LOP3.LUT R14, R19, 0x1, RZ, 0x3c, !PT ;  /* 0x00000001130ea812 */ /* 0x000fe200078e3cff */
[----:B------:R0:W-:Y:S04]  /*1edf0*/  STL [R1+0x424], R144 ;  /* 0x0004249001007387 */ /* 0x0001e80000100800 */
[----:B------:R0:W-:Y:S04]  /*1ee00*/  STL.64 [R1+0x208], R70 ;  /* 0x0002084601007387 */ /* 0x0001e80000100a00 */
        /* <DEDUP_REMOVED lines=29> */
[----:B------:R0:W-:Y:S04]  /*1efe0*/  STL [R1+0x1f8], R12 ;  /* 0x0001f80c01007387 */ /* 0x0001e80000100800 */
[----:B------:R0:W-:Y:S01]  /*1eff0*/  @!P2 STL [R1+0x1f4], R14 ;  /* 0x0001f40e0100a387 */ /* 0x0001e20000100800 */
[----:B------:R-:W-:-:S13]  /*1f000*/  PLOP3.LUT P0, PT, PT, PT, PT, 0x8, 0x0 ;  /* 0x000000000000781c */ /* 0x000fda0003f0e170 */
.L_x_2156:
[----:B------:R-:W1:Y:S08]  /*1f010*/  S2UR UR9, SR_CgaCtaId ;  /* 0x00000000000979c3 */ /* 0x000e700000008800 */
[----:B------:R-:W-:Y:S06]  /*1f020*/  BAR.SYNC.DEFER_BLOCKING 0x5, 0x180 ;  /* 0x0146000000007b1d */ /* 0x000fec0000010000 */
[----:B------:R-:W-:Y:S01]  /*1f030*/  UMOV UR42, 0x400 ;  /* 0x00000400002a7882 */ /* 0x000fe20000000000 */
[----:B------:R-:W-:Y:S01]  /*1f040*/  BSSY B0, `(.L_x_2260) ;  /* 0x0000280000007945 */ /* 0x000fe20003800000 */
[----:B-1----:R-:W-:-:S09]  /*1f050*/  ULEA UR42, UR9, UR42, 0x18 ;  /* 0x0000002a092a7291 */ /* 0x002fd2000f8ec03f */
[----:B------:R-:W1:Y:S02]  /*1f060*/  LDS R0, [UR42+0x324d0] ;  /* 0x0324d02aff007984 */ /* 0x000e640008000800 */
[----:B-1----:R-:W-:Y:S01]  /*1f070*/  R2UR UR4, R0 ;  /* 0x00000000000472ca */ /* 0x002fe200000e0000 */
[----:B------:R-:W-:Y:S06]  /*1f080*/  BAR.ARV 0x4, 0x180 ;  /* 0x0106000000007b1d */ /* 0x000fec0000002000 */
[----:B------:R-:W-:Y:S08]  /*1f090*/  @P0 BRA `(.L_x_2261) ;  /* 0x0000001c000c0947 */ /* 0x000ff00003800000 */
[----:B------:R-:W2:Y:S01]  /*1f0a0*/  LDL.128 R104, [R1+0x280] ;  /* 0x0002800001687983 */ /* 0x000ea20000100c00 */
[----:B0-----:R-:W0:Y:S01]  /*1f0b0*/  LDC R2, c[0x0][0xce8] ;  /* 0x00033a00ff027b82 */ /* 0x001e220000000800 */
[----:B------:R-:W-:Y:S02]  /*1f0c0*/  ULDC UR5, c[0x0][0xb88] ;  /* 0x0002e20000057ab9 */ /* 0x000fe40000000800 */
[----:B------:R-:W3:Y:S04]  /*1f0d0*/  LDL.128 R100, [R1+0x290] ;  /* 0x0002900001647983 */ /* 0x000ee80000100c00 */
[----:B------:R-:W4:Y:S04]  /*1f0e0*/  LDL.128 R96, [R1+0x2a0] ;  /* 0x0002a00001607983 */ /* 0x000f280000100c00 */
[----:B------:R-:W4:Y:S04]  /*1f0f0*/  LDL.128 R92, [R1+0x2b0] ;  /* 0x0002b000015c7983 */ /* 0x000f280000100c00 */
[----:B------:R-:W4:Y:S04]  /*1f100*/  LDL.128 R88, [R1+0x2c0] ;  /* 0x0002c00001587983 */ /* 0x000f280000100c00 */
[----:B------:R-:W4:Y:S04]  /*1f110*/  LDL.128 R84, [R1+0x2d0] ;  /* 0x0002d00001547983 */ /* 0x000f280000100c00 */
[----:B------:R-:W4:Y:S04]  /*1f120*/  LDL R153, [R1+0x454] ;  /* 0x0004540001997983 */ /* 0x000f280000100800 */
[----:B------:R-:W4:Y:S04]  /*1f130*/  LDL.128 R80, [R1+0x2e0] ;  /* 0x0002e00001507983 */ /* 0x000f280000100c00 */
        /* <DEDUP_REMOVED lines=11> */
[----:B------:R-:W4:Y:S04]  /*1f1f0*/  LDL R158, [R1+0x450] ;  /* 0x00045000019e7983 */ /* 0x000f280000100800 */
[----:B------:R-:W4:Y:S04]  /*1f200*/  LDL R157, [R1+0x44c] ;  /* 0x00044c00019d7983 */ /* 0x000f280000100800 */
[----:B------:R-:W4:Y:S04]  /*1f210*/  LDL.128 R52, [R1+0x320] ;  /* 0x0003200001347983 */ /* 0x000f280000100c00 */
[----:B------:R-:W4:Y:S04]  /*1f220*/  LDL R156, [R1+0x448] ;  /* 0x00044800019c7983 */ /* 0x000f280000100800 */
[----:B------:R-:W4:Y:S04]  /*1f230*/  LDL.128 R64, [R1+0x340] ;  /* 0x0003400001407983 */ /* 0x000f280000100c00 */
[----:B------:R-:W4:Y:S04]  /*1f240*/  LDL R155, [R1+0x444] ;  /* 0x00044400019b7983 */ /* 0x000f280000100800 */
        /* <DEDUP_REMOVED lines=12> */
[----:B------:R-:W4:Y:S01]  /*1f310*/  LDL.128 R8, [R1+0x3f0] ;  /* 0x0003f00001087983 */ /* 0x000f220000100c00 */
[----:B------:R-:W-:Y:S01]  /*1f320*/  VIADD R19, R206, UR61 ;  /* 0x0000003dce137c36 */ /* 0x000fe20008000000 */
[----:B------:R-:W-:Y:S01]  /*1f330*/  LOP3.LUT P0, RZ, R212, 0x3, RZ, 0xc0, !PT ;  /* 0x00000003d4ff7812 */ /* 0x000fe2000780c0ff */
[----:B0-----:R-:W-:Y:S01]  /*1f340*/  IMAD R0, R2, UR5, RZ ;  /* 0x0000000502007c24 */ /* 0x001fe2000f8e02ff */
[----:B------:R-:W-:Y:S01]  /*1f350*/  IADD3 R151, P1, R190, 0x8040, RZ ;  /* 0x00008040be977810 */ /* 0x000fe20007f3e0ff */
[----:B------:R-:W-:-:S03]  /*1f360*/  ULDC.64 UR10, c[0x0][0xc90] ;  /* 0x00032400000a7ab9 */ /* 0x000fc60000000a00 */
[----:B------:R-:W-:-:S13]  /*1f370*/  ISETP.GE.OR P2, PT, R19, R0, P0 ;  /* 0x000000001300720c */ /* 0x000fda0000746670 */
[----:B------:R-:W4:Y:S01]  /*1f380*/  @!P2 LDL R3, [R1+0x420] ;  /* 0x000420000103a983 */ /* 0x000f220000100800 */
[----:B------:R-:W-:-:S04]  /*1f390*/  LOP3.LUT R150, R151, 0x380, RZ, 0xc0, !PT ;  /* 0x0000038097967812 */ /* 0x000fc800078ec0ff */
[----:B------:R-:W-:-:S04]  /*1f3a0*/  SHF.R.U64 R150, R150, 0x3, RZ ;  /* 0x0000000396967819 */ /* 0x000fc800000012ff */
[----:B------:R-:W-:Y:S01]  /*1f3b0*/  LOP3.LUT R150, R150, R151, RZ, 0x3c, !PT ;  /* 0x0000009796967212 */ /* 0x000fe200078e3cff */
[----:B------:R-:W-:Y:S01]  /*1f3c0*/  IMAD.X R151, RZ, RZ, R191, P1 ;  /* 0x000000ffff977224 */ /* 0x000fe200008e06bf */
[----:B------:R-:W-:Y:S02]  /*1f3d0*/  ISETP.NE.AND P1, PT, R2, 0x1, PT ;  /* 0x000000010200780c */ /* 0x000fe40003f25270 */
[----:B------:R-:W-:Y:S01]  /*1f3e0*/  R2UR UR14, R204 ;  /* 0x00000000cc0e72ca */ /* 0x000fe200000e0000 */
[----:B------:R-:W-:Y:S01]  /*1f3f0*/  USHF.R.S32.HI UR13, URZ, 0x1f, UR60 ;  /* 0x0000001f3f0d7899 */ /* 0x000fe2000801143c */
[C---:B------:R-:W-:Y:S02]  /*1f400*/  IADD3 R21, P6, R190.reuse, 0x8020, RZ ;  /* 0x00008020be157810 */ /* 0x040fe40007fde0ff */
[----:B------:R-:W-:-:S09]  /*1f410*/  IADD3 R149, P3, R190, 0x8060, RZ ;  /* 0x00008060be957810 */ /* 0x000fd20007f7e0ff */
[----:B------:R-:W-:-:S04]  /*1f420*/  USHF.R.S32.HI UR12, URZ, 0x1f, UR14 ;  /* 0x0000001f3f0c7899 */ /* 0x000fc8000801140e */
[----:B------:R-:W-:Y:S02]  /*1f430*/  UIMAD UR5, UR12, UR10, URZ ;  /* 0x0000000a0c0572a4 */ /* 0x000fe4000f8e023f */
[----:B------:R-:W-:Y:S02]  /*1f440*/  UIMAD.WIDE.U32 UR6, UR14, UR10, URZ ;  /* 0x0000000a0e0672a5 */ /* 0x000fe4000f8e003f */
[----:B------:R-:W-:-:S03]  /*1f450*/  UIMAD UR5, UR14, UR11, UR5 ;  /* 0x0000000b0e0572a4 */ /* 0x000fc6000f8e0205 */
[----:B------:R-:W-:Y:S01]  /*1f460*/  ULDC.64 UR10, c[0x0][0xc98] ;  /* 0x00032600000a7ab9 */ /* 0x000fe20000000a00 */
[----:B------:R-:W-:Y:S01]  /*1f470*/  LOP3.LUT R20, R21, 0x380, RZ, 0xc0, !PT ;  /* 0x0000038015147812 */ /* 0x000fe200078ec0ff */
[----:B------:R-:W-:Y:S01]  /*1f480*/  UIMAD UR8, UR13, UR10, URZ ;  /* 0x0000000a0d0872a4 */ /* 0x000fe2000f8e023f */
[----:B------:R-:W-:Y:S01]  /*1f490*/  LOP3.LUT R148, R149, 0x380, RZ, 0xc0, !PT ;  /* 0x0000038095947812 */ /* 0x000fe200078ec0ff */
[----:B------:R-:W-:Y:S01]  /*1f4a0*/  UIADD3 UR7, UR7, UR5, URZ ;  /* 0x0000000507077290 */ /* 0x000fe2000fffe03f */
[----:B------:R-:W-:Y:S01]  /*1f4b0*/  LOP3.LUT R143, R190, 0x380, RZ, 0xc0, !PT ;  /* 0x00000380be8f7812 */ /* 0x000fe200078ec0ff */
[----:B------:R-:W-:Y:S01]  /*1f4c0*/  UIMAD UR8, UR60, UR11, UR8 ;  /* 0x0000000b3c0872a4 */ /* 0x000fe2000f8e0208 */
[----:B------:R-:W-:Y:S01]  /*1f4d0*/  SHF.R.U64 R20, R20, 0x3, RZ ;  /* 0x0000000314147819 */ /* 0x000fe200000012ff */
[----:B------:R-:W-:Y:S01]  /*1f4e0*/  UIMAD.WIDE.U32 UR6, UR60, UR10, UR6 ;  /* 0x0000000a3c0672a5 */ /* 0x000fe2000f8e0006 */
[----:B------:R-:W-:Y:S02]  /*1f4f0*/  SHF.R.U64 R148, R148, 0x3, RZ ;  /* 0x0000000394947819 */ /* 0x000fe400000012ff */
[----:B------:R-:W-:-:S02]  /*1f500*/  SHF.R.U64 R143, R143, 0x3, RZ ;  /* 0x000000038f8f7819 */ /* 0x000fc400000012ff */
[C---:B------:R-:W-:Y:S02]  /*1f510*/  IADD3 R147, P4, R190.reuse, 0xc000, RZ ;  /* 0x0000c000be937810 */ /* 0x040fe40007f9e0ff */
[----:B------:R-:W-:Y:S01]  /*1f520*/  IADD3 R141, P5, R190, 0xc020, RZ ;  /* 0x0000c020be8d7810 */ /* 0x000fe20007fbe0ff */
[----:B------:R-:W-:Y:S01]  /*1f530*/  VIADD R19, R19, 0x8 ;  /* 0x0000000813137836 */ /* 0x000fe20000000000 */
[----:B------:R-:W-:Y:S01]  /*1f540*/  LOP3.LUT R20, R20, R21, RZ, 0x3c, !PT ;  /* 0x0000001514147212 */ /* 0x000fe200078e3cff */
[--C-:B------:R-:W-:Y:S01]  /*1f550*/  IMAD.X R21, RZ, RZ, R191.reuse, P6 ;  /* 0x000000ffff157224 */ /* 0x100fe200030e06bf */
[----:B------:R-:W-:Y:S01]  /*1f560*/  LOP3.LUT R148, R148, R149, RZ, 0x3c, !PT ;  /* 0x0000009594947212 */ /* 0x000fe200078e3cff */
[--C-:B------:R-:W-:Y:S01]  /*1f570*/  IMAD.X R149, RZ, RZ, R191.reuse, P3 ;  /* 0x000000ffff957224 */ /* 0x100fe200018e06bf */
[----:B------:R-:W-:Y:S01]  /*1f580*/  LOP3.LUT R142, R143, R190, RZ, 0x3c, !PT ;  /* 0x000000be8f8e7212 */ /* 0x000fe200078e3cff */
[----:B------:R-:W-:Y:S01]  /*1f590*/  IMAD.MOV.U32 R143, RZ, RZ, R191 ;  /* 0x000000ffff8f7224 */ /* 0x000fe200078e00bf */
[----:B------:R-:W-:Y:S01]  /*1f5a0*/  IADD3 R145, P6, R190, 0xc040, RZ ;  /* 0x0000c040be917810 */ /* 0x000fe20007fde0ff */
[----:B------:R-:W-:Y:S01]  /*1f5b0*/  ULDC.64 UR10, c[0x0][0xbe8] ;  /* 0x0002fa00000a7ab9 */ /* 0x000fe20000000a00 */
[----:B------:R-:W-:-:S02]  /*1f5c0*/  LOP3.LUT R146, R147, 0x380, RZ, 0xc0, !PT ;  /* 0x0000038093927812 */ /* 0x000fc400078ec0ff */
[----:B------:R-:W-:Y:S02]  /*1f5d0*/  LOP3.LUT R140, R141, 0x380, RZ, 0xc0, !PT ;  /* 0x000003808d8c7812 */ /* 0x000fe400078ec0ff */
[----:B------:R-:W-:Y:S02]  /*1f5e0*/  LOP3.LUT R144, R145, 0x380, RZ, 0xc0, !PT ;  /* 0x0000038091907812 */ /* 0x000fe400078ec0ff */
[----:B------:R-:W-:Y:S02]  /*1f5f0*/  MOV R152, R142 ;  /* 0x0000008e00987202 */ /* 0x000fe40000000f00 */
[----:B------:R-:W-:Y:S02]  /*1f600*/  SHF.R.U64 R146, R146, 0x3, RZ ;  /* 0x0000000392927819 */ /* 0x000fe400000012ff */
[----:B------:R-:W-:Y:S02]  /*1f610*/  SHF.R.U64 R140, R140, 0x3, RZ ;  /* 0x000000038c8c7819 */ /* 0x000fe400000012ff */
[----:B------:R-:W-:-:S02]  /*1f620*/  SHF.R.U64 R144, R144, 0x3, RZ ;  /* 0x0000000390907819 */ /* 0x000fc400000012ff */
[----:B------:R-:W-:Y:S02]  /*1f630*/  LOP3.LUT R146, R146, R147, RZ, 0x3c, !PT ;  /* 0x0000009392927212 */ /* 0x000fe400078e3cff */
[----:B--2---:R-:W-:Y:S02]  /*1f640*/  F2FP.BF16.F32.PACK_AB R104, R105, R104 ;  /* 0x000000686968723e */ /* 0x004fe400000010ff */
[----:B------:R-:W-:Y:S02]  /*1f650*/  F2FP.BF16.F32.PACK_AB R105, R107, R106 ;  /* 0x0000006a6b69723e */ /* 0x000fe400000010ff */
[----:B---3--:R-:W-:Y:S02]  /*1f660*/  F2FP.BF16.F32.PACK_AB R106, R101, R100 ;  /* 0x00000064656a723e */ /* 0x008fe400000010ff */
[----:B------:R-:W0:Y:S01]  /*1f670*/  @P1 LDC R100, c[0x0][0xcec] ;  /* 0x00033b00ff641b82 */ /* 0x000e220000000800 */
[----:B----4-:R-:W-:Y:S02]  /*1f680*/  F2FP.BF16.F32.PACK_AB R96, R97, R96 ;  /* 0x000000606160723e */ /* 0x010fe400000010ff */
[----:B------:R-:W-:-:S02]  /*1f690*/  F2FP.BF16.F32.PACK_AB R97, R99, R98 ;  /* 0x000000626361723e */ /* 0x000fc400000010ff */
[----:B------:R-:W-:-:S03]  /*1f6a0*/  F2FP.BF16.F32.PACK_AB R98, R93, R92 ;  /* 0x0000005c5d62723e */ /* 0x000fc600000010ff */
[----:B------:R-:W1:Y:S01]  /*1f6b0*/  @P1 LDC R92, c[0x0][0xcf0] ;  /* 0x00033c00ff5c1b82 */ /* 0x000e620000000800 */
[----:B------:R-:W-:Y:S02]  /*1f6c0*/  F2FP.BF16.F32.PACK_AB R88, R89, R88 ;  /* 0x000000585958723e */ /* 0x000fe400000010ff */
[----:B------:R-:W-:Y:S02]  /*1f6d0*/  F2FP.BF16.F32.PACK_AB R89, R91, R90 ;  /* 0x0000005a5b59723e */ /* 0x000fe400000010ff */
[----:B------:R-:W-:Y:S01]  /*1f6e0*/  F2FP.BF16.F32.PACK_AB R90, R85, R84 ;  /* 0x00000054555a723e */ /* 0x000fe200000010ff */
[----:B------:R-:W-:Y:S01]  /*1f6f0*/  VIADD R85, R153, UR61 ;  /* 0x0000003d99557c36 */ /* 0x000fe20008000000 */
[----:B------:R-:W-:Y:S02]  /*1f700*/  F2FP.BF16.F32.PACK_AB R80, R81, R80 ;  /* 0x000000505150723e */ /* 0x000fe400000010ff */
[----:B------:R-:W-:Y:S02]  /*1f710*/  F2FP.BF16.F32.PACK_AB R81, R83, R82 ;  /* 0x000000525351723e */ /* 0x000fe400000010ff */
[----:B------:R-:W-:Y:S01]  /*1f720*/  F2FP.BF16.F32.PACK_AB R82, R77, R76 ;  /* 0x0000004c4d52723e */ /* 0x000fe200000010ff */
[----:B0-----:R-:W-:-:S04]  /*1f730*/  @P1 IMAD.HI.U32 R77, R85, R100, RZ ;  /* 0x00000064554d1227 */ /* 0x001fc800078e00ff */
[----:B------:R-:W-:Y:S01]  /*1f740*/  IMAD.MOV.U32 R76, RZ, RZ, R85 ;  /* 0x000000ffff4c7224 */ /* 0x000fe200078e0055 */
[----:B-1----:R-:W-:Y:S02]  /*1f750*/  @P1 SHF.R.U32.HI R76, RZ, R92, R77 ;  /* 0x0000005cff4c1219 */ /* 0x002fe4000001164d */
[----:B------:R-:W-:-:S03]  /*1f760*/  F2FP.BF16.F32.PACK_AB R72, R73, R72 ;  /* 0x000000484948723e */ /* 0x000fc600000010ff */
[--C-:B------:R-:W-:Y:S01]  /*1f770*/  IMAD.MOV R77, RZ, RZ, -R76.reuse ;  /* 0x000000ffff4d7224 */ /* 0x100fe200078e0a4c */
[----:B------:R-:W-:Y:S02]  /*1f780*/  F2FP.BF16.F32.PACK_AB R73, R75, R74 ;  /* 0x0000004a4b49723e */ /* 0x000fe400000010ff */
[----:B------:R-:W-:Y:S01]  /*1f790*/  F2FP.BF16.F32.PACK_AB R75, R59, R58 ;  /* 0x0000003a3b4b723e */ /* 0x000fe200000010ff */
[----:B------:R-:W-:Y:S01]  /*1f7a0*/  IMAD R59, R2, R77, R85 ;  /* 0x0000004d023b7224 */ /* 0x000fe200078e0255 */
[----:B------:R-:W-:Y:S01]  /*1f7b0*/  F2FP.BF16.F32.PACK_AB R83, R79, R78 ;  /* 0x0000004e4f53723e */ /* 0x000fe200000010ff */
[----:B------:R-:W-:Y:S01]  /*1f7c0*/  IMAD.U32 R78, RZ, RZ, UR8 ;  /* 0x00000008ff4e7e24 */ /* 0x000fe2000f8e00ff */
[----:B------:R-:W-:Y:S02]  /*1f7d0*/  F2FP.BF16.F32.PACK_AB R74, R57, R56 ;  /* 0x00000038394a723e */ /* 0x000fe400000010ff */
[----:B------:R-:W-:Y:S02]  /*1f7e0*/  SHF.R.S32.HI R57, RZ, 0x1f, R76 ;  /* 0x0000001fff397819 */ /* 0x000fe4000001144c */
[----:B------:R-:W-:-:S02]  /*1f7f0*/  IADD3 R56, P3, R76, UR6, RZ ;  /* 0x000000064c387c10 */ /* 0x000fc4000ff7e0ff */
[----:B------:R-:W-:Y:S02]  /*1f800*/  F2FP.BF16.F32.PACK_AB R136, R137, R136 ;  /* 0x000000888988723e */ /* 0x000fe400000010ff */
[----:B------:R-:W-:Y:S02]  /*1f810*/  SHF.R.S32.HI R58, RZ, 0x1f, R59 ;  /* 0x0000001fff3a7819 */ /* 0x000fe4000001143b */
[----:B------:R-:W-:Y:S02]  /*1f820*/  F2FP.BF16.F32.PACK_AB R137, R139, R138 ;  /* 0x0000008a8b89723e */ /* 0x000fe400000010ff */
[----:B------:R-:W-:Y:S02]  /*1f830*/  F2FP.BF16.F32.PACK_AB R128, R129, R128 ;  /* 0x000000808180723e */ /* 0x000fe400000010ff */
[----:B------:R-:W-:Y:S02]  /*1f840*/  F2FP.BF16.F32.PACK_AB R138, R133, R132 ;  /* 0x00000084858a723e */ /* 0x000fe400000010ff */
[----:B------:R-:W-:Y:S01]  /*1f850*/  F2FP.BF16.F32.PACK_AB R139, R135, R134 ;  /* 0x00000086878b723e */ /* 0x000fe200000010ff */
[----:B------:R-:W-:Y:S01]  /*1f860*/  BAR.SYNC.DEFER_BLOCKING 0x1, 0x100 ;  /* 0x0044000000007b1d */ /* 0x000fe20000010000 */
[----:B------:R-:W-:-:S02]  /*1f870*/  F2FP.BF16.F32.PACK_AB R129, R131, R130 ;  /* 0x000000828381723e */ /* 0x000fc400000010ff */
[----:B------:R-:W-:Y:S02]  /*1f880*/  F2FP.BF16.F32.PACK_AB R120, R121, R120 ;  /* 0x000000787978723e */ /* 0x000fe400000010ff */
[----:B------:R-:W-:Y:S01]  /*1f890*/  IADD3.X R57, R57, UR7, R78, P3, !PT ;  /* 0x0000000739397c10 */ /* 0x000fe20009ffe44e */
[----:B------:R-:W-:Y:S01]  /*1f8a0*/  ULDC.64 UR6, c[0x0][0xc88] ;  /* 0x0003220000067ab9 */ /* 0x000fe20000000a00 */
[----:B------:R-:W-:Y:S02]  /*1f8b0*/  F2FP.BF16.F32.PACK_AB R130, R125, R124 ;  /* 0x0000007c7d82723e */ /* 0x000fe400000010ff */
[----:B------:R-:W-:Y:S02]  /*1f8c0*/  F2FP.BF16.F32.PACK_AB R131, R127, R126 ;  /* 0x0000007e7f83723e */ /* 0x000fe400000010ff */
[----:B------:R-:W-:Y:S02]  /*1f8d0*/  F2FP.BF16.F32.PACK_AB R121, R123, R122 ;  /* 0x0000007a7b79723e */ /* 0x000fe400000010ff */
[----:B------:R-:W-:Y:S01]  /*1f8e0*/  F2FP.BF16.F32.PACK_AB R112, R113, R112 ;  /* 0x000000707170723e */ /* 0x000fe200000010ff */
[----:B------:R-:W-:Y:S01]  /*1f8f0*/  IMAD R58, R58, UR6, RZ ;  /* 0x000000063a3a7c24 */ /* 0x000fe2000f8e02ff */
[----:B------:R-:W-:-:S02]  /*1f900*/  F2FP.BF16.F32.PACK_AB R122, R117, R116 ;  /* 0x00000074757a723e */ /* 0x000fc400000010ff */
[----:B------:R-:W-:Y:S02]  /*1f910*/  F2FP.BF16.F32.PACK_AB R123, R119, R118 ;  /* 0x00000076777b723e */ /* 0x000fe400000010ff */
[----:B------:R-:W-:Y:S02]  /*1f920*/  F2FP.BF16.F32.PACK_AB R113, R115, R114 ;  /* 0x000000727371723e */ /* 0x000fe400000010ff */
[----:B------:R-:W-:Y:S02]  /*1f930*/  F2FP.BF16.F32.PACK_AB R114, R109, R108 ;  /* 0x0000006c6d72723e */ /* 0x000fe400000010ff */
[----:B------:R-:W-:Y:S01]  /*1f940*/  F2FP.BF16.F32.PACK_AB R115, R111, R110 ;  /* 0x0000006e6f73723e */ /* 0x000fe200000010ff */
[----:B------:R-:W-:Y:S01]  /*1f950*/  STSM.16.M88.4 [R152], R136 ;  /* 0x0000008898007844 */ /* 0x000fe20000000200 */
[----:B------:R-:W-:Y:S01]  /*1f960*/  F2FP.BF16.F32.PACK_AB R107, R103, R102 ;  /* 0x00000066676b723e */ /* 0x000fe200000010ff */
[----:B------:R-:W-:Y:S01]  /*1f970*/  IMAD.WIDE.U32 R56, R59, UR6, R56 ;  /* 0x000000063b387c25 */ /* 0x000fe2000f8e0038 */
[----:B------:R-:W-:Y:S01]  /*1f980*/  F2FP.BF16.F32.PACK_AB R99, R95, R94 ;  /* 0x0000005e5f63723e */ /* 0x000fe200000010ff */
[----:B------:R-:W-:Y:S01]  /*1f990*/  STSM.16.M88.4 [R158], R128 ;  /* 0x000000809e007844 */ /* 0x000fe20000000200 */
[----:B------:R-:W-:Y:S01]  /*1f9a0*/  F2FP.BF16.F32.PACK_AB R91, R87, R86 ;  /* 0x00000056575b723e */ /* 0x000fe200000010ff */
[--C-:B------:R-:W-:Y:S01]  /*1f9b0*/  IMAD.X R147, RZ, RZ, R191.reuse, P4 ;  /* 0x000000ffff937224 */ /* 0x100fe200020e06bf */
[----:B------:R-:W-:Y:S01]  /*1f9c0*/  LOP3.LUT R140, R140, R141, RZ, 0x3c, !PT ;  /* 0x0000008d8c8c7212 */ /* 0x000fe200078e3cff */
[----:B------:R-:W-:Y:S01]  /*1f9d0*/  STSM.16.M88.4 [R157], R120 ;  /* 0x000000789d007844 */ /* 0x000fe20000000200 */
[----:B------:R-:W-:Y:S01]  /*1f9e0*/  F2FP.BF16.F32.PACK_AB R52, R53, R52 ;  /* 0x000000343534723e */ /* 0x000fe200000010ff */
[----:B------:R-:W-:Y:S01]  /*1f9f0*/  IMAD R59, R59, UR7, R58 ;  /* 0x000000073b3b7c24 */ /* 0x000fe2000f8e023a */
[----:B------:R-:W-:Y:S01]  /*1fa00*/  LOP3.LUT R144, R144, R145, RZ, 0x3c, !PT ;  /* 0x0000009190907212 */ /* 0x000fe200078e3cff */
[--C-:B------:R-:W-:Y:S01]  /*1fa10*/  IMAD.X R141, RZ, RZ, R191.reuse, P5 ;  /* 0x000000ffff8d7224 */ /* 0x100fe200028e06bf */
[----:B------:R-:W-:Y:S01]  /*1fa20*/  STSM.16.M88.4 [R156], R112 ;  /* 0x000000709c007844 */ /* 0x000fe20000000200 */
[----:B------:R-:W-:Y:S01]  /*1fa30*/  F2FP.BF16.F32.PACK_AB R53, R55, R54 ;  /* 0x000000363735723e */ /* 0x000fe200000010ff */
[----:B------:R-:W-:Y:S01]  /*1fa40*/  IMAD.X R145, RZ, RZ, R191, P6 ;  /* 0x000000ffff917224 */ /* 0x000fe200030e06bf */
[----:B------:R-:W-:Y:S01]  /*1fa50*/  F2FP.BF16.F32.PACK_AB R64, R65, R64 ;  /* 0x000000404140723e */ /* 0x000fe200000010ff */
[----:B------:R-:W-:Y:S01]  /*1fa60*/  STSM.16.M88.4 [R155], R104 ;  /* 0x000000689b007844 */ /* 0x000fe20000000200 */
[----:B------:R-:W-:Y:S01]  /*1fa70*/  MOV R142, R20 ;  /* 0x00000014008e7202 */ /* 0x000fe20000000f00 */
[----:B------:R-:W-:Y:S01]  /*1fa80*/  ULDC.64 UR6, c[0x0][0xc50] ;  /* 0x0003140000067ab9 */ /* 0x000fe20000000a00 */
[----:B------:R-:W-:Y:S01]  /*1fa90*/  F2FP.BF16.F32.PACK_AB R54, R69, R68 ;  /* 0x000000444536723e */ /* 0x000fe200000010ff */
[----:B------:R-:W-:Y:S01]  /*1faa0*/  STSM.16.M88.4 [R154], R96 ;  /* 0x000000609a007844 */ /* 0x000fe20000000200 */
[----:B------:R-:W-:-:S02]  /*1fab0*/  F2FP.BF16.F32.PACK_AB R55, R71, R70 ;  /* 0x000000464737723e */ /* 0x000fc400000010ff */
[----:B------:R-:W-:Y:S02]  /*1fac0*/  F2FP.BF16.F32.PACK_AB R65, R67, R66 ;  /* 0x000000424341723e */ /* 0x000fe400000010ff */
[----:B------:R-:W-:Y:S01]  /*1fad0*/  F2FP.BF16.F32.PACK_AB R48, R49, R48 ;  /* 0x000000303130723e */ /* 0x000fe200000010ff */
[----:B------:R-:W-:Y:S01]  /*1fae0*/  STSM.16.M88.4 [R229], R88 ;  /* 0x00000058e5007844 */ /* 0x000fe20000000200 */
[----:B------:R-:W-:Y:S01]  /*1faf0*/  MOV R143, R150 ;  /* 0x00000096008f7202 */ /* 0x000fe20000000f00 */
[----:B------:R-:W-:Y:S01]  /*1fb00*/  IMAD.IADD R57, R57, 0x1, R59 ;  /* 0x0000000139397824 */ /* 0x000fe200078e023b */
[----:B------:R-:W-:Y:S02]  /*1fb10*/  F2FP.BF16.F32.PACK_AB R66, R61, R60 ;  /* 0x0000003c3d42723e */ /* 0x000fe400000010ff */
[----:B------:R-:W-:Y:S02]  /*1fb20*/  F2FP.BF16.F32.PACK_AB R67, R63, R62 ;  /* 0x0000003e3f43723e */ /* 0x000fe400000010ff */
[----:B------:R-:W-:-:S02]  /*1fb30*/  F2FP.BF16.F32.PACK_AB R49, R51, R50 ;  /* 0x000000323331723e */ /* 0x000fc400000010ff */
[----:B------:R-:W-:Y:S01]  /*1fb40*/  F2FP.BF16.F32.PACK_AB R4, R5, R4 ;  /* 0x000000040504723e */ /* 0x000fe200000010ff */
[----:B------:R-:W-:Y:S01]  /*1fb50*/  STSM.16.M88.4 [R228], R80 ;  /* 0x00000050e4007844 */ /* 0x000fe20000000200 */
[----:B------:R-:W-:Y:S02]  /*1fb60*/  MOV R20, R148 ;  /* 0x0000009400147202 */ /* 0x000fe40000000f00 */
[----:B------:R-:W-:Y:S02]  /*1fb70*/  F2FP.BF16.F32.PACK_AB R50, R45, R44 ;  /* 0x0000002c2d32723e */ /* 0x000fe400000010ff */
[----:B------:R-:W-:Y:S02]  /*1fb80*/  F2FP.BF16.F32.PACK_AB R51, R47, R46 ;  /* 0x0000002e2f33723e */ /* 0x000fe400000010ff */
[----:B------:R-:W-:Y:S02]  /*1fb90*/  F2FP.BF16.F32.PACK_AB R5, R7, R6 ;  /* 0x000000060705723e */ /* 0x000fe400000010ff */
[----:B------:R-:W-:Y:S01]  /*1fba0*/  F2FP.BF16.F32.PACK_AB R36, R37, R36 ;  /* 0x000000242524723e */ /* 0x000fe200000010ff */
[----:B------:R-:W-:Y:S01]  /*1fbb0*/  STSM.16.M88.4 [R227], R72 ;  /* 0x00000048e3007844 */ /* 0x000fe20000000200 */
[----:B------:R-:W-:-:S02]  /*1fbc0*/  MOV R21, R146 ;  /* 0x0000009200157202 */ /* 0x000fc40000000f00 */
[----:B------:R-:W-:Y:S02]  /*1fbd0*/  LEA R58, P3, R56, UR6, 0x2 ;  /* 0x00000006383a7c11 */ /* 0x000fe4000f8610ff */
[----:B------:R-:W-:Y:S02]  /*1fbe0*/  F2FP.BF16.F32.PACK_AB R6, R41, R40 ;  /* 0x000000282906723e */ /* 0x000fe400000010ff */
        /* <DEDUP_REMOVED lines=10> */
[----:B------:R-:W-:Y:S02]  /*1fc90*/  MOV R141, R144 ;  /* 0x00000090008d7202 */ /* 0x000fe40000000f00 */
[----:B------:R-:W-:-:S02]  /*1fca0*/  F2FP.BF16.F32.PACK_AB R30, R25, R24 ;  /* 0x00000018191e723e */ /* 0x000fc400000010ff */
[----:B------:R-:W-:Y:S02]  /*1fcb0*/  F2FP.BF16.F32.PACK_AB R31, R27, R26 ;  /* 0x0000001a1b1f723e */ /* 0x000fe400000010ff */
[----:B------:R-:W-:Y:S01]  /*1fcc0*/  F2FP.BF16.F32.PACK_AB R13, R15, R14 ;  /* 0x0000000e0f0d723e */ /* 0x000fe200000010ff */
[----:B------:R-:W-:Y:S01]  /*1fcd0*/  STSM.16.M88.4 [R20], R48 ;  /* 0x0000003014007844 */ /* 0x000fe20000000200 */
[----:B------:R-:W-:Y:S02]  /*1fce0*/  F2FP.BF16.F32.PACK_AB R14, R9, R8 ;  /* 0x00000008090e723e */ /* 0x000fe400000010ff */
[----:B------:R-:W-:Y:S01]  /*1fcf0*/  F2FP.BF16.F32.PACK_AB R15, R11, R10 ;  /* 0x0000000a0b0f723e */ /* 0x000fe200000010ff */
[----:B------:R-:W-:Y:S01]  /*1fd00*/  STSM.16.M88.4 [R21], R4 ;  /* 0x0000000415007844 */ /* 0x000fe20000000200 */
[----:B------:R-:W-:-:S03]  /*1fd10*/  LEA.HI.X R59, R56, UR7, R57, 0x2, P3 ;  /* 0x00000007383b7c11 */ /* 0x000fc600098f1439 */
[----:B------:R-:W-:Y:S04]  /*1fd20*/  STSM.16.M88.4 [R140], R36 ;  /* 0x000000248c007844 */ /* 0x000fe80000000200 */
[----:B------:R-:W-:Y:S04]  /*1fd30*/  STSM.16.M88.4 [R141], R28 ;  /* 0x0000001c8d007844 */ /* 0x000fe80000000200 */
[----:B------:R-:W-:Y:S04]  /*1fd40*/  STSM.16.M88.4 [R226], R12 ;  /* 0x0000000ce2007844 */ /* 0x000fe80000000200 */
[----:B------:R-:W-:Y:S04]  /*1fd50*/  SHFL.IDX PT, R44, R58, RZ, 0x1c1f ;  /* 0x001c1fff3a2c7589 */ /* 0x000fe800000e0000 */
[----:B------:R-:W0:Y:S01]  /*1fd60*/  SHFL.IDX PT, R45, R59, RZ, 0x1c1f ;  /* 0x001c1fff3b2d7589 */ /* 0x000e2200000e0000 */
[----:B------:R-:W-:Y:S01]  /*1fd70*/  BAR.SYNC.DEFER_BLOCKING 0x1, 0x100 ;  /* 0x0044000000007b1d */ /* 0x000fe20000010000 */
[----:B------:R-:W-:-:S05]  /*1fd80*/  ISETP.GE.OR P0, PT, R19, R0, P0 ;  /* 0x000000001300720c */ /* 0x000fca0000706670 */
[----:B0-----:R0:W-:Y:S08]  /*1fd90*/  @!P2 ST.E desc[UR36][R44.64], R3 ;  /* 0x000000032c00a985 */ /* 0x0011f0000c101924 */
[----:B------:R-:W2:Y:S01]  /*1fda0*/  @!P0 LDL R19, [R1+0x424] ;  /* 0x0004240001138983 */ /* 0x000ea20000100800 */
[----:B------:R-:W-:Y:S02]  /*1fdb0*/  IMAD R8, R210, 0x40, R193 ;  /* 0x00000040d2087824 */ /* 0x000fe400078e02c1 */
[----:B------:R-:W-:-:S04]  /*1fdc0*/  IMAD.MOV.U32 R9, RZ, RZ, 0x2 ;  /* 0x00000002ff097424 */ /* 0x000fc800078e00ff */
[----:B------:R-:W-:-:S03]  /*1fdd0*/  IMAD.WIDE R8, R8, R9, UR58 ;  /* 0x0000003a08087e25 */ /* 0x000fc6000f8e0209 */
[----:B------:R-:W-:-:S04]  /*1fde0*/  IADD3 R33, P6, R8, 0x5000, RZ ;  /* 0x0000500008217810 */ /* 0x000fc80007fde0ff */
[----:B------:R-:W-:-:S04]  /*1fdf0*/  LOP3.LUT R32, R33, 0x380, RZ, 0xc0, !PT ;  /* 0x0000038021207812 */ /* 0x000fc800078ec0ff */
[----:B------:R-:W-:-:S04]  /*1fe00*/  SHF.R.U64 R32, R32, 0x3, RZ ;  /* 0x0000000320207819 */ /* 0x000fc800000012ff */
[----:B------:R-:W-:Y:S01]  /*1fe10*/  LOP3.LUT R32, R32, R33, RZ, 0x3c, !PT ;  /* 0x0000002120207212 */ /* 0x000fe200078e3cff */
[----:B------:R-:W-:Y:S01]  /*1fe20*/  IMAD.X R33, RZ, RZ, R9, P6 ;  /* 0x000000ffff217224 */ /* 0x000fe200030e0609 */
[C---:B------:R-:W-:Y:S02]  /*1fe30*/  IADD3 R53, P6, R8.reuse, 0xa000, RZ ;  /* 0x0000a00008357810 */ /* 0x040fe40007fde0ff */
[----:B------:R-:W-:Y:S02]  /*1fe40*/  IADD3 R11, P2, R8, 0x1000, RZ ;  /* 0x00001000080b7810 */ /* 0x000fe40007f5e0ff */
[----:B------:R-:W-:Y:S02]  /*1fe50*/  LOP3.LUT R52, R53, 0x380, RZ, 0xc0, !PT ;  /* 0x0000038035347812 */ /* 0x000fe400078ec0ff */
[----:B------:R-:W-:Y:S01]  /*1fe60*/  LOP3.LUT R6, R11, 0x380, RZ, 0xc0, !PT ;  /* 0x000003800b067812 */ /* 0x000fe200078ec0ff */
[----:B------:R-:W-:Y:S01]  /*1fe70*/  SHFL.IDX PT, R20, R58, 0x1, 0x1c1f ;  /* 0x003c1f003a147f89 */ /* 0x000fe200000e0000 */
[----:B------:R-:W-:-:S02]  /*1fe80*/  SHF.R.U64 R52, R52, 0x3, RZ ;  /* 0x0000000334347819 */ /* 0x000fc400000012ff */
[----:B------:R-:W-:Y:S01]  /*1fe90*/  SHF.R.U64 R6, R6, 0x3, RZ ;  /* 0x0000000306067819 */ /* 0x000fe200000012ff */
[----:B------:R-:W2:Y:S01]  /*1fea0*/  SHFL.IDX PT, R21, R59, 0x1, 0x1c1f ;  /* 0x003c1f003b157f89 */ /* 0x000ea200000e0000 */
[----:B------:R-:W-:Y:S01]  /*1feb0*/  LOP3.LUT R52, R52, R53, RZ, 0x3c, !PT ;  /* 0x0000003534347212 */ /* 0x000fe200078e3cff */
[----:B------:R-:W-:Y:S01]  /*1fec0*/  IMAD.X R53, RZ, RZ, R9, P6 ;  /* 0x000000ffff357224 */ /* 0x000fe200030e0609 */
[----:B------:R-:W-:Y:S02]  /*1fed0*/  LOP3.LUT R10, R6, R11, RZ, 0x3c, !PT ;  /* 0x0000000b060a7212 */ /* 0x000fe400078e3cff */
[----:B------:R-:W-:-:S04]  /*1fee0*/  IADD3 R6, P6, R8, 0xf000, RZ ;  /* 0x0000f00008067810 */ /* 0x000fc80007fde0ff */
[----:B0-----:R-:W-:Y:S02]  /*1fef0*/  LOP3.LUT R3, R6, 0x380, RZ, 0xc0, !PT ;  /* 0x0000038006037812 */ /* 0x001fe400078ec0ff */
[C---:B------:R-:W-:Y:S02]  /*1ff00*/  IADD3 R25, P4, R8.reuse, 0x3000, RZ ;  /* 0x0000300008197810 */ /* 0x040fe40007f9e0ff */
[----:B------:R-:W-:Y:S02]  /*1ff10*/  SHF.R.U64 R3, R3, 0x3, RZ ;  /* 0x0000000303037819 */ /* 0x000fe400000012ff */
[----:B------:R-:W-:Y:S02]  /*1ff20*/  IADD3 R29, P5, R8, 0x4000, RZ ;  /* 0x00004000081d7810 */ /* 0x000fe40007fbe0ff */
[----:B------:R-:W-:Y:S02]  /*1ff30*/  LOP3.LUT R24, R25, 0x380, RZ, 0xc0, !PT ;  /* 0x0000038019187812 */ /* 0x000fe400078ec0ff */
[----:B------:R-:W-:-:S02]  /*1ff40*/  LOP3.LUT R28, R29, 0x380, RZ, 0xc0, !PT ;  /* 0x000003801d1c7812 */ /* 0x000fc400078ec0ff */
[----:B------:R-:W-:Y:S02]  /*1ff50*/  LOP3.LUT R72, R3, R6, RZ, 0x3c, !PT ;  /* 0x0000000603487212 */ /* 0x000fe400078e3cff */
[----:B------:R-:W0:Y:S01]  /*1ff60*/  @P1 LDC R3, c[0x0][0xcec] ;  /* 0x00033b00ff031b82 */ /* 0x000e220000000800 */
[----:B------:R-:W-:Y:S02]  /*1ff70*/  IADD3 R5, P3, R8, 0x2000, RZ ;  /* 0x0000200008057810 */ /* 0x000fe40007f7e0ff */
[----:B------:R-:W-:Y:S02]  /*1ff80*/  SHF.R.U64 R24, R24, 0x3, RZ ;  /* 0x0000000318187819 */ /* 0x000fe400000012ff */
[----:B------:R-:W-:Y:S01]  /*1ff90*/  SHF.R.U64 R28, R28, 0x3, RZ ;  /* 0x000000031c1c7819 */ /* 0x000fe200000012ff */
[--C-:B------:R-:W-:Y:S01]  /*1ffa0*/  IMAD.X R11, RZ, RZ, R9.reuse, P2 ;  /* 0x000000ffff0b7224 */ /* 0x100fe200010e0609 */
[----:B------:R-:W-:Y:S01]  /*1ffb0*/  LOP3.LUT R24, R24, R25, RZ, 0x3c, !PT ;  /* 0x0000001918187212 */ /* 0x000fe200078e3cff */
[--C-:B------:R-:W-:Y:S01]  /*1ffc0*/  IMAD.X R13, RZ, RZ, R9.reuse, P3 ;  /* 0x000000ffff0d7224 */ /* 0x100fe200018e0609 */
[----:B------:R-:W-:Y:S01]  /*1ffd0*/  LOP3.LUT R28, R28, R29, RZ, 0x3c, !PT ;  /* 0x0000001d1c1c7212 */ /* 0x000fe200078e3cff */
[--C-:B------:R-:W-:Y:S01]  /*1ffe0*/  IMAD.X R25, RZ, RZ, R9.reuse, P4 ;  /* 0x000000ffff197224 */ /* 0x100fe200020e0609 */
[C---:B------:R-:W-:Y:S01]  /*1fff0*/  IADD3 R37, P2, R8.reuse, 0x6000, RZ ;  /* 0x0000600008257810 */ /* 0x040fe20007f5e0ff */
[----:B------:R-:W-:Y:S01]  /*20000*/  IMAD.X R29, RZ, RZ, R9, P5 ;  /* 0x000000ffff1d7224 */ /* 0x000fe200028e0609 */
[----:B------:R-:W-:-:S02]  /*20010*/  IADD3 R41, P3, R8, 0x7000, RZ ;  /* 0x0000700008297810 */ /* 0x000fc40007f7e0ff */
[C---:B------:R-:W-:Y:S02]  /*20020*/  IADD3 R45, P4, R8.reuse, 0x8000, RZ ;  /* 0x00008000082d7810 */ /* 0x040fe40007f9e0ff */
[----:B------:R-:W-:Y:S02]  /*20030*/  IADD3 R49, P5, R8, 0x9000, RZ ;  /* 0x0000900008317810 */ /* 0x000fe40007fbe0ff */
[----:B------:R-:W-:Y:S02]  /*20040*/  LOP3.LUT R36, R37, 0x380, RZ, 0xc0, !PT ;  /* 0x0000038025247812 */ /* 0x000fe400078ec0ff */
[----:B------:R-:W-:Y:S02]  /*20050*/  LOP3.LUT R40, R41, 0x380, RZ, 0xc0, !PT ;  /* 0x0000038029287812 */ /* 0x000fe400078ec0ff */
[----:B------:R-:W-:Y:S02]  /*20060*/  LOP3.LUT R44, R45, 0x380, RZ, 0xc0, !PT ;  /* 0x000003802d2c7812 */ /* 0x000fe400078ec0ff */
[----:B------:R-:W-:Y:S01]  /*20070*/  LOP3.LUT R48, R49, 0x380, RZ, 0xc0, !PT ;  /* 0x0000038031307812 */ /* 0x000fe200078ec0ff */
[----:B------:R-:W-:Y:S01]  /*20080*/  UIMAD UR5, UR12, UR10, URZ ;  /* 0x0000000a0c0572a4 */ /* 0x000fe2000f8e023f */
[----:B------:R-:W-:-:S02]  /*20090*/  SHF.R.U64 R36, R36, 0x3, RZ ;  /* 0x0000000324247819 */ /* 0x000fc400000012ff */
[----:B------:R-:W-:Y:S02]  /*200a0*/  SHF.R.U64 R40, R40, 0x3, RZ ;  /* 0x0000000328287819 */ /* 0x000fe400000012ff */
[----:B------:R-:W-:Y:S02]  /*200b0*/  SHF.R.U64 R44, R44, 0x3, RZ ;  /* 0x000000032c2c7819 */ /* 0x000fe400000012ff */
[----:B------:R-:W-:Y:S02]  /*200c0*/  SHF.R.U64 R48, R48, 0x3, RZ ;  /* 0x0000000330307819 */ /* 0x000fe400000012ff */
[----:B------:R-:W-:Y:S01]  /*200d0*/  LOP3.LUT R4, R5, 0x380, RZ, 0xc0, !PT ;  /* 0x0000038005047812 */ /* 0x000fe200078ec0ff */
[----:B------:R-:W-:Y:S01]  /*200e0*/  VIADD R78, R211, UR61 ;  /* 0x0000003dd34e7c36 */ /* 0x000fe20008000000 */
[----:B------:R-:W-:Y:S01]  /*200f0*/  LOP3.LUT R36, R36, R37, RZ, 0x3c, !PT ;  /* 0x0000002524247212 */ /* 0x000fe200078e3cff */
[----:B------:R-:W-:Y:S01]  /*20100*/  UIMAD.WIDE.U32 UR6, UR14, UR10, URZ ;  /* 0x0000000a0e0672a5 */ /* 0x000fe2000f8e003f */
[----:B------:R-:W-:Y:S01]  /*20110*/  LOP3.LUT R40, R40, R41, RZ, 0x3c, !PT ;  /* 0x0000002928287212 */ /* 0x000fe200078e3cff */
[----:B------:R-:W-:Y:S01]  /*20120*/  UIMAD UR5, UR14, UR11, UR5 ;  /* 0x0000000b0e0572a4 */ /* 0x000fe2000f8e0205 */
[----:B------:R-:W-:Y:S01]  /*20130*/  LOP3.LUT R44, R44, R45, RZ, 0x3c, !PT ;  /* 0x0000002d2c2c7212 */ /* 0x000fe200078e3cff */
[--C-:B------:R-:W-:Y:S01]  /*20140*/  IMAD.X R37, RZ, RZ, R9.reuse, P2 ;  /* 0x000000ffff257224 */ /* 0x100fe200010e0609 */
[----:B------:R-:W-:Y:S01]  /*20150*/  LOP3.LUT R48, R48, R49, RZ, 0x3c, !PT ;  /* 0x0000003130307212 */ /* 0x000fe200078e3cff */
[--C-:B------:R-:W-:Y:S01]  /*20160*/  IMAD.X R41, RZ, RZ, R9.reuse, P3 ;  /* 0x000000ffff297224 */ /* 0x100fe200018e0609 */
[----:B------:R-:W-:Y:S01]  /*20170*/  SHF.R.U64 R4, R4, 0x3, RZ ;  /* 0x0000000304047819 */ /* 0x000fe200000012ff */
[--C-:B------:R-:W-:Y:S01]  /*20180*/  IMAD.X R45, RZ, RZ, R9.reuse, P4 ;  /* 0x000000ffff2d7224 */ /* 0x100fe200020e0609 */
[C---:B------:R-:W-:Y:S01]  /*20190*/  IADD3 R57, P2, R8.reuse, 0xb000, RZ ;  /* 0x0000b00008397810 */ /* 0x040fe20007f5e0ff */
[----:B------:R-:W-:Y:S01]  /*201a0*/  IMAD.X R49, RZ, RZ, R9, P5 ;  /* 0x000000ffff317224 */ /* 0x000fe200028e0609 */
[C---:B------:R-:W-:Y:S01]  /*201b0*/  IADD3 R61, P3, R8.reuse, 0xc000, RZ ;  /* 0x0000c000083d7810 */ /* 0x040fe20007f7e0ff */
[----:B------:R-:W-:Y:S01]  /*201c0*/  ULDC.64 UR10, c[0x0][0xbf0] ;  /* 0x0002fc00000a7ab9 */ /* 0x000fe20000000a00 */
[----:B------:R-:W-:Y:S01]  /*201d0*/  IADD3 R65, P4, R8, 0xd000, RZ ;  /* 0x0000d00008417810 */ /* 0x000fe20007f9e0ff */
[----:B0-----:R-:W-:Y:S01]  /*201e0*/  @P1 IMAD.HI.U32 R3, R78, R3, RZ ;  /* 0x000000034e031227 */ /* 0x001fe200078e00ff */
[----:B------:R-:W-:Y:S01]  /*201f0*/  IADD3 R69, P5, R8, 0xe000, RZ ;  /* 0x0000e00008457810 */ /* 0x000fe20007fbe0ff */
[----:B------:R-:W-:Y:S01]  /*20200*/  UIMAD UR8, UR13, UR10, URZ ;  /* 0x0000000a0d0872a4 */ /* 0x000fe2000f8e023f */
[----:B------:R-:W-:Y:S01]  /*20210*/  LOP3.LUT R12, R4, R5, RZ, 0x3c, !PT ;  /* 0x00000005040c7212 */ /* 0x000fe200078e3cff */
[----:B------:R-:W-:Y:S01]  /*20220*/  UIADD3 UR7, UR7, UR5, URZ ;  /* 0x0000000507077290 */ /* 0x000fe2000fffe03f */
[----:B------:R-:W-:-:S02]  /*20230*/  LOP3.LUT R56, R57, 0x380, RZ, 0xc0, !PT ;  /* 0x0000038039387812 */ /* 0x000fc400078ec0ff */
[----:B------:R-:W-:Y:S02]  /*20240*/  LOP3.LUT R60, R61, 0x380, RZ, 0xc0, !PT ;  /* 0x000003803d3c7812 */ /* 0x000fe400078ec0ff */
[----:B------:R-:W-:Y:S02]  /*20250*/  LOP3.LUT R64, R65, 0x380, RZ, 0xc0, !PT ;  /* 0x0000038041407812 */ /* 0x000fe400078ec0ff */
[----:B------:R-:W-:Y:S02]  /*20260*/  LOP3.LUT R68, R69, 0x380, RZ, 0xc0, !PT ;  /* 0x0000038045447812 */ /* 0x000fe400078ec0ff */
[----:B------:R-:W-:Y:S01]  /*20270*/  LOP3.LUT R5, R8, 0x380, RZ, 0xc0, !PT ;  /* 0x0000038008057812 */ /* 0x000fe200078ec0ff */
[----:B------:R-:W-:Y:S02]  /*20280*/  UIMAD UR5, UR60, UR11, UR8 ;  /* 0x0000000b3c0572a4 */ /* 0x000fe4000f8e0208 */
[----:B------:R-:W-:Y:S01]  /*20290*/  UIMAD.WIDE.U32 UR6, UR60, UR10, UR6 ;  /* 0x0000000a3c0672a5 */ /* 0x000fe2000f8e0006 */
[----:B------:R-:W-:-:S02]  /*202a0*/  SHF.R.U64 R56, R56, 0x3, RZ ;  /* 0x0000000338387819 */ /* 0x000fc400000012ff */
[----:B------:R-:W-:Y:S02]  /*202b0*/  SHF.R.U64 R60, R60, 0x3, RZ ;  /* 0x000000033c3c7819 */ /* 0x000fe400000012ff */
[----:B------:R-:W-:Y:S02]  /*202c0*/  SHF.R.U64 R64, R64, 0x3, RZ ;  /* 0x0000000340407819 */ /* 0x000fe400000012ff */
[----:B------:R-:W-:Y:S02]  /*202d0*/  SHF.R.U64 R68, R68, 0x3, RZ ;  /* 0x0000000344447819 */ /* 0x000fe400000012ff */
[----:B------:R-:W-:Y:S01]  /*202e0*/  SHF.R.U64 R5, R5, 0x3, RZ ;  /* 0x0000000305057819 */ /* 0x000fe200000012ff */
[----:B------:R-:W-:Y:S01]  /*202f0*/  UIADD3 UR5, UR7, UR5, URZ ;  /* 0x0000000507057290 */ /* 0x000fe2000fffe03f */
        /* <DEDUP_REMOVED lines=10> */
[----:B------:R-:W-:Y:S01]  /*203a0*/  ULDC.64 UR10, c[0x0][0xbe0] ;  /* 0x0002f800000a7ab9 */ /* 0x000fe20000000a00 */
[----:B------:R-:W-:-:S02]  /*203b0*/  IMAD.MOV.U32 R5, RZ, RZ, R9 ;  /* 0x000000ffff057224 */ /* 0x000fc400078e0009 */
[----:B------:R-:W-:-:S05]  /*203c0*/  VIADD R81, R210, UR61 ;  /* 0x0000003dd2517c36 */ /* 0x000fca0008000000 */
[----:B------:R-:W-:Y:S01]  /*203d0*/  ISETP.GE.AND P2, PT, R81, R0, PT ;  /* 0x000000005100720c */ /* 0x000fe20003f46270 */
[----:B------:R-:W-:Y:S01]  /*203e0*/  BSSY B1, `(.L_x_2262) ;  /* 0x000004a000017945 */ /* 0x000fe20003800000 */
[----:B--2---:R0:W-:Y:S04]  /*203f0*/  @!P0 ST.E desc[UR36][R20.64], R19 ;  /* 0x0000001314008985 */ /* 0x0041e8000c101924 */
[----:B------:R-:W5:Y:S04]  /*20400*/  LD.E.128 R4, desc[UR36][R4.64] ;  /* 0x0000002404047980 */ /* 0x000f68000c101d00 */
[----:B------:R-:W5:Y:S01]  /*20410*/  LD.E.128 R8, desc[UR36][R10.64] ;  /* 0x000000240a087980 */ /* 0x000f62000c101d00 */
[----:B0-----:R-:W0:Y:S01]  /*20420*/  @P1 LDC R20, c[0x0][0xcf0] ;  /* 0x00033c00ff141b82 */ /* 0x001e220000000800 */
[----:B------:R-:W-:-:S02]  /*20430*/  IMAD.MOV.U32 R19, RZ, RZ, R78 ;  /* 0x000000ffff137224 */ /* 0x000fc400078e004e */
[----:B------:R-:W5:Y:S01]  /*20440*/  LD.E.128 R12, desc[UR36][R12.64] ;  /* 0x000000240c0c7980 */ /* 0x000f62000c101d00 */
[----:B------:R-:W-:-:S03]  /*20450*/  IMAD.U32 R21, RZ, RZ, UR7 ;  /* 0x00000007ff157e24 */ /* 0x000fc6000f8e00ff */
[----:B------:R-:W5:Y:S04]  /*20460*/  LD.E.128 R24, desc[UR36][R24.64] ;  /* 0x0000002418187980 */ /* 0x000f68000c101d00 */
[----:B------:R-:W5:Y:S04]  /*20470*/  LD.E.128 R28, desc[UR36][R28.64] ;  /* 0x000000241c1c7980 */ /* 0x000f68000c101d00 */
[----:B------:R-:W5:Y:S04]  /*20480*/  LD.E.128 R32, desc[UR36][R32.64] ;  /* 0x0000002420207980 */ /* 0x000f68000c101d00 */
[----:B------:R-:W5:Y:S04]  /*20490*/  LD.E.128 R36, desc[UR36][R36.64] ;  /* 0x0000002424247980 */ /* 0x000f68000c101d00 */
[----:B------:R-:W5:Y:S01]  /*204a0*/  LD.E.128 R40, desc[UR36][R40.64] ;  /* 0x0000002428287980 */ /* 0x000f62000c101d00 */
[----:B0-----:R-:W-:Y:S01]  /*204b0*/  @P1 SHF.R.U32.HI R19, RZ, R20, R3 ;  /* 0x00000014ff131219 */ /* 0x001fe20000011603 */
[----:B------:R-:W-:-:S02]  /*204c0*/  IMAD.U32 R20, RZ, RZ, UR6 ;  /* 0x00000006ff147e24 */ /* 0x000fc4000f8e00ff */
[----:B------:R-:W5:Y:S01]  /*204d0*/  LD.E.128 R44, desc[UR36][R44.64] ;  /* 0x000000242c2c7980 */ /* 0x000f62000c101d00 */
[----:B------:R-:W-:Y:S01]  /*204e0*/  IMAD.U32 R3, RZ, RZ, UR5 ;  /* 0x00000005ff037e24 */ /* 0x000fe2000f8e00ff */
[--C-:B------:R-:W-:Y:S01]  /*204f0*/  SHF.R.S32.HI R76, RZ, 0x1f, R19.reuse ;  /* 0x0000001fff4c7819 */ /* 0x100fe20000011413 */
[----:B------:R-:W-:Y:S01]  /*20500*/  IMAD.MOV R77, RZ, RZ, -R19 ;  /* 0x000000ffff4d7224 */ /* 0x000fe200078e0a13 */
[----:B------:R-:W5:Y:S01]  /*20510*/  LD.E.128 R48, desc[UR36][R48.64] ;  /* 0x0000002430307980 */ /* 0x000f62000c101d00 */
[----:B------:R-:W-:Y:S02]  /*20520*/  ULDC.64 UR6, c[0x0][0xbd8] ;  /* 0x0002f60000067ab9 */ /* 0x000fe40000000a00 */
[----:B------:R-:W-:Y:S01]  /*20530*/  IMAD R21, R2, R77, R78 ;  /* 0x0000004d02157224 */ /* 0x000fe200078e024e */
[----:B------:R-:W5:Y:S01]  /*20540*/  LD.E.128 R52, desc[UR36][R52.64] ;  /* 0x0000002434347980 */ /* 0x000f62000c101d00 */
[----:B------:R-:W-:Y:S02]  /*20550*/  IMAD R76, R76, UR10, RZ ;  /* 0x0000000a4c4c7c24 */ /* 0x000fe4000f8e02ff */
[----:B------:R-:W-:Y:S01]  /*20560*/  IMAD.MOV.U32 R2, RZ, RZ, R20 ;  /* 0x000000ffff027224 */ /* 0x000fe200078e0014 */
[----:B------:R-:W5:Y:S01]  /*20570*/  LD.E.128 R56, desc[UR36][R56.64] ;  /* 0x0000002438387980 */ /* 0x000f62000c101d00 */
[----:B------:R-:W-:-:S02]  /*20580*/  IMAD R77, R19, UR11, R76 ;  /* 0x0000000b134d7c24 */ /* 0x000fc4000f8e024c */
[----:B------:R-:W-:Y:S01]  /*20590*/  IMAD.WIDE.U32 R2, R19, UR10, R2 ;  /* 0x0000000a13027c25 */ /* 0x000fe2000f8e0002 */
        /* <DEDUP_REMOVED lines=13> */
[----:B------:R-:W-:Y:S01]  /*20670*/  VIADD R19, R81, 0x20 ;  /* 0x0000002051137836 */ /* 0x000fe20000000000 */
[----:B------:R-:W-:Y:S01]  /*20680*/  UIADD3 UR5, UR42, 0x32420, URZ ;  /* 0x000324202a057890 */ /* 0x000fe2000fffe03f */
[C---:B------:R-:W-:Y:S02]  /*20690*/  IMAD R77, R21.reuse, UR7, R20 ;  /* 0x00000007154d7c24 */ /* 0x040fe4000f8e0214 */
[----:B------:R-:W-:Y:S01]  /*206a0*/  IMAD.WIDE.U32 R2, R21, UR6, R2 ;  /* 0x0000000615027c25 */ /* 0x000fe2000f8e0002 */
[----:B------:R-:W-:Y:S01]  /*206b0*/  ISETP.GE.AND P1, PT, R19, R0, PT ;  /* 0x000000001300720c */ /* 0x000fe20003f26270 */
[----:B------:R-:W-:Y:S02]  /*206c0*/  ULDC.64 UR6, c[0x0][0xb80] ;  /* 0x0002e00000067ab9 */ /* 0x000fe40000000a00 */
[----:B------:R-:W-:Y:S01]  /*206d0*/  VIADD R19, R81, 0x40 ;  /* 0x0000004051137836 */ /* 0x000fe20000000000 */
[----:B------:R-:W-:Y:S01]  /*206e0*/  LEA R80, P3, R2, UR6, 0x1 ;  /* 0x0000000602507c11 */ /* 0x000fe2000f8608ff */
[----:B------:R-:W-:Y:S01]  /*206f0*/  IMAD.IADD R3, R3, 0x1, R77 ;  /* 0x0000000103037824 */ /* 0x000fe200078e024d */
[----:B------:R-:W-:-:S02]  /*20700*/  UPRMT UR5, URZ, 0x654, UR5 ;  /* 0x000006543f057896 */ /* 0x000fc40008000005 */
[----:B------:R-:W-:Y:S02]  /*20710*/  ISETP.GE.AND P0, PT, R19, R0, PT ;  /* 0x000000001300720c */ /* 0x000fe40003f06270 */
[----:B------:R-:W-:Y:S01]  /*20720*/  LEA.HI.X R19, R2, UR7, R3, 0x1, P3 ;  /* 0x0000000702137c11 */ /* 0x000fe200098f0c03 */
[----:B0-----:R0:W1:Y:S04]  /*20730*/  SHFL.IDX PT, R78, R80, RZ, 0x181f ;  /* 0x00181fff504e7589 */ /* 0x00106800000e0000 */
[----:B------:R0:W2:Y:S01]  /*20740*/  SHFL.IDX PT, R79, R19, RZ, 0x181f ;  /* 0x00181fff134f7589 */ /* 0x0000a200000e0000 */
[----:B------:R-:W-:Y:S01]  /*20750*/  SYNCS.ARRIVE.TRANS64.RED.A1T0 RZ, [UR5], RZ ;  /* 0x000000ffffff79a7 */ /* 0x000fe20008100405 */
[----:B------:R-:W-:Y:S05]  /*20760*/  @P2 BRA `(.L_x_2263) ;  /* 0x0000000000442947 */ /* 0x000fea0003800000 */
        /* <DEDUP_REMOVED lines=17> */
.L_x_2263:
[----:B------:R-:W-:Y:S05]  /*20880*/  BSYNC B1 ;  /* 0x0000000000017941 */ /* 0x000fea0003800000 */
.L_x_2262:
[----:B---3--:R3:W4:Y:S01]  /*20890*/  SHFL.IDX PT, R21, R19, 0x1, 0x181f ;  /* 0x00381f0013157f89 */ /* 0x00872200000e0000 */
        /* <DEDUP_REMOVED lines=9> */
[-C--:B-----5:R-:W-:Y:S02]  /*20930*/  @!P3 LEA R4, P5, R195, R20.reuse, 0x1 ;  /* 0x00000014c304b211 */ /* 0x0a0fe400078a08ff */
[-C--:B----4-:R-:W-:Y:S02]  /*20940*/  @!P4 LEA.HI.X R3, R193, R21.reuse, R203, 0x1, P6 ;  /* 0x00000015c103c211 */ /* 0x090fe400030f0ccb */
[-C--:B------:R-:W-:Y:S02]  /*20950*/  @!P2 LEA R6, P6, R194, R20.reuse, 0x1 ;  /* 0x00000014c206a211 */ /* 0x080fe400078c08ff */
        /* <DEDUP_REMOVED lines=8> */
.L_x_2265:
[----:B------:R-:W-:Y:S05]  /*209e0*/  BSYNC B1 ;  /* 0x0000000000017941 */ /* 0x000fea0003800000 */
.L_x_2264:
[----:B0----5:R0:W0:Y:S01]  /*209f0*/  SHFL.IDX PT, R9, R19, 0x2, 0x181f ;  /* 0x00581f0013097f89 */ /* 0x02102200000e0000 */
        /* <DEDUP_REMOVED lines=9> */
[-C--:B------:R-:W-:Y:S02]  /*20a90*/  @!P2 LEA R4, P5, R195, R8.reuse, 0x1 ;  /* 0x00000008c304a211 */ /* 0x080fe400078a08ff */
[-C--:B------:R-:W-:Y:S02]  /*20aa0*/  @!P1 LEA R6, P4, R194, R8.reuse, 0x1 ;  /* 0x00000008c2069211 */ /* 0x080fe400078808ff */
[-C--:B------:R-:W-:Y:S02]  /*20ab0*/  @!P3 LEA.HI.X R3, R193, R9.reuse, R203, 0x1, P6 ;  /* 0x00000009c103b211 */ /* 0x080fe400030f0ccb */
        /* <DEDUP_REMOVED lines=8> */
.L_x_2267:
[----:B------:R-:W-:Y:S05]  /*20b40*/  BSYNC B1 ;  /* 0x0000000000017941 */ /* 0x000fea0003800000 */
.L_x_2266:
[----:B0-----:R-:W-:Y:S01]  /*20b50*/  VIADD R3, R81, 0x60 ;  /* 0x0000006051037836 */ /* 0x001fe20000000000 */
[----:B---3--:R-:W0:Y:S04]  /*20b60*/  SHFL.IDX PT, R19, R19, 0x3, 0x181f ;  /* 0x00781f0013137f89 */ /* 0x008e2800000e0000 */
[----:B------:R-:W-:Y:S01]  /*20b70*/  ISETP.GE.AND P0, PT, R3, R0, PT ;  /* 0x000000000300720c */ /* 0x000fe20003f06270 */
[----:B------:R-:W3:-:S12]  /*20b80*/  SHFL.IDX PT, R80, R80, 0x3, 0x181f ;  /* 0x00781f0050507f89 */ /* 0x000ed800000e0000 */
[----:B------:R-:W-:Y:S05]  /*20b90*/  @P0 BRA `(.L_x_2268) ;  /* 0x0000000c00280947 */ /* 0x000fea0003800000 */
[----:B------:R-:W-:Y:S02]  /*20ba0*/  ULDC UR5, c[0x0][0xbc8] ;  /* 0x0002f20000057ab9 */ /* 0x000fe40000000800 */
[----:B------:R-:W-:Y:S02]  /*20bb0*/  ISETP.GE.AND P3, PT, R193, UR5, PT ;  /* 0x00000005c1007c0c */ /* 0x000fe4000bf66270 */
[----:B------:R-:W-:Y:S02]  /*20bc0*/  ISETP.GE.AND P4, PT, R195, UR5, PT ;  /* 0x00000005c3007c0c */ /* 0x000fe4000bf86270 */
[----:B------:R-:W-:-:S09]  /*20bd0*/  ISETP.GE.AND P5, PT, R194, UR5, PT ;  /* 0x00000005c2007c0c */ /* 0x000fd2000bfa6270 */
[-C--:B---3--:R-:W-:Y:S02]  /*20be0*/  @!P3 LEA R2, P0, R193, R80.reuse, 0x1 ;  /* 0x00000050c102b211 */ /* 0x088fe400078008ff */
[-C--:B------:R-:W-:Y:S02]  /*20bf0*/  @!P4 LEA R4, P1, R195, R80.reuse, 0x1 ;  /* 0x00000050c304c211 */ /* 0x080fe400078208ff */
[C---:B------:R-:W-:Y:S02]  /*20c00*/  @!P5 LEA R6, P2, R194.reuse, R80, 0x1 ;  /* 0x00000050c206d211 */ /* 0x040fe400078408ff */
        /* <DEDUP_REMOVED lines=12> */
.L_x_2261:
[----:B0-----:R-:W0:Y:S01]  /*20cd0*/  LDC R6, c[0x0][0xce8] ;  /* 0x00033a00ff067b82 */ /* 0x001e220000000800 */
[----:B------:R-:W-:Y:S01]  /*20ce0*/  R2UR UR5, R204 ;  /* 0x00000000cc0572ca */ /* 0x000fe200000e0000 */
[----:B------:R-:W-:Y:S01]  /*20cf0*/  USHF.R.S32.HI UR10, URZ, 0x1f, UR60 ;  /* 0x0000001f3f0a7899 */ /* 0x000fe2000801143c */
[----:B------:R-:W-:Y:S01]  /*20d00*/  ISETP.GE.AND P0, PT, R205, 0x80, PT ;  /* 0x00000080cd00780c */ /* 0x000fe20003f06270 */
[----:B------:R-:W-:Y:S10]  /*20d10*/  BSSY B1, `(.L_x_2269) ;  /* 0x000002f000017945 */ /* 0x000ff40003800000 */
[----:B------:R-:W-:Y:S01]  /*20d20*/  USHF.R.S32.HI UR8, URZ, 0x1f, UR5 ;  /* 0x0000001f3f087899 */ /* 0x000fe20008011405 */
        /* <DEDUP_REMOVED lines=14> */
[----:B------:R-:W-:Y:S01]  /*20e10*/  R2UR UR11, R204 ;  /* 0x00000000cc0b72ca */ /* 0x000fe200000e0000 */
[----:B------:R-:W-:Y:S01]  /*20e20*/  UIMAD UR5, UR8, UR12, URZ ;  /* 0x0000000c080572a4 */ /* 0x000fe2000f8e023f */
[----:B------:R-:W-:-:S09]  /*20e30*/  IMAD.MOV.U32 R2, RZ, RZ, R4 ;  /* 0x000000ffff027224 */ /* 0x000fd200078e0004 */
[----:B------:R-:W2:Y:S02]  /*20e40*/  @P0 LDC R5, c[0x0][0xcec] ;  /* 0x00033b00ff050b82 */ /* 0x000ea40000000800 */
[----:B------:R-:W-:Y:S02]  /*20e50*/  UIMAD.WIDE.U32 UR6, UR11, UR12, URZ ;  /* 0x0000000c0b0672a5 */ /* 0x000fe4000f8e003f */
[----:B------:R-:W-:-:S03]  /*20e60*/  UIMAD UR5, UR11, UR13, UR5 ;  /* 0x0000000d0b0572a4 */ /* 0x000fc6000f8e0205 */
[----:B------:R-:W-:Y:S01]  /*20e70*/  ULDC.64 UR12, c[0x0][0xc98] ;  /* 0x00032600000c7ab9 */ /* 0x000fe20000000a00 */
[----:B------:R-:W3:Y:S01]  /*20e80*/  @P0 LDC R7, c[0x0][0xcf0] ;  /* 0x00033c00ff070b82 */ /* 0x000ee20000000800 */
[----:B------:R-:W-:Y:S02]  /*20e90*/  UIADD3 UR7, UR7, UR5, URZ ;  /* 0x0000000507077290 */ /* 0x000fe4000fffe03f */
[----:B------:R-:W-:Y:S02]  /*20ea0*/  UIMAD UR5, UR10, UR12, URZ ;  /* 0x0000000c0a0572a4 */ /* 0x000fe4000f8e023f */
[----:B------:R-:W-:Y:S02]  /*20eb0*/  UIMAD.WIDE.U32 UR6, UR60, UR12, UR6 ;  /* 0x0000000c3c0672a5 */ /* 0x000fe4000f8e0006 */
[----:B------:R-:W-:-:S03]  /*20ec0*/  UIMAD UR5, UR60, UR13, UR5 ;  /* 0x0000000d3c0572a4 */ /* 0x000fc6000f8e0205 */
        /* <DEDUP_REMOVED lines=19> */
.L_x_2270:
[----:B------:R-:W-:Y:S05]  /*21000*/  BSYNC B1 ;  /* 0x0000000000017941 */ /* 0x000fea0003800000 */
.L_x_2269:
[----:B------:R-:W-:Y:S01]  /*21010*/  R2UR UR11, R204 ;  /* 0x00000000cc0b72ca */ /* 0x000fe200000e0000 */
[----:B------:R-:W-:Y:S01]  /*21020*/  ULDC.64 UR12, c[0x0][0xbe8] ;  /* 0x0002fa00000c7ab9 */ /* 0x000fe20000000a00 */
[----:B--2---:R-:W-:Y:S01]  /*21030*/  VIADD R4, R211, UR61 ;  /* 0x0000003dd3047c36 */ /* 0x004fe20008000000 */
[----:B------:R-:W-:Y:S01]  /*21040*/  UIMAD UR5, UR8, UR12, URZ ;  /* 0x0000000c080572a4 */ /* 0x000fe2000f8e023f */
[----:B------:R-:W-:Y:S01]  /*21050*/  VIADD R8, R210, UR61 ;  /* 0x0000003dd2087c36 */ /* 0x000fe20008000000 */
[----:B------:R-:W-:Y:S01]  /*21060*/  BSSY B1, `(.L_x_2271) ;  /* 0x000003b000017945 */ /* 0x000fe20003800000 */
[----:B0-----:R-:W-:-:S04]  /*21070*/  @P1 IMAD.HI.U32 R0, R4, R9, RZ ;  /* 0x0000000904001227 */ /* 0x001fc800078e00ff */
[----:B------:R-:W-:Y:S01]  /*21080*/  IMAD.MOV.U32 R5, RZ, RZ, R4 ;  /* 0x000000ffff057224 */ /* 0x000fe200078e0004 */
[----:B-1----:R-:W-:Y:S02]  /*21090*/  @P1 SHF.R.U32.HI R5, RZ, R11, R0 ;  /* 0x0000000bff051219 */ /* 0x002fe40000011600 */
[----:B------:R-:W-:Y:S02]  /*210a0*/  UIMAD.WIDE.U32 UR6, UR11, UR12, URZ ;  /* 0x0000000c0b0672a5 */ /* 0x000fe4000f8e003f */
[----:B------:R-:W-:Y:S01]  /*210b0*/  UIMAD UR5, UR11, UR13, UR5 ;  /* 0x0000000d0b0572a4 */ /* 0x000fe2000f8e0205 */
[--C-:B------:R-:W-:Y:S01]  /*210c0*/  SHF.R.S32.HI R0, RZ, 0x1f, R5.reuse ;  /* 0x0000001fff007819 */ /* 0x100fe20000011405 */
[----:B------:R-:W-:Y:S01]  /*210d0*/  IMAD.MOV R7, RZ, RZ, -R5 ;  /* 0x000000ffff077224 */ /* 0x000fe200078e0a05 */
[----:B------:R-:W-:Y:S01]  /*210e0*/  ULDC.64 UR12, c[0x0][0xbf0] ;  /* 0x0002fc00000c7ab9 */ /* 0x000fe20000000a00 */
[----:B------:R-:W-:Y:S02]  /*210f0*/  UIADD3 UR7, UR7, UR5, URZ ;  /* 0x0000000507077290 */ /* 0x000fe4000fffe03f */
[----:B------:R-:W-:Y:S01]  /*21100*/  UIMAD UR5, UR10, UR12, URZ ;  /* 0x0000000c0a0572a4 */ /* 0x000fe2000f8e023f */
[----:B------:R-:W-:Y:S01]  /*21110*/  IMAD R7, R6, R7, R4 ;  /* 0x0000000706077224 */ /* 0x000fe200078e0204 */
[----:B------:R-:W-:-:S02]  /*21120*/  UIMAD.WIDE.U32 UR6, UR60, UR12, UR6 ;  /* 0x0000000c3c0672a5 */ /* 0x000fc4000f8e0006 */
[----:B------:R-:W-:Y:S01]  /*21130*/  UIMAD UR5, UR60, UR13, UR5 ;  /* 0x0000000d3c0572a4 */ /* 0x000fe2000f8e0205 */
[----:B------:R-:W-:-:S03]  /*21140*/  ULDC.64 UR10, c[0x0][0xbe0] ;  /* 0x0002f800000a7ab9 */ /* 0x000fc60000000a00 */
[----:B------:R-:W-:Y:S01]  /*21150*/  UIADD3 UR5, UR7, UR5, URZ ;  /* 0x0000000507057290 */ /* 0x000fe2000fffe03f */
[----:B------:R-:W-:Y:S02]  /*21160*/  IMAD R0, R0, UR10, RZ ;  /* 0x0000000a00007c24 */ /* 0x000fe4000f8e02ff */
[----:B------:R-:W-:Y:S02]  /*21170*/  IMAD.U32 R3, RZ, RZ, UR7 ;  /* 0x00000007ff037e24 */ /* 0x000fe4000f8e00ff */
[----:B------:R-:W-:Y:S01]  /*21180*/  IMAD.U32 R2, RZ, RZ, UR6 ;  /* 0x00000006ff027e24 */ /* 0x000fe2000f8e00ff */
[----:B------:R-:W-:Y:S01]  /*21190*/  ULDC.64 UR6, c[0x0][0xbd8] ;  /* 0x0002f60000067ab9 */ /* 0x000fe20000000a00 */
[----:B------:R-:W-:Y:S01]  /*211a0*/  IMAD.U32 R3, RZ, RZ, UR5 ;  /* 0x00000005ff037e24 */ /* 0x000fe2000f8e00ff */
[----:B------:R-:W-:Y:S01]  /*211b0*/  ULDC UR5, c[0x0][0xb88] ;  /* 0x0002e20000057ab9 */ /* 0x000fe20000000800 */
[C---:B------:R-:W-:Y:S01]  /*211c0*/  IMAD R9, R5.reuse, UR11, R0 ;  /* 0x0000000b05097c24 */ /* 0x040fe2000f8e0200 */
[----:B------:R-:W-:Y:S01]  /*211d0*/  SHF.R.S32.HI R0, RZ, 0x1f, R7 ;  /* 0x0000001fff007819 */ /* 0x000fe20000011407 */
[----:B------:R-:W-:-:S04]  /*211e0*/  IMAD.WIDE.U32 R2, R5, UR10, R2 ;  /* 0x0000000a05027c25 */ /* 0x000fc8000f8e0002 */
[----:B------:R-:W-:Y:S02]  /*211f0*/  IMAD.IADD R3, R3, 0x1, R9 ;  /* 0x0000000103037824 */ /* 0x000fe400078e0209 */
[----:B------:R-:W-:Y:S02]  /*21200*/  IMAD R4, R0, UR6, RZ ;  /* 0x0000000600047c24 */ /* 0x000fe4000f8e02ff */
        /* <DEDUP_REMOVED lines=32> */
.L_x_2272:
[----:B------:R-:W-:Y:S05]  /*21410*/  BSYNC B1 ;  /* 0x0000000000017941 */ /* 0x000fea0003800000 */
.L_x_2271:
        /* <DEDUP_REMOVED lines=21> */
.L_x_2274:
[----:B------:R-:W-:Y:S05]  /*21570*/  BSYNC B1 ;  /* 0x0000000000017941 */ /* 0x000fea0003800000 */
.L_x_2273:
        /* <DEDUP_REMOVED lines=21> */
.L_x_2276:
[----:B------:R-:W-:Y:S05]  /*216d0*/  BSYNC B1 ;  /* 0x0000000000017941 */ /* 0x000fea0003800000 */
.L_x_2275:
        /* <DEDUP_REMOVED lines=22> */
.L_x_2268:
[----:B------:R-:W-:Y:S05]  /*21840*/  BSYNC B0 ;  /* 0x0000000000007941 */ /* 0x000fea0003800000 */
.L_x_2260:
[----:B------:R-:W-:Y:S02]  /*21850*/  ULDC UR5, c[0x0][0xd38] ;  /* 0x00034e0000057ab9 */ /* 0x000fe40000000800 */
[----:B------:R-:W-:-:S06]  /*21860*/  UISETP.GE.AND UP0, UPT, UR4, UR5, UPT ;  /* 0x000000050400728c */ /* 0x000fcc000bf06270 */
[----:B------:R-:W-:-:S13]  /*21870*/  PLOP3.LUT P0, PT, PT, PT, UP0, 0x80, 0x0 ;  /* 0x000000000000781c */ /* 0x000fda0003f0f008 */
[----:B------:R-:W-:Y:S05]  /*21880*/  @!P0 BRA `(.L_x_2277) ;  /* 0xfffffdf8008c8947 */ /* 0x000fea000383ffff */
[----:B------:R-:W-:Y:S05]  /*21890*/  EXIT ;  /* 0x000000000000794d */ /* 0x000fea0003800000 */
.L_x_2146:
[----:B------:R-:W-:-:S08]  /*218a0*/  NOP ;  /* 0x0000000000007918 */ /* 0x000fd00000000000 */
[----:B0-----:R-:W0:-:S00]  /*218b0*/  USETMAXREG.DEALLOC.CTAPOOL 0x28 ;  /* 0x00000028000079c8 */ /* 0x001e0000080e0500 */
[----:B0-----:R-:W-:-:S06]  /*218c0*/  LOP3.LUT R0, R0, 0x3, RZ, 0xc0, !PT ;  /* 0x0000000300007812 */ /* 0x001fcc00078ec0ff */
[----:B------:R-:W0:Y:S01]  /*218d0*/  S2UR UR10, SR_CTAID.X ;  /* 0x00000000000a79c3 */ /* 0x000e220000002500 */
[----:B------:R-:W-:Y:S01]  /*218e0*/  LOP3.LUT R16, R16, 0xffdfffff, RZ, 0xc0, !PT ;  /* 0xffdfffff10107812 */ /* 0x000fe200078ec0ff */
[----:B------:R-:W-:Y:S01]  /*218f0*/  STL [R1+0x444], RZ ;  /* 0x000444ff01007387 */ /* 0x000fe20000100800 */
        /* <DEDUP_REMOVED lines=9> */
[----:B------:R-:W2:Y:S01]  /*21990*/  LDL R3, [R1+0x458] ;  /* 0x0004580001037983 */ /* 0x000ea20000100800 */
[----:B------:R-:W-:Y:S01]  /*219a0*/  ULDC UR9, c[0x0][0x3b8] ;  /* 0x0000ee0000097ab9 */ /* 0x000fe20000000800 */
[----:B------:R-:W-:Y:S01]  /*219b0*/  ULDC UR7, c[0x0][0x320] ;  /* 0x0000c80000077ab9 */ /* 0x000fe20000000800 */
[----:B------:R-:W-:Y:S01]  /*219c0*/  LOP3.LUT R16, R16, 0xffffffef, RZ, 0xc0, !PT ;  /* 0xffffffef10107812 */ /* 0x000fe200078ec0ff */
[----:B------:R-:W0:Y:S01]  /*219d0*/  S2R R8, SR_TID.X ;  /* 0x0000000000087919 */ /* 0x000e220000002100 */
[----:B------:R-:W1:Y:S01]  /*219e0*/  S2UR UR6, SR_CgaCtaId ;  /* 0x00000000000679c3 */ /* 0x000e620000008800 */
[----:B------:R-:W-:Y:S01]  /*219f0*/  ULDC.64 UR42, c[0x0][0x2f0] ;  /* 0x0000bc00002a7ab9 */ /* 0x000fe20000000a00 */
[----:B------:R-:W-:Y:S01]  /*21a00*/  LOP3.LUT R16, R16, 0xfffbffff, RZ, 0xc0, !PT ;  /* 0xfffbffff10107812 */ /* 0x000fe200078ec0ff */
[----:B------:R-:W-:Y:S01]  /*21a10*/  ULDC.64 UR4, c[0x0][0x418] ;  /* 0x0001060000047ab9 */ /* 0x000fe20000000a00 */
[----:B------:R3:W-:Y:S01]  /*21a20*/  STL [R1+0x444], RZ ;  /* 0x000444ff01007387 */ /* 0x0007e20000100800 */
[----:B------:R-:W-:Y:S01]  /*21a30*/  UISETP.NE.U32.AND UP0, UPT, UR4, URZ, UPT ;  /* 0x0000003f0400728c */ /* 0x000fe2000bf05070 */
[----:B------:R-:W-:Y:S01]  /*21a40*/  IMAD.U32 R32, RZ, RZ, UR10 ;  /* 0x0000000aff207e24 */ /* 0x000fe2000f8e00ff */
[----:B------:R-:W-:Y:S01]  /*21a50*/  ULDC UR40, c[0x0][0x288] ;  /* 0x0000a20000287ab9 */ /* 0x000fe20000000800 */
[----:B------:R-:W-:Y:S01]  /*21a60*/  ULDC UR4, c[0x0][0x424] ;  /* 0x0001090000047ab9 */ /* 0x000fe20000000800 */
[----:B------:R-:W-:Y:S01]  /*21a70*/  UISETP.NE.AND.EX UP0, UPT, UR5, URZ, UPT, UP0 ;  /* 0x0000003f0500728c */ /* 0x000fe2000bf05300 */
[----:B------:R-:W-:Y:S01]  /*21a80*/  IMAD.MOV.U32 R26, RZ, RZ, 0x1 ;  /* 0x00000001ff1a7424 */ /* 0x000fe200078e00ff */
[----:B------:R-:W-:Y:S01]  /*21a90*/  ULDC UR41, c[0x0][0x448] ;  /* 0x0001120000297ab9 */ /* 0x000fe20000000800 */
[----:B------:R-:W-:Y:S01]  /*21aa0*/  UMOV UR5, 0x400 ;  /* 0x0000040000057882 */ /* 0x000fe20000000000 */
[----:B------:R-:W-:Y:S01]  /*21ab0*/  USEL UR4, UR4, 0x1, UP0 ;  /* 0x0000000104047887 */ /* 0x000fe20008000000 */
[----:B------:R-:W-:Y:S01]  /*21ac0*/  IMAD.MOV.U32 R18, RZ, RZ, RZ ;  /* 0x000000ffff127224 */ /* 0x000fe200078e00ff */
[----:B------:R-:W-:-:S02]  /*21ad0*/  UIMAD UR41, UR41, UR40, URZ ;  /* 0x00000028292972a4 */ /* 0x000fc4000f8e023f */
[----:B------:R-:W-:Y:S01]  /*21ae0*/  UIMAD UR42, UR4, UR42, URZ ;  /* 0x0000002a042a72a4 */ /* 0x000fe2000f8e023f */
[----:B------:R-:W-:-:S03]  /*21af0*/  ULDC UR49, c[0x0][0xc] ;  /* 0x0000030000317ab9 */ /* 0x000fc60000000800 */
[----:B------:R-:W-:Y:S02]  /*21b00*/  UIADD3 UR4, UR42, 0x5f, URZ ;  /* 0x0000005f2a047890 */ /* 0x000fe4000fffe03f */
[----:B------:R-:W-:Y:S02]  /*21b10*/  UIADD3 UR47, UR42, 0x1, -UR40 ;  /* 0x000000012a2f7890 */ /* 0x000fe4000fffe828 */
[----:B-1----:R-:W-:Y:S02]  /*21b20*/  ULEA UR6, UR6, UR5, 0x18 ;  /* 0x0000000506067291 */ /* 0x002fe4000f8ec03f */
[----:B------:R-:W-:Y:S02]  /*21b30*/  UIMAD.WIDE UR4, UR4, 0x2aaaaaab, URZ ;  /* 0x2aaaaaab040478a5 */ /* 0x000fe4000f8e023f */
[----:B------:R-:W-:Y:S01]  /*21b40*/  UIADD3 UR40, UR42, -UR40, URZ ;  /* 0x800000282a287290 */ /* 0x000fe2000fffe03f */
[C---:B0-----:R-:W-:Y:S01]  /*21b50*/  IMAD.SHL.U32 R29, R8.reuse, 0x8, RZ ;  /* 0x00000008081d7824 */ /* 0x041fe200078e00ff */
[----:B------:R-:W-:Y:S01]  /*21b60*/  LOP3.LUT R7, R8, 0x7f, RZ, 0xc0, !PT ;  /* 0x0000007f08077812 */ /* 0x000fe200078ec0ff */
[----:B------:R-:W-:Y:S01]  /*21b70*/  IMAD.U32 R17, RZ, RZ, UR6 ;  /* 0x00000006ff117e24 */ /* 0x000fe2000f8e00ff */
[----:B------:R-:W-:-:S02]  /*21b80*/  USHF.R.U32.HI UR39, URZ, 0x1f, UR5 ;  /* 0x0000001f3f277899 */ /* 0x000fc40008011605 */
[C---:B------:R-:W-:Y:S02]  /*21b90*/  LOP3.LUT R5, R29.reuse, 0x38, RZ, 0xc0, !PT ;  /* 0x000000381d057812 */ /* 0x040fe400078ec0ff */
[----:B------:R-:W-:Y:S01]  /*21ba0*/  LOP3.LUT R0, R29, 0x1f8, RZ, 0xc0, !PT ;  /* 0x000001f81d007812 */ /* 0x000fe200078ec0ff */
[----:B------:R-:W-:Y:S01]  /*21bb0*/  ULEA.HI.SX32 UR39, UR5, UR39, 0x1c ;  /* 0x0000002705277291 */ /* 0x000fe2000f8fe23f */
[C---:B------:R-:W-:Y:S02]  /*21bc0*/  LOP3.LUT R2, R5.reuse, 0x40, RZ, 0xfc, !PT ;  /* 0x0000004005027812 */ /* 0x040fe400078efcff */
[----:B------:R-:W-:Y:S02]  /*21bd0*/  ISETP.GE.AND P0, PT, R5, UR7, PT ;  /* 0x0000000705007c0c */ /* 0x000fe4000bf06270 */
[C---:B------:R-:W-:Y:S02]  /*21be0*/  ISETP.GE.AND P2, PT, R2.reuse, UR9, PT ;  /* 0x0000000902007c0c */ /* 0x040fe4000bf46270 */
[----:B------:R-:W-:-:S02]  /*21bf0*/  ISETP.GE.AND P1, PT, R2, UR7, PT ;  /* 0x0000000702007c0c */ /* 0x000fc4000bf26270 */
[----:B------:R-:W-:Y:S02]  /*21c00*/  LOP3.LUT R0, R0, 0x38, R8, 0x78, !PT ;  /* 0x0000003800007812 */ /* 0x000fe400078e7808 */
[----:B------:R-:W-:Y:S02]  /*21c10*/  LOP3.LUT R4, R5, 0x80, RZ, 0xfc, !PT ;  /* 0x0000008005047812 */ /* 0x000fe400078efcff */
[----:B------:R-:W-:Y:S02]  /*21c20*/  LOP3.LUT R29, R0, 0x200, R29, 0xf8, !PT ;  /* 0x00000200001d7812 */ /* 0x000fe400078ef81d */
[----:B------:R-:W-:Y:S02]  /*21c30*/  SEL R0, RZ, 0x1, P0 ;  /* 0x00000001ff007807 */ /* 0x000fe40000000000 */
[----:B------:R-:W-:Y:S01]  /*21c40*/  SEL R2, RZ, 0xffffffff, P1 ;  /* 0xffffffffff027807 */ /* 0x000fe20000800000 */
[----:B------:R-:W-:Y:S01]  /*21c50*/  IMAD R22, R29, 0x2, R17 ;  /* 0x000000021d167824 */ /* 0x000fe200078e0211 */
[----:B------:R-:W-:-:S02]  /*21c60*/  @P2 LOP3.LUT R16, R16, 0x40000, RZ, 0xfc, !PT ;  /* 0x0004000010102812 */ /* 0x000fc400078efcff */
[----:B------:R-:W-:Y:S02]  /*21c70*/  SHF.R.U32.HI R35, RZ, 0x3, R7 ;  /* 0x00000003ff237819 */ /* 0x000fe40000011607 */
[----:B------:R-:W-:-:S04]  /*21c80*/  @P1 LOP3.LUT R16, R16, 0x10, RZ, 0xfc, !PT ;  /* 0x0000001010101812 */ /* 0x000fc800078efcff */
[----:B------:R-:W-:-:S04]  /*21c90*/  LOP3.LUT R16, R16, 0xffffffdf, RZ, 0xc0, !PT ;  /* 0xffffffdf10107812 */ /* 0x000fc800078ec0ff */
[----:B------:R-:W-:Y:S02]  /*21ca0*/  @P0 LOP3.LUT R16, R16, 0x20, RZ, 0xfc, !PT ;  /* 0x0000002010100812 */ /* 0x000fe400078efcff */
[----:B------:R-:W-:Y:S02]  /*21cb0*/  ISETP.GE.AND P0, PT, R4, UR7, PT ;  /* 0x0000000704007c0c */ /* 0x000fe4000bf06270 */
[----:B------:R-:W-:-:S11]  /*21cc0*/  LOP3.LUT R16, R16, 0xfffffff7, RZ, 0xc0, !PT ;  /* 0xfffffff710107812 */ /* 0x000fd600078ec0ff */
[----:B------:R-:W-:-:S04]  /*21cd0*/  @P0 LOP3.LUT R16, R16, 0x8, RZ, 0xfc, !PT ;  /* 0x0000000810100812 */ /* 0x000fc800078efcff */
[----:B------:R-:W-:Y:S02]  /*21ce0*/  LOP3.LUT R16, R16, 0xfffdffff, RZ, 0xc0, !PT ;  /* 0xfffdffff10107812 */ /* 0x000fe400078ec0ff */
[----:B--2---:R-:W-:Y:S01]  /*21cf0*/  R2UR UR8, R3 ;  /* 0x00000000030872ca */ /* 0x004fe200000e0000 */
[----:B------:R-:W-:Y:S01]  /*21d00*/  IMAD.SHL.U32 R3, R2, 0x2, RZ ;  /* 0x0000000202037824 */ /* 0x000fe200078e00ff */
[----:B------:R-:W-:-:S04]  /*21d10*/  LOP3.LUT R2, R5, 0xc0, RZ, 0xfc, !PT ;  /* 0x000000c005027812 */ /* 0x000fc800078efcff */
[----:B------:R-:W-:Y:S02]  /*21d20*/  LOP3.LUT R0, R3, 0x2, R0, 0xe2, !PT ;  /* 0x0000000203007812 */ /* 0x000fe400078ee200 */
[----:B------:R-:W-:Y:S02]  /*21d30*/  SEL R3, RZ, 0x4, P0 ;  /* 0x00000004ff037807 */ /* 0x000fe40000000000 */
[----:B------:R-:W-:Y:S02]  /*21d40*/  ISETP.GE.AND P0, PT, R4, UR9, PT ;  /* 0x0000000904007c0c */ /* 0x000fe4000bf06270 */
[----:B------:R-:W-:Y:S01]  /*21d50*/  ISETP.GE.AND P1, PT, R2, UR9, PT ;  /* 0x0000000902007c0c */ /* 0x000fe2000bf26270 */
[----:B------:R-:W-:Y:S01]  /*21d60*/  ULOP3.LUT UR48, UR8, 0x2, URZ, 0xfc, !UPT ;  /* 0x0000000208307892 */ /* 0x000fe2000f8efc3f */
[----:B------:R-:W-:Y:S01]  /*21d70*/  LOP3.LUT R6, R0, R3, RZ, 0xfc, !PT ;  /* 0x0000000300067212 */ /* 0x000fe200078efcff */
[----:B------:R-:W-:Y:S01]  /*21d80*/  IMAD.SHL.U32 R0, R8, 0x10, RZ ;  /* 0x0000001008007824 */ /* 0x000fe200078e00ff */
[----:B------:R-:W-:-:S03]  /*21d90*/  ULDC UR8, c[0x0][0x2b8] ;  /* 0x0000ae0000087ab9 */ /* 0x000fc60000000800 */
[----:B------:R3:W-:Y:S01]  /*21da0*/  STL [R1+0x454], R6 ;  /* 0x0004540601007387 */ /* 0x0007e20000100800 */
[----:B------:R-:W-:-:S03]  /*21db0*/  LOP3.LUT R0, R35, 0x70, R0, 0xf8, !PT ;  /* 0x0000007023007812 */ /* 0x000fc600078ef800 */
[----:B------:R-:W-:Y:S02]  /*21dc0*/  @P0 LOP3.LUT R16, R16, 0x20000, RZ, 0xfc, !PT ;  /* 0x0002000010100812 */ /* 0x000fe400078efcff */
[----:B------:R-:W-:Y:S02]  /*21dd0*/  ISETP.GE.AND P0, PT, R2, UR7, PT ;  /* 0x0000000702007c0c */ /* 0x000fe4000bf06270 */
[----:B------:R-:W-:Y:S02]  /*21de0*/  LOP3.LUT R16, R16, 0xfffffffb, RZ, 0xc0, !PT ;  /* 0xfffffffb10107812 */ /* 0x000fe400078ec0ff */
[----:B------:R-:W-:-:S04]  /*21df0*/  SEL R36, RZ, 0x8, P0 ;  /* 0x00000008ff247807 */ /* 0x000fc80000000000 */
[----:B------:R-:W-:-:S05]  /*21e00*/  LOP3.LUT R36, R6, R36, RZ, 0xfc, !PT ;  /* 0x0000002406247212 */ /* 0x000fca00078efcff */
[----:B------:R-:W-:Y:S02]  /*21e10*/  @P0 LOP3.LUT R16, R16, 0x4, RZ, 0xfc, !PT ;  /* 0x0000000410100812 */ /* 0x000fe400078efcff */
[----:B------:R-:W-:Y:S02]  /*21e20*/  ISETP.GE.AND P0, PT, R5, UR43, PT ;  /* 0x0000002b05007c0c */ /* 0x000fe4000bf06270 */
[----:B------:R-:W-:-:S04]  /*21e30*/  LOP3.LUT R16, R16, 0xfffffffe, RZ, 0xc0, !PT ;  /* 0xfffffffe10107812 */ /* 0x000fc800078ec0ff */
[----:B------:R-:W-:-:S04]  /*21e40*/  LOP3.LUT R16, R16, 0xfffeffff, RZ, 0xc0, !PT ;  /* 0xfffeffff10107812 */ /* 0x000fc800078ec0ff */
[----:B------:R-:W-:Y:S02]  /*21e50*/  @P1 LOP3.LUT R16, R16, 0x10000, RZ, 0xfc, !PT ;  /* 0x0001000010101812 */ /* 0x000fe400078efcff */
[C---:B------:R-:W-:Y:S02]  /*21e60*/  ISETP.GE.AND P1, PT, R5.reuse, UR8, PT ;  /* 0x0000000805007c0c */ /* 0x040fe4000bf26270 */
[----:B------:R-:W-:Y:S02]  /*21e70*/  @P0 LOP3.LUT R16, R16, 0x1, RZ, 0xfc, !PT ;  /* 0x0000000110100812 */ /* 0x000fe400078efcff */
[----:B------:R-:W-:Y:S02]  /*21e80*/  ISETP.GE.AND P0, PT, R5, UR9, PT ;  /* 0x0000000905007c0c */ /* 0x000fe4000bf06270 */
[----:B------:R-:W-:-:S04]  /*21e90*/  LOP3.LUT R16, R16, 0xfff7ffff, RZ, 0xc0, !PT ;  /* 0xfff7ffff10107812 */ /* 0x000fc800078ec0ff */
[----:B------:R-:W-:-:S04]  /*21ea0*/  LOP3.LUT R16, R16, 0xffefffff, RZ, 0xc0, !PT ;  /* 0xffefffff10107812 */ /* 0x000fc800078ec0ff */
[----:B------:R-:W-:-:S04]  /*21eb0*/  @P1 LOP3.LUT R16, R16, 0x100000, RZ, 0xfc, !PT ;  /* 0x0010000010101812 */ /* 0x000fc800078efcff */
[----:B---3--:R-:W-:-:S07]  /*21ec0*/  @P0 LOP3.LUT R16, R16, 0x80000, RZ, 0xfc, !PT ;  /* 0x0008000010100812 */ /* 0x008fce00078efcff */
.L_x_2337:
        /* <DEDUP_REMOVED lines=13> */
[----:B0123-5:R-:W-:Y:S05]  /*21fa0*/  @P0 BRA `(.L_x_2279) ;  /* 0x0000000000200947 */ /* 0x02ffea0003800000 */
        /* <DEDUP_REMOVED lines=8> */
.L_x_2279:
[----:B------:R-:W-:Y:S01]  /*22030*/  ULDC UR8, c[0x0][0xd54] ;  /* 0x0003550000087ab9 */ /* 0x000fe20000000800 */
[----:B------:R-:W-:Y:S01]  /*22040*/  UMOV UR6, UR7 ;  /* 0x0000000700067c82 */ /* 0x000fe20008000000 */
[----:B------:R-:W-:-:S11]  /*22050*/  UISETP.NE.AND UP0, UPT, UR8, 0x1, UPT ;  /* 0x000000010800788c */ /* 0x000fd6000bf05270 */
[----:B------:R-:W-:Y:S02]  /*22060*/  @UP0 ULDC.64 UR10, c[0x0][0xd58] ;  /* 0x00035600000a0ab9 */ /* 0x000fe40000000a00 */
[----:B------:R-:W-:-:S04]  /*22070*/  UIMAD.WIDE.U32 UR4, UR7, UR10, URZ ;  /* 0x0000000a070472a5 */ /* 0x000fc8000f8e003f */
[----:B------:R-:W-:-:S04]  /*22080*/  @UP0 USHF.R.U32.HI UR6, URZ, UR11, UR5 ;  /* 0x0000000b3f060299 */ /* 0x000fc80008011605 */
[----:B------:R-:W-:-:S12]  /*22090*/  UIMAD UR4, UR6, UR8, URZ ;  /* 0x00000008060472a4 */ /* 0x000fd8000f8e023f */
.L_x_2280:
        /* <DEDUP_REMOVED lines=48> */
.L_x_2282:
[----:B------:R-:W-:-:S11]  /*223a0*/  UISETP.NE.AND UP1, UPT, UR5, 0x1, UPT ;  /* 0x000000010500788c */ /* 0x000fd6000bf25270 */
[----:B------:R-:W-:Y:S02]  /*223b0*/  @UP1 ULDC.64 UR10, c[0x0][0xae0] ;  /* 0x0002b800000a1ab9 */ /* 0x000fe40000000a00 */
[----:B------:R-:W-:-:S04]  /*223c0*/  UIMAD.WIDE.U32 UR6, UR8, UR10, URZ ;  /* 0x0000000a080672a5 */ /* 0x000fc8000f8e003f */
[----:B------:R-:W-:-:S12]  /*223d0*/  @UP1 USHF.R.U32.HI UR8, URZ, UR11, UR7 ;  /* 0x0000000b3f081299 */ /* 0x000fd80008011607 */
.L_x_2283:
[----:B------:R-:W-:-:S04]  /*223e0*/  UIMAD UR8, UR8, UR5, UR5 ;  /* 0x00000005080872a4 */ /* 0x000fc8000f8e0205 */
[----:B------:R-:W-:-:S04]  /*223f0*/  UISETP.LT.AND UP1, UPT, UR4, UR8, UPT ;  /* 0x000000080400728c */ /* 0x000fc8000bf21270 */
[----:B------:R-:W-:-:S12]  /*22400*/  USEL UR4, UR4, UR8, UP1 ;  /* 0x0000000804047287 */ /* 0x000fd80008800000 */
.L_x_2281:
        /* <DEDUP_REMOVED lines=28> */
.L_x_2285:
[----:B------:R-:W-:-:S11]  /*225d0*/  UISETP.NE.AND UP0, UPT, UR5, 0x1, UPT ;  /* 0x000000010500788c */ /* 0x000fd6000bf05270 */
[----:B------:R-:W-:Y:S02]  /*225e0*/  @UP0 ULDC.64 UR10, c[0x0][0xae0] ;  /* 0x0002b800000a0ab9 */ /* 0x000fe40000000a00 */
[----:B------:R-:W-:-:S04]  /*225f0*/  UIMAD.WIDE.U32 UR6, UR4, UR10, URZ ;  /* 0x0000000a040672a5 */ /* 0x000fc8000f8e003f */
[----:B------:R-:W-:-:S12]  /*22600*/  @UP0 USHF.R.U32.HI UR4, URZ, UR11, UR7 ;  /* 0x0000000b3f040299 */ /* 0x000fd80008011607 */
.L_x_2286:
[----:B------:R-:W-:-:S04]  /*22610*/  UIMAD UR4, UR4, UR5, URZ ;  /* 0x00000005040472a4 */ /* 0x000fc8000f8e023f */
[----:B------:R-:W-:-:S04]  /*22620*/  UISETP.LT.AND UP0, UPT, UR8, UR4, UPT ;  /* 0x000000040800728c */ /* 0x000fc8000bf01270 */
[----:B------:R-:W-:-:S12]  /*22630*/  USEL UR8, UR8, UR4, !UP0 ;  /* 0x0000000408087287 */ /* 0x000fd8000c000000 */
.L_x_2284:
        /* <DEDUP_REMOVED lines=26> */
.L_x_2288:
        /* <DEDUP_REMOVED lines=20> */
.L_x_2291:
[----:B------:R-:W-:Y:S05]  /*22920*/  BSYNC B6 ;  /* 0x0000000000067941 */ /* 0x000fea0003800000 */
.L_x_2290:
        /* <DEDUP_REMOVED lines=20> */
.L_x_2294:
        /* <DEDUP_REMOVED lines=15> */
.L_x_2293:
[----:B------:R-:W-:Y:S05]  /*22b60*/  BSYNC B6 ;  /* 0x0000000000067941 */ /* 0x000fea0003800000 */
.L_x_2292:
        /* <DEDUP_REMOVED lines=17> */
.L_x_2354:
[----:B-1----:R-:W1:Y:S01]  /*22c80*/  S2R R2, SR_TID.X ;  /* 0x0000000000027919 */ /* 0x002e620000002100 */
[----:B0-----:R-:W-:Y:S01]  /*22c90*/  ISETP.NE.AND P1, PT, R10, 0x1, PT ;  /* 0x000000010a00780c */ /* 0x001fe20003f25270 */
[----:B------:R-:W-:Y:S01]  /*22ca0*/  IMAD.MOV.U32 R25, RZ, RZ, RZ ;  /* 0x000000ffff197224 */ /* 0x000fe200078e00ff */
[----:B-----5:R-:W-:Y:S02]  /*22cb0*/  SHF.R.S32.HI R30, RZ, 0x1f, R28 ;  /* 0x0000001fff1e7819 */ /* 0x020fe4000001141c */
[----:B------:R-:W-:-:S09]  /*22cc0*/  LOP3.LUT R16, R16, 0xffff7fff, RZ, 0xc0, !PT ;  /* 0xffff7fff10107812 */ /* 0x000fd200078ec0ff */
[----:B------:R-:W0:Y:S01]  /*22cd0*/  @P1 LDC R3, c[0x0][0x438] ;  /* 0x00010e00ff031b82 */ /* 0x000e220000000800 */
[----:B------:R-:W-:Y:S01]  /*22ce0*/  @P1 LOP3.LUT R16, R16, 0x8000, RZ, 0xfc, !PT ;  /* 0x0000800010101812 */ /* 0x000fe200078efcff */
[----:B-1----:R-:W-:-:S06]  /*22cf0*/  IMAD.SHL.U32 R8, R2, 0x10, RZ ;  /* 0x0000001002087824 */ /* 0x002fcc00078e00ff */
[----:B------:R-:W1:Y:S01]  /*22d00*/  @P1 LDC R2, c[0x0][0x434] ;  /* 0x00010d00ff021b82 */ /* 0x000e620000000800 */
[----:B------:R-:W-:-:S05]  /*22d10*/  LOP3.LUT R8, R35, 0x70, R8, 0xf8, !PT ;  /* 0x0000007023087812 */ /* 0x000fca00078ef808 */
[----:B------:R-:W-:-:S04]  /*22d20*/  IMAD R4, R0, 0x60, R8 ;  /* 0x0000006000047824 */ /* 0x000fc800078e0208 */
[C---:B------:R-:W-:Y:S01]  /*22d30*/  IMAD.IADD R33, R4.reuse, 0x1, R31 ;  /* 0x0000000104217824 */ /* 0x040fe200078e021f */
[----:B------:R-:W-:-:S03]  /*22d40*/  ISETP.GE.AND P0, PT, R4, UR42, PT ;  /* 0x0000002a04007c0c */ /* 0x000fc6000bf06270 */
[----:B------:R-:W-:Y:S01]  /*22d50*/  IMAD.MOV.U32 R9, RZ, RZ, R33 ;  /* 0x000000ffff097224 */ /* 0x000fe200078e0021 */
[----:B------:R-:W-:Y:S01]  /*22d60*/  ISETP.GT.U32.OR P0, PT, R8, 0x5f, P0 ;  /* 0x0000005f0800780c */ /* 0x000fe20000704470 */
[----:B-1----:R-:W-:-:S05]  /*22d70*/  @P1 IMAD.HI.U32 R2, R33, R2, RZ ;  /* 0x0000000221021227 */ /* 0x002fca00078e00ff */
[----:B0-----:R-:W-:-:S07]  /*22d80*/  @P1 SHF.R.U32.HI R9, RZ, R3, R2 ;  /* 0x00000003ff091219 */ /* 0x001fce0000011602 */
        /* <DEDUP_REMOVED lines=9> */
[----:B------:R-:W-:Y:S01]  /*22e20*/  @!P0 LEA.HI.X R5, R2, R5, R3, 0x2, P1 ;  /* 0x0000000502058211 */ /* 0x000fe200008f1403 */
[----:B------:R-:W-:-:S04]  /*22e30*/  IMAD.MOV R2, RZ, RZ, -R9 ;  /* 0x000000ffff027224 */ /* 0x000fc800078e0a09 */
[----:B------:R-:W-:Y:S01]  /*22e40*/  IMAD R33, R10, R2, R33 ;  /* 0x000000020a217224 */ /* 0x000fe200078e0221 */
[----:B------:R0:W5:Y:S01]  /*22e50*/  @!P0 LDG.E R25, desc[UR36][R4.64] ;  /* 0x0000002404198981 */ /* 0x000162000c1e1900 */
[----:B------:R-:W-:Y:S01]  /*22e60*/  IMAD R2, RZ, RZ, -UR38 ;  /* 0x80000026ff027e24 */ /* 0x000fe2000f8e02ff */
[----:B------:R-:W-:Y:S02]  /*22e70*/  ISETP.GT.U32.AND P0, PT, R8, 0x5f, PT ;  /* 0x0000005f0800780c */ /* 0x000fe40003f04070 */
[----:B------:R-:W-:Y:S01]  /*22e80*/  LOP3.LUT R16, R16, 0xffffdfff, RZ, 0xc0, !PT ;  /* 0xffffdfff10107812 */ /* 0x000fe200078ec0ff */
[----:B------:R-:W-:Y:S02]  /*22e90*/  IMAD R19, R19, R2, UR46 ;  /* 0x0000002e13137e24 */ /* 0x000fe4000f8e0202 */
[----:B------:R-:W-:-:S03]  /*22ea0*/  IMAD.U32 R2, RZ, RZ, UR48 ;  /* 0x00000030ff027e24 */ /* 0x000fc6000f8e00ff */
[----:B------:R-:W-:Y:S02]  /*22eb0*/  SHF.R.S32.HI R27, RZ, 0x1f, R19 ;  /* 0x0000001fff1b7819 */ /* 0x000fe40000011413 */
[----:B------:R-:W-:-:S13]  /*22ec0*/  ISETP.NE.AND P2, PT, R2, 0x3, PT ;  /* 0x000000030200780c */ /* 0x000fda0003f45270 */
[----:B------:R-:W-:-:S04]  /*22ed0*/  @P2 LOP3.LUT R16, R16, 0x2000, RZ, 0xfc, !PT ;  /* 0x0000200010102812 */ /* 0x000fc800078efcff */
[----:B------:R-:W-:-:S04]  /*22ee0*/  LOP3.LUT R16, R16, 0xfffffffd, RZ, 0xc0, !PT ;  /* 0xfffffffd10107812 */ /* 0x000fc800078ec0ff */
[----:B------:R-:W-:Y:S01]  /*22ef0*/  @P0 LOP3.LUT R16, R16, 0x2, RZ, 0xfc, !PT ;  /* 0x0000000210100812 */ /* 0x000fe200078efcff */
[----:B0-----:R-:W-:Y:S06]  /*22f00*/  @!P2 BRA `(.L_x_2296) ;  /* 0x000000000004a947 */ /* 0x001fec0003800000 */
[----:B------:R-:W-:Y:S01]  /*22f10*/  BPT.TRAP 0x1 ;  /* 0x000000040000795c */ /* 0x000fe20000300000 */
.L_x_2296:
[----:B------:R-:W-:Y:S01]  /*22f20*/  IMAD R24, R18, 0x8, R17 ;  /* 0x0000000812187824 */ /* 0x000fe200078e0211 */
[----:B------:R-:W-:Y:S01]  /*22f30*/  SHF.L.U32 R3, R26, 0x1f, RZ ;  /* 0x0000001f1a037819 */ /* 0x000fe200000006ff */
[----:B------:R-:W-:Y:S03]  /*22f40*/  BSSY B0, `(.L_x_2297) ;  /* 0x0000003000007945 */ /* 0x000fe60003800000 */
[----:B------:R-:W0:Y:S02]  /*22f50*/  SYNCS.PHASECHK.TRANS64.TRYWAIT P0, [R24+URZ+0x32440], R3 ;  /* 0x03244003180075a7 */ /* 0x000e24000800017f */
[----:B0-----:R-:W-:Y:S05]  /*22f60*/  @!P0 BRA `(.L_x_2298) ;  /* 0x0000003c00388947 */ /* 0x001fea0003800000 */
.L_x_2355:
[----:B------:R-:W-:Y:S05]  /*22f70*/  BSYNC B0 ;  /* 0x0000000000007941 */ /* 0x000fea0003800000 */
.L_x_2297:
[----:B------:R-:W-:Y:S01]  /*22f80*/  SHF.R.S32.HI R37, RZ, 0x1f, R33 ;  /* 0x0000001fff257819 */ /* 0x000fe20000011421 */
[----:B------:R-:W-:Y:S01]  /*22f90*/  ULDC.64 UR4, c[0x0][0x300] ;  /* 0x0000c00000047ab9 */ /* 0x000fe20000000a00 */
[----:B------:R-:W1:Y:S01]  /*22fa0*/  S2R R6, SR_TID.X ;  /* 0x0000000000067919 */ /* 0x000e620000002100 */
[----:B-----5:R-:W-:Y:S02]  /*22fb0*/  SHF.R.S32.HI R4, RZ, 0x1f, R25 ;  /* 0x0000001fff047819 */ /* 0x020fe40000011419 */
[----:B------:R-:W-:Y:S01]  /*22fc0*/  IMAD R2, R37, UR4, RZ ;  /* 0x0000000425027c24 */ /* 0x000fe2000f8e02ff */
[----:B------:R-:W-:Y:S02]  /*22fd0*/  LOP3.LUT P2, RZ, R16, 0x1, RZ, 0xc0, !PT ;  /* 0x0000000110ff7812 */ /* 0x000fe4000784c0ff */
[----:B------:R2:W-:Y:S01]  /*22fe0*/  STL [R1+0x440], R4 ;  /* 0x0004400401007387 */ /* 0x0005e20000100800 */
[C---:B------:R-:W-:Y:S02]  /*22ff0*/  IMAD R5, R33.reuse, UR5, R2 ;  /* 0x0000000521057c24 */ /* 0x040fe4000f8e0202 */
[----:B0-----:R-:W-:Y:S01]  /*23000*/  IMAD.WIDE.U32 R2, R33, UR4, RZ ;  /* 0x0000000421027c25 */ /* 0x001fe2000f8e00ff */
[----:B------:R-:W-:-:S03]  /*23010*/  ULDC.64 UR4, c[0x0][0x310] ;  /* 0x0000c40000047ab9 */ /* 0x000fc60000000a00 */
[----:B------:R-:W-:Y:S02]  /*23020*/  IMAD.IADD R3, R3, 0x1, R5 ;  /* 0x0000000103037824 */ /* 0x000fe400078e0205 */
[----:B--2---:R-:W-:Y:S02]  /*23030*/  IMAD R4, R4, UR4, RZ ;  /* 0x0000000404047c24 */ /* 0x004fe4000f8e02ff */
        /* <DEDUP_REMOVED lines=57> */
.L_x_2369:
        /* <DEDUP_REMOVED lines=10> */
.L_x_2300:
        /* <DEDUP_REMOVED lines=10> */
.L_x_2301:
[----:B------:R1:W-:Y:S02]  /*23510*/  SYNCS.ARRIVE.TRANS64.A1T0 RZ, [R24+URZ+0x32430], RZ ;  /* 0x032430ff18ff79a7 */ /* 0x0003e4000810003f */
[----:B------:R-:W-:Y:S05]  /*23520*/  WARPSYNC.ALL ;  /* 0x0000000000007948 */ /* 0x000fea0003800000 */
[----:B------:R-:W-:Y:S01]  /*23530*/  VIADD R0, R17, 0x18400 ;  /* 0x0001840011007836 */ /* 0x000fe20000000000 */
[----:B------:R-:W-:Y:S01]  /*23540*/  BAR.SYNC.DEFER_BLOCKING 0x8, 0x180 ;  /* 0x0206000000007b1d */ /* 0x000fe20000010000 */
[----:B------:R-:W-:-:S03]  /*23550*/  USHF.R.S32.HI UR51, URZ, 0x1f, UR38 ;  /* 0x0000001f3f337899 */ /* 0x000fc60008011426 */
[----:B------:R-:W-:Y:S02]  /*23560*/  LOP3.LUT P0, RZ, R0, 0x3ff, RZ, 0xc0, !PT ;  /* 0x000003ff00ff7812 */ /* 0x000fe4000780c0ff */
[----:B------:R-:W-:Y:S11]  /*23570*/  BSSY B6, `(.L_x_2302) ;  /* 0x0000012000067945 */ /* 0x000ff60003800000 */
        /* <DEDUP_REMOVED lines=17> */
.L_x_2303:
[----:B------:R-:W-:Y:S05]  /*23690*/  BSYNC B6 ;  /* 0x0000000000067941 */ /* 0x000fea0003800000 */
.L_x_2302:
[----:B------:R-:W2:Y:S01]  /*236a0*/  S2R R20, SR_TID.X ;  /* 0x0000000000147919 */ /* 0x000ea20000002100 */
[----:B------:R-:W-:Y:S01]  /*236b0*/  UISETP.NE.AND UP0, UPT, UR50, URZ, UPT ;  /* 0x0000003f3200728c */ /* 0x000fe2000bf05270 */
[----:B------:R-:W-:Y:S01]  /*236c0*/  R2UR UR6, R27 ;  /* 0x000000001b0672ca */ /* 0x000fe200000e0000 */
[----:B------:R-:W-:Y:S01]  /*236d0*/  ULDC.64 UR8, c[0x0][0x2d8] ;  /* 0x0000b60000087ab9 */ /* 0x000fe20000000a00 */
[----:B------:R-:W-:Y:S02]  /*236e0*/  R2UR UR7, R19 ;  /* 0x00000000130772ca */ /* 0x000fe400000e0000 */
[----:B------:R-:W-:Y:S02]  /*236f0*/  LOP3.LUT P5, RZ, R16, 0x100000, RZ, 0xc0, !PT ;  /* 0x0010000010ff7812 */ /* 0x000fe400078ac0ff */
[----:B------:R-:W-:-:S04]  /*23700*/  PLOP3.LUT P0, PT, PT, PT, UP0, 0x80, 0x0 ;  /* 0x000000000000781c */ /* 0x000fc80003f0f008 */
[----:B------:R-:W-:-:S03]  /*23710*/  @UP0 ULDC UR4, c[0x0][0x44c] ;  /* 0x0001130000040ab9 */ /* 0x000fc60000000800 */
[----:B------:R-:W-:-:S04]  /*23720*/  UIMAD UR6, UR6, UR8, URZ ;  /* 0x00000008060672a4 */ /* 0x000fc8000f8e023f */
[----:B------:R-:W-:Y:S01]  /*23730*/  UIMAD UR6, UR7, UR9, UR6 ;  /* 0x00000009070672a4 */ /* 0x000fe2000f8e0206 */
[----:B--2---:R-:W-:-:S05]  /*23740*/  IMAD.SHL.U32 R20, R20, 0x10, RZ ;  /* 0x0000001014147824 */ /* 0x004fca00078e00ff */
[----:B------:R-:W-:-:S05]  /*23750*/  LOP3.LUT R20, R35, 0x70, R20, 0xf8, !PT ;  /* 0x0000007023147812 */ /* 0x000fca00078ef814 */
[----:B------:R-:W-:-:S04]  /*23760*/  VIADD R34, R20, UR43 ;  /* 0x0000002b14227c36 */ /* 0x000fc80008000000 */
[----:B------:R-:W-:Y:S01]  /*23770*/  @P0 IMAD.HI.U32 R0, R34, UR4, RZ ;  /* 0x0000000422000c27 */ /* 0x000fe2000f8e00ff */
[----:B------:R-:W-:Y:S01]  /*23780*/  PLOP3.LUT P0, PT, PT, PT, UP0, 0x80, 0x0 ;  /* 0x000000000000781c */ /* 0x000fe20003f0f008 */
[----:B------:R-:W-:Y:S02]  /*23790*/  @UP0 ULDC UR4, c[0x0][0x450] ;  /* 0x0001140000040ab9 */ /* 0x000fe40000000800 */
[----:B------:R-:W-:-:S10]  /*237a0*/  IMAD.MOV.U32 R7, RZ, RZ, R34 ;  /* 0x000000ffff077224 */ /* 0x000fd400078e0022 */
[----:B------:R-:W-:Y:S02]  /*237b0*/  @P0 SHF.R.U32.HI R7, RZ, UR4, R0 ;  /* 0x00000004ff070c19 */ /* 0x000fe40008011600 */
[----:B------:R-:W-:Y:S02]  /*237c0*/  R2UR UR4, R19 ;  /* 0x00000000130472ca */ /* 0x000fe400000e0000 */
[----:B------:R-:W-:-:S11]  /*237d0*/  SHF.R.S32.HI R0, RZ, 0x1f, R7 ;  /* 0x0000001fff007819 */ /* 0x000fd60000011407 */
[----:B------:R-:W-:-:S03]  /*237e0*/  UIMAD.WIDE.U32 UR4, UR4, UR8, URZ ;  /* 0x00000008040472a5 */ /* 0x000fc6000f8e003f */
[----:B------:R-:W-:Y:S01]  /*237f0*/  ULDC.64 UR8, c[0x0][0x2e0] ;  /* 0x0000b80000087ab9 */ /* 0x000fe20000000a00 */
[----:B------:R-:W-:Y:S02]  /*23800*/  UIADD3 UR5, UR5, UR6, URZ ;  /* 0x0000000605057290 */ /* 0x000fe4000fffe03f */
[----:B------:R-:W-:Y:S02]  /*23810*/  UIMAD UR6, UR51, UR8, URZ ;  /* 0x00000008330672a4 */ /* 0x000fe4000f8e023f */
[----:B------:R-:W-:Y:S02]  /*23820*/  UIMAD.WIDE.U32 UR4, UR38, UR8, UR4 ;  /* 0x00000008260472a5 */ /* 0x000fe4000f8e0004 */
[----:B------:R-:W-:-:S04]  /*23830*/  UIMAD UR6, UR38, UR9, UR6 ;  /* 0x00000009260672a4 */ /* 0x000fc8000f8e0206 */
[----:B------:R-:W-:Y:S02]  /*23840*/  UIADD3 UR6, UR5, UR6, URZ ;  /* 0x0000000605067290 */ /* 0x000fe4000fffe03f */
[----:B0-----:R-:W-:Y:S02]  /*23850*/  IMAD.U32 R5, RZ, RZ, UR5 ;  /* 0x00000005ff057e24 */ /* 0x001fe4000f8e00ff */
[----:B------:R-:W-:Y:S02]  /*23860*/  IMAD.MOV R5, RZ, RZ, -R7 ;  /* 0x000000ffff057224 */ /* 0x000fe400078e0a07 */
[----:B------:R-:W-:Y:S01]  /*23870*/  IMAD.U32 R4, RZ, RZ, UR4 ;  /* 0x00000004ff047e24 */ /* 0x000fe2000f8e00ff */
[----:B------:R-:W-:Y:S01]  /*23880*/  ULDC.64 UR4, c[0x0][0x2d0] ;  /* 0x0000b40000047ab9 */ /* 0x000fe20000000a00 */
[----:B------:R-:W-:Y:S01]  /*23890*/  IMAD.U32 R3, RZ, RZ, UR6 ;  /* 0x00000006ff037e24 */ /* 0x000fe2000f8e00ff */
[----:B------:R-:W-:Y:S01]  /*238a0*/  ULDC UR6, c[0x0][0x448] ;  /* 0x0001120000067ab9 */ /* 0x000fe20000000800 */
[----:B------:R-:W-:-:S02]  /*238b0*/  IMAD R0, R0, UR4, RZ ;  /* 0x0000000400007c24 */ /* 0x000fc4000f8e02ff */
[----:B------:R-:W-:Y:S02]  /*238c0*/  IMAD R5, R5, UR6, R34 ;  /* 0x0000000605057c24 */ /* 0x000fe4000f8e0222 */
[----:B------:R-:W-:Y:S02]  /*238d0*/  IMAD.MOV.U32 R2, RZ, RZ, R4 ;  /* 0x000000ffff027224 */ /* 0x000fe400078e0004 */
[C---:B------:R-:W-:Y:S01]  /*238e0*/  IMAD R9, R7.reuse, UR5, R0 ;  /* 0x0000000507097c24 */ /* 0x040fe2000f8e0200 */
[----:B------:R-:W-:Y:S01]  /*238f0*/  SHF.R.S32.HI R0, RZ, 0x1f, R5 ;  /* 0x0000001fff007819 */ /* 0x000fe20000011405 */
        /* <DEDUP_REMOVED lines=12> */
[----:B------:R-:W0:Y:S01]  /*239c0*/  S2R R2, SR_TID.X ;  /* 0x0000000000027919 */ /* 0x000e220000002100 */
[----:B------:R-:W-:Y:S01]  /*239d0*/  VIADD R4, R35, UR43 ;  /* 0x0000002b23047c36 */ /* 0x000fe20008000000 */
[----:B------:R-:W-:Y:S01]  /*239e0*/  LOP3.LUT R16, R16, 0xffffefff, RZ, 0xc0, !PT ;  /* 0xffffefff10107812 */ /* 0x000fe200078ec0ff */
[----:B------:R-:W2:Y:S02]  /*239f0*/  SHFL.IDX PT, R14, R0, RZ, 0x181f ;  /* 0x00181fff000e7589 */ /* 0x000ea400000e0000 */
[C---:B------:R-:W-:Y:S01]  /*23a00*/  VIADD R6, R4.reuse, 0x10 ;  /* 0x0000001004067836 */ /* 0x040fe20000000000 */
[C---:B------:R-:W-:Y:S01]  /*23a10*/  ISETP.GE.AND P1, PT, R4.reuse, UR41, PT ;  /* 0x0000002904007c0c */ /* 0x040fe2000bf26270 */
[----:B------:R-:W-:Y:S01]  /*23a20*/  VIADD R13, R4, 0x40 ;  /* 0x00000040040d7836 */ /* 0x000fe20000000000 */
[----:B------:R-:W3:Y:S04]  /*23a30*/  SHFL.IDX PT, R3, R5, RZ, 0x181f ;  /* 0x00181fff05037589 */ /* 0x000ee800000e0000 */
[----:B------:R-:W-:Y:S01]  /*23a40*/  SHFL.IDX PT, R9, R0, 0x2, 0x181f ;  /* 0x00581f0000097f89 */ /* 0x000fe200000e0000 */
[----:B------:R-:W-:-:S03]  /*23a50*/  ISETP.GE.AND P3, PT, R13, UR41, PT ;  /* 0x000000290d007c0c */ /* 0x000fc6000bf66270 */
[----:B------:R-:W-:Y:S03]  /*23a60*/  SHFL.IDX PT, R8, R5, 0x2, 0x181f ;  /* 0x00581f0005087f89 */ /* 0x000fe600000e0000 */
[----:B------:R-:W-:Y:S01]  /*23a70*/  @P1 LOP3.LUT R16, R16, 0x1000, RZ, 0xfc, !PT ;  /* 0x0000100010101812 */ /* 0x000fe200078efcff */
[----:B------:R-:W-:Y:S03]  /*23a80*/  SHFL.IDX PT, R7, R0, 0x3, 0x181f ;  /* 0x00781f0000077f89 */ /* 0x000fe600000e0000 */
[----:B------:R-:W-:Y:S01]  /*23a90*/  LOP3.LUT R16, R16, 0xfffff7ff, RZ, 0xc0, !PT ;  /* 0xfffff7ff10107812 */ /* 0x000fe200078ec0ff */
[----:B------:R-:W-:Y:S04]  /*23aa0*/  SHFL.IDX PT, R21, R0, 0x5, 0x181f ;  /* 0x00b81f0000157f89 */ /* 0x000fe800000e0000 */
[----:B------:R-:W-:Y:S01]  /*23ab0*/  SHFL.IDX PT, R15, R0, 0x6, 0x181f ;  /* 0x00d81f00000f7f89 */ /* 0x000fe200000e0000 */
[----:B0-----:R-:W-:-:S03]  /*23ac0*/  IMAD.SHL.U32 R35, R2, 0x8, RZ ;  /* 0x0000000802237824 */ /* 0x001fc600078e00ff */
[----:B------:R-:W-:Y:S02]  /*23ad0*/  SHFL.IDX PT, R2, R5, 0x1, 0x181f ;  /* 0x00381f0005027f89 */ /* 0x000fe400000e0000 */
[----:B------:R-:W-:-:S04]  /*23ae0*/  LOP3.LUT R35, R35, 0x38, RZ, 0xc0, !PT ;  /* 0x0000003823237812 */ /* 0x000fc800078ec0ff */
[----:B--2---:R-:W-:Y:S02]  /*23af0*/  @!P1 LEA R12, P0, R35, R14, 0x1 ;  /* 0x0000000e230c9211 */ /* 0x004fe400078008ff */
[----:B------:R-:W0:Y:S03]  /*23b00*/  SHFL.IDX PT, R14, R0, 0x1, 0x181f ;  /* 0x00381f00000e7f89 */ /* 0x000e2600000e0000 */
[----:B---3--:R-:W-:Y:S01]  /*23b10*/  @!P1 IMAD.X R3, RZ, RZ, R3, P0 ;  /* 0x000000ffff039224 */ /* 0x008fe200000e0603 */
[----:B------:R-:W-:Y:S02]  /*23b20*/  ISETP.GE.AND P1, PT, R6, UR41, PT ;  /* 0x0000002906007c0c */ /* 0x000fe4000bf26270 */
[----:B------:R-:W2:Y:S11]  /*23b30*/  SHFL.IDX PT, R6, R5, 0x3, 0x181f ;  /* 0x00781f0005067f89 */ /* 0x000eb600000e0000 */
[----:B------:R-:W-:-:S04]  /*23b40*/  @P1 LOP3.LUT R16, R16, 0x800, RZ, 0xfc, !PT ;  /* 0x0000080010101812 */ /* 0x000fc800078efcff */
[----:B------:R-:W-:Y:S02]  /*23b50*/  LOP3.LUT R16, R16, 0xfffffbff, RZ, 0xc0, !PT ;  /* 0xfffffbff10107812 */ /* 0x000fe400078ec0ff */
[----:B0-----:R-:W-:Y:S02]  /*23b60*/  @!P1 LEA R10, P0, R35, R14, 0x1 ;  /* 0x0000000e230a9211 */ /* 0x001fe400078008ff */
[----:B------:R-:W0:Y:S03]  /*23b70*/  SHFL.IDX PT, R14, R0, 0x4, 0x181f ;  /* 0x00981f00000e7f89 */ /* 0x000e2600000e0000 */
[----:B------:R-:W-:Y:S02]  /*23b80*/  @!P1 IMAD.X R11, RZ, RZ, R2, P0 ;  /* 0x000000ffff0b9224 */ /* 0x000fe400000e0602 */
[----:B------:R-:W-:-:S05]  /*23b90*/  VIADD R2, R4, 0x20 ;  /* 0x0000002004027836 */ /* 0x000fca0000000000 */
[----:B------:R-:W-:Y:S01]  /*23ba0*/  ISETP.GE.AND P6, PT, R2, UR41, PT ;  /* 0x0000002902007c0c */ /* 0x000fe2000bfc6270 */
[----:B------:R-:W-:-:S05]  /*23bb0*/  VIADD R2, R4, 0x30 ;  /* 0x0000003004027836 */ /* 0x000fca0000000000 */
[----:B------:R-:W-:Y:S02]  /*23bc0*/  ISETP.GE.AND P4, PT, R2, UR41, PT ;  /* 0x0000002902007c0c */ /* 0x000fe4000bf86270 */
[----:B------:R-:W3:Y:S05]  /*23bd0*/  SHFL.IDX PT, R2, R5, 0x4, 0x181f ;  /* 0x00981f0005027f89 */ /* 0x000eea00000e0000 */
[----:B------:R-:W-:Y:S02]  /*23be0*/  @!P6 LEA R9, P0, R35, R9, 0x1 ;  /* 0x000000092309e211 */ /* 0x000fe400078008ff */
[----:B------:R-:W-:-:S03]  /*23bf0*/  @P6 LOP3.LUT R16, R16, 0x400, RZ, 0xfc, !PT ;  /* 0x0000040010106812 */ /* 0x000fc600078efcff */
[----:B------:R-:W-:Y:S01]  /*23c00*/  @!P6 IMAD.X R8, RZ, RZ, R8, P0 ;  /* 0x000000ffff08e224 */ /* 0x000fe200000e0608 */
[----:B------:R-:W-:Y:S02]  /*23c10*/  @!P4 LEA R7, P0, R35, R7, 0x1 ;  /* 0x000000072307c211 */ /* 0x000fe400078008ff */
[----:B------:R-:W-:-:S03]  /*23c20*/  LOP3.LUT R16, R16, 0xffbfffff, RZ, 0xc0, !PT ;  /* 0xffbfffff10107812 */ /* 0x000fc600078ec0ff */
[----:B--2---:R-:W-:Y:S01]  /*23c30*/  @!P4 IMAD.X R6, RZ, RZ, R6, P0 ;  /* 0x000000ffff06c224 */ /* 0x004fe200000e0606 */
[----:B0-----:R-:W-:Y:S02]  /*23c40*/  @!P3 LEA R14, P0, R35, R14, 0x1 ;  /* 0x0000000e230eb211 */ /* 0x001fe400078008ff */
[----:B------:R-:W-:-:S04]  /*23c50*/  @P6 LOP3.LUT R16, R16, 0x400000, RZ, 0xfc, !PT ;  /* 0x0040000010106812 */ /* 0x000fc800078efcff */
[C---:B------:R-:W-:Y:S01]  /*23c60*/  LOP3.LUT P6, RZ, R16.reuse, 0x1000, RZ, 0xc0, !PT ;  /* 0x0000100010ff7812 */ /* 0x040fe200078cc0ff */
[----:B---3--:R-:W-:Y:S01]  /*23c70*/  @!P3 IMAD.X R13, RZ, RZ, R2, P0 ;  /* 0x000000ffff0db224 */ /* 0x008fe200000e0602 */
[----:B------:R-:W-:Y:S01]  /*23c80*/  LOP3.LUT R16, R16, 0xfffffdff, RZ, 0xc0, !PT ;  /* 0xfffffdff10107812 */ /* 0x000fe200078ec0ff */
[----:B------:R-:W-:-:S03]  /*23c90*/  VIADD R2, R4, 0x50 ;  /* 0x0000005004027836 */ /* 0x000fc60000000000 */
[----:B------:R-:W-:Y:S02]  /*23ca0*/  @P4 LOP3.LUT R16, R16, 0x200, RZ, 0xfc, !PT ;  /* 0x0000020010104812 */ /* 0x000fe400078efcff */
[----:B------:R-:W-:Y:S01]  /*23cb0*/  ISETP.GE.AND P2, PT, R2, UR41, PT ;  /* 0x0000002902007c0c */ /* 0x000fe2000bf46270 */
[----:B------:R-:W-:Y:S01]  /*23cc0*/  VIADD R2, R4, 0x60 ;  /* 0x0000006004027836 */ /* 0x000fe20000000000 */
[----:B------:R-:W-:-:S04]  /*23cd0*/  LOP3.LUT R16, R16, 0xfffffeff, RZ, 0xc0, !PT ;  /* 0xfffffeff10107812 */ /* 0x000fc800078ec0ff */
[----:B------:R-:W-:Y:S02]  /*23ce0*/  ISETP.GE.AND P1, PT, R2, UR41, PT ;  /* 0x0000002902007c0c */ /* 0x000fe4000bf26270 */
[----:B------:R-:W0:Y:S01]  /*23cf0*/  SHFL.IDX PT, R2, R5, 0x5, 0x181f ;  /* 0x00b81f0005027f89 */ /* 0x000e2200000e0000 */
[----:B------:R-:W-:-:S04]  /*23d00*/  @P3 LOP3.LUT R16, R16, 0x100, RZ, 0xfc, !PT ;  /* 0x0000010010103812 */ /* 0x000fc800078efcff */
[----:B------:R-:W-:Y:S02]  /*23d10*/  @!P2 LEA R21, P0, R35, R21, 0x1 ;  /* 0x000000152315a211 */ /* 0x000fe400078008ff */
[----:B------:R-:W-:-:S04]  /*23d20*/  LOP3.LUT R16, R16, 0xffffff7f, RZ, 0xc0, !PT ;  /* 0xffffff7f10107812 */ /* 0x000fc800078ec0ff */
[----:B------:R-:W-:-:S04]  /*23d30*/  @P2 LOP3.LUT R16, R16, 0x80, RZ, 0xfc, !PT ;  /* 0x0000008010102812 */ /* 0x000fc800078efcff */
[----:B------:R-:W-:-:S04]  /*23d40*/  LOP3.LUT R16, R16, 0xffffffbf, RZ, 0xc0, !PT ;  /* 0xffffffbf10107812 */ /* 0x000fc800078ec0ff */
[----:B------:R-:W-:Y:S01]  /*23d50*/  @P1 LOP3.LUT R16, R16, 0x40, RZ, 0xfc, !PT ;  /* 0x0000004010101812 */ /* 0x000fe200078efcff */
[----:B0-----:R-:W-:Y:S01]  /*23d60*/  @!P2 IMAD.X R20, RZ, RZ, R2, P0 ;  /* 0x000000ffff14a224 */ /* 0x001fe200000e0602 */
[----:B------:R-:W-:Y:S01]  /*23d70*/  @!P1 LEA R35, P0, R35, R15, 0x1 ;  /* 0x0000000f23239211 */ /* 0x000fe200078008ff */
[----:B------:R-:W0:Y:S04]  /*23d80*/  SHFL.IDX PT, R2, R5, 0x6, 0x181f ;  /* 0x00d81f0005027f89 */ /* 0x000e2800000e0000 */
[----:B------:R-:W2:Y:S01]  /*23d90*/  SHFL.IDX PT, R5, R5, 0x7, 0x181f ;  /* 0x00f81f0005057f89 */ /* 0x000ea200000e0000 */
[----:B0-----:R-:W-:Y:S01]  /*23da0*/  @!P1 IMAD.X R15, RZ, RZ, R2, P0 ;  /* 0x000000ffff0f9224 */ /* 0x001fe200000e0602 */
[----:B------:R-:W-:Y:S01]  /*23db0*/  LOP3.LUT P0, RZ, R16, 0x800, RZ, 0xc0, !PT ;  /* 0x0000080010ff7812 */ /* 0x000fe2000780c0ff */
[----:B------:R-:W-:-:S05]  /*23dc0*/  @!P6 IMAD.MOV.U32 R2, RZ, RZ, R12 ;  /* 0x000000ffff02e224 */ /* 0x000fca00078e000c */
[----:B------:R0:W-:Y:S01]  /*23dd0*/  @!P6 LDGSTS.E.BYPASS.LTC128B.128 [R22+0x18400], desc[UR36][R2.64], !P5 ;  /* 0x184000000216efae */ /* 0x0001e2000e901d64 */
[----:B------:R-:W-:-:S06]  /*23de0*/  LOP3.LUT P6, RZ, R16, 0x400000, RZ, 0xc0, !PT ;  /* 0x0040000010ff7812 */ /* 0x000fcc00078cc0ff */
        /* <DEDUP_REMOVED lines=10> */
[----:B------:R-:W-:Y:S01]  /*23e90*/  @!P3 IMAD.MOV.U32 R3, RZ, RZ, R13 ;  /* 0x000000ffff03b224 */ /* 0x000fe200078e000d */
[----:B------:R0:W3:Y:S04]  /*23ea0*/  SHFL.IDX PT, R14, R0, 0x7, 0x181f ;  /* 0x00f81f00000e7f89 */ /* 0x0000e800000e0000 */
[----:B------:R4:W-:Y:S02]  /*23eb0*/  @!P3 LDGSTS.E.BYPASS.LTC128B.128 [R22+0x1a400], desc[UR36][R2.64], !P5 ;  /* 0x1a4000000216bfae */ /* 0x0009e4000e901d64 */
[----:B----4-:R-:W-:-:S02]  /*23ec0*/  @!P2 IMAD.MOV.U32 R2, RZ, RZ, R21 ;  /* 0x000000ffff02a224 */ /* 0x010fc400078e0015 */
[----:B------:R-:W-:-:S05]  /*23ed0*/  @!P2 IMAD.MOV.U32 R3, RZ, RZ, R20 ;  /* 0x000000ffff03a224 */ /* 0x000fca00078e0014 */
[----:B------:R4:W-:Y:S02]  /*23ee0*/  @!P2 LDGSTS.E.BYPASS.LTC128B.128 [R22+0x1ac00], desc[UR36][R2.64], !P5 ;  /* 0x1ac000000216afae */ /* 0x0009e4000e901d64 */
[----:B----4-:R-:W-:Y:S02]  /*23ef0*/  @!P1 IMAD.MOV.U32 R2, RZ, RZ, R35 ;  /* 0x000000ffff029224 */ /* 0x010fe400078e0023 */
[----:B------:R-:W4:Y:S01]  /*23f00*/  S2R R35, SR_TID.X ;  /* 0x0000000000237919 */ /* 0x000f220000002100 */
[----:B------:R-:W-:-:S05]  /*23f10*/  @!P1 IMAD.MOV.U32 R3, RZ, RZ, R15 ;  /* 0x000000ffff039224 */ /* 0x000fca00078e000f */
[----:B------:R0:W-:Y:S01]  /*23f20*/  @!P1 LDGSTS.E.BYPASS.LTC128B.128 [R22+0x1b400], desc[UR36][R2.64], !P5 ;  /* 0x1b40000002169fae */ /* 0x0001e2000e901d64 */
[----:B----4-:R-:W-:-:S04]  /*23f30*/  LOP3.LUT R35, R35, 0x7f, RZ, 0xc0, !PT ;  /* 0x0000007f23237812 */ /* 0x010fc800078ec0ff */
[----:B0-23--:R-:W-:-:S07]  /*23f40*/  SHF.R.U32.HI R35, RZ, 0x3, R35 ;  /* 0x00000003ff237819 */ /* 0x00dfce0000011623 */
.L_x_2386:
[----:B------:R-:W0:Y:S01]  /*23f50*/  S2R R0, SR_TID.X ;  /* 0x0000000000007919 */ /* 0x000e220000002100 */
[----:B------:R-:W-:Y:S01]  /*23f60*/  VIADD R4, R4, 0x70 ;  /* 0x0000007004047836 */ /* 0x000fe20000000000 */
[----:B------:R-:W-:-:S04]  /*23f70*/  LOP3.LUT R16, R16, 0xffffbfff, RZ, 0xc0, !PT ;  /* 0xffffbfff10107812 */ /* 0x000fc800078ec0ff */
[----:B------:R-:W-:-:S13]  /*23f80*/  ISETP.GE.AND P1, PT, R4, UR41, PT ;  /* 0x0000002904007c0c */ /* 0x000fda000bf26270 */
[----:B------:R-:W-:Y:S01]  /*23f90*/  @P1 LOP3.LUT R16, R16, 0x4000, RZ, 0xfc, !PT ;  /* 0x0000400010101812 */ /* 0x000fe200078efcff */
[----:B0-----:R-:W-:-:S05]  /*23fa0*/  IMAD.SHL.U32 R0, R0, 0x8, RZ ;  /* 0x0000000800007824 */ /* 0x001fca00078e00ff */
[----:B------:R-:W-:-:S04]  /*23fb0*/  LOP3.LUT R0, R0, 0x38, RZ, 0xc0, !PT ;  /* 0x0000003800007812 */ /* 0x000fc800078ec0ff */
[----:B------:R-:W-:-:S05]  /*23fc0*/  @!P1 LEA R2, P0, R0, R14, 0x1 ;  /* 0x0000000e00029211 */ /* 0x000fca00078008ff */
[----:B------:R-:W-:Y:S01]  /*23fd0*/  @!P1 IMAD.X R3, RZ, RZ, R5, P0 ;  /* 0x000000ffff039224 */ /* 0x000fe200000e0605 */
[----:B------:R-:W-:-:S04]  /*23fe0*/  PLOP3.LUT P0, PT, PT, PT, PT, 0x80, 0x0 ;  /* 0x000000000000781c */ /* 0x000fc80003f0f070 */
[----:B------:R-:W-:Y:S01]  /*23ff0*/  @!PT LDS RZ, [RZ] ;  /* 0x00000000fffff984 */ /* 0x000fe20000000800 */
[----:B------:R-:W-:Y:S01]  /*24000*/  @!PT LDS RZ, [RZ] ;  /* 0x00000000fffff984 */ /* 0x000fe20000000800 */
[----:B------:R-:W-:Y:S01]  /*24010*/  @!PT LDS RZ, [RZ] ;  /* 0x00000000fffff984 */ /* 0x000fe20000000800 */
[----:B------:R0:W-:Y:S01]  /*24020*/  @!P1 LDGSTS.E.BYPASS.LTC128B.128 [R22+0x1bc00], desc[UR36][R2.64], !P5 ;  /* 0x1bc0000002169fae */ /* 0x0001e2000e901d64 */
[----:B------:R-:W-:-:S08]  /*24030*/  NOP ;  /* 0x0000000000007918 */ /* 0x000fd00000000000 */
.L_x_2305:
        /* <DEDUP_REMOVED lines=11> */
[----:B--2---:R-:W-:Y:S05]  /*240f0*/  @!P0 BRA `(.L_x_2307) ;  /* 0x0000000000408947 */ /* 0x004fea0003800000 */
        /* <DEDUP_REMOVED lines=16> */
.L_x_2307:
[----:B------:R-:W-:Y:S05]  /*24200*/  BSYNC B6 ;  /* 0x0000000000067941 */ /* 0x000fea0003800000 */
.L_x_2306:
[----:B------:R-:W-:Y:S01]  /*24210*/  UISETP.NE.AND UP0, UPT, UR50, URZ, UPT ;  /* 0x0000003f3200728c */ /* 0x000fe2000bf05270 */
[----:B------:R-:W-:Y:S01]  /*24220*/  R2UR UR6, R27 ;  /* 0x000000001b0672ca */ /* 0x000fe200000e0000 */
[----:B0-----:R-:W-:Y:S01]  /*24230*/  IMAD.MOV.U32 R2, RZ, RZ, R34 ;  /* 0x000000ffff027224 */ /* 0x001fe200078e0022 */
[----:B------:R-:W-:Y:S01]  /*24240*/  R2UR UR7, R19 ;  /* 0x00000000130772ca */ /* 0x000fe200000e0000 */
[----:B------:R-:W-:Y:S01]  /*24250*/  ULDC.64 UR8, c[0x0][0x3d8] ;  /* 0x0000f60000087ab9 */ /* 0x000fe20000000a00 */
[----:B------:R-:W0:Y:S01]  /*24260*/  S2R R20, SR_TID.X ;  /* 0x0000000000147919 */ /* 0x000e220000002100 */
[----:B------:R-:W-:Y:S02]  /*24270*/  PLOP3.LUT P0, PT, PT, PT, UP0, 0x80, 0x0 ;  /* 0x000000000000781c */ /* 0x000fe40003f0f008 */
[C---:B------:R-:W-:Y:S02]  /*24280*/  LOP3.LUT P2, RZ, R16.reuse, 0x80000, RZ, 0xc0, !PT ;  /* 0x0008000010ff7812 */ /* 0x040fe4000784c0ff */
[C---:B------:R-:W-:Y:S01]  /*24290*/  LOP3.LUT P3, RZ, R16.reuse, 0x40000, RZ, 0xc0, !PT ;  /* 0x0004000010ff7812 */ /* 0x040fe2000786c0ff */
[----:B------:R-:W-:Y:S01]  /*242a0*/  @UP0 ULDC UR4, c[0x0][0x44c] ;  /* 0x0001130000040ab9 */ /* 0x000fe20000000800 */
[----:B------:R-:W-:-:S02]  /*242b0*/  LOP3.LUT P4, RZ, R16, 0x20000, RZ, 0xc0, !PT ;  /* 0x0002000010ff7812 */ /* 0x000fc4000788c0ff */
[----:B------:R-:W-:Y:S01]  /*242c0*/  UIMAD UR6, UR6, UR8, URZ ;  /* 0x00000008060672a4 */ /* 0x000fe2000f8e023f */
[----:B------:R-:W-:-:S03]  /*242d0*/  LOP3.LUT P5, RZ, R16, 0x10000, RZ, 0xc0, !PT ;  /* 0x0001000010ff7812 */ /* 0x000fc600078ac0ff */
[----:B------:R-:W-:Y:S01]  /*242e0*/  UIMAD UR6, UR7, UR9, UR6 ;  /* 0x00000009070672a4 */ /* 0x000fe2000f8e0206 */
[----:B------:R-:W-:Y:S01]  /*242f0*/  @P0 IMAD.HI.U32 R0, R34, UR4, RZ ;  /* 0x0000000422000c27 */ /* 0x000fe2000f8e00ff */
[----:B------:R-:W-:Y:S01]  /*24300*/  PLOP3.LUT P0, PT, PT, PT, UP0, 0x80, 0x0 ;  /* 0x000000000000781c */ /* 0x000fe20003f0f008 */
[----:B------:R-:W-:Y:S01]  /*24310*/  @UP0 ULDC UR4, c[0x0][0x450] ;  /* 0x0001140000040ab9 */ /* 0x000fe20000000800 */
[----:B------:R-:W-:-:S11]  /*24320*/  ULDC UR7, c[0x0][0x448] ;  /* 0x0001120000077ab9 */ /* 0x000fd60000000800 */
[----:B------:R-:W-:Y:S02]  /*24330*/  @P0 SHF.R.U32.HI R2, RZ, UR4, R0 ;  /* 0x00000004ff020c19 */ /* 0x000fe40008011600 */
[----:B------:R-:W-:Y:S02]  /*24340*/  R2UR UR4, R19 ;  /* 0x00000000130472ca */ /* 0x000fe400000e0000 */
[--C-:B------:R-:W-:Y:S01]  /*24350*/  SHF.R.S32.HI R0, RZ, 0x1f, R2.reuse ;  /* 0x0000001fff007819 */ /* 0x100fe20000011402 */
[----:B------:R-:W-:Y:S02]  /*24360*/  IMAD.MOV R5, RZ, RZ, -R2 ;  /* 0x000000ffff057224 */ /* 0x000fe400078e0a02 */
[----:B0-----:R-:W-:Y:S02]  /*24370*/  IMAD.SHL.U32 R20, R20, 0x8, RZ ;  /* 0x0000000814147824 */ /* 0x001fe400078e00ff */
[----:B------:R-:W-:-:S03]  /*24380*/  IMAD R5, R5, UR7, R34 ;  /* 0x0000000705057c24 */ /* 0x000fc6000f8e0222 */
[----:B------:R-:W-:-:S03]  /*24390*/  LOP3.LUT R20, R20, 0x38, RZ, 0xc0, !PT ;  /* 0x0000003814147812 */ /* 0x000fc600078ec0ff */
[----:B------:R-:W-:-:S03]  /*243a0*/  UIMAD.WIDE.U32 UR4, UR4, UR8, URZ ;  /* 0x00000008040472a5 */ /* 0x000fc6000f8e003f */
[----:B------:R-:W-:Y:S01]  /*243b0*/  ULDC.64 UR8, c[0x0][0x3e0] ;  /* 0x0000f80000087ab9 */ /* 0x000fe20000000a00 */
[----:B------:R-:W-:Y:S02]  /*243c0*/  UIADD3 UR5, UR5, UR6, URZ ;  /* 0x0000000605057290 */ /* 0x000fe4000fffe03f */
[----:B------:R-:W-:Y:S02]  /*243d0*/  UIMAD UR6, UR51, UR8, URZ ;  /* 0x00000008330672a4 */ /* 0x000fe4000f8e023f */
[----:B------:R-:W-:Y:S02]  /*243e0*/  UIMAD.WIDE.U32 UR4, UR38, UR8, UR4 ;  /* 0x00000008260472a5 */ /* 0x000fe4000f8e0004 */
[----:B------:R-:W-:-:S03]  /*243f0*/  UIMAD UR6, UR38, UR9, UR6 ;  /* 0x00000009260672a4 */ /* 0x000fc6000f8e0206 */
[----:B------:R-:W-:Y:S01]  /*24400*/  ULDC.64 UR8, c[0x0][0x3d0] ;  /* 0x0000f40000087ab9 */ /* 0x000fe20000000a00 */
[----:B------:R-:W-:Y:S01]  /*24410*/  UIADD3 UR5, UR5, UR6, URZ ;  /* 0x0000000605057290 */ /* 0x000fe2000fffe03f */
[----:B------:R-:W-:Y:S01]  /*24420*/  IMAD R3, R0, UR8, RZ ;  /* 0x0000000800037c24 */ /* 0x000fe2000f8e02ff */
[----:B------:R-:W-:Y:S01]  /*24430*/  SHF.R.S32.HI R0, RZ, 0x1f, R5 ;  /* 0x0000001fff007819 */ /* 0x000fe20000011405 */
[----:B------:R-:W-:Y:S02]  /*24440*/  IMAD.U32 R9, RZ, RZ, UR8 ;  /* 0x00000008ff097e24 */ /* 0x000fe4000f8e00ff */
        /* <DEDUP_REMOVED lines=16> */
[----:B------:R-:W2:Y:S04]  /*24550*/  SHFL.IDX PT, R2, R4, RZ, 0x181f ;  /* 0x00181fff04027589 */ /* 0x000ea800000e0000 */
[----:B------:R-:W-:Y:S06]  /*24560*/  SHFL.IDX PT, R5, R4, 0x1, 0x181f ;  /* 0x00381f0004057f89 */ /* 0x000fec00000e0000 */
[----:B0-----:R-:W-:-:S05]  /*24570*/  @!P6 LEA R14, P0, R20, R14, 0x1 ;  /* 0x0000000e140ee211 */ /* 0x001fca00078008ff */
[----:B--2---:R-:W-:Y:S02]  /*24580*/  @!P6 IMAD.X R3, RZ, RZ, R2, P0 ;  /* 0x000000ffff03e224 */ /* 0x004fe400000e0602 */
        /* <DEDUP_REMOVED lines=11> */
[----:B--2---:R-:W-:Y:S02]  /*24640*/  @!P1 IMAD.MOV.U32 R2, RZ, RZ, R14 ;  /* 0x000000ffff029224 */ /* 0x004fe400078e000e */
[----:B------:R-:W-:Y:S01]  /*24650*/  @!P1 IMAD.MOV.U32 R3, RZ, RZ, R5 ;  /* 0x000000ffff039224 */ /* 0x000fe200078e0005 */
[----:B------:R-:W0:Y:S04]  /*24660*/  SHFL.IDX PT, R14, R0, 0x2, 0x181f ;  /* 0x00581f00000e7f89 */ /* 0x000e2800000e0000 */
[----:B------:R-:W-:Y:S04]  /*24670*/  @!P1 LDGSTS.E.BYPASS.LTC128B.128 [R22+0x22c00], desc[UR36][R2.64], !P2 ;  /* 0x22c0000002169fae */ /* 0x000fe8000d101d64 */
[----:B------:R-:W-:Y:S04]  /*24680*/  @!P1 LDGSTS.E.BYPASS.LTC128B.128 [R22+0x26c00], desc[UR36][R2.64+0x80], !P3 ;  /* 0x26c0008002169fae */ /* 0x000fe8000d901d64 */
[----:B------:R-:W-:Y:S04]  /*24690*/  @!P1 LDGSTS.E.BYPASS.LTC128B.128 [R22+0x2ac00], desc[UR36][R2.64+0x100], !P4 ;  /* 0x2ac0010002169fae */ /* 0x000fe8000e101d64 */
[----:B------:R2:W-:Y:S01]  /*246a0*/  @!P1 LDGSTS.E.BYPASS.LTC128B.128 [R22+0x2ec00], desc[UR36][R2.64+0x180], !P5 ;  /* 0x2ec0018002169fae */ /* 0x0005e2000e901d64 */
[----:B------:R-:W-:-:S03]  /*246b0*/  LOP3.LUT P1, RZ, R16, 0x40, RZ, 0xc0, !PT ;  /* 0x0000004010ff7812 */ /* 0x000fc6000782c0ff */
[----:B------:R-:W3:Y:S01]  /*246c0*/  SHFL.IDX PT, R5, R4, 0x2, 0x181f ;  /* 0x00581f0004057f89 */ /* 0x000ee200000e0000 */
[----:B------:R-:W-:Y:S02]  /*246d0*/  P2R R6, PR, RZ, 0x2 ;  /* 0x00000002ff067803 */ /* 0x000fe40000000000 */
[----:B------:R-:W-:-:S04]  /*246e0*/  LOP3.LUT P1, RZ, R16, 0x100, RZ, 0xc0, !PT ;  /* 0x0000010010ff7812 */ /* 0x000fc8000782c0ff */
[----:B------:R-:W-:Y:S02]  /*246f0*/  P2R R8, PR, RZ, 0x2 ;  /* 0x00000002ff087803 */ /* 0x000fe40000000000 */
[----:B------:R-:W-:-:S13]  /*24700*/  LOP3.LUT P1, RZ, R16, 0x400, RZ, 0xc0, !PT ;  /* 0x0000040010ff7812 */ /* 0x000fda000782c0ff */
[----:B0-----:R-:W-:-:S05]  /*24710*/  @!P1 LEA R14, P0, R20, R14, 0x1 ;  /* 0x0000000e140e9211 */ /* 0x001fca00078008ff */
[----:B---3--:R-:W-:Y:S02]  /*24720*/  @!P1 IMAD.X R5, RZ, RZ, R5, P0 ;  /* 0x000000ffff059224 */ /* 0x008fe400000e0605 */
[----:B--2---:R-:W-:Y:S02]  /*24730*/  @!P1 IMAD.MOV.U32 R2, RZ, RZ, R14 ;  /* 0x000000ffff029224 */ /* 0x004fe400078e000e */
[----:B------:R-:W0:Y:S01]  /*24740*/  SHFL.IDX PT, R14, R0, 0x3, 0x181f ;  /* 0x00781f00000e7f89 */ /* 0x000e2200000e0000 */
[----:B------:R-:W-:-:S03]  /*24750*/  @!P1 IMAD.MOV.U32 R3, RZ, RZ, R5 ;  /* 0x000000ffff039224 */ /* 0x000fc600078e0005 */
[----:B------:R-:W2:Y:S04]  /*24760*/  SHFL.IDX PT, R5, R4, 0x3, 0x181f ;  /* 0x00781f0004057f89 */ /* 0x000ea800000e0000 */
[----:B------:R-:W-:Y:S04]  /*24770*/  @!P1 LDGSTS.E.BYPASS.LTC128B.128 [R22+0x23400], desc[UR36][R2.64], !P2 ;  /* 0x2340000002169fae */ /* 0x000fe8000d101d64 */
[----:B------:R-:W-:Y:S04]  /*24780*/  @!P1 LDGSTS.E.BYPASS.LTC128B.128 [R22+0x27400], desc[UR36][R2.64+0x80], !P3 ;  /* 0x2740008002169fae */ /* 0x000fe8000d901d64 */
[----:B------:R-:W-:Y:S04]  /*24790*/  @!P1 LDGSTS.E.BYPASS.LTC128B.128 [R22+0x2b400], desc[UR36][R2.64+0x100], !P4 ;  /* 0x2b40010002169fae */ /* 0x000fe8000e101d64 */
[----:B------:R3:W-:Y:S01]  /*247a0*/  @!P1 LDGSTS.E.BYPASS.LTC128B.128 [R22+0x2f400], desc[UR36][R2.64+0x180], !P5 ;  /* 0x2f40018002169fae */ /* 0x0007e2000e901d64 */
[----:B------:R-:W-:-:S02]  /*247b0*/  ISETP.NE.AND P1, PT, R8, RZ, PT ;  /* 0x000000ff0800720c */ /* 0x000fc40003f25270 */
[----:B0-----:R-:W-:-:S05]  /*247c0*/  @!P6 LEA R14, P0, R20, R14, 0x1 ;  /* 0x0000000e140ee211 */ /* 0x001fca00078008ff */
[----:B--2---:R-:W-:Y:S02]  /*247d0*/  @!P6 IMAD.X R5, RZ, RZ, R5, P0 ;  /* 0x000000ffff05e224 */ /* 0x004fe400000e0605 */
[----:B---3--:R-:W-:Y:S02]  /*247e0*/  @!P6 IMAD.MOV.U32 R2, RZ, RZ, R14 ;  /* 0x000000ffff02e224 */ /* 0x008fe400078e000e */
        /* <DEDUP_REMOVED lines=29> */
[----:B0-----:R-:W-:-:S05]  /*249c0*/  @!P1 LEA R14, P0, R20, R14, 0x1 ;  /* 0x0000000e140e9211 */ /* 0x001fca00078008ff */
[----:B--2---:R-:W-:Y:S02]  /*249d0*/  @!P1 IMAD.X R5, RZ, RZ, R5, P0 ;  /* 0x000000ffff059224 */ /* 0x004fe400000e0605 */
[----:B---3--:R-:W-:Y:S02]  /*249e0*/  @!P1 IMAD.MOV.U32 R2, RZ, RZ, R14 ;  /* 0x000000ffff029224 */ /* 0x008fe400078e000e */
[----:B------:R-:W-:Y:S01]  /*249f0*/  @!P1 IMAD.MOV.U32 R3, RZ, RZ, R5 ;  /* 0x000000ffff039224 */ /* 0x000fe200078e0005 */
[----:B------:R0:W2:Y:S04]  /*24a00*/  SHFL.IDX PT, R14, R0, 0x7, 0x181f ;  /* 0x00f81f00000e7f89 */ /* 0x0000a800000e0000 */
[----:B------:R0:W-:Y:S04]  /*24a10*/  @!P1 LDGSTS.E.BYPASS.LTC128B.128 [R22+0x25400], desc[UR36][R2.64], !P2 ;  /* 0x2540000002169fae */ /* 0x0001e8000d101d64 */
[----:B------:R0:W-:Y:S04]  /*24a20*/  @!P1 LDGSTS.E.BYPASS.LTC128B.128 [R22+0x29400], desc[UR36][R2.64+0x80], !P3 ;  /* 0x2940008002169fae */ /* 0x0001e8000d901d64 */
[----:B------:R0:W-:Y:S04]  /*24a30*/  @!P1 LDGSTS.E.BYPASS.LTC128B.128 [R22+0x2d400], desc[UR36][R2.64+0x100], !P4 ;  /* 0x2d40010002169fae */ /* 0x0001e8000e101d64 */
[----:B------:R0:W-:Y:S04]  /*24a40*/  @!P1 LDGSTS.E.BYPASS.LTC128B.128 [R22+0x31400], desc[UR36][R2.64+0x180], !P5 ;  /* 0x3140018002169fae */ /* 0x0001e8000e901d64 */
[----:B------:R0:W3:Y:S02]  /*24a50*/  SHFL.IDX PT, R5, R4, 0x7, 0x181f ;  /* 0x00f81f0004057f89 */ /* 0x0000e400000e0000 */
.L_x_2404:
[----:B------:R-:W-:-:S13]  /*24a60*/  LOP3.LUT P1, RZ, R16, 0x4000, RZ, 0xc0, !PT ;  /* 0x0000400010ff7812 */ /* 0x000fda000782c0ff */
[----:B0-2---:R-:W-:-:S05]  /*24a70*/  @!P1 LEA R2, P0, R20, R14, 0x1 ;  /* 0x0000000e14029211 */ /* 0x005fca00078008ff */
[----:B---3--:R-:W-:Y:S01]  /*24a80*/  @!P1 IMAD.X R3, RZ, RZ, R5, P0 ;  /* 0x000000ffff039224 */ /* 0x008fe200000e0605 */
[----:B------:R-:W-:-:S04]  /*24a90*/  PLOP3.LUT P0, PT, PT, PT, PT, 0x80, 0x0 ;  /* 0x000000000000781c */ /* 0x000fc80003f0f070 */
        /* <DEDUP_REMOVED lines=8> */
.L_x_2309:
        /* <DEDUP_REMOVED lines=18> */
.L_x_2405:
[----:B------:R-:W-:Y:S05]  /*24c40*/  BSYNC B0 ;  /* 0x0000000000007941 */ /* 0x000fea0003800000 */
.L_x_2310:
[----:B------:R-:W-:-:S13]  /*24c50*/  LOP3.LUT P0, RZ, R16, 0x2000, RZ, 0xc0, !PT ;  /* 0x0000200010ff7812 */ /* 0x000fda000780c0ff */
[----:B------:R-:W-:Y:S05]  /*24c60*/  @!P0 BRA `(.L_x_2312) ;  /* 0x0000000000048947 */ /* 0x000fea0003800000 */
[----:B------:R-:W-:Y:S01]  /*24c70*/  BPT.TRAP 0x1 ;  /* 0x000000040000795c */ /* 0x000fe20000300000 */
.L_x_2312:
[----:B------:R-:W-:Y:S01]  /*24c80*/  SHF.L.U32 R3, R26, 0x1f, RZ ;  /* 0x0000001f1a037819 */ /* 0x000fe200000006ff */
[----:B------:R-:W-:Y:S03]  /*24c90*/  BSSY B0, `(.L_x_2313) ;  /* 0x0000003000007945 */ /* 0x000fe60003800000 */
[----:B------:R-:W2:Y:S02]  /*24ca0*/  SYNCS.PHASECHK.TRANS64.TRYWAIT P0, [R24+URZ+0x32460], R3 ;  /* 0x03246003180075a7 */ /* 0x000ea4000800017f */
[----:B--2---:R-:W-:Y:S05]  /*24cb0*/  @!P0 BRA `(.L_x_2314) ;  /* 0x0000003c002c8947 */ /* 0x004fea0003800000 */
.L_x_2406:
[----:B------:R-:W-:Y:S05]  /*24cc0*/  BSYNC B0 ;  /* 0x0000000000007941 */ /* 0x000fea0003800000 */
.L_x_2313:
[----:B------:R-:W3:Y:S01]  /*24cd0*/  LDL.LU R4, [R1+0x440] ;  /* 0x0004400001047983 */ /* 0x000ee20000300800 */
[----:B------:R-:W-:Y:S01]  /*24ce0*/  ULDC.64 UR4, c[0x0][0x328] ;  /* 0x0000ca0000047ab9 */ /* 0x000fe20000000a00 */
[----:B------:R-:W-:Y:S01]  /*24cf0*/  LOP3.LUT P4, RZ, R36, 0x8, RZ, 0xc0, !PT ;  /* 0x0000000824ff7812 */ /* 0x000fe2000788c0ff */
[----:B0-----:R-:W-:Y:S02]  /*24d00*/  IMAD R0, R37, UR4, RZ ;  /* 0x0000000425007c24 */ /* 0x001fe4000f8e02ff */
[----:B--2---:R-:W-:-:S04]  /*24d10*/  IMAD.WIDE.U32 R2, R33, UR4, RZ ;  /* 0x0000000421027c25 */ /* 0x004fc8000f8e00ff */
[----:B------:R-:W-:Y:S01]  /*24d20*/  IMAD R5, R33, UR5, R0 ;  /* 0x0000000521057c24 */ /* 0x000fe2000f8e0200 */
[----:B------:R-:W-:-:S03]  /*24d30*/  ULDC.64 UR4, c[0x0][0x338] ;  /* 0x0000ce0000047ab9 */ /* 0x000fc60000000a00 */
[----:B------:R-:W-:Y:S02]  /*24d40*/  IMAD.IADD R3, R3, 0x1, R5 ;  /* 0x0000000103037824 */ /* 0x000fe400078e0205 */
[----:B------:R-:W-:-:S04]  /*24d50*/  IMAD.WIDE.U32 R2, R25, UR4, R2 ;  /* 0x0000000419027c25 */ /* 0x000fc8000f8e0002 */
[----:B---3--:R-:W-:Y:S02]  /*24d60*/  IMAD R0, R4, UR4, RZ ;  /* 0x0000000404007c24 */ /* 0x008fe4000f8e02ff */
[----:B------:R-:W-:Y:S02]  /*24d70*/  IMAD R4, R18, 0x6000, R29 ;  /* 0x0000600012047824 */ /* 0x000fe400078e021d */
[----:B------:R-:W-:Y:S01]  /*24d80*/  IMAD R5, R25, UR5, R0 ;  /* 0x0000000519057c24 */ /* 0x000fe2000f8e0200 */
[----:B------:R-:W-:Y:S02]  /*24d90*/  ULDC.64 UR4, c[0x0][0x330] ;  /* 0x0000cc0000047ab9 */ /* 0x000fe40000000a00 */
[----:B------:R-:W-:Y:S02]  /*24da0*/  IMAD R0, R27, UR4, RZ ;  /* 0x000000041b007c24 */ /* 0x000fe4000f8e02ff */
[----:B------:R-:W-:Y:S02]  /*24db0*/  IMAD.IADD R3, R3, 0x1, R5 ;  /* 0x0000000103037824 */ /* 0x000fe400078e0205 */
[----:B------:R-:W-:-:S02]  /*24dc0*/  IMAD R5, R19, UR5, R0 ;  /* 0x0000000513057c24 */ /* 0x000fc4000f8e0200 */
        /* <DEDUP_REMOVED lines=29> */
[----:B------:R0:W-:Y:S04]  /*24fa0*/  LDGSTS.E.BYPASS.LTC128B.128 [R4+0x9400], desc[UR36][R2.64+0x180], !P3 ;  /* 0x0940018002047fae */ /* 0x0001e8000d901d64 */
[----:B0-----:R-:W0:Y:S01]  /*24fb0*/  SHFL.IDX PT, R3, R6, 0x1, 0x181f ;  /* 0x00381f0006037f89 */ /* 0x001e2200000e0000 */
        /* <DEDUP_REMOVED lines=10> */
[----:B------:R0:W-:Y:S01]  /*25060*/  LDGSTS.E.BYPASS.LTC128B.128 [R4+0x9c00], desc[UR36][R2.64+0x180], !P3 ;  /* 0x09c0018002047fae */ /* 0x0001e2000d901d64 */
[----:B--2---:R-:W-:-:S03]  /*25070*/  IADD3 R8, P3, R14, R0, RZ ;  /* 0x000000000e087210 */ /* 0x004fc60007f7e0ff */
        /* <DEDUP_REMOVED lines=36> */
.L_x_2420:
        /* <DEDUP_REMOVED lines=15> */
.L_x_2316:
        /* <DEDUP_REMOVED lines=10> */
.L_x_2317:
[----:B------:R-:W-:Y:S01]  /*25450*/  UIADD3 UR4, UR44, -0x2, URZ ;  /* 0xfffffffe2c047890 */ /* 0x000fe2000fffe03f */
[----:B------:R2:W-:Y:S03]  /*25460*/  SYNCS.ARRIVE.TRANS64.A1T0 RZ, [R24+URZ+0x32450], RZ ;  /* 0x032450ff18ff79a7 */ /* 0x0005e6000810003f */
[----:B------:R-:W-:-:S06]  /*25470*/  UISETP.GE.AND UP0, UPT, UR4, UR45, UPT ;  /* 0x0000002d0400728c */ /* 0x000fcc000bf06270 */
[----:B------:R-:W-:-:S13]  /*25480*/  PLOP3.LUT P0, PT, PT, PT, UP0, 0x40, 0x0 ;  /* 0x000000000000781c */ /* 0x000fda0003f0e808 */
[----:B--2---:R-:W-:Y:S05]  /*25490*/  @P0 BRA `(.L_x_2318) ;  /* 0x0000000c00640947 */ /* 0x004fea0003800000 */
[----:B------:R-:W-:Y:S01]  /*254a0*/  BSSY B0, `(.L_x_2318) ;  /* 0x00000d8000007945 */ /* 0x000fe20003800000 */
[----:B------:R-:W-:-:S07]  /*254b0*/  IMAD.U32 R20, RZ, RZ, UR4 ;  /* 0x00000004ff147e24 */ /* 0x000fce000f8e00ff */
.L_x_2331:
[----:B0-----:R-:W0:Y:S01]  /*254c0*/  S2R R2, SR_TID.X ;  /* 0x0000000000027919 */ /* 0x001e220000002100 */
[----:B--2---:R-:W2:Y:S01]  /*254d0*/  LDC R3, c[0x0][0x430] ;  /* 0x00010c00ff037b82 */ /* 0x004ea20000000800 */
[----:B------:R-:W-:Y:S01]  /*254e0*/  IMAD R8, R20, 0x60, R31 ;  /* 0x0000006014087824 */ /* 0x000fe200078e021f */
[----:B------:R-:W-:Y:S01]  /*254f0*/  LOP3.LUT P1, RZ, R16, 0x2000, RZ, 0xc0, !PT ;  /* 0x0000200010ff7812 */ /* 0x000fe2000782c0ff */
        /* <DEDUP_REMOVED lines=18> */
[----:B------:R-:W-:Y:S01]  /*25620*/  @!P2 IMAD.IADD R3, R5, 0x1, R3 ;  /* 0x000000010503a824 */ /* 0x000fe200078e0203 */
[----:B------:R-:W-:Y:S05]  /*25630*/  YIELD ;  /* 0x0000000000007946 */ /* 0x000fea0003800000 */
[C---:B0-----:R-:W-:Y:S01]  /*25640*/  @!P2 LEA R6, P0, R2.reuse, R6, 0x2 ;  /* 0x000000060206a211 */ /* 0x041fe200078010ff */
[----:B------:R-:W-:Y:S01]  /*25650*/  IMAD.MOV.U32 R4, RZ, RZ, RZ ;  /* 0x000000ffff047224 */ /* 0x000fe200078e00ff */
[----:B------:R-:W-:Y:S02]  /*25660*/  ULDC UR4, c[0x0][0x430] ;  /* 0x00010c0000047ab9 */ /* 0x000fe40000000800 */
[----:B------:R-:W-:Y:S01]  /*25670*/  @!P2 LEA.HI.X R7, R2, R7, R3, 0x2, P0 ;  /* 0x000000070207a211 */ /* 0x000fe200000f1403 */
[----:B------:R-:W-:Y:S01]  /*25680*/  IMAD.MOV R5, RZ, RZ, -R9 ;  /* 0x000000ffff057224 */ /* 0x000fe200078e0a09 */
[----:B------:R-:W-:Y:S01]  /*25690*/  ISETP.NE.AND P0, PT, R18, 0x2, PT ;  /* 0x000000021200780c */ /* 0x000fe20003f05270 */
[----:B------:R-:W-:-:S02]  /*256a0*/  IMAD.MOV.U32 R2, RZ, RZ, R20 ;  /* 0x000000ffff027224 */ /* 0x000fc400078e0014 */
[----:B------:R-:W-:Y:S01]  /*256b0*/  IMAD R5, R5, UR4, R8 ;  /* 0x0000000405057c24 */ /* 0x000fe2000f8e0208 */
[----:B------:R-:W-:Y:S01]  /*256c0*/  SEL R3, RZ, 0x1, P0 ;  /* 0x00000001ff037807 */ /* 0x000fe20000000000 */
[----:B------:R0:W5:Y:S01]  /*256d0*/  @!P2 LDG.E R4, desc[UR36][R6.64] ;  /* 0x000000240604a981 */ /* 0x000162000c1e1900 */
[----:B------:R-:W-:Y:S01]  /*256e0*/  SEL R18, R18, RZ, P0 ;  /* 0x000000ff12127207 */ /* 0x000fe20000000000 */
[----:B------:R-:W-:Y:S01]  /*256f0*/  VIADD R20, R20, 0xffffffff ;  /* 0xffffffff14147836 */ /* 0x000fe20000000000 */
[----:B------:R-:W-:Y:S02]  /*25700*/  LOP3.LUT R26, R26, R3, RZ, 0x3c, !PT ;  /* 0x000000031a1a7212 */ /* 0x000fe400078e3cff */
[----:B------:R-:W-:Y:S01]  /*25710*/  ISETP.GT.AND P2, PT, R2, UR45, PT ;  /* 0x0000002d02007c0c */ /* 0x000fe2000bf44270 */
[----:B-1----:R-:W-:-:S12]  /*25720*/  @!P1 BRA `(.L_x_2319) ;  /* 0x0000000000049947 */ /* 0x002fd80003800000 */
[----:B------:R-:W-:Y:S01]  /*25730*/  BPT.TRAP 0x1 ;  /* 0x000000040000795c */ /* 0x000fe20000300000 */
.L_x_2319:
[----:B------:R-:W-:Y:S01]  /*25740*/  IMAD R10, R18, 0x8, R17 ;  /* 0x00000008120a7824 */ /* 0x000fe200078e0211 */
[----:B------:R-:W-:Y:S01]  /*25750*/  SHF.L.U32 R25, R26, 0x1f, RZ ;  /* 0x0000001f1a197819 */ /* 0x000fe200000006ff */
[----:B------:R-:W-:Y:S01]  /*25760*/  BSSY B1, `(.L_x_2320) ;  /* 0x0000004000017945 */ /* 0x000fe20003800000 */
[----:B------:R-:W-:Y:S02]  /*25770*/  SHF.R.S32.HI R23, RZ, 0x1f, R5 ;  /* 0x0000001fff177819 */ /* 0x000fe40000011405 */
[----:B------:R-:W2:Y:S02]  /*25780*/  SYNCS.PHASECHK.TRANS64.TRYWAIT P0, [R10+URZ+0x32440], R25 ;  /* 0x032440190a0075a7 */ /* 0x000ea4000800017f */
[----:B--2---:R-:W-:Y:S05]  /*25790*/  @!P0 BRA `(.L_x_2321) ;  /* 0x0000003800cc8947 */ /* 0x004fea0003800000 */
.L_x_2421:
[----:B------:R-:W-:Y:S05]  /*257a0*/  BSYNC B1 ;  /* 0x0000000000017941 */ /* 0x000fea0003800000 */
.L_x_2320:
[----:B------:R-:W-:Y:S01]  /*257b0*/  ULDC.64 UR4, c[0x0][0x300] ;  /* 0x0000c00000047ab9 */ /* 0x000fe20000000a00 */
[----:B-1---5:R-:W-:Y:S01]  /*257c0*/  SHF.R.S32.HI R24, RZ, 0x1f, R4 ;  /* 0x0000001fff187819 */ /* 0x022fe20000011404 */
[----:B------:R-:W-:Y:S01]  /*257d0*/  IMAD R2, R23, UR4, RZ ;  /* 0x0000000417027c24 */ /* 0x000fe2000f8e02ff */
[----:B------:R-:W-:Y:S01]  /*257e0*/  LOP3.LUT P1, RZ, R16, 0x1, RZ, 0xc0, !PT ;  /* 0x0000000110ff7812 */ /* 0x000fe2000782c0ff */
[----:B------:R-:W-:Y:S02]  /*257f0*/  IMAD R8, R18, 0x1800, R29 ;  /* 0x0000180012087824 */ /* 0x000fe400078e021d */
[C---:B0-----:R-:W-:Y:S02]  /*25800*/  IMAD R7, R5.reuse, UR5, R2 ;  /* 0x0000000505077c24 */ /* 0x041fe4000f8e0202 */
        /* <DEDUP_REMOVED lines=20> */
[----:B------:R-:W3:Y:S04]  /*25950*/  SHFL.IDX PT, R6, R9, 0x1, 0x181f ;  /* 0x00381f0009067f89 */ /* 0x000ee800000e0000 */
[----:B------:R-:W4:Y:S01]  /*25960*/  SHFL.IDX PT, R7, R21, 0x1, 0x181f ;  /* 0x00381f0015077f89 */ /* 0x000f2200000e0000 */
[----:B0-----:R-:W-:-:S03]  /*25970*/  IADD3 R2, P0, R14, R0, RZ ;  /* 0x000000000e027210 */ /* 0x001fc60007f1e0ff */
[----:B------:R-:W0:Y:S02]  /*25980*/  SHFL.IDX PT, R14, R9, 0x2, 0x181f ;  /* 0x00581f00090e7f89 */ /* 0x000e2400000e0000 */
[----:B-1----:R-:W-:Y:S01]  /*25990*/  IMAD.X R3, RZ, RZ, R3, P0 ;  /* 0x000000ffff037224 */ /* 0x002fe200000e0603 */
[----:B---3--:R-:W-:-:S04]  /*259a0*/  IADD3 R6, P0, R6, R0, RZ ;  /* 0x0000000006067210 */ /* 0x008fc80007f1e0ff */
[----:B------:R1:W-:Y:S01]  /*259b0*/  LDGSTS.E.BYPASS.LTC128B.128 [R8+0x1c400], desc[UR36][R2.64], !P1 ;  /* 0x1c40000002087fae */ /* 0x0003e2000c901d64 */
[----:B----4-:R-:W-:-:S05]  /*259c0*/  IMAD.X R7, RZ, RZ, R7, P0 ;  /* 0x000000ffff077224 */ /* 0x010fca00000e0607 */
[----:B------:R3:W-:Y:S04]  /*259d0*/  LDGSTS.E.BYPASS.LTC128B.128 [R8+0x1cc00], desc[UR36][R6.64], !P1 ;  /* 0x1cc0000006087fae */ /* 0x0007e8000c901d64 */
[----:B-1----:R-:W1:Y:S01]  /*259e0*/  SHFL.IDX PT, R3, R21, 0x2, 0x181f ;  /* 0x00581f0015037f89 */ /* 0x002e6200000e0000 */
[----:B0-----:R-:W-:-:S03]  /*259f0*/  IADD3 R2, P0, R14, R0, RZ ;  /* 0x000000000e027210 */ /* 0x001fc60007f1e0ff */
[----:B------:R-:W0:Y:S04]  /*25a00*/  SHFL.IDX PT, R14, R9, 0x3, 0x181f ;  /* 0x00781f00090e7f89 */ /* 0x000e2800000e0000 */
[----:B---3--:R-:W3:Y:S01]  /*25a10*/  SHFL.IDX PT, R7, R21, 0x3, 0x181f ;  /* 0x00781f0015077f89 */ /* 0x008ee200000e0000 */
[----:B-1----:R-:W-:-:S05]  /*25a20*/  IMAD.X R3, RZ, RZ, R3, P0 ;  /* 0x000000ffff037224 */ /* 0x002fca00000e0603 */
[----:B------:R1:W-:Y:S01]  /*25a30*/  LDGSTS.E.BYPASS.LTC128B.128 [R8+0x1d400], desc[UR36][R2.64], !P1 ;  /* 0x1d40000002087fae */ /* 0x0003e2000c901d64 */
[----:B0-----:R-:W-:-:S03]  /*25a40*/  IADD3 R6, P0, R14, R0, RZ ;  /* 0x000000000e067210 */ /* 0x001fc60007f1e0ff */
[----:B------:R-:W0:Y:S02]  /*25a50*/  SHFL.IDX PT, R14, R9, 0x4, 0x181f ;  /* 0x00981f00090e7f89 */ /* 0x000e2400000e0000 */
[----:B---3--:R-:W-:-:S05]  /*25a60*/  IMAD.X R7, RZ, RZ, R7, P0 ;  /* 0x000000ffff077224 */ /* 0x008fca00000e0607 */
[----:B------:R3:W-:Y:S04]  /*25a70*/  LDGSTS.E.BYPASS.LTC128B.128 [R8+0x1dc00], desc[UR36][R6.64], !P1 ;  /* 0x1dc0000006087fae */ /* 0x0007e8000c901d64 */
[----:B-1----:R-:W1:Y:S04]  /*25a80*/  SHFL.IDX PT, R3, R21, 0x4, 0x181f ;  /* 0x00981f0015037f89 */ /* 0x002e6800000e0000 */
[----:B------:R-:W4:Y:S01]  /*25a90*/  SHFL.IDX PT, R21, R21, 0x5, 0x181f ;  /* 0x00b81f0015157f89 */ /* 0x000f2200000e0000 */
[----:B0-----:R-:W-:-:S03]  /*25aa0*/  IADD3 R2, P0, R14, R0, RZ ;  /* 0x000000000e027210 */ /* 0x001fc60007f1e0ff */
[----:B------:R3:W0:Y:S02]  /*25ab0*/  SHFL.IDX PT, R14, R9, 0x5, 0x181f ;  /* 0x00b81f00090e7f89 */ /* 0x00062400000e0000 */
[----:B-1----:R-:W-:-:S05]  /*25ac0*/  IMAD.X R3, RZ, RZ, R3, P0 ;  /* 0x000000ffff037224 */ /* 0x002fca00000e0603 */
[----:B----4-:R3:W-:Y:S03]  /*25ad0*/  LDGSTS.E.BYPASS.LTC128B.128 [R8+0x1e400], desc[UR36][R2.64], !P1 ;  /* 0x1e40000002087fae */ /* 0x0107e6000c901d64 */
.L_x_2435:
[----:B0--3--:R-:W-:-:S05]  /*25ae0*/  IADD3 R2, P0, R14, R0, RZ ;  /* 0x000000000e027210 */ /* 0x009fca0007f1e0ff */
[----:B------:R-:W-:Y:S01]  /*25af0*/  IMAD.X R3, RZ, RZ, R21, P0 ;  /* 0x000000ffff037224 */ /* 0x000fe200000e0615 */
[----:B------:R-:W-:-:S04]  /*25b00*/  PLOP3.LUT P0, PT, PT, PT, PT, 0x80, 0x0 ;  /* 0x000000000000781c */ /* 0x000fc80003f0f070 */
[----:B------:R-:W-:Y:S01]  /*25b10*/  @!PT LDS RZ, [RZ] ;  /* 0x00000000fffff984 */ /* 0x000fe20000000800 */
[----:B------:R-:W-:Y:S01]  /*25b20*/  @!PT LDS RZ, [RZ] ;  /* 0x00000000fffff984 */ /* 0x000fe20000000800 */
[----:B------:R-:W-:Y:S01]  /*25b30*/  @!PT LDS RZ, [RZ] ;  /* 0x00000000fffff984 */ /* 0x000fe20000000800 */
[----:B------:R0:W-:Y:S01]  /*25b40*/  LDGSTS.E.BYPASS.LTC128B.128 [R8+0x1ec00], desc[UR36][R2.64], !P1 ;  /* 0x1ec0000002087fae */ /* 0x0001e2000c901d64 */
[----:B------:R-:W-:-:S08]  /*25b50*/  NOP ;  /* 0x0000000000007918 */ /* 0x000fd00000000000 */
.L_x_2323:
        /* <DEDUP_REMOVED lines=10> */
.L_x_2324:
[----:B------:R1:W-:Y:S01]  /*25c00*/  SYNCS.ARRIVE.TRANS64.A1T0 RZ, [R10+URZ+0x32430], RZ ;  /* 0x032430ff0aff79a7 */ /* 0x0003e2000810003f */
[----:B------:R-:W-:Y:S05]  /*25c10*/  @!P3 BRA `(.L_x_2325) ;  /* 0x000000000004b947 */ /* 0x000fea0003800000 */
[----:B------:R-:W-:Y:S01]  /*25c20*/  BPT.TRAP 0x1 ;  /* 0x000000040000795c */ /* 0x000fe20000300000 */
.L_x_2325:
[----:B------:R-:W3:Y:S01]  /*25c30*/  SYNCS.PHASECHK.TRANS64.TRYWAIT P0, [R10+URZ+0x32460], R25 ;  /* 0x032460190a0075a7 */ /* 0x000ee2000800017f */
[----:B------:R-:W-:Y:S04]  /*25c40*/  BSSY B1, `(.L_x_2326) ;  /* 0x0000002000017945 */ /* 0x000fe80003800000 */
[----:B---3--:R-:W-:Y:S05]  /*25c50*/  @!P0 BRA `(.L_x_2327) ;  /* 0x0000003c00408947 */ /* 0x008fea0003800000 */
.L_x_2436:
[----:B------:R-:W-:Y:S05]  /*25c60*/  BSYNC B1 ;  /* 0x0000000000017941 */ /* 0x000fea0003800000 */
.L_x_2326:
[----:B------:R-:W-:Y:S01]  /*25c70*/  ULDC.64 UR4, c[0x0][0x328] ;  /* 0x0000ca0000047ab9 */ /* 0x000fe20000000a00 */
[C---:B------:R-:W-:Y:S01]  /*25c80*/  LOP3.LUT P5, RZ, R16.reuse, 0x20, RZ, 0xc0, !PT ;  /* 0x0000002010ff7812 */ /* 0x040fe200078ac0ff */
[----:B0-----:R-:W-:Y:S01]  /*25c90*/  IMAD R2, R23, UR4, RZ ;  /* 0x0000000417027c24 */ /* 0x001fe2000f8e02ff */
        /* <DEDUP_REMOVED lines=24> */
[----:B------:R-:W4:Y:S04]  /*25e20*/  SHFL.IDX PT, R3, R24, RZ, 0x181f ;  /* 0x00181fff18037589 */ /* 0x000f2800000e0000 */
[----:B------:R-:W-:Y:S04]  /*25e30*/  SHFL.IDX PT, R4, R24, 0x1, 0x181f ;  /* 0x00381f0018047f89 */ /* 0x000fe800000e0000 */
[----:B------:R-:W-:Y:S04]  /*25e40*/  SHFL.IDX PT, R5, R24, 0x3, 0x181f ;  /* 0x00781f0018057f89 */ /* 0x000fe800000e0000 */
[----:B--23--:R-:W-:Y:S01]  /*25e50*/  SHFL.IDX PT, R25, R24, 0x4, 0x181f ;  /* 0x00981f0018197f89 */ /* 0x00cfe200000e0000 */
[----:B0-----:R-:W-:-:S03]  /*25e60*/  IADD3 R2, P0, R14, R0, RZ ;  /* 0x000000000e027210 */ /* 0x001fc60007f1e0ff */
        /* <DEDUP_REMOVED lines=36> */
.L_x_2450:
        /* <DEDUP_REMOVED lines=11> */
.L_x_2329:
        /* <DEDUP_REMOVED lines=10> */
.L_x_2330:
[----:B------:R2:W-:Y:S01]  /*26200*/  SYNCS.ARRIVE.TRANS64.A1T0 RZ, [R10+URZ+0x32450], RZ ;  /* 0x032450ff0aff79a7 */ /* 0x0005e2000810003f */
[----:B------:R-:W-:Y:S05]  /*26210*/  @P2 BRA `(.L_x_2331) ;  /* 0xfffffff000a82947 */ /* 0x000fea000383ffff */
[----:B------:R-:W-:Y:S05]  /*26220*/  BSYNC B0 ;  /* 0x0000000000007941 */ /* 0x000fea0003800000 */
.L_x_2318:
[----:B------:R-:W3:Y:S01]  /*26230*/  S2R R0, SR_TID.X ;  /* 0x0000000000007919 */ /* 0x000ee20000002100 */
[----:B------:R-:W-:Y:S01]  /*26240*/  VIADD R18, R18, 0x1 ;  /* 0x0000000112127836 */ /* 0x000fe20000000000 */
[----:B------:R-:W-:Y:S04]  /*26250*/  BSSY B0, `(.L_x_2332) ;  /* 0x0000013000007945 */ /* 0x000fe80003800000 */
[----:B------:R-:W-:-:S04]  /*26260*/  ISETP.NE.AND P0, PT, R18, 0x2, PT ;  /* 0x000000021200780c */ /* 0x000fc80003f05270 */
[----:B------:R-:W-:Y:S02]  /*26270*/  SEL R18, R18, RZ, P0 ;  /* 0x000000ff12127207 */ /* 0x000fe40000000000 */
[----:B------:R-:W-:Y:S02]  /*26280*/  SEL R5, RZ, 0x1, P0 ;  /* 0x00000001ff057807 */ /* 0x000fe40000000000 */
[----:B---3--:R-:W-:-:S04]  /*26290*/  LOP3.LUT R0, R0, 0x7f, RZ, 0xc0, !PT ;  /* 0x0000007f00007812 */ /* 0x008fc800078ec0ff */
[----:B------:R-:W-:-:S13]  /*262a0*/  ISETP.NE.AND P0, PT, R0, RZ, PT ;  /* 0x000000ff0000720c */ /* 0x000fda0003f05270 */
[----:B------:R-:W-:Y:S05]  /*262b0*/  @P0 BRA `(.L_x_2333) ;  /* 0x0000000000300947 */ /* 0x000fea0003800000 */
[----:B------:R-:W3:Y:S01]  /*262c0*/  S2R R9, SR_LANEID ;  /* 0x0000000000097919 */ /* 0x000ee20000000000 */
[----:B------:R-:W-:Y:S01]  /*262d0*/  VOTEU.ANY UR4, UPT, PT ;  /* 0x0000000000047886 */ /* 0x000fe200038e0100 */
[----:B0-----:R-:W0:Y:S01]  /*262e0*/  LDC.64 R2, c[0x0][0xd80] ;  /* 0x00036000ff027b82 */ /* 0x001e220000000a00 */
[----:B------:R-:W3:Y:S08]  /*262f0*/  FLO.U32 R0, UR4 ;  /* 0x0000000400007d00 */ /* 0x000ef000080e0000 */
[----:B------:R-:W0:Y:S01]  /*26300*/  POPC R7, UR4 ;  /* 0x0000000400077d09 */ /* 0x000e220008000000 */
[----:B---3--:R-:W-:-:S13]  /*26310*/  ISETP.EQ.U32.AND P1, PT, R0, R9, PT ;  /* 0x000000090000720c */ /* 0x008fda0003f22070 */
[----:B0-----:R-:W3:Y:S01]  /*26320*/  @P1 ATOMG.E.ADD.STRONG.GPU PT, R3, desc[UR36][R2.64], R7 ;  /* 0x00000007020319a8 */ /* 0x001ee200081ee1e4 */
[----:B------:R-:W0:Y:S02]  /*26330*/  S2R R4, SR_LTMASK ;  /* 0x0000000000047919 */ /* 0x000e240000003900 */
[----:B0-----:R-:W-:-:S04]  /*26340*/  LOP3.LUT R4, R4, UR4, RZ, 0xc0, !PT ;  /* 0x0000000404047c12 */ /* 0x001fc8000f8ec0ff */
[----:B------:R-:W0:Y:S01]  /*26350*/  POPC R9, R4 ;  /* 0x0000000400097309 */ /* 0x000e220000000000 */
[----:B---3--:R-:W0:Y:S02]  /*26360*/  SHFL.IDX PT, R0, R3, R0, 0x1f ;  /* 0x00001f0003007589 */ /* 0x008e2400000e0000 */
[----:B0-----:R-:W-:-:S07]  /*26370*/  IADD3 R32, R0, UR49, R9 ;  /* 0x0000003100207c10 */ /* 0x001fce000fffe009 */
.L_x_2333:
[----:B------:R-:W-:Y:S05]  /*26380*/  BSYNC B0 ;  /* 0x0000000000007941 */ /* 0x000fea0003800000 */
.L_x_2332:
[----:B------:R-:W-:-:S07]  /*26390*/  LOP3.LUT R26, R26, R5, RZ, 0x3c, !PT ;  /* 0x000000051a1a7212 */ /* 0x000fce00078e3cff */
.L_x_2289:
[----:B------:R-:W-:Y:S05]  /*263a0*/  BSYNC B7 ;  /* 0x0000000000077941 */ /* 0x000fea0003800000 */
.L_x_2287:
        /* <DEDUP_REMOVED lines=8> */
[----:B------:R3:W4:Y:S01]  /*26430*/  LDS R32, [R17+0x324d0] ;  /* 0x0324d00011207984 */ /* 0x0007220000000800 */
[----:B------:R-:W-:Y:S06]  /*26440*/  BAR.ARV 0x4, 0x180 ;  /* 0x0106000000007b1d */ /* 0x000fec0000002000 */
[----:B------:R-:W-:Y:S05]  /*26450*/  BRA `(.L_x_2335) ;  /* 0x00000000002c7947 */ /* 0x000fea0003800000 */
.L_x_2334:
[----:B------:R-:W-:-:S03]  /*26460*/  UMOV UR4, 0xffffffff ;  /* 0xffffffff00047882 */ /* 0x000fc60000000000 */
[----:B------:R-:W-:Y:S05]  /*26470*/  BRA.DIV UR4, `(.L_x_2336) ;  /* 0x0000003e04147947 */ /* 0x000fea000b800000 */
[----:B------:R3:W4:Y:S02]  /*26480*/  SHFL.IDX PT, R14, R32, RZ, 0x1f ;  /* 0x00001fff200e7589 */ /* 0x00072400000e0000 */
.L_x_2453:
[----:B0-----:R-:W0:Y:S01]  /*26490*/  @!P0 S2R R3, SR_CgaCtaId ;  /* 0x0000000000038919 */ /* 0x001e220000008800 */
[----:B------:R-:W-:Y:S05]  /*264a0*/  WARPSYNC.ALL ;  /* 0x0000000000007948 */ /* 0x000fea0003800000 */
[----:B------:R-:W-:Y:S01]  /*264b0*/  BAR.SYNC.DEFER_BLOCKING 0x4, 0x180 ;  /* 0x0106000000007b1d */ /* 0x000fe20000010000 */
[----:B------:R-:W-:-:S04]  /*264c0*/  @!P0 MOV R0, 0x400 ;  /* 0x0000040000008802 */ /* 0x000fc80000000f00 */
[----:B0-----:R-:W-:-:S05]  /*264d0*/  @!P0 LEA R17, R3, R0, 0x18 ;  /* 0x0000000003118211 */ /* 0x001fca00078ec0ff */
[----:B------:R3:W-:Y:S02]  /*264e0*/  @!P0 STS [R17+0x324d0], R32 ;  /* 0x0324d02011008388 */ /* 0x0007e40000000800 */
[----:B---34-:R-:W-:Y:S01]  /*264f0*/  IMAD.MOV.U32 R32, RZ, RZ, R14 ;  /* 0x000000ffff207224 */ /* 0x018fe200078e000e */
[----:B------:R-:W-:Y:S06]  /*26500*/  BAR.ARV 0x5, 0x180 ;  /* 0x0146000000007b1d */ /* 0x000fec0000002000 */
.L_x_2335:
[----:B------:R-:W-:Y:S02]  /*26510*/  ULDC UR4, c[0x0][0xd38] ;  /* 0x00034e0000047ab9 */ /* 0x000fe40000000800 */
[----:B----4-:R-:W-:-:S13]  /*26520*/  ISETP.GE.AND P0, PT, R32, UR4, PT ;  /* 0x0000000420007c0c */ /* 0x010fda000bf06270 */
[----:B------:R-:W-:Y:S05]  /*26530*/  @!P0 BRA `(.L_x_2337) ;  /* 0xffffffb800648947 */ /* 0x000fea000383ffff */
.L_x_2278:
[----:B------:R-:W4:Y:S01]  /*26540*/  LDL.LU R0, [R1+0x444] ;  /* 0x0004440001007983 */ /* 0x000f220000300800 */
[----:B------:R-:W-:Y:S01]  /*26550*/  BSSY B0, `(.L_x_2338) ;  /* 0x000000b000007945 */ /* 0x000fe20003800000 */
[----:B------:R-:W1:Y:S01]  /*26560*/  S2R R5, SR_CgaCtaId ;  /* 0x0000000000057919 */ /* 0x000e620000008800 */
[----:B----4-:R-:W-:-:S05]  /*26570*/  VIADD R0, R0, 0x1 ;  /* 0x0000000100007836 */ /* 0x010fca0000000000 */
[----:B0-----:R-:W-:-:S04]  /*26580*/  LEA.HI R2, R0, R0, RZ, 0x1 ;  /* 0x0000000000027211 */ /* 0x001fc800078f08ff */
[----:B------:R-:W-:Y:S02]  /*26590*/  LOP3.LUT R3, R2, 0xfffffffe, RZ, 0xc0, !PT ;  /* 0xfffffffe02037812 */ /* 0x000fe400078ec0ff */
[----:B------:R-:W-:-:S03]  /*265a0*/  MOV R2, 0x400 ;  /* 0x0000040000027802 */ /* 0x000fc60000000f00 */
[----:B------:R-:W-:Y:S01]  /*265b0*/  IMAD.IADD R0, R0, 0x1, -R3 ;  /* 0x0000000100007824 */ /* 0x000fe200078e0a03 */
[----:B-1----:R-:W-:-:S04]  /*265c0*/  LEA R7, R5, R2, 0x18 ;  /* 0x0000000205077211 */ /* 0x002fc800078ec0ff */
[----:B------:R-:W-:-:S04]  /*265d0*/  SHF.L.U32 R0, R0, 0x1f, RZ ;  /* 0x0000001f00007819 */ /* 0x000fc800000006ff */
[----:B------:R-:W0:Y:S02]  /*265e0*/  SYNCS.PHASECHK.TRANS64.TRYWAIT P0, [R7+URZ+0x32420], R0 ;  /* 0x03242000070075a7 */ /* 0x000e24000800017f */
[----:B0-----:R-:W-:Y:S05]  /*265f0*/  @!P0 BRA `(.L_x_2339) ;  /* 0x0000003800dc8947 */ /* 0x001fea0003800000 */
.L_x_2454:
[----:B------:R-:W-:Y:S05]  /*26600*/  BSYNC B0 ;  /* 0x0000000000007941 */ /* 0x000fea0003800000 */
.L_x_2338:
[----:B------:R-:W-:-:S03]  /*26610*/  UMOV UR4, 0xffffffff ;  /* 0xffffffff00047882 */ /* 0x000fc60000000000 */
[----:B------:R-:W-:Y:S05]  /*26620*/  BRA.DIV UR4, `(.L_x_2340) ;  /* 0x0000003a04e47947 */ /* 0x000fea000b800000 */
[----:B0-----:R-:W0:Y:S02]  /*26630*/  S2R R0, SR_TID.X ;  /* 0x0000000000007919 */ /* 0x001e240000002100 */
[----:B0-----:R-:W-:-:S04]  /*26640*/  SHF.R.U32.HI R0, RZ, 0x5, R0 ;  /* 0x00000005ff007819 */ /* 0x001fc80000011600 */
[----:B------:R-:W-:-:S05]  /*26650*/  LOP3.LUT R0, R0, 0x3, RZ, 0xc0, !PT ;  /* 0x0000000300007812 */ /* 0x000fca00078ec0ff */
[----:B------:R0:W1:Y:S02]  /*26660*/  SHFL.IDX PT, R14, R0, RZ, 0x1f ;  /* 0x00001fff000e7589 */ /* 0x00006400000e0000 */
.L_x_2457:
[----:B-1----:R-:W-:Y:S01]  /*26670*/  ISETP.NE.AND P0, PT, R14, RZ, PT ;  /* 0x000000ff0e00720c */ /* 0x002fe20003f05270 */
[----:B------:R-:W-:-:S12]  /*26680*/  BSSY B0, `(.L_x_2341) ;  /* 0x0000026000007945 */ /* 0x000fd80003800000 */
[----:B------:R-:W-:Y:S05]  /*26690*/  @P0 BRA `(.L_x_2342) ;  /* 0x0000000000900947 */ /* 0x000fea0003800000 */
[----:B------:R-:W-:-:S03]  /*266a0*/  UMOV UR4, 0xffffffff ;  /* 0xffffffff00047882 */ /* 0x000fc60000000000 */
[----:B------:R-:W-:Y:S05]  /*266b0*/  BRA.DIV UR4, `(.L_x_2343) ;  /* 0x0000003a04f47947 */ /* 0x000fea000b800000 */
[----:B------:R-:W-:-:S13]  /*266c0*/  ELECT P6, URZ, PT ;  /* 0x00000000003f782f */ /* 0x000fda00038c0000 */
.L_x_2460:
        /* <DEDUP_REMOVED lines=8> */
.L_x_2344:
[----:B------:R-:W-:Y:S01]  /*26750*/  IMAD R5, R18, 0x8, R7 ;  /* 0x0000000812057824 */ /* 0x000fe200078e0207 */
[----:B------:R-:W-:Y:S01]  /*26760*/  SHF.L.U32 R0, R26, 0x1f, RZ ;  /* 0x0000001f1a007819 */ /* 0x000fe200000006ff */
[----:B------:R-:W-:-:S03]  /*26770*/  VIADD R18, R18, 0x1 ;  /* 0x0000000112127836 */ /* 0x000fc60000000000 */
[----:B------:R-:W0:Y:S02]  /*26780*/  SYNCS.PHASECHK.TRANS64.TRYWAIT P1, [R5+URZ+0x32440], R0 ;  /* 0x03244000050075a7 */ /* 0x000e24000802017f */
[----:B------:R-:W-:-:S04]  /*26790*/  ISETP.NE.AND P2, PT, R18, 0x2, PT ;  /* 0x000000021200780c */ /* 0x000fc80003f45270 */
[----:B------:R-:W-:Y:S01]  /*267a0*/  SEL R3, RZ, 0x1, P2 ;  /* 0x00000001ff037807 */ /* 0x000fe20001000000 */
[----:B0-----:R-:W-:Y:S08]  /*267b0*/  @!P1 BRA `(.L_x_2345) ;  /* 0x0000003800d49947 */ /* 0x001ff00003800000 */
.L_x_2461:
[----:B------:R-:W-:Y:S02]  /*267c0*/  SEL R18, R18, RZ, P2 ;  /* 0x000000ff12127207 */ /* 0x000fe40001000000 */
[----:B------:R-:W-:Y:S01]  /*267d0*/  LOP3.LUT R2, R26, R3, RZ, 0x3c, !PT ;  /* 0x000000031a027212 */ /* 0x000fe200078e3cff */
[----:B------:R-:W-:Y:S06]  /*267e0*/  @!P0 BRA `(.L_x_2346) ;  /* 0x0000000000048947 */ /* 0x000fec0003800000 */
[----:B------:R-:W-:Y:S01]  /*267f0*/  BPT.TRAP 0x1 ;  /* 0x000000040000795c */ /* 0x000fe20000300000 */
.L_x_2346:
[----:B------:R-:W-:Y:S01]  /*26800*/  IMAD R3, R18, 0x8, R7 ;  /* 0x0000000812037824 */ /* 0x000fe200078e0207 */
[----:B------:R-:W-:-:S04]  /*26810*/  SHF.L.U32 R2, R2, 0x1f, RZ ;  /* 0x0000001f02027819 */ /* 0x000fc800000006ff */
[----:B------:R-:W1:Y:S02]  /*26820*/  SYNCS.PHASECHK.TRANS64.TRYWAIT P1, [R3+URZ+0x32440], R2 ;  /* 0x03244002030075a7 */ /* 0x000e64000802017f */
[----:B-1----:R-:W-:Y:S05]  /*26830*/  @!P1 BRA `(.L_x_2347) ;  /* 0x0000003800c89947 */ /* 0x002fea0003800000 */
.L_x_2462:
[----:B------:R-:W-:Y:S05]  /*26840*/  @!P0 BRA `(.L_x_2348) ;  /* 0x0000000000048947 */ /* 0x000fea0003800000 */
[----:B------:R-:W-:Y:S01]  /*26850*/  BPT.TRAP 0x1 ;  /* 0x000000040000795c */ /* 0x000fe20000300000 */
.L_x_2348:
[----:B------:R-:W4:Y:S02]  /*26860*/  SYNCS.PHASECHK.TRANS64.TRYWAIT P1, [R5+URZ+0x32460], R0 ;  /* 0x03246000050075a7 */ /* 0x000f24000802017f */
[----:B----4-:R-:W-:Y:S05]  /*26870*/  @!P1 BRA `(.L_x_2349) ;  /* 0x0000003800cc9947 */ /* 0x010fea0003800000 */
.L_x_2463:
[----:B------:R-:W-:Y:S05]  /*26880*/  @!P0 BRA `(.L_x_2350) ;  /* 0x0000000000048947 */ /* 0x000fea0003800000 */
[----:B------:R-:W-:Y:S01]  /*26890*/  BPT.TRAP 0x1 ;  /* 0x000000040000795c */ /* 0x000fe20000300000 */
.L_x_2350:
[----:B------:R0:W0:Y:S02]  /*268a0*/  SYNCS.PHASECHK.TRANS64.TRYWAIT P0, [R3+URZ+0x32460], R2 ;  /* 0x03246002030075a7 */ /* 0x000024000800017f */
[----:B0-----:R-:W-:Y:S05]  /*268b0*/  @!P0 NANOSLEEP.SYNCS 0x989680 ;  /* 0x009896800000895d */ /* 0x001fea0003900000 */
[----:B------:R-:W0:Y:S02]  /*268c0*/  @!P0 SYNCS.PHASECHK.TRANS64 P0, [R3+URZ+0x32460], R2 ;  /* 0x03246002030085a7 */ /* 0x000e24000800007f */
[----:B0-----:R-:W-:Y:S05]  /*268d0*/  @!P0 BRA `(.L_x_2350) ;  /* 0xfffffffc00f08947 */ /* 0x001fea000383ffff */
.L_x_2342:
[----:B------:R-:W-:Y:S05]  /*268e0*/  BSYNC B0 ;  /* 0x0000000000007941 */ /* 0x000fea0003800000 */
.L_x_2341:
[----:B------:R-:W-:Y:S05]  /*268f0*/  EXIT ;  /* 0x000000000000794d */ /* 0x000fea0003800000 */
.L_x_2159:
[----:B0-----:R-:W-:-:S04]  /*26900*/  IMAD.U32 R9, RZ, RZ, UR42 ;  /* 0x0000002aff097e24 */ /* 0x001fc8000f8e00ff */
[----:B------:R0:W1:Y:S03]  /*26910*/  SYNCS.PHASECHK.TRANS64.TRYWAIT P0, [R9+URZ+0x32400], R8 ;  /* 0x03240008090075a7 */ /* 0x000066000800017f */
[----:B-1----:R-:W-:Y:S05]  /*26920*/  @!P0 NANOSLEEP.SYNCS 0x989680 ;  /* 0x009896800000895d */ /* 0x002fea0003900000 */
[----:B------:R-:W1:Y:S02]  /*26930*/  @!P0 SYNCS.PHASECHK.TRANS64 P0, [R9+URZ+0x32400], R8 ;  /* 0x03240008090085a7 */ /* 0x000e64000800007f */
[----:B-1----:R-:W-:Y:S05]  /*26940*/  @!P0 BRA `(.L_x_2159) ;  /* 0xfffffffc00ec8947 */ /* 0x002fea000383ffff */
[----:B------:R-:W-:Y:S05]  /*26950*/  BRA `(.L_x_2351) ;  /* 0xfffffdbc00a47947 */ /* 0x000fea000383ffff */
.L_x_2166:
[----:B-1----:R1:W2:Y:S02]  /*26960*/  SYNCS.PHASECHK.TRANS64.TRYWAIT P0, [R24+URZ], R25 ;  /* 0x00000019180075a7 */ /* 0x0022a4000800017f */
[----:B--2---:R-:W-:Y:S05]  /*26970*/  @!P0 NANOSLEEP.SYNCS 0x989680 ;  /* 0x009896800000895d */ /* 0x004fea0003900000 */
[----:B------:R-:W2:Y:S02]  /*26980*/  @!P0 SYNCS.PHASECHK.TRANS64 P0, [R24+URZ], R25 ;  /* 0x00000019180085a7 */ /* 0x000ea4000800007f */
[----:B--2---:R-:W-:Y:S05]  /*26990*/  @!P0 BRA `(.L_x_2166) ;  /* 0xfffffffc00f08947 */ /* 0x004fea000383ffff */
[----:B------:R-:W-:Y:S05]  /*269a0*/  BRA `(.L_x_2165) ;  /* 0xfffffdc000cc7947 */ /* 0x000fea000383ffff */
.L_x_2168:
[----:B0-----:R-:W-:-:S04]  /*269b0*/  IMAD.U32 R9, RZ, RZ, UR42 ;  /* 0x0000002aff097e24 */ /* 0x001fc8000f8e00ff */
[----:B------:R0:W1:Y:S03]  /*269c0*/  SYNCS.PHASECHK.TRANS64.TRYWAIT P0, [R9+URZ+0x32410], R8 ;  /* 0x03241008090075a7 */ /* 0x000066000800017f */
[----:B-1----:R-:W-:Y:S05]  /*269d0*/  @!P0 NANOSLEEP.SYNCS 0x989680 ;  /* 0x009896800000895d */ /* 0x002fea0003900000 */
[----:B------:R-:W1:Y:S02]  /*269e0*/  @!P0 SYNCS.PHASECHK.TRANS64 P0, [R9+URZ+0x32410], R8 ;  /* 0x03241008090085a7 */ /* 0x000e64000800007f */
[----:B-1----:R-:W-:Y:S05]  /*269f0*/  @!P0 BRA `(.L_x_2168) ;  /* 0xfffffffc00ec8947 */ /* 0x002fea000383ffff */
[----:B------:R-:W-:Y:S05]  /*26a00*/  BRA `(.L_x_2352) ;  /* 0xfffffdc400a07947 */ /* 0x000fea000383ffff */
.L_x_2175:
[----:B-1----:R1:W2:Y:S02]  /*26a10*/  SYNCS.PHASECHK.TRANS64.TRYWAIT P0, [R8+URZ], R9 ;  /* 0x00000009080075a7 */ /* 0x0022a4000800017f */
[----:B--2---:R-:W-:Y:S05]  /*26a20*/  @!P0 NANOSLEEP.SYNCS 0x989680 ;  /* 0x009896800000895d */ /* 0x004fea0003900000 */
[----:B------:R-:W2:Y:S02]  /*26a30*/  @!P0 SYNCS.PHASECHK.TRANS64 P0, [R8+URZ], R9 ;  /* 0x00000009080085a7 */ /* 0x000ea4000800007f */
[----:B--2---:R-:W-:Y:S05]  /*26a40*/  @!P0 BRA `(.L_x_2175) ;  /* 0xfffffffc00f08947 */ /* 0x004fea000383ffff */
[----:B------:R-:W-:Y:S05]  /*26a50*/  BRA `(.L_x_2174) ;  /* 0xfffffdc400e47947 */ /* 0x000fea000383ffff */
.L_x_2213:
[----:B0-----:R0:W2:Y:S02]  /*26a60*/  SYNCS.PHASECHK.TRANS64.TRYWAIT P0, [R6+URZ], R7 ;  /* 0x00000007060075a7 */ /* 0x0010a4000800017f */
[----:B--2---:R-:W-:Y:S05]  /*26a70*/  @!P0 NANOSLEEP.SYNCS 0x989680 ;  /* 0x009896800000895d */ /* 0x004fea0003900000 */
[----:B------:R-:W2:Y:S02]  /*26a80*/  @!P0 SYNCS.PHASECHK.TRANS64 P0, [R6+URZ], R7 ;  /* 0x00000007060085a7 */ /* 0x000ea4000800007f */
[----:B--2---:R-:W-:Y:S05]  /*26a90*/  @!P0 BRA `(.L_x_2213) ;  /* 0xfffffffc00f08947 */ /* 0x004fea000383ffff */
[----:B------:R-:W-:Y:S05]  /*26aa0*/  BRA `(.L_x_2212) ;  /* 0xfffffe2c00e87947 */ /* 0x000fea000383ffff */
.L_x_2220:
[----:B0-----:R0:W1:Y:S02]  /*26ab0*/  SYNCS.PHASECHK.TRANS64.TRYWAIT P0, [R20+URZ], R21 ;  /* 0x00000015140075a7 */ /* 0x001064000800017f */
[----:B-1----:R-:W-:Y:S05]  /*26ac0*/  @!P0 NANOSLEEP.SYNCS 0x989680 ;  /* 0x009896800000895d */ /* 0x002fea0003900000 */
[----:B------:R-:W1:Y:S02]  /*26ad0*/  @!P0 SYNCS.PHASECHK.TRANS64 P0, [R20+URZ], R21 ;  /* 0x00000015140085a7 */ /* 0x000e64000800007f */
[----:B-1----:R-:W-:Y:S05]  /*26ae0*/  @!P0 BRA `(.L_x_2220) ;  /* 0xfffffffc00f08947 */ /* 0x002fea000383ffff */
[----:B------:R-:W-:Y:S05]  /*26af0*/  BRA `(.L_x_2219) ;  /* 0xfffffe34000c7947 */ /* 0x000fea000383ffff */
.L_x_2233:
[----:B--2---:R2:W3:Y:S02]  /*26b00*/  SYNCS.PHASECHK.TRANS64.TRYWAIT P0, [R6+URZ], R7 ;  /* 0x00000007060075a7 */ /* 0x0044e4000800017f */
[----:B---3--:R-:W-:Y:S05]  /*26b10*/  @!P0 NANOSLEEP.SYNCS 0x989680 ;  /* 0x009896800000895d */ /* 0x008fea0003900000 */
[----:B------:R-:W3:Y:S02]  /*26b20*/  @!P0 SYNCS.PHASECHK.TRANS64 P0, [R6+URZ], R7 ;  /* 0x00000007060085a7 */ /* 0x000ee4000800007f */
[----:B---3--:R-:W-:Y:S05]  /*26b30*/  @!P0 BRA `(.L_x_2233) ;  /* 0xfffffffc00f08947 */ /* 0x008fea000383ffff */
[----:B------:R-:W-:Y:S05]  /*26b40*/  BRA `(.L_x_2232) ;  /* 0xfffffec400d87947 */ /* 0x000fea000383ffff */
.L_x_2240:
[----:B0-----:R0:W1:Y:S02]  /*26b50*/  SYNCS.PHASECHK.TRANS64.TRYWAIT P0, [R14+URZ], R15 ;  /* 0x0000000f0e0075a7 */ /* 0x001064000800017f */
[----:B-1----:R-:W-:Y:S05]  /*26b60*/  @!P0 NANOSLEEP.SYNCS 0x989680 ;  /* 0x009896800000895d */ /* 0x002fea0003900000 */
[----:B------:R-:W1:Y:S02]  /*26b70*/  @!P0 SYNCS.PHASECHK.TRANS64 P0, [R14+URZ], R15 ;  /* 0x0000000f0e0085a7 */ /* 0x000e64000800007f */
[----:B-1----:R-:W-:Y:S05]  /*26b80*/  @!P0 BRA `(.L_x_2240) ;  /* 0xfffffffc00f08947 */ /* 0x002fea000383ffff */
[----:B------:R-:W-:Y:S05]  /*26b90*/  BRA `(.L_x_2239) ;  /* 0xfffffec800fc7947 */ /* 0x000fea000383ffff */
.L_x_2295:
        /* <DEDUP_REMOVED lines=10> */
.L_x_2353:
[----:B------:R-:W-:Y:S05]  /*26c40*/  BRA `(.L_x_2354) ;  /* 0xffffffc0000c7947 */ /* 0x000fea000383ffff */
.L_x_2298:
[----:B0-----:R0:W1:Y:S02]  /*26c50*/  SYNCS.PHASECHK.TRANS64.TRYWAIT P0, [R24+URZ+0x32440], R3 ;  /* 0x03244003180075a7 */ /* 0x001064000800017f */
[----:B-1----:R-:W-:Y:S05]  /*26c60*/  @!P0 NANOSLEEP.SYNCS 0x989680 ;  /* 0x009896800000895d */ /* 0x002fea0003900000 */
[----:B------:R-:W1:Y:S02]  /*26c70*/  @!P0 SYNCS.PHASECHK.TRANS64 P0, [R24+URZ+0x32440], R3 ;  /* 0x03244003180085a7 */ /* 0x000e64000800007f */
[----:B-1----:R-:W-:Y:S05]  /*26c80*/  @!P0 BRA `(.L_x_2298) ;  /* 0xfffffffc00f08947 */ /* 0x002fea000383ffff */
[----:B------:R-:W-:Y:S05]  /*26c90*/  BRA `(.L_x_2355) ;  /* 0xffffffc000b47947 */ /* 0x000fea000383ffff */
.L_x_2299:
        /* <DEDUP_REMOVED lines=8> */
.L_x_2357:
[----:B------:R-:W-:Y:S05]  /*26d20*/  BSYNC B0 ;  /* 0x0000000000007941 */ /* 0x000fea0003800000 */
.L_x_2356:
        /* <DEDUP_REMOVED lines=9> */
.L_x_2358:
        /* <DEDUP_REMOVED lines=8> */
.L_x_2359:
        /* <DEDUP_REMOVED lines=11> */
.L_x_2360:
[----:B------:R-:W-:Y:S02]  /*26ef0*/  IMAD.MOV.U32 R13, RZ, RZ, R5 ;  /* 0x000000ffff0d7224 */ /* 0x000fe400078e0005 */
[----:B------:R-:W-:Y:S01]  /*26f00*/  IMAD.MOV.U32 R12, RZ, RZ, 0x2 ;  /* 0x00000002ff0c7424 */ /* 0x000fe200078e00ff */
[----:B------:R-:W-:-:S13]  /*26f10*/  @P0 LEA R2, P1, R8, R14, 0x1 ;  /* 0x0000000e08020211 */ /* 0x000fda00078208ff */
[----:B------:R-:W-:Y:S05]  /*26f20*/  WARPSYNC.COLLECTIVE R15, `(.L_x_2361) ;  /* 0x000000000f087348 */ /* 0x000fea0003c00000 */
[----:B------:R0:W1:Y:S02]  /*26f30*/  SHFL.IDX P6, R14, R13, R12, R11 ;  /* 0x0000000c0d0e7389 */ /* 0x00006400000c000b */
[----:B01----:R-:W-:Y:S01]  /*26f40*/  ENDCOLLECTIVE ;  /* 0x000000000000791b */ /* 0x003fe20003800000 */
.L_x_2361:
        /* <DEDUP_REMOVED lines=12> */
.L_x_2362:
[----:B------:R-:W-:Y:S02]  /*27010*/  IMAD.MOV.U32 R13, RZ, RZ, R5 ;  /* 0x000000ffff0d7224 */ /* 0x000fe400078e0005 */
[----:B------:R-:W-:Y:S01]  /*27020*/  IMAD.MOV.U32 R12, RZ, RZ, 0x3 ;  /* 0x00000003ff0c7424 */ /* 0x000fe200078e00ff */
[----:B------:R-:W-:-:S13]  /*27030*/  @P0 LEA R2, P1, R8, R14, 0x1 ;  /* 0x0000000e08020211 */ /* 0x000fda00078208ff */
[----:B------:R-:W-:Y:S05]  /*27040*/  WARPSYNC.COLLECTIVE R15, `(.L_x_2363) ;  /* 0x000000000f087348 */ /* 0x000fea0003c00000 */
[----:B------:R0:W1:Y:S02]  /*27050*/  SHFL.IDX P6, R14, R13, R12, R11 ;  /* 0x0000000c0d0e7389 */ /* 0x00006400000c000b */
[----:B01----:R-:W-:Y:S01]  /*27060*/  ENDCOLLECTIVE ;  /* 0x000000000000791b */ /* 0x003fe20003800000 */
.L_x_2363:
        /* <DEDUP_REMOVED lines=12> */
.L_x_2364:
[----:B------:R-:W-:Y:S02]  /*27130*/  IMAD.MOV.U32 R13, RZ, RZ, R5 ;  /* 0x000000ffff0d7224 */ /* 0x000fe400078e0005 */
[----:B------:R-:W-:Y:S01]  /*27140*/  IMAD.MOV.U32 R12, RZ, RZ, 0x4 ;  /* 0x00000004ff0c7424 */ /* 0x000fe200078e00ff */
[----:B------:R-:W-:-:S13]  /*27150*/  @P0 LEA R2, P1, R8, R14, 0x1 ;  /* 0x0000000e08020211 */ /* 0x000fda00078208ff */
[----:B------:R-:W-:Y:S05]  /*27160*/  WARPSYNC.COLLECTIVE R15, `(.L_x_2365) ;  /* 0x000000000f087348 */ /* 0x000fea0003c00000 */
[----:B------:R0:W1:Y:S02]  /*27170*/  SHFL.IDX P6, R14, R13, R12, R11 ;  /* 0x0000000c0d0e7389 */ /* 0x00006400000c000b */
[----:B01----:R-:W-:Y:S01]  /*27180*/  ENDCOLLECTIVE ;  /* 0x000000000000791b */ /* 0x003fe20003800000 */
.L_x_2365:
        /* <DEDUP_REMOVED lines=12> */
.L_x_2366:
[----:B------:R-:W-:Y:S02]  /*27250*/  IMAD.MOV.U32 R13, RZ, RZ, R5 ;  /* 0x000000ffff0d7224 */ /* 0x000fe400078e0005 */
[----:B------:R-:W-:Y:S01]  /*27260*/  IMAD.MOV.U32 R12, RZ, RZ, 0x5 ;  /* 0x00000005ff0c7424 */ /* 0x000fe200078e00ff */
[----:B------:R-:W-:-:S13]  /*27270*/  @P0 LEA R2, P1, R8, R14, 0x1 ;  /* 0x0000000e08020211 */ /* 0x000fda00078208ff */
[----:B------:R-:W-:Y:S05]  /*27280*/  WARPSYNC.COLLECTIVE R15, `(.L_x_2367) ;  /* 0x000000000f087348 */ /* 0x000fea0003c00000 */
[----:B------:R0:W1:Y:S02]  /*27290*/  SHFL.IDX P6, R14, R13, R12, R11 ;  /* 0x0000000c0d0e7389 */ /* 0x00006400000c000b */
[----:B01----:R-:W-:Y:S01]  /*272a0*/  ENDCOLLECTIVE ;  /* 0x000000000000791b */ /* 0x003fe20003800000 */
.L_x_2367:
        /* <DEDUP_REMOVED lines=10> */
.L_x_2368:
[----:B------:R-:W-:Y:S05]  /*27350*/  BRA `(.L_x_2369) ;  /* 0xffffffc0001c7947 */ /* 0x000fea000383ffff */
.L_x_2304:
[----:B------:R-:W-:Y:S01]  /*27360*/  IMAD.MOV.U32 R13, RZ, RZ, R5 ;  /* 0x000000ffff0d7224 */ /* 0x000fe200078e0005 */
[----:B------:R-:W0:Y:S01]  /*27370*/  S2R R20, SR_TID.X ;  /* 0x0000000000147919 */ /* 0x000e220000002100 */
[----:B------:R-:W-:Y:S01]  /*27380*/  IMAD.MOV.U32 R12, RZ, RZ, RZ ;  /* 0x000000ffff0c7224 */ /* 0x000fe200078e00ff */
[----:B------:R-:W-:Y:S01]  /*27390*/  LOP3.LUT R16, R16, 0xffffefff, RZ, 0xc0, !PT ;  /* 0xffffefff10107812 */ /* 0x000fe200078ec0ff */
[----:B------:R-:W-:Y:S02]  /*273a0*/  IMAD.MOV.U32 R11, RZ, RZ, 0x181f ;  /* 0x0000181fff0b7424 */ /* 0x000fe400078e00ff */
[----:B------:R-:W-:Y:S02]  /*273b0*/  IMAD.MOV.U32 R15, RZ, RZ, -0x1 ;  /* 0xffffffffff0f7424 */ /* 0x000fe400078e00ff */
[----:B------:R-:W-:-:S07]  /*273c0*/  VIADD R4, R35, UR43 ;  /* 0x0000002b23047c36 */ /* 0x000fce0008000000 */
[----:B01----:R-:W-:Y:S05]  /*273d0*/  WARPSYNC.COLLECTIVE R15, `(.L_x_2370) ;  /* 0x000000000f087348 */ /* 0x003fea0003c00000 */
[----:B------:R2:W3:Y:S02]  /*273e0*/  SHFL.IDX P6, R14, R13, R12, R11 ;  /* 0x0000000c0d0e7389 */ /* 0x0004e400000c000b */
[----:B0123--:R-:W-:Y:S01]  /*273f0*/  ENDCOLLECTIVE ;  /* 0x000000000000791b */ /* 0x00ffe20003800000 */
.L_x_2370:
[C---:B------:R-:W-:Y:S01]  /*27400*/  VIADD R6, R4.reuse, 0x10 ;  /* 0x0000001004067836 */ /* 0x040fe20000000000 */
[----:B------:R-:W-:Y:S01]  /*27410*/  ISETP.GE.AND P1, PT, R4, UR41, PT ;  /* 0x0000002904007c0c */ /* 0x000fe2000bf26270 */
[----:B------:R-:W-:-:S12]  /*27420*/  IMAD.MOV.U32 R13, RZ, RZ, R0 ;  /* 0x000000ffff0d7224 */ /* 0x000fd800078e0000 */
[----:B------:R-:W-:-:S04]  /*27430*/  @P1 LOP3.LUT R16, R16, 0x1000, RZ, 0xfc, !PT ;  /* 0x0000100010101812 */ /* 0x000fc800078efcff */
[----:B------:R-:W-:Y:S01]  /*27440*/  LOP3.LUT R16, R16, 0xfffff7ff, RZ, 0xc0, !PT ;  /* 0xfffff7ff10107812 */ /* 0x000fe200078ec0ff */
[----:B------:R-:W-:Y:S02]  /*27450*/  IMAD.SHL.U32 R8, R20, 0x8, RZ ;  /* 0x0000000814087824 */ /* 0x000fe400078e00ff */
[----:B------:R-:W-:-:S07]  /*27460*/  IMAD.MOV.U32 R3, RZ, RZ, R14 ;  /* 0x000000ffff037224 */ /* 0x000fce00078e000e */
[----:B------:R-:W-:Y:S05]  /*27470*/  WARPSYNC.COLLECTIVE R15, `(.L_x_2371) ;  /* 0x000000000f087348 */ /* 0x000fea0003c00000 */
[----:B------:R0:W1:Y:S02]  /*27480*/  SHFL.IDX P6, R14, R13, R12, R11 ;  /* 0x0000000c0d0e7389 */ /* 0x00006400000c000b */
[----:B01----:R-:W-:Y:S01]  /*27490*/  ENDCOLLECTIVE ;  /* 0x000000000000791b */ /* 0x003fe20003800000 */
.L_x_2371:
        /* <DEDUP_REMOVED lines=9> */
.L_x_2372:
        /* <DEDUP_REMOVED lines=13> */
.L_x_2373:
[----:B------:R-:W-:Y:S02]  /*27600*/  IMAD.MOV.U32 R13, RZ, RZ, R5 ;  /* 0x000000ffff0d7224 */ /* 0x000fe400078e0005 */
[----:B------:R-:W-:Y:S01]  /*27610*/  IMAD.MOV.U32 R12, RZ, RZ, 0x2 ;  /* 0x00000002ff0c7424 */ /* 0x000fe200078e00ff */
[----:B------:R-:W-:-:S05]  /*27620*/  @!P1 LEA R10, P0, R8, R14, 0x1 ;  /* 0x0000000e080a9211 */ /* 0x000fca00078008ff */
[----:B------:R-:W-:Y:S02]  /*27630*/  @!P1 IMAD.X R11, RZ, RZ, R2, P0 ;  /* 0x000000ffff0b9224 */ /* 0x000fe400000e0602 */
[----:B------:R-:W-:Y:S02]  /*27640*/  @!P1 IMAD.MOV.U32 R2, RZ, RZ, R10 ;  /* 0x000000ffff029224 */ /* 0x000fe400078e000a */
[----:B------:R-:W-:Y:S02]  /*27650*/  @!P1 IMAD.MOV.U32 R3, RZ, RZ, R11 ;  /* 0x000000ffff039224 */ /* 0x000fe400078e000b */
[----:B------:R-:W-:Y:S02]  /*27660*/  IMAD.MOV.U32 R11, RZ, RZ, 0x181f ;  /* 0x0000181fff0b7424 */ /* 0x000fe400078e00ff */
[----:B------:R-:W-:Y:S01]  /*27670*/  IMAD.SHL.U32 R10, R20, 0x8, RZ ;  /* 0x00000008140a7824 */ /* 0x000fe200078e00ff */
        /* <DEDUP_REMOVED lines=9> */
.L_x_2374:
[----:B------:R-:W-:Y:S02]  /*27710*/  LOP3.LUT R10, R10, 0x38, RZ, 0xc0, !PT ;  /* 0x000000380a0a7812 */ /* 0x000fe400078ec0ff */
[----:B------:R-:W-:Y:S01]  /*27720*/  @P1 LOP3.LUT R16, R16, 0x400, RZ, 0xfc, !PT ;  /* 0x0000040010101812 */ /* 0x000fe200078efcff */
[----:B------:R-:W-:-:S03]  /*27730*/  IMAD.MOV.U32 R13, RZ, RZ, R0 ;  /* 0x000000ffff0d7224 */ /* 0x000fc600078e0000 */
[----:B------:R-:W-:Y:S01]  /*27740*/  LOP3.LUT R16, R16, 0xfffffdff, RZ, 0xc0, !PT ;  /* 0xfffffdff10107812 */ /* 0x000fe200078ec0ff */
[----:B------:R-:W-:-:S07]  /*27750*/  IMAD.MOV.U32 R8, RZ, RZ, R14 ;  /* 0x000000ffff087224 */ /* 0x000fce00078e000e */
[----:B------:R-:W-:Y:S05]  /*27760*/  WARPSYNC.COLLECTIVE R15, `(.L_x_2375) ;  /* 0x000000000f087348 */ /* 0x000fea0003c00000 */
[----:B------:R0:W1:Y:S02]  /*27770*/  SHFL.IDX P6, R14, R13, R12, R11 ;  /* 0x0000000c0d0e7389 */ /* 0x00006400000c000b */
[----:B01----:R-:W-:Y:S01]  /*27780*/  ENDCOLLECTIVE ;  /* 0x000000000000791b */ /* 0x003fe20003800000 */
.L_x_2375:
[----:B------:R-:W-:Y:S02]  /*27790*/  IMAD.MOV.U32 R13, RZ, RZ, R5 ;  /* 0x000000ffff0d7224 */ /* 0x000fe400078e0005 */
[----:B------:R-:W-:Y:S02]  /*277a0*/  IMAD.MOV.U32 R12, RZ, RZ, 0x3 ;  /* 0x00000003ff0c7424 */ /* 0x000fe400078e00ff */
[----:B------:R-:W-:-:S07]  /*277b0*/  IMAD.MOV.U32 R9, RZ, RZ, R14 ;  /* 0x000000ffff097224 */ /* 0x000fce00078e000e */
[----:B------:R-:W-:Y:S05]  /*277c0*/  WARPSYNC.COLLECTIVE R15, `(.L_x_2376) ;  /* 0x000000000f087348 */ /* 0x000fea0003c00000 */
[----:B------:R0:W1:Y:S02]  /*277d0*/  SHFL.IDX P6, R14, R13, R12, R11 ;  /* 0x0000000c0d0e7389 */ /* 0x00006400000c000b */
[----:B01----:R-:W-:Y:S01]  /*277e0*/  ENDCOLLECTIVE ;  /* 0x000000000000791b */ /* 0x003fe20003800000 */
.L_x_2376:
        /* <DEDUP_REMOVED lines=8> */
[----:B------:R0:W-:Y:S01]  /*27870*/  @!P1 LDGSTS.E.BYPASS.LTC128B.128 [R22+0x19400], desc[UR36][R2.64], !P5 ;  /* 0x1940000002169fae */ /* 0x0001e2000e901d64 */
[----:B------:R-:W-:Y:S01]  /*27880*/  ISETP.GE.AND P1, PT, R6, UR41, PT ;  /* 0x0000002906007c0c */ /* 0x000fe2000bf26270 */
[----:B------:R-:W-:-:S12]  /*27890*/  IMAD.MOV.U32 R6, RZ, RZ, R14 ;  /* 0x000000ffff067224 */ /* 0x000fd800078e000e */
[----:B0-----:R-:W-:Y:S05]  /*278a0*/  WARPSYNC.COLLECTIVE R15, `(.L_x_2377) ;  /* 0x000000000f087348 */ /* 0x001fea0003c00000 */
[----:B------:R1:W2:Y:S02]  /*278b0*/  SHFL.IDX P6, R14, R13, R12, R11 ;  /* 0x0000000c0d0e7389 */ /* 0x0002a400000c000b */
[----:B012---:R-:W-:Y:S01]  /*278c0*/  ENDCOLLECTIVE ;  /* 0x000000000000791b */ /* 0x007fe20003800000 */
.L_x_2377:
        /* <DEDUP_REMOVED lines=8> */
.L_x_2378:
        /* <DEDUP_REMOVED lines=16> */
.L_x_2379:
[----:B------:R-:W-:-:S04]  /*27a50*/  @P1 LOP3.LUT R16, R16, 0x100, RZ, 0xfc, !PT ;  /* 0x0000010010101812 */ /* 0x000fc800078efcff */
[----:B------:R-:W-:Y:S01]  /*27a60*/  LOP3.LUT R16, R16, 0xffffff7f, RZ, 0xc0, !PT ;  /* 0xffffff7f10107812 */ /* 0x000fe200078ec0ff */
[----:B------:R-:W-:Y:S01]  /*27a70*/  IMAD.MOV.U32 R12, RZ, RZ, 0x5 ;  /* 0x00000005ff0c7424 */ /* 0x000fe200078e00ff */
        /* <DEDUP_REMOVED lines=13> */
.L_x_2380:
[----:B------:R-:W-:Y:S01]  /*27b50*/  @P1 LOP3.LUT R16, R16, 0x80, RZ, 0xfc, !PT ;  /* 0x0000008010101812 */ /* 0x000fe200078efcff */
[----:B------:R-:W-:-:S03]  /*27b60*/  IMAD.MOV.U32 R13, RZ, RZ, R0 ;  /* 0x000000ffff0d7224 */ /* 0x000fc600078e0000 */
[----:B------:R-:W-:Y:S01]  /*27b70*/  LOP3.LUT R16, R16, 0xffffffbf, RZ, 0xc0, !PT ;  /* 0xffffffbf10107812 */ /* 0x000fe200078ec0ff */
[----:B------:R-:W-:-:S07]  /*27b80*/  IMAD.MOV.U32 R2, RZ, RZ, R14 ;  /* 0x000000ffff027224 */ /* 0x000fce00078e000e */
[----:B------:R-:W-:Y:S05]  /*27b90*/  WARPSYNC.COLLECTIVE R15, `(.L_x_2381) ;  /* 0x000000000f087348 */ /* 0x000fea0003c00000 */
[----:B------:R0:W1:Y:S02]  /*27ba0*/  SHFL.IDX P6, R14, R13, R12, R11 ;  /* 0x0000000c0d0e7389 */ /* 0x00006400000c000b */
[----:B01----:R-:W-:Y:S01]  /*27bb0*/  ENDCOLLECTIVE ;  /* 0x000000000000791b */ /* 0x003fe20003800000 */
.L_x_2381:
[----:B------:R-:W-:Y:S02]  /*27bc0*/  IMAD.MOV.U32 R13, RZ, RZ, R5 ;  /* 0x000000ffff0d7224 */ /* 0x000fe400078e0005 */
[----:B------:R-:W-:Y:S02]  /*27bd0*/  IMAD.MOV.U32 R12, RZ, RZ, 0x6 ;  /* 0x00000006ff0c7424 */ /* 0x000fe400078e00ff */
[----:B------:R-:W-:-:S07]  /*27be0*/  IMAD.MOV.U32 R21, RZ, RZ, R14 ;  /* 0x000000ffff157224 */ /* 0x000fce00078e000e */
[----:B------:R-:W-:Y:S05]  /*27bf0*/  WARPSYNC.COLLECTIVE R15, `(.L_x_2382) ;  /* 0x000000000f087348 */ /* 0x000fea0003c00000 */
[----:B------:R0:W1:Y:S02]  /*27c00*/  SHFL.IDX P6, R14, R13, R12, R11 ;  /* 0x0000000c0d0e7389 */ /* 0x00006400000c000b */
[----:B01----:R-:W-:Y:S01]  /*27c10*/  ENDCOLLECTIVE ;  /* 0x000000000000791b */ /* 0x003fe20003800000 */
.L_x_2382:
        /* <DEDUP_REMOVED lines=13> */
.L_x_2383:
[----:B------:R-:W-:-:S05]  /*27cf0*/  VIADD R3, R4, 0x60 ;  /* 0x0000006004037836 */ /* 0x000fca0000000000 */
        /* <DEDUP_REMOVED lines=17> */
.L_x_2384:
[----:B------:R-:W-:Y:S02]  /*27e10*/  IMAD.MOV.U32 R13, RZ, RZ, R0 ;  /* 0x000000ffff0d7224 */ /* 0x000fe400078e0000 */
[----:B------:R-:W-:-:S07]  /*27e20*/  IMAD.MOV.U32 R5, RZ, RZ, R14 ;  /* 0x000000ffff057224 */ /* 0x000fce00078e000e */
[----:B------:R-:W-:Y:S05]  /*27e30*/  WARPSYNC.COLLECTIVE R15, `(.L_x_2385) ;  /* 0x000000000f087348 */ /* 0x000fea0003c00000 */
[----:B------:R0:W1:Y:S02]  /*27e40*/  SHFL.IDX P6, R14, R13, R12, R11 ;  /* 0x0000000c0d0e7389 */ /* 0x00006400000c000b */
[----:B01----:R-:W-:Y:S01]  /*27e50*/  ENDCOLLECTIVE ;  /* 0x000000000000791b */ /* 0x003fe20003800000 */
.L_x_2385:
[----:B------:R-:W-:Y:S05]  /*27e60*/  BRA `(.L_x_2386) ;  /* 0xffffffc000387947 */ /* 0x000fea000383ffff */
.L_x_2308:
        /* <DEDUP_REMOVED lines=8> */
.L_x_2388:
[----:B------:R-:W-:Y:S05]  /*27ef0*/  BSYNC B0 ;  /* 0x0000000000007941 */ /* 0x000fea0003800000 */
.L_x_2387:
        /* <DEDUP_REMOVED lines=9> */
.L_x_2389:
        /* <DEDUP_REMOVED lines=8> */
.L_x_2390:
        /* <DEDUP_REMOVED lines=13> */
.L_x_2391:
        /* <DEDUP_REMOVED lines=17> */
.L_x_2392:
[----:B------:R-:W-:Y:S02]  /*281f0*/  IMAD.MOV.U32 R13, RZ, RZ, R0 ;  /* 0x000000ffff0d7224 */ /* 0x000fe400078e0000 */
[----:B------:R-:W-:-:S07]  /*28200*/  IMAD.MOV.U32 R5, RZ, RZ, R14 ;  /* 0x000000ffff057224 */ /* 0x000fce00078e000e */
[----:B------:R-:W-:Y:S05]  /*28210*/  WARPSYNC.COLLECTIVE R15, `(.L_x_2393) ;  /* 0x000000000f087348 */ /* 0x000fea0003c00000 */
[----:B------:R0:W1:Y:S02]  /*28220*/  SHFL.IDX P6, R14, R13, R12, R11 ;  /* 0x0000000c0d0e7389 */ /* 0x00006400000c000b */
[----:B01----:R-:W-:Y:S01]  /*28230*/  ENDCOLLECTIVE ;  /* 0x000000000000791b */ /* 0x003fe20003800000 */
.L_x_2393:
[----:B------:R-:W-:Y:S02]  /*28240*/  IMAD.MOV.U32 R13, RZ, RZ, R4 ;  /* 0x000000ffff0d7224 */ /* 0x000fe400078e0004 */
[----:B------:R-:W-:Y:S01]  /*28250*/  IMAD.MOV.U32 R12, RZ, RZ, 0x3 ;  /* 0x00000003ff0c7424 */ /* 0x000fe200078e00ff */
[----:B------:R-:W-:-:S05]  /*28260*/  @!P1 LEA R14, P0, R20, R14, 0x1 ;  /* 0x0000000e140e9211 */ /* 0x000fca00078008ff */
[----:B------:R-:W-:-:S08]  /*28270*/  @!P1 IMAD.MOV.U32 R2, RZ, RZ, R14 ;  /* 0x000000ffff029224 */ /* 0x000fd000078e000e */
[----:B------:R-:W-:Y:S05]  /*28280*/  WARPSYNC.COLLECTIVE R15, `(.L_x_2394) ;  /* 0x000000000f087348 */ /* 0x000fea0003c00000 */
[----:B------:R0:W1:Y:S02]  /*28290*/  SHFL.IDX P6, R14, R13, R12, R11 ;  /* 0x0000000c0d0e7389 */ /* 0x00006400000c000b */
[----:B01----:R-:W-:Y:S01]  /*282a0*/  ENDCOLLECTIVE ;  /* 0x000000000000791b */ /* 0x003fe20003800000 */
.L_x_2394:
        /* <DEDUP_REMOVED lines=15> */
.L_x_2395:
        /* <DEDUP_REMOVED lines=17> */
.L_x_2396:
[----:B------:R-:W-:Y:S02]  /*284b0*/  IMAD.MOV.U32 R13, RZ, RZ, R0 ;  /* 0x000000ffff0d7224 */ /* 0x000fe400078e0000 */
[----:B------:R-:W-:-:S07]  /*284c0*/  IMAD.MOV.U32 R5, RZ, RZ, R14 ;  /* 0x000000ffff057224 */ /* 0x000fce00078e000e */
[----:B------:R-:W-:Y:S05]  /*284d0*/  WARPSYNC.COLLECTIVE R15, `(.L_x_2397) ;  /* 0x000000000f087348 */ /* 0x000fea0003c00000 */
[----:B------:R0:W1:Y:S02]  /*284e0*/  SHFL.IDX P6, R14, R13, R12, R11 ;  /* 0x0000000c0d0e7389 */ /* 0x00006400000c000b */
[----:B01----:R-:W-:Y:S01]  /*284f0*/  ENDCOLLECTIVE ;  /* 0x000000000000791b */ /* 0x003fe20003800000 */
.L_x_2397:
[----:B------:R-:W-:Y:S02]  /*28500*/  IMAD.MOV.U32 R13, RZ, RZ, R4 ;  /* 0x000000ffff0d7224 */ /* 0x000fe400078e0004 */
[----:B------:R-:W-:Y:S01]  /*28510*/  IMAD.MOV.U32 R12, RZ, RZ, 0x5 ;  /* 0x00000005ff0c7424 */ /* 0x000fe200078e00ff */
[----:B------:R-:W-:-:S05]  /*28520*/  @!P1 LEA R14, P0, R20, R14, 0x1 ;  /* 0x0000000e140e9211 */ /* 0x000fca00078008ff */
[----:B------:R-:W-:-:S08]  /*28530*/  @!P1 IMAD.MOV.U32 R2, RZ, RZ, R14 ;  /* 0x000000ffff029224 */ /* 0x000fd000078e000e */
[----:B------:R-:W-:Y:S05]  /*28540*/  WARPSYNC.COLLECTIVE R15, `(.L_x_2398) ;  /* 0x000000000f087348 */ /* 0x000fea0003c00000 */
[----:B------:R0:W1:Y:S02]  /*28550*/  SHFL.IDX P6, R14, R13, R12, R11 ;  /* 0x0000000c0d0e7389 */ /* 0x00006400000c000b */
[----:B01----:R-:W-:Y:S01]  /*28560*/  ENDCOLLECTIVE ;  /* 0x000000000000791b */ /* 0x003fe20003800000 */
.L_x_2398:
        /* <DEDUP_REMOVED lines=15> */
.L_x_2399:
        /* <DEDUP_REMOVED lines=17> */
.L_x_2400:
[----:B------:R-:W-:Y:S02]  /*28770*/  IMAD.MOV.U32 R13, RZ, RZ, R0 ;  /* 0x000000ffff0d7224 */ /* 0x000fe400078e0000 */
[----:B------:R-:W-:-:S07]  /*28780*/  IMAD.MOV.U32 R5, RZ, RZ, R14 ;  /* 0x000000ffff057224 */ /* 0x000fce00078e000e */
[----:B------:R-:W-:Y:S05]  /*28790*/  WARPSYNC.COLLECTIVE R15, `(.L_x_2401) ;  /* 0x000000000f087348 */ /* 0x000fea0003c00000 */
[----:B------:R0:W1:Y:S02]  /*287a0*/  SHFL.IDX P6, R14, R13, R12, R11 ;  /* 0x0000000c0d0e7389 */ /* 0x00006400000c000b */
[----:B01----:R-:W-:Y:S01]  /*287b0*/  ENDCOLLECTIVE ;  /* 0x000000000000791b */ /* 0x003fe20003800000 */
.L_x_2401:
[----:B------:R-:W-:Y:S02]  /*287c0*/  IMAD.MOV.U32 R13, RZ, RZ, R4 ;  /* 0x000000ffff0d7224 */ /* 0x000fe400078e0004 */
[----:B------:R-:W-:Y:S01]  /*287d0*/  IMAD.MOV.U32 R12, RZ, RZ, 0x7 ;  /* 0x00000007ff0c7424 */ /* 0x000fe200078e00ff */
[----:B------:R-:W-:-:S05]  /*287e0*/  @!P1 LEA R14, P0, R20, R14, 0x1 ;  /* 0x0000000e140e9211 */ /* 0x000fca00078008ff */
[----:B------:R-:W-:-:S08]  /*287f0*/  @!P1 IMAD.MOV.U32 R2, RZ, RZ, R14 ;  /* 0x000000ffff029224 */ /* 0x000fd000078e000e */
[----:B------:R-:W-:Y:S05]  /*28800*/  WARPSYNC.COLLECTIVE R15, `(.L_x_2402) ;  /* 0x000000000f087348 */ /* 0x000fea0003c00000 */
[----:B------:R0:W1:Y:S02]  /*28810*/  SHFL.IDX P6, R14, R13, R12, R11 ;  /* 0x0000000c0d0e7389 */ /* 0x00006400000c000b */
[----:B01----:R-:W-:Y:S01]  /*28820*/  ENDCOLLECTIVE ;  /* 0x000000000000791b */ /* 0x003fe20003800000 */
.L_x_2402:
        /* <DEDUP_REMOVED lines=10> */
[----:B------:R-:W-:-:S07]  /*288d0*/  IMAD.MOV.U32 R5, RZ, RZ, R14 ;  /* 0x000000ffff057224 */ /* 0x000fce00078e000e */
[----:B0-----:R-:W-:Y:S05]  /*288e0*/  WARPSYNC.COLLECTIVE R15, `(.L_x_2403) ;  /* 0x000000000f087348 */ /* 0x001fea0003c00000 */
[----:B------:R1:W2:Y:S02]  /*288f0*/  SHFL.IDX P6, R14, R13, R12, R11 ;  /* 0x0000000c0d0e7389 */ /* 0x0002a400000c000b */
[----:B012---:R-:W-:Y:S01]  /*28900*/  ENDCOLLECTIVE ;  /* 0x000000000000791b */ /* 0x007fe20003800000 */
.L_x_2403:
[----:B------:R-:W-:Y:S05]  /*28910*/  BRA `(.L_x_2404) ;  /* 0xffffffc000507947 */ /* 0x000fea000383ffff */
.L_x_2311:
[----:B0-----:R0:W2:Y:S02]  /*28920*/  SYNCS.PHASECHK.TRANS64.TRYWAIT P0, [R17+URZ+0x32420], R0 ;  /* 0x03242000110075a7 */ /* 0x0010a4000800017f */
[----:B--2---:R-:W-:Y:S05]  /*28930*/  @!P0 NANOSLEEP.SYNCS 0x989680 ;  /* 0x009896800000895d */ /* 0x004fea0003900000 */
[----:B------:R-:W2:Y:S02]  /*28940*/  @!P0 SYNCS.PHASECHK.TRANS64 P0, [R17+URZ+0x32420], R0 ;  /* 0x03242000110085a7 */ /* 0x000ea4000800007f */
[----:B--2---:R-:W-:Y:S05]  /*28950*/  @!P0 BRA `(.L_x_2311) ;  /* 0xfffffffc00f08947 */ /* 0x004fea000383ffff */
[----:B------:R-:W-:Y:S05]  /*28960*/  BRA `(.L_x_2405) ;  /* 0xffffffc000b47947 */ /* 0x000fea000383ffff */
.L_x_2314:
[----:B--2---:R2:W3:Y:S02]  /*28970*/  SYNCS.PHASECHK.TRANS64.TRYWAIT P0, [R24+URZ+0x32460], R3 ;  /* 0x03246003180075a7 */ /* 0x0044e4000800017f */
[----:B---3--:R-:W-:Y:S05]  /*28980*/  @!P0 NANOSLEEP.SYNCS 0x989680 ;  /* 0x009896800000895d */ /* 0x008fea0003900000 */
[----:B------:R-:W3:Y:S02]  /*28990*/  @!P0 SYNCS.PHASECHK.TRANS64 P0, [R24+URZ+0x32460], R3 ;  /* 0x03246003180085a7 */ /* 0x000ee4000800007f */
[----:B---3--:R-:W-:Y:S05]  /*289a0*/  @!P0 BRA `(.L_x_2314) ;  /* 0xfffffffc00f08947 */ /* 0x008fea000383ffff */
[----:B------:R-:W-:Y:S05]  /*289b0*/  BRA `(.L_x_2406) ;  /* 0xffffffc000c07947 */ /* 0x000fea000383ffff */
.L_x_2315:
        /* <DEDUP_REMOVED lines=8> */
.L_x_2408:
[----:B------:R-:W-:Y:S05]  /*28a40*/  BSYNC B0 ;  /* 0x0000000000007941 */ /* 0x000fea0003800000 */
.L_x_2407:
        /* <DEDUP_REMOVED lines=12> */
.L_x_2409:
        /* <DEDUP_REMOVED lines=9> */
.L_x_2410:
        /* <DEDUP_REMOVED lines=19> */
.L_x_2411:
[----:B------:R-:W-:Y:S02]  /*28cd0*/  IMAD.MOV.U32 R13, RZ, RZ, R6 ;  /* 0x000000ffff0d7224 */ /* 0x000fe400078e0006 */
[----:B------:R-:W-:Y:S01]  /*28ce0*/  IMAD.MOV.U32 R12, RZ, RZ, 0x2 ;  /* 0x00000002ff0c7424 */ /* 0x000fe200078e00ff */
[----:B------:R-:W-:-:S13]  /*28cf0*/  IADD3 R2, P3, R14, R0, RZ ;  /* 0x000000000e027210 */ /* 0x000fda0007f7e0ff */
[----:B------:R-:W-:Y:S05]  /*28d00*/  WARPSYNC.COLLECTIVE R15, `(.L_x_2412) ;  /* 0x000000000f087348 */ /* 0x000fea0003c00000 */
[----:B------:R0:W1:Y:S02]  /*28d10*/  SHFL.IDX P6, R14, R13, R12, R11 ;  /* 0x0000000c0d0e7389 */ /* 0x00006400000c000b */
[----:B01----:R-:W-:Y:S01]  /*28d20*/  ENDCOLLECTIVE ;  /* 0x000000000000791b */ /* 0x003fe20003800000 */
.L_x_2412:
        /* <DEDUP_REMOVED lines=17> */
.L_x_2413:
[----:B------:R-:W-:Y:S02]  /*28e40*/  IMAD.MOV.U32 R13, RZ, RZ, R6 ;  /* 0x000000ffff0d7224 */ /* 0x000fe400078e0006 */
[----:B------:R-:W-:Y:S01]  /*28e50*/  IMAD.MOV.U32 R12, RZ, RZ, 0x3 ;  /* 0x00000003ff0c7424 */ /* 0x000fe200078e00ff */
[----:B------:R-:W-:-:S13]  /*28e60*/  IADD3 R2, P3, R14, R0, RZ ;  /* 0x000000000e027210 */ /* 0x000fda0007f7e0ff */
[----:B------:R-:W-:Y:S05]  /*28e70*/  WARPSYNC.COLLECTIVE R15, `(.L_x_2414) ;  /* 0x000000000f087348 */ /* 0x000fea0003c00000 */
[----:B------:R0:W1:Y:S02]  /*28e80*/  SHFL.IDX P6, R14, R13, R12, R11 ;  /* 0x0000000c0d0e7389 */ /* 0x00006400000c000b */
[----:B01----:R-:W-:Y:S01]  /*28e90*/  ENDCOLLECTIVE ;  /* 0x000000000000791b */ /* 0x003fe20003800000 */
.L_x_2414:
        /* <DEDUP_REMOVED lines=17> */
.L_x_2415:
[----:B------:R-:W-:Y:S02]  /*28fb0*/  IMAD.MOV.U32 R13, RZ, RZ, R6 ;  /* 0x000000ffff0d7224 */ /* 0x000fe400078e0006 */
[----:B------:R-:W-:Y:S01]  /*28fc0*/  IMAD.MOV.U32 R12, RZ, RZ, 0x4 ;  /* 0x00000004ff0c7424 */ /* 0x000fe200078e00ff */
[----:B------:R-:W-:-:S13]  /*28fd0*/  IADD3 R2, P3, R14, R0, RZ ;  /* 0x000000000e027210 */ /* 0x000fda0007f7e0ff */
[----:B------:R-:W-:Y:S05]  /*28fe0*/  WARPSYNC.COLLECTIVE R15, `(.L_x_2416) ;  /* 0x000000000f087348 */ /* 0x000fea0003c00000 */
[----:B------:R0:W1:Y:S02]  /*28ff0*/  SHFL.IDX P6, R14, R13, R12, R11 ;  /* 0x0000000c0d0e7389 */ /* 0x00006400000c000b */
[----:B01----:R-:W-:Y:S01]  /*29000*/  ENDCOLLECTIVE ;  /* 0x000000000000791b */ /* 0x003fe20003800000 */
.L_x_2416:
        /* <DEDUP_REMOVED lines=17> */
.L_x_2417:
[----:B------:R-:W-:Y:S02]  /*29120*/  IMAD.MOV.U32 R13, RZ, RZ, R6 ;  /* 0x000000ffff0d7224 */ /* 0x000fe400078e0006 */
[----:B------:R-:W-:Y:S01]  /*29130*/  IMAD.MOV.U32 R12, RZ, RZ, 0x5 ;  /* 0x00000005ff0c7424 */ /* 0x000fe200078e00ff */
[----:B------:R-:W-:-:S13]  /*29140*/  IADD3 R2, P3, R14, R0, RZ ;  /* 0x000000000e027210 */ /* 0x000fda0007f7e0ff */
[----:B------:R-:W-:Y:S05]  /*29150*/  WARPSYNC.COLLECTIVE R15, `(.L_x_2418) ;  /* 0x000000000f087348 */ /* 0x000fea0003c00000 */
[----:B------:R0:W1:Y:S02]  /*29160*/  SHFL.IDX P6, R14, R13, R12, R11 ;  /* 0x0000000c0d0e7389 */ /* 0x00006400000c000b */
[----:B01----:R-:W-:Y:S01]  /*29170*/  ENDCOLLECTIVE ;  /* 0x000000000000791b */ /* 0x003fe20003800000 */
.L_x_2418:
        /* <DEDUP_REMOVED lines=12> */
.L_x_2419:
        /* <DEDUP_REMOVED lines=9> */
.L_x_2321:
[----:B--2---:R2:W3:Y:S02]  /*292d0*/  SYNCS.PHASECHK.TRANS64.TRYWAIT P0, [R10+URZ+0x32440], R25 ;  /* 0x032440190a0075a7 */ /* 0x0044e4000800017f */
[----:B---3--:R-:W-:Y:S05]  /*292e0*/  @!P0 NANOSLEEP.SYNCS 0x989680 ;  /* 0x009896800000895d */ /* 0x008fea0003900000 */
[----:B------:R-:W3:Y:S02]  /*292f0*/  @!P0 SYNCS.PHASECHK.TRANS64 P0, [R10+URZ+0x32440], R25 ;  /* 0x032440190a0085a7 */ /* 0x000ee4000800007f */
[----:B---3--:R-:W-:Y:S05]  /*29300*/  @!P0 BRA `(.L_x_2321) ;  /* 0xfffffffc00f08947 */ /* 0x008fea000383ffff */
[----:B------:R-:W-:Y:S05]  /*29310*/  BRA `(.L_x_2421) ;  /* 0xffffffc400207947 */ /* 0x000fea000383ffff */
.L_x_2322:
[----:B------:R-:W-:Y:S01]  /*29320*/  BSSY B1, `(.L_x_2422) ;  /* 0x0000008000017945 */ /* 0x000fe20003800000 */
[----:B------:R-:W-:Y:S02]  /*29330*/  IMAD.MOV.U32 R13, RZ, RZ, R21 ;  /* 0x000000ffff0d7224 */ /* 0x000fe400078e0015 */
[----:B------:R-:W-:Y:S02]  /*29340*/  IMAD.MOV.U32 R12, RZ, RZ, RZ ;  /* 0x000000ffff0c7224 */ /* 0x000fe400078e00ff */
[----:B------:R-:W-:Y:S02]  /*29350*/  IMAD.MOV.U32 R11, RZ, RZ, 0x181f ;  /* 0x0000181fff0b7424 */ /* 0x000fe400078e00ff */
[----:B------:R-:W-:-:S07]  /*29360*/  IMAD.MOV.U32 R15, RZ, RZ, -0x1 ;  /* 0xffffffffff0f7424 */ /* 0x000fce00078e00ff */
[----:B--2---:R-:W-:Y:S05]  /*29370*/  WARPSYNC.COLLECTIVE R15, `(.L_x_2423) ;  /* 0x000000000f087348 */ /* 0x004fea0003c00000 */
[----:B------:R0:W1:Y:S02]  /*29380*/  SHFL.IDX P6, R14, R13, R12, R11 ;  /* 0x0000000c0d0e7389 */ /* 0x00006400000c000b */
[----:B012---:R-:W-:Y:S01]  /*29390*/  ENDCOLLECTIVE ;  /* 0x000000000000791b */ /* 0x007fe20003800000 */
.L_x_2423:
[----:B------:R-:W-:Y:S05]  /*293a0*/  BSYNC B1 ;  /* 0x0000000000017941 */ /* 0x000fea0003800000 */
.L_x_2422:
        /* <DEDUP_REMOVED lines=9> */
.L_x_2424:
[----:B------:R-:W-:Y:S02]  /*29440*/  IMAD.MOV.U32 R13, RZ, RZ, R21 ;  /* 0x000000ffff0d7224 */ /* 0x000fe400078e0015 */
[----:B------:R-:W-:Y:S01]  /*29450*/  IMAD.MOV.U32 R12, RZ, RZ, 0x1 ;  /* 0x00000001ff0c7424 */ /* 0x000fe200078e00ff */
[----:B------:R-:W-:-:S13]  /*29460*/  IADD3 R2, P0, R14, R0, RZ ;  /* 0x000000000e027210 */ /* 0x000fda0007f1e0ff */
[----:B------:R-:W-:Y:S05]  /*29470*/  WARPSYNC.COLLECTIVE R15, `(.L_x_2425) ;  /* 0x000000000f087348 */ /* 0x000fea0003c00000 */
[----:B------:R0:W1:Y:S02]  /*29480*/  SHFL.IDX P6, R14, R13, R12, R11 ;  /* 0x0000000c0d0e7389 */ /* 0x00006400000c000b */
[----:B01----:R-:W-:Y:S01]  /*29490*/  ENDCOLLECTIVE ;  /* 0x000000000000791b */ /* 0x003fe20003800000 */
.L_x_2425:
        /* <DEDUP_REMOVED lines=10> */
.L_x_2426:
[----:B------:R-:W-:Y:S02]  /*29540*/  IMAD.MOV.U32 R13, RZ, RZ, R21 ;  /* 0x000000ffff0d7224 */ /* 0x000fe400078e0015 */
[----:B------:R-:W-:Y:S02]  /*29550*/  IMAD.MOV.U32 R12, RZ, RZ, 0x2 ;  /* 0x00000002ff0c7424 */ /* 0x000fe400078e00ff */
[----:B------:R-:W-:-:S07]  /*29560*/  IMAD.MOV.U32 R6, RZ, RZ, R14 ;  /* 0x000000ffff067224 */ /* 0x000fce00078e000e */
[----:B------:R-:W-:Y:S05]  /*29570*/  WARPSYNC.COLLECTIVE R15, `(.L_x_2427) ;  /* 0x000000000f087348 */ /* 0x000fea0003c00000 */
[----:B------:R0:W1:Y:S02]  /*29580*/  SHFL.IDX P6, R14, R13, R12, R11 ;  /* 0x0000000c0d0e7389 */ /* 0x00006400000c000b */
[----:B01----:R-:W-:Y:S01]  /*29590*/  ENDCOLLECTIVE ;  /* 0x000000000000791b */ /* 0x003fe20003800000 */
.L_x_2427:
        /* <DEDUP_REMOVED lines=11> */
.L_x_2428:
[----:B------:R-:W-:Y:S02]  /*29650*/  IMAD.MOV.U32 R13, RZ, RZ, R21 ;  /* 0x000000ffff0d7224 */ /* 0x000fe400078e0015 */
[----:B------:R-:W-:Y:S01]  /*29660*/  IMAD.MOV.U32 R12, RZ, RZ, 0x3 ;  /* 0x00000003ff0c7424 */ /* 0x000fe200078e00ff */
[----:B------:R-:W-:-:S13]  /*29670*/  IADD3 R2, P0, R14, R0, RZ ;  /* 0x000000000e027210 */ /* 0x000fda0007f1e0ff */
[----:B------:R-:W-:Y:S05]  /*29680*/  WARPSYNC.COLLECTIVE R15, `(.L_x_2429) ;  /* 0x000000000f087348 */ /* 0x000fea0003c00000 */
[----:B------:R0:W1:Y:S02]  /*29690*/  SHFL.IDX P6, R14, R13, R12, R11 ;  /* 0x0000000c0d0e7389 */ /* 0x00006400000c000b */
[----:B01----:R-:W-:Y:S01]  /*296a0*/  ENDCOLLECTIVE ;  /* 0x000000000000791b */ /* 0x003fe20003800000 */
.L_x_2429:
        /* <DEDUP_REMOVED lines=10> */
.L_x_2430:
[----:B------:R-:W-:Y:S02]  /*29750*/  IMAD.MOV.U32 R13, RZ, RZ, R21 ;  /* 0x000000ffff0d7224 */ /* 0x000fe400078e0015 */
[----:B------:R-:W-:Y:S01]  /*29760*/  IMAD.MOV.U32 R12, RZ, RZ, 0x4 ;  /* 0x00000004ff0c7424 */ /* 0x000fe200078e00ff */
[----:B------:R-:W-:-:S13]  /*29770*/  IADD3 R2, P0, R14, R0, RZ ;  /* 0x000000000e027210 */ /* 0x000fda0007f1e0ff */
[----:B------:R-:W-:Y:S05]  /*29780*/  WARPSYNC.COLLECTIVE R15, `(.L_x_2431) ;  /* 0x000000000f087348 */ /* 0x000fea0003c00000 */
[----:B------:R0:W1:Y:S02]  /*29790*/  SHFL.IDX P6, R14, R13, R12, R11 ;  /* 0x0000000c0d0e7389 */ /* 0x00006400000c000b */
[----:B01----:R-:W-:Y:S01]  /*297a0*/  ENDCOLLECTIVE ;  /* 0x000000000000791b */ /* 0x003fe20003800000 */
.L_x_2431:
        /* <DEDUP_REMOVED lines=10> */
.L_x_2432:
[----:B------:R-:W-:Y:S02]  /*29850*/  IMAD.MOV.U32 R13, RZ, RZ, R21 ;  /* 0x000000ffff0d7224 */ /* 0x000fe400078e0015 */
[----:B------:R-:W-:Y:S01]  /*29860*/  IMAD.MOV.U32 R12, RZ, RZ, 0x5 ;  /* 0x00000005ff0c7424 */ /* 0x000fe200078e00ff */
[----:B------:R-:W-:-:S13]  /*29870*/  IADD3 R2, P0, R14, R0, RZ ;  /* 0x000000000e027210 */ /* 0x000fda0007f1e0ff */
[----:B------:R-:W-:Y:S05]  /*29880*/  WARPSYNC.COLLECTIVE R15, `(.L_x_2433) ;  /* 0x000000000f087348 */ /* 0x000fea0003c00000 */
[----:B------:R0:W1:Y:S02]  /*29890*/  SHFL.IDX P6, R14, R13, R12, R11 ;  /* 0x0000000c0d0e7389 */ /* 0x00006400000c000b */
[----:B01----:R-:W-:Y:S01]  /*298a0*/  ENDCOLLECTIVE ;  /* 0x000000000000791b */ /* 0x003fe20003800000 */
.L_x_2433:
        /* <DEDUP_REMOVED lines=10> */
.L_x_2434:
[----:B------:R-:W-:Y:S05]  /*29950*/  BRA `(.L_x_2435) ;  /* 0xffffffc000607947 */ /* 0x000fea000383ffff */
.L_x_2327:
[----:B---3--:R3:W4:Y:S02]  /*29960*/  SYNCS.PHASECHK.TRANS64.TRYWAIT P0, [R10+URZ+0x32460], R25 ;  /* 0x032460190a0075a7 */ /* 0x008724000800017f */
[----:B----4-:R-:W-:Y:S05]  /*29970*/  @!P0 NANOSLEEP.SYNCS 0x989680 ;  /* 0x009896800000895d */ /* 0x010fea0003900000 */
[----:B------:R-:W4:Y:S02]  /*29980*/  @!P0 SYNCS.PHASECHK.TRANS64 P0, [R10+URZ+0x32460], R25 ;  /* 0x032460190a0085a7 */ /* 0x000f24000800007f */
[----:B----4-:R-:W-:Y:S05]  /*29990*/  @!P0 BRA `(.L_x_2327) ;  /* 0xfffffffc00f08947 */ /* 0x010fea000383ffff */
[----:B------:R-:W-:Y:S05]  /*299a0*/  BRA `(.L_x_2436) ;  /* 0xffffffc000ac7947 */ /* 0x000fea000383ffff */
.L_x_2328:
[----:B------:R-:W-:Y:S01]  /*299b0*/  BSSY B1, `(.L_x_2437) ;  /* 0x0000008000017945 */ /* 0x000fe20003800000 */
[----:B------:R-:W-:Y:S02]  /*299c0*/  IMAD.MOV.U32 R13, RZ, RZ, R24 ;  /* 0x000000ffff0d7224 */ /* 0x000fe400078e0018 */
[----:B------:R-:W-:Y:S02]  /*299d0*/  IMAD.MOV.U32 R12, RZ, RZ, RZ ;  /* 0x000000ffff0c7224 */ /* 0x000fe400078e00ff */
[----:B------:R-:W-:Y:S02]  /*299e0*/  IMAD.MOV.U32 R11, RZ, RZ, 0x181f ;  /* 0x0000181fff0b7424 */ /* 0x000fe400078e00ff */
[----:B------:R-:W-:-:S07]  /*299f0*/  IMAD.MOV.U32 R15, RZ, RZ, -0x1 ;  /* 0xffffffffff0f7424 */ /* 0x000fce00078e00ff */
[----:B-123--:R-:W-:Y:S05]  /*29a00*/  WARPSYNC.COLLECTIVE R15, `(.L_x_2438) ;  /* 0x000000000f087348 */ /* 0x00efea0003c00000 */
[----:B------:R0:W4:Y:S02]  /*29a10*/  SHFL.IDX P6, R14, R13, R12, R11 ;  /* 0x0000000c0d0e7389 */ /* 0x00012400000c000b */
[----:B01234-:R-:W-:Y:S01]  /*29a20*/  ENDCOLLECTIVE ;  /* 0x000000000000791b */ /* 0x01ffe20003800000 */
.L_x_2438:
[----:B------:R-:W-:Y:S05]  /*29a30*/  BSYNC B1 ;  /* 0x0000000000017941 */ /* 0x000fea0003800000 */
.L_x_2437:
        /* <DEDUP_REMOVED lines=9> */
.L_x_2439:
[----:B------:R-:W-:Y:S02]  /*29ad0*/  IMAD.MOV.U32 R13, RZ, RZ, R24 ;  /* 0x000000ffff0d7224 */ /* 0x000fe400078e0018 */
[----:B------:R-:W-:Y:S01]  /*29ae0*/  IMAD.MOV.U32 R12, RZ, RZ, 0x1 ;  /* 0x00000001ff0c7424 */ /* 0x000fe200078e00ff */
[----:B------:R-:W-:-:S13]  /*29af0*/  IADD3 R2, P0, R14, R0, RZ ;  /* 0x000000000e027210 */ /* 0x000fda0007f1e0ff */
[----:B------:R-:W-:Y:S05]  /*29b00*/  WARPSYNC.COLLECTIVE R15, `(.L_x_2440) ;  /* 0x000000000f087348 */ /* 0x000fea0003c00000 */
[----:B------:R0:W1:Y:S02]  /*29b10*/  SHFL.IDX P6, R14, R13, R12, R11 ;  /* 0x0000000c0d0e7389 */ /* 0x00006400000c000b */
[----:B01----:R-:W-:Y:S01]  /*29b20*/  ENDCOLLECTIVE ;  /* 0x000000000000791b */ /* 0x003fe20003800000 */
.L_x_2440:
        /* <DEDUP_REMOVED lines=13> */
.L_x_2441:
[----:B------:R-:W-:Y:S02]  /*29c00*/  IMAD.MOV.U32 R13, RZ, RZ, R24 ;  /* 0x000000ffff0d7224 */ /* 0x000fe400078e0018 */
[----:B------:R-:W-:Y:S01]  /*29c10*/  IMAD.MOV.U32 R12, RZ, RZ, 0x2 ;  /* 0x00000002ff0c7424 */ /* 0x000fe200078e00ff */
[----:B------:R-:W-:-:S13]  /*29c20*/  IADD3 R2, P0, R14, R0, RZ ;  /* 0x000000000e027210 */ /* 0x000fda0007f1e0ff */
[----:B------:R-:W-:Y:S05]  /*29c30*/  WARPSYNC.COLLECTIVE R15, `(.L_x_2442) ;  /* 0x000000000f087348 */ /* 0x000fea0003c00000 */
[----:B------:R0:W1:Y:S02]  /*29c40*/  SHFL.IDX P6, R14, R13, R12, R11 ;  /* 0x0000000c0d0e7389 */ /* 0x00006400000c000b */
[----:B01----:R-:W-:Y:S01]  /*29c50*/  ENDCOLLECTIVE ;  /* 0x000000000000791b */ /* 0x003fe20003800000 */
.L_x_2442:
        /* <DEDUP_REMOVED lines=13> */
.L_x_2443:
[----:B------:R-:W-:Y:S02]  /*29d30*/  IMAD.MOV.U32 R13, RZ, RZ, R24 ;  /* 0x000000ffff0d7224 */ /* 0x000fe400078e0018 */
[----:B------:R-:W-:Y:S01]  /*29d40*/  IMAD.MOV.U32 R12, RZ, RZ, 0x3 ;  /* 0x00000003ff0c7424 */ /* 0x000fe200078e00ff */
[----:B------:R-:W-:-:S13]  /*29d50*/  IADD3 R2, P0, R14, R0, RZ ;  /* 0x000000000e027210 */ /* 0x000fda0007f1e0ff */
[----:B------:R-:W-:Y:S05]  /*29d60*/  WARPSYNC.COLLECTIVE R15, `(.L_x_2444) ;  /* 0x000000000f087348 */ /* 0x000fea0003c00000 */
[----:B------:R0:W1:Y:S02]  /*29d70*/  SHFL.IDX P6, R14, R13, R12, R11 ;  /* 0x0000000c0d0e7389 */ /* 0x00006400000c000b */
[----:B01----:R-:W-:Y:S01]  /*29d80*/  ENDCOLLECTIVE ;  /* 0x000000000000791b */ /* 0x003fe20003800000 */
.L_x_2444:
        /* <DEDUP_REMOVED lines=13> */
.L_x_2445:
[----:B------:R-:W-:Y:S02]  /*29e60*/  IMAD.MOV.U32 R13, RZ, RZ, R24 ;  /* 0x000000ffff0d7224 */ /* 0x000fe400078e0018 */
[----:B------:R-:W-:Y:S01]  /*29e70*/  IMAD.MOV.U32 R12, RZ, RZ, 0x4 ;  /* 0x00000004ff0c7424 */ /* 0x000fe200078e00ff */
[----:B------:R-:W-:-:S13]  /*29e80*/  IADD3 R2, P0, R14, R0, RZ ;  /* 0x000000000e027210 */ /* 0x000fda0007f1e0ff */
[----:B------:R-:W-:Y:S05]  /*29e90*/  WARPSYNC.COLLECTIVE R15, `(.L_x_2446) ;  /* 0x000000000f087348 */ /* 0x000fea0003c00000 */
[----:B------:R0:W1:Y:S02]  /*29ea0*/  SHFL.IDX P6, R14, R13, R12, R11 ;  /* 0x0000000c0d0e7389 */ /* 0x00006400000c000b */
[----:B01----:R-:W-:Y:S01]  /*29eb0*/  ENDCOLLECTIVE ;  /* 0x000000000000791b */ /* 0x003fe20003800000 */
.L_x_2446:
        /* <DEDUP_REMOVED lines=13> */
.L_x_2447:
[----:B------:R-:W-:Y:S02]  /*29f90*/  IMAD.MOV.U32 R13, RZ, RZ, R24 ;  /* 0x000000ffff0d7224 */ /* 0x000fe400078e0018 */
[----:B------:R-:W-:Y:S01]  /*29fa0*/  IMAD.MOV.U32 R12, RZ, RZ, 0x5 ;  /* 0x00000005ff0c7424 */ /* 0x000fe200078e00ff */
[----:B------:R-:W-:-:S13]  /*29fb0*/  IADD3 R2, P0, R14, R0, RZ ;  /* 0x000000000e027210 */ /* 0x000fda0007f1e0ff */
[----:B------:R-:W-:Y:S05]  /*29fc0*/  WARPSYNC.COLLECTIVE R15, `(.L_x_2448) ;  /* 0x000000000f087348 */ /* 0x000fea0003c00000 */
[----:B------:R0:W1:Y:S02]  /*29fd0*/  SHFL.IDX P6, R14, R13, R12, R11 ;  /* 0x0000000c0d0e7389 */ /* 0x00006400000c000b */
[----:B01----:R-:W-:Y:S01]  /*29fe0*/  ENDCOLLECTIVE ;  /* 0x000000000000791b */ /* 0x003fe20003800000 */
.L_x_2448:
        /* <DEDUP_REMOVED lines=13> */
.L_x_2449:
[----:B------:R-:W-:Y:S05]  /*2a0c0*/  BRA `(.L_x_2450) ;  /* 0xffffffbc00f87947 */ /* 0x000fea000383ffff */
.L_x_2336:
[----:B------:R-:W-:Y:S01]  /*2a0d0*/  BSSY B0, `(.L_x_2451) ;  /* 0x0000008000007945 */ /* 0x000fe20003800000 */
[----:B------:R-:W-:Y:S02]  /*2a0e0*/  IMAD.MOV.U32 R13, RZ, RZ, R32 ;  /* 0x000000ffff0d7224 */ /* 0x000fe400078e0020 */
[----:B------:R-:W-:Y:S02]  /*2a0f0*/  IMAD.MOV.U32 R12, RZ, RZ, RZ ;  /* 0x000000ffff0c7224 */ /* 0x000fe400078e00ff */
[----:B------:R-:W-:Y:S02]  /*2a100*/  IMAD.MOV.U32 R11, RZ, RZ, 0x1f ;  /* 0x0000001fff0b7424 */ /* 0x000fe400078e00ff */
[----:B------:R-:W-:-:S07]  /*2a110*/  IMAD.MOV.U32 R15, RZ, RZ, -0x1 ;  /* 0xffffffffff0f7424 */ /* 0x000fce00078e00ff */
[----:B012--5:R-:W-:Y:S05]  /*2a120*/  WARPSYNC.COLLECTIVE R15, `(.L_x_2452) ;  /* 0x000000000f087348 */ /* 0x027fea0003c00000 */
[----:B------:R3:W4:Y:S02]  /*2a130*/  SHFL.IDX P6, R14, R13, R12, R11 ;  /* 0x0000000c0d0e7389 */ /* 0x00072400000c000b */
[----:B012345:R-:W-:Y:S01]  /*2a140*/  ENDCOLLECTIVE ;  /* 0x000000000000791b */ /* 0x03ffe20003800000 */
.L_x_2452:
[----:B------:R-:W-:Y:S05]  /*2a150*/  BSYNC B0 ;  /* 0x0000000000007941 */ /* 0x000fea0003800000 */
.L_x_2451:
[----:B------:R-:W-:Y:S05]  /*2a160*/  BRA `(.L_x_2453) ;  /* 0xffffffc000c87947 */ /* 0x000fea000383ffff */
.L_x_2339:
[----:B0-----:R0:W1:Y:S02]  /*2a170*/  SYNCS.PHASECHK.TRANS64.TRYWAIT P0, [R7+URZ+0x32420], R0 ;  /* 0x03242000070075a7 */ /* 0x001064000800017f */
[----:B-1----:R-:W-:Y:S05]  /*2a180*/  @!P0 NANOSLEEP.SYNCS 0x989680 ;  /* 0x009896800000895d */ /* 0x002fea0003900000 */
[----:B------:R-:W1:Y:S02]  /*2a190*/  @!P0 SYNCS.PHASECHK.TRANS64 P0, [R7+URZ+0x32420], R0 ;  /* 0x03242000070085a7 */ /* 0x000e64000800007f */
[----:B-1----:R-:W-:Y:S05]  /*2a1a0*/  @!P0 BRA `(.L_x_2339) ;  /* 0xfffffffc00f08947 */ /* 0x002fea000383ffff */
[----:B------:R-:W-:Y:S05]  /*2a1b0*/  BRA `(.L_x_2454) ;  /* 0xffffffc400107947 */ /* 0x000fea000383ffff */
.L_x_2340:
        /* <DEDUP_REMOVED lines=8> */
[----:B0-23-5:R-:W-:Y:S05]  /*2a240*/  WARPSYNC.COLLECTIVE R15, `(.L_x_2456) ;  /* 0x000000000f087348 */ /* 0x02dfea0003c00000 */
[----:B------:R1:W4:Y:S02]  /*2a250*/  SHFL.IDX P6, R14, R13, R12, R11 ;  /* 0x0000000c0d0e7389 */ /* 0x00032400000c000b */
[----:B012345:R-:W-:Y:S01]  /*2a260*/  ENDCOLLECTIVE ;  /* 0x000000000000791b */ /* 0x03ffe20003800000 */
.L_x_2456:
[----:B------:R-:W-:Y:S05]  /*2a270*/  BSYNC B0 ;  /* 0x0000000000007941 */ /* 0x000fea0003800000 */
.L_x_2455:
[----:B------:R-:W-:Y:S05]  /*2a280*/  BRA `(.L_x_2457) ;  /* 0xffffffc000f87947 */ /* 0x000fea000383ffff */
.L_x_2343:
[----:B------:R-:W-:Y:S01]  /*2a290*/  BSSY B1, `(.L_x_2458) ;  /* 0x0000006000017945 */ /* 0x000fe20003800000 */
[----:B------:R-:W-:-:S07]  /*2a2a0*/  IMAD.MOV.U32 R15, RZ, RZ, -0x1 ;  /* 0xffffffffff0f7424 */ /* 0x000fce00078e00ff */
[----:B0-23-5:R-:W-:Y:S05]  /*2a2b0*/  WARPSYNC.COLLECTIVE R15, `(.L_x_2459) ;  /* 0x000000000f0c7348 */ /* 0x02dfea0003c00000 */
[----:B------:R-:W-:Y:S02]  /*2a2c0*/  ELECT P6, UR62, PT ;  /* 0x00000000003e782f */ /* 0x000fe400038c0000 */
[----:B------:R-:W-:Y:S01]  /*2a2d0*/  MOV R14, UR62 ;  /* 0x0000003e000e7c02 */ /* 0x000fe20008000f00 */
[----:B0-23-5:R-:W-:Y:S10]  /*2a2e0*/  ENDCOLLECTIVE ;  /* 0x000000000000791b */ /* 0x02dff40003800000 */
.L_x_2459:
[----:B------:R-:W-:Y:S05]  /*2a2f0*/  BSYNC B1 ;  /* 0x0000000000017941 */ /* 0x000fea0003800000 */
.L_x_2458:
[----:B------:R-:W-:Y:S05]  /*2a300*/  BRA `(.L_x_2460) ;  /* 0xffffffc000f07947 */ /* 0x000fea000383ffff */
.L_x_2345:
[----:B0-----:R0:W1:Y:S02]  /*2a310*/  SYNCS.PHASECHK.TRANS64.TRYWAIT P1, [R5+URZ+0x32440], R0 ;  /* 0x03244000050075a7 */ /* 0x001064000802017f */
[----:B-1----:R-:W-:Y:S05]  /*2a320*/  @!P1 NANOSLEEP.SYNCS 0x989680 ;  /* 0x009896800000995d */ /* 0x002fea0003900000 */
[----:B------:R-:W1:Y:S02]  /*2a330*/  @!P1 SYNCS.PHASECHK.TRANS64 P1, [R5+URZ+0x32440], R0 ;  /* 0x03244000050095a7 */ /* 0x000e64000802007f */
[----:B-1----:R-:W-:Y:S05]  /*2a340*/  @!P1 BRA `(.L_x_2345) ;  /* 0xfffffffc00f09947 */ /* 0x002fea000383ffff */
[----:B------:R-:W-:Y:S05]  /*2a350*/  BRA `(.L_x_2461) ;  /* 0xffffffc400187947 */ /* 0x000fea000383ffff */
.L_x_2347:
[----:B-1----:R1:W4:Y:S02]  /*2a360*/  SYNCS.PHASECHK.TRANS64.TRYWAIT P1, [R3+URZ+0x32440], R2 ;  /* 0x03244002030075a7 */ /* 0x002324000802017f */
[----:B----4-:R-:W-:Y:S05]  /*2a370*/  @!P1 NANOSLEEP.SYNCS 0x989680 ;  /* 0x009896800000995d */ /* 0x010fea0003900000 */
[----:B------:R-:W4:Y:S02]  /*2a380*/  @!P1 SYNCS.PHASECHK.TRANS64 P1, [R3+URZ+0x32440], R2 ;  /* 0x03244002030095a7 */ /* 0x000f24000802007f */
[----:B----4-:R-:W-:Y:S05]  /*2a390*/  @!P1 BRA `(.L_x_2347) ;  /* 0xfffffffc00f09947 */ /* 0x010fea000383ffff */
[----:B------:R-:W-:Y:S05]  /*2a3a0*/  BRA `(.L_x_2462) ;  /* 0xffffffc400247947 */ /* 0x000fea000383ffff */
.L_x_2349:
[----:B----4-:R4:W0:Y:S02]  /*2a3b0*/  SYNCS.PHASECHK.TRANS64.TRYWAIT P1, [R5+URZ+0x32460], R0 ;  /* 0x03246000050075a7 */ /* 0x010824000802017f */
[----:B0-----:R-:W-:Y:S05]  /*2a3c0*/  @!P1 NANOSLEEP.SYNCS 0x989680 ;  /* 0x009896800000995d */ /* 0x001fea0003900000 */
[----:B------:R-:W0:Y:S02]  /*2a3d0*/  @!P1 SYNCS.PHASECHK.TRANS64 P1, [R5+URZ+0x32460], R0 ;  /* 0x03246000050095a7 */ /* 0x000e24000802007f */
[----:B0-----:R-:W-:Y:S05]  /*2a3e0*/  @!P1 BRA `(.L_x_2349) ;  /* 0xfffffffc00f09947 */ /* 0x001fea000383ffff */
[----:B------:R-:W-:Y:S05]  /*2a3f0*/  BRA `(.L_x_2463) ;  /* 0xffffffc400207947 */ /* 0x000fea000383ffff */
        .type           $_ZN7cutlass13device_kernelIN5flash11enable_sm90INS1_16FlashAttnFwdSm90INS1_25CollectiveMainloopFwdSm90ILi2EN4cute5tupleIJNS5_1CILi1EEES8_S8_EEENS6_IJNS7_ILi128EEENS7_ILi96EEENS7_ILi64EEEEEELi256ENS_10bfloat16_tEfNS_4arch4Sm90ELb0ELb1ELb0ELb0ELb1ELb0ELb1ELb1ELb0ELb1ELb0ELb0EEENS1_21CollectiveEpilogueFwdINS6_IJSA_NS7_ILi256EEESB_EEES9_SE_SG_Li256ELb0ELb1ELb0ELb0EEENS1_30DynamicPersistentTileSchedulerILi256ELi128ELb0ELb1ELb1EEEEEEEEEvNT_6ParamsE$_ZZN5flash25CollectiveMainloopFwdSm90ILi2EN4cute5tupleIJNS1_1CILi1EEES4_S4_EEENS2_IJNS3_ILi128EEENS3_ILi96EEENS3_ILi64EEEEEELi256EN7cutlass10bfloat16_tEfNSA_4arch4Sm90ELb0ELb1ELb0ELb0ELb1ELb0ELb1ELb1ELb0ELb1ELb0ELb0EE3mmaINS_16FlashAttnFwdSm90ISE_NS_21CollectiveEpilogueFwdINS2_IJS6_NS3_ILi256EEES7_EEES5_SB_SD_Li256ELb0ELb1ELb0ELb0EEENS_30DynamicPersistentTileSchedulerILi256ELi128ELb0ELb1ELb1EEEE13SharedStorageENS1_6TensorINS1_11ArrayEngineIfLm128EEENS1_6LayoutINS2_IJNS2_IJNS3_ILi2EEEST_NS3_ILi32EEEEEES4_S4_EEENS2_IJNS2_IJS4_ST_NS3_ILi4EEEEEENS3_ILi0EEESZ_EEEEEEENS_7SoftmaxILi2ELi0EEEEEbRKNSE_6ParamsENSA_13PipelineAsyncILi2EEES19_RNSA_13PipelineStateILj2EEERT0_RT1_iRiRKNS_16SeqlenInfoQKNewKILb0ELb0EEENS2_IJiiiiEEERT_ENKUliT_T0_T1_E_clIZSF_ISO_S12_S14_EbS17_S19_S19_S1C_S1E_S1G_iS1H_S1L_S1M_S1O_EUlRS1P_iE1_NS3_ILb0EEENS3_ILb1EEEEEDaiS1P_S1Q_S1R_,@function
        .size           $_ZN7cutlass13device_kernelIN5flash11enable_sm90INS1_16FlashAttnFwdSm90INS1_25CollectiveMainloopFwdSm90ILi2EN4cute5tupleIJNS5_1CILi1EEES8_S8_EEENS6_IJNS7_ILi128EEENS7_ILi96EEENS7_ILi64EEEEEELi256ENS_10bfloat16_tEfNS_4arch4Sm90ELb0ELb1ELb0ELb0ELb1ELb0ELb1ELb1ELb0ELb1ELb0ELb0EEENS1_21CollectiveEpilogueFwdINS6_IJSA_NS7_ILi256EEESB_EEES9_SE_SG_Li256ELb0ELb1ELb0ELb0EEENS1_30DynamicPersistentTileSchedulerILi256ELi128ELb0ELb1ELb1EEEEEEEEEvNT_6ParamsE$_ZZN5flash25CollectiveMainloopFwdSm90ILi2EN4cute5tupleIJNS1_1CILi1EEES4_S4_EEENS2_IJNS3_ILi128EEENS3_ILi96EEENS3_ILi64EEEEEELi256EN7cutlass10bfloat16_tEfNSA_4arch4Sm90ELb0ELb1ELb0ELb0ELb1ELb0ELb1ELb1ELb0ELb1ELb0ELb0EE3mmaINS_16FlashAttnFwdSm90ISE_NS_21CollectiveEpilogueFwdINS2_IJS6_NS3_ILi256EEES7_EEES5_SB_SD_Li256ELb0ELb1ELb0ELb0EEENS_30DynamicPersistentTileSchedulerILi256ELi128ELb0ELb1ELb1EEEE13SharedStorageENS1_6TensorINS1_11ArrayEngineIfLm128EEENS1_6LayoutINS2_IJNS2_IJNS3_ILi2EEEST_NS3_ILi32EEEEEES4_S4_EEENS2_IJNS2_IJS4_ST_NS3_ILi4EEEEEENS3_ILi0EEESZ_EEEEEEENS_7SoftmaxILi2ELi0EEEEEbRKNSE_6ParamsENSA_13PipelineAsyncILi2EEES19_RNSA_13PipelineStateILj2EEERT0_RT1_iRiRKNS_16SeqlenInfoQKNewKILb0ELb0EEENS2_IJiiiiEEERT_ENKUliT_T0_T1_E_clIZSF_ISO_S12_S14_EbS17_S19_S19_S1C_S1E_S1G_iS1H_S1L_S1M_S1O_EUlRS1P_iE1_NS3_ILb0EEENS3_ILb1EEEEEDaiS1P_S1Q_S1R_,(.L_x_6455 - $_ZN7cutlass13device_kernelIN5flash11enable_sm90INS1_16FlashAttnFwdSm90INS1_25CollectiveMainloopFwdSm90ILi2EN4cute5tupleIJNS5_1CILi1EEES8_S8_EEENS6_IJNS7_ILi128EEENS7_ILi96EEENS7_ILi64EEEEEELi256ENS_10bfloat16_tEfNS_4arch4Sm90ELb0ELb1ELb0ELb0ELb1ELb0ELb1ELb1ELb0ELb1ELb0ELb0EEENS1_21CollectiveEpilogueFwdINS6_IJSA_NS7_ILi256EEESB_EEES9_SE_SG_Li256ELb0ELb1ELb0ELb0EEENS1_30DynamicPersistentTileSchedulerILi256ELi128ELb0ELb1ELb1EEEEEEEEEvNT_6ParamsE$_ZZN5flash25CollectiveMainloopFwdSm90ILi2EN4cute5tupleIJNS1_1CILi1EEES4_S4_EEENS2_IJNS3_ILi128EEENS3_ILi96EEENS3_ILi64EEEEEELi256EN7cutlass10bfloat16_tEfNSA_4arch4Sm90ELb0ELb1ELb0ELb0ELb1ELb0ELb1ELb1ELb0ELb1ELb0ELb0EE3mmaINS_16FlashAttnFwdSm90ISE_NS_21CollectiveEpilogueFwdINS2_IJS6_NS3_ILi256EEES7_EEES5_SB_SD_Li256ELb0ELb1ELb0ELb0EEENS_30DynamicPersistentTileSchedulerILi256ELi128ELb0ELb1ELb1EEEE13SharedStorageENS1_6TensorINS1_11ArrayEngineIfLm128EEENS1_6LayoutINS2_IJNS2_IJNS3_ILi2EEEST_NS3_ILi32EEEEEES4_S4_EEENS2_IJNS2_IJS4_ST_NS3_ILi4EEEEEENS3_ILi0EEESZ_EEEEEEENS_7SoftmaxILi2ELi0EEEEEbRKNSE_6ParamsENSA_13PipelineAsyncILi2EEES19_RNSA_13PipelineStateILj2EEERT0_RT1_iRiRKNS_16SeqlenInfoQKNewKILb0ELb0EEENS2_IJiiiiEEERT_ENKUliT_T0_T1_E_clIZSF_ISO_S12_S14_EbS17_S19_S19_S1C_S1E_S1G_iS1H_S1L_S1M_S1O_EUlRS1P_iE1_NS3_ILb0EEENS3_ILb1EEEEEDaiS1P_S1Q_S1R_)
$_ZN7cutlass13device_kernelIN5flash11enable_sm90INS1_16FlashAttnFwdSm90INS1_25CollectiveMainloopFwdSm90ILi2EN4cute5tupleIJNS5_1CILi1EEES8_S8_EEENS6_IJNS7_ILi128EEENS7_ILi96EEENS7_ILi64EEEEEELi256ENS_10bfloat16_tEfNS_4arch4Sm90ELb0ELb1ELb0ELb0ELb1ELb0ELb1ELb1ELb0ELb1ELb0ELb0EEENS1_21CollectiveEpilogueFwdINS6_IJSA_NS7_ILi256EEESB_EEES9_SE_SG_Li256ELb0ELb1ELb0ELb0EEENS1_30DynamicPersistentTileSchedulerILi256ELi128ELb0ELb1ELb1EEEEEEEEEvNT_6ParamsE$_ZZN5flash25CollectiveMainloopFwdSm90ILi2EN4cute5tupleIJNS1_1CILi1EEES4_S4_EEENS2_IJNS3_ILi128EEENS3_ILi96EEENS3_ILi64EEEEEELi256EN7cutlass10bfloat16_tEfNSA_4arch4Sm90ELb0ELb1ELb0ELb0ELb1ELb0ELb1ELb1ELb0ELb1ELb0ELb0EE3mmaINS_16FlashAttnFwdSm90ISE_NS_21CollectiveEpilogueFwdINS2_IJS6_NS3_ILi256EEES7_EEES5_SB_SD_Li256ELb0ELb1ELb0ELb0EEENS_30DynamicPersistentTileSchedulerILi256ELi128ELb0ELb1ELb1EEEE13SharedStorageENS1_6TensorINS1_11ArrayEngineIfLm128EEENS1_6LayoutINS2_IJNS2_IJNS3_ILi2EEEST_NS3_ILi32EEEEEES4_S4_EEENS2_IJNS2_IJS4_ST_NS3_ILi4EEEEEENS3_ILi0EEESZ_EEEEEEENS_7SoftmaxILi2ELi0EEEEEbRKNSE_6ParamsENSA_13PipelineAsyncILi2EEES19_RNSA_13PipelineStateILj2EEERT0_RT1_iRiRKNS_16SeqlenInfoQKNewKILb0ELb0EEENS2_IJiiiiEEERT_ENKUliT_T0_T1_E_clIZSF_ISO_S12_S14_EbS17_S19_S19_S1C_S1E_S1G_iS1H_S1L_S1M_S1O_EUlRS1P_iE1_NS3_ILb0EEENS3_ILb1EEEEEDaiS1P_S1Q_S1R_:
[----:B------:R-:W-:Y:S05]  /*2a400*/  YIELD ;  /* 0x0000000000007946 */ /* 0x000fea0003800000 */
[----:B------:R-:W-:Y:S02]  /*2a410*/  ULDC UR4, c[0x0][0x20] ;  /* 0x0000080000047ab9 */ /* 0x000fe40000000800 */
[----:B------:R-:W-:-:S05]  /*2a420*/  VIADD R0, R0, -UR4 ;  /* 0x8000000400007c36 */ /* 0x000fca0008000000 */
[----:B------:R-:W2:Y:S01]  /*2a430*/  LDL.64 R2, [R0] ;  /* 0x0000000000027983 */ /* 0x000ea20000100a00 */
[----:B------:R-:W0:Y:S02]  /*2a440*/  LDC.64 R4, c[0x0][0x208] ;  /* 0x00008200ff047b82 */ /* 0x000e240000000a00 */
[----:B0-----:R-:W-:Y:S02]  /*2a450*/  R2UR UR4, R4 ;  /* 0x00000000040472ca */ /* 0x001fe400000e0000 */
[----:B------:R-:W-:-:S13]  /*2a460*/  R2UR UR5, R5 ;  /* 0x00000000050572ca */ /* 0x000fda00000e0000 */
[----:B--2---:R-:W2:Y:S01]  /*2a470*/  LD.E R6, desc[UR4][R2.64] ;  /* 0x0000000402067980 */ /* 0x004ea2000c101900 */
[----:B------:R-:W-:Y:S02]  /*2a480*/  R2UR UR4, R4 ;  /* 0x00000000040472ca */ /* 0x000fe400000e0000 */
[----:B------:R-:W-:Y:S01]  /*2a490*/  R2UR UR5, R5 ;  /* 0x00000000050572ca */ /* 0x000fe200000e0000 */
[----:B--2---:R-:W-:-:S12]  /*2a4a0*/  VIADD R13, R6, 0x1 ;  /* 0x00000001060d7836 */ /* 0x004fd80000000000 */
[----:B------:R-:W2:Y:S01]  /*2a4b0*/  LD.E R6, desc[UR4][R2.64+0x8] ;  /* 0x0000080402067980 */ /* 0x000ea2000c101900 */
[----:B------:R-:W-:-:S13]  /*2a4c0*/  ISETP.NE.AND P0, PT, R13, 0x2, PT ;  /* 0x000000020d00780c */ /* 0x000fda0003f05270 */
[----:B------:R-:W-:Y:S02]  /*2a4d0*/  @!P0 R2UR UR6, R4 ;  /* 0x00000000040682ca */ /* 0x000fe400000e0000 */
[----:B------:R-:W-:-:S13]  /*2a4e0*/  @!P0 R2UR UR7, R5 ;  /* 0x00000000050782ca */ /* 0x000fda00000e0000 */
[----:B------:R-:W3:Y:S01]  /*2a4f0*/  @!P0 LD.E R7, desc[UR6][R2.64+0x4] ;  /* 0x0000040602078980 */ /* 0x000ee2000c101900 */
[C---:B------:R-:W-:Y:S02]  /*2a500*/  R2UR UR4, R4.reuse ;  /* 0x00000000040472ca */ /* 0x040fe400000e0000 */
[C---:B------:R-:W-:Y:S02]  /*2a510*/  R2UR UR5, R5.reuse ;  /* 0x00000000050572ca */ /* 0x040fe400000e0000 */
[C---:B------:R-:W-:Y:S02]  /*2a520*/  R2UR UR6, R4.reuse ;  /* 0x00000000040672ca */ /* 0x040fe400000e0000 */
[C---:B------:R-:W-:Y:S02]  /*2a530*/  R2UR UR7, R5.reuse ;  /* 0x00000000050772ca */ /* 0x040fe400000e0000 */
[----:B------:R-:W-:Y:S02]  /*2a540*/  @!P0 R2UR UR8, R4 ;  /* 0x00000000040882ca */ /* 0x000fe400000e0000 */
[----:B------:R-:W-:-:S02]  /*2a550*/  @!P0 R2UR UR9, R5 ;  /* 0x00000000050982ca */ /* 0x000fc400000e0000 */
[----:B------:R-:W-:Y:S02]  /*2a560*/  @!P0 R2UR UR10, R4 ;  /* 0x00000000040a82ca */ /* 0x000fe400000e0000 */
[----:B------:R-:W-:Y:S01]  /*2a570*/  @!P0 R2UR UR11, R5 ;  /* 0x00000000050b82ca */ /* 0x000fe200000e0000 */
[----:B------:R-:W-:Y:S08]  /*2a580*/  ST.E desc[UR4][R2.64], R13 ;  /* 0x0000000d02007985 */ /* 0x000ff0000c101904 */
[----:B------:R-:W-:Y:S01]  /*2a590*/  @!P0 ST.E desc[UR8][R2.64], RZ ;  /* 0x000000ff02008985 */ /* 0x000fe2000c101908 */
[----:B--2---:R-:W-:-:S05]  /*2a5a0*/  VIADD R15, R6, 0x1 ;  /* 0x00000001060f7836 */ /* 0x004fca0000000000 */
[----:B------:R-:W-:Y:S01]  /*2a5b0*/  ST.E desc[UR6][R2.64+0x8], R15 ;  /* 0x0000080f02007985 */ /* 0x000fe2000c101906 */
[----:B---3--:R-:W-:-:S05]  /*2a5c0*/  @!P0 LOP3.LUT R19, R7, 0x1, RZ, 0x3c, !PT ;  /* 0x0000000107138812 */ /* 0x008fca00078e3cff */
[----:B------:R0:W-:Y:S04]  /*2a5d0*/  @!P0 ST.E desc[UR10][R2.64+0x4], R19 ;  /* 0x0000041302008985 */ /* 0x0001e8000c10190a */
[----:B------:R-:W2:Y:S01]  /*2a5e0*/  LDL.64 R8, [R0+0x18] ;  /* 0x0000180000087983 */ /* 0x000ea20000100a00 */
[----:B------:R-:W-:Y:S02]  /*2a5f0*/  R2UR UR4, R4 ;  /* 0x00000000040472ca */ /* 0x000fe400000e0000 */
[----:B------:R-:W-:Y:S01]  /*2a600*/  R2UR UR5, R5 ;  /* 0x00000000050572ca */ /* 0x000fe200000e0000 */
[----:B------:R-:W3:-:S12]  /*2a610*/  LDL.64 R6, [R0] ;  /* 0x0000000000067983 */ /* 0x000ed80000100a00 */
[----:B--2---:R-:W2:Y:S01]  /*2a620*/  LD.E R14, desc[UR4][R8.64] ;  /* 0x00000004080e7980 */ /* 0x004ea2000c101900 */
[C---:B------:R-:W-:Y:S02]  /*2a630*/  R2UR UR4, R4.reuse ;  /* 0x00000000040472ca */ /* 0x040fe400000e0000 */
[C---:B------:R-:W-:Y:S02]  /*2a640*/  R2UR UR5, R5.reuse ;  /* 0x00000000050572ca */ /* 0x040fe400000e0000 */
[----:B------:R-:W-:Y:S02]  /*2a650*/  R2UR UR6, R4 ;  /* 0x00000000040672ca */ /* 0x000fe400000e0000 */
[----:B------:R-:W-:Y:S01]  /*2a660*/  R2UR UR7, R5 ;  /* 0x00000000050772ca */ /* 0x000fe200000e0000 */
[----:B------:R-:W-:Y:S01]  /*2a670*/  BSSY B2, `(.L_x_2464) ;  /* 0x0000008000027945 */ /* 0x000fe20003800000 */
[----:B0-----:R-:W-:-:S07]  /*2a680*/  IMAD.MOV.U32 R19, RZ, RZ, R161 ;  /* 0x000000ffff137224 */ /* 0x001fce00078e00a1 */
[----:B---3--:R0:W5:Y:S04]  /*2a690*/  LD.E R10, desc[UR4][R6.64] ;  /* 0x00000004060a7980 */ /* 0x008168000c101900 */
[----:B------:R0:W5:Y:S01]  /*2a6a0*/  LD.E R12, desc[UR6][R6.64+0x4] ;  /* 0x00000406060c7980 */ /* 0x000162000c101900 */
[----:B--2---:R-:W-:-:S04]  /*2a6b0*/  LOP3.LUT R14, R14, 0x1, RZ, 0xfc, !PT ;  /* 0x000000010e0e7812 */ /* 0x004fc800078efcff */
[----:B------:R-:W-:-:S13]  /*2a6c0*/  ISETP.NE.AND P0, PT, R14, 0x3, PT ;  /* 0x000000030e00780c */ /* 0x000fda0003f05270 */
[----:B0-----:R-:W-:Y:S05]  /*2a6d0*/  @!P0 BRA `(.L_x_2465) ;  /* 0x0000000000048947 */ /* 0x001fea0003800000 */
[----:B------:R-:W-:Y:S01]  /*2a6e0*/  BPT.TRAP 0x1 ;  /* 0x000000040000795c */ /* 0x000fe20000300000 */
.L_x_2465:
[----:B------:R-:W-:Y:S05]  /*2a6f0*/  BSYNC B2 ;  /* 0x0000000000027941 */ /* 0x000fea0003800000 */
.L_x_2464:
[----:B------:R-:W-:Y:S02]  /*2a700*/  R2UR UR4, R4 ;  /* 0x00000000040472ca */ /* 0x000fe400000e0000 */
[----:B------:R-:W-:-:S13]  /*2a710*/  R2UR UR5, R5 ;  /* 0x00000000050572ca */ /* 0x000fda00000e0000 */
[----:B------:R-:W2:Y:S01]  /*2a720*/  LD.E.64 R2, desc[UR4][R8.64+0x18] ;  /* 0x0000180408027980 */ /* 0x000ea2000c101b00 */
[----:B-----5:R-:W-:Y:S02]  /*2a730*/  SHF.L.U32 R13, R12, 0x1f, RZ ;  /* 0x0000001f0c0d7819 */ /* 0x020fe400000006ff */
[----:B--2---:R-:W-:-:S05]  /*2a740*/  MOV R3, R2 ;  /* 0x0000000200037202 */ /* 0x004fca0000000f00 */
[----:B------:R-:W-:-:S04]  /*2a750*/  IMAD R10, R10, 0x8, R3 ;  /* 0x000000080a0a7824 */ /* 0x000fc800078e0203 */
[----:B------:R0:W1:Y:S01]  /*2a760*/  SYNCS.PHASECHK.TRANS64.TRYWAIT P0, [R10+URZ], R13 ;  /* 0x0000000d0a0075a7 */ /* 0x000062000800017f */
[----:B------:R-:W2:Y:S01]  /*2a770*/  LD.E R12, desc[UR4][R8.64] ;  /* 0x00000004080c7980 */ /* 0x000ea2000c101900 */
[----:B------:R-:W-:Y:S02]  /*2a780*/  R2UR UR6, R4 ;  /* 0x00000000040672ca */ /* 0x000fe400000e0000 */
[----:B------:R-:W-:Y:S01]  /*2a790*/  R2UR UR7, R5 ;  /* 0x00000000050772ca */ /* 0x000fe200000e0000 */
[----:B------:R0:W5:Y:S01]  /*2a7a0*/  LD.E R2, desc[UR4][R6.64] ;  /* 0x0000000406027980 */ /* 0x000162000c101900 */
[----:B------:R-:W-:Y:S11]  /*2a7b0*/  BSSY B2, `(.L_x_2466) ;  /* 0x0000006000027945 */ /* 0x000ff60003800000 */
[----:B------:R0:W5:Y:S01]  /*2a7c0*/  LD.E R3, desc[UR6][R6.64+0x4] ;  /* 0x0000040606037980 */ /* 0x000162000c101900 */
[----:B--2---:R-:W-:-:S04]  /*2a7d0*/  LOP3.LUT R12, R12, 0x1, RZ, 0xfc, !PT ;  /* 0x000000010c0c7812 */ /* 0x004fc800078efcff */
[----:B------:R-:W-:-:S13]  /*2a7e0*/  ISETP.NE.AND P1, PT, R12, 0x3, PT ;  /* 0x000000030c00780c */ /* 0x000fda0003f25270 */
[----:B01----:R-:W-:Y:S05]  /*2a7f0*/  @!P1 BRA `(.L_x_2467) ;  /* 0x0000000000049947 */ /* 0x003fea0003800000 */
[----:B------:R-:W-:Y:S01]  /*2a800*/  BPT.TRAP 0x1 ;  /* 0x000000040000795c */ /* 0x000fe20000300000 */
.L_x_2467:
[----:B------:R-:W-:Y:S05]  /*2a810*/  BSYNC B2 ;  /* 0x0000000000027941 */ /* 0x000fea0003800000 */
.L_x_2466:
[----:B------:R-:W-:Y:S04]  /*2a820*/  BSSY B2, `(.L_x_2468) ;  /* 0x000000a000027945 */ /* 0x000fe80003800000 */
[----:B------:R-:W-:Y:S05]  /*2a830*/  @P0 BRA `(.L_x_2469) ;  /* 0x0000000000200947 */ /* 0x000fea0003800000 */
[----:B------:R-:W-:Y:S02]  /*2a840*/  R2UR UR4, R4 ;  /* 0x00000000040472ca */ /* 0x000fe400000e0000 */
[----:B------:R-:W-:-:S13]  /*2a850*/  R2UR UR5, R5 ;  /* 0x00000000050572ca */ /* 0x000fda00000e0000 */
[----:B------:R-:W2:Y:S01]  /*2a860*/  LD.E.64 R8, desc[UR4][R8.64+0x18] ;  /* 0x0000180408087980 */ /* 0x000ea2000c101b00 */
[----:B-----5:R-:W-:Y:S02]  /*2a870*/  SHF.L.U32 R3, R3, 0x1f, RZ ;  /* 0x0000001f03037819 */ /* 0x020fe400000006ff */
[----:B--2---:R-:W-:-:S05]  /*2a880*/  MOV R7, R8 ;  /* 0x0000000800077202 */ /* 0x004fca0000000f00 */
[----:B------:R-:W-:-:S04]  /*2a890*/  IMAD R2, R2, 0x8, R7 ;  /* 0x0000000802027824 */ /* 0x000fc800078e0207 */
[----:B------:R-:W0:Y:S02]  /*2a8a0*/  SYNCS.PHASECHK.TRANS64.TRYWAIT P0, [R2+URZ], R3 ;  /* 0x00000003020075a7 */ /* 0x000e24000800017f */
[----:B0-----:R-:W-:Y:S05]  /*2a8b0*/  @!P0 BRA `(.L_x_2470) ;  /* 0x000001b000788947 */ /* 0x001fea0003800000 */
.L_x_2469:
[----:B------:R-:W-:Y:S05]  /*2a8c0*/  BSYNC B2 ;  /* 0x0000000000027941 */ /* 0x000fea0003800000 */
.L_x_2468:
[----:B------:R-:W2:Y:S04]  /*2a8d0*/  LDL.64 R8, [R0] ;  /* 0x0000000000087983 */ /* 0x000ea80000100a00 */
[----:B------:R-:W3:Y:S01]  /*2a8e0*/  LDL.64 R6, [R0+0x28] ;  /* 0x0000280000067983 */ /* 0x000ee20000100a00 */
[C---:B------:R-:W-:Y:S02]  /*2a8f0*/  R2UR UR6, R4.reuse ;  /* 0x00000000040672ca */ /* 0x040fe400000e0000 */
[C---:B------:R-:W-:Y:S01]  /*2a900*/  R2UR UR7, R5.reuse ;  /* 0x00000000050772ca */ /* 0x040fe200000e0000 */
[----:B0----5:R-:W4:Y:S01]  /*2a910*/  LDL.64 R2, [R0+0x20] ;  /* 0x0000200000027983 */ /* 0x021f220000100a00 */
[C---:B------:R-:W-:Y:S02]  /*2a920*/  R2UR UR4, R4.reuse ;  /* 0x00000000040472ca */ /* 0x040fe400000e0000 */
[----:B------:R-:W-:Y:S01]  /*2a930*/  R2UR UR5, R5 ;  /* 0x00000000050572ca */ /* 0x000fe200000e0000 */
[----:B------:R-:W4:Y:S08]  /*2a940*/  LDL.64 R12, [R0+0x8] ;  /* 0x00000800000c7983 */ /* 0x000f300000100a00 */
[----:B--2---:R-:W2:Y:S04]  /*2a950*/  LD.E R9, desc[UR6][R8.64] ;  /* 0x0000000608097980 */ /* 0x004ea8000c101900 */
[----:B---3--:R-:W2:Y:S01]  /*2a960*/  LD.E.64 R14, desc[UR4][R6.64] ;  /* 0x00000004060e7980 */ /* 0x008ea2000c101b00 */
[----:B------:R-:W-:Y:S05]  /*2a970*/  WARPSYNC.ALL ;  /* 0x0000000000007948 */ /* 0x000fea0003800000 */
[----:B------:R-:W-:-:S02]  /*2a980*/  R2UR UR4, R4 ;  /* 0x00000000040472ca */ /* 0x000fc400000e0000 */
[C---:B------:R-:W-:Y:S02]  /*2a990*/  R2UR UR5, R5.reuse ;  /* 0x00000000050572ca */ /* 0x040fe400000e0000 */
[----:B------:R-:W-:Y:S02]  /*2a9a0*/  R2UR UR6, R4 ;  /* 0x00000000040672ca */ /* 0x000fe400000e0000 */
[----:B------:R-:W-:-:S09]  /*2a9b0*/  R2UR UR7, R5 ;  /* 0x00000000050772ca */ /* 0x000fd200000e0000 */
[----:B----4-:R0:W-:Y:S04]  /*2a9c0*/  ST.E desc[UR4][R12.64], RZ ;  /* 0x000000ff0c007985 */ /* 0x0101e8000c101904 */
[----:B------:R-:W3:Y:S01]  /*2a9d0*/  LD.E.64 R6, desc[UR6][R2.64] ;  /* 0x0000000602067980 */ /* 0x000ee2000c101b00 */
[----:B--2---:R-:W-:Y:S01]  /*2a9e0*/  IMAD R8, R9, 0x300, R14 ;  /* 0x0000030009087824 */ /* 0x004fe200078e020e */
[----:B------:R-:W-:Y:S01]  /*2a9f0*/  WARPGROUP.ARRIVE ;  /* 0x00000000000079c5 */ /* 0x000fe20000000000 */
[----:B------:R-:W-:Y:S01]  /*2aa00*/  IMAD.MOV.U32 R9, RZ, RZ, R15 ;  /* 0x000000ffff097224 */ /* 0x000fe200078e000f */
[----:B------:R-:W-:Y:S01]  /*2aa10*/  R2UR UR8, R4 ;  /* 0x00000000040872ca */ /* 0x000fe200000e0000 */
[----:B------:R-:W-:Y:S01]  /*2aa20*/  IMAD.MOV.U32 R197, RZ, RZ, 0x1 ;  /* 0x00000001ffc57424 */ /* 0x000fe200078e00ff */
[----:B------:R-:W-:-:S02]  /*2aa30*/  R2UR UR6, R8 ;  /* 0x00000000080672ca */ /* 0x000fc400000e0000 */
[----:B------:R-:W-:Y:S02]  /*2aa40*/  R2UR UR7, R9 ;  /* 0x00000000090772ca */ /* 0x000fe400000e0000 */
[C---:B------:R-:W-:Y:S02]  /*2aa50*/  R2UR UR9, R5.reuse ;  /* 0x00000000050972ca */ /* 0x040fe400000e0000 */
[----:B------:R-:W-:Y:S02]  /*2aa60*/  R2UR UR10, R4 ;  /* 0x00000000040a72ca */ /* 0x000fe400000e0000 */
[----:B------:R-:W-:Y:S02]  /*2aa70*/  R2UR UR11, R5 ;  /* 0x00000000050b72ca */ /* 0x000fe400000e0000 */
[----:B---3--:R-:W-:Y:S02]  /*2aa80*/  R2UR UR4, R6 ;  /* 0x00000000060472ca */ /* 0x008fe400000e0000 */
[----:B------:R-:W-:-:S13]  /*2aa90*/  R2UR UR5, R7 ;  /* 0x00000000070572ca */ /* 0x000fda00000e0000 */
[----:B------:R-:W-:Y:S03]  /*2aaa0*/  HGMMA.64x96x16.F32.BF16 R24, gdesc[UR4], RZ, !UPT, gsb0 ;  /* 0x01600000041879f0 */ /* 0x000fe6000c0018ff */
[----:B------:R-:W-:Y:S02]  /*2aab0*/  WARPGROUP.DEPBAR.LE gsb0, 0x0 ;  /* 0x00008000000079c5 */ /* 0x000fe40000010000 */
[----:B------:R0:W-:Y:S04]  /*2aac0*/  ST.E desc[UR8][R12.64], R197 ;  /* 0x000000c50c007985 */ /* 0x0001e8000c101908 */
[----:B------:R-:W2:Y:S01]  /*2aad0*/  LD.E.64 R6, desc[UR10][R2.64] ;  /* 0x0000000a02067980 */ /* 0x000ea2000c101b00 */
[----:B------:R-:W-:Y:S01]  /*2aae0*/  VIADD R14, R8, 0x2 ;  /* 0x00000002080e7836 */ /* 0x000fe20000000000 */
[----:B------:R-:W-:Y:S01]  /*2aaf0*/  R2UR UR7, R15 ;  /* 0x000000000f0772ca */ /* 0x000fe200000e0000 */
[----:B------:R-:W-:Y:S01]  /*2ab00*/  WARPGROUP.ARRIVE ;  /* 0x00000000000079c5 */ /* 0x000fe20000000000 */
[----:B------:R-:W-:-:S02]  /*2ab10*/  R2UR UR8, R4 ;  /* 0x00000000040872ca */ /* 0x000fc400000e0000 */
[----:B------:R-:W-:Y:S02]  /*2ab20*/  R2UR UR6, R14 ;  /* 0x000000000e0672ca */ /* 0x000fe400000e0000 */
[C---:B------:R-:W-:Y:S02]  /*2ab30*/  R2UR UR9, R5.reuse ;  /* 0x00000000050972ca */ /* 0x040fe400000e0000 */
[----:B------:R-:W-:Y:S02]  /*2ab40*/  R2UR UR10, R4 ;  /* 0x00000000040a72ca */ /* 0x000fe400000e0000 */
[----:B------:R-:W-:Y:S01]  /*2ab50*/  R2UR UR11, R5 ;  /* 0x00000000050b72ca */ /* 0x000fe200000e0000 */
[----:B--2---:R-:W-:Y:S01]  /*2ab60*/  VIADD R6, R6, 0x2 ;  /* 0x0000000206067836 */ /* 0x004fe20000000000 */
[----:B------:R-:W-:-:S04]  /*2ab70*/  R2UR UR5, R7 ;  /* 0x00000000070572ca */ /* 0x000fc800000e0000 */
[----:B------:R-:W-:-:S13]  /*2ab80*/  R2UR UR4, R6 ;  /* 0x00000000060472ca */ /* 0x000fda00000e0000 */
[----:B------:R-:W-:Y:S03]  /*2ab90*/  HGMMA.64x96x16.F32.BF16 R24, gdesc[UR4], R24, gsb0 ;  /* 0x01600000041879f0 */ /* 0x000fe60008001818 */
        /* <DEDUP_REMOVED lines=19> */
[----:B------:R-:W-:Y:S01]  /*2acd0*/  WARPGROUP.ARRIVE ;  /* 0x00000000000079c5 */ /* 0x000fe20000000000 */
[----:B------:R-:W-:Y:S01]  /*2ace0*/  IMAD.MOV.U32 R9, RZ, RZ, R15 ;  /* 0x000000ffff097224 */ /* 0x000fe200078e000f */
[----:B------:R-:W-:-:S02]  /*2acf0*/  R2UR UR8, R4 ;  /* 0x00000000040872ca */ /* 0x000fc400000e0000 */
[----:B------:R-:W-:Y:S02]  /*2ad00*/  R2UR UR6, R8 ;  /* 0x00000000080672ca */ /* 0x000fe400000e0000 */
        /* <DEDUP_REMOVED lines=8> */
[----:B------:R-:W2:Y:S01]  /*2ad90*/  LDL.64 R6, [R0+0x40] ;  /* 0x0000400000067983 */ /* 0x000ea20000100a00 */
[----:B------:R-:W-:-:S02]  /*2ada0*/  R2UR UR4, R4 ;  /* 0x00000000040472ca */ /* 0x000fc400000e0000 */
[----:B------:R-:W-:Y:S01]  /*2adb0*/  R2UR UR5, R5 ;  /* 0x00000000050572ca */ /* 0x000fe200000e0000 */
[----:B------:R-:W3:-:S12]  /*2adc0*/  LDL.64 R2, [R0] ;  /* 0x0000000000027983 */ /* 0x000ed80000100a00 */
[----:B--2---:R-:W2:Y:S01]  /*2add0*/  LD.E R8, desc[UR4][R6.64] ;  /* 0x0000000406087980 */ /* 0x004ea2000c101900 */
[C---:B------:R-:W-:Y:S02]  /*2ade0*/  R2UR UR4, R4.reuse ;  /* 0x00000000040472ca */ /* 0x040fe400000e0000 */
[C---:B------:R-:W-:Y:S02]  /*2adf0*/  R2UR UR5, R5.reuse ;  /* 0x00000000050572ca */ /* 0x040fe400000e0000 */
[----:B------:R-:W-:Y:S02]  /*2ae00*/  R2UR UR6, R4 ;  /* 0x00000000040672ca */ /* 0x000fe400000e0000 */
[----:B------:R-:W-:Y:S01]  /*2ae10*/  R2UR UR7, R5 ;  /* 0x00000000050772ca */ /* 0x000fe200000e0000 */
[----:B------:R-:W-:Y:S08]  /*2ae20*/  BSSY B2, `(.L_x_2471) ;  /* 0x0000007000027945 */ /* 0x000ff00003800000 */
[----:B---3--:R0:W5:Y:S04]  /*2ae30*/  LD.E R10, desc[UR4][R2.64] ;  /* 0x00000004020a7980 */ /* 0x008168000c101900 */
[----:B------:R0:W5:Y:S01]  /*2ae40*/  LD.E R14, desc[UR6][R2.64+0x4] ;  /* 0x00000406020e7980 */ /* 0x000162000c101900 */
[----:B--2---:R-:W-:-:S04]  /*2ae50*/  LOP3.LUT R8, R8, 0x1, RZ, 0xfc, !PT ;  /* 0x0000000108087812 */ /* 0x004fc800078efcff */
[----:B------:R-:W-:-:S13]  /*2ae60*/  ISETP.NE.AND P0, PT, R8, 0x3, PT ;  /* 0x000000030800780c */ /* 0x000fda0003f05270 */
[----:B0-----:R-:W-:Y:S05]  /*2ae70*/  @!P0 BRA `(.L_x_2472) ;  /* 0x0000000000048947 */ /* 0x001fea0003800000 */
[----:B------:R-:W-:Y:S01]  /*2ae80*/  BPT.TRAP 0x1 ;  /* 0x000000040000795c */ /* 0x000fe20000300000 */
.L_x_2472:
[----:B------:R-:W-:Y:S05]  /*2ae90*/  BSYNC B2 ;  /* 0x0000000000027941 */ /* 0x000fea0003800000 */
.L_x_2471:
        /* <DEDUP_REMOVED lines=17> */
.L_x_2474:
[----:B------:R-:W-:Y:S05]  /*2afb0*/  BSYNC B2 ;  /* 0x0000000000027941 */ /* 0x000fea0003800000 */
.L_x_2473:
        /* <DEDUP_REMOVED lines=10> */
.L_x_2476:
[----:B------:R-:W-:Y:S05]  /*2b060*/  BSYNC B2 ;  /* 0x0000000000027941 */ /* 0x000fea0003800000 */
.L_x_2475:
[----:B------:R-:W2:Y:S04]  /*2b070*/  LDL.64 R14, [R0] ;  /* 0x00000000000e7983 */ /* 0x000ea80000100a00 */
[----:B------:R-:W3:Y:S04]  /*2b080*/  LDL.64 R12, [R0+0x58] ;  /* 0x00005800000c7983 */ /* 0x000ee80000100a00 */
[----:B------:R-:W4:Y:S04]  /*2b090*/  LDL.64 R2, [R0+0x48] ;  /* 0x0000480000027983 */ /* 0x000f280000100a00 */
[----:B0----5:R-:W4:Y:S01]  /*2b0a0*/  LDL.64 R8, [R0+0x50] ;  /* 0x0000500000087983 */ /* 0x021f220000100a00 */
[----:B------:R-:W-:-:S02]  /*2b0b0*/  R2UR UR6, R4 ;  /* 0x00000000040672ca */ /* 0x000fc400000e0000 */
[C---:B------:R-:W-:Y:S02]  /*2b0c0*/  R2UR UR7, R5.reuse ;  /* 0x00000000050772ca */ /* 0x040fe400000e0000 */
[----:B------:R-:W-:Y:S02]  /*2b0d0*/  R2UR UR4, R4 ;  /* 0x00000000040472ca */ /* 0x000fe400000e0000 */
[----:B------:R-:W-:-:S09]  /*2b0e0*/  R2UR UR5, R5 ;  /* 0x00000000050572ca */ /* 0x000fd200000e0000 */
[----:B--2---:R-:W2:Y:S04]  /*2b0f0*/  LD.E R15, desc[UR6][R14.64] ;  /* 0x000000060e0f7980 */ /* 0x004ea8000c101900 */
[----:B---3--:R-:W2:Y:S01]  /*2b100*/  LD.E.64 R6, desc[UR4][R12.64] ;  /* 0x000000040c067980 */ /* 0x008ea2000c101b00 */
[----:B------:R-:W-:Y:S05]  /*2b110*/  WARPSYNC.ALL ;  /* 0x0000000000007948 */ /* 0x000fea0003800000 */
[----:B------:R-:W-:-:S02]  /*2b120*/  R2UR UR6, R4 ;  /* 0x00000000040672ca */ /* 0x000fc400000e0000 */
[C---:B------:R-:W-:Y:S02]  /*2b130*/  R2UR UR7, R5.reuse ;  /* 0x00000000050772ca */ /* 0x040fe400000e0000 */
[----:B------:R-:W-:Y:S02]  /*2b140*/  R2UR UR4, R4 ;  /* 0x00000000040472ca */ /* 0x000fe400000e0000 */
[----:B------:R-:W-:-:S09]  /*2b150*/  R2UR UR5, R5 ;  /* 0x00000000050572ca */ /* 0x000fd200000e0000 */
[----:B----4-:R-:W3:Y:S04]  /*2b160*/  LD.E R10, desc[UR6][R2.64] ;  /* 0x00000006020a7980 */ /* 0x010ee8000c101900 */
[----:B------:R-:W4:Y:S01]  /*2b170*/  LD.E.64 R20, desc[UR4][R8.64] ;  /* 0x0000000408147980 */ /* 0x000f22000c101b00 */
[----:B------:R-:W-:Y:S01]  /*2b180*/  WARPGROUP.ARRIVE ;  /* 0x00000000000079c5 */ /* 0x000fe20000000000 */
[C---:B------:R-:W-:Y:S02]  /*2b190*/  R2UR UR8, R4.reuse ;  /* 0x00000000040872ca */ /* 0x040fe400000e0000 */
[----:B------:R-:W-:Y:S02]  /*2b1a0*/  R2UR UR9, R5 ;  /* 0x00000000050972ca */ /* 0x000fe400000e0000 */
[----:B------:R-:W-:-:S02]  /*2b1b0*/  R2UR UR10, R4 ;  /* 0x00000000040a72ca */ /* 0x000fc400000e0000 */
[----:B------:R-:W-:Y:S01]  /*2b1c0*/  R2UR UR11, R5 ;  /* 0x00000000050b72ca */ /* 0x000fe200000e0000 */
[----:B--2---:R-:W-:Y:S01]  /*2b1d0*/  IMAD R6, R15, 0xc00, R6 ;  /* 0x00000c000f067824 */ /* 0x004fe200078e0206 */
[----:B------:R-:W-:-:S04]  /*2b1e0*/  R2UR UR7, R7 ;  /* 0x00000000070772ca */ /* 0x000fc800000e0000 */
[----:B------:R-:W-:Y:S02]  /*2b1f0*/  R2UR UR6, R6 ;  /* 0x00000000060672ca */ /* 0x000fe400000e0000 */
[----:B---3--:R-:W-:Y:S02]  /*2b200*/  ISETP.NE.U32.AND P0, PT, R10, RZ, PT ;  /* 0x000000ff0a00720c */ /* 0x008fe40003f05070 */
[----:B----4-:R-:W-:Y:S02]  /*2b210*/  R2UR UR4, R20 ;  /* 0x00000000140472ca */ /* 0x010fe400000e0000 */
[----:B------:R-:W-:-:S09]  /*2b220*/  R2UR UR5, R21 ;  /* 0x00000000150572ca */ /* 0x000fd200000e0000 */
[----:B------:R-:W-:-:S05]  /*2b230*/  VOTEU.ANY UP0, P0 ;  /* 0x00000000003f7886 */ /* 0x000fca0000000100 */
[----:B------:R-:W-:Y:S03]  /*2b240*/  HGMMA.64x96x16.F32.BF16 R24, gdesc[UR4], R24, UP0, gsb0 ;  /* 0x01600000041879f0 */ /* 0x000fe6000b801818 */
        /* <DEDUP_REMOVED lines=234> */
[----:B--2---:R-:W-:Y:S02]  /*2c0f0*/  VIADD R6, R8, 0xc06 ;  /* 0x00000c0608067836 */ /* 0x004fe40000000000 */
[----:B------:R-:W-:-:S03]  /*2c100*/  IMAD.MOV.U32 R7, RZ, RZ, R9 ;  /* 0x000000ffff077224 */ /* 0x000fc600078e0009 */
[----:B------:R-:W-:Y:S02]  /*2c110*/  R2UR UR4, R6 ;  /* 0x00000000060472ca */ /* 0x000fe400000e0000 */
[----:B------:R-:W-:-:S13]  /*2c120*/  R2UR UR5, R7 ;  /* 0x00000000070572ca */ /* 0x000fda00000e0000 */
[----:B------:R-:W-:Y:S03]  /*2c130*/  HGMMA.64x96x16.F32.BF16 R24, gdesc[UR4], R24, gsb0 ;  /* 0x01600000041879f0 */ /* 0x000fe60008001818 */
[----:B------:R-:W-:Y:S02]  /*2c140*/  WARPGROUP.DEPBAR.LE gsb0, 0x0 ;  /* 0x00008000000079c5 */ /* 0x000fe40000010000 */
[----:B------:R0:W-:Y:S04]  /*2c150*/  ST.E desc[UR8][R2.64], R197 ;  /* 0x000000c502007985 */ /* 0x0001e8000c101908 */
[----:B------:R-:W2:Y:S01]  /*2c160*/  LDL.64 R12, [R0+0x18] ;  /* 0x00001800000c7983 */ /* 0x000ea20000100a00 */
[----:B------:R-:W1:Y:S01]  /*2c170*/  S2R R8, SR_TID.X ;  /* 0x0000000000087919 */ /* 0x000e620000002100 */
[----:B------:R-:W-:-:S02]  /*2c180*/  R2UR UR4, R4 ;  /* 0x00000000040472ca */ /* 0x000fc400000e0000 */
[----:B------:R-:W-:Y:S01]  /*2c190*/  R2UR UR5, R5 ;  /* 0x00000000050572ca */ /* 0x000fe200000e0000 */
[----:B------:R-:W3:Y:S01]  /*2c1a0*/  LDL.64 R6, [R0] ;  /* 0x0000000000067983 */ /* 0x000ee20000100a00 */
[----:B-1----:R-:W-:-:S04]  /*2c1b0*/  SHF.R.U32.HI R9, RZ, 0x7, R8 ;  /* 0x00000007ff097819 */ /* 0x002fc80000011608 */
[----:B------:R-:W-:-:S05]  /*2c1c0*/  IADD3 R9, -R9, 0xb, RZ ;  /* 0x0000000b09097810 */ /* 0x000fca0007ffe1ff */
[----:B------:R0:W-:Y:S06]  /*2c1d0*/  BAR.ARV R9, 0x100 ;  /* 0x000400090000751d */ /* 0x0001ec0000002000 */
[----:B--2---:R-:W2:Y:S01]  /*2c1e0*/  LD.E R10, desc[UR4][R12.64] ;  /* 0x000000040c0a7980 */ /* 0x004ea2000c101900 */
[----:B------:R-:W-:Y:S02]  /*2c1f0*/  R2UR UR4, R4 ;  /* 0x00000000040472ca */ /* 0x000fe400000e0000 */
[----:B------:R-:W-:Y:S01]  /*2c200*/  R2UR UR5, R5 ;  /* 0x00000000050572ca */ /* 0x000fe200000e0000 */
[----:B------:R-:W-:-:S12]  /*2c210*/  BSSY B2, `(.L_x_2478) ;  /* 0x0000006000027945 */ /* 0x000fd80003800000 */
[----:B---3--:R0:W5:Y:S01]  /*2c220*/  LD.E R6, desc[UR4][R6.64] ;  /* 0x0000000406067980 */ /* 0x008162000c101900 */
[----:B--2---:R-:W-:-:S04]  /*2c230*/  LOP3.LUT R10, R10, 0x1, RZ, 0xfc, !PT ;  /* 0x000000010a0a7812 */ /* 0x004fc800078efcff */
[----:B------:R-:W-:-:S13]  /*2c240*/  ISETP.NE.AND P0, PT, R10, 0x3, PT ;  /* 0x000000030a00780c */ /* 0x000fda0003f05270 */
[----:B0-----:R-:W-:Y:S05]  /*2c250*/  @!P0 BRA `(.L_x_2479) ;  /* 0x0000000000048947 */ /* 0x001fea0003800000 */
[----:B------:R-:W-:Y:S01]  /*2c260*/  BPT.TRAP 0x1 ;  /* 0x000000040000795c */ /* 0x000fe20000300000 */
.L_x_2479:
[----:B------:R-:W-:Y:S05]  /*2c270*/  BSYNC B2 ;  /* 0x0000000000027941 */ /* 0x000fea0003800000 */
.L_x_2478:
[C---:B------:R-:W-:Y:S02]  /*2c280*/  R2UR UR6, R4.reuse ;  /* 0x00000000040672ca */ /* 0x040fe400000e0000 */
[C---:B------:R-:W-:Y:S02]  /*2c290*/  R2UR UR7, R5.reuse ;  /* 0x00000000050772ca */ /* 0x040fe400000e0000 */
[----:B------:R-:W-:Y:S02]  /*2c2a0*/  R2UR UR4, R4 ;  /* 0x00000000040472ca */ /* 0x000fe400000e0000 */
[----:B------:R-:W-:-:S09]  /*2c2b0*/  R2UR UR5, R5 ;  /* 0x00000000050572ca */ /* 0x000fd200000e0000 */
[----:B------:R-:W2:Y:S04]  /*2c2c0*/  LD.E.64 R2, desc[UR6][R12.64+0x20] ;  /* 0x000020060c027980 */ /* 0x000ea8000c101b00 */
[----:B------:R-:W3:Y:S01]  /*2c2d0*/  LD.E R7, desc[UR4][R12.64+0xc] ;  /* 0x00000c040c077980 */ /* 0x000ee2000c101900 */
[----:B--2---:R-:W-:-:S05]  /*2c2e0*/  MOV R3, R2 ;  /* 0x0000000200037202 */ /* 0x004fca0000000f00 */
[----:B-----5:R-:W-:-:S05]  /*2c2f0*/  IMAD R6, R6, 0x8, R3 ;  /* 0x0000000806067824 */ /* 0x020fca00078e0203 */
[----:B---3--:R-:W-:-:S04]  /*2c300*/  PRMT R6, R7, 0x654, R6 ;  /* 0x0000065407067816 */ /* 0x008fc80000000006 */
[----:B------:R0:W-:Y:S01]  /*2c310*/  SYNCS.ARRIVE.TRANS64.RED.A1T0 RZ, [R6+URZ], RZ ;  /* 0x000000ff06ff79a7 */ /* 0x0001e2000810043f */
[----:B------:R-:W2:Y:S04]  /*2c320*/  LD.E R2, desc[UR4][R18.64+0x24] ;  /* 0x0000240412027980 */ /* 0x000ea8000c101900 */
[----:B0-----:R-:W3:Y:S01]  /*2c330*/  LD.E R6, desc[UR4][R18.64] ;  /* 0x0000000412067980 */ /* 0x001ee2000c101900 */
[----:B------:R-:W-:Y:S01]  /*2c340*/  IMAD.MOV.U32 R3, RZ, RZ, R199 ;  /* 0x000000ffff037224 */ /* 0x000fe200078e00c7 */
[C---:B------:R-:W-:Y:S02]  /*2c350*/  R2UR UR14, R4.reuse ;  /* 0x00000000040e72ca */ /* 0x040fe400000e0000 */
[----:B------:R-:W-:Y:S02]  /*2c360*/  R2UR UR15, R5 ;  /* 0x00000000050f72ca */ /* 0x000fe400000e0000 */
[----:B------:R-:W-:-:S02]  /*2c370*/  R2UR UR10, R4 ;  /* 0x00000000040a72ca */ /* 0x000fc400000e0000 */
[C---:B------:R-:W-:Y:S02]  /*2c380*/  R2UR UR11, R5.reuse ;  /* 0x00000000050b72ca */ /* 0x040fe400000e0000 */
[C---:B------:R-:W-:Y:S02]  /*2c390*/  R2UR UR8, R4.reuse ;  /* 0x00000000040872ca */ /* 0x040fe400000e0000 */
[----:B------:R-:W-:Y:S02]  /*2c3a0*/  R2UR UR9, R5 ;  /* 0x00000000050972ca */ /* 0x000fe400000e0000 */
[----:B------:R-:W-:-:S03]  /*2c3b0*/  R2UR UR12, R4 ;  /* 0x00000000040c72ca */ /* 0x000fc600000e0000 */
[----:B------:R-:W4:Y:S01]  /*2c3c0*/  LD.E R77, desc[UR14][R18.64+0x18] ;  /* 0x0000180e124d7980 */ /* 0x000f22000c101900 */
[----:B------:R-:W-:-:S03]  /*2c3d0*/  R2UR UR13, R5 ;  /* 0x00000000050d72ca */ /* 0x000fc600000e0000 */
[----:B------:R-:W4:Y:S04]  /*2c3e0*/  LD.E R76, desc[UR10][R18.64+0xc] ;  /* 0x00000c0a124c7980 */ /* 0x000f28000c101900 */
[----:B------:R-:W4:Y:S06]  /*2c3f0*/  LD.E R74, desc[UR8][R18.64+0x10] ;  /* 0x00001008124a7980 */ /* 0x000f2c000c101900 */
[----:B------:R-:W4:Y:S01]  /*2c400*/  LD.E R78, desc[UR12][R18.64+0x14] ;  /* 0x0000140c124e7980 */ /* 0x000f22000c101900 */
[----:B--2---:R-:W-:Y:S01]  /*2c410*/  ISETP.NE.AND P0, PT, R2, 0x1, PT ;  /* 0x000000010200780c */ /* 0x004fe20003f05270 */
[----:B------:R-:W-:-:S05]  /*2c420*/  IMAD.MOV.U32 R2, RZ, RZ, R185 ;  /* 0x000000ffff027224 */ /* 0x000fca00078e00b9 */
[----:B------:R3:W2:Y:S07]  /*2c430*/  LD.E R15, desc[UR4][R2.64] ;  /* 0x00000004020f7980 */ /* 0x0006ae000c101900 */
[C---:B------:R-:W-:Y:S02]  /*2c440*/  @P0 R2UR UR4, R4.reuse ;  /* 0x00000000040402ca */ /* 0x040fe400000e0000 */
[----:B------:R-:W-:Y:S02]  /*2c450*/  @P0 R2UR UR5, R5 ;  /* 0x00000000050502ca */ /* 0x000fe400000e0000 */
[----:B------:R-:W-:-:S02]  /*2c460*/  @P0 R2UR UR6, R4 ;  /* 0x00000000040602ca */ /* 0x000fc400000e0000 */
[----:B------:R-:W-:-:S09]  /*2c470*/  @P0 R2UR UR7, R5 ;  /* 0x00000000050702ca */ /* 0x000fd200000e0000 */
[----:B------:R-:W2:Y:S04]  /*2c480*/  @P0 LD.E R73, desc[UR4][R18.64+0x28] ;  /* 0x0000280412490980 */ /* 0x000ea8000c101900 */
[----:B------:R-:W2:Y:S01]  /*2c490*/  @P0 LD.E R20, desc[UR6][R18.64+0x2c] ;  /* 0x00002c0612140980 */ /* 0x000ea2000c101900 */
[C---:B------:R-:W-:Y:S02]  /*2c4a0*/  R2UR UR4, R4.reuse ;  /* 0x00000000040472ca */ /* 0x040fe400000e0000 */
[C---:B------:R-:W-:Y:S02]  /*2c4b0*/  R2UR UR5, R5.reuse ;  /* 0x00000000050572ca */ /* 0x040fe400000e0000 */
[----:B------:R-:W-:Y:S02]  /*2c4c0*/  R2UR UR6, R4 ;  /* 0x00000000040672ca */ /* 0x000fe400000e0000 */
[----:B------:R-:W-:-:S09]  /*2c4d0*/  R2UR UR7, R5 ;  /* 0x00000000050772ca */ /* 0x000fd200000e0000 */
[----:B------:R-:W2:Y:S04]  /*2c4e0*/  LD.E R75, desc[UR4][R18.64+0x8] ;  /* 0x00000804124b7980 */ /* 0x000ea8000c101900 */
[----:B------:R-:W2:Y:S01]  /*2c4f0*/  LD.E R72, desc[UR6][R18.64+0x4] ;  /* 0x0000040612487980 */ /* 0x000ea2000c101900 */
[----:B---3--:R-:W-:-:S04]  /*2c500*/  SHF.R.S32.HI R3, RZ, 0x1f, R6 ;  /* 0x0000001fff037819 */ /* 0x008fc80000011406 */
[----:B------:R-:W-:-:S04]  /*2c510*/  LEA.HI R2, R3, R6, RZ, 0x7 ;  /* 0x0000000603027211 */ /* 0x000fc800078f38ff */
        /* <DEDUP_REMOVED lines=17> */
[----:B------:R-:W-:-:S03]  /*2c630*/  LEA.HI R6, R21, R21, RZ, 0x1 ;  /* 0x0000001515067211 */ /* 0x000fc600078f08ff */
[----:B------:R-:W-:Y:S01]  /*2c640*/  IMAD.IADD R2, R3, 0x1, -R2 ;  /* 0x0000000103027824 */ /* 0x000fe200078e0a02 */
[----:B------:R-:W-:-:S05]  /*2c650*/  LOP3.LUT R6, R6, 0x1ffffffe, RZ, 0xc0, !PT ;  /* 0x1ffffffe06067812 */ /* 0x000fca00078ec0ff */
[----:B------:R-:W-:Y:S01]  /*2c660*/  IMAD.IADD R6, R21, 0x1, -R6 ;  /* 0x0000000115067824 */ /* 0x000fe200078e0a06 */
[----:B----4-:R-:W-:Y:S02]  /*2c670*/  ISETP.GE.AND P1, PT, R77, 0x1, PT ;  /* 0x000000014d00780c */ /* 0x010fe40003f26270 */
[----:B------:R-:W-:Y:S01]  /*2c680*/  LOP3.LUT R76, RZ, R76, RZ, 0x33, !PT ;  /* 0x0000004cff4c7212 */ /* 0x000fe200078e33ff */
[----:B------:R-:W-:Y:S01]  /*2c690*/  BSSY B2, `(.L_x_2480) ;  /* 0x0000036000027945 */ /* 0x000fe20003800000 */
[----:B------:R-:W-:Y:S02]  /*2c6a0*/  IMAD R78, R11, -0x60, R78 ;  /* 0xffffffa00b4e7824 */ /* 0x000fe400078e024e */
[----:B--2---:R-:W-:-:S04]  /*2c6b0*/  IMAD R10, R15, 0x8, R10 ;  /* 0x000000080f0a7824 */ /* 0x004fc800078e020a */
[----:B------:R-:W-:-:S04]  /*2c6c0*/  IMAD.U32 R13, R10, 0x10, R13 ;  /* 0x000000100a0d7824 */ /* 0x000fc800078e000d */
[----:B------:R-:W-:-:S04]  /*2c6d0*/  IMAD R13, R2, 0x40, R13 ;  /* 0x00000040020d7824 */ /* 0x000fc800078e020d */
[----:B------:R-:W-:-:S04]  /*2c6e0*/  IMAD R6, R6, 0x8, R13 ;  /* 0x0000000806067824 */ /* 0x000fc800078e020d */
[----:B------:R-:W-:-:S05]  /*2c6f0*/  @P0 IMAD.HI.U32 R73, R6, R73, RZ ;  /* 0x0000004906490227 */ /* 0x000fca00078e00ff */
[----:B------:R-:W-:Y:S01]  /*2c700*/  @P0 SHF.R.U32.HI R6, RZ, R20, R73 ;  /* 0x00000014ff060219 */ /* 0x000fe20000011649 */
[----:B------:R-:W-:Y:S01]  /*2c710*/  IMAD.MOV.U32 R10, RZ, RZ, -0x60 ;  /* 0xffffffa0ff0a7424 */ /* 0x000fe200078e00ff */
[----:B------:R-:W-:-:S03]  /*2c720*/  LOP3.LUT R2, R9, 0x7ffffffc, RZ, 0xc0, !PT ;  /* 0x7ffffffc09027812 */ /* 0x000fc600078ec0ff */
[----:B------:R-:W0:Y:S01]  /*2c730*/  SHFL.IDX PT, R15, R6, RZ, 0x1c1f ;  /* 0x001c1fff060f7589 */ /* 0x000e2200000e0000 */
[----:B------:R-:W-:Y:S02]  /*2c740*/  IMAD R3, R11, R10, 0x1 ;  /* 0x000000010b037424 */ /* 0x000fe400078e020a */
[----:B------:R-:W-:-:S04]  /*2c750*/  IMAD.IADD R2, R7, 0x1, -R2 ;  /* 0x0000000107027824 */ /* 0x000fc800078e0a02 */
[----:B------:R-:W-:-:S05]  /*2c760*/  IMAD R2, R2, -0x2, R3 ;  /* 0xfffffffe02027824 */ /* 0x000fca00078e0203 */
[----:B------:R-:W-:Y:S01]  /*2c770*/  IADD3 R3, -R72, R2, R75 ;  /* 0x0000000248037210 */ /* 0x000fe20007ffe14b */
[----:B------:R-:W-:-:S04]  /*2c780*/  VIADD R13, R2, 0xffffffff ;  /* 0xffffffff020d7836 */ /* 0x000fc80000000000 */
[C---:B------:R-:W-:Y:S02]  /*2c790*/  IMAD.IADD R74, R3.reuse, 0x1, R74 ;  /* 0x00000001034a7824 */ /* 0x040fe400078e024a */
[----:B------:R-:W-:Y:S02]  /*2c7a0*/  IMAD.IADD R76, R3, 0x1, R76 ;  /* 0x00000001034c7824 */ /* 0x000fe400078e024c */
        /* <DEDUP_REMOVED lines=11> */
[C---:B------:R-:W-:Y:S02]  /*2c860*/  R2UR UR4, R4.reuse ;  /* 0x00000000040472ca */ /* 0x040fe400000e0000 */
[C---:B------:R-:W-:Y:S02]  /*2c870*/  R2UR UR5, R5.reuse ;  /* 0x00000000050572ca */ /* 0x040fe400000e0000 */
[----:B------:R-:W-:Y:S02]  /*2c880*/  R2UR UR6, R4 ;  /* 0x00000000040672ca */ /* 0x000fe400000e0000 */
[----:B------:R-:W-:-:S09]  /*2c890*/  R2UR UR7, R5 ;  /* 0x00000000050772ca */ /* 0x000fd200000e0000 */
[----:B------:R-:W2:Y:S04]  /*2c8a0*/  LD.E R7, desc[UR4][R18.64+0x1c] ;  /* 0x00001c0412077980 */ /* 0x000ea8000c101900 */
[----:B------:R-:W3:Y:S01]  /*2c8b0*/  LD.E R12, desc[UR6][R18.64+0x20] ;  /* 0x00002006120c7980 */ /* 0x000ee2000c101900 */
[----:B--2---:R-:W-:-:S05]  /*2c8c0*/  IMAD.HI.U32 R7, R10, R7, RZ ;  /* 0x000000070a077227 */ /* 0x004fca00078e00ff */
[----:B---3--:R-:W-:-:S07]  /*2c8d0*/  SHF.R.U32.HI R10, RZ, R12, R7 ;  /* 0x0000000cff0a7219 */ /* 0x008fce0000011607 */
.L_x_2485:
[----:B------:R-:W-:Y:S05]  /*2c8e0*/  BSYNC B4 ;  /* 0x0000000000047941 */ /* 0x000fea0003800000 */
.L_x_2484:
[----:B------:R-:W-:Y:S01]  /*2c8f0*/  LOP3.LUT R10, RZ, R10, RZ, 0x33, !PT ;  /* 0x0000000aff0a7212 */ /* 0x000fe200078e33ff */
[----:B------:R-:W-:Y:S06]  /*2c900*/  BRA `(.L_x_2486) ;  /* 0x0000000000287947 */ /* 0x000fec0003800000 */
.L_x_2483:
[----:B------:R-:W-:-:S13]  /*2c910*/  ISETP.NE.AND P0, PT, R77, 0x1, PT ;  /* 0x000000014d00780c */ /* 0x000fda0003f05270 */
        /* <DEDUP_REMOVED lines=9> */
.L_x_2486:
[----:B------:R-:W-:Y:S05]  /*2c9b0*/  BSYNC B3 ;  /* 0x0000000000037941 */ /* 0x000fea0003800000 */
.L_x_2482:
[----:B------:R-:W-:-:S05]  /*2c9c0*/  IMAD R10, R77, R10, R13 ;  /* 0x0000000a4d0a7224 */ /* 0x000fca00078e020d */
[----:B------:R-:W-:Y:S02]  /*2c9d0*/  VIMNMX R3, R3, R10, !PT ;  /* 0x0000000a03037248 */ /* 0x000fe40007fe0100 */
[----:B------:R-:W-:-:S07]  /*2c9e0*/  VIADDMNMX R2, R10, R77, R2, PT ;  /* 0x0000004d0a027246 */ /* 0x000fce0003800102 */
.L_x_2481:
[----:B------:R-:W-:Y:S05]  /*2c9f0*/  BSYNC B2 ;  /* 0x0000000000027941 */ /* 0x000fea0003800000 */
.L_x_2480:
[C---:B------:R-:W-:Y:S01]  /*2ca00*/  ISETP.GE.AND P1, PT, R78.reuse, 0x9, PT ;  /* 0x000000094e00780c */ /* 0x040fe20003f26270 */
[----:B------:R-:W-:Y:S01]  /*2ca10*/  BSSY B2, `(.L_x_2487) ;  /* 0x0000098000027945 */ /* 0x000fe20003800000 */
[----:B------:R-:W-:Y:S02]  /*2ca20*/  ISETP.GE.AND P0, PT, R78, 0x2, PT ;  /* 0x000000024e00780c */ /* 0x000fe40003f06270 */
        /* <DEDUP_REMOVED lines=11> */
[C---:B------:R-:W-:Y:S02]  /*2cae0*/  ISETP.GT.AND P3, PT, R3.reuse, 0x9, !P5 ;  /* 0x000000090300780c */ /* 0x040fe40006f64270 */
        /* <DEDUP_REMOVED lines=28> */
[C---:B------:R-:W-:Y:S02]  /*2ccb0*/  ISETP.GT.AND P2, PT, R3.reuse, 0x28, !P3 ;  /* 0x000000280300780c */ /* 0x040fe40005f44270 */
        /* <DEDUP_REMOVED lines=68> */
[----:B------:R-:W-:Y:S02]  /*2d100*/  ISETP.GT.AND P6, PT, R3, 0x59, !P6 ;  /* 0x000000590300780c */ /* 0x000fe400077c4270 */
[----:B------:R-:W0:Y:S02]  /*2d110*/  SHFL.IDX PT, R3, R6, 0x1, 0x1c1f ;  /* 0x003c1f0006037f89 */ /* 0x000e2400000e0000 */
[----:B------:R-:W-:-:S04]  /*2d120*/  ISETP.LT.OR P6, PT, R2, 0x5a, P6 ;  /* 0x0000005a0200780c */ /* 0x000fc800037c1670 */
[----:B------:R-:W-:Y:S02]  /*2d130*/  FSEL R69, R69, -INF , !P6 ;  /* 0xff80000045457808 */ /* 0x000fe40007000000 */
[----:B------:R-:W-:Y:S01]  /*2d140*/  ISETP.GE.AND P6, PT, R77, 0x1, PT ;  /* 0x000000014d00780c */ /* 0x000fe20003fc6270 */
[--C-:B0-----:R-:W-:Y:S02]  /*2d150*/  IMAD.IADD R14, R74, 0x1, R3.reuse ;  /* 0x000000014a0e7824 */ /* 0x101fe400078e0203 */
[----:B------:R-:W-:-:S10]  /*2d160*/  IMAD.IADD R9, R76, 0x1, R3 ;  /* 0x000000014c097824 */ /* 0x000fd400078e0203 */
        /* <DEDUP_REMOVED lines=17> */
.L_x_2492:
[----:B------:R-:W-:Y:S05]  /*2d280*/  BSYNC B4 ;  /* 0x0000000000047941 */ /* 0x000fea0003800000 */
.L_x_2491:
[----:B------:R-:W-:Y:S01]  /*2d290*/  LOP3.LUT R72, RZ, R72, RZ, 0x33, !PT ;  /* 0x00000048ff487212 */ /* 0x000fe200078e33ff */
[----:B------:R-:W-:Y:S06]  /*2d2a0*/  BRA `(.L_x_2493) ;  /* 0x0000000000287947 */ /* 0x000fec0003800000 */
.L_x_2490:
        /* <DEDUP_REMOVED lines=10> */
.L_x_2493:
[----:B------:R-:W-:Y:S05]  /*2d350*/  BSYNC B3 ;  /* 0x0000000000037941 */ /* 0x000fea0003800000 */
.L_x_2489:
[----:B------:R-:W-:-:S05]  /*2d360*/  IMAD R72, R77, R72, R13 ;  /* 0x000000484d487224 */ /* 0x000fca00078e020d */
[----:B------:R-:W-:Y:S02]  /*2d370*/  VIADDMNMX R14, R72, R77, R14, PT ;  /* 0x0000004d480e7246 */ /* 0x000fe4000380010e */
[----:B------:R-:W-:-:S07]  /*2d380*/  VIMNMX R9, R9, R72, !PT ;  /* 0x0000004809097248 */ /* 0x000fce0007fe0100 */
.L_x_2488:
[----:B------:R-:W-:Y:S05]  /*2d390*/  BSYNC B2 ;  /* 0x0000000000027941 */ /* 0x000fea0003800000 */
.L_x_2487:
[----:B------:R-:W2:Y:S01]  /*2d3a0*/  LDL.64 R6, [R0+0x70] ;  /* 0x0000700000067983 */ /* 0x000ea20000100a00 */
[----:B------:R-:W-:Y:S02]  /*2d3b0*/  R2UR UR4, R4 ;  /* 0x00000000040472ca */ /* 0x000fe400000e0000 */
[----:B------:R-:W-:Y:S02]  /*2d3c0*/  R2UR UR5, R5 ;  /* 0x00000000050572ca */ /* 0x000fe400000e0000 */
[C---:B------:R-:W-:Y:S02]  /*2d3d0*/  ISETP.GT.AND P0, PT, R9.reuse, 0x1, !P0 ;  /* 0x000000010900780c */ /* 0x040fe40004704270 */
[----:B------:R-:W-:Y:S02]  /*2d3e0*/  ISETP.NE.AND P6, PT, R10, RZ, PT ;  /* 0x000000ff0a00720c */ /* 0x000fe40003fc5270 */
[----:B------:R-:W-:Y:S02]  /*2d3f0*/  ISETP.LT.OR P0, PT, R14, 0x2, P0 ;  /* 0x000000020e00780c */ /* 0x000fe40000701670 */
[----:B------:R-:W-:-:S02]  /*2d400*/  ISETP.GT.AND P1, PT, R9, 0x8, !P1 ;  /* 0x000000080900780c */ /* 0x000fc40004f24270 */
[----:B------:R-:W-:Y:S02]  /*2d410*/  FSEL R10, R27, -INF , !P0 ;  /* 0xff8000001b0a7808 */ /* 0x000fe40004000000 */
[----:B------:R-:W-:Y:S02]  /*2d420*/  ISETP.NE.AND P0, PT, R20, RZ, PT ;  /* 0x000000ff1400720c */ /* 0x000fe40003f05270 */
[----:B------:R-:W-:Y:S02]  /*2d430*/  ISETP.LT.OR P1, PT, R14, 0x9, P1 ;  /* 0x000000090e00780c */ /* 0x000fe40000f21670 */
[----:B------:R-:W-:Y:S02]  /*2d440*/  ISETP.GT.AND P0, PT, R9, 0x9, !P0 ;  /* 0x000000090900780c */ /* 0x000fe40004704270 */
[----:B------:R-:W-:Y:S02]  /*2d450*/  FSEL R30, R30, -INF , !P1 ;  /* 0xff8000001e1e7808 */ /* 0x000fe40004800000 */
[----:B------:R-:W-:-:S02]  /*2d460*/  ISETP.LT.OR P0, PT, R14, 0xa, P0 ;  /* 0x0000000a0e00780c */ /* 0x000fc40000701670 */
[----:B------:R-:W-:Y:S02]  /*2d470*/  ISETP.NE.AND P1, PT, R73, RZ, PT ;  /* 0x000000ff4900720c */ /* 0x000fe40003f25270 */
        /* <DEDUP_REMOVED lines=55> */
[----:B------:R-:W-:-:S04]  /*2d7f0*/  ISETP.LT.OR P0, PT, R14, 0x1, P0 ;  /* 0x000000010e00780c */ /* 0x000fc80000701670 */
[----:B------:R-:W-:Y:S02]  /*2d800*/  FSEL R26, R26, -INF , !P0 ;  /* 0xff8000001a1a7808 */ /* 0x000fe40004000000 */
[----:B------:R-:W-:Y:S01]  /*2d810*/  ISETP.NE.AND P0, PT, R89, RZ, PT ;  /* 0x000000ff5900720c */ /* 0x000fe20003f05270 */
[----:B--2---:R-:W2:Y:S03]  /*2d820*/  LD.E.64 R2, desc[UR4][R6.64] ;  /* 0x0000000406027980 */ /* 0x004ea6000c101b00 */
[C---:B------:R-:W-:Y:S02]  /*2d830*/  ISETP.GT.AND P0, PT, R9.reuse, 0x41, !P0 ;  /* 0x000000410900780c */ /* 0x040fe40004704270 */
[C---:B------:R-:W-:Y:S01]  /*2d840*/  ISETP.GT.AND P1, PT, R9.reuse, 0x48, !P1 ;  /* 0x000000480900780c */ /* 0x040fe20004f24270 */
[----:B------:R-:W3:Y:S01]  /*2d850*/  LD.E R72, desc[UR4][R6.64+0x20] ;  /* 0x0000200406487980 */ /* 0x000ee2000c101900 */
[----:B------:R-:W-:-:S02]  /*2d860*/  ISETP.GT.AND P2, PT, R9, 0x49, !P2 ;  /* 0x000000490900780c */ /* 0x000fc40005744270 */
[C---:B------:R-:W-:Y:S01]  /*2d870*/  ISETP.GT.AND P3, PT, R9.reuse, 0x50, !P3 ;  /* 0x000000500900780c */ /* 0x040fe20005f64270 */
[----:B------:R-:W4:Y:S01]  /*2d880*/  LD.E R19, desc[UR4][R6.64+0x10] ;  /* 0x0000100406137980 */ /* 0x000f22000c101900 */
[C---:B------:R-:W-:Y:S02]  /*2d890*/  ISETP.GT.AND P4, PT, R9.reuse, 0x51, !P4 ;  /* 0x000000510900780c */ /* 0x040fe40006784270 */
[C---:B------:R-:W-:Y:S02]  /*2d8a0*/  ISETP.GT.AND P5, PT, R9.reuse, 0x58, !P5 ;  /* 0x000000580900780c */ /* 0x040fe40006fa4270 */
[----:B------:R-:W-:Y:S02]  /*2d8b0*/  ISETP.GT.AND P6, PT, R9, 0x59, !P6 ;  /* 0x000000590900780c */ /* 0x000fe400077c4270 */
[C---:B------:R-:W-:Y:S02]  /*2d8c0*/  ISETP.LT.OR P0, PT, R14.reuse, 0x42, P0 ;  /* 0x000000420e00780c */ /* 0x040fe40000701670 */
[----:B------:R-:W-:-:S02]  /*2d8d0*/  ISETP.LT.OR P1, PT, R14, 0x49, P1 ;  /* 0x000000490e00780c */ /* 0x000fc40000f21670 */
[----:B------:R-:W-:Y:S02]  /*2d8e0*/  FSEL R59, R59, -INF , !P0 ;  /* 0xff8000003b3b7808 */ /* 0x000fe40004000000 */
[----:B------:R-:W-:Y:S02]  /*2d8f0*/  ISETP.LT.OR P2, PT, R14, 0x4a, P2 ;  /* 0x0000004a0e00780c */ /* 0x000fe40001741670 */
[----:B------:R-:W-:Y:S02]  /*2d900*/  FSEL R62, R62, -INF , !P1 ;  /* 0xff8000003e3e7808 */ /* 0x000fe40004800000 */
[C---:B------:R-:W-:Y:S02]  /*2d910*/  ISETP.LT.OR P3, PT, R14.reuse, 0x51, P3 ;  /* 0x000000510e00780c */ /* 0x040fe40001f61670 */
[----:B------:R-:W-:Y:S02]  /*2d920*/  FSEL R63, R63, -INF , !P2 ;  /* 0xff8000003f3f7808 */ /* 0x000fe40005000000 */
[----:B------:R-:W-:-:S02]  /*2d930*/  ISETP.LT.OR P4, PT, R14, 0x52, P4 ;  /* 0x000000520e00780c */ /* 0x000fc40002781670 */
[----:B------:R-:W-:Y:S02]  /*2d940*/  FSEL R66, R66, -INF , !P3 ;  /* 0xff80000042427808 */ /* 0x000fe40005800000 */
[C---:B------:R-:W-:Y:S02]  /*2d950*/  ISETP.LT.OR P5, PT, R14.reuse, 0x59, P5 ;  /* 0x000000590e00780c */ /* 0x040fe40002fa1670 */
[----:B------:R-:W-:Y:S02]  /*2d960*/  ISETP.LT.OR P6, PT, R14, 0x5a, P6 ;  /* 0x0000005a0e00780c */ /* 0x000fe400037c1670 */
[----:B------:R-:W-:Y:S02]  /*2d970*/  FSEL R67, R67, -INF , !P4 ;  /* 0xff80000043437808 */ /* 0x000fe40006000000 */
[----:B------:R-:W-:Y:S02]  /*2d980*/  FSEL R70, R70, -INF , !P5 ;  /* 0xff80000046467808 */ /* 0x000fe40006800000 */
[----:B------:R-:W-:-:S02]  /*2d990*/  R2UR UR6, R4 ;  /* 0x00000000040672ca */ /* 0x000fc400000e0000 */
[----:B------:R-:W-:Y:S02]  /*2d9a0*/  R2UR UR7, R5 ;  /* 0x00000000050772ca */ /* 0x000fe400000e0000 */
[----:B------:R-:W-:Y:S02]  /*2d9b0*/  FSEL R71, R71, -INF , !P6 ;  /* 0xff80000047477808 */ /* 0x000fe40007000000 */
[----:B--2---:R-:W-:-:S04]  /*2d9c0*/  FMNMX.FTZ R20, R12, R2, !PT ;  /* 0x000000020c147209 */ /* 0x004fc80007810000 */
        /* <DEDUP_REMOVED lines=47> */
[----:B------:R-:W-:-:S05]  /*2dcc0*/  FMNMX.FTZ R21, R71, R14, !PT ;  /* 0x0000000e47157209 */ /* 0x000fca0007810000 */
[----:B------:R1:W-:Y:S04]  /*2dcd0*/  ST.E.64 desc[UR4][R6.64], R20 ;  /* 0x0000001406007985 */ /* 0x0003e8000c101b04 */
[----:B------:R-:W2:Y:S01]  /*2dce0*/  LD.E R24, desc[UR6][R6.64+0x4] ;  /* 0x0000040606187980 */ /* 0x000ea2000c101900 */
[----:B0-----:R-:W-:-:S03]  /*2dcf0*/  FMNMX.FTZ R9, R20, R9, !PT ;  /* 0x0000000914097209 */ /* 0x001fc60007810000 */
[----:B-1----:R-:W4:Y:S04]  /*2dd00*/  LD.E R20, desc[UR6][R6.64+0x14] ;  /* 0x0000140606147980 */ /* 0x002f28000c101900 */
[----:B------:R-:W0:Y:S02]  /*2dd10*/  SHFL.BFLY PT, R14, R9, 0x1, 0x1f ;  /* 0x0c201f00090e7f89 */ /* 0x000e2400000e0000 */
[----:B0-----:R-:W-:-:S05]  /*2dd20*/  FMNMX.FTZ R13, R9, R14, !PT ;  /* 0x0000000e090d7209 */ /* 0x001fca0007810000 */
[----:B------:R-:W-:Y:S04]  /*2dd30*/  ST.E desc[UR4][R6.64], R13 ;  /* 0x0000000d06007985 */ /* 0x000fe8000c101904 */
[----:B------:R-:W3:Y:S01]  /*2dd40*/  LD.E R15, desc[UR6][R6.64] ;  /* 0x00000006060f7980 */ /* 0x000ee2000c101900 */
[----:B------:R-:W-:Y:S02]  /*2dd50*/  R2UR UR8, R4 ;  /* 0x00000000040872ca */ /* 0x000fe400000e0000 */
[----:B------:R-:W-:Y:S01]  /*2dd60*/  R2UR UR9, R5 ;  /* 0x00000000050972ca */ /* 0x000fe200000e0000 */
[----:B--2---:R-:W0:Y:S02]  /*2dd70*/  SHFL.BFLY PT, R9, R24, 0x2, 0x1f ;  /* 0x0c401f0018097f89 */ /* 0x004e2400000e0000 */
[----:B0-----:R-:W-:-:S05]  /*2dd80*/  FMNMX.FTZ R9, R9, R24, !PT ;  /* 0x0000001809097209 */ /* 0x001fca0007810000 */
[----:B------:R-:W0:Y:S01]  /*2dd90*/  SHFL.BFLY PT, R14, R9, 0x1, 0x1f ;  /* 0x0c201f00090e7f89 */ /* 0x000e2200000e0000 */
[----:B---3--:R-:W-:Y:S02]  /*2dda0*/  FSETP.NEU.FTZ.AND P0, PT, R15, -INF , PT ;  /* 0xff8000000f00780b */ /* 0x008fe40003f1d000 */
[----:B0-----:R-:W-:Y:S02]  /*2ddb0*/  FMNMX.FTZ R13, R9, R14, !PT ;  /* 0x0000000e090d7209 */ /* 0x001fe40007810000 */
[----:B------:R-:W-:Y:S02]  /*2ddc0*/  FSEL R15, R15, RZ, P0 ;  /* 0x000000ff0f0f7208 */ /* 0x000fe40000000000 */
[----:B------:R-:W-:-:S03]  /*2ddd0*/  FSETP.NEU.FTZ.AND P0, PT, R13, -INF , PT ;  /* 0xff8000000d00780b */ /* 0x000fc60003f1d000 */
[----:B------:R-:W-:Y:S01]  /*2dde0*/  FADD.FTZ R15, R2, -R15 ;  /* 0x8000000f020f7221 */ /* 0x000fe20000010000 */
[----:B------:R-:W-:-:S05]  /*2ddf0*/  FSEL R2, R13, RZ, P0 ;  /* 0x000000ff0d027208 */ /* 0x000fca0000000000 */
[----:B------:R-:W-:Y:S01]  /*2de00*/  FADD.FTZ R3, R3, -R2 ;  /* 0x8000000203037221 */ /* 0x000fe20000010000 */
[----:B------:R-:W-:-:S03]  /*2de10*/  FMUL.FTZ R15, R15, R72 ;  /* 0x000000480f0f7220 */ /* 0x000fc60000410000 */
[----:B------:R-:W-:Y:S01]  /*2de20*/  FMUL.FTZ R72, R72, R3 ;  /* 0x0000000348487220 */ /* 0x000fe20000410000 */
[----:B------:R-:W4:Y:S08]  /*2de30*/  MUFU.EX2 R24, R15 ;  /* 0x0000000f00187308 */ /* 0x000f300000000800 */
[----:B------:R-:W0:Y:S01]  /*2de40*/  MUFU.EX2 R9, R72 ;  /* 0x0000004800097308 */ /* 0x000e220000000800 */
[----:B------:R-:W-:Y:S01]  /*2de50*/  ST.E desc[UR4][R6.64+0x4], R13 ;  /* 0x0000040d06007985 */ /* 0x000fe2000c101904 */
[----:B----4-:R-:W-:Y:S01]  /*2de60*/  FMUL.FTZ R19, R24, R19 ;  /* 0x0000001318137220 */ /* 0x010fe20000410000 */
[----:B0-----:R-:W-:-:S04]  /*2de70*/  FMUL.FTZ R21, R9, R20 ;  /* 0x0000001409157220 */ /* 0x001fc80000410000 */
[----:B------:R-:W-:Y:S04]  /*2de80*/  ST.E desc[UR6][R6.64+0x10], R19 ;  /* 0x0000101306007985 */ /* 0x000fe8000c101906 */
[----:B------:R0:W-:Y:S04]  /*2de90*/  ST.E desc[UR8][R6.64+0x14], R21 ;  /* 0x0000141506007985 */ /* 0x0001e8000c101908 */
[----:B------:R-:W2:Y:S04]  /*2dea0*/  LDL.64 R2, [R0+0x70] ;  /* 0x0000700000027983 */ /* 0x000ea80000100a00 */
[----:B--2---:R-:W0:Y:S04]  /*2deb0*/  LD.E R73, desc[UR6][R2.64+0x20] ;  /* 0x0000200602497980 */ /* 0x004e28000c101900 */
[----:B------:R-:W0:Y:S04]  /*2dec0*/  LD.E R14, desc[UR4][R2.64] ;  /* 0x00000004020e7980 */ /* 0x000e28000c101900 */
[----:B------:R-:W2:Y:S04]  /*2ded0*/  LD.E R72, desc[UR4][R2.64+0x4] ;  /* 0x0000040402487980 */ /* 0x000ea8000c101900 */
[----:B------:R-:W3:Y:S04]  /*2dee0*/  LD.E R15, desc[UR4][R2.64+0x10] ;  /* 0x00001004020f7980 */ /* 0x000ee8000c101900 */
[----:B------:R-:W4:Y:S01]  /*2def0*/  LD.E R74, desc[UR6][R2.64+0x14] ;  /* 0x00001406024a7980 */ /* 0x000f22000c101900 */
[C---:B0-----:R-:W-:Y:S01]  /*2df00*/  FMUL.FTZ R6, R14.reuse, R73 ;  /* 0x000000490e067220 */ /* 0x041fe20000410000 */
[----:B------:R-:W-:-:S04]  /*2df10*/  FSETP.NEU.FTZ.AND P0, PT, R14, -INF , PT ;  /* 0xff8000000e00780b */ /* 0x000fc80003f1d000 */
[----:B------:R-:W-:Y:S01]  /*2df20*/  FSEL R6, R6, RZ, P0 ;  /* 0x000000ff06067208 */ /* 0x000fe20000000000 */
[----:B--2---:R-:W-:Y:S01]  /*2df30*/  FMUL.FTZ R7, R73, R72 ;  /* 0x0000004849077220 */ /* 0x004fe20000410000 */
[----:B------:R-:W-:-:S03]  /*2df40*/  FSETP.NEU.FTZ.AND P0, PT, R72, -INF , PT ;  /* 0xff8000004800780b */ /* 0x000fc60003f1d000 */
        /* <DEDUP_REMOVED lines=24> */
[----:B------:R-:W-:-:S05]  /*2e0d0*/  FSEL R6, R7, RZ, P0 ;  /* 0x000000ff07067208 */ /* 0x000fca0000000000 */
[-CC-:B------:R-:W-:Y:S01]  /*2e0e0*/  FFMA.FTZ R153, R26, R73.reuse, -R6.reuse ;  /* 0x000000491a997223 */ /* 0x180fe20000010806 */
[-CC-:B------:R-:W-:Y:S01]  /*2e0f0*/  FFMA.FTZ R26, R10, R73.reuse, -R6.reuse ;  /* 0x000000490a1a7223 */ /* 0x180fe20000010806 */
[----:B------:R-:W3:Y:S01]  /*2e100*/  MUFU.EX2 R152, R152 ;  /* 0x0000009800987308 */ /* 0x000ee20000000800 */
[-CC-:B------:R-:W-:Y:S01]  /*2e110*/  FFMA.FTZ R155, R30, R73.reuse, -R6.reuse ;  /* 0x000000491e9b7223 */ /* 0x180fe20000010806 */
[----:B------:R-:W-:-:S06]  /*2e120*/  FFMA.FTZ R28, R31, R73, -R6 ;  /* 0x000000491f1c7223 */ /* 0x000fcc0000010806 */
[----:B------:R-:W4:Y:S01]  /*2e130*/  MUFU.EX2 R153, R153 ;  /* 0x0000009900997308 */ /* 0x000f220000000800 */
[----:B------:R-:W-:-:S07]  /*2e140*/  FFMA.FTZ R157, R34, R73, -R6 ;  /* 0x00000049229d7223 */ /* 0x000fce0000010806 */
[----:B------:R-:W0:Y:S08]  /*2e150*/  MUFU.EX2 R25, R25 ;  /* 0x0000001900197308 */ /* 0x000e300000000800 */
[----:B------:R-:W1:Y:S01]  /*2e160*/  MUFU.EX2 R26, R26 ;  /* 0x0000001a001a7308 */ /* 0x000e620000000800 */
[----:B------:R-:W-:-:S07]  /*2e170*/  FFMA.FTZ R156, R35, R73, -R6 ;  /* 0x00000049239c7223 */ /* 0x000fce0000010806 */
[----:B------:R-:W2:Y:S08]  /*2e180*/  MUFU.EX2 R154, R154 ;  /* 0x0000009a009a7308 */ /* 0x000eb00000000800 */
[----:B------:R-:W2:Y:S01]  /*2e190*/  MUFU.EX2 R155, R155 ;  /* 0x0000009b009b7308 */ /* 0x000ea20000000800 */
[----:B---3--:R-:W-:Y:S01]  /*2e1a0*/  FADD.FTZ R14, R152, R15 ;  /* 0x0000000f980e7221 */ /* 0x008fe20000010000 */
[----:B----4-:R-:W-:-:S06]  /*2e1b0*/  FADD.FTZ R7, R153, R74 ;  /* 0x0000004a99077221 */ /* 0x010fcc0000010000 */
[----:B------:R-:W3:Y:S01]  /*2e1c0*/  MUFU.EX2 R27, R27 ;  /* 0x0000001b001b7308 */ /* 0x000ee20000000800 */
[----:B------:R-:W-:-:S07]  /*2e1d0*/  FFMA.FTZ R10, R38, R73, -R6 ;  /* 0x00000049260a7223 */ /* 0x000fce0000010806 */
[----:B------:R-:W4:Y:S01]  /*2e1e0*/  MUFU.EX2 R28, R28 ;  /* 0x0000001c001c7308 */ /* 0x000f220000000800 */
[----:B0-----:R-:W-:Y:S01]  /*2e1f0*/  FADD.FTZ R15, R25, R14 ;  /* 0x0000000e190f7221 */ /* 0x001fe20000010000 */
[----:B-1----:R-:W-:-:S06]  /*2e200*/  FADD.FTZ R14, R26, R7 ;  /* 0x000000071a0e7221 */ /* 0x002fcc0000010000 */
[----:B------:R-:W0:Y:S01]  /*2e210*/  MUFU.EX2 R21, R21 ;  /* 0x0000001500157308 */ /* 0x000e220000000800 */
[----:B------:R-:W-:-:S07]  /*2e220*/  FFMA.FTZ R158, R39, R73, -R6 ;  /* 0x00000049279e7223 */ /* 0x000fce0000010806 */
[----:B------:R-:W1:Y:S01]  /*2e230*/  MUFU.EX2 R157, R157 ;  /* 0x0000009d009d7308 */ /* 0x000e620000000800 */
[----:B--2---:R-:W-:Y:S01]  /*2e240*/  FADD.FTZ R30, R154, R15 ;  /* 0x0000000f9a1e7221 */ /* 0x004fe20000010000 */
[----:B------:R-:W-:-:S06]  /*2e250*/  FADD.FTZ R7, R155, R14 ;  /* 0x0000000e9b077221 */ /* 0x000fcc0000010000 */
[----:B------:R-:W2:Y:S01]  /*2e260*/  MUFU.EX2 R20, R20 ;  /* 0x0000001400147308 */ /* 0x000ea20000000800 */
[----:B------:R-:W-:-:S07]  /*2e270*/  FFMA.FTZ R169, R42, R73, -R6 ;  /* 0x000000492aa97223 */ /* 0x000fce0000010806 */
        /* <DEDUP_REMOVED lines=78> */
[----:B------:R-:W3:Y:S08]  /*2e760*/  MUFU.EX2 R188, R188 ;  /* 0x000000bc00bc7308 */ /* 0x000ef00000000800 */
[----:B------:R-:W4:Y:S01]  /*2e770*/  MUFU.EX2 R162, R162 ;  /* 0x000000a200a27308 */ /* 0x000f220000000800 */
[----:B0-----:R-:W-:Y:S01]  /*2e780*/  FADD.FTZ R6, R182, R7 ;  /* 0x00000007b6067221 */ /* 0x001fe20000010000 */
[----:B-1----:R-:W-:-:S06]  /*2e790*/  FADD.FTZ R30, R14, R29 ;  /* 0x0000001d0e1e7221 */ /* 0x002fcc0000010000 */
[----:B------:R-:W0:Y:S08]  /*2e7a0*/  MUFU.EX2 R187, R187 ;  /* 0x000000bb00bb7308 */ /* 0x000e300000000800 */
[----:B------:R-:W1:Y:S01]  /*2e7b0*/  MUFU.EX2 R160, R160 ;  /* 0x000000a000a07308 */ /* 0x000e620000000800 */
[----:B--2---:R-:W-:Y:S01]  /*2e7c0*/  FADD.FTZ R7, R189, R6 ;  /* 0x00000006bd077221 */ /* 0x004fe20000010000 */
[----:B------:R-:W-:-:S06]  /*2e7d0*/  FADD.FTZ R29, R163, R30 ;  /* 0x0000001ea31d7221 */ /* 0x000fcc0000010000 */
[----:B------:R-:W2:Y:S08]  /*2e7e0*/  MUFU.EX2 R186, R186 ;  /* 0x000000ba00ba7308 */ /* 0x000eb00000000800 */
[----:B------:R-:W2:Y:S01]  /*2e7f0*/  MUFU.EX2 R159, R159 ;  /* 0x0000009f009f7308 */ /* 0x000ea20000000800 */
[----:B---3--:R-:W-:Y:S01]  /*2e800*/  FADD.FTZ R6, R188, R7 ;  /* 0x00000007bc067221 */ /* 0x008fe20000010000 */
[----:B----4-:R-:W-:-:S03]  /*2e810*/  FADD.FTZ R29, R162, R29 ;  /* 0x0000001da21d7221 */ /* 0x010fc60000010000 */
[----:B0-----:R-:W-:Y:S01]  /*2e820*/  FADD.FTZ R7, R187, R6 ;  /* 0x00000006bb077221 */ /* 0x001fe20000010000 */
[----:B-1----:R-:W-:-:S03]  /*2e830*/  FADD.FTZ R6, R160, R29 ;  /* 0x0000001da0067221 */ /* 0x002fc60000010000 */
[----:B--2---:R-:W-:Y:S01]  /*2e840*/  FADD.FTZ R29, R186, R7 ;  /* 0x00000007ba1d7221 */ /* 0x004fe20000010000 */
[----:B------:R-:W-:-:S04]  /*2e850*/  FADD.FTZ R31, R159, R6 ;  /* 0x000000069f1f7221 */ /* 0x000fc80000010000 */
[----:B------:R-:W-:Y:S04]  /*2e860*/  ST.E desc[UR4][R2.64+0x10], R29 ;  /* 0x0000101d02007985 */ /* 0x000fe8000c101904 */
[----:B------:R0:W-:Y:S04]  /*2e870*/  ST.E desc[UR6][R2.64+0x14], R31 ;  /* 0x0000141f02007985 */ /* 0x0001e8000c101906 */
[----:B------:R-:W2:Y:S01]  /*2e880*/  LDL.64 R6, [R0+0x80] ;  /* 0x0000800000067983 */ /* 0x000ea20000100a00 */
[----:B------:R-:W-:Y:S02]  /*2e890*/  R2UR UR10, R4 ;  /* 0x00000000040a72ca */ /* 0x000fe400000e0000 */
[----:B------:R-:W-:-:S02]  /*2e8a0*/  R2UR UR11, R5 ;  /* 0x00000000050b72ca */ /* 0x000fc400000e0000 */
[C---:B------:R-:W-:Y:S02]  /*2e8b0*/  R2UR UR12, R4.reuse ;  /* 0x00000000040c72ca */ /* 0x040fe400000e0000 */
[C---:B------:R-:W-:Y:S02]  /*2e8c0*/  R2UR UR13, R5.reuse ;  /* 0x00000000050d72ca */ /* 0x040fe400000e0000 */
[C---:B------:R-:W-:Y:S02]  /*2e8d0*/  R2UR UR14, R4.reuse ;  /* 0x00000000040e72ca */ /* 0x040fe400000e0000 */
[C---:B------:R-:W-:Y:S02]  /*2e8e0*/  R2UR UR15, R5.reuse ;  /* 0x00000000050f72ca */ /* 0x040fe400000e0000 */
[C---:B------:R-:W-:Y:S02]  /*2e8f0*/  R2UR UR16, R4.reuse ;  /* 0x00000000041072ca */ /* 0x040fe400000e0000 */
[----:B------:R-:W-:Y:S01]  /*2e900*/  R2UR UR17, R5 ;  /* 0x00000000051172ca */ /* 0x000fe200000e0000 */
[----:B--2---:R-:W2:Y:S04]  /*2e910*/  LD.E R85, desc[UR4][R6.64] ;  /* 0x0000000406557980 */ /* 0x004ea8000c101900 */
[----:B------:R-:W3:Y:S04]  /*2e920*/  LD.E R87, desc[UR6][R6.64+0x4] ;  /* 0x0000040606577980 */ /* 0x000ee8000c101900 */
        /* <DEDUP_REMOVED lines=35> */
[----:B------:R-:W-:-:S03]  /*2eb60*/  R2UR UR18, R4 ;  /* 0x00000000041272ca */ /* 0x000fc600000e0000 */
[----:B------:R-:W4:Y:S01]  /*2eb70*/  LD.E R49, desc[UR4][R6.64+0x124] ;  /* 0x0001240406317980 */ /* 0x000f22000c101900 */
[----:B------:R-:W-:-:S03]  /*2eb80*/  R2UR UR19, R5 ;  /* 0x00000000051372ca */ /* 0x000fc600000e0000 */
[----:B------:R-:W4:Y:S01]  /*2eb90*/  LD.E R51, desc[UR14][R6.64+0x130] ;  /* 0x0001300e06337980 */ /* 0x000f22000c101900 */
[----:B------:R-:W-:-:S03]  /*2eba0*/  R2UR UR20, R4 ;  /* 0x00000000041472ca */ /* 0x000fc600000e0000 */
[----:B------:R-:W4:Y:S01]  /*2ebb0*/  LD.E R53, desc[UR16][R6.64+0x134] ;  /* 0x0001341006357980 */ /* 0x000f22000c101900 */
[----:B------:R-:W-:-:S03]  /*2ebc0*/  R2UR UR21, R5 ;  /* 0x00000000051572ca */ /* 0x000fc600000e0000 */
[----:B------:R-:W4:Y:S01]  /*2ebd0*/  LD.E R55, desc[UR6][R6.64+0x140] ;  /* 0x0001400606377980 */ /* 0x000f22000c101900 */
[C---:B------:R-:W-:Y:S02]  /*2ebe0*/  R2UR UR22, R4.reuse ;  /* 0x00000000041672ca */ /* 0x040fe400000e0000 */
[C---:B------:R-:W-:Y:S01]  /*2ebf0*/  R2UR UR23, R5.reuse ;  /* 0x00000000051772ca */ /* 0x040fe200000e0000 */
[----:B------:R-:W4:Y:S01]  /*2ec00*/  LD.E R57, desc[UR8][R6.64+0x144] ;  /* 0x0001440806397980 */ /* 0x000f22000c101900 */
[C---:B------:R-:W-:Y:S02]  /*2ec10*/  R2UR UR24, R4.reuse ;  /* 0x00000000041872ca */ /* 0x040fe400000e0000 */
[----:B------:R-:W-:Y:S01]  /*2ec20*/  R2UR UR25, R5 ;  /* 0x00000000051972ca */ /* 0x000fe200000e0000 */
        /* <DEDUP_REMOVED lines=35> */
[----:B--2---:R-:W-:-:S03]  /*2ee60*/  FMUL.FTZ R95, R24, R85 ;  /* 0x00000055185f7220 */ /* 0x004fc60000410000 */
[----:B------:R-:W2:Y:S01]  /*2ee70*/  LD.E R64, desc[UR20][R6.64+0x98] ;  /* 0x0000981406407980 */ /* 0x000ea2000c101900 */
[----:B---3--:R-:W-:-:S03]  /*2ee80*/  FMUL.FTZ R97, R24, R87 ;  /* 0x0000005718617220 */ /* 0x008fc60000410000 */
[----:B------:R-:W3:Y:S01]  /*2ee90*/  LD.E R85, desc[UR20][R6.64+0x1b0] ;  /* 0x0001b01406557980 */ /* 0x000ee2000c101900 */
[----:B----4-:R-:W-:-:S03]  /*2eea0*/  FMUL.FTZ R99, R24, R89 ;  /* 0x0000005918637220 */ /* 0x010fc60000410000 */
[----:B------:R-:W4:Y:S04]  /*2eeb0*/  LD.E R87, desc[UR22][R6.64+0x1b4] ;  /* 0x0001b41606577980 */ /* 0x000f28000c101900 */
[----:B------:R-:W2:Y:S04]  /*2eec0*/  LD.E R89, desc[UR24][R6.64+0x1c0] ;  /* 0x0001c01806597980 */ /* 0x000ea8000c101900 */
[----:B------:R0:W-:Y:S01]  /*2eed0*/  ST.E desc[UR4][R6.64], R95 ;  /* 0x0000005f06007985 */ /* 0x0001e2000c101904 */
[----:B------:R-:W-:-:S03]  /*2eee0*/  FMUL.FTZ R119, R24, R101 ;  /* 0x0000006518777220 */ /* 0x000fc60000410000 */
[----:B------:R1:W-:Y:S04]  /*2eef0*/  ST.E desc[UR6][R6.64+0x4], R97 ;  /* 0x0000046106007985 */ /* 0x0003e8000c101906 */
[----:B------:R1:W-:Y:S04]  /*2ef00*/  ST.E desc[UR8][R6.64+0x10], R99 ;  /* 0x0000106306007985 */ /* 0x0003e8000c101908 */
[----:B0-----:R-:W2:Y:S04]  /*2ef10*/  LD.E R95, desc[UR14][R6.64+0x1d4] ;  /* 0x0001d40e065f7980 */ /* 0x001ea8000c101900 */
[----:B-1----:R-:W2:Y:S04]  /*2ef20*/  LD.E R97, desc[UR16][R6.64+0x1e0] ;  /* 0x0001e01006617980 */ /* 0x002ea8000c101900 */
        /* <DEDUP_REMOVED lines=77> */
[----:B------:R-:W-:Y:S01]  /*2f400*/  ST.E desc[UR4][R6.64+0x14], R119 ;  /* 0x0000147706007985 */ /* 0x000fe2000c101904 */
[C---:B------:R-:W-:Y:S01]  /*2f410*/  FMUL.FTZ R43, R24.reuse, R43 ;  /* 0x0000002b182b7220 */ /* 0x040fe20000410000 */
[----:B------:R-:W-:-:S02]  /*2f420*/  FMUL.FTZ R45, R24, R45 ;  /* 0x0000002d182d7220 */ /* 0x000fc40000410000 */
[----:B------:R-:W-:Y:S01]  /*2f430*/  ST.E desc[UR6][R6.64+0x20], R121 ;  /* 0x0000207906007985 */ /* 0x000fe2000c101906 */
[----:B------:R-:W-:-:S03]  /*2f440*/  FMUL.FTZ R47, R24, R47 ;  /* 0x0000002f182f7220 */ /* 0x000fc60000410000 */
[----:B------:R-:W-:Y:S01]  /*2f450*/  ST.E desc[UR8][R6.64+0x24], R123 ;  /* 0x0000247b06007985 */ /* 0x000fe2000c101908 */
[----:B------:R-:W-:-:S03]  /*2f460*/  FMUL.FTZ R49, R24, R49 ;  /* 0x0000003118317220 */ /* 0x000fc60000410000 */
        /* <DEDUP_REMOVED lines=23> */
[----:B------:R1:W-:Y:S01]  /*2f5e0*/  ST.E desc[UR12][R6.64+0xe4], R33 ;  /* 0x0000e42106007985 */ /* 0x0003e2000c10190c */
[----:B------:R-:W-:-:S03]  /*2f5f0*/  FMUL.FTZ R51, R24, R51 ;  /* 0x0000003318337220 */ /* 0x000fc60000410000 */
[----:B------:R1:W-:Y:S01]  /*2f600*/  ST.E desc[UR14][R6.64+0xf0], R35 ;  /* 0x0000f02306007985 */ /* 0x0003e2000c10190e */
[----:B------:R-:W-:-:S03]  /*2f610*/  FMUL.FTZ R53, R24, R53 ;  /* 0x0000003518357220 */ /* 0x000fc60000410000 */
[----:B------:R1:W-:Y:S01]  /*2f620*/  ST.E desc[UR4][R6.64+0xf4], R37 ;  /* 0x0000f42506007985 */ /* 0x0003e2000c101904 */
[----:B------:R-:W-:-:S03]  /*2f630*/  FMUL.FTZ R55, R24, R55 ;  /* 0x0000003718377220 */ /* 0x000fc60000410000 */
[----:B------:R-:W-:Y:S01]  /*2f640*/  ST.E desc[UR16][R6.64+0x100], R39 ;  /* 0x0001002706007985 */ /* 0x000fe2000c101910 */
        /* <DEDUP_REMOVED lines=26> */
[----:B---3--:R-:W-:-:S03]  /*2f7f0*/  FMUL.FTZ R85, R24, R85 ;  /* 0x0000005518557220 */ /* 0x008fc60000410000 */
[----:B------:R-:W-:Y:S01]  /*2f800*/  ST.E desc[UR16][R6.64+0x170], R67 ;  /* 0x0001704306007985 */ /* 0x000fe2000c101910 */
[----:B----4-:R-:W-:-:S03]  /*2f810*/  FMUL.FTZ R87, R24, R87 ;  /* 0x0000005718577220 */ /* 0x010fc60000410000 */
[----:B------:R-:W-:Y:S01]  /*2f820*/  ST.E desc[UR6][R6.64+0x174], R69 ;  /* 0x0001744506007985 */ /* 0x000fe2000c101906 */
[----:B--2---:R-:W-:-:S03]  /*2f830*/  FMUL.FTZ R89, R24, R89 ;  /* 0x0000005918597220 */ /* 0x004fc60000410000 */
        /* <DEDUP_REMOVED lines=15> */
[----:B0-----:R-:W-:-:S03]  /*2f930*/  FMUL.FTZ R3, R9, R2 ;  /* 0x0000000209037220 */ /* 0x001fc60000410000 */
[----:B------:R-:W-:Y:S01]  /*2f940*/  ST.E desc[UR8][R6.64+0x1c0], R89 ;  /* 0x0001c05906007985 */ /* 0x000fe2000c101908 */
[----:B-1----:R-:W-:-:S03]  /*2f950*/  FMUL.FTZ R29, R9, R30 ;  /* 0x0000001e091d7220 */ /* 0x002fc60000410000 */
[----:B------:R-:W-:Y:S04]  /*2f960*/  ST.E desc[UR10][R6.64+0x1c4], R91 ;  /* 0x0001c45b06007985 */ /* 0x000fe8000c10190a */
[----:B------:R-:W-:Y:S01]  /*2f970*/  ST.E desc[UR12][R6.64+0x1d0], R93 ;  /* 0x0001d05d06007985 */ /* 0x000fe2000c10190c */
[----:B------:R-:W-:-:S03]  /*2f980*/  FMUL.FTZ R31, R9, R36 ;  /* 0x00000024091f7220 */ /* 0x000fc60000410000 */
[----:B------:R-:W-:Y:S01]  /*2f990*/  ST.E desc[UR14][R6.64+0x1d4], R95 ;  /* 0x0001d45f06007985 */ /* 0x000fe2000c10190e */
[----:B------:R-:W-:-:S03]  /*2f9a0*/  FMUL.FTZ R33, R9, R32 ;  /* 0x0000002009217220 */ /* 0x000fc60000410000 */
[----:B------:R-:W-:Y:S01]  /*2f9b0*/  ST.E desc[UR6][R6.64+0x1e0], R97 ;  /* 0x0001e06106007985 */ /* 0x000fe2000c101906 */
[----:B------:R-:W-:-:S03]  /*2f9c0*/  FMUL.FTZ R35, R9, R34 ;  /* 0x0000002209237220 */ /* 0x000fc60000410000 */
[----:B------:R-:W-:Y:S04]  /*2f9d0*/  ST.E desc[UR16][R6.64+0x1e4], R99 ;  /* 0x0001e46306007985 */ /* 0x000fe8000c101910 */
[----:B------:R-:W-:Y:S04]  /*2f9e0*/  ST.E desc[UR4][R6.64+0x1f0], R103 ;  /* 0x0001f06706007985 */ /* 0x000fe8000c101904 */
[----:B------:R-:W-:Y:S01]  /*2f9f0*/  ST.E desc[UR8][R6.64+0x1f4], R101 ;  /* 0x0001f46506007985 */ /* 0x000fe2000c101908 */
[----:B------:R-:W-:-:S03]  /*2fa00*/  FMUL.FTZ R37, R9, R42 ;  /* 0x0000002a09257220 */ /* 0x000fc60000410000 */
        /* <DEDUP_REMOVED lines=9> */
[C---:B------:R-:W-:Y:S01]  /*2faa0*/  FMUL.FTZ R39, R9.reuse, R50 ;  /* 0x0000003209277220 */ /* 0x040fe20000410000 */
[C---:B0-----:R-:W-:Y:S02]  /*2fab0*/  FMUL.FTZ R33, R9.reuse, R46 ;  /* 0x0000002e09217220 */ /* 0x041fe40000410000 */
[----:B------:R0:W-:Y:S01]  /*2fac0*/  ST.E desc[UR8][R6.64+0x38], R29 ;  /* 0x0000381d06007985 */ /* 0x0001e2000c101908 */
[----:B-1----:R-:W-:-:S03]  /*2fad0*/  FMUL.FTZ R35, R9, R48 ;  /* 0x0000003009237220 */ /* 0x002fc60000410000 */
[----:B------:R-:W-:Y:S01]  /*2fae0*/  ST.E desc[UR10][R6.64+0x3c], R37 ;  /* 0x00003c2506007985 */ /* 0x000fe2000c10190a */
[----:B--2---:R-:W-:-:S03]  /*2faf0*/  FMUL.FTZ R3, R9, R52 ;  /* 0x0000003409037220 */ /* 0x004fc60000410000 */
[----:B------:R1:W-:Y:S01]  /*2fb00*/  ST.E desc[UR6][R6.64+0x48], R31 ;  /* 0x0000481f06007985 */ /* 0x0003e2000c101906 */
[----:B0-----:R-:W-:-:S03]  /*2fb10*/  FMUL.FTZ R29, R9, R54 ;  /* 0x00000036091d7220 */ /* 0x001fc60000410000 */
[----:B------:R0:W-:Y:S04]  /*2fb20*/  ST.E desc[UR12][R6.64+0x4c], R33 ;  /* 0x00004c2106007985 */ /* 0x0001e8000c10190c */
[----:B------:R2:W-:Y:S01]  /*2fb30*/  ST.E desc[UR14][R6.64+0x58], R35 ;  /* 0x0000582306007985 */ /* 0x0005e2000c10190e */
[----:B-1----:R-:W-:-:S03]  /*2fb40*/  FMUL.FTZ R31, R9, R56 ;  /* 0x00000038091f7220 */ /* 0x002fc60000410000 */
[----:B------:R1:W-:Y:S01]  /*2fb50*/  ST.E desc[UR16][R6.64+0x5c], R39 ;  /* 0x00005c2706007985 */ /* 0x0003e2000c101910 */
[C---:B------:R-:W-:Y:S01]  /*2fb60*/  FMUL.FTZ R37, R9.reuse, R62 ;  /* 0x0000003e09257220 */ /* 0x040fe20000410000 */
[C---:B0-----:R-:W-:Y:S02]  /*2fb70*/  FMUL.FTZ R33, R9.reuse, R58 ;  /* 0x0000003a09217220 */ /* 0x041fe40000410000 */
[----:B------:R0:W-:Y:S01]  /*2fb80*/  ST.E desc[UR4][R6.64+0x68], R3 ;  /* 0x0000680306007985 */ /* 0x0001e2000c101904 */
[----:B--2---:R-:W-:-:S03]  /*2fb90*/  FMUL.FTZ R35, R9, R60 ;  /* 0x0000003c09237220 */ /* 0x004fc60000410000 */
[----:B------:R2:W-:Y:S01]  /*2fba0*/  ST.E desc[UR8][R6.64+0x6c], R29 ;  /* 0x00006c1d06007985 */ /* 0x0005e2000c101908 */
[----:B-1----:R-:W-:-:S03]  /*2fbb0*/  FMUL.FTZ R39, R9, R64 ;  /* 0x0000004009277220 */ /* 0x002fc60000410000 */
[----:B------:R1:W-:Y:S01]  /*2fbc0*/  ST.E desc[UR6][R6.64+0x78], R31 ;  /* 0x0000781f06007985 */ /* 0x0003e2000c101906 */
[----:B0-----:R-:W-:-:S03]  /*2fbd0*/  FMUL.FTZ R3, R9, R66 ;  /* 0x0000004209037220 */ /* 0x001fc60000410000 */
        /* <DEDUP_REMOVED lines=10> */
[----:B------:R1:W-:Y:S04]  /*2fc80*/  ST.E desc[UR6][R6.64+0xa8], R29 ;  /* 0x0000a81d06007985 */ /* 0x0003e8000c101906 */
[----:B------:R3:W-:Y:S01]  /*2fc90*/  ST.E desc[UR8][R6.64+0xac], R31 ;  /* 0x0000ac1f06007985 */ /* 0x0007e2000c101908 */
[C---:B0-----:R-:W-:Y:S01]  /*2fca0*/  FMUL.FTZ R39, R9.reuse, R78 ;  /* 0x0000004e09277220 */ /* 0x041fe20000410000 */
[C---:B--2---:R-:W-:Y:S02]  /*2fcb0*/  FMUL.FTZ R3, R9.reuse, R80 ;  /* 0x0000005009037220 */ /* 0x044fe40000410000 */
[----:B------:R0:W-:Y:S01]  /*2fcc0*/  ST.E desc[UR10][R6.64+0xb8], R33 ;  /* 0x0000b82106007985 */ /* 0x0001e2000c10190a */
[----:B-1----:R-:W-:-:S03]  /*2fcd0*/  FMUL.FTZ R29, R9, R88 ;  /* 0x00000058091d7220 */ /* 0x002fc60000410000 */
[----:B------:R1:W-:Y:S01]  /*2fce0*/  ST.E desc[UR12][R6.64+0xbc], R35 ;  /* 0x0000bc2306007985 */ /* 0x0003e2000c10190c */
[----:B---3--:R-:W-:-:S03]  /*2fcf0*/  FMUL.FTZ R31, R9, R82 ;  /* 0x00000052091f7220 */ /* 0x008fc60000410000 */
[----:B------:R2:W-:Y:S01]  /*2fd00*/  ST.E desc[UR14][R6.64+0xc8], R37 ;  /* 0x0000c82506007985 */ /* 0x0005e2000c10190e */
[----:B0-----:R-:W-:-:S03]  /*2fd10*/  FMUL.FTZ R33, R9, R86 ;  /* 0x0000005609217220 */ /* 0x001fc60000410000 */
[----:B------:R0:W-:Y:S01]  /*2fd20*/  ST.E desc[UR4][R6.64+0xcc], R3 ;  /* 0x0000cc0306007985 */ /* 0x0001e2000c101904 */
[----:B-1----:R-:W-:-:S03]  /*2fd30*/  FMUL.FTZ R35, R9, R84 ;  /* 0x0000005409237220 */ /* 0x002fc60000410000 */
[----:B------:R1:W-:Y:S01]  /*2fd40*/  ST.E desc[UR16][R6.64+0xd8], R39 ;  /* 0x0000d82706007985 */ /* 0x0003e2000c101910 */
[----:B--2---:R-:W-:-:S03]  /*2fd50*/  FMUL.FTZ R37, R9, R90 ;  /* 0x0000005a09257220 */ /* 0x004fc60000410000 */
        /* <DEDUP_REMOVED lines=59> */
[C---:B-1----:R-:W-:Y:S02]  /*30110*/  FMUL.FTZ R29, R9.reuse, R222 ;  /* 0x000000de091d7220 */ /* 0x042fe40000410000 */
[----:B------:R-:W-:Y:S01]  /*30120*/  ST.E desc[UR8][R6.64+0x1cc], R31 ;  /* 0x0001cc1f06007985 */ /* 0x000fe2000c101908 */
[----:B--2---:R-:W-:-:S03]  /*30130*/  FMUL.FTZ R39, R9, R148 ;  /* 0x0000009409277220 */ /* 0x004fc60000410000 */
[----:B------:R0:W-:Y:S01]  /*30140*/  ST.E desc[UR10][R6.64+0x1d8], R33 ;  /* 0x0001d82106007985 */ /* 0x0001e2000c10190a */
[----:B------:R-:W-:-:S03]  /*30150*/  FMUL.FTZ R9, R9, R224 ;  /* 0x000000e009097220 */ /* 0x000fc60000410000 */
[----:B------:R-:W-:Y:S04]  /*30160*/  ST.E desc[UR6][R6.64+0x1dc], R29 ;  /* 0x0001dc1d06007985 */ /* 0x000fe8000c101906 */
[----:B------:R-:W-:Y:S04]  /*30170*/  ST.E desc[UR12][R6.64+0x1e8], R35 ;  /* 0x0001e82306007985 */ /* 0x000fe8000c10190c */
[----:B------:R-:W-:Y:S04]  /*30180*/  ST.E desc[UR14][R6.64+0x1ec], R37 ;  /* 0x0001ec2506007985 */ /* 0x000fe8000c10190e */
[----:B------:R-:W-:Y:S04]  /*30190*/  ST.E desc[UR16][R6.64+0x1f8], R39 ;  /* 0x0001f82706007985 */ /* 0x000fe8000c101910 */
[----:B------:R1:W-:Y:S04]  /*301a0*/  ST.E desc[UR18][R6.64+0x1fc], R9 ;  /* 0x0001fc0906007985 */ /* 0x0003e8000c101912 */
[----:B---3--:R-:W2:Y:S01]  /*301b0*/  LDL.64 R2, [R0+0x80] ;  /* 0x0000800000027983 */ /* 0x008ea20000100a00 */
[----:B------:R-:W-:-:S02]  /*301c0*/  LEA.HI R8, R8, 0x8, RZ, 0x19 ;  /* 0x0000000808087811 */ /* 0x000fc400078fc8ff */
[----:B------:R-:W-:Y:S01]  /*301d0*/  R2UR UR28, R4 ;  /* 0x00000000041c72ca */ /* 0x000fe200000e0000 */
[----:B0-----:R-:W3:Y:S02]  /*301e0*/  LDL.64 R32, [R0] ;  /* 0x0000000000207983 */ /* 0x001ee40000100a00 */
[----:B------:R1:W-:Y:S01]  /*301f0*/  BAR.SYNC.DEFER_BLOCKING R8, 0x100 ;  /* 0x000400080000751d */ /* 0x0003e20000010000 */
[----:B------:R-:W-:-:S05]  /*30200*/  R2UR UR29, R5 ;  /* 0x00000000051d72ca */ /* 0x000fca00000e0000 */
[----:B------:R-:W4:Y:S04]  /*30210*/  LDL.64 R30, [R0+0x98] ;  /* 0x00009800001e7983 */ /* 0x000f280000100a00 */
[----:B-1----:R-:W4:Y:S04]  /*30220*/  LDL.64 R8, [R0+0x88] ;  /* 0x0000880000087983 */ /* 0x002f280000100a00 */
[----:B--2---:R-:W2:Y:S04]  /*30230*/  LD.E R29, desc[UR4][R2.64] ;  /* 0x00000004021d7980 */ /* 0x004ea8000c101900 */
        /* <DEDUP_REMOVED lines=64> */
[----:B---3--:R-:W3:Y:S04]  /*30640*/  LD.E R33, desc[UR6][R32.64] ;  /* 0x0000000620217980 */ /* 0x008ee8000c101900 */
[----:B----4-:R-:W3:Y:S04]  /*30650*/  LD.E.64 R6, desc[UR4][R30.64] ;  /* 0x000000041e067980 */ /* 0x010ee8000c101b00 */
[----:B--2---:R0:W-:Y:S04]  /*30660*/  ST.E desc[UR8][R2.64], R29 ;  /* 0x0000001d02007985 */ /* 0x0041e8000c101908 */
        /* <DEDUP_REMOVED lines=64> */
[----:B0-----:R-:W4:Y:S04]  /*30a70*/  LD.E R29, desc[UR28][R2.64+0x104] ;  /* 0x0001041c021d7980 */ /* 0x001f28000c101900 */
[----:B----4-:R0:W-:Y:S04]  /*30a80*/  ST.E desc[UR4][R2.64+0x104], R29 ;  /* 0x0001041d02007985 */ /* 0x0101e8000c101904 */
[----:B------:R-:W4:Y:S04]  /*30a90*/  LD.E R31, desc[UR6][R2.64+0x108] ;  /* 0x00010806021f7980 */ /* 0x000f28000c101900 */
[----:B-1----:R-:W3:Y:S04]  /*30aa0*/  LD.E R35, desc[UR8][R2.64+0x10c] ;  /* 0x00010c0802237980 */ /* 0x002ee8000c101900 */
        /* <DEDUP_REMOVED lines=8> */
[----:B0-----:R-:W2:Y:S04]  /*30b30*/  LD.E R29, desc[UR26][R2.64+0x130] ;  /* 0x0001301a021d7980 */ /* 0x001ea8000c101900 */
        /* <DEDUP_REMOVED lines=51> */
[----:B----4-:R-:W-:Y:S04]  /*30e70*/  ST.E desc[UR4][R2.64+0x108], R31 ;  /* 0x0001081f02007985 */ /* 0x010fe8000c101904 */
[----:B---3--:R-:W-:Y:S04]  /*30e80*/  ST.E desc[UR6][R2.64+0x10c], R35 ;  /* 0x00010c2302007985 */ /* 0x008fe8000c101906 */
[----:B--2---:R-:W-:Y:S04]  /*30e90*/  ST.E desc[UR8][R2.64+0x110], R37 ;  /* 0x0001102502007985 */ /* 0x004fe8000c101908 */
        /* <DEDUP_REMOVED lines=59> */
[----:B------:R-:W4:Y:S01]  /*31250*/  LD.E R24, desc[UR28][R8.64] ;  /* 0x0000001c08187980 */ /* 0x000f22000c101900 */
[----:B------:R-:W-:-:S02]  /*31260*/  R2UR UR32, R4 ;  /* 0x00000000042072ca */ /* 0x000fc400000e0000 */
[C---:B------:R-:W-:Y:S02]  /*31270*/  R2UR UR33, R5.reuse ;  /* 0x00000000052172ca */ /* 0x040fe400000e0000 */
[C---:B------:R-:W-:Y:S02]  /*31280*/  R2UR UR30, R4.reuse ;  /* 0x00000000041e72ca */ /* 0x040fe400000e0000 */
[C---:B------:R-:W-:Y:S02]  /*31290*/  R2UR UR31, R5.reuse ;  /* 0x00000000051f72ca */ /* 0x040fe400000e0000 */
[C---:B------:R-:W-:Y:S02]  /*312a0*/  R2UR UR56, R4.reuse ;  /* 0x00000000043872ca */ /* 0x040fe400000e0000 */
[----:B------:R-:W-:Y:S02]  /*312b0*/  R2UR UR57, R5 ;  /* 0x00000000053972ca */ /* 0x000fe400000e0000 */
        /* <DEDUP_REMOVED lines=14> */
[----:B------:R-:W-:Y:S02]  /*313a0*/  R2UR UR34, R4 ;  /* 0x00000000042272ca */ /* 0x000fe400000e0000 */
[----:B------:R-:W-:Y:S01]  /*313b0*/  R2UR UR35, R5 ;  /* 0x00000000052372ca */ /* 0x000fe200000e0000 */
[----:B------:R-:W-:Y:S01]  /*313c0*/  IMAD R6, R33, 0xc00, R6 ;  /* 0x00000c0021067824 */ /* 0x000fe200078e0206 */
[----:B------:R-:W-:Y:S01]  /*313d0*/  F2FP.BF16.F32.PACK_AB R152, R25, R152 ;  /* 0x000000981998723e */ /* 0x000fe200000010ff */
[----:B0-----:R-:W4:Y:S01]  /*313e0*/  LD.E R29, desc[UR22][R2.64+0x14] ;  /* 0x00001416021d7980 */ /* 0x001f22000c101900 */
[----:B------:R-:W-:Y:S02]  /*313f0*/  F2FP.BF16.F32.PACK_AB R154, R27, R154 ;  /* 0x0000009a1b9a723e */ /* 0x000fe400000010ff */
[----:B------:R-:W-:Y:S01]  /*31400*/  F2FP.BF16.F32.PACK_AB R153, R26, R153 ;  /* 0x000000991a99723e */ /* 0x000fe200000010ff */
[----:B------:R-:W4:Y:S01]  /*31410*/  LD.E R25, desc[UR30][R2.64+0x4] ;  /* 0x0000041e02197980 */ /* 0x000f22000c101900 */
[----:B------:R-:W-:-:S03]  /*31420*/  F2FP.BF16.F32.PACK_AB R155, R28, R155 ;  /* 0x0000009b1c9b723e */ /* 0x000fc600000010ff */
        /* <DEDUP_REMOVED lines=128> */
[----:B------:R-:W-:Y:S01]  /*31c30*/  R2UR UR7, R7 ;  /* 0x00000000070772ca */ /* 0x000fe200000e0000 */
[----:B------:R-:W-:Y:S01]  /*31c40*/  VOTEU.ANY UP0, P0 ;  /* 0x00000000003f7886 */ /* 0x000fe20000000100 */
        /* <DEDUP_REMOVED lines=23> */
[----:B------:R-:W-:Y:S01]  /*31dc0*/  R2UR UR29, R5 ;  /* 0x00000000051d72ca */ /* 0x000fe200000e0000 */
[----:B--2---:R-:W-:-:S06]  /*31dd0*/  WARPGROUP.ARRIVE ;  /* 0x00000000000079c5 */ /* 0x004fcc0000000000 */
[----:B------:R-:W-:Y:S01]  /*31de0*/  HGMMA.64x256x16.F32.BF16 R24, R152, gdesc[UR4].tnspB, R24, UP0, gsb0 ;  /* 0x43e0000498187df0 */ /* 0x000fe2000b801818 */
        /* <DEDUP_REMOVED lines=23> */
[----:B------:R-:W-:Y:S01]  /*31f60*/  R2UR UR31, R5 ;  /* 0x00000000051f72ca */ /* 0x000fe200000e0000 */
[----:B------:R-:W-:-:S02]  /*31f70*/  WARPGROUP.DEPBAR.LE gsb0, 0x0 ;  /* 0x00008000000079c5 */ /* 0x000fc40000010000 */
[----:B------:R0:W-:Y:S01]  /*31f80*/  ST.E desc[UR4][R2.64], R24 ;  /* 0x0000001802007985 */ /* 0x0001e2000c101904 */
[C---:B------:R-:W-:Y:S02]  /*31f90*/  R2UR UR4, R4.reuse ;  /* 0x00000000040472ca */ /* 0x040fe400000e0000 */
[C---:B------:R-:W-:Y:S01]  /*31fa0*/  R2UR UR5, R5.reuse ;  /* 0x00000000050572ca */ /* 0x040fe200000e0000 */
[----:B------:R1:W-:Y:S01]  /*31fb0*/  ST.E desc[UR6][R2.64+0x4], R25 ;  /* 0x0000041902007985 */ /* 0x0003e2000c101906 */
[----:B------:R-:W-:Y:S02]  /*31fc0*/  R2UR UR6, R4 ;  /* 0x00000000040672ca */ /* 0x000fe400000e0000 */
[----:B------:R-:W-:-:S09]  /*31fd0*/  R2UR UR7, R5 ;  /* 0x00000000050772ca */ /* 0x000fd200000e0000 */
[----:B------:R2:W-:Y:S01]  /*31fe0*/  ST.E desc[UR4][R2.64+0x8], R26 ;  /* 0x0000081a02007985 */ /* 0x0005e2000c101904 */
[C---:B------:R-:W-:Y:S02]  /*31ff0*/  R2UR UR4, R4.reuse ;  /* 0x00000000040472ca */ /* 0x040fe400000e0000 */
[C---:B------:R-:W-:Y:S01]  /*32000*/  R2UR UR5, R5.reuse ;  /* 0x00000000050572ca */ /* 0x040fe200000e0000 */
[----:B------:R3:W-:Y:S01]  /*32010*/  ST.E desc[UR6][R2.64+0xc], R27 ;  /* 0x00000c1b02007985 */ /* 0x0007e2000c101906 */
[C---:B------:R-:W-:Y:S02]  /*32020*/  R2UR UR6, R4.reuse ;  /* 0x00000000040672ca */ /* 0x040fe400000e0000 */
[C---:B------:R-:W-:Y:S01]  /*32030*/  R2UR UR7, R5.reuse ;  /* 0x00000000050772ca */ /* 0x040fe200000e0000 */
[----:B------:R4:W-:Y:S01]  /*32040*/  ST.E desc[UR8][R2.64+0x10], R28 ;  /* 0x0000101c02007985 */ /* 0x0009e2000c101908 */
[C---:B------:R-:W-:Y:S02]  /*32050*/  R2UR UR8, R4.reuse ;  /* 0x00000000040872ca */ /* 0x040fe400000e0000 */
[----:B------:R-:W-:Y:S01]  /*32060*/  R2UR UR9, R5 ;  /* 0x00000000050972ca */ /* 0x000fe200000e0000 */
[----:B------:R4:W-:Y:S01]  /*32070*/  ST.E desc[UR10][R2.64+0x14], R29 ;  /* 0x0000141d02007985 */ /* 0x0009e2000c10190a */
[----:B------:R-:W-:-:S02]  /*32080*/  R2UR UR10, R4 ;  /* 0x00000000040a72ca */ /* 0x000fc400000e0000 */
        /* <DEDUP_REMOVED lines=318> */
[----:B------:R-:W-:Y:S01]  /*33470*/  R2UR UR23, R5 ;  /* 0x00000000051772ca */ /* 0x000fe200000e0000 */
[----:B------:R4:W-:Y:S04]  /*33480*/  ST.E desc[UR24][R2.64+0x1c0], R136 ;  /* 0x0001c08802007985 */ /* 0x0009e8000c101918 */
[----:B------:R4:W-:Y:S04]  /*33490*/  ST.E desc[UR26][R2.64+0x1c4], R137 ;  /* 0x0001c48902007985 */ /* 0x0009e8000c10191a */
[----:B------:R4:W-:Y:S04]  /*334a0*/  ST.E desc[UR28][R2.64+0x1c8], R138 ;  /* 0x0001c88a02007985 */ /* 0x0009e8000c10191c */
[----:B------:R4:W-:Y:S04]  /*334b0*/  ST.E desc[UR4][R2.64+0x1cc], R139 ;  /* 0x0001cc8b02007985 */ /* 0x0009e8000c101904 */
[----:B------:R4:W-:Y:S04]  /*334c0*/  ST.E desc[UR6][R2.64+0x1d0], R140 ;  /* 0x0001d08c02007985 */ /* 0x0009e8000c101906 */
[----:B------:R4:W-:Y:S04]  /*334d0*/  ST.E desc[UR8][R2.64+0x1d4], R141 ;  /* 0x0001d48d02007985 */ /* 0x0009e8000c101908 */
[----:B------:R4:W-:Y:S01]  /*334e0*/  ST.E desc[UR10][R2.64+0x1d8], R142 ;  /* 0x0001d88e02007985 */ /* 0x0009e2000c10190a */
[----:B------:R-:W-:-:S03]  /*334f0*/  R2UR UR24, R4 ;  /* 0x00000000041872ca */ /* 0x000fc600000e0000 */
[----:B------:R4:W-:Y:S01]  /*33500*/  ST.E desc[UR12][R2.64+0x1dc], R143 ;  /* 0x0001dc8f02007985 */ /* 0x0009e2000c10190c */
[----:B------:R-:W-:-:S03]  /*33510*/  R2UR UR25, R5 ;  /* 0x00000000051972ca */ /* 0x000fc600000e0000 */
[----:B------:R4:W-:Y:S01]  /*33520*/  ST.E desc[UR14][R2.64+0x1e0], R144 ;  /* 0x0001e09002007985 */ /* 0x0009e2000c10190e */
[----:B------:R-:W-:-:S03]  /*33530*/  R2UR UR26, R4 ;  /* 0x00000000041a72ca */ /* 0x000fc600000e0000 */
[----:B------:R4:W-:Y:S01]  /*33540*/  ST.E desc[UR16][R2.64+0x1e4], R145 ;  /* 0x0001e49102007985 */ /* 0x0009e2000c101910 */
[----:B------:R-:W-:-:S03]  /*33550*/  R2UR UR27, R5 ;  /* 0x00000000051b72ca */ /* 0x000fc600000e0000 */
[----:B------:R4:W-:Y:S01]  /*33560*/  ST.E desc[UR18][R2.64+0x1e8], R146 ;  /* 0x0001e89202007985 */ /* 0x0009e2000c101912 */
[C---:B------:R-:W-:Y:S02]  /*33570*/  R2UR UR28, R4.reuse ;  /* 0x00000000041c72ca */ /* 0x040fe400000e0000 */
[----:B------:R-:W-:Y:S01]  /*33580*/  R2UR UR29, R5 ;  /* 0x00000000051d72ca */ /* 0x000fe200000e0000 */
[----:B------:R4:W-:Y:S01]  /*33590*/  ST.E desc[UR20][R2.64+0x1ec], R147 ;  /* 0x0001ec9302007985 */ /* 0x0009e2000c101914 */
[----:B------:R-:W-:-:S03]  /*335a0*/  R2UR UR20, R4 ;  /* 0x00000000041472ca */ /* 0x000fc600000e0000 */
[----:B------:R4:W-:Y:S01]  /*335b0*/  ST.E desc[UR22][R2.64+0x1f0], R148 ;  /* 0x0001f09402007985 */ /* 0x0009e2000c101916 */
        /* <DEDUP_REMOVED lines=13> */
[----:B------:R4:W-:Y:S04]  /*33690*/  ST.E desc[UR24][R2.64+0x1f4], R149 ;  /* 0x0001f49502007985 */ /* 0x0009e8000c101918 */
[----:B------:R4:W-:Y:S01]  /*336a0*/  ST.E desc[UR26][R2.64+0x1f8], R150 ;  /* 0x0001f89602007985 */ /* 0x0009e2000c10191a */
[----:B------:R-:W-:-:S03]  /*336b0*/  R2UR UR8, R4 ;  /* 0x00000000040872ca */ /* 0x000fc600000e0000 */
[----:B------:R4:W-:Y:S01]  /*336c0*/  ST.E desc[UR28][R2.64+0x1fc], R151 ;  /* 0x0001fc9702007985 */ /* 0x0009e2000c10191c */
[----:B------:R-:W-:-:S03]  /*336d0*/  R2UR UR9, R5 ;  /* 0x00000000050972ca */ /* 0x000fc600000e0000 */
[----:B------:R-:W-:Y:S01]  /*336e0*/  ST.E desc[UR22][R8.64], R197 ;  /* 0x000000c508007985 */ /* 0x000fe2000c101916 */
[C---:B------:R-:W-:Y:S02]  /*336f0*/  R2UR UR6, R4.reuse ;  /* 0x00000000040672ca */ /* 0x040fe400000e0000 */
[C---:B------:R-:W-:Y:S01]  /*33700*/  R2UR UR7, R5.reuse ;  /* 0x00000000050772ca */ /* 0x040fe200000e0000 */
[----:B0-----:R-:W4:Y:S01]  /*33710*/  LD.E R24, desc[UR20][R2.64] ;  /* 0x0000001402187980 */ /* 0x001f22000c101900 */
[C---:B------:R-:W-:Y:S02]  /*33720*/  R2UR UR4, R4.reuse ;  /* 0x00000000040472ca */ /* 0x040fe400000e0000 */
[C---:B------:R-:W-:Y:S01]  /*33730*/  R2UR UR5, R5.reuse ;  /* 0x00000000050572ca */ /* 0x040fe200000e0000 */
[----:B-1----:R-:W4:Y:S01]  /*33740*/  LD.E R25, desc[UR18][R2.64+0x4] ;  /* 0x0000041202197980 */ /* 0x002f22000c101900 */
[C---:B------:R-:W-:Y:S02]  /*33750*/  R2UR UR28, R4.reuse ;  /* 0x00000000041c72ca */ /* 0x040fe400000e0000 */
[----:B------:R-:W-:Y:S01]  /*33760*/  R2UR UR29, R5 ;  /* 0x00000000051d72ca */ /* 0x000fe200000e0000 */
[----:B--2---:R-:W2:Y:S01]  /*33770*/  LD.E R26, desc[UR16][R2.64+0x8] ;  /* 0x00000810021a7980 */ /* 0x004ea2000c101900 */
[----:B------:R-:W-:-:S02]  /*33780*/  R2UR UR26, R4 ;  /* 0x00000000041a72ca */ /* 0x000fc400000e0000 */
[C---:B------:R-:W-:Y:S01]  /*33790*/  R2UR UR27, R5.reuse ;  /* 0x00000000051b72ca */ /* 0x040fe200000e0000 */
[----:B---3--:R-:W2:Y:S01]  /*337a0*/  LD.E R27, desc[UR56][R2.64+0xc] ;  /* 0x00000c38021b7980 */ /* 0x008ea2000c101900 */
[C---:B------:R-:W-:Y:S02]  /*337b0*/  R2UR UR24, R4.reuse ;  /* 0x00000000041872ca */ /* 0x040fe400000e0000 */
[C---:B------:R-:W-:Y:S01]  /*337c0*/  R2UR UR25, R5.reuse ;  /* 0x00000000051972ca */ /* 0x040fe200000e0000 */
[----:B----4-:R-:W2:Y:S01]  /*337d0*/  LD.E R28, desc[UR54][R2.64+0x10] ;  /* 0x00001036021c7980 */ /* 0x010ea2000c101900 */
[C---:B------:R-:W-:Y:S02]  /*337e0*/  R2UR UR22, R4.reuse ;  /* 0x00000000041672ca */ /* 0x040fe400000e0000 */
[----:B------:R-:W-:Y:S01]  /*337f0*/  R2UR UR23, R5 ;  /* 0x00000000051772ca */ /* 0x000fe200000e0000 */
[----:B------:R-:W2:Y:S01]  /*33800*/  LD.E R29, desc[UR14][R2.64+0x14] ;  /* 0x0000140e021d7980 */ /* 0x000ea2000c101900 */
[----:B------:R-:W-:-:S02]  /*33810*/  R2UR UR20, R4 ;  /* 0x00000000041472ca */ /* 0x000fc400000e0000 */
[C---:B------:R-:W-:Y:S01]  /*33820*/  R2UR UR21, R5.reuse ;  /* 0x00000000051572ca */ /* 0x040fe200000e0000 */
[----:B------:R-:W2:Y:S01]  /*33830*/  LD.E R30, desc[UR12][R2.64+0x18] ;  /* 0x0000180c021e7980 */ /* 0x000ea2000c101900 */
[C---:B------:R-:W-:Y:S02]  /*33840*/  R2UR UR18, R4.reuse ;  /* 0x00000000041272ca */ /* 0x040fe400000e0000 */
[C---:B------:R-:W-:Y:S01]  /*33850*/  R2UR UR19, R5.reuse ;  /* 0x00000000051372ca */ /* 0x040fe200000e0000 */
[----:B------:R-:W2:Y:S01]  /*33860*/  LD.E R31, desc[UR10][R2.64+0x1c] ;  /* 0x00001c0a021f7980 */ /* 0x000ea2000c101900 */
        /* <DEDUP_REMOVED lines=303> */
[----:B------:R-:W-:Y:S02]  /*34b60*/  R2UR UR10, R4 ;  /* 0x00000000040a72ca */ /* 0x000fe400000e0000 */
[----:B------:R-:W-:Y:S01]  /*34b70*/  R2UR UR11, R5 ;  /* 0x00000000050b72ca */ /* 0x000fe200000e0000 */
        /* <DEDUP_REMOVED lines=19> */
[----:B------:R-:W-:-:S02]  /*34cb0*/  VIADD R152, R6, 0x80 ;  /* 0x0000008006987836 */ /* 0x000fc40000000000 */
[----:B------:R-:W-:-:S03]  /*34cc0*/  IMAD.MOV.U32 R153, RZ, RZ, R7 ;  /* 0x000000ffff997224 */ /* 0x000fc600078e0007 */
[----:B------:R-:W-:Y:S02]  /*34cd0*/  R2UR UR6, R152 ;  /* 0x00000000980672ca */ /* 0x000fe400000e0000 */
[----:B------:R-:W-:Y:S02]  /*34ce0*/  R2UR UR7, R153 ;  /* 0x00000000990772ca */ /* 0x000fe400000e0000 */
[----:B------:R-:W-:Y:S02]  /*34cf0*/  F2FP.BF16.F32.PACK_AB R152, R20, R21 ;  /* 0x000000151498723e */ /* 0x000fe400000010ff */
[----:B------:R-:W-:Y:S02]  /*34d00*/  F2FP.BF16.F32.PACK_AB R154, R12, R13 ;  /* 0x0000000d0c9a723e */ /* 0x000fe400000010ff */
[----:B------:R-:W-:Y:S02]  /*34d10*/  F2FP.BF16.F32.PACK_AB R153, R156, R157 ;  /* 0x0000009d9c99723e */ /* 0x000fe400000010ff */
[----:B------:R-:W-:-:S02]  /*34d20*/  F2FP.BF16.F32.PACK_AB R155, R158, R10 ;  /* 0x0000000a9e9b723e */ /* 0x000fc400000010ff */
        /* <DEDUP_REMOVED lines=24> */
[----:B--2---:R-:W-:-:S06]  /*34eb0*/  WARPGROUP.ARRIVE ;  /* 0x00000000000079c5 */ /* 0x004fcc0000000000 */
[----:B------:R-:W-:Y:S01]  /*34ec0*/  HGMMA.64x256x16.F32.BF16 R24, R152, gdesc[UR4].tnspB, R24, gsb0 ;  /* 0x43e0000498187df0 */ /* 0x000fe20008001818 */
        /* <DEDUP_REMOVED lines=2698> */
[----:B------:R4:W-:Y:S04]  /*3f770*/  ST.E desc[UR18][R2.64+0x1b4], R133 ;  /* 0x0001b48502007985 */ /* 0x0009e8000c101912 */
        /* <DEDUP_REMOVED lines=24> */
[----:B------:R-:W-:Y:S04]  /*3f900*/  ST.E desc[UR20][R2.64+0x1ec], R147 ;  /* 0x0001ec9302007985 */ /* 0x000fe8000c101914 */
[----:B------:R-:W-:Y:S01]  /*3f910*/  ST.E desc[UR22][R2.64+0x1f0], R148 ;  /* 0x0001f09402007985 */ /* 0x000fe2000c101916 */
[----:B------:R-:W-:-:S03]  /*3f920*/  R2UR UR22, R4 ;  /* 0x00000000041672ca */ /* 0x000fc600000e0000 */
[----:B------:R-:W-:Y:S01]  /*3f930*/  ST.E desc[UR24][R2.64+0x1f4], R149 ;  /* 0x0001f49502007985 */ /* 0x000fe2000c101918 */
[----:B------:R-:W-:-:S03]  /*3f940*/  R2UR UR23, R5 ;  /* 0x00000000051772ca */ /* 0x000fc600000e0000 */
[----:B------:R-:W-:Y:S01]  /*3f950*/  ST.E desc[UR26][R2.64+0x1f8], R150 ;  /* 0x0001f89602007985 */ /* 0x000fe2000c10191a */
[----:B------:R-:W-:-:S03]  /*3f960*/  R2UR UR20, R4 ;  /* 0x00000000041472ca */ /* 0x000fc600000e0000 */
[----:B------:R-:W-:Y:S01]  /*3f970*/  ST.E desc[UR28][R2.64+0x1fc], R151 ;  /* 0x0001fc9702007985 */ /* 0x000fe2000c10191c */
[C---:B------:R-:W-:Y:S02]  /*3f980*/  R2UR UR21, R5.reuse ;  /* 0x00000000051572ca */ /* 0x040fe400000e0000 */
[C---:B------:R-:W-:Y:S01]  /*3f990*/  R2UR UR16, R4.reuse ;  /* 0x00000000041072ca */ /* 0x040fe200000e0000 */
[----:B------:R4:W-:Y:S01]  /*3f9a0*/  ST.E desc[UR18][R2.64+0x1e8], R146 ;  /* 0x0001e89202007985 */ /* 0x0009e2000c101912 */
        /* <DEDUP_REMOVED lines=8> */
[----:B------:R-:W-:Y:S01]  /*3fa30*/  R2UR UR11, R5 ;  /* 0x00000000050b72ca */ /* 0x000fe200000e0000 */
[----:B------:R-:W-:Y:S01]  /*3fa40*/  ST.E desc[UR22][R8.64], R197 ;  /* 0x000000c508007985 */ /* 0x000fe2000c101916 */
[----:B------:R-:W-:-:S02]  /*3fa50*/  R2UR UR8, R4 ;  /* 0x00000000040872ca */ /* 0x000fc400000e0000 */
        /* <DEDUP_REMOVED lines=349> */
[----:B------:R-:W-:Y:S01]  /*41030*/  VIADD R6, R6, 0x280 ;  /* 0x0000028006067836 */ /* 0x000fe20000000000 */
[----:B------:R-:W-:-:S04]  /*41040*/  R2UR UR7, R7 ;  /* 0x00000000070772ca */ /* 0x000fc800000e0000 */
[----:B------:R-:W-:Y:S02]  /*41050*/  R2UR UR6, R6 ;  /* 0x00000000060672ca */ /* 0x000fe400000e0000 */
[----:B------:R-:W-:Y:S02]  /*41060*/  F2FP.BF16.F32.PACK_AB R156, R188, R189 ;  /* 0x000000bdbc9c723e */ /* 0x000fe400000010ff */
[----:B------:R-:W-:Y:S02]  /*41070*/  F2FP.BF16.F32.PACK_AB R158, R186, R187 ;  /* 0x000000bbba9e723e */ /* 0x000fe400000010ff */
[----:B------:R-:W-:Y:S02]  /*41080*/  F2FP.BF16.F32.PACK_AB R157, R162, R163 ;  /* 0x000000a3a29d723e */ /* 0x000fe400000010ff */
[----:B------:R-:W-:Y:S02]  /*41090*/  F2FP.BF16.F32.PACK_AB R159, R159, R160 ;  /* 0x000000a09f9f723e */ /* 0x000fe400000010ff */
        /* <DEDUP_REMOVED lines=27> */
[C---:B------:R-:W-:Y:S01]  /*41250*/  R2UR UR7, R5.reuse ;  /* 0x00000000050772ca */ /* 0x040fe200000e0000 */
[----:B------:R-:W-:Y:S02]  /*41260*/  WARPGROUP.DEPBAR.LE gsb0, 0x0 ;  /* 0x00008000000079c5 */ /* 0x000fe40000010000 */
[----:B------:R-:W-:Y:S01]  /*41270*/  ST.E desc[UR4][R2.64], R24 ;  /* 0x0000001802007985 */ /* 0x000fe2000c101904 */
[----:B------:R-:W-:Y:S02]  /*41280*/  R2UR UR4, R4 ;  /* 0x00000000040472ca */ /* 0x000fe400000e0000 */
[----:B------:R-:W-:-:S07]  /*41290*/  R2UR UR5, R5 ;  /* 0x00000000050572ca */ /* 0x000fce00000e0000 */
[----:B------:R0:W-:Y:S01]  /*412a0*/  ST.E desc[UR6][R2.64+0x4], R25 ;  /* 0x0000041902007985 */ /* 0x0001e2000c101906 */
[C---:B------:R-:W-:Y:S02]  /*412b0*/  R2UR UR6, R4.reuse ;  /* 0x00000000040672ca */ /* 0x040fe400000e0000 */
[C---:B------:R-:W-:Y:S01]  /*412c0*/  R2UR UR7, R5.reuse ;  /* 0x00000000050772ca */ /* 0x040fe200000e0000 */
[----:B------:R-:W-:Y:S01]  /*412d0*/  ST.E desc[UR8][R2.64+0x8], R26 ;  /* 0x0000081a02007985 */ /* 0x000fe2000c101908 */
[C---:B------:R-:W-:Y:S02]  /*412e0*/  R2UR UR8, R4.reuse ;  /* 0x00000000040872ca */ /* 0x040fe400000e0000 */
[C---:B------:R-:W-:Y:S01]  /*412f0*/  R2UR UR9, R5.reuse ;  /* 0x00000000050972ca */ /* 0x040fe200000e0000 */
[----:B------:R1:W-:Y:S01]  /*41300*/  ST.E desc[UR10][R2.64+0xc], R27 ;  /* 0x00000c1b02007985 */ /* 0x0003e2000c10190a */
[C---:B------:R-:W-:Y:S02]  /*41310*/  R2UR UR10, R4.reuse ;  /* 0x00000000040a72ca */ /* 0x040fe400000e0000 */
[----:B------:R-:W-:Y:S01]  /*41320*/  R2UR UR11, R5 ;  /* 0x00000000050b72ca */ /* 0x000fe200000e0000 */
[----:B------:R-:W-:Y:S01]  /*41330*/  ST.E desc[UR12][R2.64+0x10], R28 ;  /* 0x0000101c02007985 */ /* 0x000fe2000c10190c */
[----:B------:R-:W-:-:S02]  /*41340*/  R2UR UR12, R4 ;  /* 0x00000000040c72ca */ /* 0x000fc400000e0000 */
[C---:B------:R-:W-:Y:S01]  /*41350*/  R2UR UR13, R5.reuse ;  /* 0x00000000050d72ca */ /* 0x040fe200000e0000 */
[----:B------:R2:W-:Y:S01]  /*41360*/  ST.E desc[UR14][R2.64+0x14], R29 ;  /* 0x0000141d02007985 */ /* 0x0005e2000c10190e */
[C---:B------:R-:W-:Y:S02]  /*41370*/  R2UR UR14, R4.reuse ;  /* 0x00000000040e72ca */ /* 0x040fe400000e0000 */
[C---:B------:R-:W-:Y:S01]  /*41380*/  R2UR UR15, R5.reuse ;  /* 0x00000000050f72ca */ /* 0x040fe200000e0000 */
[----:B------:R-:W-:Y:S01]  /*41390*/  ST.E desc[UR16][R2.64+0x18], R30 ;  /* 0x0000181e02007985 */ /* 0x000fe2000c101910 */
[C---:B------:R-:W-:Y:S02]  /*413a0*/  R2UR UR16, R4.reuse ;  /* 0x00000000041072ca */ /* 0x040fe400000e0000 */
[----:B------:R-:W-:Y:S01]  /*413b0*/  R2UR UR17, R5 ;  /* 0x00000000051172ca */ /* 0x000fe200000e0000 */
[----:B------:R3:W-:Y:S01]  /*413c0*/  ST.E desc[UR18][R2.64+0x1c], R31 ;  /* 0x00001c1f02007985 */ /* 0x0007e2000c101912 */
[----:B------:R-:W-:-:S02]  /*413d0*/  R2UR UR18, R4 ;  /* 0x00000000041272ca */ /* 0x000fc400000e0000 */
        /* <DEDUP_REMOVED lines=10> */
[----:B------:R-:W-:Y:S01]  /*41480*/  ST.E desc[UR6][R2.64+0x2c], R35 ;  /* 0x00002c2302007985 */ /* 0x000fe2000c101906 */
[C---:B------:R-:W-:Y:S02]  /*41490*/  R2UR UR6, R4.reuse ;  /* 0x00000000040672ca */ /* 0x040fe400000e0000 */
[C---:B------:R-:W-:Y:S01]  /*414a0*/  R2UR UR7, R5.reuse ;  /* 0x00000000050772ca */ /* 0x040fe200000e0000 */
[----:B------:R-:W-:Y:S01]  /*414b0*/  ST.E desc[UR8][R2.64+0x30], R36 ;  /* 0x0000302402007985 */ /* 0x000fe2000c101908 */
        /* <DEDUP_REMOVED lines=345> */
[----:B------:R-:W-:-:S03]  /*42a50*/  R2UR UR4, R4 ;  /* 0x00000000040472ca */ /* 0x000fc600000e0000 */
[----:B------:R4:W-:Y:S01]  /*42a60*/  ST.E desc[UR6][R8.64], R197 ;  /* 0x000000c508007985 */ /* 0x0009e2000c101906 */
[----:B------:R-:W-:-:S03]  /*42a70*/  R2UR UR5, R5 ;  /* 0x00000000050572ca */ /* 0x000fc600000e0000 */
[----:B------:R-:W4:Y:S01]  /*42a80*/  LD.E R7, desc[UR8][R2.64] ;  /* 0x0000000802077980 */ /* 0x000f22000c101900 */
[C---:B------:R-:W-:Y:S02]  /*42a90*/  R2UR UR6, R4.reuse ;  /* 0x00000000040672ca */ /* 0x040fe400000e0000 */
[C---:B------:R-:W-:Y:S01]  /*42aa0*/  R2UR UR7, R5.reuse ;  /* 0x00000000050772ca */ /* 0x040fe200000e0000 */
[----:B------:R-:W4:Y:S01]  /*42ab0*/  LD.E R13, desc[UR10][R2.64+0x4] ;  /* 0x0000040a020d7980 */ /* 0x000f22000c101900 */
[C---:B------:R-:W-:Y:S02]  /*42ac0*/  R2UR UR8, R4.reuse ;  /* 0x00000000040872ca */ /* 0x040fe400000e0000 */
[C---:B------:R-:W-:Y:S01]  /*42ad0*/  R2UR UR9, R5.reuse ;  /* 0x00000000050972ca */ /* 0x040fe200000e0000 */
[----:B------:R-:W4:Y:S01]  /*42ae0*/  LD.E R15, desc[UR12][R2.64+0x8] ;  /* 0x0000080c020f7980 */ /* 0x000f22000c101900 */
[C---:B------:R-:W-:Y:S02]  /*42af0*/  R2UR UR10, R4.reuse ;  /* 0x00000000040a72ca */ /* 0x040fe400000e0000 */
[----:B------:R-:W-:Y:S01]  /*42b00*/  R2UR UR11, R5 ;  /* 0x00000000050b72ca */ /* 0x000fe200000e0000 */
[----:B------:R-:W4:Y:S01]  /*42b10*/  LD.E R19, desc[UR14][R2.64+0xc] ;  /* 0x00000c0e02137980 */ /* 0x000f22000c101900 */
[----:B------:R-:W-:-:S02]  /*42b20*/  R2UR UR12, R4 ;  /* 0x00000000040c72ca */ /* 0x000fc400000e0000 */
[C---:B------:R-:W-:Y:S01]  /*42b30*/  R2UR UR13, R5.reuse ;  /* 0x00000000050d72ca */ /* 0x040fe200000e0000 */
[----:B------:R-:W4:Y:S01]  /*42b40*/  LD.E R21, desc[UR16][R2.64+0x10] ;  /* 0x0000101002157980 */ /* 0x000f22000c101900 */
[C---:B------:R-:W-:Y:S02]  /*42b50*/  R2UR UR14, R4.reuse ;  /* 0x00000000040e72ca */ /* 0x040fe400000e0000 */
[C---:B------:R-:W-:Y:S01]  /*42b60*/  R2UR UR15, R5.reuse ;  /* 0x00000000050f72ca */ /* 0x040fe200000e0000 */
[----:B0-----:R-:W4:Y:S01]  /*42b70*/  LD.E R25, desc[UR18][R2.64+0x14] ;  /* 0x0000141202197980 */ /* 0x001f22000c101900 */
[C---:B------:R-:W-:Y:S02]  /*42b80*/  R2UR UR16, R4.reuse ;  /* 0x00000000041072ca */ /* 0x040fe400000e0000 */
[----:B------:R-:W-:Y:S01]  /*42b90*/  R2UR UR17, R5 ;  /* 0x00000000051172ca */ /* 0x000fe200000e0000 */
[----:B-1----:R-:W4:Y:S01]  /*42ba0*/  LD.E R27, desc[UR20][R2.64+0x18] ;  /* 0x00001814021b7980 */ /* 0x002f22000c101900 */
[----:B------:R-:W-:-:S02]  /*42bb0*/  R2UR UR18, R4 ;  /* 0x00000000041272ca */ /* 0x000fc400000e0000 */
[C---:B------:R-:W-:Y:S01]  /*42bc0*/  R2UR UR19, R5.reuse ;  /* 0x00000000051372ca */ /* 0x040fe200000e0000 */
[----:B--2---:R-:W2:Y:S01]  /*42bd0*/  LD.E R29, desc[UR22][R2.64+0x1c] ;  /* 0x00001c16021d7980 */ /* 0x004ea2000c101900 */
[C---:B------:R-:W-:Y:S02]  /*42be0*/  R2UR UR20, R4.reuse ;  /* 0x00000000041472ca */ /* 0x040fe400000e0000 */
[C---:B------:R-:W-:Y:S01]  /*42bf0*/  R2UR UR21, R5.reuse ;  /* 0x00000000051572ca */ /* 0x040fe200000e0000 */
[----:B---3--:R-:W3:Y:S01]  /*42c00*/  LD.E R31, desc[UR24][R2.64+0x20] ;  /* 0x00002018021f7980 */ /* 0x008ee2000c101900 */
[C---:B------:R-:W-:Y:S02]  /*42c10*/  R2UR UR22, R4.reuse ;  /* 0x00000000041672ca */ /* 0x040fe400000e0000 */
[----:B------:R-:W-:Y:S01]  /*42c20*/  R2UR UR23, R5 ;  /* 0x00000000051772ca */ /* 0x000fe200000e0000 */
[----:B----4-:R-:W4:Y:S01]  /*42c30*/  LD.E R33, desc[UR26][R2.64+0x24] ;  /* 0x0000241a02217980 */ /* 0x010f22000c101900 */
[----:B------:R-:W-:-:S02]  /*42c40*/  R2UR UR24, R4 ;  /* 0x00000000041872ca */ /* 0x000fc400000e0000 */
        /* <DEDUP_REMOVED lines=374> */
[----:B--2---:R-:W-:Y:S01]  /*443b0*/  ST.E desc[UR18][R2.64+0x1c], R29 ;  /* 0x00001c1d02007985 */ /* 0x004fe2000c101912 */
[----:B------:R-:W-:-:S02]  /*443c0*/  R2UR UR18, R4 ;  /* 0x00000000041272ca */ /* 0x000fc400000e0000 */
[C---:B------:R-:W-:Y:S01]  /*443d0*/  R2UR UR19, R5.reuse ;  /* 0x00000000051372ca */ /* 0x040fe200000e0000 */
[----:B---3--:R-:W-:Y:S01]  /*443e0*/  ST.E desc[UR20][R2.64+0x20], R31 ;  /* 0x0000201f02007985 */ /* 0x008fe2000c101914 */
[C---:B------:R-:W-:Y:S02]  /*443f0*/  R2UR UR20, R4.reuse ;  /* 0x00000000041472ca */ /* 0x040fe400000e0000 */
[C---:B------:R-:W-:Y:S01]  /*44400*/  R2UR UR21, R5.reuse ;  /* 0x00000000051572ca */ /* 0x040fe200000e0000 */
[----:B----4-:R-:W-:Y:S01]  /*44410*/  ST.E desc[UR22][R2.64+0x24], R33 ;  /* 0x0000242102007985 */ /* 0x010fe2000c101916 */
[C---:B------:R-:W-:Y:S02]  /*44420*/  R2UR UR22, R4.reuse ;  /* 0x00000000041672ca */ /* 0x040fe400000e0000 */
[----:B------:R-:W-:Y:S01]  /*44430*/  R2UR UR23, R5 ;  /* 0x00000000051772ca */ /* 0x000fe200000e0000 */
[----:B------:R-:W-:Y:S01]  /*44440*/  ST.E desc[UR24][R2.64+0x28], R9 ;  /* 0x0000280902007985 */ /* 0x000fe2000c101918 */
        /* <DEDUP_REMOVED lines=331> */
[----:B0-----:R-:W1:Y:S01]  /*45900*/  LDL.64 R8, [R0+0x40] ;  /* 0x0000400000087983 */ /* 0x001e620000100a00 */
[----:B------:R-:W-:-:S02]  /*45910*/  R2UR UR4, R4 ;  /* 0x00000000040472ca */ /* 0x000fc400000e0000 */
[----:B------:R-:W-:Y:S01]  /*45920*/  R2UR UR5, R5 ;  /* 0x00000000050572ca */ /* 0x000fe200000e0000 */
[----:B------:R-:W3:-:S12]  /*45930*/  LDL.64 R6, [R0] ;  /* 0x0000000000067983 */ /* 0x000ed80000100a00 */
[----:B-1----:R-:W4:Y:S01]  /*45940*/  LD.E R10, desc[UR4][R8.64] ;  /* 0x00000004080a7980 */ /* 0x002f22000c101900 */
[----:B------:R-:W-:Y:S02]  /*45950*/  R2UR UR4, R4 ;  /* 0x00000000040472ca */ /* 0x000fe400000e0000 */
[----:B------:R-:W-:Y:S01]  /*45960*/  R2UR UR5, R5 ;  /* 0x00000000050572ca */ /* 0x000fe200000e0000 */
[----:B------:R-:W-:-:S12]  /*45970*/  BSSY B2, `(.L_x_2494) ;  /* 0x0000006000027945 */ /* 0x000fd80003800000 */
[----:B---3--:R2:W5:Y:S01]  /*45980*/  LD.E R6, desc[UR4][R6.64] ;  /* 0x0000000406067980 */ /* 0x008562000c101900 */
[----:B----4-:R-:W-:-:S04]  /*45990*/  LOP3.LUT R10, R10, 0x1, RZ, 0xfc, !PT ;  /* 0x000000010a0a7812 */ /* 0x010fc800078efcff */
[----:B------:R-:W-:-:S13]  /*459a0*/  ISETP.NE.AND P0, PT, R10, 0x3, PT ;  /* 0x000000030a00780c */ /* 0x000fda0003f05270 */
[----:B--2---:R-:W-:Y:S05]  /*459b0*/  @!P0 BRA `(.L_x_2495) ;  /* 0x0000000000048947 */ /* 0x004fea0003800000 */
[----:B------:R-:W-:Y:S01]  /*459c0*/  BPT.TRAP 0x1 ;  /* 0x000000040000795c */ /* 0x000fe20000300000 */
.L_x_2495:
[----:B------:R-:W-:Y:S05]  /*459d0*/  BSYNC B2 ;  /* 0x0000000000027941 */ /* 0x000fea0003800000 */
.L_x_2494:
[C---:B------:R-:W-:Y:S02]  /*459e0*/  R2UR UR6, R4.reuse ;  /* 0x00000000040672ca */ /* 0x040fe400000e0000 */
[C---:B------:R-:W-:Y:S02]  /*459f0*/  R2UR UR7, R5.reuse ;  /* 0x00000000050772ca */ /* 0x040fe400000e0000 */
[----:B------:R-:W-:Y:S02]  /*45a00*/  R2UR UR4, R4 ;  /* 0x00000000040472ca */ /* 0x000fe400000e0000 */
[----:B------:R-:W-:-:S09]  /*45a10*/  R2UR UR5, R5 ;  /* 0x00000000050572ca */ /* 0x000fd200000e0000 */
[----:B------:R-:W2:Y:S04]  /*45a20*/  LD.E.64 R2, desc[UR6][R8.64+0x20] ;  /* 0x0000200608027980 */ /* 0x000ea8000c101b00 */
[----:B------:R-:W3:Y:S01]  /*45a30*/  LD.E R0, desc[UR4][R8.64+0xc] ;  /* 0x00000c0408007980 */ /* 0x000ee2000c101900 */
[----:B------:R-:W-:Y:S01]  /*45a40*/  IMAD.MOV.U32 R221, RZ, RZ, 0x0 ;  /* 0x00000000ffdd7424 */ /* 0x000fe200078e00ff */
[----:B--2---:R-:W-:-:S05]  /*45a50*/  MOV R3, R2 ;  /* 0x0000000200037202 */ /* 0x004fca0000000f00 */
[----:B-----5:R-:W-:-:S05]  /*45a60*/  IMAD R3, R6, 0x8, R3 ;  /* 0x0000000806037824 */ /* 0x020fca00078e0203 */
[----:B---3--:R-:W-:-:S04]  /*45a70*/  PRMT R0, R0, 0x654, R3 ;  /* 0x0000065400007816 */ /* 0x008fc80000000003 */
[----:B------:R0:W-:Y:S02]  /*45a80*/  SYNCS.ARRIVE.TRANS64.RED.A1T0 RZ, [R0+URZ], RZ ;  /* 0x000000ff00ff79a7 */ /* 0x0001e4000810043f */
[----:B0-----:R-:W-:Y:S05]  /*45a90*/  RET.REL.NODEC R220 `(_ZN7cutlass13device_kernelIN5flash11enable_sm90INS1_16FlashAttnFwdSm90INS1_25CollectiveMainloopFwdSm90ILi2EN4cute5tupleIJNS5_1CILi1EEES8_S8_EEENS6_IJNS7_ILi128EEENS7_ILi96EEENS7_ILi64EEEEEELi256ENS_10bfloat16_tEfNS_4arch4Sm90ELb0ELb1ELb0ELb0ELb1ELb0ELb1ELb1ELb0ELb1ELb0ELb0EEENS1_21CollectiveEpilogueFwdINS6_IJSA_NS7_ILi256EEESB_EEES9_SE_SG_Li256ELb0ELb1ELb0ELb0EEENS1_30DynamicPersistentTileSchedulerILi256ELi128ELb0ELb1ELb1EEEEEEEEEvNT_6ParamsE) ;  /* 0xfffffba4dc587950 */ /* 0x001fea0003c3ffff */
.L_x_2470:
[----:B0-----:R0:W1:Y:S02]  /*45aa0*/  SYNCS.PHASECHK.TRANS64.TRYWAIT P0, [R2+URZ], R3 ;  /* 0x00000003020075a7 */ /* 0x001064000800017f */
[----:B-1----:R-:W-:Y:S05]  /*45ab0*/  @!P0 NANOSLEEP.SYNCS 0x989680 ;  /* 0x009896800000895d */ /* 0x002fea0003900000 */
[----:B------:R-:W1:Y:S02]  /*45ac0*/  @!P0 SYNCS.PHASECHK.TRANS64 P0, [R2+URZ], R3 ;  /* 0x00000003020085a7 */ /* 0x000e64000800007f */
[----:B-1----:R-:W-:Y:S05]  /*45ad0*/  @!P0 BRA `(.L_x_2470) ;  /* 0xfffffffc00f08947 */ /* 0x002fea000383ffff */
[----:B------:R-:W-:Y:S05]  /*45ae0*/  BRA `(.L_x_2469) ;  /* 0xfffffe4c00747947 */ /* 0x000fea000383ffff */
.L_x_2477:
[----:B0-----:R0:W1:Y:S02]  /*45af0*/  SYNCS.PHASECHK.TRANS64.TRYWAIT P0, [R8+URZ], R9 ;  /* 0x00000009080075a7 */ /* 0x001064000800017f */
[----:B-1----:R-:W-:Y:S05]  /*45b00*/  @!P0 NANOSLEEP.SYNCS 0x989680 ;  /* 0x009896800000895d */ /* 0x002fea0003900000 */
[----:B------:R-:W1:Y:S02]  /*45b10*/  @!P0 SYNCS.PHASECHK.TRANS64 P0, [R8+URZ], R9 ;  /* 0x00000009080085a7 */ /* 0x000e64000800007f */
[----:B-1----:R-:W-:Y:S05]  /*45b20*/  @!P0 BRA `(.L_x_2477) ;  /* 0xfffffffc00f08947 */ /* 0x002fea000383ffff */
[----:B------:R-:W-:Y:S05]  /*45b30*/  BRA `(.L_x_2476) ;  /* 0xfffffe5400487947 */ /* 0x000fea000383ffff */
.L_x_2496:
        /* <DEDUP_REMOVED lines=12> */
.L_x_6455:


//--------------------- .text._ZN7cutlass13device_kernelIN5flash11enable_sm90INS1_16FlashAttnFwdSm90INS1_25CollectiveMainloopFwdSm90ILi2EN4cute5tupleIJNS5_1CILi1EEES8_S8_EEENS6_IJNS7_ILi128EEENS7_ILi96EEENS7_ILi64EEEEEELi256ENS_10bfloat16_tEfNS_4arch4Sm90ELb0ELb1ELb0ELb1ELb1ELb0ELb0ELb1ELb0ELb1ELb0ELb0EEENS1_21CollectiveEpilogueFwdINS6_IJSA_NS7_ILi256EEESB_EEES9_SE_SG_Li256ELb1ELb1ELb0ELb0EEENS1_36VarlenDynamicPersistentTileSchedulerILi128ELi96ELi256ELi128ELb0ELb1ELb1ELb1ELb0ELb1EEEEEEEEEvNT_6ParamsE --------------------------
	.section	.text._ZN7cutlass13device_kernelIN5flash11enable_sm90INS1_16FlashAttnFwdSm90INS1_25CollectiveMainloopFwdSm90ILi2EN4cute5tupleIJNS5_1CILi1EEES8_S8_EEENS6_IJNS7_ILi128EEENS7_ILi96EEENS7_ILi64EEEEEELi256ENS_10bfloat16_tEfNS_4arch4Sm90ELb0ELb1ELb0ELb1ELb1ELb0ELb0ELb1ELb0ELb1ELb0ELb0EEENS1_21CollectiveEpilogueFwdINS6_IJSA_NS7_ILi256EEESB_EEES9_SE_SG_Li256ELb1ELb1ELb0ELb0EEENS1_36VarlenDynamicPersistentTileSchedulerILi128ELi96ELi256ELi128ELb0ELb1ELb1ELb1ELb0ELb1EEEEEEEEEvNT_6ParamsE,"ax",@progbits
	.align	128
.text._ZN7cutlass13device_kernelIN5flash11enable_sm90INS1_16FlashAttnFwdSm90INS1_25CollectiveMainloopFwdSm90ILi2EN4cute5tupleIJNS5_1CILi1EEES8_S8_EEENS6_IJNS7_ILi128EEENS7_ILi96EEENS7_ILi64EEEEEELi256ENS_10bfloat16_tEfNS_4arch4Sm90ELb0ELb1ELb0ELb1ELb1ELb0ELb0ELb1ELb0ELb1ELb0ELb0EEENS1_21CollectiveEpilogueFwdINS6_IJSA_NS7_ILi256EEESB_EEES9_SE_SG_Li256ELb1ELb1ELb0ELb0EEENS1_36VarlenDynamicPersistentTileSchedulerILi128ELi96ELi256ELi128ELb0ELb1ELb1ELb1ELb0ELb1EEEEEEEEEvNT_6ParamsE:
        .type           _ZN7cutlass13device_kernelIN5flash11enable_sm90INS1_16FlashAttnFwdSm90INS1_25CollectiveMainloopFwdSm90ILi2EN4cute5tupleIJNS5_1CILi1EEES8_S8_EEENS6_IJNS7_ILi128EEENS7_ILi96EEENS7_ILi64EEEEEELi256ENS_10bfloat16_tEfNS_4arch4Sm90ELb0ELb1ELb0ELb1ELb1ELb0ELb0ELb1ELb0ELb1ELb0ELb0EEENS1_21CollectiveEpilogueFwdINS6_IJSA_NS7_ILi256EEESB_EEES9_SE_SG_Li256ELb1ELb1ELb0ELb0EEENS1_36VarlenDynamicPersistentTileSchedulerILi128ELi96ELi256ELi128ELb0ELb1ELb1ELb1ELb0ELb1EEEEEEEEEvNT_6ParamsE,@function
        .size           _ZN7cutlass13device_kernelIN5flash11enable_sm90INS1_16FlashAttnFwdSm90INS1_25CollectiveMainloopFwdSm90ILi2EN4cute5tupleIJNS5_1CILi1EEES8_S8_EEENS6_IJNS7_ILi128EEENS7_ILi96EEENS7_ILi64EEEEEELi256ENS_10bfloat16_tEfNS_4arch4Sm90ELb0ELb1ELb0ELb1ELb1ELb0ELb0ELb1ELb0ELb1ELb0ELb0EEENS1_21CollectiveEpilogueFwdINS6_IJSA_NS7_ILi256EEESB_EEES9_SE_SG_Li256ELb1ELb1ELb0ELb0EEENS1_36VarlenDynamicPersistentTileSchedulerILi128ELi96ELi256ELi128ELb0ELb1ELb1ELb1ELb0ELb1EEEEEEEEEvNT_6ParamsE,(.L_x_6457 - _ZN7cutlass13device_kernelIN5flash11enable_sm90INS1_16FlashAttnFwdSm90INS1_25CollectiveMainloopFwdSm90ILi2EN4cute5tupleIJNS5_1CILi1EEES8_S8_EEENS6_IJNS7_ILi128EEENS7_ILi96EEENS7_ILi64EEEEEELi256ENS_10bfloat16_tEfNS_4arch4Sm90ELb0ELb1ELb0ELb1ELb1ELb0ELb0ELb1ELb0ELb1ELb0ELb0EEENS1_21CollectiveEpilogueFwdINS6_IJSA_NS7_ILi256EEESB_EEES9_SE_SG_Li256ELb1ELb1ELb0ELb0EEENS1_36VarlenDynamicPersistentTileSchedulerILi128ELi96ELi256ELi128ELb0ELb1ELb1ELb1ELb0ELb1EEEEEEEEEvNT_6ParamsE)
        .other          _ZN7cutlass13device_kernelIN5flash11enable_sm90INS1_16FlashAttnFwdSm90INS1_25CollectiveMainloopFwdSm90ILi2EN4cute5tupleIJNS5_1CILi1EEES8_S8_EEENS6_IJNS7_ILi128EEENS7_ILi96EEENS7_ILi64EEEEEELi256ENS_10bfloat16_tEfNS_4arch4Sm90ELb0ELb1ELb0ELb1ELb1ELb0ELb0ELb1ELb0ELb1ELb0ELb0EEENS1_21CollectiveEpilogueFwdINS6_IJSA_NS7_ILi256EEESB_EEES9_SE_SG_Li256ELb1ELb1ELb0ELb0EEENS1_36VarlenDynamicPersistentTileSchedulerILi128ELi96ELi256ELi128ELb0ELb1ELb1ELb1ELb0ELb1EEEEEEEEEvNT_6ParamsE,@"STO_CUDA_ENTRY STV_DEFAULT"
_ZN7cutlass13device_kernelIN5flash11enable_sm90INS1_16FlashAttnFwdSm90INS1_25CollectiveMainloopFwdSm90ILi2EN4cute5tupleIJNS5_1CILi1EEES8_S8_EEENS6_IJNS7_ILi128EEENS7_ILi96EEENS7_ILi64EEEEEELi256ENS_10bfloat16_tEfNS_4arch4Sm90ELb0ELb1ELb0ELb1ELb1ELb0ELb0ELb1ELb0ELb1ELb0ELb0EEENS1_21CollectiveEpilogueFwdINS6_IJSA_NS7_ILi256EEESB_EEES9_SE_SG_Li256ELb1ELb1ELb0ELb0EEENS1_36VarlenDynamicPersistentTileSchedulerILi128ELi96ELi256ELi128ELb0ELb1ELb1ELb1ELb0ELb1EEEEEEEEEvNT_6ParamsE:
        /* <DEDUP_REMOVED lines=45> */
.L_x_2497:
        /* <DEDUP_REMOVED lines=22> */
.L_x_2498:
        /* <DEDUP_REMOVED lines=18> */
.L_x_2499:
        /* <DEDUP_REMOVED lines=22> */
.L_x_2500:
        /* <DEDUP_REMOVED lines=23> */
.L_x_2501:
        /* <DEDUP_REMOVED lines=8> */
.L_x_2503:
[----:B------:R-:W-:-:S08]  /*08a0*/  NOP ;  /* 0x0000000000007918 */ /* 0x000fd00000000000 */
[----:B------:R-:W0:Y:S02]  /*08b0*/  USETMAXREG.TRY_ALLOC.CTAPOOL UP0, 0xe8 ;  /* 0x000000e8000079c8 */ /* 0x000e240008000600 */
[----:B0-----:R-:W-:-:S13]  /*08c0*/  PLOP3.LUT P0, PT, PT, PT, UP0, 0x80, 0x0 ;  /* 0x000000000000781c */ /* 0x001fda0003f0f008 */
[----:B------:R-:W-:Y:S05]  /*08d0*/  @!P0 BRA `(.L_x_2503) ;  /* 0xfffffffc00f08947 */ /* 0x000fea000383ffff */
[----:B------:R-:W-:Y:S01]  /*08e0*/  SHF.R.U32.HI R2, RZ, 0x7, R0 ;  /* 0x00000007ff027819 */ /* 0x000fe20000011600 */
[----:B------:R-:W0:Y:S08]  /*08f0*/  S2UR UR5, SR_CgaCtaId ;  /* 0x00000000000579c3 */ /* 0x000e300000008800 */
[----:B------:R-:W-:Y:S06]  /*0900*/  BAR.ARV 0x8, 0x180 ;  /* 0x0206000000007b1d */ /* 0x000fec0000002000 */
[----:B------:R-:W-:Y:S01]  /*0910*/  ISETP.NE.AND P0, PT, R2, 0x1, PT ;  /* 0x000000010200780c */ /* 0x000fe20003f05270 */
[----:B------:R-:W-:-:S12]  /*0920*/  UMOV UR4, 0x400 ;  /* 0x0000040000047882 */ /* 0x000fd80000000000 */
[----:B------:R-:W-:Y:S06]  /*0930*/  @!P0 BAR.ARV 0x9, 0x100 ;  /* 0x0244000000008b1d */ /* 0x000fec0000002000 */
[----:B0-----:R-:W-:Y:S02]  /*0940*/  ULEA UR4, UR5, UR4, 0x18 ;  /* 0x0000000405047291 */ /* 0x001fe4000f8ec03f */
[----:B------:R-:W-:Y:S07]  /*0950*/  BAR.SYNC.DEFER_BLOCKING 0x5, 0x180 ;  /* 0x0146000000007b1d */ /* 0x000fee0000010000 */
[----:B------:R-:W0:Y:S01]  /*0960*/  LDS.128 R4, [UR4+0x228d0] ;  /* 0x0228d004ff047984 */ /* 0x000e220008000c00 */
[----:B------:R-:W-:Y:S01]  /*0970*/  ULDC UR4, c[0x0][0xc3c] ;  /* 0x00030f0000047ab9 */ /* 0x000fe20000000800 */
[----:B------:R-:W-:Y:S06]  /*0980*/  BAR.ARV 0x4, 0x180 ;  /* 0x0106000000007b1d */ /* 0x000fec0000002000 */
[----:B0-----:R-:W-:-:S13]  /*0990*/  ISETP.GE.AND P0, PT, R7, UR4, PT ;  /* 0x0000000407007c0c */ /* 0x001fda000bf06270 */
[----:B------:R-:W-:Y:S05]  /*09a0*/  @P0 EXIT ;  /* 0x000000000000094d */ /* 0x000fea0003800000 */
[----:B------:R-:W-:Y:S01]  /*09b0*/  VIADD R214, R0, 0xffffff80 ;  /* 0xffffff8000d67836 */ /* 0x000fe20000000000 */
[----:B------:R-:W-:Y:S01]  /*09c0*/  R2UR UR7, R6 ;  /* 0x00000000060772ca */ /* 0x000fe200000e0000 */
[----:B------:R-:W-:Y:S01]  /*09d0*/  ULOP3.LUT UR40, UR39, 0x1, URZ, 0xfc, !UPT ;  /* 0x0000000127287892 */ /* 0x000fe2000f8efc3f */
[----:B------:R-:W-:Y:S01]  /*09e0*/  R2UR UR5, R5 ;  /* 0x00000000050572ca */ /* 0x000fe200000e0000 */
[----:B------:R-:W-:Y:S01]  /*09f0*/  UMOV UR36, URZ ;  /* 0x0000003f00247c82 */ /* 0x000fe20008000000 */
[----:B------:R-:W-:Y:S01]  /*0a00*/  SHF.R.S32.HI R3, RZ, 0x1f, R214 ;  /* 0x0000001fff037819 */ /* 0x000fe200000114d6 */
[----:B------:R-:W-:Y:S01]  /*0a10*/  UMOV UR37, URZ ;  /* 0x0000003f00257c82 */ /* 0x000fe20008000000 */
[----:B------:R-:W-:Y:S01]  /*0a20*/  R2UR UR6, R7 ;  /* 0x00000000070672ca */ /* 0x000fe200000e0000 */
[----:B------:R-:W-:Y:S01]  /*0a30*/  UMOV UR38, URZ ;  /* 0x0000003f00267c82 */ /* 0x000fe20008000000 */
[CC--:B------:R-:W-:Y:S02]  /*0a40*/  LEA.HI R0, R3.reuse, R214.reuse, RZ, 0x7 ;  /* 0x000000d603007211 */ /* 0x0c0fe400078f38ff */
[----:B------:R-:W-:-:S02]  /*0a50*/  LEA.HI R4, R3, R214, RZ, 0x5 ;  /* 0x000000d603047211 */ /* 0x000fc400078f28ff */
[----:B------:R-:W-:Y:S02]  /*0a60*/  LOP3.LUT R205, R0, 0xffffff80, RZ, 0xc0, !PT ;  /* 0xffffff8000cd7812 */ /* 0x000fe400078ec0ff */
[CC--:B------:R-:W-:Y:S01]  /*0a70*/  LEA.HI R2, R3.reuse, R214.reuse, RZ, 0x4 ;  /* 0x000000d603027211 */ /* 0x0c0fe200078f20ff */
[----:B------:R-:W-:Y:S01]  /*0a80*/  IMAD.SHL.U32 R4, R4, 0x20, RZ ;  /* 0x0000002004047824 */ /* 0x000fe200078e00ff */
[-C--:B------:R-:W-:Y:S01]  /*0a90*/  LEA.HI R11, R3, R214.reuse, RZ, 0x2 ;  /* 0x000000d6030b7211 */ /* 0x080fe200078f10ff */
[----:B------:R-:W-:Y:S01]  /*0aa0*/  IMAD.IADD R205, R214, 0x1, -R205 ;  /* 0x00000001d6cd7824 */ /* 0x000fe200078e0acd */
[----:B------:R-:W-:Y:S02]  /*0ab0*/  LOP3.LUT R5, R2, 0x3fffff0, RZ, 0xc0, !PT ;  /* 0x03fffff002057812 */ /* 0x000fe400078ec0ff */
[----:B------:R-:W-:Y:S02]  /*0ac0*/  LOP3.LUT R11, R11, 0xfffffffc, RZ, 0xc0, !PT ;  /* 0xfffffffc0b0b7812 */ /* 0x000fe400078ec0ff */
[----:B------:R-:W-:Y:S01]  /*0ad0*/  SHF.R.S32.HI R6, RZ, 0x1f, R205 ;  /* 0x0000001fff067819 */ /* 0x000fe200000114cd */
[C---:B------:R-:W-:Y:S01]  /*0ae0*/  IMAD.IADD R5, R214.reuse, 0x1, -R5 ;  /* 0x00000001d6057824 */ /* 0x040fe200078e0a05 */
[----:B------:R-:W-:Y:S01]  /*0af0*/  LEA.HI R3, R3, R214, RZ, 0x3 ;  /* 0x000000d603037211 */ /* 0x000fe200078f18ff */
[----:B------:R-:W-:Y:S01]  /*0b00*/  IMAD.IADD R11, R214, 0x1, -R11 ;  /* 0x00000001d60b7824 */ /* 0x000fe200078e0a0b */
[----:B------:R-:W-:-:S02]  /*0b10*/  LEA.HI R8, R6, R205, RZ, 0x2 ;  /* 0x000000cd06087211 */ /* 0x000fc400078f10ff */
[----:B------:R-:W-:Y:S02]  /*0b20*/  SHF.R.S32.HI R207, RZ, 0x7, R0 ;  /* 0x00000007ffcf7819 */ /* 0x000fe40000011400 */
[--C-:B------:R-:W-:Y:S02]  /*0b30*/  SHF.R.S32.HI R9, RZ, 0x2, R8.reuse ;  /* 0x00000002ff097819 */ /* 0x100fe40000011408 */
[----:B------:R-:W-:Y:S02]  /*0b40*/  SHF.R.S32.HI R10, RZ, 0x1f, R8 ;  /* 0x0000001fff0a7819 */ /* 0x000fe40000011408 */
[----:B------:R-:W-:Y:S02]  /*0b50*/  LOP3.LUT R4, R4, 0xfffffc00, RZ, 0xc0, !PT ;  /* 0xfffffc0004047812 */ /* 0x000fe400078ec0ff */
[----:B------:R-:W-:Y:S02]  /*0b60*/  LEA.HI R10, R10, R9, RZ, 0x3 ;  /* 0x000000090a0a7211 */ /* 0x000fe400078f18ff */
[----:B------:R-:W-:Y:S01]  /*0b70*/  LOP3.LUT R203, R3, 0xfffffff8, RZ, 0xc0, !PT ;  /* 0xfffffff803cb7812 */ /* 0x000fe200078ec0ff */
[----:B------:R-:W-:Y:S01]  /*0b80*/  IMAD R5, R5, 0x40, R4 ;  /* 0x0000004005057824 */ /* 0x000fe200078e0204 */
[----:B------:R-:W-:-:S02]  /*0b90*/  SHF.R.S32.HI R7, RZ, 0x4, R2 ;  /* 0x00000004ff077819 */ /* 0x000fc40000011402 */
[----:B------:R-:W-:Y:S01]  /*0ba0*/  LOP3.LUT R10, R10, 0xfffffff8, RZ, 0xc0, !PT ;  /* 0xfffffff80a0a7812 */ /* 0x000fe200078ec0ff */
[----:B------:R-:W-:Y:S01]  /*0bb0*/  IMAD.IADD R203, R214, 0x1, -R203 ;  /* 0x00000001d6cb7824 */ /* 0x000fe200078e0acb */
[----:B------:R-:W-:Y:S02]  /*0bc0*/  LEA.HI R6, R6, R205, RZ, 0x5 ;  /* 0x000000cd06067211 */ /* 0x000fe400078f28ff */
[----:B------:R-:W-:Y:S01]  /*0bd0*/  LEA.HI R0, R0, R207, RZ, 0x1 ;  /* 0x000000cf00007211 */ /* 0x000fe200078f08ff */
[----:B------:R-:W-:Y:S01]  /*0be0*/  IMAD.IADD R9, R9, 0x1, -R10 ;  /* 0x0000000109097824 */ /* 0x000fe200078e0a0a */
[----:B------:R-:W-:Y:S01]  /*0bf0*/  LEA.HI R2, R2, R7, RZ, 0x1 ;  /* 0x0000000702027211 */ /* 0x000fe200078f08ff */
[----:B------:R-:W-:Y:S01]  /*0c00*/  IMAD.SHL.U32 R22, R203, 0x8, RZ ;  /* 0x00000008cb167824 */ /* 0x000fe200078e00ff */
[----:B------:R-:W-:Y:S02]  /*0c10*/  SHF.R.S32.HI R6, RZ, 0x5, R6 ;  /* 0x00000005ff067819 */ /* 0x000fe40000011406 */
[----:B------:R-:W-:Y:S01]  /*0c20*/  LEA.HI R4, R11, R11, RZ, 0x1 ;  /* 0x0000000b0b047211 */ /* 0x000fe200078f08ff */
[----:B------:R-:W-:Y:S01]  /*0c30*/  VIADD R201, R22, 0x40 ;  /* 0x0000004016c97836 */ /* 0x000fe20000000000 */
[----:B------:R-:W-:Y:S01]  /*0c40*/  LOP3.LUT R0, R0, 0x3fffffe, RZ, 0xc0, !PT ;  /* 0x03fffffe00007812 */ /* 0x000fe200078ec0ff */
[----:B------:R-:W-:Y:S01]  /*0c50*/  IMAD R9, R6, 0x10, R9 ;  /* 0x0000001006097824 */ /* 0x000fe200078e0209 */
[----:B------:R-:W-:Y:S01]  /*0c60*/  LOP3.LUT R2, R2, 0x1ffffffe, RZ, 0xc0, !PT ;  /* 0x1ffffffe02027812 */ /* 0x000fe200078ec0ff */
[----:B------:R-:W-:Y:S01]  /*0c70*/  VIADD R200, R22, 0x80 ;  /* 0x0000008016c87836 */ /* 0x000fe20000000000 */
[----:B------:R-:W-:Y:S01]  /*0c80*/  LOP3.LUT R4, R4, 0x1ffffffe, RZ, 0xc0, !PT ;  /* 0x1ffffffe04047812 */ /* 0x000fe200078ec0ff */
[----:B------:R-:W-:Y:S01]  /*0c90*/  IMAD.IADD R0, R207, 0x1, -R0 ;  /* 0x00000001cf007824 */ /* 0x000fe200078e0a00 */
[----:B------:R-:W-:Y:S01]  /*0ca0*/  LOP3.LUT R8, R8, 0x7ffffffc, RZ, 0xc0, !PT ;  /* 0x7ffffffc08087812 */ /* 0x000fe200078ec0ff */
[----:B------:R-:W-:Y:S01]  /*0cb0*/  VIADD R202, R22, 0xc0 ;  /* 0x000000c016ca7836 */ /* 0x000fe20000000000 */
[----:B------:R-:W-:Y:S01]  /*0cc0*/  SHF.R.S32.HI R204, RZ, 0x3, R3 ;  /* 0x00000003ffcc7819 */ /* 0x000fe20000011403 */
[----:B------:R-:W-:Y:S01]  /*0cd0*/  IMAD.IADD R2, R7, 0x1, -R2 ;  /* 0x0000000107027824 */ /* 0x000fe200078e0a02 */
[----:B------:R-:W-:Y:S01]  /*0ce0*/  SHF.R.S32.HI R213, RZ, 0x1f, R22 ;  /* 0x0000001fffd57819 */ /* 0x000fe20000011416 */
[----:B------:R-:W-:Y:S01]  /*0cf0*/  IMAD.IADD R23, R11, 0x1, -R4 ;  /* 0x000000010b177824 */ /* 0x000fe200078e0a04 */
[----:B------:R-:W-:Y:S01]  /*0d00*/  SHF.R.S32.HI R212, RZ, 0x1f, R201 ;  /* 0x0000001fffd47819 */ /* 0x000fe200000114c9 */
[----:B------:R-:W-:Y:S01]  /*0d10*/  IMAD R208, R0, 0x40, R9 ;  /* 0x0000004000d07824 */ /* 0x000fe200078e0209 */
[----:B------:R-:W-:Y:S01]  /*0d20*/  SHF.R.S32.HI R211, RZ, 0x1f, R200 ;  /* 0x0000001fffd37819 */ /* 0x000fe200000114c8 */
[----:B------:R-:W-:Y:S01]  /*0d30*/  IMAD R209, R2, 0x8, R5 ;  /* 0x0000000802d17824 */ /* 0x000fe200078e0205 */
[----:B------:R-:W-:Y:S01]  /*0d40*/  SHF.R.S32.HI R210, RZ, 0x1f, R202 ;  /* 0x0000001fffd27819 */ /* 0x000fe200000114ca */
[----:B------:R-:W-:-:S02]  /*0d50*/  IMAD.IADD R19, R205, 0x1, -R8 ;  /* 0x00000001cd137824 */ /* 0x000fc400078e0a08 */
[----:B------:R-:W-:-:S07]  /*0d60*/  IMAD R23, R23, 0x8, R208 ;  /* 0x0000000817177824 */ /* 0x000fce00078e02d0 */
.L_x_2611:
[----:B------:R-:W-:Y:S01]  /*0d70*/  ULDC.64 UR8, c[0x0][0xa28] ;  /* 0x00028a0000087ab9 */ /* 0x000fe20000000a00 */
[----:B01----:R-:W-:Y:S01]  /*0d80*/  IMAD.MOV.U32 R7, RZ, RZ, RZ ;  /* 0x000000ffff077224 */ /* 0x003fe200078e00ff */
[----:B------:R-:W-:Y:S01]  /*0d90*/  UISETP.NE.U32.AND UP0, UPT, UR8, URZ, UPT ;  /* 0x0000003f0800728c */ /* 0x000fe2000bf05070 */
[----:B------:R-:W-:-:S03]  /*0da0*/  ULDC UR4, c[0x0][0x424] ;  /* 0x0001090000047ab9 */ /* 0x000fc60000000800 */
[----:B------:R-:W-:-:S03]  /*0db0*/  UISETP.NE.AND.EX UP0, UPT, UR9, URZ, UPT, UP0 ;  /* 0x0000003f0900728c */ /* 0x000fc6000bf05300 */
[----:B------:R-:W-:Y:S02]  /*0dc0*/  ULDC.64 UR8, c[0x0][0xa18] ;  /* 0x0002860000087ab9 */ /* 0x000fe40000000a00 */
[----:B------:R-:W-:Y:S01]  /*0dd0*/  UISETP.NE.U32.AND UP1, UPT, UR8, URZ, UPT ;  /* 0x0000003f0800728c */ /* 0x000fe2000bf25070 */
[----:B------:R-:W-:-:S03]  /*0de0*/  PLOP3.LUT P0, PT, PT, PT, UP0, 0x80, 0x0 ;  /* 0x000000000000781c */ /* 0x000fc60003f0f008 */
[----:B------:R-:W-:-:S03]  /*0df0*/  UISETP.NE.AND.EX UP1, UPT, UR9, URZ, UPT, UP1 ;  /* 0x0000003f0900728c */ /* 0x000fc6000bf25310 */
[----:B------:R-:W-:Y:S02]  /*0e00*/  @UP0 ULDC.64 UR8, c[0x0][0xa28] ;  /* 0x00028a0000080ab9 */ /* 0x000fe40000000a00 */
[----:B------:R-:W-:Y:S01]  /*0e10*/  @UP0 UIMAD.WIDE UR8, UR6, 0x4, UR8 ;  /* 0x00000004060808a5 */ /* 0x000fe2000f8e0208 */
[----:B------:R-:W-:-:S05]  /*0e20*/  PLOP3.LUT P2, PT, PT, PT, UP1, 0x80, 0x0 ;  /* 0x000000000000781c */ /* 0x000fca0003f4f018 */
[----:B------:R-:W-:Y:S01]  /*0e30*/  @UP1 ULDC.64 UR10, c[0x0][0xa18] ;  /* 0x00028600000a1ab9 */ /* 0x000fe20000000a00 */
[----:B------:R-:W-:Y:S02]  /*0e40*/  IMAD.U32 R2, RZ, RZ, UR8 ;  /* 0x00000008ff027e24 */ /* 0x000fe4000f8e00ff */
[----:B--2---:R-:W-:Y:S01]  /*0e50*/  IMAD.U32 R3, RZ, RZ, UR9 ;  /* 0x00000009ff037e24 */ /* 0x004fe2000f8e00ff */
[----:B------:R-:W-:-:S04]  /*0e60*/  @UP1 UIMAD.WIDE UR8, UR6, 0x4, UR10 ;  /* 0x00000004060818a5 */ /* 0x000fc8000f8e020a */
[----:B------:R0:W5:Y:S02]  /*0e70*/  @P0 LDG.E R7, desc[UR46][R2.64] ;  /* 0x0000002e02070981 */ /* 0x000164000c1e1900 */
[----:B------:R-:W-:Y:S02]  /*0e80*/  IMAD.U32 R4, RZ, RZ, UR8 ;  /* 0x00000008ff047e24 */ /* 0x000fe4000f8e00ff */
[----:B------:R-:W-:Y:S01]  /*0e90*/  IMAD.U32 R5, RZ, RZ, UR9 ;  /* 0x00000009ff057e24 */ /* 0x000fe2000f8e00ff */
[----:B------:R-:W-:-:S04]  /*0ea0*/  ULDC.64 UR8, c[0x0][0x418] ;  /* 0x0001060000087ab9 */ /* 0x000fc80000000a00 */
[----:B----4-:R0:W5:Y:S01]  /*0eb0*/  @P2 LDG.E R17, desc[UR46][R4.64] ;  /* 0x0000002e04112981 */ /* 0x010162000c1e1900 */
[----:B------:R-:W-:Y:S01]  /*0ec0*/  UISETP.NE.U32.AND UP0, UPT, UR8, URZ, UPT ;  /* 0x0000003f0800728c */ /* 0x000fe2000bf05070 */
[----:B------:R-:W-:-:S03]  /*0ed0*/  UMOV UR41, UR7 ;  /* 0x0000000700297c82 */ /* 0x000fc60008000000 */
[----:B------:R-:W-:-:S03]  /*0ee0*/  UISETP.NE.AND.EX UP0, UPT, UR9, URZ, UPT, UP0 ;  /* 0x0000003f0900728c */ /* 0x000fc6000bf05300 */
[----:B------:R-:W-:Y:S01]  /*0ef0*/  ULDC.64 UR8, c[0x0][0xa20] ;  /* 0x0002880000087ab9 */ /* 0x000fe20000000a00 */
[----:B------:R-:W-:Y:S01]  /*0f00*/  USEL UR4, UR4, 0x1, UP0 ;  /* 0x0000000104047887 */ /* 0x000fe20008000000 */
[----:B------:R-:W-:Y:S01]  /*0f10*/  ISETP.NE.U32.AND P1, PT, RZ, UR8, PT ;  /* 0x00000008ff007c0c */ /* 0x000fe2000bf25070 */
[----:B------:R-:W-:Y:S02]  /*0f20*/  ULDC UR8, c[0x0][0x2f0] ;  /* 0x0000bc0000087ab9 */ /* 0x000fe40000000800 */
[----:B------:R-:W-:Y:S01]  /*0f30*/  UIMAD UR4, UR4, UR8, URZ ;  /* 0x00000008040472a4 */ /* 0x000fe2000f8e023f */
[----:B------:R-:W-:Y:S01]  /*0f40*/  ISETP.NE.AND.EX P1, PT, RZ, UR9, PT, P1 ;  /* 0x00000009ff007c0c */ /* 0x000fe2000bf25310 */
[----:B0--3--:R-:W-:-:S12]  /*0f50*/  @P2 BRA `(.L_x_2504) ;  /* 0x0000000000302947 */ /* 0x009fd80003800000 */
[----:B------:R-:W-:Y:S01]  /*0f60*/  ULDC.64 UR8, c[0x0][0xa00] ;  /* 0x0002800000087ab9 */ /* 0x000fe20000000a00 */
[----:B-----5:R-:W0:Y:S01]  /*0f70*/  LDC R17, c[0x0][0x288] ;  /* 0x0000a200ff117b82 */ /* 0x020e220000000800 */
[----:B------:R-:W-:-:S04]  /*0f80*/  ISETP.NE.U32.AND P0, PT, RZ, UR8, PT ;  /* 0x00000008ff007c0c */ /* 0x000fc8000bf05070 */
[----:B------:R-:W-:-:S13]  /*0f90*/  ISETP.NE.AND.EX P0, PT, RZ, UR9, PT, P0 ;  /* 0x00000009ff007c0c */ /* 0x000fda000bf05300 */
[----:B------:R-:W-:Y:S05]  /*0fa0*/  @!P0 BRA `(.L_x_2504) ;  /* 0x00000000001c8947 */ /* 0x000fea0003800000 */
[----:B------:R-:W-:Y:S02]  /*0fb0*/  ULDC.64 UR8, c[0x0][0xa00] ;  /* 0x0002800000087ab9 */ /* 0x000fe40000000a00 */
[----:B------:R-:W-:-:S06]  /*0fc0*/  UIMAD.WIDE UR8, UR6, 0x4, UR8 ;  /* 0x00000004060878a5 */ /* 0x000fcc000f8e0208 */
[----:B------:R-:W-:Y:S02]  /*0fd0*/  IMAD.U32 R2, RZ, RZ, UR8 ;  /* 0x00000008ff027e24 */ /* 0x000fe4000f8e00ff */
[----:B------:R-:W-:-:S05]  /*0fe0*/  IMAD.U32 R3, RZ, RZ, UR9 ;  /* 0x00000009ff037e24 */ /* 0x000fca000f8e00ff */
[----:B0-----:R-:W2:Y:S04]  /*0ff0*/  LDG.E R17, desc[UR46][R2.64] ;  /* 0x0000002e02117981 */ /* 0x001ea8000c1e1900 */
[----:B------:R-:W2:Y:S02]  /*1000*/  LDG.E R0, desc[UR46][R2.64+0x4] ;  /* 0x0000042e02007981 */ /* 0x000ea4000c1e1900 */
[----:B--2---:R-:W-:-:S07]  /*1010*/  IMAD.IADD R17, R0, 0x1, -R17 ;  /* 0x0000000100117824 */ /* 0x004fce00078e0a11 */
.L_x_2504:
[----:B------:R-:W-:Y:S01]  /*1020*/  IMAD.U32 R18, RZ, RZ, UR4 ;  /* 0x00000004ff127e24 */ /* 0x000fe2000f8e00ff */
[----:B------:R-:W-:Y:S01]  /*1030*/  UMOV UR42, UR6 ;  /* 0x00000006002a7c82 */ /* 0x000fe20008000000 */
[----:B------:R-:W-:Y:S05]  /*1040*/  @!P1 BRA `(.L_x_2505) ;  /* 0x0000000000189947 */ /* 0x000fea0003800000 */
[----:B------:R-:W-:Y:S02]  /*1050*/  ULDC.64 UR8, c[0x0][0xa20] ;  /* 0x0002880000087ab9 */ /* 0x000fe40000000a00 */
[----:B------:R-:W-:-:S06]  /*1060*/  UIMAD.WIDE UR6, UR6, 0x4, UR8 ;  /* 0x00000004060678a5 */ /* 0x000fcc000f8e0208 */
[----:B------:R-:W-:Y:S02]  /*1070*/  IMAD.U32 R2, RZ, RZ, UR6 ;  /* 0x00000006ff027e24 */ /* 0x000fe4000f8e00ff */
[----:B------:R-:W-:-:S05]  /*1080*/  IMAD.U32 R3, RZ, RZ, UR7 ;  /* 0x00000007ff037e24 */ /* 0x000fca000f8e00ff */
[----:B------:R1:W5:Y:S01]  /*1090*/  LDG.E R18, desc[UR46][R2.64] ;  /* 0x0000002e02127981 */ /* 0x000362000c1e1900 */
[----:B------:R-:W-:Y:S05]  /*10a0*/  BRA `(.L_x_2506) ;  /* 0x00000000002c7947 */ /* 0x000fea0003800000 */
.L_x_2505:
        /* <DEDUP_REMOVED lines=9> */
[----:B------:R-:W2:Y:S02]  /*1140*/  LDG.E R5, desc[UR46][R2.64+0x4] ;  /* 0x0000042e02057981 */ /* 0x000ea4000c1e1900 */
[----:B--2---:R-:W-:-:S07]  /*1150*/  IMAD.IADD R18, R5, 0x1, -R18 ;  /* 0x0000000105127824 */ /* 0x004fce00078e0a12 */
.L_x_2506:
[----:B------:R-:W2:Y:S01]  /*1160*/  LDC R206, c[0x0][0x448] ;  /* 0x00011200ffce7b82 */ /* 0x000ea20000000800 */
[----:B------:R-:W-:Y:S01]  /*1170*/  USHF.L.U32 UR43, UR5, 0x7, URZ ;  /* 0x00000007052b7899 */ /* 0x000fe2000800063f */
[----:B-----5:R-:W-:Y:S01]  /*1180*/  IMAD.IADD R18, R18, 0x1, -R7 ;  /* 0x0000000112127824 */ /* 0x020fe200078e0a07 */
[----:B------:R-:W-:Y:S02]  /*1190*/  LOP3.LUT R16, R16, 0xffefffff, RZ, 0xc0, !PT ;  /* 0xffefffff10107812 */ /* 0x000fe400078ec0ff */
[----:B------:R-:W-:Y:S02]  /*11a0*/  UIADD3 UR4, UR43, 0x7f, URZ ;  /* 0x0000007f2b047890 */ /* 0x000fe4000fffe03f */
[----:B01----:R-:W-:Y:S01]  /*11b0*/  IADD3 R3, R18, 0x1, -R17 ;  /* 0x0000000112037810 */ /* 0x003fe20007ffe811 */
[----:B------:R-:W0:Y:S03]  /*11c0*/  LDC.64 R8, c[0x0][0x9e0] ;  /* 0x00027800ff087b82 */ /* 0x000e260000000a00 */
[----:B------:R-:W-:Y:S01]  /*11d0*/  IMAD.U32 R0, RZ, RZ, UR4 ;  /* 0x00000004ff007e24 */ /* 0x000fe2000f8e00ff */
[----:B--2---:R-:W-:-:S02]  /*11e0*/  ISETP.NE.AND P2, PT, R206, 0x1, PT ;  /* 0x00000001ce00780c */ /* 0x004fc40003f45270 */
[----:B0-----:R-:W-:-:S11]  /*11f0*/  ISETP.GE.AND P1, PT, R9, 0x1, PT ;  /* 0x000000010900780c */ /* 0x001fd60003f26270 */
[----:B------:R-:W0:Y:S01]  /*1200*/  @P2 LDC R2, c[0x0][0x44c] ;  /* 0x00011300ff022b82 */ /* 0x000e220000000800 */
[----:B------:R-:W-:-:S04]  /*1210*/  @P2 LOP3.LUT R16, R16, 0x100000, RZ, 0xfc, !PT ;  /* 0x0010000010102812 */ /* 0x000fc800078efcff */
[----:B------:R-:W-:-:S03]  /*1220*/  LOP3.LUT R16, R16, 0xfff7ffff, RZ, 0xc0, !PT ;  /* 0xfff7ffff10107812 */ /* 0x000fc600078ec0ff */
[----:B------:R-:W1:Y:S01]  /*1230*/  @P2 LDC R5, c[0x0][0x450] ;  /* 0x00011400ff052b82 */ /* 0x000e620000000800 */
[----:B------:R-:W-:Y:S01]  /*1240*/  @P1 LOP3.LUT R16, R16, 0x80000, RZ, 0xfc, !PT ;  /* 0x0008000010101812 */ /* 0x000fe200078efcff */
[----:B0-----:R-:W-:-:S05]  /*1250*/  @P2 IMAD.HI.U32 R2, R2, UR4, RZ ;  /* 0x0000000402022c27 */ /* 0x001fca000f8e00ff */
[----:B-1----:R-:W-:-:S05]  /*1260*/  @P2 SHF.R.U32.HI R0, RZ, R5, R2 ;  /* 0x00000005ff002219 */ /* 0x002fca0000011602 */
        /* <DEDUP_REMOVED lines=13> */
.L_x_2508:
[----:B------:R-:W-:-:S13]  /*1340*/  ISETP.NE.AND P0, PT, R9, 0x1, PT ;  /* 0x000000010900780c */ /* 0x000fda0003f05270 */
[----:B------:R-:W0:Y:S02]  /*1350*/  @P0 LDC.64 R4, c[0x0][0x9e8] ;  /* 0x00027a00ff040b82 */ /* 0x000e240000000a00 */
[----:B0-----:R-:W-:-:S05]  /*1360*/  @P0 IMAD.HI.U32 R4, R2, R4, RZ ;  /* 0x0000000402040227 */ /* 0x001fca00078e00ff */
[----:B------:R-:W-:-:S07]  /*1370*/  @P0 SHF.R.U32.HI R2, RZ, R5, R4 ;  /* 0x00000005ff020219 */ /* 0x000fce0000011604 */
.L_x_2509:
[----:B------:R-:W-:-:S05]  /*1380*/  IMAD R3, R2, R9, R9 ;  /* 0x0000000902037224 */ /* 0x000fca00078e0209 */
[----:B------:R-:W-:-:S07]  /*1390*/  VIMNMX R0, R0, R3, PT ;  /* 0x0000000300007248 */ /* 0x000fce0003fe0100 */
.L_x_2507:
[----:B------:R-:W0:Y:S01]  /*13a0*/  @P2 LDC R4, c[0x0][0x44c] ;  /* 0x00011300ff042b82 */ /* 0x000e220000000800 */
[----:B------:R-:W-:Y:S01]  /*13b0*/  IMAD.U32 R3, RZ, RZ, UR43 ;  /* 0x0000002bff037e24 */ /* 0x000fe2000f8e00ff */
[----:B------:R-:W-:Y:S01]  /*13c0*/  ULDC UR4, c[0x0][0x9dc] ;  /* 0x0002770000047ab9 */ /* 0x000fe20000000800 */
[----:B------:R-:W-:Y:S02]  /*13d0*/  VIADD R2, R0, 0x5f ;  /* 0x0000005f00027836 */ /* 0x000fe40000000000 */
[----:B------:R-:W-:Y:S02]  /*13e0*/  VIADD R0, R18, 0x5f ;  /* 0x0000005f12007836 */ /* 0x000fe40000000000 */
[----:B------:R-:W-:Y:S01]  /*13f0*/  IMAD.HI R2, R2, 0x2aaaaaab, RZ ;  /* 0x2aaaaaab02027827 */ /* 0x000fe200078e02ff */
[----:B------:R-:W1:Y:S03]  /*1400*/  @P2 LDC R5, c[0x0][0x450] ;  /* 0x00011400ff052b82 */ /* 0x000e660000000800 */
[----:B------:R-:W-:-:S04]  /*1410*/  IMAD.HI R0, R0, 0x2aaaaaab, RZ ;  /* 0x2aaaaaab00007827 */ /* 0x000fc800078e02ff */
[----:B0-----:R-:W-:-:S05]  /*1420*/  @P2 IMAD.HI.U32 R4, R4, UR43, RZ ;  /* 0x0000002b04042c27 */ /* 0x001fca000f8e00ff */
[----:B-1----:R-:W-:Y:S02]  /*1430*/  @P2 SHF.R.U32.HI R3, RZ, R5, R4 ;  /* 0x00000005ff032219 */ /* 0x002fe40000011604 */
[----:B------:R-:W-:Y:S02]  /*1440*/  SHF.R.U32.HI R5, RZ, 0x1f, R2 ;  /* 0x0000001fff057819 */ /* 0x000fe40000011602 */
[----:B------:R-:W-:Y:S02]  /*1450*/  IADD3 R4, R3, R18, -R17 ;  /* 0x0000001203047210 */ /* 0x000fe40007ffe811 */
        /* <DEDUP_REMOVED lines=16> */
.L_x_2511:
[----:B------:R-:W-:-:S13]  /*1560*/  ISETP.NE.AND P0, PT, R9, 0x1, PT ;  /* 0x000000010900780c */ /* 0x000fda0003f05270 */
[----:B------:R-:W0:Y:S02]  /*1570*/  @P0 LDC.64 R2, c[0x0][0x9e8] ;  /* 0x00027a00ff020b82 */ /* 0x000e240000000a00 */
[----:B0-----:R-:W-:-:S05]  /*1580*/  @P0 IMAD.HI.U32 R0, R4, R2, RZ ;  /* 0x0000000204000227 */ /* 0x001fca00078e00ff */
[----:B------:R-:W-:-:S07]  /*1590*/  @P0 SHF.R.U32.HI R4, RZ, R3, R0 ;  /* 0x00000003ff040219 */ /* 0x000fce0000011600 */
.L_x_2512:
[----:B------:R-:W-:-:S05]  /*15a0*/  IMAD R4, R4, R9, RZ ;  /* 0x0000000904047224 */ /* 0x000fca00078e02ff */
[----:B------:R-:W-:-:S13]  /*15b0*/  R2UR UR5, R4 ;  /* 0x00000000040572ca */ /* 0x000fda00000e0000 */
[----:B------:R-:W-:-:S04]  /*15c0*/  UISETP.LT.AND UP0, UPT, UR4, UR5, UPT ;  /* 0x000000050400728c */ /* 0x000fc8000bf01270 */
[----:B------:R-:W-:-:S12]  /*15d0*/  USEL UR4, UR4, UR5, !UP0 ;  /* 0x0000000504047287 */ /* 0x000fd8000c000000 */
.L_x_2510:
[----:B------:R-:W-:Y:S01]  /*15e0*/  UIMAD.WIDE UR4, UR4, 0x2aaaaaab, URZ ;  /* 0x2aaaaaab040478a5 */ /* 0x000fe2000f8e023f */
[----:B------:R-:W-:Y:S02]  /*15f0*/  PLOP3.LUT P0, PT, PT, PT, PT, 0x80, 0x0 ;  /* 0x000000000000781c */ /* 0x000fe40003f0f070 */
[----:B------:R-:W-:Y:S01]  /*1600*/  CS2R R2, SRZ ;  /* 0x0000000000027805 */ /* 0x000fe2000001ff00 */
[----:B------:R-:W-:Y:S01]  /*1610*/  IMAD.MOV.U32 R0, RZ, RZ, RZ ;  /* 0x000000ffff007224 */ /* 0x000fe200078e00ff */
[----:B------:R-:W-:Y:S01]  /*1620*/  USHF.R.U32.HI UR4, URZ, 0x1f, UR5 ;  /* 0x0000001f3f047899 */ /* 0x000fe20008011605 */
[----:B------:R-:W-:Y:S01]  /*1630*/  IMAD.MOV.U32 R150, RZ, RZ, RZ ;  /* 0x000000ffff967224 */ /* 0x000fe200078e00ff */
        /* <DEDUP_REMOVED lines=99> */
.L_x_2514:
        /* <DEDUP_REMOVED lines=13> */
.L_x_2704:
[----:B------:R-:W-:Y:S01]  /*1d40*/  IMAD.U32 R0, RZ, RZ, UR40 ;  /* 0x00000028ff007e24 */ /* 0x000fe2000f8e00ff */
[----:B------:R-:W-:Y:S05]  /*1d50*/  WARPSYNC.ALL ;  /* 0x0000000000007948 */ /* 0x000fea0003800000 */
[----:B------:R1:W-:Y:S01]  /*1d60*/  BAR.SYNC.DEFER_BLOCKING R7, 0x100 ;  /* 0x000400070000751d */ /* 0x0003e20000010000 */
[----:B------:R-:W-:-:S13]  /*1d70*/  ISETP.NE.AND P0, PT, R0, 0x3, PT ;  /* 0x000000030000780c */ /* 0x000fda0003f05270 */
[----:B-1----:R-:W-:Y:S05]  /*1d80*/  @!P0 BRA `(.L_x_2516) ;  /* 0x0000000000048947 */ /* 0x002fea0003800000 */
[----:B------:R-:W-:Y:S01]  /*1d90*/  BPT.TRAP 0x1 ;  /* 0x000000040000795c */ /* 0x000fe20000300000 */
.L_x_2516:
[----:B------:R-:W-:Y:S01]  /*1da0*/  R2UR UR24, R6 ;  /* 0x00000000061872ca */ /* 0x000fe200000e0000 */
[----:B------:R-:W-:-:S05]  /*1db0*/  IMAD.U32 R8, RZ, RZ, UR37 ;  /* 0x00000025ff087e24 */ /* 0x000fca000f8e00ff */
[----:B------:R-:W-:-:S07]  /*1dc0*/  SHF.L.U32 R8, R8, 0x1f, RZ ;  /* 0x0000001f08087819 */ /* 0x000fce00000006ff */
[----:B------:R-:W-:-:S09]  /*1dd0*/  ULEA UR24, UR38, UR24, 0x3 ;  /* 0x0000001826187291 */ /* 0x000fd2000f8e183f */
[----:B------:R1:W2:Y:S01]  /*1de0*/  SYNCS.PHASECHK.TRANS64.TRYWAIT P1, [UR24+0x22830], R8 ;  /* 0x02283008ff0075a7 */ /* 0x0002a20008020158 */
[----:B------:R-:W-:Y:S05]  /*1df0*/  @!P0 BRA `(.L_x_2517) ;  /* 0x0000000000048947 */ /* 0x000fea0003800000 */
[----:B------:R-:W-:Y:S01]  /*1e00*/  BPT.TRAP 0x1 ;  /* 0x000000040000795c */ /* 0x000fe20000300000 */
.L_x_2517:
[----:B--2---:R-:W-:Y:S05]  /*1e10*/  @P1 BRA `(.L_x_2518) ;  /* 0x0000000000081947 */ /* 0x004fea0003800000 */
[----:B------:R-:W2:Y:S02]  /*1e20*/  SYNCS.PHASECHK.TRANS64.TRYWAIT P1, [UR24+0x22830], R8 ;  /* 0x02283008ff0075a7 */ /* 0x000ea40008020158 */
[----:B--2---:R-:W-:Y:S05]  /*1e30*/  @!P1 BRA `(.L_x_2519) ;  /* 0x0000013800b09947 */ /* 0x004fea0003800000 */
.L_x_2518:
[----:B------:R-:W-:Y:S01]  /*1e40*/  R2UR UR4, R6 ;  /* 0x00000000060472ca */ /* 0x000fe200000e0000 */
[----:B------:R-:W-:Y:S01]  /*1e50*/  ULOP3.LUT UR20, UR45, 0x10000, URZ, 0xfc, !UPT ;  /* 0x000100002d147892 */ /* 0x000fe2000f8efc3f */
[----:B------:R-:W-:Y:S01]  /*1e60*/  WARPGROUP.ARRIVE ;  /* 0x00000000000079c5 */ /* 0x000fe20000000000 */
[----:B------:R-:W-:Y:S01]  /*1e70*/  UMOV UR21, 0x40000040 ;  /* 0x4000004000157882 */ /* 0x000fe20000000000 */
[----:B------:R-:W-:Y:S01]  /*1e80*/  UMOV UR23, 0x40000040 ;  /* 0x4000004000177882 */ /* 0x000fe20000000000 */
[----:B------:R-:W-:-:S03]  /*1e90*/  UIADD3 UR8, UR20, 0x2, URZ ;  /* 0x0000000214087890 */ /* 0x000fc6000fffe03f */
[----:B------:R-:W2:Y:S01]  /*1ea0*/  S2R R0, SR_TID.X ;  /* 0x0000000000007919 */ /* 0x000ea20000002100 */
        /* <DEDUP_REMOVED lines=17> */
[----:B--2---:R-:W-:-:S04]  /*1fc0*/  SHF.R.U32.HI R0, RZ, 0x7, R0 ;  /* 0x00000007ff007819 */ /* 0x004fc80000011600 */
[----:B0-----:R-:W-:Y:S01]  /*1fd0*/  IADD3 R3, -R0, 0xb, RZ ;  /* 0x0000000b00037810 */ /* 0x001fe20007ffe1ff */
        /* <DEDUP_REMOVED lines=13> */
.L_x_2520:
[----:B------:R-:W-:Y:S01]  /*20b0*/  ISETP.NE.AND P2, PT, R206, 0x1, PT ;  /* 0x00000001ce00780c */ /* 0x000fe20003f45270 */
[----:B------:R-:W2:Y:S01]  /*20c0*/  S2UR UR6, SR_CgaCtaId ;  /* 0x00000000000679c3 */ /* 0x000ea20000008800 */
[----:B------:R-:W-:Y:S01]  /*20d0*/  VIADD R0, R23, UR43 ;  /* 0x0000002b17007c36 */ /* 0x000fe20008000000 */
[----:B------:R-:W-:Y:S01]  /*20e0*/  UIADD3 UR5, UR24, 0x22840, URZ ;  /* 0x0002284018057890 */ /* 0x000fe2000fffe03f */
[----:B------:R-:W-:Y:S01]  /*20f0*/  LOP3.LUT P1, RZ, R16, 0x80000, RZ, 0xc0, !PT ;  /* 0x0008000010ff7812 */ /* 0x000fe2000782c0ff */
[----:B------:R-:W-:Y:S01]  /*2100*/  ULDC UR7, c[0x0][0x9dc] ;  /* 0x0002770000077ab9 */ /* 0x000fe20000000800 */
[----:B------:R-:W-:Y:S01]  /*2110*/  IMAD.MOV.U32 R2, RZ, RZ, R0 ;  /* 0x000000ffff027224 */ /* 0x000fe200078e0000 */
[----:B------:R-:W-:-:S06]  /*2120*/  ULDC UR15, c[0x0][0x9e0] ;  /* 0x00027800000f7ab9 */ /* 0x000fcc0000000800 */
[----:B------:R-:W3:Y:S08]  /*2130*/  @P2 LDC R5, c[0x0][0x44c] ;  /* 0x00011300ff052b82 */ /* 0x000ef00000000800 */
[----:B------:R-:W4:Y:S01]  /*2140*/  @P2 LDC R9, c[0x0][0x450] ;  /* 0x00011400ff092b82 */ /* 0x000f220000000800 */
[----:B--2---:R-:W-:-:S09]  /*2150*/  UPRMT UR5, UR6, 0x654, UR5 ;  /* 0x0000065406057896 */ /* 0x004fd20008000005 */
[----:B------:R-:W-:Y:S01]  /*2160*/  SYNCS.ARRIVE.TRANS64.RED.A1T0 RZ, [UR5], RZ ;  /* 0x000000ffffff79a7 */ /* 0x000fe20008100405 */
[----:B------:R-:W-:Y:S01]  /*2170*/  ULOP3.LUT UR5, URZ, UR7, URZ, 0x33, !UPT ;  /* 0x000000073f057292 */ /* 0x000fe2000f8e333f */
[----:B---3--:R-:W-:-:S04]  /*2180*/  @P2 IMAD.HI.U32 R4, R0, R5, RZ ;  /* 0x0000000500042227 */ /* 0x008fc800078e00ff */
[----:B------:R-:W-:Y:S02]  /*2190*/  IMAD R0, R176, -0x60, R18 ;  /* 0xffffffa0b0007824 */ /* 0x000fe400078e0212 */
[----:B------:R-:W-:Y:S01]  /*21a0*/  IMAD.MOV.U32 R5, RZ, RZ, -0x60 ;  /* 0xffffffa0ff057424 */ /* 0x000fe200078e00ff */
[----:B----4-:R-:W-:Y:S01]  /*21b0*/  @P2 SHF.R.U32.HI R2, RZ, R9, R4 ;  /* 0x00000009ff022219 */ /* 0x010fe20000011604 */
[C---:B------:R-:W-:Y:S02]  /*21c0*/  VIADD R4, R0.reuse, 0x61 ;  /* 0x0000006100047836 */ /* 0x040fe40000000000 */
[----:B------:R-:W-:Y:S02]  /*21d0*/  VIADD R0, R0, 0x60 ;  /* 0x0000006000007836 */ /* 0x000fe40000000000 */
[----:B------:R-:W2:Y:S01]  /*21e0*/  SHFL.IDX PT, R10, R2, RZ, 0x1c1f ;  /* 0x001c1fff020a7589 */ /* 0x000ea200000e0000 */
[C---:B------:R-:W-:Y:S02]  /*21f0*/  IMAD R4, R19.reuse, -0x2, R4 ;  /* 0xfffffffe13047824 */ /* 0x040fe400078e0204 */
[----:B------:R-:W-:-:S02]  /*2200*/  IMAD R9, R19, -0x2, R0 ;  /* 0xfffffffe13097824 */ /* 0x000fc400078e0200 */
[----:B------:R-:W-:Y:S02]  /*2210*/  IMAD.IADD R4, R4, 0x1, -R17 ;  /* 0x0000000104047824 */ /* 0x000fe400078e0a11 */
[----:B------:R-:W-:Y:S02]  /*2220*/  IMAD R14, R176, R5, 0x60 ;  /* 0x00000060b00e7424 */ /* 0x000fe400078e0205 */
[C---:B------:R-:W-:Y:S02]  /*2230*/  VIADD R12, R4.reuse, UR15 ;  /* 0x0000000f040c7c36 */ /* 0x040fe40008000000 */
[----:B------:R-:W-:Y:S02]  /*2240*/  VIADD R11, R4, UR5 ;  /* 0x00000005040b7c36 */ /* 0x000fe40008000000 */
[----:B------:R-:W-:Y:S01]  /*2250*/  IMAD R20, R19, -0x2, R14 ;  /* 0xfffffffe13147824 */ /* 0x000fe200078e020e */
[----:B--2---:R-:W-:Y:S01]  /*2260*/  VIADDMNMX R0, R10, R12, R9, PT ;  /* 0x0000000c0a007246 */ /* 0x004fe20003800109 */
[----:B------:R-:W-:Y:S01]  /*2270*/  IMAD.IADD R4, R11, 0x1, R10 ;  /* 0x000000010b047824 */ /* 0x000fe200078e020a */
[----:B------:R-:W-:Y:S06]  /*2280*/  @!P1 BRA `(.L_x_2521) ;  /* 0x00000000005c9947 */ /* 0x000fec0003800000 */
[----:B------:R-:W-:Y:S01]  /*2290*/  IADD3 R5, -R17, R18, R10 ;  /* 0x0000001211057210 */ /* 0x000fe20007ffe10a */
        /* <DEDUP_REMOVED lines=12> */
.L_x_2523:
[----:B------:R-:W-:Y:S02]  /*2360*/  ULDC UR5, c[0x0][0x9e4] ;  /* 0x0002790000057ab9 */ /* 0x000fe40000000800 */
[----:B------:R-:W-:-:S05]  /*2370*/  IMAD.U32 R13, RZ, RZ, UR5 ;  /* 0x00000005ff0d7e24 */ /* 0x000fca000f8e00ff */
[----:B------:R-:W-:-:S13]  /*2380*/  ISETP.NE.AND P1, PT, R13, 0x1, PT ;  /* 0x000000010d00780c */ /* 0x000fda0003f25270 */
[----:B------:R-:W2:Y:S02]  /*2390*/  @P1 LDC.64 R72, c[0x0][0x9e8] ;  /* 0x00027a00ff481b82 */ /* 0x000ea40000000a00 */
[----:B--2---:R-:W-:-:S05]  /*23a0*/  @P1 IMAD.HI.U32 R10, R5, R72, RZ ;  /* 0x00000048050a1227 */ /* 0x004fca00078e00ff */
[----:B------:R-:W-:-:S07]  /*23b0*/  @P1 SHF.R.U32.HI R5, RZ, R73, R10 ;  /* 0x00000049ff051219 */ /* 0x000fce000001160a */
.L_x_2524:
[----:B------:R-:W-:Y:S05]  /*23c0*/  BSYNC B0 ;  /* 0x0000000000007941 */ /* 0x000fea0003800000 */
.L_x_2522:
[----:B------:R-:W-:-:S05]  /*23d0*/  IMAD R5, R5, R13, R20 ;  /* 0x0000000d05057224 */ /* 0x000fca00078e0214 */
[----:B------:R-:W-:Y:S02]  /*23e0*/  VIADDMNMX R0, R5, R13, R0, PT ;  /* 0x0000000d05007246 */ /* 0x000fe40003800100 */
[----:B------:R-:W-:-:S07]  /*23f0*/  VIMNMX R4, R4, R5, !PT ;  /* 0x0000000504047248 */ /* 0x000fce0007fe0100 */
.L_x_2521:
[C---:B------:R-:W-:Y:S01]  /*2400*/  ISETP.GE.AND P6, PT, R14.reuse, 0x9, PT ;  /* 0x000000090e00780c */ /* 0x040fe20003fc6270 */
[----:B------:R-:W2:Y:S01]  /*2410*/  SHFL.IDX PT, R2, R2, 0x1, 0x1c1f ;  /* 0x003c1f0002027f89 */ /* 0x000ea200000e0000 */
        /* <DEDUP_REMOVED lines=131> */
.L_x_2527:
[----:B------:R-:W-:Y:S02]  /*2c50*/  ULDC UR5, c[0x0][0x9e4] ;  /* 0x0002790000057ab9 */ /* 0x000fe40000000800 */
[----:B------:R-:W-:-:S05]  /*2c60*/  IMAD.U32 R4, RZ, RZ, UR5 ;  /* 0x00000005ff047e24 */ /* 0x000fca000f8e00ff */
[----:B------:R-:W-:-:S13]  /*2c70*/  ISETP.NE.AND P5, PT, R4, 0x1, PT ;  /* 0x000000010400780c */ /* 0x000fda0003fa5270 */
[----:B------:R-:W2:Y:S02]  /*2c80*/  @P5 LDC.64 R10, c[0x0][0x9e8] ;  /* 0x00027a00ff0a5b82 */ /* 0x000ea40000000a00 */
[----:B--2---:R-:W-:-:S05]  /*2c90*/  @P5 IMAD.HI.U32 R2, R9, R10, RZ ;  /* 0x0000000a09025227 */ /* 0x004fca00078e00ff */
[----:B------:R-:W-:-:S07]  /*2ca0*/  @P5 SHF.R.U32.HI R9, RZ, R11, R2 ;  /* 0x0000000bff095219 */ /* 0x000fce0000011602 */
.L_x_2528:
[----:B------:R-:W-:Y:S05]  /*2cb0*/  BSYNC B0 ;  /* 0x0000000000007941 */ /* 0x000fea0003800000 */
.L_x_2526:
[----:B------:R-:W-:-:S05]  /*2cc0*/  IMAD R9, R9, R4, R20 ;  /* 0x0000000409097224 */ /* 0x000fca00078e0214 */
[----:B------:R-:W-:Y:S02]  /*2cd0*/  VIADDMNMX R0, R9, R4, R0, PT ;  /* 0x0000000409007246 */ /* 0x000fe40003800100 */
[----:B------:R-:W-:-:S07]  /*2ce0*/  VIMNMX R5, R5, R9, !PT ;  /* 0x0000000905057248 */ /* 0x000fce0007fe0100 */
.L_x_2525:
        /* <DEDUP_REMOVED lines=128> */
[----:B------:R2:W3:Y:S01]  /*34f0*/  MUFU.EX2 R13, R10 ;  /* 0x0000000a000d7308 */ /* 0x0004e20000000800 */
        /* <DEDUP_REMOVED lines=9> */
[--C-:B--2---:R-:W-:Y:S01]  /*3590*/  FFMA.FTZ R10, R76, UR6, -R11.reuse ;  /* 0x000000064c0a7c23 */ /* 0x104fe2000801080b */
[----:B------:R-:W-:Y:S01]  /*35a0*/  FMNMX.FTZ R2, R42, R9, !PT ;  /* 0x000000092a027209 */ /* 0x000fe20007810000 */
[--C-:B------:R-:W-:Y:S01]  /*35b0*/  FFMA.FTZ R33, R84, UR6, -R11.reuse ;  /* 0x0000000654217c23 */ /* 0x100fe2000801080b */
[----:B------:R-:W-:Y:S01]  /*35c0*/  FSEL R66, R66, -INF , !P1 ;  /* 0xff80000042427808 */ /* 0x000fe20004800000 */
[----:B------:R-:W-:Y:S01]  /*35d0*/  FFMA.FTZ R52, R52, UR6, -R11 ;  /* 0x0000000634347c23 */ /* 0x000fe2000801080b */
[----:B------:R-:W-:Y:S01]  /*35e0*/  FMNMX.FTZ R9, R43, R2, !PT ;  /* 0x000000022b097209 */ /* 0x000fe20007810000 */
[----:B------:R-:W2:Y:S01]  /*35f0*/  MUFU.EX2 R15, R15 ;  /* 0x0000000f000f7308 */ /* 0x000ea20000000800 */
[----:B------:R-:W-:Y:S01]  /*3600*/  ISETP.LT.OR P4, PT, R0, 0x5a, P4 ;  /* 0x0000005a0000780c */ /* 0x000fe20002781670 */
[----:B---3--:R-:W-:Y:S01]  /*3610*/  FADD.FTZ R37, R12, R13 ;  /* 0x0000000d0c257221 */ /* 0x008fe20000010000 */
        /* <DEDUP_REMOVED lines=13> */
[----:B------:R3:W4:Y:S01]  /*36f0*/  MUFU.EX2 R21, R10 ;  /* 0x0000000a00157308 */ /* 0x0007220000000800 */
[----:B------:R-:W-:Y:S01]  /*3700*/  F2FP.BF16.F32.PACK_AB R152, R13, R12 ;  /* 0x0000000c0d98723e */ /* 0x000fe200000010ff */
[----:B------:R-:W-:Y:S01]  /*3710*/  FFMA.FTZ R68, R68, UR6, -R11 ;  /* 0x0000000644447c23 */ /* 0x000fe2000801080b */
[----:B------:R-:W-:-:S02]  /*3720*/  FMNMX.FTZ R2, R54, R9, !PT ;  /* 0x0000000936027209 */ /* 0x000fc40007810000 */
[----:B--2---:R-:W-:Y:S02]  /*3730*/  F2FP.BF16.F32.PACK_AB R154, R15, R14 ;  /* 0x0000000e0f9a723e */ /* 0x004fe400000010ff */
[----:B------:R-:W-:Y:S01]  /*3740*/  FMNMX.FTZ R9, R55, R2, !PT ;  /* 0x0000000237097209 */ /* 0x000fe20007810000 */
[----:B------:R-:W-:Y:S01]  /*3750*/  MUFU.EX2 R24, R24 ;  /* 0x0000001800187308 */ /* 0x000fe20000000800 */
[----:B---3--:R-:W-:Y:S02]  /*3760*/  FFMA.FTZ R10, R40, UR6, -R11 ;  /* 0x00000006280a7c23 */ /* 0x008fe4000801080b */
[----:B------:R-:W-:-:S04]  /*3770*/  FMNMX.FTZ R2, R58, R9, !PT ;  /* 0x000000093a027209 */ /* 0x000fc80007810000 */
[----:B------:R-:W-:Y:S01]  /*3780*/  FMNMX.FTZ R9, R59, R2, !PT ;  /* 0x000000023b097209 */ /* 0x000fe20007810000 */
[----:B------:R-:W2:Y:S01]  /*3790*/  MUFU.EX2 R25, R25 ;  /* 0x0000001900197308 */ /* 0x000ea20000000800 */
[----:B----4-:R-:W-:Y:S02]  /*37a0*/  F2FP.BF16.F32.PACK_AB R156, R21, R20 ;  /* 0x00000014159c723e */ /* 0x010fe400000010ff */
[----:B------:R-:W-:Y:S01]  /*37b0*/  FMNMX.FTZ R2, R62, R9, !PT ;  /* 0x000000093e027209 */ /* 0x000fe20007810000 */
[----:B------:R-:W-:-:S03]  /*37c0*/  FFMA.FTZ R9, R80, UR6, -R11 ;  /* 0x0000000650097c23 */ /* 0x000fc6000801080b */
        /* <DEDUP_REMOVED lines=15> */
[----:B------:R-:W3:Y:S01]  /*38c0*/  MUFU.EX2 R33, R33 ;  /* 0x0000002100217308 */ /* 0x000ee20000000800 */
[----:B--2---:R-:W-:-:S05]  /*38d0*/  FMNMX.FTZ R2, R0, R5, !PT ;  /* 0x0000000500027209 */ /* 0x004fca0007810000 */
[----:B------:R-:W2:Y:S02]  /*38e0*/  SHFL.BFLY PT, R5, R2, 0x1, 0x1f ;  /* 0x0c201f0002057f89 */ /* 0x000ea400000e0000 */
[----:B------:R-:W-:Y:S08]  /*38f0*/  MUFU.EX2 R52, R52 ;  /* 0x0000003400347308 */ /* 0x000ff00000000800 */
[----:B------:R-:W4:Y:S01]  /*3900*/  MUFU.EX2 R53, R53 ;  /* 0x0000003500357308 */ /* 0x000f220000000800 */
[----:B---3--:R-:W-:-:S07]  /*3910*/  F2FP.BF16.F32.PACK_AB R164, R33, R32 ;  /* 0x0000002021a4723e */ /* 0x008fce00000010ff */
[----:B------:R-:W-:Y:S01]  /*3920*/  MUFU.EX2 R56, R56 ;  /* 0x0000003800387308 */ /* 0x000fe20000000800 */
[----:B--2---:R-:W-:Y:S01]  /*3930*/  FMNMX.FTZ R5, R2, R5, !PT ;  /* 0x0000000502057209 */ /* 0x004fe20007810000 */
[----:B------:R-:W-:-:S06]  /*3940*/  FADD.FTZ R2, R14, R37 ;  /* 0x000000250e027221 */ /* 0x000fcc0000010000 */
[----:B------:R-:W-:Y:S01]  /*3950*/  MUFU.EX2 R57, R57 ;  /* 0x0000003900397308 */ /* 0x000fe20000000800 */
[----:B----4-:R-:W-:Y:S01]  /*3960*/  F2FP.BF16.F32.PACK_AB R166, R53, R52 ;  /* 0x0000003435a6723e */ /* 0x010fe200000010ff */
[C---:B------:R-:W-:Y:S01]  /*3970*/  FMUL.FTZ R0, R5.reuse, UR6 ;  /* 0x0000000605007c20 */ /* 0x040fe20008410000 */
[----:B------:R-:W-:Y:S01]  /*3980*/  FSETP.NEU.FTZ.AND P1, PT, R5, -INF , PT ;  /* 0xff8000000500780b */ /* 0x000fe20003f3d000 */
[----:B------:R-:W-:-:S03]  /*3990*/  FADD.FTZ R37, R15, R2 ;  /* 0x000000020f257221 */ /* 0x000fc60000010000 */
[----:B------:R-:W-:Y:S01]  /*39a0*/  FSEL R0, R0, RZ, P1 ;  /* 0x000000ff00007208 */ /* 0x000fe20000800000 */
[----:B------:R-:W-:Y:S01]  /*39b0*/  FADD.FTZ R2, R20, R37 ;  /* 0x0000002514027221 */ /* 0x000fe20000010000 */
[----:B------:R-:W-:Y:S03]  /*39c0*/  MUFU.EX2 R60, R60 ;  /* 0x0000003c003c7308 */ /* 0x000fe60000000800 */
        /* <DEDUP_REMOVED lines=51> */
[----:B------:R-:W-:-:S04]  /*3d00*/  FADD.FTZ R15, R57, R12 ;  /* 0x0000000c390f7221 */ /* 0x000fc80000010000 */
[----:B------:R-:W-:Y:S01]  /*3d10*/  FADD.FTZ R12, R60, R15 ;  /* 0x0000000f3c0c7221 */ /* 0x000fe20000010000 */
        /* <DEDUP_REMOVED lines=61> */
.L_x_2529:
[----:B------:R2:W3:Y:S01]  /*40f0*/  SYNCS.PHASECHK.TRANS64.TRYWAIT P1, [UR24+0x22850], R8 ;  /* 0x02285008ff0075a7 */ /* 0x0004e20008020158 */
[----:B------:R-:W-:Y:S05]  /*4100*/  @!P0 BRA `(.L_x_2530) ;  /* 0x0000000000048947 */ /* 0x000fea0003800000 */
[----:B------:R-:W-:Y:S01]  /*4110*/  BPT.TRAP 0x1 ;  /* 0x000000040000795c */ /* 0x000fe20000300000 */
.L_x_2530:
[----:B---3--:R-:W-:Y:S05]  /*4120*/  @P1 BRA `(.L_x_2531) ;  /* 0x0000000000081947 */ /* 0x008fea0003800000 */
[----:B------:R-:W3:Y:S02]  /*4130*/  SYNCS.PHASECHK.TRANS64.TRYWAIT P1, [UR24+0x22850], R8 ;  /* 0x02285008ff0075a7 */ /* 0x000ee40008020158 */
[----:B---3--:R-:W-:Y:S05]  /*4140*/  @!P1 BRA `(.L_x_2532) ;  /* 0x0000011800049947 */ /* 0x008fea0003800000 */
.L_x_2531:
        /* <DEDUP_REMOVED lines=44> */
.L_x_2533:
[----:B------:R-:W-:Y:S01]  /*4410*/  ISETP.NE.AND P2, PT, R206, 0x1, PT ;  /* 0x00000001ce00780c */ /* 0x000fe20003f45270 */
[----:B------:R-:W4:Y:S01]  /*4420*/  S2UR UR10, SR_CgaCtaId ;  /* 0x00000000000a79c3 */ /* 0x000f220000008800 */
[----:B------:R-:W-:Y:S01]  /*4430*/  UIADD3 UR24, UR24, 0x22860, URZ ;  /* 0x0002286018187890 */ /* 0x000fe2000fffe03f */
[----:B------:R-:W-:-:S10]  /*4440*/  LOP3.LUT P1, RZ, R16, 0x80000, RZ, 0xc0, !PT ;  /* 0x0008000010ff7812 */ /* 0x000fd4000782c0ff */
[----:B------:R-:W5:Y:S08]  /*4450*/  @P2 LDC R6, c[0x0][0x44c] ;  /* 0x00011300ff062b82 */ /* 0x000f700000000800 */
[----:B-123--:R-:W1:Y:S01]  /*4460*/  @P2 LDC R8, c[0x0][0x450] ;  /* 0x00011400ff082b82 */ /* 0x00ee620000000800 */
[----:B----4-:R-:W-:-:S09]  /*4470*/  UPRMT UR24, UR10, 0x654, UR24 ;  /* 0x000006540a187896 */ /* 0x010fd20008000018 */
[----:B------:R-:W-:Y:S01]  /*4480*/  SYNCS.ARRIVE.TRANS64.RED.A1T0 RZ, [UR24], RZ ;  /* 0x000000ffffff79a7 */ /* 0x000fe20008100418 */
[----:B-----5:R-:W-:-:S04]  /*4490*/  @P2 IMAD.HI.U32 R7, R6, UR43, RZ ;  /* 0x0000002b06072c27 */ /* 0x020fc8000f8e00ff */
[----:B------:R-:W-:Y:S01]  /*44a0*/  IMAD.U32 R6, RZ, RZ, UR43 ;  /* 0x0000002bff067e24 */ /* 0x000fe2000f8e00ff */
[----:B-1----:R-:W-:-:S04]  /*44b0*/  @P2 SHF.R.U32.HI R6, RZ, R8, R7 ;  /* 0x00000008ff062219 */ /* 0x002fc80000011607 */
[----:B------:R-:W-:-:S05]  /*44c0*/  IADD3 R7, R6, R18, -R17 ;  /* 0x0000001206077210 */ /* 0x000fca0007ffe811 */
        /* <DEDUP_REMOVED lines=17> */
.L_x_2535:
[----:B------:R-:W-:Y:S02]  /*45e0*/  ULDC UR18, c[0x0][0x9e4] ;  /* 0x0002790000127ab9 */ /* 0x000fe40000000800 */
[----:B------:R-:W-:-:S11]  /*45f0*/  UISETP.NE.AND UP0, UPT, UR18, 0x1, UPT ;  /* 0x000000011200788c */ /* 0x000fd6000bf05270 */
[----:B------:R-:W-:Y:S02]  /*4600*/  @UP0 ULDC.64 UR22, c[0x0][0x9e8] ;  /* 0x00027a0000160ab9 */ /* 0x000fe40000000a00 */
[----:B------:R-:W-:-:S04]  /*4610*/  UIMAD.WIDE.U32 UR10, UR15, UR22, URZ ;  /* 0x000000160f0a72a5 */ /* 0x000fc8000f8e003f */
[----:B------:R-:W-:-:S12]  /*4620*/  @UP0 USHF.R.U32.HI UR15, URZ, UR23, UR11 ;  /* 0x000000173f0f0299 */ /* 0x000fd8000801160b */
.L_x_2536:
[----:B------:R-:W-:-:S04]  /*4630*/  UIMAD UR15, UR15, UR18, UR18 ;  /* 0x000000120f0f72a4 */ /* 0x000fc8000f8e0212 */
[----:B------:R-:W-:-:S04]  /*4640*/  UISETP.LT.AND UP0, UPT, UR14, UR15, UPT ;  /* 0x0000000f0e00728c */ /* 0x000fc8000bf01270 */
[----:B------:R-:W-:-:S12]  /*4650*/  USEL UR14, UR14, UR15, UP0 ;  /* 0x0000000f0e0e7287 */ /* 0x000fd80008000000 */
.L_x_2534:
        /* <DEDUP_REMOVED lines=13> */
.L_x_2556:
[----:B------:R-:W-:-:S04]  /*4730*/  UIADD3 UR38, UR38, 0x1, URZ ;  /* 0x0000000126267890 */ /* 0x000fc8000fffe03f */
[----:B------:R-:W-:-:S04]  /*4740*/  UISETP.NE.AND UP0, UPT, UR38, 0x2, UPT ;  /* 0x000000022600788c */ /* 0x000fc8000bf05270 */
[----:B------:R-:W-:Y:S02]  /*4750*/  USEL UR10, URZ, 0x1, UP0 ;  /* 0x000000013f0a7887 */ /* 0x000fe40008000000 */
[----:B------:R-:W-:Y:S02]  /*4760*/  USEL UR38, UR38, URZ, UP0 ;  /* 0x0000003f26267287 */ /* 0x000fe40008000000 */
[----:B------:R-:W-:Y:S01]  /*4770*/  ULOP3.LUT UR37, UR37, UR10, URZ, 0x3c, !UPT ;  /* 0x0000000a25257292 */ /* 0x000fe2000f8e3c3f */
[----:B012---:R-:W-:Y:S11]  /*4780*/  @!P0 BRA `(.L_x_2538) ;  /* 0x0000000000048947 */ /* 0x007ff60003800000 */
[----:B------:R-:W-:Y:S01]  /*4790*/  BPT.TRAP 0x1 ;  /* 0x000000040000795c */ /* 0x000fe20000300000 */
.L_x_2538:
[----:B------:R-:W1:Y:S01]  /*47a0*/  S2UR UR26, SR_CgaCtaId ;  /* 0x00000000001a79c3 */ /* 0x000e620000008800 */
[----:B------:R-:W-:Y:S01]  /*47b0*/  UMOV UR10, 0x400 ;  /* 0x00000400000a7882 */ /* 0x000fe20000000000 */
[----:B------:R-:W-:-:S05]  /*47c0*/  IMAD.U32 R7, RZ, RZ, UR37 ;  /* 0x00000025ff077e24 */ /* 0x000fca000f8e00ff */
[----:B------:R-:W-:Y:S01]  /*47d0*/  SHF.L.U32 R7, R7, 0x1f, RZ ;  /* 0x0000001f07077819 */ /* 0x000fe200000006ff */
[----:B-1----:R-:W-:-:S04]  /*47e0*/  ULEA UR10, UR26, UR10, 0x18 ;  /* 0x0000000a1a0a7291 */ /* 0x002fc8000f8ec03f */
[----:B------:R-:W-:-:S09]  /*47f0*/  ULEA UR25, UR38, UR10, 0x3 ;  /* 0x0000000a26197291 */ /* 0x000fd2000f8e183f */
[----:B------:R1:W2:Y:S01]  /*4800*/  SYNCS.PHASECHK.TRANS64.TRYWAIT P1, [UR25+0x22830], R7 ;  /* 0x02283007ff0075a7 */ /* 0x0002a20008020159 */
[----:B------:R-:W-:Y:S05]  /*4810*/  @!P0 BRA `(.L_x_2539) ;  /* 0x0000000000048947 */ /* 0x000fea0003800000 */
[----:B------:R-:W-:Y:S01]  /*4820*/  BPT.TRAP 0x1 ;  /* 0x000000040000795c */ /* 0x000fe20000300000 */
.L_x_2539:
[----:B--2---:R-:W-:Y:S05]  /*4830*/  @P1 BRA `(.L_x_2540) ;  /* 0x0000000000081947 */ /* 0x004fea0003800000 */
[----:B------:R-:W2:Y:S02]  /*4840*/  SYNCS.PHASECHK.TRANS64.TRYWAIT P1, [UR25+0x22830], R7 ;  /* 0x02283007ff0075a7 */ /* 0x000ea40008020159 */
[----:B--2---:R-:W-:Y:S05]  /*4850*/  @!P1 BRA `(.L_x_2541) ;  /* 0x0000011000589947 */ /* 0x004fea0003800000 */
.L_x_2540:
[----:B------:R-:W-:Y:S01]  /*4860*/  UIMAD UR22, UR38, 0x300, UR4 ;  /* 0x00000300261678a4 */ /* 0x000fe2000f8e0204 */
[----:B------:R-:W-:Y:S01]  /*4870*/  WARPGROUP.ARRIVE ;  /* 0x00000000000079c5 */ /* 0x000fe20000000000 */
[----:B------:R-:W-:Y:S01]  /*4880*/  UMOV UR23, 0x40000040 ;  /* 0x4000004000177882 */ /* 0x000fe20000000000 */
[----:B------:R-:W-:Y:S01]  /*4890*/  UMOV UR11, 0x40000040 ;  /* 0x40000040000b7882 */ /* 0x000fe20000000000 */
[----:B------:R-:W-:-:S03]  /*48a0*/  UIADD3 UR10, UR22, 0x2, URZ ;  /* 0x00000002160a7890 */ /* 0x000fc6000fffe03f */
[----:B------:R-:W3:Y:S01]  /*48b0*/  S2R R215, SR_TID.X ;  /* 0x0000000000d77919 */ /* 0x000ee20000002100 */
[----:B------:R-:W-:Y:S01]  /*48c0*/  UIADD3 UR14, UR22, 0x4, URZ ;  /* 0x00000004160e7890 */ /* 0x000fe2000fffe03f */
[----:B------:R-:W-:Y:S01]  /*48d0*/  UMOV UR15, 0x40000040 ;  /* 0x40000040000f7882 */ /* 0x000fe20000000000 */
[----:B------:R-:W-:Y:S01]  /*48e0*/  HGMMA.64x96x16.F32.BF16 R152, gdesc[UR20], RZ, !UPT, gsb0 ;  /* 0x01600000149879f0 */ /* 0x000fe2000c0018ff */
[----:B------:R-:W-:Y:S01]  /*48f0*/  UIADD3 UR18, UR22, 0x6, URZ ;  /* 0x0000000616127890 */ /* 0x000fe2000fffe03f */
[----:B------:R-:W-:Y:S01]  /*4900*/  UMOV UR19, 0x40000040 ;  /* 0x4000004000137882 */ /* 0x000fe20000000000 */
[----:B---3--:R-:W-:-:S04]  /*4910*/  SHF.R.U32.HI R215, RZ, 0x7, R215 ;  /* 0x00000007ffd77819 */ /* 0x008fc800000116d7 */
        /* <DEDUP_REMOVED lines=14> */
.L_x_2542:
[----:B------:R-:W-:Y:S01]  /*4a00*/  ISETP.NE.AND P2, PT, R206, 0x1, PT ;  /* 0x00000001ce00780c */ /* 0x000fe20003f45270 */
[----:B------:R-:W-:Y:S01]  /*4a10*/  VIADD R20, R23, UR43 ;  /* 0x0000002b17147c36 */ /* 0x000fe20008000000 */
[----:B------:R-:W-:Y:S01]  /*4a20*/  UIADD3 UR10, UR25, 0x22840, URZ ;  /* 0x00022840190a7890 */ /* 0x000fe2000fffe03f */
[----:B------:R-:W-:Y:S01]  /*4a30*/  IMAD R10, R6, -0x60, RZ ;  /* 0xffffffa0060a7824 */ /* 0x000fe200078e02ff */
[----:B------:R-:W-:Y:S02]  /*4a40*/  LOP3.LUT P1, RZ, R16, 0x80000, RZ, 0xc0, !PT ;  /* 0x0008000010ff7812 */ /* 0x000fe4000782c0ff */
[----:B------:R-:W-:-:S07]  /*4a50*/  UPRMT UR10, UR26, 0x654, UR10 ;  /* 0x000006541a0a7896 */ /* 0x000fce000800000a */
[----:B------:R-:W3:Y:S08]  /*4a60*/  @P2 LDC R5, c[0x0][0x44c] ;  /* 0x00011300ff052b82 */ /* 0x000ef00000000800 */
[----:B--2---:R-:W2:Y:S01]  /*4a70*/  @P2 LDC R4, c[0x0][0x450] ;  /* 0x00011400ff042b82 */ /* 0x004ea20000000800 */
[----:B------:R-:W-:Y:S01]  /*4a80*/  SYNCS.ARRIVE.TRANS64.RED.A1T0 RZ, [UR10], RZ ;  /* 0x000000ffffff79a7 */ /* 0x000fe2000810040a */
[----:B------:R-:W-:Y:S01]  /*4a90*/  ULOP3.LUT UR10, URZ, UR7, URZ, 0x33, !UPT ;  /* 0x000000073f0a7292 */ /* 0x000fe2000f8e333f */
[----:B---3--:R-:W-:-:S05]  /*4aa0*/  @P2 IMAD.HI.U32 R5, R20, R5, RZ ;  /* 0x0000000514052227 */ /* 0x008fca00078e00ff */
[----:B--2---:R-:W-:Y:S01]  /*4ab0*/  @P2 SHF.R.U32.HI R20, RZ, R4, R5 ;  /* 0x00000004ff142219 */ /* 0x004fe20000011605 */
[----:B------:R-:W-:-:S04]  /*4ac0*/  VIADD R4, R10, 0x1 ;  /* 0x000000010a047836 */ /* 0x000fc80000000000 */
[----:B------:R-:W2:Y:S01]  /*4ad0*/  SHFL.IDX PT, R11, R20, RZ, 0x1c1f ;  /* 0x001c1fff140b7589 */ /* 0x000ea200000e0000 */
[----:B------:R-:W-:-:S05]  /*4ae0*/  IMAD R4, R19, -0x2, R4 ;  /* 0xfffffffe13047824 */ /* 0x000fca00078e0204 */
[----:B------:R-:W-:-:S05]  /*4af0*/  IADD3 R4, -R17, R4, R18 ;  /* 0x0000000411047210 */ /* 0x000fca0007ffe112 */
[C---:B------:R-:W-:Y:S02]  /*4b00*/  VIADD R15, R4.reuse, UR27 ;  /* 0x0000001b040f7c36 */ /* 0x040fe40008000000 */
[----:B------:R-:W-:Y:S02]  /*4b10*/  VIADD R14, R4, UR10 ;  /* 0x0000000a040e7c36 */ /* 0x000fe40008000000 */
[----:B--2---:R-:W-:Y:S02]  /*4b20*/  IMAD.IADD R13, R15, 0x1, R11 ;  /* 0x000000010f0d7824 */ /* 0x004fe400078e020b */
[----:B------:R-:W-:Y:S01]  /*4b30*/  IMAD.IADD R12, R11, 0x1, R14 ;  /* 0x000000010b0c7824 */ /* 0x000fe200078e020e */
[----:B------:R-:W-:Y:S06]  /*4b40*/  @!P1 BRA `(.L_x_2543) ;  /* 0x0000000000589947 */ /* 0x000fec0003800000 */
[----:B------:R-:W-:Y:S01]  /*4b50*/  IADD3 R11, -R17, R18, R11 ;  /* 0x00000012110b7210 */ /* 0x000fe20007ffe10b */
        /* <DEDUP_REMOVED lines=11> */
.L_x_2545:
[----:B------:R-:W-:-:S05]  /*4c10*/  IMAD.U32 R21, RZ, RZ, UR28 ;  /* 0x0000001cff157e24 */ /* 0x000fca000f8e00ff */
[----:B------:R-:W-:-:S13]  /*4c20*/  ISETP.NE.AND P1, PT, R21, 0x1, PT ;  /* 0x000000011500780c */ /* 0x000fda0003f25270 */
[----:B------:R-:W2:Y:S02]  /*4c30*/  @P1 LDC.64 R4, c[0x0][0x9e8] ;  /* 0x00027a00ff041b82 */ /* 0x000ea40000000a00 */
[----:B--2---:R-:W-:-:S05]  /*4c40*/  @P1 IMAD.HI.U32 R4, R11, R4, RZ ;  /* 0x000000040b041227 */ /* 0x004fca00078e00ff */
[----:B------:R-:W-:-:S07]  /*4c50*/  @P1 SHF.R.U32.HI R11, RZ, R5, R4 ;  /* 0x00000005ff0b1219 */ /* 0x000fce0000011604 */
.L_x_2546:
[----:B------:R-:W-:Y:S05]  /*4c60*/  BSYNC B0 ;  /* 0x0000000000007941 */ /* 0x000fea0003800000 */
.L_x_2544:
[----:B------:R-:W-:-:S04]  /*4c70*/  IMAD R4, R19, -0x2, R10 ;  /* 0xfffffffe13047824 */ /* 0x000fc800078e020a */
[----:B------:R-:W-:-:S05]  /*4c80*/  IMAD R4, R11, R21, R4 ;  /* 0x000000150b047224 */ /* 0x000fca00078e0204 */
[----:B------:R-:W-:Y:S02]  /*4c90*/  VIADDMNMX R13, R4, R21, R13, PT ;  /* 0x00000015040d7246 */ /* 0x000fe4000380010d */
[----:B------:R-:W-:-:S07]  /*4ca0*/  VIMNMX R12, R12, R4, !PT ;  /* 0x000000040c0c7248 */ /* 0x000fce0007fe0100 */
.L_x_2543:
[----:B------:R-:W-:Y:S02]  /*4cb0*/  ISETP.GE.AND P2, PT, R10, 0x1, PT ;  /* 0x000000010a00780c */ /* 0x000fe40003f46270 */
[----:B------:R-:W-:Y:S02]  /*4cc0*/  LOP3.LUT R16, R16, 0xfffbffff, RZ, 0xc0, !PT ;  /* 0xfffbffff10107812 */ /* 0x000fe400078ec0ff */
[----:B------:R-:W-:Y:S02]  /*4cd0*/  ISETP.GE.AND P1, PT, R10, 0x2, PT ;  /* 0x000000020a00780c */ /* 0x000fe40003f26270 */
        /* <DEDUP_REMOVED lines=148> */
.L_x_2549:
[----:B------:R-:W-:-:S05]  /*5620*/  IMAD.U32 R12, RZ, RZ, UR28 ;  /* 0x0000001cff0c7e24 */ /* 0x000fca000f8e00ff */
[----:B------:R-:W-:-:S13]  /*5630*/  ISETP.NE.AND P6, PT, R12, 0x1, PT ;  /* 0x000000010c00780c */ /* 0x000fda0003fc5270 */
[----:B------:R-:W2:Y:S02]  /*5640*/  @P6 LDC.64 R4, c[0x0][0x9e8] ;  /* 0x00027a00ff046b82 */ /* 0x000ea40000000a00 */
[----:B--2---:R-:W-:-:S05]  /*5650*/  @P6 IMAD.HI.U32 R4, R13, R4, RZ ;  /* 0x000000040d046227 */ /* 0x004fca00078e00ff */
[----:B------:R-:W-:-:S07]  /*5660*/  @P6 SHF.R.U32.HI R13, RZ, R5, R4 ;  /* 0x00000005ff0d6219 */ /* 0x000fce0000011604 */
.L_x_2550:
[----:B------:R-:W-:Y:S05]  /*5670*/  BSYNC B0 ;  /* 0x0000000000007941 */ /* 0x000fea0003800000 */
.L_x_2548:
[----:B------:R-:W-:-:S04]  /*5680*/  IMAD R10, R19, -0x2, R10 ;  /* 0xfffffffe130a7824 */ /* 0x000fc800078e020a */
[----:B------:R-:W-:-:S05]  /*5690*/  IMAD R13, R13, R12, R10 ;  /* 0x0000000c0d0d7224 */ /* 0x000fca00078e020a */
[----:B------:R-:W-:Y:S02]  /*56a0*/  VIADDMNMX R15, R13, R12, R15, PT ;  /* 0x0000000c0d0f7246 */ /* 0x000fe4000380010f */
[----:B------:R-:W-:-:S07]  /*56b0*/  VIMNMX R14, R14, R13, !PT ;  /* 0x0000000d0e0e7248 */ /* 0x000fce0007fe0100 */
.L_x_2547:
        /* <DEDUP_REMOVED lines=434> */
[----:B------:R-:W2:Y:S01]  /*71e0*/  MUFU.EX2 R169, R186 ;  /* 0x000000ba00a97308 */ /* 0x000ea20000000800 */
[----:B---3--:R-:W-:-:S07]  /*71f0*/  FADD.FTZ R178, R182, R13 ;  /* 0x0000000db6b27221 */ /* 0x008fce0000010000 */
[----:B------:R-:W3:Y:S01]  /*7200*/  MUFU.EX2 R0, R187 ;  /* 0x000000bb00007308 */ /* 0x000ee20000000800 */
[----:B0-----:R-:W-:-:S07]  /*7210*/  FADD.FTZ R178, R183, R178 ;  /* 0x000000b2b7b27221 */ /* 0x001fce0000010000 */
[----:B------:R0:W4:Y:S01]  /*7220*/  MUFU.EX2 R171, R167 ;  /* 0x000000a700ab7308 */ /* 0x0001220000000800 */
[----:B--2---:R-:W-:-:S07]  /*7230*/  FADD.FTZ R13, R169, R178 ;  /* 0x000000b2a90d7221 */ /* 0x004fce0000010000 */
[----:B------:R-:W2:Y:S01]  /*7240*/  MUFU.EX2 R20, R191 ;  /* 0x000000bf00147308 */ /* 0x000ea20000000800 */
[C---:B---3--:R-:W-:Y:S01]  /*7250*/  FADD.FTZ R178, R0.reuse, R13 ;  /* 0x0000000d00b27221 */ /* 0x048fe20000010000 */
[----:B------:R-:W-:Y:S02]  /*7260*/  F2FP.BF16.F32.PACK_AB R169, R0, R169 ;  /* 0x000000a900a9723e */ /* 0x000fe400000010ff */
[----:B0-----:R-:W-:-:S04]  /*7270*/  F2FP.BF16.F32.PACK_AB R167, R183, R182 ;  /* 0x000000b6b7a7723e */ /* 0x001fc800000010ff */
[----:B------:R-:W0:Y:S01]  /*7280*/  MUFU.EX2 R173, R194 ;  /* 0x000000c200ad7308 */ /* 0x000e220000000800 */
[----:B----4-:R-:W-:-:S07]  /*7290*/  FADD.FTZ R13, R171, R178 ;  /* 0x000000b2ab0d7221 */ /* 0x010fce0000010000 */
[----:B------:R-:W3:Y:S01]  /*72a0*/  MUFU.EX2 R176, R195 ;  /* 0x000000c300b07308 */ /* 0x000ee20000000800 */
[C---:B--2---:R-:W-:Y:S01]  /*72b0*/  FADD.FTZ R180, R20.reuse, R13 ;  /* 0x0000000d14b47221 */ /* 0x044fe20000010000 */
[----:B------:R-:W-:-:S06]  /*72c0*/  F2FP.BF16.F32.PACK_AB R171, R20, R171 ;  /* 0x000000ab14ab723e */ /* 0x000fcc00000010ff */
[----:B------:R-:W2:Y:S01]  /*72d0*/  MUFU.EX2 R175, R198 ;  /* 0x000000c600af7308 */ /* 0x000ea20000000800 */
[----:B0-----:R-:W-:-:S07]  /*72e0*/  FADD.FTZ R13, R173, R180 ;  /* 0x000000b4ad0d7221 */ /* 0x001fce0000010000 */
[----:B------:R-:W0:Y:S01]  /*72f0*/  MUFU.EX2 R178, R189 ;  /* 0x000000bd00b27308 */ /* 0x000e220000000800 */
[C---:B---3--:R-:W-:Y:S01]  /*7300*/  FADD.FTZ R8, R176.reuse, R13 ;  /* 0x0000000db0087221 */ /* 0x048fe20000010000 */
[----:B------:R-:W-:-:S03]  /*7310*/  F2FP.BF16.F32.PACK_AB R173, R176, R173 ;  /* 0x000000adb0ad723e */ /* 0x000fc600000010ff */
[----:B--2---:R-:W-:-:S04]  /*7320*/  FADD.FTZ R9, R175, R8 ;  /* 0x00000008af097221 */ /* 0x004fc80000010000 */
[C---:B0-----:R-:W-:Y:S01]  /*7330*/  FADD.FTZ R0, R178.reuse, R9 ;  /* 0x00000009b2007221 */ /* 0x041fe20000010000 */
[----:B------:R-:W-:Y:S01]  /*7340*/  F2FP.BF16.F32.PACK_AB R175, R178, R175 ;  /* 0x000000afb2af723e */ /* 0x000fe200000010ff */
[----:B------:R-:W-:Y:S06]  /*7350*/  @!P0 BRA `(.L_x_2551) ;  /* 0x0000000000048947 */ /* 0x000fec0003800000 */
[----:B------:R-:W-:Y:S01]  /*7360*/  BPT.TRAP 0x1 ;  /* 0x000000040000795c */ /* 0x000fe20000300000 */
.L_x_2551:
[----:B------:R0:W2:Y:S01]  /*7370*/  SYNCS.PHASECHK.TRANS64.TRYWAIT P1, [UR25+0x22850], R7 ;  /* 0x02285007ff0075a7 */ /* 0x0000a20008020159 */
[----:B------:R-:W-:Y:S05]  /*7380*/  @!P0 BRA `(.L_x_2552) ;  /* 0x0000000000048947 */ /* 0x000fea0003800000 */
[----:B------:R-:W-:Y:S01]  /*7390*/  BPT.TRAP 0x1 ;  /* 0x000000040000795c */ /* 0x000fe20000300000 */
.L_x_2552:
[----:B------:R-:W-:Y:S01]  /*73a0*/  VIADD R8, R215, 0x8 ;  /* 0x00000008d7087836 */ /* 0x000fe20000000000 */
[----:B--2---:R-:W-:Y:S06]  /*73b0*/  @P1 BRA `(.L_x_2553) ;  /* 0x0000000000081947 */ /* 0x004fec0003800000 */
[----:B------:R-:W2:Y:S02]  /*73c0*/  SYNCS.PHASECHK.TRANS64.TRYWAIT P1, [UR25+0x22850], R7 ;  /* 0x02285007ff0075a7 */ /* 0x000ea40008020159 */
[----:B--2---:R-:W-:Y:S05]  /*73d0*/  @!P1 BRA `(.L_x_2554) ;  /* 0x000000e400909947 */ /* 0x004fea0003800000 */
.L_x_2553:
        /* <DEDUP_REMOVED lines=39> */
.L_x_2555:
        /* <DEDUP_REMOVED lines=8> */
.L_x_2537:
[----:B------:R-:W-:Y:S01]  /*76d0*/  ISETP.NE.AND P2, PT, R206, 0x1, PT ;  /* 0x00000001ce00780c */ /* 0x000fe20003f45270 */
[----:B------:R-:W-:Y:S01]  /*76e0*/  UIADD3 UR10, UR43, 0x7f, URZ ;  /* 0x0000007f2b0a7890 */ /* 0x000fe2000fffe03f */
[----:B--2---:R-:W-:Y:S02]  /*76f0*/  IADD3 R10, R18, 0x1, -R17 ;  /* 0x00000001120a7810 */ /* 0x004fe40007ffe811 */
[----:B------:R-:W-:-:S09]  /*7700*/  LOP3.LUT P1, RZ, R16, 0x80000, RZ, 0xc0, !PT ;  /* 0x0008000010ff7812 */ /* 0x000fd2000782c0ff */
[----:B01----:R-:W0:Y:S08]  /*7710*/  @P2 LDC R7, c[0x0][0x44c] ;  /* 0x00011300ff072b82 */ /* 0x003e300000000800 */
[----:B------:R-:W1:Y:S01]  /*7720*/  @P2 LDC R9, c[0x0][0x450] ;  /* 0x00011400ff092b82 */ /* 0x000e620000000800 */
[----:B0-----:R-:W-:-:S04]  /*7730*/  @P2 IMAD.HI.U32 R8, R7, UR10, RZ ;  /* 0x0000000a07082c27 */ /* 0x001fc8000f8e00ff */
[----:B------:R-:W-:Y:S01]  /*7740*/  IMAD.U32 R7, RZ, RZ, UR10 ;  /* 0x0000000aff077e24 */ /* 0x000fe2000f8e00ff */
[----:B-1----:R-:W-:-:S05]  /*7750*/  @P2 SHF.R.U32.HI R7, RZ, R9, R8 ;  /* 0x00000009ff072219 */ /* 0x002fca0000011608 */
        /* <DEDUP_REMOVED lines=16> */
.L_x_2558:
[----:B------:R-:W-:Y:S02]  /*7860*/  ULDC UR15, c[0x0][0x9e4] ;  /* 0x00027900000f7ab9 */ /* 0x000fe40000000800 */
[----:B------:R-:W-:-:S11]  /*7870*/  UISETP.NE.AND UP0, UPT, UR15, 0x1, UPT ;  /* 0x000000010f00788c */ /* 0x000fd6000bf05270 */
[----:B------:R-:W-:Y:S02]  /*7880*/  @UP0 ULDC.64 UR18, c[0x0][0x9e8] ;  /* 0x00027a0000120ab9 */ /* 0x000fe40000000a00 */
[----:B------:R-:W-:-:S04]  /*7890*/  UIMAD.WIDE.U32 UR10, UR7, UR18, URZ ;  /* 0x00000012070a72a5 */ /* 0x000fc8000f8e003f */
[----:B------:R-:W-:-:S12]  /*78a0*/  @UP0 USHF.R.U32.HI UR7, URZ, UR19, UR11 ;  /* 0x000000133f070299 */ /* 0x000fd8000801160b */
.L_x_2559:
[----:B------:R-:W-:-:S04]  /*78b0*/  UIMAD UR7, UR7, UR15, URZ ;  /* 0x0000000f070772a4 */ /* 0x000fc8000f8e023f */
[----:B------:R-:W-:-:S04]  /*78c0*/  UISETP.LT.AND UP0, UPT, UR14, UR7, UPT ;  /* 0x000000070e00728c */ /* 0x000fc8000bf01270 */
[----:B------:R-:W-:-:S12]  /*78d0*/  USEL UR14, UR14, UR7, !UP0 ;  /* 0x000000070e0e7287 */ /* 0x000fd8000c000000 */
.L_x_2557:
        /* <DEDUP_REMOVED lines=12> */
.L_x_2571:
[----:B------:R-:W-:Y:S01]  /*79a0*/  UIADD3 UR38, UR38, 0x1, URZ ;  /* 0x0000000126267890 */ /* 0x000fe2000fffe03f */
[C---:B------:R-:W-:Y:S01]  /*79b0*/  ISETP.GT.AND P1, PT, R8.reuse, UR7, PT ;  /* 0x0000000708007c0c */ /* 0x040fe2000bf24270 */
[----:B------:R-:W-:Y:S02]  /*79c0*/  VIADD R8, R8, 0xffffffff ;  /* 0xffffffff08087836 */ /* 0x000fe40000000000 */
[----:B------:R-:W-:-:S04]  /*79d0*/  UISETP.NE.AND UP0, UPT, UR38, 0x2, UPT ;  /* 0x000000022600788c */ /* 0x000fc8000bf05270 */
[----:B------:R-:W-:Y:S02]  /*79e0*/  USEL UR10, URZ, 0x1, UP0 ;  /* 0x000000013f0a7887 */ /* 0x000fe40008000000 */
[----:B------:R-:W-:Y:S02]  /*79f0*/  USEL UR38, UR38, URZ, UP0 ;  /* 0x0000003f26267287 */ /* 0x000fe40008000000 */
[----:B------:R-:W-:Y:S01]  /*7a00*/  ULOP3.LUT UR37, UR37, UR10, URZ, 0x3c, !UPT ;  /* 0x0000000a25257292 */ /* 0x000fe2000f8e3c3f */
[----:B0-----:R-:W-:Y:S11]  /*7a10*/  @!P0 BRA `(.L_x_2561) ;  /* 0x0000000000048947 */ /* 0x001ff60003800000 */
[----:B------:R-:W-:Y:S01]  /*7a20*/  BPT.TRAP 0x1 ;  /* 0x000000040000795c */ /* 0x000fe20000300000 */
.L_x_2561:
        /* <DEDUP_REMOVED lines=9> */
.L_x_2562:
[----:B-1----:R-:W-:Y:S05]  /*7ac0*/  @P2 BRA `(.L_x_2563) ;  /* 0x0000000000082947 */ /* 0x002fea0003800000 */
[----:B------:R-:W1:Y:S02]  /*7ad0*/  SYNCS.PHASECHK.TRANS64.TRYWAIT P2, [UR25+0x22830], R6 ;  /* 0x02283006ff0075a7 */ /* 0x000e640008040159 */
[----:B-1----:R-:W-:Y:S05]  /*7ae0*/  @!P2 BRA `(.L_x_2564) ;  /* 0x000000dc00e4a947 */ /* 0x002fea0003800000 */
.L_x_2563:
        /* <DEDUP_REMOVED lines=26> */
.L_x_2565:
        /* <DEDUP_REMOVED lines=40> */
[C---:B------:R-:W-:Y:S01]  /*7f10*/  FMUL.FTZ R10, R4.reuse, UR6 ;  /* 0x00000006040a7c20 */ /* 0x040fe20008410000 */
[----:B------:R-:W-:Y:S01]  /*7f20*/  FMNMX.FTZ R5, R171, R12, !PT ;  /* 0x0000000cab057209 */ /* 0x000fe20007810000 */
[----:B------:R-:W-:Y:S02]  /*7f30*/  FADD.FTZ R7, -R4, R7 ;  /* 0x0000000704077221 */ /* 0x000fe40000010100 */
        /* <DEDUP_REMOVED lines=11> */
[----:B------:R-:W-:Y:S01]  /*7ff0*/  FMUL.FTZ R7, R7, UR6 ;  /* 0x0000000607077c20 */ /* 0x000fe20008410000 */
        /* <DEDUP_REMOVED lines=8> */
[----:B------:R-:W2:Y:S01]  /*8080*/  MUFU.EX2 R7, R7 ;  /* 0x0000000700077308 */ /* 0x000ea20000000800 */
[----:B------:R-:W-:Y:S01]  /*8090*/  FMNMX.FTZ R5, R183, R12, !PT ;  /* 0x0000000cb7057209 */ /* 0x000fe20007810000 */
[--C-:B------:R-:W-:Y:S01]  /*80a0*/  FFMA.FTZ R169, R173, UR6, -R10.reuse ;  /* 0x00000006ada97c23 */ /* 0x100fe2000801080a */
[--C-:B------:R-:W-:Y:S01]  /*80b0*/  FFMA.FTZ R173, R177, UR6, -R10.reuse ;  /* 0x00000006b1ad7c23 */ /* 0x100fe2000801080a */
[--C-:B------:R-:W-:Y:S01]  /*80c0*/  FFMA.FTZ R177, R185, UR6, -R10.reuse ;  /* 0x00000006b9b17c23 */ /* 0x100fe2000801080a */
[----:B------:R-:W-:Y:S01]  /*80d0*/  FMNMX.FTZ R12, R186, R5, !PT ;  /* 0x00000005ba0c7209 */ /* 0x000fe20007810000 */
[--C-:B------:R-:W-:Y:S01]  /*80e0*/  FFMA.FTZ R14, R172, UR6, -R10.reuse ;  /* 0x00000006ac0e7c23 */ /* 0x100fe2000801080a */
[--C-:B------:R-:W-:Y:S01]  /*80f0*/  FFMA.FTZ R172, R192, UR6, -R10.reuse ;  /* 0x00000006c0ac7c23 */ /* 0x100fe2000801080a */
[----:B------:R-:W3:Y:S01]  /*8100*/  MUFU.EX2 R152, R152 ;  /* 0x0000009800987308 */ /* 0x000ee20000000800 */
[----:B------:R-:W-:Y:S01]  /*8110*/  FMNMX.FTZ R5, R187, R12, !PT ;  /* 0x0000000cbb057209 */ /* 0x000fe20007810000 */
[--C-:B------:R-:W-:Y:S01]  /*8120*/  FFMA.FTZ R13, R180, UR6, -R10.reuse ;  /* 0x00000006b40d7c23 */ /* 0x100fe2000801080a */
[--C-:B------:R-:W-:Y:S01]  /*8130*/  FFMA.FTZ R180, R189, UR6, -R10.reuse ;  /* 0x00000006bdb47c23 */ /* 0x100fe2000801080a */
[----:B------:R-:W-:Y:S01]  /*8140*/  FFMA.FTZ R196, R196, UR6, -R10 ;  /* 0x00000006c4c47c23 */ /* 0x000fe2000801080a */
[----:B------:R-:W-:-:S03]  /*8150*/  FMNMX.FTZ R12, R190, R5, !PT ;  /* 0x00000005be0c7209 */ /* 0x000fc60007810000 */
[----:B------:R-:W4:Y:S01]  /*8160*/  MUFU.EX2 R20, R20 ;  /* 0x0000001400147308 */ /* 0x000f220000000800 */
[----:B------:R-:W-:Y:S01]  /*8170*/  FMNMX.FTZ R5, R191, R12, !PT ;  /* 0x0000000cbf057209 */ /* 0x000fe20007810000 */
[-C--:B--2---:R-:W-:Y:S01]  /*8180*/  FMUL.FTZ R24, R24, R7.reuse ;  /* 0x0000000718187220 */ /* 0x084fe20000410000 */
[-C--:B------:R-:W-:Y:S01]  /*8190*/  FMUL.FTZ R25, R25, R7.reuse ;  /* 0x0000000719197220 */ /* 0x080fe20000410000 */
[----:B------:R-:W-:Y:S01]  /*81a0*/  FMUL.FTZ R28, R28, R7 ;  /* 0x000000071c1c7220 */ /* 0x000fe20000410000 */
[----:B------:R-:W-:Y:S01]  /*81b0*/  FMNMX.FTZ R12, R194, R5, !PT ;  /* 0x00000005c20c7209 */ /* 0x000fe20007810000 */
[-C--:B------:R-:W-:Y:S01]  /*81c0*/  FMUL.FTZ R29, R29, R7.reuse ;  /* 0x000000071d1d7220 */ /* 0x080fe20000410000 */
[-C--:B------:R-:W-:Y:S01]  /*81d0*/  FMUL.FTZ R32, R32, R7.reuse ;  /* 0x0000000720207220 */ /* 0x080fe20000410000 */
[----:B------:R-:W2:Y:S01]  /*81e0*/  MUFU.EX2 R21, R21 ;  /* 0x0000001500157308 */ /* 0x000ea20000000800 */
[----:B------:R-:W-:Y:S01]  /*81f0*/  FMNMX.FTZ R5, R195, R12, !PT ;  /* 0x0000000cc3057209 */ /* 0x000fe20007810000 */
[-C--:B------:R-:W-:Y:S01]  /*8200*/  FMUL.FTZ R33, R33, R7.reuse ;  /* 0x0000000721217220 */ /* 0x080fe20000410000 */
[-C--:B------:R-:W-:Y:S01]  /*8210*/  FMUL.FTZ R36, R36, R7.reuse ;  /* 0x0000000724247220 */ /* 0x080fe20000410000 */
[----:B------:R-:W-:Y:S01]  /*8220*/  FMUL.FTZ R37, R37, R7 ;  /* 0x0000000725257220 */ /* 0x000fe20000410000 */
[----:B------:R-:W-:Y:S01]  /*8230*/  FMNMX.FTZ R12, R198, R5, !PT ;  /* 0x00000005c60c7209 */ /* 0x000fe20007810000 */
[-C--:B------:R-:W-:Y:S01]  /*8240*/  FMUL.FTZ R40, R40, R7.reuse ;  /* 0x0000000728287220 */ /* 0x080fe20000410000 */
[-C--:B------:R-:W-:Y:S01]  /*8250*/  FMUL.FTZ R41, R41, R7.reuse ;  /* 0x0000000729297220 */ /* 0x080fe20000410000 */
[----:B------:R-:W5:Y:S01]  /*8260*/  MUFU.EX2 R153, R153 ;  /* 0x0000009900997308 */ /* 0x000f620000000800 */
[----:B------:R-:W-:Y:S01]  /*8270*/  FMNMX.FTZ R12, R199, R12, !PT ;  /* 0x0000000cc70c7209 */ /* 0x000fe20007810000 */
[-C--:B------:R-:W-:Y:S01]  /*8280*/  FMUL.FTZ R44, R44, R7.reuse ;  /* 0x000000072c2c7220 */ /* 0x080fe20000410000 */
[-C--:B------:R-:W-:Y:S01]  /*8290*/  FMUL.FTZ R45, R45, R7.reuse ;  /* 0x000000072d2d7220 */ /* 0x080fe20000410000 */
[-C--:B------:R-:W-:Y:S01]  /*82a0*/  FMUL.FTZ R48, R48, R7.reuse ;  /* 0x0000000730307220 */ /* 0x080fe20000410000 */
[-C--:B------:R-:W-:Y:S01]  /*82b0*/  FMUL.FTZ R49, R49, R7.reuse ;  /* 0x0000000731317220 */ /* 0x080fe20000410000 */
[----:B------:R-:W0:Y:S01]  /*82c0*/  SHFL.BFLY PT, R5, R12, 0x2, 0x1f ;  /* 0x0c401f000c057f89 */ /* 0x000e2200000e0000 */
        /* <DEDUP_REMOVED lines=22> */
[----:B------:R-:W-:Y:S01]  /*8430*/  FMUL.FTZ R89, R89, R7 ;  /* 0x0000000759597220 */ /* 0x000fe20000410000 */
[----:B0-----:R-:W-:Y:S01]  /*8440*/  FMNMX.FTZ R11, R12, R5, !PT ;  /* 0x000000050c0b7209 */ /* 0x001fe20007810000 */
[--C-:B------:R-:W-:Y:S01]  /*8450*/  FFMA.FTZ R12, R188, UR6, -R10.reuse ;  /* 0x00000006bc0c7c23 */ /* 0x100fe2000801080a */
[----:B------:R-:W-:Y:S01]  /*8460*/  MUFU.EX2 R161, R161 ;  /* 0x000000a100a17308 */ /* 0x000fe20000000800 */
[----:B------:R-:W-:Y:S01]  /*8470*/  FFMA.FTZ R10, R197, UR6, -R10 ;  /* 0x00000006c50a7c23 */ /* 0x000fe2000801080a */
[-C--:B------:R-:W-:Y:S01]  /*8480*/  FMUL.FTZ R92, R92, R7.reuse ;  /* 0x000000075c5c7220 */ /* 0x080fe20000410000 */
[----:B------:R-:W0:Y:S01]  /*8490*/  SHFL.BFLY PT, R184, R11, 0x1, 0x1f ;  /* 0x0c201f000bb87f89 */ /* 0x000e2200000e0000 */
        /* <DEDUP_REMOVED lines=23> */
[----:B0-----:R-:W-:Y:S01]  /*8610*/  FMNMX.FTZ R5, R11, R184, !PT ;  /* 0x000000b80b057209 */ /* 0x001fe20007810000 */
        /* <DEDUP_REMOVED lines=18> */
[----:B---3--:R-:W-:Y:S01]  /*8740*/  FFMA.FTZ R175, R7, R2, R152 ;  /* 0x0000000207af7223 */ /* 0x008fe20000010098 */
[--C-:B------:R-:W-:Y:S01]  /*8750*/  FFMA.FTZ R159, R166, UR6, -R193.reuse ;  /* 0x00000006a69f7c23 */ /* 0x100fe200080108c1 */
[--C-:B------:R-:W-:Y:S01]  /*8760*/  FFMA.FTZ R188, R167, UR6, -R193.reuse ;  /* 0x00000006a7bc7c23 */ /* 0x100fe200080108c1 */
[----:B------:R-:W-:Y:S01]  /*8770*/  FFMA.FTZ R167, R179, UR6, -R193 ;  /* 0x00000006b3a77c23 */ /* 0x000fe200080108c1 */
[----:B------:R-:W0:Y:S01]  /*8780*/  MUFU.EX2 R184, R184 ;  /* 0x000000b800b87308 */ /* 0x000e220000000800 */
[----:B----4-:R-:W-:Y:S01]  /*8790*/  FADD.FTZ R154, R20, R175 ;  /* 0x000000af149a7221 */ /* 0x010fe20000010000 */
[--C-:B------:R-:W-:Y:S01]  /*87a0*/  FFMA.FTZ R175, R183, UR6, -R193.reuse ;  /* 0x00000006b7af7c23 */ /* 0x100fe200080108c1 */
[--C-:B------:R-:W-:Y:S01]  /*87b0*/  FFMA.FTZ R171, R171, UR6, -R193.reuse ;  /* 0x00000006abab7c23 */ /* 0x100fe200080108c1 */
[--C-:B------:R-:W-:Y:S01]  /*87c0*/  FFMA.FTZ R163, R174, UR6, -R193.reuse ;  /* 0x00000006aea37c23 */ /* 0x100fe200080108c1 */
[----:B--2---:R-:W-:Y:S01]  /*87d0*/  FADD.FTZ R154, R21, R154 ;  /* 0x0000009a159a7221 */ /* 0x004fe20000010000 */
[--C-:B------:R-:W-:Y:S01]  /*87e0*/  FFMA.FTZ R166, R178, UR6, -R193.reuse ;  /* 0x00000006b2a67c23 */ /* 0x100fe200080108c1 */
[--C-:B------:R-:W-:Y:S01]  /*87f0*/  FFMA.FTZ R182, R182, UR6, -R193.reuse ;  /* 0x00000006b6b67c23 */ /* 0x100fe200080108c1 */
[----:B------:R-:W2:Y:S01]  /*8800*/  MUFU.EX2 R155, R155 ;  /* 0x0000009b009b7308 */ /* 0x000ea20000000800 */
[----:B-----5:R-:W-:Y:S01]  /*8810*/  FADD.FTZ R183, R153, R154 ;  /* 0x0000009a99b77221 */ /* 0x020fe20000010000 */
[--C-:B------:R-:W-:Y:S01]  /*8820*/  FFMA.FTZ R190, R190, UR6, -R193.reuse ;  /* 0x00000006bebe7c23 */ /* 0x100fe200080108c1 */
[----:B------:R-:W-:Y:S01]  /*8830*/  FFMA.FTZ R191, R191, UR6, -R193 ;  /* 0x00000006bfbf7c23 */ /* 0x000fe200080108c1 */
[----:B------:R-:W-:Y:S01]  /*8840*/  F2FP.BF16.F32.PACK_AB R152, R20, R152 ;  /* 0x000000981498723e */ /* 0x000fe200000010ff */
[----:B-1----:R-:W-:Y:S01]  /*8850*/  FADD.FTZ R154, R156, R183 ;  /* 0x000000b79c9a7221 */ /* 0x002fe20000010000 */
[----:B------:R-:W-:Y:S01]  /*8860*/  F2FP.BF16.F32.PACK_AB R156, R157, R156 ;  /* 0x0000009c9d9c723e */ /* 0x000fe200000010ff */
[--C-:B------:R-:W-:Y:S01]  /*8870*/  FFMA.FTZ R194, R194, UR6, -R193.reuse ;  /* 0x00000006c2c27c23 */ /* 0x100fe200080108c1 */
[----:B------:R-:W1:Y:S01]  /*8880*/  MUFU.EX2 R185, R185 ;  /* 0x000000b900b97308 */ /* 0x000e620000000800 */
[----:B0-----:R-:W-:Y:S01]  /*8890*/  FFMA.FTZ R2, R9, R0, R184 ;  /* 0x0000000009027223 */ /* 0x001fe200000100b8 */
[----:B------:R-:W-:Y:S01]  /*88a0*/  FADD.FTZ R154, R157, R154 ;  /* 0x0000009a9d9a7221 */ /* 0x000fe20000010000 */
[--C-:B------:R-:W-:Y:S01]  /*88b0*/  FFMA.FTZ R195, R195, UR6, -R193.reuse ;  /* 0x00000006c3c37c23 */ /* 0x100fe200080108c1 */
[--C-:B------:R-:W-:Y:S01]  /*88c0*/  FFMA.FTZ R198, R198, UR6, -R193.reuse ;  /* 0x00000006c6c67c23 */ /* 0x100fe200080108c1 */
[-C--:B------:R-:W-:Y:S01]  /*88d0*/  FMUL.FTZ R144, R144, R7.reuse ;  /* 0x0000000790907220 */ /* 0x080fe20000410000 */
[----:B------:R-:W-:Y:S01]  /*88e0*/  FADD.FTZ R154, R15, R154 ;  /* 0x0000009a0f9a7221 */ /* 0x000fe20000010000 */
[-C--:B------:R-:W-:Y:S01]  /*88f0*/  FMUL.FTZ R145, R145, R7.reuse ;  /* 0x0000000791917220 */ /* 0x080fe20000410000 */
[----:B------:R-:W0:Y:S01]  /*8900*/  MUFU.EX2 R192, R192 ;  /* 0x000000c000c07308 */ /* 0x000e220000000800 */
[----:B--2---:R-:W-:Y:S01]  /*8910*/  FADD.FTZ R2, R155, R2 ;  /* 0x000000029b027221 */ /* 0x004fe20000010000 */
[-C--:B------:R-:W-:Y:S01]  /*8920*/  FMUL.FTZ R148, R148, R7.reuse ;  /* 0x0000000794947220 */ /* 0x080fe20000410000 */
[----:B------:R-:W-:Y:S01]  /*8930*/  FMUL.FTZ R149, R149, R7 ;  /* 0x0000000795957220 */ /* 0x000fe20000410000 */
[-C--:B------:R-:W-:Y:S01]  /*8940*/  FMUL.FTZ R26, R26, R9.reuse ;  /* 0x000000091a1a7220 */ /* 0x080fe20000410000 */
[-C--:B------:R-:W-:Y:S01]  /*8950*/  FMUL.FTZ R27, R27, R9.reuse ;  /* 0x000000091b1b7220 */ /* 0x080fe20000410000 */
[-C--:B------:R-:W-:Y:S01]  /*8960*/  FMUL.FTZ R30, R30, R9.reuse ;  /* 0x000000091e1e7220 */ /* 0x080fe20000410000 */
[-C--:B------:R-:W-:Y:S01]  /*8970*/  FMUL.FTZ R31, R31, R9.reuse ;  /* 0x000000091f1f7220 */ /* 0x080fe20000410000 */
[----:B------:R-:W2:Y:S01]  /*8980*/  MUFU.EX2 R158, R158 ;  /* 0x0000009e009e7308 */ /* 0x000ea20000000800 */
[----:B-1----:R-:W-:Y:S01]  /*8990*/  FADD.FTZ R179, R185, R2 ;  /* 0x00000002b9b37221 */ /* 0x002fe20000010000 */
[----:B------:R-:W-:Y:S01]  /*89a0*/  FFMA.FTZ R2, R186, UR6, -R193 ;  /* 0x00000006ba027c23 */ /* 0x000fe200080108c1 */
[-C--:B------:R-:W-:Y:S01]  /*89b0*/  FMUL.FTZ R34, R34, R9.reuse ;  /* 0x0000000922227220 */ /* 0x080fe20000410000 */
[-C--:B------:R-:W-:Y:S01]  /*89c0*/  FMUL.FTZ R35, R35, R9.reuse ;  /* 0x0000000923237220 */ /* 0x080fe20000410000 */
[-C--:B------:R-:W-:Y:S01]  /*89d0*/  FMUL.FTZ R38, R38, R9.reuse ;  /* 0x0000000926267220 */ /* 0x080fe20000410000 */
[-C--:B------:R-:W-:Y:S01]  /*89e0*/  FMUL.FTZ R39, R39, R9.reuse ;  /* 0x0000000927277220 */ /* 0x080fe20000410000 */
[-C--:B------:R-:W-:Y:S01]  /*89f0*/  FMUL.FTZ R42, R42, R9.reuse ;  /* 0x000000092a2a7220 */ /* 0x080fe20000410000 */
[----:B------:R-:W1:Y:S01]  /*8a00*/  MUFU.EX2 R189, R189 ;  /* 0x000000bd00bd7308 */ /* 0x000e620000000800 */
[----:B0-----:R-:W-:Y:S01]  /*8a10*/  FADD.FTZ R197, R192, R179 ;  /* 0x000000b3c0c57221 */ /* 0x001fe20000010000 */
[--C-:B------:R-:W-:Y:S01]  /*8a20*/  FFMA.FTZ R179, R187, UR6, -R193.reuse ;  /* 0x00000006bbb37c23 */ /* 0x100fe200080108c1 */
[----:B------:R-:W-:Y:S01]  /*8a30*/  FADD.FTZ R187, R161, R154 ;  /* 0x0000009aa1bb7221 */ /* 0x000fe20000010000 */
[----:B------:R-:W-:Y:S01]  /*8a40*/  FFMA.FTZ R193, R199, UR6, -R193 ;  /* 0x00000006c7c17c23 */ /* 0x000fe200080108c1 */
[-C--:B------:R-:W-:Y:S01]  /*8a50*/  FMUL.FTZ R43, R43, R9.reuse ;  /* 0x000000092b2b7220 */ /* 0x080fe20000410000 */
[-C--:B------:R-:W-:Y:S01]  /*8a60*/  FMUL.FTZ R46, R46, R9.reuse ;  /* 0x000000092e2e7220 */ /* 0x080fe20000410000 */
[----:B------:R-:W-:Y:S01]  /*8a70*/  FADD.FTZ R154, R160, R187 ;  /* 0x000000bba09a7221 */ /* 0x000fe20000010000 */
[----:B------:R-:W0:Y:S01]  /*8a80*/  MUFU.EX2 R159, R159 ;  /* 0x0000009f009f7308 */ /* 0x000e220000000800 */
[----:B--2---:R-:W-:Y:S01]  /*8a90*/  FADD.FTZ R174, R158, R197 ;  /* 0x000000c59eae7221 */ /* 0x004fe20000010000 */
[----:B------:R-:W-:Y:S01]  /*8aa0*/  F2FP.BF16.F32.PACK_AB R160, R165, R160 ;  /* 0x000000a0a5a0723e */ /* 0x000fe200000010ff */
[-C--:B------:R-:W-:Y:S01]  /*8ab0*/  FMUL.FTZ R47, R47, R9.reuse ;  /* 0x000000092f2f7220 */ /* 0x080fe20000410000 */
[-C--:B------:R-:W-:Y:S01]  /*8ac0*/  FMUL.FTZ R50, R50, R9.reuse ;  /* 0x0000000932327220 */ /* 0x080fe20000410000 */
[-C--:B------:R-:W-:Y:S01]  /*8ad0*/  FMUL.FTZ R51, R51, R9.reuse ;  /* 0x0000000933337220 */ /* 0x080fe20000410000 */
[-C--:B------:R-:W-:Y:S01]  /*8ae0*/  FMUL.FTZ R54, R54, R9.reuse ;  /* 0x0000000936367220 */ /* 0x080fe20000410000 */
[-C--:B------:R-:W-:Y:S01]  /*8af0*/  FMUL.FTZ R55, R55, R9.reuse ;  /* 0x0000000937377220 */ /* 0x080fe20000410000 */
[----:B------:R-:W2:Y:S01]  /*8b00*/  MUFU.EX2 R188, R188 ;  /* 0x000000bc00bc7308 */ /* 0x000ea20000000800 */
[C---:B-1----:R-:W-:Y:S01]  /*8b10*/  FADD.FTZ R174, R189.reuse, R174 ;  /* 0x000000aebdae7221 */ /* 0x042fe20000010000 */
[----:B------:R-:W-:Y:S01]  /*8b20*/  F2FP.BF16.F32.PACK_AB R157, R189, R158 ;  /* 0x0000009ebd9d723e */ /* 0x000fe200000010ff */
[----:B------:R-:W-:Y:S01]  /*8b30*/  FMUL.FTZ R58, R58, R9 ;  /* 0x000000093a3a7220 */ /* 0x000fe20000410000 */
[----:B------:R-:W-:Y:S01]  /*8b40*/  F2FP.BF16.F32.PACK_AB R158, R161, R15 ;  /* 0x0000000fa19e723e */ /* 0x000fe200000010ff */
        /* <DEDUP_REMOVED lines=20> */
[----:B-1----:R-:W-:Y:S01]  /*8c90*/  FADD.FTZ R174, R162, R183 ;  /* 0x000000b7a2ae7221 */ /* 0x002fe20000010000 */
[----:B------:R-:W-:Y:S01]  /*8ca0*/  FADD.FTZ R183, R165, R154 ;  /* 0x0000009aa5b77221 */ /* 0x000fe20000010000 */
[----:B------:R-:W-:Y:S01]  /*8cb0*/  F2FP.BF16.F32.PACK_AB R154, R153, R21 ;  /* 0x00000015999a723e */ /* 0x000fe200000010ff */
[----:B------:R-:W-:Y:S01]  /*8cc0*/  FMUL.FTZ R87, R87, R9 ;  /* 0x0000000957577220 */ /* 0x000fe20000410000 */
[----:B------:R-:W-:Y:S01]  /*8cd0*/  F2FP.BF16.F32.PACK_AB R153, R155, R184 ;  /* 0x000000b89b99723e */ /* 0x000fe200000010ff */
[----:B------:R-:W-:Y:S01]  /*8ce0*/  FADD.FTZ R178, R14, R183 ;  /* 0x000000b70eb27221 */ /* 0x000fe20000010000 */
[----:B------:R-:W-:Y:S01]  /*8cf0*/  F2FP.BF16.F32.PACK_AB R155, R192, R185 ;  /* 0x000000b9c09b723e */ /* 0x000fe200000010ff */
[----:B------:R-:W1:Y:S01]  /*8d00*/  MUFU.EX2 R170, R170 ;  /* 0x000000aa00aa7308 */ /* 0x000e620000000800 */
[----:B0-----:R-:W-:Y:S01]  /*8d10*/  FADD.FTZ R174, R171, R174 ;  /* 0x000000aeabae7221 */ /* 0x001fe20000010000 */
[----:B------:R-:W-:Y:S01]  /*8d20*/  FADD.FTZ R183, R169, R178 ;  /* 0x000000b2a9b77221 */ /* 0x000fe20000010000 */
[----:B------:R-:W-:Y:S01]  /*8d30*/  F2FP.BF16.F32.PACK_AB R161, R171, R162 ;  /* 0x000000a2aba1723e */ /* 0x000fe200000010ff */
[-C--:B------:R-:W-:Y:S01]  /*8d40*/  FMUL.FTZ R90, R90, R9.reuse ;  /* 0x000000095a5a7220 */ /* 0x080fe20000410000 */
[----:B------:R-:W-:Y:S01]  /*8d50*/  F2FP.BF16.F32.PACK_AB R162, R169, R14 ;  /* 0x0000000ea9a2723e */ /* 0x000fe200000010ff */
        /* <DEDUP_REMOVED lines=9> */
[----:B------:R-:W-:Y:S01]  /*8df0*/  FMUL.FTZ R106, R106, R9 ;  /* 0x000000096a6a7220 */ /* 0x000fe20000410000 */
[----:B------:R-:W2:Y:S01]  /*8e00*/  MUFU.EX2 R166, R166 ;  /* 0x000000a600a67308 */ /* 0x000ea20000000800 */
        /* <DEDUP_REMOVED lines=32> */
[C---:B0-----:R-:W-:Y:S01]  /*9010*/  FADD.FTZ R15, R167.reuse, R178 ;  /* 0x000000b2a70f7221 */ /* 0x041fe20000010000 */
[----:B------:R-:W-:Y:S01]  /*9020*/  F2FP.BF16.F32.PACK_AB R165, R167, R166 ;  /* 0x000000a6a7a5723e */ /* 0x000fe200000010ff */
[----:B------:R-:W-:-:S05]  /*9030*/  FMUL.FTZ R151, R151, R9 ;  /* 0x0000000997977220 */ /* 0x000fca0000410000 */
[----:B------:R-:W0:Y:S01]  /*9040*/  MUFU.EX2 R176, R176 ;  /* 0x000000b000b07308 */ /* 0x000e220000000800 */
[----:B--2---:R-:W-:-:S07]  /*9050*/  FADD.FTZ R21, R13, R174 ;  /* 0x000000ae0d157221 */ /* 0x004fce0000010000 */
[----:B------:R-:W2:Y:S01]  /*9060*/  MUFU.EX2 R175, R175 ;  /* 0x000000af00af7308 */ /* 0x000ea20000000800 */
[----:B-1----:R-:W-:-:S07]  /*9070*/  FADD.FTZ R174, R0, R15 ;  /* 0x0000000f00ae7221 */ /* 0x002fce0000010000 */
[----:B------:R-:W1:Y:S01]  /*9080*/  MUFU.EX2 R168, R168 ;  /* 0x000000a800a87308 */ /* 0x000e620000000800 */
[C---:B0-----:R-:W-:Y:S01]  /*9090*/  FADD.FTZ R21, R176.reuse, R21 ;  /* 0x00000015b0157221 */ /* 0x041fe20000010000 */
[----:B------:R-:W-:-:S06]  /*90a0*/  F2FP.BF16.F32.PACK_AB R166, R176, R13 ;  /* 0x0000000db0a6723e */ /* 0x000fcc00000010ff */
[----:B------:R-:W0:Y:S01]  /*90b0*/  MUFU.EX2 R2, R2 ;  /* 0x0000000200027308 */ /* 0x000e220000000800 */
[C---:B--2---:R-:W-:Y:S01]  /*90c0*/  FADD.FTZ R15, R175.reuse, R174 ;  /* 0x000000aeaf0f7221 */ /* 0x044fe20000010000 */
[----:B------:R-:W-:-:S06]  /*90d0*/  F2FP.BF16.F32.PACK_AB R167, R175, R0 ;  /* 0x00000000afa7723e */ /* 0x000fcc00000010ff */
[----:B------:R-:W2:Y:S01]  /*90e0*/  MUFU.EX2 R177, R177 ;  /* 0x000000b100b17308 */ /* 0x000ea20000000800 */
[----:B-1----:R-:W-:-:S07]  /*90f0*/  FADD.FTZ R14, R168, R21 ;  /* 0x00000015a80e7221 */ /* 0x002fce0000010000 */
[----:B------:R-:W1:Y:S01]  /*9100*/  MUFU.EX2 R179, R179 ;  /* 0x000000b300b37308 */ /* 0x000e620000000800 */
[----:B0-----:R-:W-:-:S07]  /*9110*/  FADD.FTZ R170, R2, R15 ;  /* 0x0000000f02aa7221 */ /* 0x001fce0000010000 */
[----:B------:R-:W0:Y:S01]  /*9120*/  MUFU.EX2 R12, R12 ;  /* 0x0000000c000c7308 */ /* 0x000e220000000800 */
[C---:B--2---:R-:W-:Y:S01]  /*9130*/  FADD.FTZ R15, R177.reuse, R14 ;  /* 0x0000000eb10f7221 */ /* 0x044fe20000010000 */
[----:B------:R-:W-:-:S06]  /*9140*/  F2FP.BF16.F32.PACK_AB R168, R177, R168 ;  /* 0x000000a8b1a8723e */ /* 0x000fcc00000010ff */
[----:B------:R-:W2:Y:S01]  /*9150*/  MUFU.EX2 R20, R190 ;  /* 0x000000be00147308 */ /* 0x000ea20000000800 */
[C---:B-1----:R-:W-:Y:S01]  /*9160*/  FADD.FTZ R21, R179.reuse, R170 ;  /* 0x000000aab3157221 */ /* 0x042fe20000010000 */
[----:B------:R-:W-:-:S06]  /*9170*/  F2FP.BF16.F32.PACK_AB R169, R179, R2 ;  /* 0x00000002b3a9723e */ /* 0x000fcc00000010ff */
[----:B------:R-:W1:Y:S01]  /*9180*/  MUFU.EX2 R180, R180 ;  /* 0x000000b400b47308 */ /* 0x000e620000000800 */
[----:B0-----:R-:W-:-:S07]  /*9190*/  FADD.FTZ R15, R12, R15 ;  /* 0x0000000f0c0f7221 */ /* 0x001fce0000010000 */
[----:B------:R-:W0:Y:S01]  /*91a0*/  MUFU.EX2 R191, R191 ;  /* 0x000000bf00bf7308 */ /* 0x000e220000000800 */
[----:B--2---:R-:W-:-:S07]  /*91b0*/  FADD.FTZ R14, R20, R21 ;  /* 0x00000015140e7221 */ /* 0x004fce0000010000 */
[----:B------:R-:W2:Y:S01]  /*91c0*/  MUFU.EX2 R172, R172 ;  /* 0x000000ac00ac7308 */ /* 0x000ea20000000800 */
[C---:B-1----:R-:W-:Y:S01]  /*91d0*/  FADD.FTZ R15, R180.reuse, R15 ;  /* 0x0000000fb40f7221 */ /* 0x042fe20000010000 */
[----:B------:R-:W-:-:S06]  /*91e0*/  F2FP.BF16.F32.PACK_AB R170, R180, R12 ;  /* 0x0000000cb4aa723e */ /* 0x000fcc00000010ff */
[----:B------:R-:W1:Y:S01]  /*91f0*/  MUFU.EX2 R194, R194 ;  /* 0x000000c200c27308 */ /* 0x000e620000000800 */
[C---:B0-----:R-:W-:Y:S01]  /*9200*/  FADD.FTZ R13, R191.reuse, R14 ;  /* 0x0000000ebf0d7221 */ /* 0x041fe20000010000 */
[----:B------:R-:W-:-:S06]  /*9210*/  F2FP.BF16.F32.PACK_AB R171, R191, R20 ;  /* 0x00000014bfab723e */ /* 0x000fcc00000010ff */
        /* <DEDUP_REMOVED lines=13> */
[----:B0-----:R-:W-:-:S04]  /*92f0*/  FADD.FTZ R0, R198, R13 ;  /* 0x0000000dc6007221 */ /* 0x001fc80000010000 */
[C---:B--2---:R-:W-:Y:S01]  /*9300*/  FADD.FTZ R0, R175.reuse, R0 ;  /* 0x00000000af007221 */ /* 0x044fe20000010000 */
[----:B------:R-:W-:Y:S01]  /*9310*/  F2FP.BF16.F32.PACK_AB R175, R175, R198 ;  /* 0x000000c6afaf723e */ /* 0x000fe200000010ff */
[C---:B-1----:R-:W-:Y:S01]  /*9320*/  FADD.FTZ R2, R10.reuse, R15 ;  /* 0x0000000f0a027221 */ /* 0x042fe20000010000 */
[----:B------:R-:W-:Y:S01]  /*9330*/  F2FP.BF16.F32.PACK_AB R174, R10, R11 ;  /* 0x0000000b0aae723e */ /* 0x000fe200000010ff */
[----:B------:R-:W-:Y:S06]  /*9340*/  @!P0 BRA `(.L_x_2566) ;  /* 0x0000000000048947 */ /* 0x000fec0003800000 */
[----:B------:R-:W-:Y:S01]  /*9350*/  BPT.TRAP 0x1 ;  /* 0x000000040000795c */ /* 0x000fe20000300000 */
.L_x_2566:
[----:B------:R0:W1:Y:S01]  /*9360*/  SYNCS.PHASECHK.TRANS64.TRYWAIT P2, [UR25+0x22850], R6 ;  /* 0x02285006ff0075a7 */ /* 0x0000620008040159 */
[----:B------:R-:W-:Y:S05]  /*9370*/  @!P0 BRA `(.L_x_2567) ;  /* 0x0000000000048947 */ /* 0x000fea0003800000 */
[----:B------:R-:W-:Y:S01]  /*9380*/  BPT.TRAP 0x1 ;  /* 0x000000040000795c */ /* 0x000fe20000300000 */
.L_x_2567:
[----:B------:R-:W-:Y:S01]  /*9390*/  VIADD R7, R215, 0x8 ;  /* 0x00000008d7077836 */ /* 0x000fe20000000000 */
[----:B-1----:R-:W-:Y:S06]  /*93a0*/  @P2 BRA `(.L_x_2568) ;  /* 0x0000000000082947 */ /* 0x002fec0003800000 */
[----:B------:R-:W1:Y:S02]  /*93b0*/  SYNCS.PHASECHK.TRANS64.TRYWAIT P2, [UR25+0x22850], R6 ;  /* 0x02285006ff0075a7 */ /* 0x000e640008040159 */
[----:B-1----:R-:W-:Y:S05]  /*93c0*/  @!P2 BRA `(.L_x_2569) ;  /* 0x000000c400c4a947 */ /* 0x002fea0003800000 */
.L_x_2568:
        /* <DEDUP_REMOVED lines=39> */
.L_x_2570:
[----:B------:R-:W-:Y:S01]  /*9640*/  UIADD3 UR25, UR25, 0x22860, URZ ;  /* 0x0002286019197890 */ /* 0x000fe2000fffe03f */
[----:B-1----:R-:W-:Y:S02]  /*9650*/  IMAD.MOV.U32 R9, RZ, RZ, R5 ;  /* 0x000000ffff097224 */ /* 0x002fe400078e0005 */
[----:B------:R-:W-:Y:S01]  /*9660*/  IMAD.MOV.U32 R7, RZ, RZ, R4 ;  /* 0x000000ffff077224 */ /* 0x000fe200078e0004 */
[----:B------:R-:W-:-:S09]  /*9670*/  UPRMT UR25, UR24, 0x654, UR25 ;  /* 0x0000065418197896 */ /* 0x000fd20008000019 */
[----:B------:R-:W-:Y:S01]  /*9680*/  SYNCS.ARRIVE.TRANS64.RED.A1T0 RZ, [UR25], RZ ;  /* 0x000000ffffff79a7 */ /* 0x000fe20008100419 */
[----:B------:R-:W-:Y:S05]  /*9690*/  @P1 BRA `(.L_x_2571) ;  /* 0xffffffe000c01947 */ /* 0x000fea000383ffff */
[----:B0-----:R-:W-:-:S07]  /*96a0*/  IMAD.MOV.U32 R6, RZ, RZ, R8 ;  /* 0x000000ffff067224 */ /* 0x001fce00078e0008 */
.L_x_2560:
        /* <DEDUP_REMOVED lines=8> */
.L_x_2591:
[----:B------:R-:W-:-:S04]  /*9730*/  UIADD3 UR38, UR38, 0x1, URZ ;  /* 0x0000000126267890 */ /* 0x000fc8000fffe03f */
[----:B------:R-:W-:-:S04]  /*9740*/  UISETP.NE.AND UP0, UPT, UR38, 0x2, UPT ;  /* 0x000000022600788c */ /* 0x000fc8000bf05270 */
[----:B------:R-:W-:Y:S02]  /*9750*/  USEL UR7, URZ, 0x1, UP0 ;  /* 0x000000013f077887 */ /* 0x000fe40008000000 */
[----:B------:R-:W-:Y:S02]  /*9760*/  USEL UR38, UR38, URZ, UP0 ;  /* 0x0000003f26267287 */ /* 0x000fe40008000000 */
[----:B------:R-:W-:Y:S01]  /*9770*/  ULOP3.LUT UR37, UR37, UR7, URZ, 0x3c, !UPT ;  /* 0x0000000725257292 */ /* 0x000fe2000f8e3c3f */
[----:B012---:R-:W-:Y:S11]  /*9780*/  @!P0 BRA `(.L_x_2573) ;  /* 0x0000000000048947 */ /* 0x007ff60003800000 */
[----:B------:R-:W-:Y:S01]  /*9790*/  BPT.TRAP 0x1 ;  /* 0x000000040000795c */ /* 0x000fe20000300000 */
.L_x_2573:
        /* <DEDUP_REMOVED lines=9> */
.L_x_2574:
[----:B-1----:R-:W-:Y:S05]  /*9830*/  @P1 BRA `(.L_x_2575) ;  /* 0x0000000000081947 */ /* 0x002fea0003800000 */
[----:B------:R-:W1:Y:S02]  /*9840*/  SYNCS.PHASECHK.TRANS64.TRYWAIT P1, [UR24+0x22830], R7 ;  /* 0x02283007ff0075a7 */ /* 0x000e640008020158 */
[----:B-1----:R-:W-:Y:S05]  /*9850*/  @!P1 BRA `(.L_x_2576) ;  /* 0x000000c000b89947 */ /* 0x002fea0003800000 */
.L_x_2575:
        /* <DEDUP_REMOVED lines=26> */
.L_x_2577:
[----:B------:R-:W-:Y:S01]  /*9a00*/  ISETP.NE.AND P2, PT, R206, 0x1, PT ;  /* 0x00000001ce00780c */ /* 0x000fe20003f45270 */
[----:B------:R-:W-:Y:S01]  /*9a10*/  VIADD R20, R23, UR43 ;  /* 0x0000002b17147c36 */ /* 0x000fe20008000000 */
[----:B------:R-:W-:Y:S01]  /*9a20*/  UIADD3 UR10, UR24, 0x22840, URZ ;  /* 0x00022840180a7890 */ /* 0x000fe2000fffe03f */
[----:B------:R-:W-:Y:S01]  /*9a30*/  IMAD R10, R6, -0x60, RZ ;  /* 0xffffffa0060a7824 */ /* 0x000fe200078e02ff */
[----:B------:R-:W-:Y:S02]  /*9a40*/  LOP3.LUT P1, RZ, R16, 0x80000, RZ, 0xc0, !PT ;  /* 0x0008000010ff7812 */ /* 0x000fe4000782c0ff */
[----:B------:R-:W-:-:S07]  /*9a50*/  UPRMT UR10, UR7, 0x654, UR10 ;  /* 0x00000654070a7896 */ /* 0x000fce000800000a */
[----:B------:R-:W3:Y:S08]  /*9a60*/  @P2 LDC R5, c[0x0][0x44c] ;  /* 0x00011300ff052b82 */ /* 0x000ef00000000800 */
[----:B-1----:R-:W1:Y:S01]  /*9a70*/  @P2 LDC R4, c[0x0][0x450] ;  /* 0x00011400ff042b82 */ /* 0x002e620000000800 */
[----:B------:R-:W-:Y:S01]  /*9a80*/  SYNCS.ARRIVE.TRANS64.RED.A1T0 RZ, [UR10], RZ ;  /* 0x000000ffffff79a7 */ /* 0x000fe2000810040a */
[----:B------:R-:W-:Y:S01]  /*9a90*/  ULOP3.LUT UR10, URZ, UR26, URZ, 0x33, !UPT ;  /* 0x0000001a3f0a7292 */ /* 0x000fe2000f8e333f */
[----:B---3--:R-:W-:-:S05]  /*9aa0*/  @P2 IMAD.HI.U32 R5, R20, R5, RZ ;  /* 0x0000000514052227 */ /* 0x008fca00078e00ff */
[----:B-1----:R-:W-:Y:S01]  /*9ab0*/  @P2 SHF.R.U32.HI R20, RZ, R4, R5 ;  /* 0x00000004ff142219 */ /* 0x002fe20000011605 */
[----:B------:R-:W-:-:S04]  /*9ac0*/  VIADD R4, R10, 0x1 ;  /* 0x000000010a047836 */ /* 0x000fc80000000000 */
[----:B------:R-:W1:Y:S01]  /*9ad0*/  SHFL.IDX PT, R11, R20, RZ, 0x1c1f ;  /* 0x001c1fff140b7589 */ /* 0x000e6200000e0000 */
[----:B------:R-:W-:-:S05]  /*9ae0*/  IMAD R4, R19, -0x2, R4 ;  /* 0xfffffffe13047824 */ /* 0x000fca00078e0204 */
[----:B------:R-:W-:-:S05]  /*9af0*/  IADD3 R4, -R17, R4, R18 ;  /* 0x0000000411047210 */ /* 0x000fca0007ffe112 */
[C---:B------:R-:W-:Y:S02]  /*9b00*/  VIADD R15, R4.reuse, UR27 ;  /* 0x0000001b040f7c36 */ /* 0x040fe40008000000 */
[----:B------:R-:W-:Y:S02]  /*9b10*/  VIADD R14, R4, UR10 ;  /* 0x0000000a040e7c36 */ /* 0x000fe40008000000 */
[----:B-1----:R-:W-:Y:S02]  /*9b20*/  IMAD.IADD R13, R15, 0x1, R11 ;  /* 0x000000010f0d7824 */ /* 0x002fe400078e020b */
        /* <DEDUP_REMOVED lines=9> */
[----:B------:R-:W1:Y:S02]  /*9bc0*/  @P1 LDC.64 R4, c[0x0][0x9e8] ;  /* 0x00027a00ff041b82 */ /* 0x000e640000000a00 */
[----:B-1----:R-:W-:-:S05]  /*9bd0*/  @P1 IMAD.HI.U32 R4, R11, R4, RZ ;  /* 0x000000040b041227 */ /* 0x002fca00078e00ff */
[----:B------:R-:W-:-:S04]  /*9be0*/  @P1 SHF.R.U32.HI R11, RZ, R5, R4 ;  /* 0x00000005ff0b1219 */ /* 0x000fc80000011604 */
[----:B------:R-:W-:Y:S01]  /*9bf0*/  LOP3.LUT R11, RZ, R11, RZ, 0x33, !PT ;  /* 0x0000000bff0b7212 */ /* 0x000fe200078e33ff */
[----:B------:R-:W-:Y:S06]  /*9c00*/  BRA `(.L_x_2581) ;  /* 0x0000000000147947 */ /* 0x000fec0003800000 */
.L_x_2580:
[----:B------:R-:W-:-:S05]  /*9c10*/  IMAD.U32 R21, RZ, RZ, UR25 ;  /* 0x00000019ff157e24 */ /* 0x000fca000f8e00ff */
[----:B------:R-:W-:-:S13]  /*9c20*/  ISETP.NE.AND P1, PT, R21, 0x1, PT ;  /* 0x000000011500780c */ /* 0x000fda0003f25270 */
[----:B------:R-:W1:Y:S02]  /*9c30*/  @P1 LDC.64 R4, c[0x0][0x9e8] ;  /* 0x00027a00ff041b82 */ /* 0x000e640000000a00 */
[----:B-1----:R-:W-:-:S05]  /*9c40*/  @P1 IMAD.HI.U32 R4, R11, R4, RZ ;  /* 0x000000040b041227 */ /* 0x002fca00078e00ff */
[----:B------:R-:W-:-:S07]  /*9c50*/  @P1 SHF.R.U32.HI R11, RZ, R5, R4 ;  /* 0x00000005ff0b1219 */ /* 0x000fce0000011604 */
.L_x_2581:
[----:B------:R-:W-:Y:S05]  /*9c60*/  BSYNC B0 ;  /* 0x0000000000007941 */ /* 0x000fea0003800000 */
.L_x_2579:
[----:B------:R-:W-:-:S04]  /*9c70*/  IMAD R4, R19, -0x2, R10 ;  /* 0xfffffffe13047824 */ /* 0x000fc800078e020a */
[----:B------:R-:W-:-:S05]  /*9c80*/  IMAD R4, R11, R21, R4 ;  /* 0x000000150b047224 */ /* 0x000fca00078e0204 */
[----:B------:R-:W-:Y:S02]  /*9c90*/  VIADDMNMX R13, R4, R21, R13, PT ;  /* 0x00000015040d7246 */ /* 0x000fe4000380010d */
[----:B------:R-:W-:-:S07]  /*9ca0*/  VIMNMX R12, R12, R4, !PT ;  /* 0x000000040c0c7248 */ /* 0x000fce0007fe0100 */
.L_x_2578:
        /* <DEDUP_REMOVED lines=133> */
[----:B------:R-:W1:Y:S02]  /*a500*/  SHFL.IDX PT, R13, R20, 0x1, 0x1c1f ;  /* 0x003c1f00140d7f89 */ /* 0x000e6400000e0000 */
[----:B------:R-:W-:Y:S02]  /*a510*/  FSEL R197, R197, -INF , !P6 ;  /* 0xff800000c5c57808 */ /* 0x000fe40007000000 */
[----:B------:R-:W-:Y:S01]  /*a520*/  LOP3.LUT P6, RZ, R16, 0x80000, RZ, 0xc0, !PT ;  /* 0x0008000010ff7812 */ /* 0x000fe200078cc0ff */
[--C-:B-1----:R-:W-:Y:S02]  /*a530*/  IMAD.IADD R15, R15, 0x1, R13.reuse ;  /* 0x000000010f0f7824 */ /* 0x102fe400078e020d */
        /* <DEDUP_REMOVED lines=14> */
.L_x_2584:
[----:B------:R-:W-:-:S05]  /*a620*/  IMAD.U32 R12, RZ, RZ, UR25 ;  /* 0x00000019ff0c7e24 */ /* 0x000fca000f8e00ff */
[----:B------:R-:W-:-:S13]  /*a630*/  ISETP.NE.AND P6, PT, R12, 0x1, PT ;  /* 0x000000010c00780c */ /* 0x000fda0003fc5270 */
[----:B------:R-:W1:Y:S02]  /*a640*/  @P6 LDC.64 R4, c[0x0][0x9e8] ;  /* 0x00027a00ff046b82 */ /* 0x000e640000000a00 */
[----:B-1----:R-:W-:-:S05]  /*a650*/  @P6 IMAD.HI.U32 R4, R13, R4, RZ ;  /* 0x000000040d046227 */ /* 0x002fca00078e00ff */
[----:B------:R-:W-:-:S07]  /*a660*/  @P6 SHF.R.U32.HI R13, RZ, R5, R4 ;  /* 0x00000005ff0d6219 */ /* 0x000fce0000011604 */
.L_x_2585:
[----:B------:R-:W-:Y:S05]  /*a670*/  BSYNC B0 ;  /* 0x0000000000007941 */ /* 0x000fea0003800000 */
.L_x_2583:
[----:B------:R-:W-:-:S04]  /*a680*/  IMAD R10, R19, -0x2, R10 ;  /* 0xfffffffe130a7824 */ /* 0x000fc800078e020a */
[----:B------:R-:W-:-:S05]  /*a690*/  IMAD R13, R13, R12, R10 ;  /* 0x0000000c0d0d7224 */ /* 0x000fca00078e020a */
[----:B------:R-:W-:Y:S02]  /*a6a0*/  VIADDMNMX R15, R13, R12, R15, PT ;  /* 0x0000000c0d0f7246 */ /* 0x000fe4000380010f */
[----:B------:R-:W-:-:S07]  /*a6b0*/  VIMNMX R14, R14, R13, !PT ;  /* 0x0000000d0e0e7248 */ /* 0x000fce0007fe0100 */
.L_x_2582:
        /* <DEDUP_REMOVED lines=60> */
[----:B------:R-:W1:Y:S01]  /*aa80*/  SHFL.BFLY PT, R4, R5, 0x2, 0x1f ;  /* 0x0c401f0005047f89 */ /* 0x000e6200000e0000 */
        /* <DEDUP_REMOVED lines=14> */
[----:B-1----:R-:W-:Y:S02]  /*ab70*/  FMNMX.FTZ R12, R5, R4, !PT ;  /* 0x00000004050c7209 */ /* 0x002fe40007810000 */
[C---:B------:R-:W-:Y:S02]  /*ab80*/  ISETP.GT.AND P1, PT, R14.reuse, 0x30, !P1 ;  /* 0x000000300e00780c */ /* 0x040fe40004f24270 */
[----:B------:R-:W-:Y:S01]  /*ab90*/  ISETP.GT.AND P4, PT, R14, 0x51, !P4 ;  /* 0x000000510e00780c */ /* 0x000fe20006784270 */
[----:B------:R-:W1:Y:S01]  /*aba0*/  SHFL.BFLY PT, R13, R12, 0x1, 0x1f ;  /* 0x0c201f000c0d7f89 */ /* 0x000e6200000e0000 */
        /* <DEDUP_REMOVED lines=13> */
[----:B-1----:R-:W-:-:S02]  /*ac80*/  FMNMX.FTZ R4, R12, R13, !PT ;  /* 0x0000000d0c047209 */ /* 0x002fc40007810000 */
        /* <DEDUP_REMOVED lines=69> */
[----:B-1----:R-:W-:Y:S01]  /*b0e0*/  FFMA.FTZ R169, R184, UR6, -R10 ;  /* 0x00000006b8a97c23 */ /* 0x002fe2000801080a */
        /* <DEDUP_REMOVED lines=16> */
[--C-:B-1----:R-:W-:Y:S01]  /*b1f0*/  FFMA.FTZ R161, R177, UR6, -R10.reuse ;  /* 0x00000006b1a17c23 */ /* 0x102fe2000801080a */
[--C-:B------:R-:W-:Y:S01]  /*b200*/  FFMA.FTZ R177, R192, UR6, -R10.reuse ;  /* 0x00000006c0b17c23 */ /* 0x100fe2000801080a */
[----:B------:R-:W1:Y:S05]  /*b210*/  SHFL.BFLY PT, R176, R5, 0x2, 0x1f ;  /* 0x0c401f0005b07f89 */ /* 0x000e6a00000e0000 */
        /* <DEDUP_REMOVED lines=12> */
[----:B-1----:R-:W-:Y:S01]  /*b2e0*/  FMNMX.FTZ R184, R5, R176, !PT ;  /* 0x000000b005b87209 */ /* 0x002fe20007810000 */
[--C-:B------:R-:W-:Y:S01]  /*b2f0*/  FFMA.FTZ R176, R189, UR6, -R10.reuse ;  /* 0x00000006bdb07c23 */ /* 0x100fe2000801080a */
[----:B------:R-:W-:Y:S01]  /*b300*/  FFMA.FTZ R10, R197, UR6, -R10 ;  /* 0x00000006c50a7c23 */ /* 0x000fe2000801080a */
[-C--:B------:R-:W-:Y:S01]  /*b310*/  FMUL.FTZ R41, R41, R8.reuse ;  /* 0x0000000829297220 */ /* 0x080fe20000410000 */
[-C--:B------:R-:W-:Y:S01]  /*b320*/  FMUL.FTZ R44, R44, R8.reuse ;  /* 0x000000082c2c7220 */ /* 0x080fe20000410000 */
[----:B------:R-:W1:Y:S01]  /*b330*/  SHFL.BFLY PT, R5, R184, 0x1, 0x1f ;  /* 0x0c201f00b8057f89 */ /* 0x000e6200000e0000 */
        /* <DEDUP_REMOVED lines=23> */
[----:B-1----:R-:W-:Y:S01]  /*b4b0*/  FMNMX.FTZ R5, R184, R5, !PT ;  /* 0x00000005b8057209 */ /* 0x002fe20007810000 */
        /* <DEDUP_REMOVED lines=8> */
[----:B------:R-:W1:Y:S01]  /*b540*/  MUFU.EX2 R168, R168 ;  /* 0x000000a800a87308 */ /* 0x000e620000000800 */
        /* <DEDUP_REMOVED lines=29> */
[----:B-1----:R-:W-:Y:S01]  /*b720*/  F2FP.BF16.F32.PACK_AB R166, R168, R165 ;  /* 0x000000a5a8a6723e */ /* 0x002fe200000010ff */
[----:B------:R-:W-:Y:S01]  /*b730*/  FADD.FTZ R2, R20, R193 ;  /* 0x000000c114027221 */ /* 0x000fe20000010000 */
[--C-:B------:R-:W-:Y:S01]  /*b740*/  FFMA.FTZ R179, R179, UR6, -R189.reuse ;  /* 0x00000006b3b37c23 */ /* 0x100fe200080108bd */
[----:B------:R-:W1:Y:S01]  /*b750*/  MUFU.EX2 R176, R176 ;  /* 0x000000b000b07308 */ /* 0x000e620000000800 */
        /* <DEDUP_REMOVED lines=20> */
[----:B-1----:R-:W-:Y:S01]  /*b8a0*/  F2FP.BF16.F32.PACK_AB R170, R176, R173 ;  /* 0x000000adb0aa723e */ /* 0x002fe200000010ff */
[----:B------:R-:W-:Y:S01]  /*b8b0*/  FADD.FTZ R154, R164, R193 ;  /* 0x000000c1a49a7221 */ /* 0x000fe20000010000 */
[-C--:B------:R-:W-:Y:S01]  /*b8c0*/  FMUL.FTZ R105, R105, R8.reuse ;  /* 0x0000000869697220 */ /* 0x080fe20000410000 */
[-C--:B------:R-:W-:Y:S01]  /*b8d0*/  FMUL.FTZ R108, R108, R8.reuse ;  /* 0x000000086c6c7220 */ /* 0x080fe20000410000 */
[----:B------:R-:W1:Y:S01]  /*b8e0*/  MUFU.EX2 R10, R10 ;  /* 0x0000000a000a7308 */ /* 0x000e620000000800 */
        /* <DEDUP_REMOVED lines=40> */
[----:B-1----:R-:W-:Y:S01]  /*bb70*/  FADD.FTZ R2, R10, R13 ;  /* 0x0000000d0a027221 */ /* 0x002fe20000010000 */
[----:B----4-:R-:W-:Y:S01]  /*bb80*/  FFMA.FTZ R13, R14, R0, R185 ;  /* 0x000000000e0d7223 */ /* 0x010fe200000100b9 */
[----:B------:R-:W-:Y:S01]  /*bb90*/  FMUL.FTZ R149, R149, R8 ;  /* 0x0000000895957220 */ /* 0x000fe20000410000 */
[----:B------:R-:W-:Y:S01]  /*bba0*/  F2FP.BF16.F32.PACK_AB R164, R161, R164 ;  /* 0x000000a4a1a4723e */ /* 0x000fe200000010ff */
[----:B------:R-:W-:Y:S01]  /*bbb0*/  FMUL.FTZ R26, R26, R14 ;  /* 0x0000000e1a1a7220 */ /* 0x000fe20000410000 */
[C---:B---3--:R-:W-:Y:S01]  /*bbc0*/  FADD.FTZ R0, R184.reuse, R13 ;  /* 0x0000000db8007221 */ /* 0x048fe20000010000 */
[----:B------:R-:W-:Y:S01]  /*bbd0*/  F2FP.BF16.F32.PACK_AB R160, R157, R160 ;  /* 0x000000a09da0723e */ /* 0x000fe200000010ff */
[----:B------:R-:W1:Y:S01]  /*bbe0*/  MUFU.EX2 R159, R159 ;  /* 0x0000009f009f7308 */ /* 0x000e620000000800 */
        /* <DEDUP_REMOVED lines=56> */
[----:B-1----:R-:W-:Y:S01]  /*bf70*/  F2FP.BF16.F32.PACK_AB R174, R10, R181 ;  /* 0x000000b50aae723e */ /* 0x002fe200000010ff */
        /* <DEDUP_REMOVED lines=37> */
[----:B------:R-:W-:Y:S01]  /*c1d0*/  FMUL.FTZ R151, R151, R14 ;  /* 0x0000000e97977220 */ /* 0x000fe20000410000 */
[----:B------:R-:W1:Y:S01]  /*c1e0*/  MUFU.EX2 R169, R186 ;  /* 0x000000ba00a97308 */ /* 0x000e620000000800 */
[----:B---3--:R-:W-:-:S07]  /*c1f0*/  FADD.FTZ R178, R182, R13 ;  /* 0x0000000db6b27221 */ /* 0x008fce0000010000 */
[----:B------:R-:W3:Y:S01]  /*c200*/  MUFU.EX2 R0, R187 ;  /* 0x000000bb00007308 */ /* 0x000ee20000000800 */
[----:B0-----:R-:W-:-:S07]  /*c210*/  FADD.FTZ R178, R183, R178 ;  /* 0x000000b2b7b27221 */ /* 0x001fce0000010000 */
[----:B------:R0:W4:Y:S01]  /*c220*/  MUFU.EX2 R171, R167 ;  /* 0x000000a700ab7308 */ /* 0x0001220000000800 */
[----:B-1----:R-:W-:-:S07]  /*c230*/  FADD.FTZ R13, R169, R178 ;  /* 0x000000b2a90d7221 */ /* 0x002fce0000010000 */
[----:B------:R-:W1:Y:S01]  /*c240*/  MUFU.EX2 R20, R191 ;  /* 0x000000bf00147308 */ /* 0x000e620000000800 */
[C---:B---3--:R-:W-:Y:S01]  /*c250*/  FADD.FTZ R178, R0.reuse, R13 ;  /* 0x0000000d00b27221 */ /* 0x048fe20000010000 */
[----:B------:R-:W-:Y:S02]  /*c260*/  F2FP.BF16.F32.PACK_AB R169, R0, R169 ;  /* 0x000000a900a9723e */ /* 0x000fe400000010ff */
[----:B0-----:R-:W-:-:S04]  /*c270*/  F2FP.BF16.F32.PACK_AB R167, R183, R182 ;  /* 0x000000b6b7a7723e */ /* 0x001fc800000010ff */
[----:B------:R-:W0:Y:S01]  /*c280*/  MUFU.EX2 R173, R194 ;  /* 0x000000c200ad7308 */ /* 0x000e220000000800 */
[----:B----4-:R-:W-:-:S07]  /*c290*/  FADD.FTZ R13, R171, R178 ;  /* 0x000000b2ab0d7221 */ /* 0x010fce0000010000 */
[----:B------:R-:W3:Y:S01]  /*c2a0*/  MUFU.EX2 R176, R195 ;  /* 0x000000c300b07308 */ /* 0x000ee20000000800 */
[C---:B-1----:R-:W-:Y:S01]  /*c2b0*/  FADD.FTZ R180, R20.reuse, R13 ;  /* 0x0000000d14b47221 */ /* 0x042fe20000010000 */
[----:B------:R-:W-:-:S06]  /*c2c0*/  F2FP.BF16.F32.PACK_AB R171, R20, R171 ;  /* 0x000000ab14ab723e */ /* 0x000fcc00000010ff */
[----:B------:R-:W1:Y:S01]  /*c2d0*/  MUFU.EX2 R175, R198 ;  /* 0x000000c600af7308 */ /* 0x000e620000000800 */
[----:B0-----:R-:W-:-:S07]  /*c2e0*/  FADD.FTZ R13, R173, R180 ;  /* 0x000000b4ad0d7221 */ /* 0x001fce0000010000 */
[----:B------:R-:W0:Y:S01]  /*c2f0*/  MUFU.EX2 R178, R189 ;  /* 0x000000bd00b27308 */ /* 0x000e220000000800 */
[C---:B---3--:R-:W-:Y:S01]  /*c300*/  FADD.FTZ R8, R176.reuse, R13 ;  /* 0x0000000db0087221 */ /* 0x048fe20000010000 */
[----:B------:R-:W-:-:S03]  /*c310*/  F2FP.BF16.F32.PACK_AB R173, R176, R173 ;  /* 0x000000adb0ad723e */ /* 0x000fc600000010ff */
[----:B-1----:R-:W-:-:S04]  /*c320*/  FADD.FTZ R9, R175, R8 ;  /* 0x00000008af097221 */ /* 0x002fc80000010000 */
[C---:B0-----:R-:W-:Y:S01]  /*c330*/  FADD.FTZ R0, R178.reuse, R9 ;  /* 0x00000009b2007221 */ /* 0x041fe20000010000 */
[----:B------:R-:W-:Y:S01]  /*c340*/  F2FP.BF16.F32.PACK_AB R175, R178, R175 ;  /* 0x000000afb2af723e */ /* 0x000fe200000010ff */
[----:B------:R-:W-:Y:S06]  /*c350*/  @!P0 BRA `(.L_x_2586) ;  /* 0x0000000000048947 */ /* 0x000fec0003800000 */
[----:B------:R-:W-:Y:S01]  /*c360*/  BPT.TRAP 0x1 ;  /* 0x000000040000795c */ /* 0x000fe20000300000 */
.L_x_2586:
[----:B------:R0:W1:Y:S01]  /*c370*/  SYNCS.PHASECHK.TRANS64.TRYWAIT P1, [UR24+0x22850], R7 ;  /* 0x02285007ff0075a7 */ /* 0x0000620008020158 */
[----:B------:R-:W-:Y:S05]  /*c380*/  @!P0 BRA `(.L_x_2587) ;  /* 0x0000000000048947 */ /* 0x000fea0003800000 */
[----:B------:R-:W-:Y:S01]  /*c390*/  BPT.TRAP 0x1 ;  /* 0x000000040000795c */ /* 0x000fe20000300000 */
.L_x_2587:
[----:B------:R-:W-:Y:S01]  /*c3a0*/  VIADD R8, R215, 0x8 ;  /* 0x00000008d7087836 */ /* 0x000fe20000000000 */
[----:B-1----:R-:W-:Y:S06]  /*c3b0*/  @P1 BRA `(.L_x_2588) ;  /* 0x0000000000081947 */ /* 0x002fec0003800000 */
[----:B------:R-:W1:Y:S02]  /*c3c0*/  SYNCS.PHASECHK.TRANS64.TRYWAIT P1, [UR24+0x22850], R7 ;  /* 0x02285007ff0075a7 */ /* 0x000e640008020158 */
[----:B-1----:R-:W-:Y:S05]  /*c3d0*/  @!P1 BRA `(.L_x_2589) ;  /* 0x0000009400f09947 */ /* 0x002fea0003800000 */
.L_x_2588:
        /* <DEDUP_REMOVED lines=39> */
.L_x_2590:
        /* <DEDUP_REMOVED lines=8> */
.L_x_2572:
[----:B01----:R-:W0:Y:S01]  /*c6d0*/  SHFL.BFLY PT, R7, R2, 0x2, 0x1f ;  /* 0x0c401f0002077f89 */ /* 0x003e2200000e0000 */
[----:B------:R-:W-:Y:S01]  /*c6e0*/  IMAD.MOV.U32 R8, RZ, RZ, RZ ;  /* 0x000000ffff087224 */ /* 0x000fe200078e00ff */
[----:B------:R-:W-:Y:S01]  /*c6f0*/  UIADD3 UR38, UR38, 0x1, URZ ;  /* 0x0000000126267890 */ /* 0x000fe2000fffe03f */
[----:B------:R-:W-:Y:S01]  /*c700*/  IMAD.U32 R13, RZ, RZ, UR6 ;  /* 0x00000006ff0d7e24 */ /* 0x000fe2000f8e00ff */
[----:B------:R-:W1:Y:S01]  /*c710*/  SHFL.BFLY PT, R9, R0, 0x2, 0x1f ;  /* 0x0c401f0000097f89 */ /* 0x000e6200000e0000 */
[----:B------:R2:W-:Y:S06]  /*c720*/  BAR.ARV R3, 0x100 ;  /* 0x000400030000751d */ /* 0x0005ec0000002000 */
[----:B------:R-:W-:-:S02]  /*c730*/  UISETP.NE.AND UP0, UPT, UR38, 0x2, UPT ;  /* 0x000000022600788c */ /* 0x000fc4000bf05270 */
[----:B------:R-:W-:Y:S06]  /*c740*/  BAR.ARV 0x8, 0x180 ;  /* 0x0206000000007b1d */ /* 0x000fec0000002000 */
[----:B--2---:R-:W-:Y:S01]  /*c750*/  IMAD.MOV.U32 R3, RZ, RZ, -0x800000 ;  /* 0xff800000ff037424 */ /* 0x004fe200078e00ff */
[----:B------:R-:W-:Y:S01]  /*c760*/  USEL UR4, URZ, 0x1, UP0 ;  /* 0x000000013f047887 */ /* 0x000fe20008000000 */
[----:B0-----:R-:W-:Y:S01]  /*c770*/  FADD.FTZ R7, R7, R2 ;  /* 0x0000000207077221 */ /* 0x001fe20000010000 */
[----:B------:R-:W-:Y:S01]  /*c780*/  IMAD.MOV.U32 R2, RZ, RZ, -0x800000 ;  /* 0xff800000ff027424 */ /* 0x000fe200078e00ff */
[----:B------:R-:W-:Y:S01]  /*c790*/  PLOP3.LUT P0, PT, PT, PT, PT, 0x8, 0x0 ;  /* 0x000000000000781c */ /* 0x000fe20003f0e170 */
[----:B------:R-:W-:Y:S01]  /*c7a0*/  UIADD3 UR36, UR36, 0x1, URZ ;  /* 0x0000000124247890 */ /* 0x000fe2000fffe03f */
[----:B-1----:R-:W-:Y:S01]  /*c7b0*/  FADD.FTZ R9, R9, R0 ;  /* 0x0000000009097221 */ /* 0x002fe20000010000 */
[----:B------:R-:W0:Y:S01]  /*c7c0*/  SHFL.BFLY PT, R6, R7, 0x1, 0x1f ;  /* 0x0c201f0007067f89 */ /* 0x000e2200000e0000 */
[----:B------:R-:W-:Y:S01]  /*c7d0*/  IMAD.MOV.U32 R0, RZ, RZ, RZ ;  /* 0x000000ffff007224 */ /* 0x000fe200078e00ff */
[----:B------:R-:W-:-:S02]  /*c7e0*/  USEL UR38, UR38, URZ, UP0 ;  /* 0x0000003f26267287 */ /* 0x000fc40008000000 */
[----:B------:R-:W-:Y:S01]  /*c7f0*/  ULOP3.LUT UR37, UR37, UR4, URZ, 0x3c, !UPT ;  /* 0x0000000425257292 */ /* 0x000fe2000f8e3c3f */
[----:B0-----:R-:W-:Y:S01]  /*c800*/  FADD.FTZ R10, R7, R6 ;  /* 0x00000006070a7221 */ /* 0x001fe20000010000 */
[----:B------:R-:W-:Y:S01]  /*c810*/  IMAD.U32 R7, RZ, RZ, UR6 ;  /* 0x00000006ff077e24 */ /* 0x000fe2000f8e00ff */
[----:B------:R-:W0:Y:S03]  /*c820*/  SHFL.BFLY PT, R6, R9, 0x1, 0x1f ;  /* 0x0c201f0009067f89 */ /* 0x000e2600000e0000 */
[----:B------:R-:W-:-:S13]  /*c830*/  FSETP.NE.FTZ.AND P1, PT, R10, RZ, PT ;  /* 0x000000ff0a00720b */ /* 0x000fda0003f35000 */
[----:B------:R-:W1:Y:S01]  /*c840*/  @P1 MUFU.RCP R8, R10 ;  /* 0x0000000a00081308 */ /* 0x000e620000001000 */
[----:B------:R-:W-:Y:S01]  /*c850*/  @P1 FMUL.FTZ R7, R7, 0.69314718246459960938 ;  /* 0x3f31721807071820 */ /* 0x000fe20000410000 */
[----:B0-----:R-:W-:-:S06]  /*c860*/  FADD.FTZ R12, R9, R6 ;  /* 0x00000006090c7221 */ /* 0x001fcc0000010000 */
        /* <DEDUP_REMOVED lines=10> */
[----:B------:R-:W-:-:S04]  /*c910*/  FMUL.FTZ R40, R40, R8 ;  /* 0x0000000828287220 */ /* 0x000fc80000410000 */
[----:B------:R-:W-:Y:S01]  /*c920*/  @P2 MUFU.RCP R0, R12 ;  /* 0x0000000c00002308 */ /* 0x000fe20000001000 */
[-C--:B------:R-:W-:Y:S01]  /*c930*/  FMUL.FTZ R41, R41, R8.reuse ;  /* 0x0000000829297220 */ /* 0x080fe20000410000 */
[-C--:B------:R-:W-:Y:S01]  /*c940*/  FMUL.FTZ R44, R44, R8.reuse ;  /* 0x000000082c2c7220 */ /* 0x080fe20000410000 */
[-C--:B------:R-:W-:Y:S01]  /*c950*/  FMUL.FTZ R45, R45, R8.reuse ;  /* 0x000000082d2d7220 */ /* 0x080fe20000410000 */
        /* <DEDUP_REMOVED lines=53> */
[----:B------:R-:W-:Y:S01]  /*ccb0*/  @P2 FMUL.FTZ R13, R13, 0.69314718246459960938 ;  /* 0x3f3172180d0d2820 */ /* 0x000fe20000410000 */
[----:B0-----:R-:W-:Y:S01]  /*ccc0*/  @P1 FMUL.FTZ R6, R6, 0.69314718246459960938 ;  /* 0x3f31721806061820 */ /* 0x001fe20000410000 */
        /* <DEDUP_REMOVED lines=66> */
[----:B------:R-:W-:-:S07]  /*d0f0*/  @P2 FFMA.FTZ R3, R13, R5, R12 ;  /* 0x000000050d032223 */ /* 0x000fce000001000c */
.L_x_2513:
[----:B------:R-:W0:Y:S01]  /*d100*/  S2R R4, SR_CgaCtaId ;  /* 0x0000000000047919 */ /* 0x000e220000008800 */
[----:B------:R-:W-:Y:S01]  /*d110*/  MOV R17, 0x400 ;  /* 0x0000040000117802 */ /* 0x000fe20000000f00 */
[----:B------:R-:W-:Y:S01]  /*d120*/  BSSY B0, `(.L_x_2592) ;  /* 0x00002d5000007945 */ /* 0x000fe20003800000 */
[----:B------:R-:W-:Y:S02]  /*d130*/  BAR.SYNC.DEFER_BLOCKING 0x5, 0x180 ;  /* 0x0146000000007b1d */ /* 0x000fe40000010000 */
[----:B0-----:R-:W-:-:S05]  /*d140*/  LEA R17, R4, R17, 0x18 ;  /* 0x0000001104117211 */ /* 0x001fca00078ec0ff */
[----:B------:R-:W0:Y:S02]  /*d150*/  LDS.128 R4, [R17+0x228d0] ;  /* 0x0228d00011047984 */ /* 0x000e240000000c00 */
[----:B0-----:R-:W-:Y:S02]  /*d160*/  R2UR UR5, R5 ;  /* 0x00000000050572ca */ /* 0x001fe400000e0000 */
[----:B------:R-:W-:Y:S02]  /*d170*/  R2UR UR7, R6 ;  /* 0x00000000060772ca */ /* 0x000fe400000e0000 */
        /* <DEDUP_REMOVED lines=8> */
[----:B------:R-:W-:Y:S02]  /*d200*/  F2FP.BF16.F32.PACK_AB R26, R29, R28 ;  /* 0x0000001c1d1a723e */ /* 0x000fe400000010ff */
[----:B------:R-:W-:Y:S01]  /*d210*/  F2FP.BF16.F32.PACK_AB R32, R33, R32 ;  /* 0x000000202120723e */ /* 0x000fe200000010ff */
[----:B------:R-:W-:Y:S01]  /*d220*/  UISETP.NE.AND.EX UP0, UPT, UR9, URZ, UPT, UP0 ;  /* 0x0000003f0900728c */ /* 0x000fe2000bf05300 */
[----:B------:R-:W-:Y:S02]  /*d230*/  F2FP.BF16.F32.PACK_AB R27, R157, R27 ;  /* 0x0000001b9d1b723e */ /* 0x000fe400000010ff */
[----:B------:R-:W-:Y:S01]  /*d240*/  F2FP.BF16.F32.PACK_AB R33, R156, R34 ;  /* 0x000000229c21723e */ /* 0x000fe200000010ff */
[----:B------:R-:W-:Y:S01]  /*d250*/  ULDC.64 UR8, c[0x0][0xc00] ;  /* 0x0003000000087ab9 */ /* 0x000fe20000000a00 */
[----:B------:R-:W-:Y:S01]  /*d260*/  F2FP.BF16.F32.PACK_AB R40, R41, R40 ;  /* 0x000000282928723e */ /* 0x000fe200000010ff */
[----:B------:R-:W-:Y:S01]  /*d270*/  UIMAD.WIDE UR8, UR42, 0x4, UR8 ;  /* 0x000000042a0878a5 */ /* 0x000fe2000f8e0208 */
        /* <DEDUP_REMOVED lines=9> */
[----:B------:R-:W-:Y:S02]  /*d310*/  MOV R170, R17 ;  /* 0x0000001100aa7202 */ /* 0x000fe40000000f00 */
[----:B0-----:R-:W-:Y:S02]  /*d320*/  MOV R171, R4 ;  /* 0x0000000400ab7202 */ /* 0x001fe40000000f00 */
[----:B------:R-:W-:Y:S02]  /*d330*/  F2FP.BF16.F32.PACK_AB R51, R11, R51 ;  /* 0x000000330b33723e */ /* 0x000fe400000010ff */
[----:B------:R-:W-:Y:S01]  /*d340*/  F2FP.BF16.F32.PACK_AB R57, R10, R58 ;  /* 0x0000003a0a39723e */ /* 0x000fe200000010ff */
[----:B------:R-:W-:Y:S01]  /*d350*/  IMAD.WIDE R110, R209, 0x2, R170 ;  /* 0x00000002d16e7825 */ /* 0x000fe200078e02aa */
[----:B------:R-:W-:-:S02]  /*d360*/  F2FP.BF16.F32.PACK_AB R64, R65, R64 ;  /* 0x000000404140723e */ /* 0x000fc400000010ff */
[----:B------:R-:W-:Y:S02]  /*d370*/  F2FP.BF16.F32.PACK_AB R58, R61, R60 ;  /* 0x0000003c3d3a723e */ /* 0x000fe400000010ff */
[C---:B------:R-:W-:Y:S02]  /*d380*/  IADD3 R151, P1, R110.reuse, 0x20, RZ ;  /* 0x000000206e977810 */ /* 0x040fe40007f3e0ff */
[C---:B------:R-:W-:Y:S02]  /*d390*/  LOP3.LUT R5, R110.reuse, 0x380, RZ, 0xc0, !PT ;  /* 0x000003806e057812 */ /* 0x040fe400078ec0ff */
[C---:B------:R-:W-:Y:S01]  /*d3a0*/  IADD3 R173, P0, R110.reuse, 0x40, RZ ;  /* 0x000000406ead7810 */ /* 0x040fe20007f1e0ff */
[--C-:B------:R-:W-:Y:S01]  /*d3b0*/  IMAD.X R13, RZ, RZ, R111.reuse, P1 ;  /* 0x000000ffff0d7224 */ /* 0x100fe200008e066f */
        /* <DEDUP_REMOVED lines=26> */
[----:B------:R-:W-:Y:S01]  /*d560*/  LOP3.LUT R110, R5, R110, RZ, 0x3c, !PT ;  /* 0x0000006e056e7212 */ /* 0x000fe200078e3cff */
[--C-:B------:R-:W-:Y:S01]  /*d570*/  IMAD.X R5, RZ, RZ, R111.reuse, P2 ;  /* 0x000000ffff057224 */ /* 0x100fe200010e066f */
[----:B------:R-:W-:Y:S01]  /*d580*/  LOP3.LUT R12, R151, 0x380, RZ, 0xc0, !PT ;  /* 0x00000380970c7812 */ /* 0x000fe200078ec0ff */
[----:B------:R-:W-:Y:S01]  /*d590*/  IMAD.X R7, RZ, RZ, R111, P1 ;  /* 0x000000ffff077224 */ /* 0x000fe200008e066f */
[----:B------:R-:W-:-:S02]  /*d5a0*/  LOP3.LUT R14, R173, 0x380, RZ, 0xc0, !PT ;  /* 0x00000380ad0e7812 */ /* 0x000fc400078ec0ff */
[----:B------:R-:W-:Y:S02]  /*d5b0*/  LOP3.LUT R20, R175, 0x380, RZ, 0xc0, !PT ;  /* 0x00000380af147812 */ /* 0x000fe400078ec0ff */
[----:B------:R-:W-:Y:S02]  /*d5c0*/  LOP3.LUT R30, R177, 0x380, RZ, 0xc0, !PT ;  /* 0x00000380b11e7812 */ /* 0x000fe400078ec0ff */
[----:B------:R-:W-:Y:S01]  /*d5d0*/  MOV R110, R110 ;  /* 0x0000006e006e7202 */ /* 0x000fe20000000f00 */
[----:B------:R-:W-:Y:S01]  /*d5e0*/  BAR.SYNC.DEFER_BLOCKING 0x1, 0x100 ;  /* 0x0044000000007b1d */ /* 0x000fe20000010000 */
[----:B------:R-:W-:Y:S02]  /*d5f0*/  LOP3.LUT R106, R4, 0x380, RZ, 0xc0, !PT ;  /* 0x00000380046a7812 */ /* 0x000fe400078ec0ff */
[----:B------:R-:W-:Y:S02]  /*d600*/  SHF.R.U64 R12, R12, 0x3, RZ ;  /* 0x000000030c0c7819 */ /* 0x000fe400000012ff */
[----:B------:R-:W-:-:S02]  /*d610*/  LOP3.LUT R38, R179, 0x380, RZ, 0xc0, !PT ;  /* 0x00000380b3267812 */ /* 0x000fc400078ec0ff */
[----:B------:R-:W-:Y:S02]  /*d620*/  LOP3.LUT R111, R18, 0x380, RZ, 0xc0, !PT ;  /* 0x00000380126f7812 */ /* 0x000fe400078ec0ff */
[----:B------:R-:W-:Y:S02]  /*d630*/  SHF.R.U64 R14, R14, 0x3, RZ ;  /* 0x000000030e0e7819 */ /* 0x000fe400000012ff */
[----:B------:R-:W-:Y:S02]  /*d640*/  LOP3.LUT R46, R181, 0x380, RZ, 0xc0, !PT ;  /* 0x00000380b52e7812 */ /* 0x000fe400078ec0ff */
[----:B------:R-:W-:Y:S02]  /*d650*/  SHF.R.U64 R20, R20, 0x3, RZ ;  /* 0x0000000314147819 */ /* 0x000fe400000012ff */
[----:B------:R-:W-:Y:S02]  /*d660*/  LOP3.LUT R54, R183, 0x380, RZ, 0xc0, !PT ;  /* 0x00000380b7367812 */ /* 0x000fe400078ec0ff */
[----:B------:R-:W-:-:S02]  /*d670*/  LOP3.LUT R90, R187, 0x380, RZ, 0xc0, !PT ;  /* 0x00000380bb5a7812 */ /* 0x000fc400078ec0ff */
[----:B------:R-:W-:Y:S02]  /*d680*/  SHF.R.U64 R30, R30, 0x3, RZ ;  /* 0x000000031e1e7819 */ /* 0x000fe400000012ff */
[----:B------:R-:W-:Y:S02]  /*d690*/  LOP3.LUT R86, R185, 0x380, RZ, 0xc0, !PT ;  /* 0x00000380b9567812 */ /* 0x000fe400078ec0ff */
[----:B------:R-:W-:Y:S01]  /*d6a0*/  LOP3.LUT R98, R191, 0x380, RZ, 0xc0, !PT ;  /* 0x00000380bf627812 */ /* 0x000fe200078ec0ff */
[----:B------:R0:W-:Y:S01]  /*d6b0*/  STSM.16.M88.4 [R110], R24 ;  /* 0x000000186e007844 */ /* 0x0001e20000000200 */
[----:B------:R-:W-:Y:S02]  /*d6c0*/  SHF.R.U64 R29, R106, 0x3, RZ ;  /* 0x000000036a1d7819 */ /* 0x000fe400000012ff */
[----:B------:R-:W-:Y:S02]  /*d6d0*/  LOP3.LUT R12, R12, R151, RZ, 0x3c, !PT ;  /* 0x000000970c0c7212 */ /* 0x000fe400078e3cff */
[----:B------:R-:W-:-:S02]  /*d6e0*/  SHF.R.U64 R38, R38, 0x3, RZ ;  /* 0x0000000326267819 */ /* 0x000fc400000012ff */
[----:B------:R-:W-:Y:S02]  /*d6f0*/  SHF.R.U64 R111, R111, 0x3, RZ ;  /* 0x000000036f6f7819 */ /* 0x000fe400000012ff */
[----:B------:R-:W-:Y:S02]  /*d700*/  LOP3.LUT R14, R14, R173, RZ, 0x3c, !PT ;  /* 0x000000ad0e0e7212 */ /* 0x000fe400078e3cff */
[----:B------:R-:W-:Y:S02]  /*d710*/  SHF.R.U64 R46, R46, 0x3, RZ ;  /* 0x000000032e2e7819 */ /* 0x000fe400000012ff */
[----:B------:R-:W-:Y:S02]  /*d720*/  LOP3.LUT R94, R189, 0x380, RZ, 0xc0, !PT ;  /* 0x00000380bd5e7812 */ /* 0x000fe400078ec0ff */
[----:B------:R-:W-:Y:S02]  /*d730*/  LOP3.LUT R20, R20, R175, RZ, 0x3c, !PT ;  /* 0x000000af14147212 */ /* 0x000fe400078e3cff */
[----:B------:R-:W-:-:S02]  /*d740*/  SHF.R.U64 R54, R54, 0x3, RZ ;  /* 0x0000000336367819 */ /* 0x000fc400000012ff */
[----:B------:R-:W-:Y:S02]  /*d750*/  SHF.R.U64 R90, R90, 0x3, RZ ;  /* 0x000000035a5a7819 */ /* 0x000fe400000012ff */
[----:B------:R-:W-:Y:S02]  /*d760*/  LOP3.LUT R30, R30, R177, RZ, 0x3c, !PT ;  /* 0x000000b11e1e7212 */ /* 0x000fe400078e3cff */
[----:B------:R-:W-:Y:S02]  /*d770*/  SHF.R.U64 R86, R86, 0x3, RZ ;  /* 0x0000000356567819 */ /* 0x000fe400000012ff */
[----:B------:R-:W-:Y:S02]  /*d780*/  LOP3.LUT R102, R193, 0x380, RZ, 0xc0, !PT ;  /* 0x00000380c1667812 */ /* 0x000fe400078ec0ff */
[----:B------:R-:W-:Y:S02]  /*d790*/  SHF.R.U64 R98, R98, 0x3, RZ ;  /* 0x0000000362627819 */ /* 0x000fe400000012ff */
[----:B------:R-:W-:-:S02]  /*d7a0*/  LOP3.LUT R106, R29, R4, RZ, 0x3c, !PT ;  /* 0x000000041d6a7212 */ /* 0x000fc400078e3cff */
[----:B------:R-:W-:Y:S02]  /*d7b0*/  LOP3.LUT R38, R38, R179, RZ, 0x3c, !PT ;  /* 0x000000b326267212 */ /* 0x000fe400078e3cff */
[----:B------:R-:W-:Y:S02]  /*d7c0*/  LOP3.LUT R4, R111, R18, RZ, 0x3c, !PT ;  /* 0x000000126f047212 */ /* 0x000fe400078e3cff */
[----:B------:R-:W-:Y:S02]  /*d7d0*/  MOV R28, R12 ;  /* 0x0000000c001c7202 */ /* 0x000fe40000000f00 */
[----:B------:R-:W-:Y:S02]  /*d7e0*/  LOP3.LUT R46, R46, R181, RZ, 0x3c, !PT ;  /* 0x000000b52e2e7212 */ /* 0x000fe400078e3cff */
[----:B------:R-:W-:Y:S01]  /*d7f0*/  SHF.R.U64 R94, R94, 0x3, RZ ;  /* 0x000000035e5e7819 */ /* 0x000fe200000012ff */
[----:B------:R0:W-:Y:S01]  /*d800*/  STSM.16.M88.4 [R28], R32 ;  /* 0x000000201c007844 */ /* 0x0001e20000000200 */
[----:B------:R-:W-:-:S02]  /*d810*/  MOV R18, R14 ;  /* 0x0000000e00127202 */ /* 0x000fc40000000f00 */
[----:B------:R-:W-:Y:S02]  /*d820*/  LOP3.LUT R54, R54, R183, RZ, 0x3c, !PT ;  /* 0x000000b736367212 */ /* 0x000fe400078e3cff */
[----:B------:R-:W-:Y:S01]  /*d830*/  LOP3.LUT R90, R90, R187, RZ, 0x3c, !PT ;  /* 0x000000bb5a5a7212 */ /* 0x000fe200078e3cff */
[----:B------:R0:W-:Y:S01]  /*d840*/  STSM.16.M88.4 [R18], R40 ;  /* 0x0000002812007844 */ /* 0x0001e20000000200 */
[----:B------:R-:W-:Y:S02]  /*d850*/  LOP3.LUT R151, R6, 0x380, RZ, 0xc0, !PT ;  /* 0x0000038006977812 */ /* 0x000fe400078ec0ff */
[----:B------:R-:W-:Y:S02]  /*d860*/  MOV R20, R20 ;  /* 0x0000001400147202 */ /* 0x000fe40000000f00 */
[----:B------:R-:W-:Y:S02]  /*d870*/  LOP3.LUT R86, R86, R185, RZ, 0x3c, !PT ;  /* 0x000000b956567212 */ /* 0x000fe400078e3cff */
[----:B------:R-:W-:Y:S01]  /*d880*/  SHF.R.U64 R102, R102, 0x3, RZ ;  /* 0x0000000366667819 */ /* 0x000fe200000012ff */
[----:B------:R0:W-:Y:S01]  /*d890*/  STSM.16.M88.4 [R20], R48 ;  /* 0x0000003014007844 */ /* 0x0001e20000000200 */
[----:B------:R-:W-:-:S02]  /*d8a0*/  LOP3.LUT R98, R98, R191, RZ, 0x3c, !PT ;  /* 0x000000bf62627212 */ /* 0x000fc400078e3cff */
[----:B------:R-:W-:Y:S02]  /*d8b0*/  MOV R30, R30 ;  /* 0x0000001e001e7202 */ /* 0x000fe40000000f00 */
        /* <DEDUP_REMOVED lines=10> */
[----:B------:R-:W-:Y:S02]  /*d960*/  LOP3.LUT R94, R94, R189, RZ, 0x3c, !PT ;  /* 0x000000bd5e5e7212 */ /* 0x000fe400078e3cff */
[----:B------:R-:W-:Y:S02]  /*d970*/  MOV R46, R46 ;  /* 0x0000002e002e7202 */ /* 0x000fe40000000f00 */
[----:B------:R-:W-:-:S02]  /*d980*/  F2FP.BF16.F32.PACK_AB R74, R77, R76 ;  /* 0x0000004c4d4a723e */ /* 0x000fc400000010ff */
[----:B------:R-:W-:Y:S02]  /*d990*/  F2FP.BF16.F32.PACK_AB R75, R75, R78 ;  /* 0x0000004e4b4b723e */ /* 0x000fe400000010ff */
[----:B------:R-:W-:Y:S02]  /*d9a0*/  F2FP.BF16.F32.PACK_AB R88, R89, R88 ;  /* 0x000000585958723e */ /* 0x000fe400000010ff */
[----:B------:R-:W-:Y:S01]  /*d9b0*/  F2FP.BF16.F32.PACK_AB R96, R97, R96 ;  /* 0x000000606160723e */ /* 0x000fe200000010ff */
[----:B------:R0:W-:Y:S01]  /*d9c0*/  STSM.16.M88.4 [R46], R72 ;  /* 0x000000482e007844 */ /* 0x0001e20000000200 */
[----:B------:R-:W-:Y:S02]  /*d9d0*/  F2FP.BF16.F32.PACK_AB R81, R83, R82 ;  /* 0x000000525351723e */ /* 0x000fe400000010ff */
[----:B------:R-:W-:Y:S02]  /*d9e0*/  F2FP.BF16.F32.PACK_AB R104, R105, R104 ;  /* 0x000000686968723e */ /* 0x000fe400000010ff */
[----:B------:R-:W-:-:S02]  /*d9f0*/  F2FP.BF16.F32.PACK_AB R112, R113, R112 ;  /* 0x000000707170723e */ /* 0x000fc400000010ff */
[----:B------:R-:W-:Y:S02]  /*da00*/  F2FP.BF16.F32.PACK_AB R120, R121, R120 ;  /* 0x000000787978723e */ /* 0x000fe400000010ff */
[----:B------:R-:W-:Y:S02]  /*da10*/  F2FP.BF16.F32.PACK_AB R128, R129, R128 ;  /* 0x000000808180723e */ /* 0x000fe400000010ff */
[----:B------:R-:W-:Y:S02]  /*da20*/  F2FP.BF16.F32.PACK_AB R136, R137, R136 ;  /* 0x000000888988723e */ /* 0x000fe400000010ff */
[----:B------:R-:W-:Y:S01]  /*da30*/  F2FP.BF16.F32.PACK_AB R144, R145, R144 ;  /* 0x000000909190723e */ /* 0x000fe200000010ff */
[----:B------:R-:W-:Y:S01]  /*da40*/  ULDC UR10, c[0x0][0xa88] ;  /* 0x0002a200000a7ab9 */ /* 0x000fe20000000800 */
[----:B------:R-:W-:Y:S01]  /*da50*/  SHF.R.U64 R151, R151, 0x3, RZ ;  /* 0x0000000397977819 */ /* 0x000fe200000012ff */
[----:B------:R-:W-:Y:S01]  /*da60*/  UMOV UR4, URZ ;  /* 0x0000003f00047c82 */ /* 0x000fe20008000000 */
[----:B------:R-:W-:Y:S01]  /*da70*/  MOV R54, R54 ;  /* 0x0000003600367202 */ /* 0x000fe20000000f00 */
[----:B------:R-:W1:Y:S01]  /*da80*/  LDC R77, c[0x0][0xbe8] ;  /* 0x0002fa00ff4d7b82 */ /* 0x000e620000000800 */
[----:B------:R-:W-:-:S02]  /*da90*/  MOV R15, R90 ;  /* 0x0000005a000f7202 */ /* 0x000fc40000000f00 */
[----:B------:R-:W-:Y:S02]  /*daa0*/  F2FP.BF16.F32.PACK_AB R82, R85, R84 ;  /* 0x000000545552723e */ /* 0x000fe400000010ff */
[----:B------:R-:W-:Y:S02]  /*dab0*/  F2FP.BF16.F32.PACK_AB R83, R70, R62 ;  /* 0x0000003e4653723e */ /* 0x000fe400000010ff */
[----:B------:R-:W-:Y:S02]  /*dac0*/  LOP3.LUT R102, R102, R193, RZ, 0x3c, !PT ;  /* 0x000000c166667212 */ /* 0x000fe400078e3cff */
[----:B------:R-:W-:Y:S01]  /*dad0*/  MOV R86, R86 ;  /* 0x0000005600567202 */ /* 0x000fe20000000f00 */
[----:B------:R0:W-:Y:S01]  /*dae0*/  STSM.16.M88.4 [R54], R80 ;  /* 0x0000005036007844 */ /* 0x0001e20000000200 */
[----:B------:R-:W-:Y:S02]  /*daf0*/  MOV R14, R98 ;  /* 0x00000062000e7202 */ /* 0x000fe40000000f00 */
[----:B------:R-:W-:-:S02]  /*db00*/  F2FP.BF16.F32.PACK_AB R89, R159, R79 ;  /* 0x0000004f9f59723e */ /* 0x000fc400000010ff */
[----:B------:R-:W-:Y:S02]  /*db10*/  F2FP.BF16.F32.PACK_AB R90, R93, R92 ;  /* 0x0000005c5d5a723e */ /* 0x000fe400000010ff */
[----:B------:R-:W-:Y:S02]  /*db20*/  F2FP.BF16.F32.PACK_AB R91, R161, R160 ;  /* 0x000000a0a15b723e */ /* 0x000fe400000010ff */
[----:B------:R-:W-:Y:S02]  /*db30*/  MOV R13, R106 ;  /* 0x0000006a000d7202 */ /* 0x000fe40000000f00 */
[----:B------:R-:W-:Y:S01]  /*db40*/  F2FP.BF16.F32.PACK_AB R97, R163, R162 ;  /* 0x000000a2a361723e */ /* 0x000fe200000010ff */
[----:B------:R0:W-:Y:S01]  /*db50*/  STSM.16.M88.4 [R86], R88 ;  /* 0x0000005856007844 */ /* 0x0001e20000000200 */
[----:B------:R-:W-:Y:S02]  /*db60*/  F2FP.BF16.F32.PACK_AB R98, R101, R100 ;  /* 0x000000646562723e */ /* 0x000fe400000010ff */
[----:B------:R-:W-:-:S02]  /*db70*/  F2FP.BF16.F32.PACK_AB R99, R165, R164 ;  /* 0x000000a4a563723e */ /* 0x000fc400000010ff */
[----:B------:R-:W-:Y:S02]  /*db80*/  MOV R94, R94 ;  /* 0x0000005e005e7202 */ /* 0x000fe40000000f00 */
[----:B------:R-:W-:Y:S01]  /*db90*/  F2FP.BF16.F32.PACK_AB R105, R167, R166 ;  /* 0x000000a6a769723e */ /* 0x000fe200000010ff */
[----:B------:R0:W-:Y:S01]  /*dba0*/  STSM.16.M88.4 [R15], R96 ;  /* 0x000000600f007844 */ /* 0x0001e20000000200 */
[----:B------:R-:W-:Y:S02]  /*dbb0*/  F2FP.BF16.F32.PACK_AB R106, R109, R108 ;  /* 0x0000006c6d6a723e */ /* 0x000fe400000010ff */
[----:B------:R-:W-:Y:S02]  /*dbc0*/  F2FP.BF16.F32.PACK_AB R107, R169, R168 ;  /* 0x000000a8a96b723e */ /* 0x000fe400000010ff */
[----:B------:R-:W-:Y:S02]  /*dbd0*/  F2FP.BF16.F32.PACK_AB R113, R115, R114 ;  /* 0x000000727371723e */ /* 0x000fe400000010ff */
[----:B------:R-:W-:Y:S01]  /*dbe0*/  LOP3.LUT R6, R151, R6, RZ, 0x3c, !PT ;  /* 0x0000000697067212 */ /* 0x000fe200078e3cff */
[----:B------:R0:W-:Y:S01]  /*dbf0*/  STSM.16.M88.4 [R94], R104 ;  /* 0x000000685e007844 */ /* 0x0001e20000000200 */
[----:B------:R-:W-:-:S02]  /*dc00*/  F2FP.BF16.F32.PACK_AB R114, R117, R116 ;  /* 0x000000747572723e */ /* 0x000fc400000010ff */
[----:B------:R-:W-:Y:S02]  /*dc10*/  F2FP.BF16.F32.PACK_AB R115, R119, R118 ;  /* 0x000000767773723e */ /* 0x000fe400000010ff */
[----:B------:R-:W-:Y:S02]  /*dc20*/  F2FP.BF16.F32.PACK_AB R121, R123, R122 ;  /* 0x0000007a7b79723e */ /* 0x000fe400000010ff */
[----:B------:R-:W-:Y:S01]  /*dc30*/  MOV R102, R102 ;  /* 0x0000006600667202 */ /* 0x000fe20000000f00 */
[----:B------:R0:W-:Y:S01]  /*dc40*/  STSM.16.M88.4 [R14], R112 ;  /* 0x000000700e007844 */ /* 0x0001e20000000200 */
[----:B------:R-:W-:Y:S02]  /*dc50*/  F2FP.BF16.F32.PACK_AB R122, R125, R124 ;  /* 0x0000007c7d7a723e */ /* 0x000fe400000010ff */
[----:B------:R-:W-:Y:S02]  /*dc60*/  F2FP.BF16.F32.PACK_AB R123, R127, R126 ;  /* 0x0000007e7f7b723e */ /* 0x000fe400000010ff */
[----:B------:R-:W-:-:S02]  /*dc70*/  F2FP.BF16.F32.PACK_AB R129, R131, R130 ;  /* 0x000000828381723e */ /* 0x000fc400000010ff */
[----:B------:R-:W-:Y:S01]  /*dc80*/  F2FP.BF16.F32.PACK_AB R130, R133, R132 ;  /* 0x000000848582723e */ /* 0x000fe200000010ff */
[----:B------:R0:W-:Y:S01]  /*dc90*/  STSM.16.M88.4 [R102], R120 ;  /* 0x0000007866007844 */ /* 0x0001e20000000200 */
[----:B------:R-:W-:Y:S02]  /*dca0*/  F2FP.BF16.F32.PACK_AB R131, R135, R134 ;  /* 0x000000868783723e */ /* 0x000fe400000010ff */
[----:B------:R-:W-:Y:S02]  /*dcb0*/  F2FP.BF16.F32.PACK_AB R137, R139, R138 ;  /* 0x0000008a8b89723e */ /* 0x000fe400000010ff */
[----:B------:R-:W-:Y:S01]  /*dcc0*/  MOV R12, R4 ;  /* 0x00000004000c7202 */ /* 0x000fe20000000f00 */
[----:B------:R0:W-:Y:S01]  /*dcd0*/  STSM.16.M88.4 [R13], R128 ;  /* 0x000000800d007844 */ /* 0x0001e20000000200 */
[----:B------:R-:W-:Y:S01]  /*dce0*/  F2FP.BF16.F32.PACK_AB R138, R141, R140 ;  /* 0x0000008c8d8a723e */ /* 0x000fe200000010ff */
[----:B------:R-:W-:Y:S01]  /*dcf0*/  IMAD.U32 R4, RZ, RZ, UR8 ;  /* 0x00000008ff047e24 */ /* 0x000fe2000f8e00ff */
[----:B------:R-:W-:Y:S01]  /*dd00*/  F2FP.BF16.F32.PACK_AB R139, R143, R142 ;  /* 0x0000008e8f8b723e */ /* 0x000fe200000010ff */
[----:B------:R-:W-:Y:S01]  /*dd10*/  IMAD.U32 R5, RZ, RZ, UR9 ;  /* 0x00000009ff057e24 */ /* 0x000fe2000f8e00ff */
[----:B------:R-:W-:Y:S01]  /*dd20*/  F2FP.BF16.F32.PACK_AB R145, R147, R146 ;  /* 0x000000929391723e */ /* 0x000fe200000010ff */
[----:B------:R-:W-:Y:S01]  /*dd30*/  ULDC.64 UR8, c[0x0][0xc08] ;  /* 0x0003020000087ab9 */ /* 0x000fe20000000a00 */
[----:B------:R-:W-:Y:S01]  /*dd40*/  MOV R6, R6 ;  /* 0x0000000600067202 */ /* 0x000fe20000000f00 */
[----:B------:R0:W-:Y:S01]  /*dd50*/  STSM.16.M88.4 [R12], R136 ;  /* 0x000000880c007844 */ /* 0x0001e20000000200 */
[----:B------:R-:W-:-:S02]  /*dd60*/  F2FP.BF16.F32.PACK_AB R146, R149, R148 ;  /* 0x000000949592723e */ /* 0x000fc400000010ff */
[----:B------:R-:W-:Y:S02]  /*dd70*/  F2FP.BF16.F32.PACK_AB R147, R0, R150 ;  /* 0x000000960093723e */ /* 0x000fe400000010ff */
[----:B------:R-:W-:-:S03]  /*dd80*/  PLOP3.LUT P0, PT, PT, PT, UP0, 0x80, 0x0 ;  /* 0x000000000000781c */ /* 0x000fc60003f0f008 */
[----:B------:R0:W-:Y:S01]  /*dd90*/  STSM.16.M88.4 [R6], R144 ;  /* 0x0000009006007844 */ /* 0x0001e20000000200 */
[----:B------:R-:W-:Y:S09]  /*dda0*/  BAR.SYNC.DEFER_BLOCKING 0x1, 0x100 ;  /* 0x0044000000007b1d */ /* 0x000ff20000010000 */
[----:B------:R-:W2:Y:S01]  /*ddb0*/  @P0 LDG.E R0, desc[UR46][R4.64] ;  /* 0x0000002e04000981 */ /* 0x000ea2000c1e1900 */
[----:B------:R-:W-:Y:S01]  /*ddc0*/  UISETP.NE.U32.AND UP1, UPT, UR8, URZ, UPT ;  /* 0x0000003f0800728c */ /* 0x000fe2000bf25070 */
[----:B-1----:R-:W-:-:S03]  /*ddd0*/  ISETP.NE.AND P1, PT, R77, 0x1, PT ;  /* 0x000000014d00780c */ /* 0x002fc60003f25270 */
[----:B------:R-:W-:-:S06]  /*dde0*/  UISETP.NE.AND.EX UP1, UPT, UR9, URZ, UPT, UP1 ;  /* 0x0000003f0900728c */ /* 0x000fcc000bf25310 */
[----:B------:R-:W-:-:S04]  /*ddf0*/  PLOP3.LUT P2, PT, PT, PT, UP1, 0x80, 0x0 ;  /* 0x000000000000781c */ /* 0x000fc80003f4f018 */
[----:B------:R-:W1:Y:S01]  /*de00*/  @P1 LDC R7, c[0x0][0xbec] ;  /* 0x0002fb00ff071b82 */ /* 0x000e620000000800 */
[----:B------:R-:W-:Y:S02]  /*de10*/  @UP1 ULDC.64 UR8, c[0x0][0xc08] ;  /* 0x0003020000081ab9 */ /* 0x000fe40000000a00 */
[----:B------:R-:W-:-:S05]  /*de20*/  @UP1 UIMAD.WIDE UR8, UR42, 0x4, UR8 ;  /* 0x000000042a0818a5 */ /* 0x000fca000f8e0208 */
[----:B------:R-:W3:Y:S01]  /*de30*/  @P1 LDC R8, c[0x0][0xbf0] ;  /* 0x0002fc00ff081b82 */ /* 0x000ee20000000800 */
[----:B------:R-:W-:Y:S02]  /*de40*/  IMAD.U32 R10, RZ, RZ, UR8 ;  /* 0x00000008ff0a7e24 */ /* 0x000fe4000f8e00ff */
[----:B------:R-:W-:Y:S01]  /*de50*/  IMAD.U32 R11, RZ, RZ, UR9 ;  /* 0x00000009ff0b7e24 */ /* 0x000fe2000f8e00ff */
[----:B--2---:R-:W-:Y:S01]  /*de60*/  @P0 R2UR UR4, R0 ;  /* 0x00000000000402ca */ /* 0x004fe200000e0000 */
[----:B------:R-:W-:-:S06]  /*de70*/  IMAD.U32 R0, RZ, RZ, UR10 ;  /* 0x0000000aff007e24 */ /* 0x000fcc000f8e00ff */
[----:B------:R0:W5:Y:S01]  /*de80*/  @P2 LDG.E R0, desc[UR46][R10.64] ;  /* 0x0000002e0a002981 */ /* 0x000162000c1e1900 */
[----:B-1-3--:R-:W-:Y:S07]  /*de90*/  @P2 BRA `(.L_x_2594) ;  /* 0x0000000000102947 */ /* 0x00afee0003800000 */
[----:B------:R-:W-:Y:S05]  /*dea0*/  @!P0 BRA `(.L_x_2594) ;  /* 0x00000000000c8947 */ /* 0x000fea0003800000 */
[----:B------:R-:W2:Y:S04]  /*deb0*/  LDG.E R9, desc[UR46][R4.64] ;  /* 0x0000002e04097981 */ /* 0x000ea8000c1e1900 */
[----:B-----5:R-:W2:Y:S02]  /*dec0*/  LDG.E R0, desc[UR46][R4.64+0x4] ;  /* 0x0000042e04007981 */ /* 0x020ea4000c1e1900 */
[----:B--2---:R-:W-:-:S07]  /*ded0*/  IMAD.IADD R0, R0, 0x1, -R9 ;  /* 0x0000000100007824 */ /* 0x004fce00078e0a09 */
.L_x_2594:
[----:B------:R-:W-:Y:S01]  /*dee0*/  USHF.R.S32.HI UR9, URZ, 0x1f, UR4 ;  /* 0x0000001f3f097899 */ /* 0x000fe20008011404 */
[----:B0-----:R-:W-:Y:S01]  /*def0*/  VIADD R10, R23, UR43 ;  /* 0x0000002b170a7c36 */ /* 0x001fe20008000000 */
[----:B------:R-:W-:Y:S01]  /*df00*/  USHF.R.S32.HI UR16, URZ, 0x1f, UR41 ;  /* 0x0000001f3f107899 */ /* 0x000fe20008011429 */
[----:B------:R-:W-:Y:S01]  /*df10*/  VIADD R14, R208, UR43 ;  /* 0x0000002bd00e7c36 */ /* 0x000fe20008000000 */
[----:B------:R-:W-:Y:S01]  /*df20*/  ULDC.64 UR14, c[0x0][0xb90] ;  /* 0x0002e400000e7ab9 */ /* 0x000fe20000000a00 */
[----:B------:R-:W-:Y:S01]  /*df30*/  UMOV UR8, UR4 ;  /* 0x0000000400087c82 */ /* 0x000fe20008000000 */
[----:B------:R-:W-:Y:S01]  /*df40*/  UIMAD UR12, UR16, UR14, URZ ;  /* 0x0000000e100c72a4 */ /* 0x000fe2000f8e023f */
[----:B------:R-:W-:Y:S01]  /*df50*/  @P1 IMAD.HI.U32 R5, R10, R7, RZ ;  /* 0x000000070a051227 */ /* 0x000fe200078e00ff */
[----:B------:R-:W-:Y:S01]  /*df60*/  UIMAD.WIDE.U32 UR10, UR41, UR14, UR8 ;  /* 0x0000000e290a72a5 */ /* 0x000fe2000f8e0008 */
[----:B------:R-:W0:Y:S01]  /*df70*/  @P1 LDC R79, c[0x0][0xbf0] ;  /* 0x0002fc00ff4f1b82 */ /* 0x000e220000000800 */
[----:B------:R-:W-:Y:S01]  /*df80*/  USHF.R.S32.HI UR8, URZ, 0x1f, UR42 ;  /* 0x0000001f3f087899 */ /* 0x000fe2000801142a */
[----:B------:R-:W-:Y:S01]  /*df90*/  IMAD.MOV.U32 R4, RZ, RZ, R10 ;  /* 0x000000ffff047224 */ /* 0x000fe200078e000a */
[----:B------:R-:W-:Y:S01]  /*dfa0*/  UIMAD UR12, UR41, UR15, UR12 ;  /* 0x0000000f290c72a4 */ /* 0x000fe2000f8e020c */
[----:B------:R-:W-:Y:S01]  /*dfb0*/  @P1 SHF.R.U32.HI R4, RZ, R8, R5 ;  /* 0x00000008ff041219 */ /* 0x000fe20000011605 */
[----:B------:R-:W-:Y:S01]  /*dfc0*/  USEL UR18, UR8, URZ, !UP0 ;  /* 0x0000003f08127287 */ /* 0x000fe2000c000000 */
[----:B------:R-:W-:Y:S01]  /*dfd0*/  IMAD R5, R204, 0x40, R22 ;  /* 0x00000040cc057824 */ /* 0x000fe200078e0216 */
[----:B------:R-:W-:Y:S01]  /*dfe0*/  ULDC.64 UR14, c[0x0][0xb98] ;  /* 0x0002e600000e7ab9 */ /* 0x000fe20000000a00 */
[----:B------:R-:W-:Y:S01]  /*dff0*/  USEL UR17, UR42, URZ, !UP0 ;  /* 0x0000003f2a117287 */ /* 0x000fe2000c000000 */
[----:B------:R-:W-:Y:S01]  /*e000*/  IMAD.MOV R6, RZ, RZ, -R4 ;  /* 0x000000ffff067224 */ /* 0x000fe200078e0a04 */
[----:B------:R-:W-:Y:S01]  /*e010*/  UIMAD UR8, UR18, UR14, URZ ;  /* 0x0000000e120872a4 */ /* 0x000fe2000f8e023f */
[----:B------:R-:W-:Y:S01]  /*e020*/  IMAD.WIDE R170, R5, 0x2, R170 ;  /* 0x0000000205aa7825 */ /* 0x000fe200078e02aa */
[----:B------:R-:W-:Y:S01]  /*e030*/  UIADD3 UR11, UR11, UR12, URZ ;  /* 0x0000000c0b0b7290 */ /* 0x000fe2000fffe03f */
[----:B------:R-:W-:Y:S01]  /*e040*/  SHF.R.S32.HI R5, RZ, 0x1f, R4 ;  /* 0x0000001fff057819 */ /* 0x000fe20000011404 */
[----:B------:R-:W-:Y:S01]  /*e050*/  UIMAD UR8, UR17, UR15, UR8 ;  /* 0x0000000f110872a4 */ /* 0x000fe2000f8e0208 */
[----:B------:R-:W-:Y:S01]  /*e060*/  IMAD R7, R77, R6, R10 ;  /* 0x000000064d077224 */ /* 0x000fe200078e020a */
[----:B------:R-:W-:Y:S01]  /*e070*/  UIMAD.WIDE.U32 UR10, UR17, UR14, UR10 ;  /* 0x0000000e110a72a5 */ /* 0x000fe2000f8e000a */
[----:B------:R-:W-:Y:S01]  /*e080*/  IADD3 R29, P2, R170, 0x5000, RZ ;  /* 0x00005000aa1d7810 */ /* 0x000fe20007f5e0ff */
[----:B-----5:R-:W-:Y:S01]  /*e090*/  IMAD R81, R0, R77, RZ ;  /* 0x0000004d00517224 */ /* 0x020fe200078e02ff */
[----:B------:R-:W-:Y:S01]  /*e0a0*/  IADD3 R53, P3, R170, 0x4000, RZ ;  /* 0x00004000aa357810 */ /* 0x000fe20007f7e0ff */
[----:B------:R-:W-:Y:S01]  /*e0b0*/  IMAD.U32 R8, RZ, RZ, UR8 ;  /* 0x00000008ff087e24 */ /* 0x000fe2000f8e00ff */
[----:B------:R-:W-:Y:S01]  /*e0c0*/  SHF.R.S32.HI R6, RZ, 0x1f, R7 ;  /* 0x0000001fff067819 */ /* 0x000fe20000011407 */
[----:B------:R-:W-:Y:S01]  /*e0d0*/  ULDC.64 UR12, c[0x0][0xaa0] ;  /* 0x0002a800000c7ab9 */ /* 0x000fe20000000a00 */
[----:B------:R-:W-:-:S02]  /*e0e0*/  IADD3 R4, P0, R4, UR10, RZ ;  /* 0x0000000a04047c10 */ /* 0x000fc4000ff1e0ff */
[----:B------:R-:W-:Y:S02]  /*e0f0*/  LOP3.LUT R28, R29, 0x380, RZ, 0xc0, !PT ;  /* 0x000003801d1c7812 */ /* 0x000fe400078ec0ff */
[----:B------:R-:W-:Y:S01]  /*e100*/  IADD3.X R5, R5, UR11, R8, P0, !PT ;  /* 0x0000000b05057c10 */ /* 0x000fe200087fe408 */
[----:B------:R-:W-:Y:S01]  /*e110*/  ULDC.64 UR10, c[0x0][0xb88] ;  /* 0x0002e200000a7ab9 */ /* 0x000fe20000000a00 */
[----:B------:R-:W-:Y:S01]  /*e120*/  SHF.R.U64 R28, R28, 0x3, RZ ;  /* 0x000000031c1c7819 */ /* 0x000fe200000012ff */
[----:B------:R-:W-:Y:S01]  /*e130*/  IMAD R6, R6, UR10, RZ ;  /* 0x0000000a06067c24 */ /* 0x000fe2000f8e02ff */
[----:B------:R-:W-:Y:S01]  /*e140*/  LOP3.LUT R52, R53, 0x380, RZ, 0xc0, !PT ;  /* 0x0000038035347812 */ /* 0x000fe200078ec0ff */
[C---:B------:R-:W-:Y:S01]  /*e150*/  IMAD.WIDE.U32 R4, R7.reuse, UR10, R4 ;  /* 0x0000000a07047c25 */ /* 0x040fe2000f8e0004 */
[----:B------:R-:W-:Y:S02]  /*e160*/  LOP3.LUT R28, R28, R29, RZ, 0x3c, !PT ;  /* 0x0000001d1c1c7212 */ /* 0x000fe400078e3cff */
[----:B------:R-:W-:Y:S01]  /*e170*/  SHF.R.U64 R52, R52, 0x3, RZ ;  /* 0x0000000334347819 */ /* 0x000fe200000012ff */
[----:B------:R-:W-:Y:S01]  /*e180*/  IMAD R11, R7, UR11, R6 ;  /* 0x0000000b070b7c24 */ /* 0x000fe2000f8e0206 */
[----:B------:R-:W-:Y:S01]  /*e190*/  ULDC.64 UR10, c[0x0][0xb50] ;  /* 0x0002d400000a7ab9 */ /* 0x000fe20000000a00 */
[----:B------:R-:W-:Y:S01]  /*e1a0*/  IMAD.X R29, RZ, RZ, R171, P2 ;  /* 0x000000ffff1d7224 */ /* 0x000fe200010e06ab */
[----:B------:R-:W-:Y:S01]  /*e1b0*/  LEA R6, P0, R4, UR10, 0x2 ;  /* 0x0000000a04067c11 */ /* 0x000fe2000f8010ff */
[----:B------:R-:W-:Y:S01]  /*e1c0*/  IMAD.IADD R5, R5, 0x1, R11 ;  /* 0x0000000105057824 */ /* 0x000fe200078e020b */
[----:B------:R-:W-:-:S02]  /*e1d0*/  IADD3 R45, P2, R170, 0xb000, RZ ;  /* 0x0000b000aa2d7810 */ /* 0x000fc40007f5e0ff */
[----:B------:R-:W-:Y:S01]  /*e1e0*/  LOP3.LUT R52, R52, R53, RZ, 0x3c, !PT ;  /* 0x0000003534347212 */ /* 0x000fe200078e3cff */
[----:B------:R-:W-:Y:S01]  /*e1f0*/  SHFL.IDX PT, R20, R6, RZ, 0x1c1f ;  /* 0x001c1fff06147589 */ /* 0x000fe200000e0000 */
[----:B------:R-:W-:Y:S01]  /*e200*/  LEA.HI.X R10, R4, UR11, R5, 0x2, P0 ;  /* 0x0000000b040a7c11 */ /* 0x000fe200080f1405 */
[----:B------:R-:W-:Y:S01]  /*e210*/  VIADD R4, R14, 0x8 ;  /* 0x000000080e047836 */ /* 0x000fe20000000000 */
[----:B------:R-:W-:Y:S01]  /*e220*/  IADD3 R25, P0, R170, 0x3000, RZ ;  /* 0x00003000aa197810 */ /* 0x000fe20007f1e0ff */
[----:B------:R-:W-:Y:S01]  /*e230*/  SHFL.IDX PT, R42, R6, 0x1, 0x1c1f ;  /* 0x003c1f00062a7f89 */ /* 0x000fe200000e0000 */
[----:B------:R-:W-:Y:S01]  /*e240*/  LOP3.LUT R44, R45, 0x380, RZ, 0xc0, !PT ;  /* 0x000003802d2c7812 */ /* 0x000fe200078ec0ff */
[----:B------:R-:W-:Y:S01]  /*e250*/  IMAD.X R53, RZ, RZ, R171, P3 ;  /* 0x000000ffff357224 */ /* 0x000fe200018e06ab */
[----:B------:R-:W-:Y:S01]  /*e260*/  LOP3.LUT R24, R25, 0x380, RZ, 0xc0, !PT ;  /* 0x0000038019187812 */ /* 0x000fe200078ec0ff */
[----:B------:R-:W1:Y:S01]  /*e270*/  SHFL.IDX PT, R21, R10, RZ, 0x1c1f ;  /* 0x001c1fff0a157589 */ /* 0x000e6200000e0000 */
[----:B------:R-:W-:-:S02]  /*e280*/  SHF.R.U64 R44, R44, 0x3, RZ ;  /* 0x000000032c2c7819 */ /* 0x000fc400000012ff */
[----:B------:R-:W-:Y:S01]  /*e290*/  SHF.R.U64 R24, R24, 0x3, RZ ;  /* 0x0000000318187819 */ /* 0x000fe200000012ff */
[----:B------:R-:W2:Y:S01]  /*e2a0*/  SHFL.IDX PT, R43, R10, 0x1, 0x1c1f ;  /* 0x003c1f000a2b7f89 */ /* 0x000ea200000e0000 */
[----:B------:R-:W-:Y:S01]  /*e2b0*/  LOP3.LUT R44, R44, R45, RZ, 0x3c, !PT ;  /* 0x0000002d2c2c7212 */ /* 0x000fe200078e3cff */
[--C-:B------:R-:W-:Y:S01]  /*e2c0*/  IMAD.X R45, RZ, RZ, R171.reuse, P2 ;  /* 0x000000ffff2d7224 */ /* 0x100fe200010e06ab */
[----:B------:R-:W-:Y:S01]  /*e2d0*/  LOP3.LUT R24, R24, R25, RZ, 0x3c, !PT ;  /* 0x0000001918187212 */ /* 0x000fe200078e3cff */
[----:B------:R-:W-:Y:S01]  /*e2e0*/  IMAD.X R25, RZ, RZ, R171, P0 ;  /* 0x000000ffff197224 */ /* 0x000fe200000e06ab */
[C---:B------:R-:W-:Y:S02]  /*e2f0*/  IADD3 R57, P0, R170.reuse, 0x9000, RZ ;  /* 0x00009000aa397810 */ /* 0x040fe40007f1e0ff */
[----:B------:R-:W-:Y:S02]  /*e300*/  IADD3 R41, P3, R170, 0xa000, RZ ;  /* 0x0000a000aa297810 */ /* 0x000fe40007f7e0ff */
[----:B------:R-:W-:-:S02]  /*e310*/  LOP3.LUT R56, R57, 0x380, RZ, 0xc0, !PT ;  /* 0x0000038039387812 */ /* 0x000fc400078ec0ff */
[----:B------:R-:W-:Y:S02]  /*e320*/  IADD3 R9, P5, R170, 0x1000, RZ ;  /* 0x00001000aa097810 */ /* 0x000fe40007fbe0ff */
[----:B------:R-:W-:Y:S02]  /*e330*/  SHF.R.U64 R56, R56, 0x3, RZ ;  /* 0x0000000338387819 */ /* 0x000fe400000012ff */
[----:B------:R-:W-:Y:S02]  /*e340*/  IADD3 R13, P4, R170, 0x2000, RZ ;  /* 0x00002000aa0d7810 */ /* 0x000fe40007f9e0ff */
[----:B------:R-:W-:Y:S01]  /*e350*/  LOP3.LUT R56, R56, R57, RZ, 0x3c, !PT ;  /* 0x0000003938387212 */ /* 0x000fe200078e3cff */
[----:B------:R-:W-:Y:S01]  /*e360*/  IMAD.X R57, RZ, RZ, R171, P0 ;  /* 0x000000ffff397224 */ /* 0x000fe200000e06ab */
[----:B------:R-:W-:Y:S02]  /*e370*/  LOP3.LUT P0, RZ, R205, 0x3, RZ, 0xc0, !PT ;  /* 0x00000003cdff7812 */ /* 0x000fe4000780c0ff */
[----:B------:R-:W-:-:S02]  /*e380*/  LOP3.LUT R40, R41, 0x380, RZ, 0xc0, !PT ;  /* 0x0000038029287812 */ /* 0x000fc400078ec0ff */
[-C--:B------:R-:W-:Y:S02]  /*e390*/  ISETP.GE.OR P2, PT, R14, R81.reuse, P0 ;  /* 0x000000510e00720c */ /* 0x080fe40000746670 */
[----:B------:R-:W-:Y:S02]  /*e3a0*/  ISETP.GE.OR P0, PT, R4, R81, P0 ;  /* 0x000000510400720c */ /* 0x000fe40000706670 */
[----:B------:R-:W-:Y:S02]  /*e3b0*/  LOP3.LUT R8, R9, 0x380, RZ, 0xc0, !PT ;  /* 0x0000038009087812 */ /* 0x000fe400078ec0ff */
[----:B------:R-:W-:Y:S02]  /*e3c0*/  LOP3.LUT R12, R13, 0x380, RZ, 0xc0, !PT ;  /* 0x000003800d0c7812 */ /* 0x000fe400078ec0ff */
[----:B------:R-:W-:Y:S02]  /*e3d0*/  SHF.R.U64 R40, R40, 0x3, RZ ;  /* 0x0000000328287819 */ /* 0x000fe400000012ff */
[----:B------:R-:W-:-:S02]  /*e3e0*/  SHF.R.U64 R8, R8, 0x3, RZ ;  /* 0x0000000308087819 */ /* 0x000fc400000012ff */
[----:B------:R-:W-:Y:S01]  /*e3f0*/  SHF.R.U64 R12, R12, 0x3, RZ ;  /* 0x000000030c0c7819 */ /* 0x000fe200000012ff */
[----:B-1----:R-:W-:Y:S01]  /*e400*/  @!P2 ST.E desc[UR46][R20.64], R2 ;  /* 0x000000021400a985 */ /* 0x002fe2000c10192e */
[----:B------:R-:W-:Y:S01]  /*e410*/  LOP3.LUT R40, R40, R41, RZ, 0x3c, !PT ;  /* 0x0000002928287212 */ /* 0x000fe200078e3cff */
[--C-:B------:R-:W-:Y:S01]  /*e420*/  IMAD.X R41, RZ, RZ, R171.reuse, P3 ;  /* 0x000000ffff297224 */ /* 0x100fe200018e06ab */
[----:B------:R-:W-:Y:S01]  /*e430*/  IADD3 R5, P3, R170, 0xf000, RZ ;  /* 0x0000f000aa057810 */ /* 0x000fe20007f7e0ff */
[----:B--2---:R1:W-:Y:S01]  /*e440*/  @!P0 ST.E desc[UR46][R42.64], R3 ;  /* 0x000000032a008985 */ /* 0x0043e2000c10192e */
[----:B------:R-:W-:Y:S01]  /*e450*/  LOP3.LUT R8, R8, R9, RZ, 0x3c, !PT ;  /* 0x0000000908087212 */ /* 0x000fe200078e3cff */
[--C-:B------:R-:W-:Y:S01]  /*e460*/  IMAD.X R9, RZ, RZ, R171.reuse, P5 ;  /* 0x000000ffff097224 */ /* 0x100fe200028e06ab */
[----:B------:R-:W-:Y:S01]  /*e470*/  LOP3.LUT R12, R12, R13, RZ, 0x3c, !PT ;  /* 0x0000000d0c0c7212 */ /* 0x000fe200078e3cff */
[--C-:B------:R-:W-:Y:S01]  /*e480*/  IMAD.X R13, RZ, RZ, R171.reuse, P4 ;  /* 0x000000ffff0d7224 */ /* 0x100fe200020e06ab */
[C---:B------:R-:W-:Y:S01]  /*e490*/  IADD3 R33, P6, R170.reuse, 0x6000, RZ ;  /* 0x00006000aa217810 */ /* 0x040fe20007fde0ff */
[----:B------:R-:W-:Y:S01]  /*e4a0*/  UIMAD UR10, UR9, UR12, URZ ;  /* 0x0000000c090a72a4 */ /* 0x000fe2000f8e023f */
[C---:B------:R-:W-:Y:S01]  /*e4b0*/  IADD3 R37, P5, R170.reuse, 0x7000, RZ ;  /* 0x00007000aa257810 */ /* 0x040fe20007fbe0ff */
[----:B------:R-:W-:Y:S01]  /*e4c0*/  IMAD.X R49, RZ, RZ, R171, P3 ;  /* 0x000000ffff317224 */ /* 0x000fe200018e06ab */
[----:B------:R-:W-:Y:S01]  /*e4d0*/  IADD3 R65, P4, R170, 0x8000, RZ ;  /* 0x00008000aa417810 */ /* 0x000fe20007f9e0ff */
[----:B------:R-:W5:Y:S01]  /*e4e0*/  LD.E.128 R8, desc[UR46][R8.64] ;  /* 0x0000002e08087980 */ /* 0x000f62000c101d00 */
[----:B------:R-:W-:Y:S01]  /*e4f0*/  LOP3.LUT R0, R5, 0x380, RZ, 0xc0, !PT ;  /* 0x0000038005007812 */ /* 0x000fe200078ec0ff */
[----:B-1----:R-:W1:Y:S01]  /*e500*/  @P1 LDC R3, c[0x0][0xbec] ;  /* 0x0002fb00ff031b82 */ /* 0x002e620000000800 */
[----:B------:R-:W-:Y:S01]  /*e510*/  LOP3.LUT R32, R33, 0x380, RZ, 0xc0, !PT ;  /* 0x0000038021207812 */ /* 0x000fe200078ec0ff */
[----:B------:R-:W5:Y:S01]  /*e520*/  LD.E.128 R12, desc[UR46][R12.64] ;  /* 0x0000002e0c0c7980 */ /* 0x000f62000c101d00 */
[----:B------:R-:W-:-:S02]  /*e530*/  LOP3.LUT R36, R37, 0x380, RZ, 0xc0, !PT ;  /* 0x0000038025247812 */ /* 0x000fc400078ec0ff */
[----:B------:R-:W-:Y:S01]  /*e540*/  LOP3.LUT R64, R65, 0x380, RZ, 0xc0, !PT ;  /* 0x0000038041407812 */ /* 0x000fe200078ec0ff */
[----:B------:R-:W5:Y:S01]  /*e550*/  LD.E.128 R24, desc[UR46][R24.64] ;  /* 0x0000002e18187980 */ /* 0x000f62000c101d00 */
[----:B------:R-:W-:Y:S01]  /*e560*/  SHF.R.U64 R0, R0, 0x3, RZ ;  /* 0x0000000300007819 */ /* 0x000fe200000012ff */
[----:B------:R-:W-:Y:S01]  /*e570*/  UIMAD.WIDE.U32 UR8, UR4, UR12, URZ ;  /* 0x0000000c040872a5 */ /* 0x000fe2000f8e003f */
[----:B------:R-:W-:Y:S01]  /*e580*/  SHF.R.U64 R32, R32, 0x3, RZ ;  /* 0x0000000320207819 */ /* 0x000fe200000012ff */
[----:B------:R-:W-:Y:S01]  /*e590*/  UIMAD UR10, UR4, UR13, UR10 ;  /* 0x0000000d040a72a4 */ /* 0x000fe2000f8e020a */
[----:B------:R-:W-:Y:S01]  /*e5a0*/  SHF.R.U64 R36, R36, 0x3, RZ ;  /* 0x0000000324247819 */ /* 0x000fe200000012ff */
[----:B------:R-:W5:Y:S01]  /*e5b0*/  LD.E.128 R52, desc[UR46][R52.64] ;  /* 0x0000002e34347980 */ /* 0x000f62000c101d00 */
[----:B------:R-:W-:Y:S01]  /*e5c0*/  SHF.R.U64 R64, R64, 0x3, RZ ;  /* 0x0000000340407819 */ /* 0x000fe200000012ff */
[----:B------:R-:W-:Y:S01]  /*e5d0*/  ULDC.64 UR12, c[0x0][0xae8] ;  /* 0x0002ba00000c7ab9 */ /* 0x000fe20000000a00 */
[----:B------:R-:W-:Y:S01]  /*e5e0*/  LOP3.LUT R48, R0, R5, RZ, 0x3c, !PT ;  /* 0x0000000500307212 */ /* 0x000fe200078e3cff */
[----:B------:R-:W-:Y:S01]  /*e5f0*/  IMAD R0, R203, 0x20, R204 ;  /* 0x00000020cb007824 */ /* 0x000fe200078e02cc */
[----:B------:R-:W-:Y:S01]  /*e600*/  UIADD3 UR9, UR9, UR10, URZ ;  /* 0x0000000a09097290 */ /* 0x000fe2000fffe03f */
[----:B------:R-:W-:Y:S01]  /*e610*/  LOP3.LUT R32, R32, R33, RZ, 0x3c, !PT ;  /* 0x0000002120207212 */ /* 0x000fe200078e3cff */
[----:B------:R-:W-:Y:S01]  /*e620*/  UIMAD UR4, UR16, UR12, URZ ;  /* 0x0000000c100472a4 */ /* 0x000fe2000f8e023f */
[----:B------:R-:W-:Y:S01]  /*e630*/  LOP3.LUT R36, R36, R37, RZ, 0x3c, !PT ;  /* 0x0000002524247212 */ /* 0x000fe200078e3cff */
[--C-:B------:R-:W-:Y:S01]  /*e640*/  IMAD.X R33, RZ, RZ, R171.reuse, P6 ;  /* 0x000000ffff217224 */ /* 0x100fe200030e06ab */
[----:B------:R-:W-:Y:S01]  /*e650*/  LOP3.LUT R64, R64, R65, RZ, 0x3c, !PT ;  /* 0x0000004140407212 */ /* 0x000fe200078e3cff */
[--C-:B------:R-:W-:Y:S01]  /*e660*/  IMAD.X R37, RZ, RZ, R171.reuse, P5 ;  /* 0x000000ffff257224 */ /* 0x100fe200028e06ab */
[C---:B------:R-:W-:Y:S01]  /*e670*/  IADD3 R73, P6, R170.reuse, 0xc000, RZ ;  /* 0x0000c000aa497810 */ /* 0x040fe20007fde0ff */
[----:B------:R-:W-:Y:S01]  /*e680*/  IMAD.X R65, RZ, RZ, R171, P4 ;  /* 0x000000ffff417224 */ /* 0x000fe200020e06ab */
[----:B------:R-:W-:Y:S01]  /*e690*/  IADD3 R69, P5, R170, 0xd000, RZ ;  /* 0x0000d000aa457810 */ /* 0x000fe20007fbe0ff */
[----:B------:R-:W-:Y:S01]  /*e6a0*/  VIADD R20, R0, UR43 ;  /* 0x0000002b00147c36 */ /* 0x000fe20008000000 */
[----:B------:R-:W-:Y:S01]  /*e6b0*/  IADD3 R61, P4, R170, 0xe000, RZ ;  /* 0x0000e000aa3d7810 */ /* 0x000fe20007f9e0ff */
[----:B------:R-:W-:Y:S01]  /*e6c0*/  UIMAD UR4, UR41, UR13, UR4 ;  /* 0x0000000d290472a4 */ /* 0x000fe2000f8e0204 */
[----:B------:R-:W-:Y:S01]  /*e6d0*/  LOP3.LUT R72, R73, 0x380, RZ, 0xc0, !PT ;  /* 0x0000038049487812 */ /* 0x000fe200078ec0ff */
[----:B------:R-:W-:Y:S01]  /*e6e0*/  UIMAD.WIDE.U32 UR8, UR41, UR12, UR8 ;  /* 0x0000000c290872a5 */ /* 0x000fe2000f8e0008 */
[----:B-1----:R-:W-:Y:S01]  /*e6f0*/  @P1 IMAD.HI.U32 R0, R20, R3, RZ ;  /* 0x0000000314001227 */ /* 0x002fe200078e00ff */
[----:B------:R-:W-:Y:S01]  /*e700*/  ULDC.64 UR10, c[0x0][0xaf0] ;  /* 0x0002bc00000a7ab9 */ /* 0x000fe20000000a00 */
[----:B------:R-:W-:Y:S01]  /*e710*/  LOP3.LUT R68, R69, 0x380, RZ, 0xc0, !PT ;  /* 0x0000038045447812 */ /* 0x000fe200078ec0ff */
[----:B------:R-:W-:Y:S01]  /*e720*/  UIADD3 UR9, UR9, UR4, URZ ;  /* 0x0000000409097290 */ /* 0x000fe2000fffe03f */
[----:B------:R-:W-:Y:S01]  /*e730*/  LOP3.LUT R60, R61, 0x380, RZ, 0xc0, !PT ;  /* 0x000003803d3c7812 */ /* 0x000fe200078ec0ff */
[----:B------:R-:W-:Y:S01]  /*e740*/  UIMAD UR4, UR18, UR10, URZ ;  /* 0x0000000a120472a4 */ /* 0x000fe2000f8e023f */
[----:B------:R-:W-:Y:S01]  /*e750*/  LOP3.LUT R7, R170, 0x380, RZ, 0xc0, !PT ;  /* 0x00000380aa077812 */ /* 0x000fe200078ec0ff */
[----:B------:R-:W-:Y:S01]  /*e760*/  IMAD.MOV.U32 R21, RZ, RZ, R20 ;  /* 0x000000ffff157224 */ /* 0x000fe200078e0014 */
[----:B------:R-:W-:Y:S01]  /*e770*/  SHF.R.U64 R72, R72, 0x3, RZ ;  /* 0x0000000348487819 */ /* 0x000fe200000012ff */
[----:B------:R-:W-:Y:S01]  /*e780*/  UIMAD UR4, UR17, UR11, UR4 ;  /* 0x0000000b110472a4 */ /* 0x000fe2000f8e0204 */
[----:B------:R-:W-:Y:S01]  /*e790*/  SHF.R.U64 R68, R68, 0x3, RZ ;  /* 0x0000000344447819 */ /* 0x000fe200000012ff */
[----:B------:R-:W-:Y:S01]  /*e7a0*/  UIMAD.WIDE.U32 UR8, UR17, UR10, UR8 ;  /* 0x0000000a110872a5 */ /* 0x000fe2000f8e0008 */
[----:B------:R-:W-:Y:S01]  /*e7b0*/  SHF.R.U64 R60, R60, 0x3, RZ ;  /* 0x000000033c3c7819 */ /* 0x000fe200000012ff */
[----:B------:R-:W5:Y:S01]  /*e7c0*/  LD.E.128 R28, desc[UR46][R28.64] ;  /* 0x0000002e1c1c7980 */ /* 0x000f62000c101d00 */
[----:B0-----:R-:W-:-:S02]  /*e7d0*/  @P1 SHF.R.U32.HI R21, RZ, R79, R0 ;  /* 0x0000004fff151219 */ /* 0x001fc40000011600 */
[----:B------:R-:W-:Y:S01]  /*e7e0*/  SHF.R.U64 R7, R7, 0x3, RZ ;  /* 0x0000000307077819 */ /* 0x000fe200000012ff */
[----:B------:R-:W-:Y:S01]  /*e7f0*/  UIADD3 UR4, UR9, UR4, URZ ;  /* 0x0000000409047290 */ /* 0x000fe2000fffe03f */
[----:B------:R-:W-:Y:S01]  /*e800*/  LOP3.LUT R72, R72, R73, RZ, 0x3c, !PT ;  /* 0x0000004948487212 */ /* 0x000fe200078e3cff */
[--C-:B------:R-:W-:Y:S01]  /*e810*/  IMAD.X R73, RZ, RZ, R171.reuse, P6 ;  /* 0x000000ffff497224 */ /* 0x100fe200030e06ab */
[----:B------:R-:W-:Y:S01]  /*e820*/  LOP3.LUT R68, R68, R69, RZ, 0x3c, !PT ;  /* 0x0000004544447212 */ /* 0x000fe200078e3cff */
[--C-:B------:R-:W-:Y:S01]  /*e830*/  IMAD.X R69, RZ, RZ, R171.reuse, P5 ;  /* 0x000000ffff457224 */ /* 0x100fe200028e06ab */
[----:B------:R-:W-:Y:S01]  /*e840*/  LOP3.LUT R60, R60, R61, RZ, 0x3c, !PT ;  /* 0x0000003d3c3c7212 */ /* 0x000fe200078e3cff */
[----:B------:R-:W-:Y:S01]  /*e850*/  IMAD.X R61, RZ, RZ, R171, P4 ;  /* 0x000000ffff3d7224 */ /* 0x000fe200020e06ab */
[--C-:B------:R-:W-:Y:S01]  /*e860*/  SHF.R.S32.HI R0, RZ, 0x1f, R21.reuse ;  /* 0x0000001fff007819 */ /* 0x100fe20000011415 */
[----:B------:R-:W-:Y:S01]  /*e870*/  IMAD.MOV R18, RZ, RZ, -R21 ;  /* 0x000000ffff127224 */ /* 0x000fe200078e0a15 */
[----:B------:R-:W-:Y:S01]  /*e880*/  LOP3.LUT R170, R7, R170, RZ, 0x3c, !PT ;  /* 0x000000aa07aa7212 */ /* 0x000fe200078e3cff */
[----:B------:R-:W-:Y:S01]  /*e890*/  ULDC.64 UR10, c[0x0][0xae0] ;  /* 0x0002b800000a7ab9 */ /* 0x000fe20000000a00 */
[----:B------:R-:W-:Y:S01]  /*e8a0*/  IMAD.U32 R3, RZ, RZ, UR9 ;  /* 0x00000009ff037e24 */ /* 0x000fe2000f8e00ff */
[----:B------:R-:W5:Y:S01]  /*e8b0*/  LD.E.128 R32, desc[UR46][R32.64] ;  /* 0x0000002e20207980 */ /* 0x000f62000c101d00 */
[----:B------:R-:W-:-:S02]  /*e8c0*/  IMAD R0, R0, UR10, RZ ;  /* 0x0000000a00007c24 */ /* 0x000fc4000f8e02ff */
[----:B------:R-:W-:Y:S01]  /*e8d0*/  IMAD R77, R77, R18, R20 ;  /* 0x000000124d4d7224 */ /* 0x000fe200078e0214 */
[----:B------:R0:W5:Y:S01]  /*e8e0*/  LD.E.128 R4, desc[UR46][R170.64] ;  /* 0x0000002eaa047980 */ /* 0x000162000c101d00 */
[----:B------:R-:W-:Y:S01]  /*e8f0*/  IMAD.U32 R2, RZ, RZ, UR8 ;  /* 0x00000008ff027e24 */ /* 0x000fe2000f8e00ff */
[----:B------:R-:W-:Y:S01]  /*e900*/  ULDC.64 UR8, c[0x0][0xad8] ;  /* 0x0002b60000087ab9 */ /* 0x000fe20000000a00 */
[----:B------:R-:W-:Y:S01]  /*e910*/  IMAD.U32 R3, RZ, RZ, UR4 ;  /* 0x00000004ff037e24 */ /* 0x000fe2000f8e00ff */
[----:B------:R-:W5:Y:S01]  /*e920*/  LD.E.128 R36, desc[UR46][R36.64] ;  /* 0x0000002e24247980 */ /* 0x000f62000c101d00 */
[----:B------:R-:W-:-:S03]  /*e930*/  IMAD R79, R21, UR11, R0 ;  /* 0x0000000b154f7c24 */ /* 0x000fc6000f8e0200 */
[----:B------:R-:W5:Y:S01]  /*e940*/  LD.E.128 R64, desc[UR46][R64.64] ;  /* 0x0000002e40407980 */ /* 0x000f62000c101d00 */
[----:B------:R-:W-:-:S03]  /*e950*/  SHF.R.S32.HI R0, RZ, 0x1f, R77 ;  /* 0x0000001fff007819 */ /* 0x000fc6000001144d */
[----:B------:R-:W5:Y:S04]  /*e960*/  LD.E.128 R56, desc[UR46][R56.64] ;  /* 0x0000002e38387980 */ /* 0x000f68000c101d00 */
[----:B------:R-:W5:Y:S04]  /*e970*/  LD.E.128 R40, desc[UR46][R40.64] ;  /* 0x0000002e28287980 */ /* 0x000f68000c101d00 */
[----:B------:R-:W5:Y:S04]  /*e980*/  LD.E.128 R44, desc[UR46][R44.64] ;  /* 0x0000002e2c2c7980 */ /* 0x000f68000c101d00 */
[----:B------:R-:W5:Y:S04]  /*e990*/  LD.E.128 R72, desc[UR46][R72.64] ;  /* 0x0000002e48487980 */ /* 0x000f68000c101d00 */
[----:B------:R-:W5:Y:S04]  /*e9a0*/  LD.E.128 R68, desc[UR46][R68.64] ;  /* 0x0000002e44447980 */ /* 0x000f68000c101d00 */
[----:B------:R-:W5:Y:S04]  /*e9b0*/  LD.E.128 R60, desc[UR46][R60.64] ;  /* 0x0000002e3c3c7980 */ /* 0x000f68000c101d00 */
[----:B------:R-:W5:Y:S01]  /*e9c0*/  LD.E.128 R48, desc[UR46][R48.64] ;  /* 0x0000002e30307980 */ /* 0x000f62000c101d00 */
[----:B------:R-:W-:Y:S01]  /*e9d0*/  IMAD.WIDE.U32 R2, R21, UR10, R2 ;  /* 0x0000000a15027c25 */ /* 0x000fe2000f8e0002 */
        /* <DEDUP_REMOVED lines=8> */
[----:B------:R-:W-:Y:S02]  /*ea60*/  VIADD R82, R204, UR43 ;  /* 0x0000002bcc527c36 */ /* 0x000fe40008000000 */
[C---:B------:R-:W-:Y:S02]  /*ea70*/  IMAD R21, R77.reuse, UR9, R18 ;  /* 0x000000094d157c24 */ /* 0x040fe4000f8e0212 */
[----:B------:R-:W-:Y:S01]  /*ea80*/  IMAD.WIDE.U32 R2, R77, UR8, R2 ;  /* 0x000000084d027c25 */ /* 0x000fe2000f8e0002 */
[----:B------:R-:W-:Y:S01]  /*ea90*/  ISETP.GE.AND P2, PT, R82, R81, PT ;  /* 0x000000515200720c */ /* 0x000fe20003f46270 */
[----:B------:R-:W-:Y:S02]  /*eaa0*/  ULDC.64 UR8, c[0x0][0xa80] ;  /* 0x0002a00000087ab9 */ /* 0x000fe40000000a00 */
[----:B------:R-:W-:Y:S01]  /*eab0*/  VIADD R17, R17, 0x22820 ;  /* 0x0002282011117836 */ /* 0x000fe20000000000 */
[----:B------:R-:W-:Y:S01]  /*eac0*/  LEA R18, P3, R2, UR8, 0x1 ;  /* 0x0000000802127c11 */ /* 0x000fe2000f8608ff */
[----:B------:R-:W-:-:S02]  /*ead0*/  IMAD.IADD R3, R3, 0x1, R21 ;  /* 0x0000000103037824 */ /* 0x000fc400078e0215 */
[----:B------:R-:W-:Y:S01]  /*eae0*/  VIADD R0, R82, 0x20 ;  /* 0x0000002052007836 */ /* 0x000fe20000000000 */
[----:B------:R-:W-:Y:S02]  /*eaf0*/  PRMT R17, RZ, 0x654, R17 ;  /* 0x00000654ff117816 */ /* 0x000fe40000000011 */
[----:B------:R-:W-:Y:S02]  /*eb00*/  LEA.HI.X R80, R2, UR9, R3, 0x1, P3 ;  /* 0x0000000902507c11 */ /* 0x000fe400098f0c03 */
[-C--:B------:R-:W-:Y:S01]  /*eb10*/  ISETP.GE.AND P1, PT, R0, R81.reuse, PT ;  /* 0x000000510000720c */ /* 0x080fe20003f26270 */
[----:B------:R-:W-:Y:S01]  /*eb20*/  VIADD R0, R82, 0x40 ;  /* 0x0000004052007836 */ /* 0x000fe20000000000 */
[----:B-1----:R1:W-:Y:S01]  /*eb30*/  SYNCS.ARRIVE.TRANS64.RED.A1T0 RZ, [R17+URZ], RZ ;  /* 0x000000ff11ff79a7 */ /* 0x0023e2000810043f */
[----:B------:R0:W2:Y:S01]  /*eb40*/  SHFL.IDX PT, R79, R18, RZ, 0x181f ;  /* 0x00181fff124f7589 */ /* 0x0000a200000e0000 */
[----:B------:R-:W-:Y:S02]  /*eb50*/  BSSY B1, `(.L_x_2595) ;  /* 0x0000015000017945 */ /* 0x000fe40003800000 */
[----:B------:R-:W-:Y:S01]  /*eb60*/  ISETP.GE.AND P0, PT, R0, R81, PT ;  /* 0x000000510000720c */ /* 0x000fe20003f06270 */
[----:B-1----:R0:W1:Y:S01]  /*eb70*/  SHFL.IDX PT, R17, R80, RZ, 0x181f ;  /* 0x00181fff50117589 */ /* 0x00206200000e0000 */
[----:B------:R-:W-:Y:S11]  /*eb80*/  @P2 BRA `(.L_x_2596) ;  /* 0x0000000000442947 */ /* 0x000ff60003800000 */
[----:B------:R-:W-:Y:S02]  /*eb90*/  ULDC UR4, c[0x0][0xac8] ;  /* 0x0002b20000047ab9 */ /* 0x000fe40000000800 */
[----:B------:R-:W-:Y:S02]  /*eba0*/  ISETP.GE.AND P5, PT, R22, UR4, PT ;  /* 0x0000000416007c0c */ /* 0x000fe4000bfa6270 */
[----:B------:R-:W-:Y:S02]  /*ebb0*/  ISETP.GE.AND P4, PT, R201, UR4, PT ;  /* 0x00000004c9007c0c */ /* 0x000fe4000bf86270 */
[----:B------:R-:W-:Y:S02]  /*ebc0*/  ISETP.GE.AND P3, PT, R200, UR4, PT ;  /* 0x00000004c8007c0c */ /* 0x000fe4000bf66270 */
[----:B------:R-:W-:-:S07]  /*ebd0*/  ISETP.GE.AND P2, PT, R202, UR4, PT ;  /* 0x00000004ca007c0c */ /* 0x000fce000bf46270 */
[----:B--2---:R-:W-:-:S04]  /*ebe0*/  @!P5 LEA R2, P6, R22, R79, 0x1 ;  /* 0x0000004f1602d211 */ /* 0x004fc800078c08ff */
        /* <DEDUP_REMOVED lines=11> */
.L_x_2596:
[----:B------:R-:W-:Y:S05]  /*eca0*/  BSYNC B1 ;  /* 0x0000000000017941 */ /* 0x000fea0003800000 */
.L_x_2595:
[----:B-1----:R1:W4:Y:S01]  /*ecb0*/  SHFL.IDX PT, R17, R80, 0x1, 0x181f ;  /* 0x00381f0050117f89 */ /* 0x00232200000e0000 */
        /* <DEDUP_REMOVED lines=20> */
.L_x_2598:
[----:B------:R-:W-:Y:S05]  /*ee00*/  BSYNC B1 ;  /* 0x0000000000017941 */ /* 0x000fea0003800000 */
.L_x_2597:
[----:B---3-5:R3:W0:Y:S01]  /*ee10*/  SHFL.IDX PT, R9, R80, 0x2, 0x181f ;  /* 0x00581f0050097f89 */ /* 0x02862200000e0000 */
        /* <DEDUP_REMOVED lines=20> */
.L_x_2600:
[----:B------:R-:W-:Y:S05]  /*ef60*/  BSYNC B1 ;  /* 0x0000000000017941 */ /* 0x000fea0003800000 */
.L_x_2599:
[----:B------:R-:W-:Y:S01]  /*ef70*/  VIADD R0, R82, 0x60 ;  /* 0x0000006052007836 */ /* 0x000fe20000000000 */
[----:B0-----:R0:W0:Y:S04]  /*ef80*/  SHFL.IDX PT, R9, R80, 0x3, 0x181f ;  /* 0x00781f0050097f89 */ /* 0x00102800000e0000 */
[----:B------:R-:W-:Y:S01]  /*ef90*/  ISETP.GE.AND P0, PT, R0, R81, PT ;  /* 0x000000510000720c */ /* 0x000fe20003f06270 */
[----:B------:R0:W0:-:S12]  /*efa0*/  SHFL.IDX PT, R11, R18, 0x3, 0x181f ;  /* 0x00781f00120b7f89 */ /* 0x00001800000e0000 */
        /* <DEDUP_REMOVED lines=20> */
.L_x_2593:
        /* <DEDUP_REMOVED lines=11> */
[----:B------:R-:W-:Y:S01]  /*f1a0*/  UISETP.NE.U32.AND UP1, UPT, UR8, URZ, UPT ;  /* 0x0000003f0800728c */ /* 0x000fe2000bf25070 */
[----:B------:R-:W-:Y:S02]  /*f1b0*/  IMAD.U32 R0, RZ, RZ, UR4 ;  /* 0x00000004ff007e24 */ /* 0x000fe4000f8e00ff */
[----:B------:R-:W2:Y:S01]  /*f1c0*/  @P2 LDG.E R6, desc[UR46][R2.64] ;  /* 0x0000002e02062981 */ /* 0x000ea2000c1e1900 */
[----:B------:R-:W-:-:S06]  /*f1d0*/  UISETP.NE.AND.EX UP1, UPT, UR9, URZ, UPT, UP1 ;  /* 0x0000003f0900728c */ /* 0x000fcc000bf25310 */
        /* <DEDUP_REMOVED lines=11> */
[----:B--2---:R-:W-:Y:S01]  /*f290*/  @P2 R2UR UR4, R6 ;  /* 0x00000000060422ca */ /* 0x004fe200000e0000 */
[----:B01----:R-:W-:-:S14]  /*f2a0*/  @P3 BRA `(.L_x_2602) ;  /* 0x0000000000103947 */ /* 0x003fdc0003800000 */
[----:B------:R-:W-:Y:S05]  /*f2b0*/  @!P2 BRA `(.L_x_2602) ;  /* 0x00000000000ca947 */ /* 0x000fea0003800000 */
[----:B------:R-:W2:Y:S04]  /*f2c0*/  LDG.E R5, desc[UR46][R2.64] ;  /* 0x0000002e02057981 */ /* 0x000ea8000c1e1900 */
[----:B-----5:R-:W2:Y:S02]  /*f2d0*/  LDG.E R0, desc[UR46][R2.64+0x4] ;  /* 0x0000042e02007981 */ /* 0x020ea4000c1e1900 */
[----:B--2---:R-:W-:-:S07]  /*f2e0*/  IMAD.IADD R0, R0, 0x1, -R5 ;  /* 0x0000000100007824 */ /* 0x004fce00078e0a05 */
.L_x_2602:
[----:B------:R-:W-:Y:S01]  /*f2f0*/  USHF.R.S32.HI UR8, URZ, 0x1f, UR42 ;  /* 0x0000001f3f087899 */ /* 0x000fe2000801142a */
[----:B------:R-:W-:Y:S01]  /*f300*/  BSSY B1, `(.L_x_2603) ;  /* 0x000002e000017945 */ /* 0x000fe20003800000 */
[----:B------:R-:W-:Y:S02]  /*f310*/  USHF.R.S32.HI UR11, URZ, 0x1f, UR4 ;  /* 0x0000001f3f0b7899 */ /* 0x000fe40008011404 */
[----:B------:R-:W-:Y:S02]  /*f320*/  USEL UR13, UR42, URZ, !UP0 ;  /* 0x0000003f2a0d7287 */ /* 0x000fe4000c000000 */
[----:B------:R-:W-:Y:S01]  /*f330*/  USEL UR14, UR8, URZ, !UP0 ;  /* 0x0000003f080e7287 */ /* 0x000fe2000c000000 */
[----:B------:R-:W-:Y:S11]  /*f340*/  @P1 BRA `(.L_x_2604) ;  /* 0x0000000000a41947 */ /* 0x000ff60003800000 */
[----:B------:R-:W0:Y:S01]  /*f350*/  S2R R4, SR_TID.X ;  /* 0x0000000000047919 */ /* 0x000e220000002100 */
[----:B------:R-:W1:Y:S01]  /*f360*/  LDC R7, c[0x0][0xbe8] ;  /* 0x0002fa00ff077b82 */ /* 0x000e620000000800 */
[----:B------:R-:W-:Y:S02]  /*f370*/  IMAD.U32 R3, RZ, RZ, UR43 ;  /* 0x0000002bff037e24 */ /* 0x000fe4000f8e00ff */
[----:B-1---5:R-:W-:-:S03]  /*f380*/  IMAD R2, R0, R7, RZ ;  /* 0x0000000700027224 */ /* 0x022fc600078e02ff */
[----:B0-----:R-:W-:-:S04]  /*f390*/  IADD3 R4, R3, -0x80, R4 ;  /* 0xffffff8003047810 */ /* 0x001fc80007ffe004 */
[----:B------:R-:W-:-:S13]  /*f3a0*/  ISETP.GE.AND P1, PT, R4, R2, PT ;  /* 0x000000020400720c */ /* 0x000fda0003f26270 */
[----:B------:R-:W-:Y:S05]  /*f3b0*/  @P1 BRA `(.L_x_2604) ;  /* 0x0000000000881947 */ /* 0x000fea0003800000 */
[----:B------:R-:W-:Y:S01]  /*f3c0*/  ISETP.NE.AND P1, PT, R7, 0x1, PT ;  /* 0x000000010700780c */ /* 0x000fe20003f25270 */
[----:B------:R-:W-:Y:S01]  /*f3d0*/  ULDC.64 UR16, c[0x0][0xb90] ;  /* 0x0002e40000107ab9 */ /* 0x000fe20000000a00 */
[----:B------:R-:W-:Y:S01]  /*f3e0*/  UMOV UR8, UR4 ;  /* 0x0000000400087c82 */ /* 0x000fe20008000000 */
[----:B------:R-:W-:Y:S01]  /*f3f0*/  UIMAD UR10, UR12, UR16, URZ ;  /* 0x000000100c0a72a4 */ /* 0x000fe2000f8e023f */
[----:B------:R-:W-:Y:S01]  /*f400*/  IMAD.MOV.U32 R2, RZ, RZ, R4 ;  /* 0x000000ffff027224 */ /* 0x000fe200078e0004 */
[----:B------:R-:W-:Y:S02]  /*f410*/  UMOV UR9, UR11 ;  /* 0x0000000b00097c82 */ /* 0x000fe40008000000 */
[----:B------:R-:W-:Y:S02]  /*f420*/  UIMAD.WIDE.U32 UR8, UR41, UR16, UR8 ;  /* 0x00000010290872a5 */ /* 0x000fe4000f8e0008 */
[----:B------:R-:W-:-:S03]  /*f430*/  UIMAD UR10, UR41, UR17, UR10 ;  /* 0x00000011290a72a4 */ /* 0x000fc6000f8e020a */
[----:B------:R-:W-:Y:S01]  /*f440*/  ULDC.64 UR16, c[0x0][0xb98] ;  /* 0x0002e60000107ab9 */ /* 0x000fe20000000a00 */
[----:B------:R-:W0:Y:S01]  /*f450*/  @P1 LDC R3, c[0x0][0xbec] ;  /* 0x0002fb00ff031b82 */ /* 0x000e220000000800 */
[----:B------:R-:W-:Y:S02]  /*f460*/  UIADD3 UR9, UR9, UR10, URZ ;  /* 0x0000000a09097290 */ /* 0x000fe4000fffe03f */
[----:B------:R-:W-:Y:S02]  /*f470*/  UIMAD UR10, UR14, UR16, URZ ;  /* 0x000000100e0a72a4 */ /* 0x000fe4000f8e023f */
[----:B------:R-:W-:Y:S02]  /*f480*/  UIMAD.WIDE.U32 UR8, UR13, UR16, UR8 ;  /* 0x000000100d0872a5 */ /* 0x000fe4000f8e0008 */
[----:B------:R-:W-:Y:S01]  /*f490*/  UIMAD UR10, UR13, UR17, UR10 ;  /* 0x000000110d0a72a4 */ /* 0x000fe2000f8e020a */
[----:B------:R-:W1:Y:S02]  /*f4a0*/  @P1 LDC R6, c[0x0][0xbf0] ;  /* 0x0002fc00ff061b82 */ /* 0x000e640000000800 */
[----:B------:R-:W-:Y:S01]  /*f4b0*/  ULDC.64 UR16, c[0x0][0xb88] ;  /* 0x0002e20000107ab9 */ /* 0x000fe20000000a00 */
[----:B0-----:R-:W-:-:S05]  /*f4c0*/  @P1 IMAD.HI.U32 R3, R4, R3, RZ ;  /* 0x0000000304031227 */ /* 0x001fca00078e00ff */
[----:B-1----:R-:W-:Y:S01]  /*f4d0*/  @P1 SHF.R.U32.HI R2, RZ, R6, R3 ;  /* 0x00000006ff021219 */ /* 0x002fe20000011603 */
[----:B------:R-:W-:-:S03]  /*f4e0*/  IMAD.U32 R6, RZ, RZ, UR10 ;  /* 0x0000000aff067e24 */ /* 0x000fc6000f8e00ff */
[--C-:B------:R-:W-:Y:S01]  /*f4f0*/  SHF.R.S32.HI R3, RZ, 0x1f, R2.reuse ;  /* 0x0000001fff037819 */ /* 0x100fe20000011402 */
[----:B------:R-:W-:Y:S01]  /*f500*/  IMAD.MOV R5, RZ, RZ, -R2 ;  /* 0x000000ffff057224 */ /* 0x000fe200078e0a02 */
[----:B------:R-:W-:-:S03]  /*f510*/  IADD3 R2, P1, R2, UR8, RZ ;  /* 0x0000000802027c10 */ /* 0x000fc6000ff3e0ff */
[----:B------:R-:W-:Y:S01]  /*f520*/  IMAD R5, R7, R5, R4 ;  /* 0x0000000507057224 */ /* 0x000fe200078e0204 */
[----:B------:R-:W-:Y:S01]  /*f530*/  IADD3.X R3, R3, UR9, R6, P1, !PT ;  /* 0x0000000903037c10 */ /* 0x000fe20008ffe406 */
[----:B------:R-:W-:-:S03]  /*f540*/  ULDC.64 UR8, c[0x0][0xb50] ;  /* 0x0002d40000087ab9 */ /* 0x000fc60000000a00 */
[----:B------:R-:W-:Y:S01]  /*f550*/  SHF.R.S32.HI R4, RZ, 0x1f, R5 ;  /* 0x0000001fff047819 */ /* 0x000fe20000011405 */
[----:B------:R-:W-:-:S04]  /*f560*/  IMAD.WIDE.U32 R2, R5, UR16, R2 ;  /* 0x0000001005027c25 */ /* 0x000fc8000f8e0002 */
[----:B------:R-:W-:-:S04]  /*f570*/  IMAD R4, R4, UR16, RZ ;  /* 0x0000001004047c24 */ /* 0x000fc8000f8e02ff */
[----:B------:R-:W-:Y:S01]  /*f580*/  IMAD R7, R5, UR17, R4 ;  /* 0x0000001105077c24 */ /* 0x000fe2000f8e0204 */
[----:B------:R-:W-:-:S03]  /*f590*/  LEA R4, P1, R2, UR8, 0x2 ;  /* 0x0000000802047c11 */ /* 0x000fc6000f8210ff */
[----:B------:R-:W-:-:S05]  /*f5a0*/  IMAD.IADD R3, R3, 0x1, R7 ;  /* 0x0000000103037824 */ /* 0x000fca00078e0207 */
[----:B------:R-:W-:Y:S01]  /*f5b0*/  LEA.HI.X R5, R2, UR9, R3, 0x2, P1 ;  /* 0x0000000902057c11 */ /* 0x000fe200088f1403 */
[----:B------:R-:W-:-:S05]  /*f5c0*/  IMAD.MOV.U32 R3, RZ, RZ, -0x800000 ;  /* 0xff800000ff037424 */ /* 0x000fca00078e00ff */
[----:B------:R0:W-:Y:S02]  /*f5d0*/  STG.E desc[UR46][R4.64], R3 ;  /* 0x0000000304007986 */ /* 0x0001e4000c10192e */
.L_x_2604:
[----:B------:R-:W-:Y:S05]  /*f5e0*/  BSYNC B1 ;  /* 0x0000000000017941 */ /* 0x000fea0003800000 */
.L_x_2603:
[----:B0-----:R-:W0:Y:S01]  /*f5f0*/  @P0 LDC R3, c[0x0][0xbf0] ;  /* 0x0002fc00ff030b82 */ /* 0x001e220000000800 */
[----:B------:R-:W-:Y:S01]  /*f600*/  ULDC.64 UR16, c[0x0][0xaa0] ;  /* 0x0002a80000107ab9 */ /* 0x000fe20000000a00 */
[----:B------:R-:W-:Y:S01]  /*f610*/  IMAD R2, R203, 0x20, R204 ;  /* 0x00000020cb027824 */ /* 0x000fe200078e02cc */
[----:B------:R-:W-:Y:S01]  /*f620*/  UIMAD UR10, UR11, UR16, URZ ;  /* 0x000000100b0a72a4 */ /* 0x000fe2000f8e023f */
[----:B------:R-:W-:Y:S01]  /*f630*/  BSSY B1, `(.L_x_2605) ;  /* 0x0000041000017945 */ /* 0x000fe20003800000 */
[----:B------:R-:W-:Y:S01]  /*f640*/  UIMAD.WIDE.U32 UR8, UR4, UR16, URZ ;  /* 0x00000010040872a5 */ /* 0x000fe2000f8e003f */
[----:B------:R-:W-:Y:S01]  /*f650*/  VIADD R6, R2, UR43 ;  /* 0x0000002b02067c36 */ /* 0x000fe20008000000 */
[----:B------:R-:W-:-:S03]  /*f660*/  UIMAD UR10, UR4, UR17, UR10 ;  /* 0x00000011040a72a4 */ /* 0x000fc6000f8e020a */
[----:B------:R-:W-:Y:S01]  /*f670*/  ULDC.64 UR16, c[0x0][0xae8] ;  /* 0x0002ba0000107ab9 */ /* 0x000fe20000000a00 */
[----:B------:R-:W-:Y:S01]  /*f680*/  UIADD3 UR9, UR9, UR10, URZ ;  /* 0x0000000a09097290 */ /* 0x000fe2000fffe03f */
[----:B------:R-:W-:Y:S01]  /*f690*/  @P0 IMAD.HI.U32 R2, R6, R9, RZ ;  /* 0x0000000906020227 */ /* 0x000fe200078e00ff */
[----:B------:R-:W-:Y:S02]  /*f6a0*/  UIMAD UR4, UR12, UR16, URZ ;  /* 0x000000100c0472a4 */ /* 0x000fe4000f8e023f */
[----:B------:R-:W-:Y:S01]  /*f6b0*/  UIMAD.WIDE.U32 UR8, UR41, UR16, UR8 ;  /* 0x00000010290872a5 */ /* 0x000fe2000f8e0008 */
[----:B------:R-:W-:Y:S01]  /*f6c0*/  IMAD.MOV.U32 R5, RZ, RZ, R6 ;  /* 0x000000ffff057224 */ /* 0x000fe200078e0006 */
[----:B------:R-:W-:Y:S01]  /*f6d0*/  UIMAD UR4, UR41, UR17, UR4 ;  /* 0x00000011290472a4 */ /* 0x000fe2000f8e0204 */
[----:B------:R-:W-:-:S03]  /*f6e0*/  ULDC.64 UR10, c[0x0][0xaf0] ;  /* 0x0002bc00000a7ab9 */ /* 0x000fc60000000a00 */
[----:B------:R-:W-:Y:S02]  /*f6f0*/  UIADD3 UR9, UR9, UR4, URZ ;  /* 0x0000000409097290 */ /* 0x000fe4000fffe03f */
[----:B------:R-:W-:Y:S01]  /*f700*/  UIMAD UR4, UR14, UR10, URZ ;  /* 0x0000000a0e0472a4 */ /* 0x000fe2000f8e023f */
[----:B0-----:R-:W-:Y:S01]  /*f710*/  @P0 SHF.R.U32.HI R5, RZ, R3, R2 ;  /* 0x00000003ff050219 */ /* 0x001fe20000011602 */
[----:B------:R-:W-:Y:S02]  /*f720*/  UIMAD.WIDE.U32 UR8, UR13, UR10, UR8 ;  /* 0x0000000a0d0872a5 */ /* 0x000fe4000f8e0008 */
[----:B------:R-:W-:Y:S01]  /*f730*/  UIMAD UR4, UR13, UR11, UR4 ;  /* 0x0000000b0d0472a4 */ /* 0x000fe2000f8e0204 */
[--C-:B------:R-:W-:Y:S01]  /*f740*/  SHF.R.S32.HI R2, RZ, 0x1f, R5.reuse ;  /* 0x0000001fff027819 */ /* 0x100fe20000011405 */
[----:B------:R-:W-:Y:S01]  /*f750*/  IMAD.MOV R7, RZ, RZ, -R5 ;  /* 0x000000ffff077224 */ /* 0x000fe200078e0a05 */
[----:B------:R-:W-:Y:S01]  /*f760*/  ULDC.64 UR10, c[0x0][0xae0] ;  /* 0x0002b800000a7ab9 */ /* 0x000fe20000000a00 */
[----:B------:R-:W-:-:S02]  /*f770*/  UIADD3 UR4, UR9, UR4, URZ ;  /* 0x0000000409047290 */ /* 0x000fc4000fffe03f */
[----:B------:R-:W-:Y:S02]  /*f780*/  IMAD.U32 R3, RZ, RZ, UR9 ;  /* 0x00000009ff037e24 */ /* 0x000fe4000f8e00ff */
[----:B------:R-:W-:Y:S02]  /*f790*/  IMAD R4, R2, UR10, RZ ;  /* 0x0000000a02047c24 */ /* 0x000fe4000f8e02ff */
[----:B------:R-:W-:Y:S02]  /*f7a0*/  IMAD R7, R11, R7, R6 ;  /* 0x000000070b077224 */ /* 0x000fe400078e0206 */
[----:B------:R-:W-:Y:S01]  /*f7b0*/  IMAD.U32 R2, RZ, RZ, UR8 ;  /* 0x00000008ff027e24 */ /* 0x000fe2000f8e00ff */
[----:B------:R-:W-:Y:S01]  /*f7c0*/  ULDC.64 UR8, c[0x0][0xad8] ;  /* 0x0002b60000087ab9 */ /* 0x000fe20000000a00 */
[----:B------:R-:W-:Y:S02]  /*f7d0*/  IMAD.U32 R3, RZ, RZ, UR4 ;  /* 0x00000004ff037e24 */ /* 0x000fe4000f8e00ff */
[C---:B------:R-:W-:Y:S01]  /*f7e0*/  IMAD R9, R5.reuse, UR11, R4 ;  /* 0x0000000b05097c24 */ /* 0x040fe2000f8e0204 */
[----:B------:R-:W-:Y:S01]  /*f7f0*/  SHF.R.S32.HI R4, RZ, 0x1f, R7 ;  /* 0x0000001fff047819 */ /* 0x000fe20000011407 */
[----:B------:R-:W-:-:S04]  /*f800*/  IMAD.WIDE.U32 R2, R5, UR10, R2 ;  /* 0x0000000a05027c25 */ /* 0x000fc8000f8e0002 */
[----:B------:R-:W-:Y:S02]  /*f810*/  IMAD.IADD R3, R3, 0x1, R9 ;  /* 0x0000000103037824 */ /* 0x000fe400078e0209 */
[----:B------:R-:W-:Y:S02]  /*f820*/  IMAD R4, R4, UR8, RZ ;  /* 0x0000000804047c24 */ /* 0x000fe4000f8e02ff */
[----:B------:R-:W-:Y:S02]  /*f830*/  VIADD R6, R204, UR43 ;  /* 0x0000002bcc067c36 */ /* 0x000fe40008000000 */
        /* <DEDUP_REMOVED lines=32> */
.L_x_2606:
[----:B------:R-:W-:Y:S05]  /*fa40*/  BSYNC B1 ;  /* 0x0000000000017941 */ /* 0x000fea0003800000 */
.L_x_2605:
        /* <DEDUP_REMOVED lines=21> */
.L_x_2608:
[----:B------:R-:W-:Y:S05]  /*fba0*/  BSYNC B1 ;  /* 0x0000000000017941 */ /* 0x000fea0003800000 */
.L_x_2607:
        /* <DEDUP_REMOVED lines=21> */
.L_x_2610:
[----:B------:R-:W-:Y:S05]  /*fd00*/  BSYNC B1 ;  /* 0x0000000000017941 */ /* 0x000fea0003800000 */
.L_x_2609:
        /* <DEDUP_REMOVED lines=22> */
.L_x_2601:
[----:B------:R-:W-:Y:S05]  /*fe70*/  BSYNC B0 ;  /* 0x0000000000007941 */ /* 0x000fea0003800000 */
.L_x_2592:
[----:B------:R-:W-:Y:S02]  /*fe80*/  ULDC UR4, c[0x0][0xc3c] ;  /* 0x00030f0000047ab9 */ /* 0x000fe40000000800 */
[----:B------:R-:W-:-:S06]  /*fe90*/  UISETP.GE.AND UP0, UPT, UR6, UR4, UPT ;  /* 0x000000040600728c */ /* 0x000fcc000bf06270 */
[----:B------:R-:W-:-:S13]  /*fea0*/  PLOP3.LUT P0, PT, PT, PT, UP0, 0x80, 0x0 ;  /* 0x000000000000781c */ /* 0x000fda0003f0f008 */
[----:B------:R-:W-:Y:S05]  /*feb0*/  @!P0 BRA `(.L_x_2611) ;  /* 0xffffff0c00ac8947 */ /* 0x000fea000383ffff */
[----:B------:R-:W-:Y:S05]  /*fec0*/  EXIT ;  /* 0x000000000000794d */ /* 0x000fea0003800000 */
.L_x_2502:
[----:B------:R-:W-:-:S08]  /*fed0*/  NOP ;  /* 0x0000000000007918 */ /* 0x000fd00000000000 */
[----:B------:R-:W0:-:S00]  /*fee0*/  USETMAXREG.DEALLOC.CTAPOOL 0x28 ;  /* 0x00000028000079c8 */ /* 0x000e0000080e0500 */
        /* <DEDUP_REMOVED lines=14> */
.L_x_2612:
        /* <DEDUP_REMOVED lines=36> */
[----:B------:R-:W-:Y:S01]  /*10210*/  IMAD.MOV.U32 R6, RZ, RZ, R3 ;  /* 0x000000ffff067224 */ /* 0x000fe200078e0003 */
[----:B------:R-:W-:Y:S01]  /*10220*/  UMOV UR4, URZ ;  /* 0x0000003f00047c82 */ /* 0x000fe20008000000 */
[----:B------:R-:W-:-:S05]  /*10230*/  ULDC UR5, c[0x0][0xc38] ;  /* 0x00030e0000057ab9 */ /* 0x000fca0000000800 */
.L_x_2618:
        /* <DEDUP_REMOVED lines=12> */
.L_x_2617:
[----:B------:R-:W-:Y:S05]  /*10300*/  BSYNC B0 ;  /* 0x0000000000007941 */ /* 0x000fea0003800000 */
.L_x_2616:
        /* <DEDUP_REMOVED lines=20> */
.L_x_2614:
[----:B------:R-:W-:-:S04]  /*10450*/  IMAD.IADD R13, R6, 0x1, -R3 ;  /* 0x00000001060d7824 */ /* 0x000fc800078e0a03 */
[----:B------:R-:W-:-:S05]  /*10460*/  IMAD R2, R8, UR5, R13 ;  /* 0x0000000508027c24 */ /* 0x000fca000f8e020d */
[----:B------:R-:W-:Y:S02]  /*10470*/  ISETP.GT.AND P0, PT, R2, UR6, PT ;  /* 0x0000000602007c0c */ /* 0x000fe4000bf04270 */
[----:B------:R-:W0:Y:S11]  /*10480*/  LDC.64 R2, c[0x0][0xc90] ;  /* 0x00032400ff027b82 */ /* 0x000e360000000a00 */
[----:B------:R-:W-:-:S04]  /*10490*/  VOTE.ANY R9, PT, !P0 ;  /* 0x0000000000097806 */ /* 0x000fc800040e0100 */
[----:B------:R-:W1:Y:S02]  /*104a0*/  POPC R15, R9 ;  /* 0x00000009000f7309 */ /* 0x000e640000000000 */
[----:B-1----:R-:W-:-:S04]  /*104b0*/  VIADD R27, R15, UR4 ;  /* 0x000000040f1b7c36 */ /* 0x002fc80008000000 */
[----:B0-----:R-:W-:-:S05]  /*104c0*/  IMAD.WIDE R2, R27, 0x4, R2 ;  /* 0x000000041b027825 */ /* 0x001fca00078e0202 */
[----:B------:R-:W2:Y:S01]  /*104d0*/  LDG.E R7, desc[UR46][R2.64] ;  /* 0x0000002e02077981 */ /* 0x000ea2000c1e1900 */
[----:B------:R-:W-:-:S03]  /*104e0*/  ISETP.NE.AND P0, PT, R9, RZ, PT ;  /* 0x000000ff0900720c */ /* 0x000fc60003f05270 */
[----:B------:R-:W2:Y:S02]  /*104f0*/  SHFL.IDX PT, R4, R4, R15, 0x1f ;  /* 0x00001f0f04047589 */ /* 0x000ea400000e0000 */
[----:B--2---:R-:W-:-:S05]  /*10500*/  IMAD R6, R4, R7, RZ ;  /* 0x0000000704067224 */ /* 0x004fca00078e02ff */
[----:B------:R-:W-:-:S04]  /*10510*/  IABS R12, R6 ;  /* 0x00000006000c7213 */ /* 0x000fc80000000000 */
[----:B------:R-:W0:Y:S08]  /*10520*/  I2F.RP R10, R12 ;  /* 0x0000000c000a7306 */ /* 0x000e300000209400 */
[----:B0-----:R-:W0:Y:S02]  /*10530*/  MUFU.RCP R10, R10 ;  /* 0x0000000a000a7308 */ /* 0x001e240000001000 */
[----:B0-----:R-:W-:-:S06]  /*10540*/  VIADD R11, R10, 0xffffffe ;  /* 0x0ffffffe0a0b7836 */ /* 0x001fcc0000000000 */
[----:B------:R0:W1:Y:S01]  /*10550*/  F2I.FTZ.U32.TRUNC.NTZ R3, R11 ;  /* 0x0000000b00037305 */ /* 0x000062000021f000 */
[----:B------:R-:W-:Y:S05]  /*10560*/  @!P0 BRA `(.L_x_2619) ;  /* 0x0000000000088947 */ /* 0x000fea0003800000 */
[----:B------:R-:W-:-:S05]  /*10570*/  VIADD R9, R15, 0xffffffff ;  /* 0xffffffff0f097836 */ /* 0x000fca0000000000 */
[----:B------:R2:W3:Y:S02]  /*10580*/  SHFL.IDX PT, R24, R8, R9, 0x1f ;  /* 0x00001f0908187589 */ /* 0x0004e400000e0000 */
.L_x_2619:
[----:B---3--:R-:W-:Y:S01]  /*10590*/  IMAD R24, R24, UR5, R13 ;  /* 0x0000000518187c24 */ /* 0x008fe2000f8e020d */
[----:B------:R-:W-:Y:S01]  /*105a0*/  IABS R2, R6 ;  /* 0x0000000600027213 */ /* 0x000fe20000000000 */
[----:B-12---:R-:W-:-:S03]  /*105b0*/  IMAD.MOV R9, RZ, RZ, -R3 ;  /* 0x000000ffff097224 */ /* 0x006fc600078e0a03 */
[----:B0-----:R-:W-:Y:S01]  /*105c0*/  IADD3 R11, -R24, UR6, RZ ;  /* 0x00000006180b7c10 */ /* 0x001fe2000fffe1ff */
        /* <DEDUP_REMOVED lines=19> */
[----:B------:R-:W-:Y:S02]  /*10700*/  IMAD R13, R7, R2, RZ ;  /* 0x00000002070d7224 */ /* 0x000fe400078e02ff */
[----:B------:R-:W-:Y:S02]  /*10710*/  IMAD.MOV R9, RZ, RZ, -R2 ;  /* 0x000000ffff097224 */ /* 0x000fe400078e0a02 */
[----:B------:R-:W-:Y:S02]  /*10720*/  IMAD.MOV R8, RZ, RZ, -R13 ;  /* 0x000000ffff087224 */ /* 0x000fe400078e0a0d */
[----:B------:R-:W-:-:S03]  /*10730*/  IMAD R6, R6, R9, R11 ;  /* 0x0000000906067224 */ /* 0x000fc600078e020b */
[----:B------:R-:W-:Y:S02]  /*10740*/  VIADDMNMX R15, R8, UR5, R7, PT ;  /* 0x00000005080f7c46 */ /* 0x000fe4000b800107 */
[----:B------:R-:W-:Y:S02]  /*10750*/  IABS R11, R6 ;  /* 0x00000006000b7213 */ /* 0x000fe40000000000 */
[-C--:B------:R-:W-:Y:S01]  /*10760*/  IABS R8, R15.reuse ;  /* 0x0000000f00087213 */ /* 0x080fe20000000000 */
[----:B------:R-:W-:Y:S01]  /*10770*/  IMAD.MOV R26, RZ, RZ, -R15 ;  /* 0x000000ffff1a7224 */ /* 0x000fe200078e0a0f */
[----:B------:R-:W-:Y:S02]  /*10780*/  IABS R10, R15 ;  /* 0x0000000f000a7213 */ /* 0x000fe40000000000 */
[----:B------:R-:W0:Y:S08]  /*10790*/  I2F.RP R7, R8 ;  /* 0x0000000800077306 */ /* 0x000e300000209400 */
[----:B0-----:R-:W0:Y:S02]  /*107a0*/  MUFU.RCP R7, R7 ;  /* 0x0000000700077308 */ /* 0x001e240000001000 */
[----:B0-----:R-:W-:-:S06]  /*107b0*/  VIADD R3, R7, 0xffffffe ;  /* 0x0ffffffe07037836 */ /* 0x001fcc0000000000 */
[----:B------:R-:W0:Y:S02]  /*107c0*/  F2I.FTZ.U32.TRUNC.NTZ R3, R3 ;  /* 0x0000000300037305 */ /* 0x000e24000021f000 */
[----:B0-----:R-:W-:-:S04]  /*107d0*/  IMAD.MOV R2, RZ, RZ, -R3 ;  /* 0x000000ffff027224 */ /* 0x001fc800078e0a03 */
[----:B------:R-:W-:Y:S02]  /*107e0*/  IMAD.MOV.U32 R9, RZ, RZ, R2 ;  /* 0x000000ffff097224 */ /* 0x000fe400078e0002 */
[----:B------:R-:W-:Y:S02]  /*107f0*/  IMAD.MOV.U32 R2, RZ, RZ, RZ ;  /* 0x000000ffff027224 */ /* 0x000fe400078e00ff */
[----:B------:R-:W-:-:S04]  /*10800*/  IMAD R9, R9, R8, RZ ;  /* 0x0000000809097224 */ /* 0x000fc800078e02ff */
[----:B------:R-:W-:-:S04]  /*10810*/  IMAD.HI.U32 R2, R3, R9, R2 ;  /* 0x0000000903027227 */ /* 0x000fc800078e0002 */
[----:B------:R-:W-:Y:S02]  /*10820*/  IMAD.MOV R3, RZ, RZ, -R10 ;  /* 0x000000ffff037224 */ /* 0x000fe400078e0a0a */
        /* <DEDUP_REMOVED lines=8> */
[----:B------:R-:W-:Y:S01]  /*108b0*/  ISETP.GE.AND P2, PT, R3, RZ, PT ;  /* 0x000000ff0300720c */ /* 0x000fe20003f46270 */
[----:B------:R-:W-:-:S06]  /*108c0*/  IMAD.IADD R3, R6, 0x1, R13 ;  /* 0x0000000106037824 */ /* 0x000fcc00078e020d */
[----:B------:R-:W-:-:S06]  /*108d0*/  @P0 VIADD R2, R2, 0x1 ;  /* 0x0000000102020836 */ /* 0x000fcc0000000000 */
[----:B------:R-:W-:Y:S01]  /*108e0*/  @!P2 IMAD.MOV R2, RZ, RZ, -R2 ;  /* 0x000000ffff02a224 */ /* 0x000fe200078e0a02 */
[----:B------:R-:W-:-:S04]  /*108f0*/  @!P1 LOP3.LUT R2, RZ, R15, RZ, 0x33, !PT ;  /* 0x0000000fff029212 */ /* 0x000fc800078e33ff */
[----:B------:R-:W-:Y:S01]  /*10900*/  LOP3.LUT R25, RZ, R2, RZ, 0x33, !PT ;  /* 0x00000002ff197212 */ /* 0x000fe200078e33ff */
[----:B------:R-:W-:-:S04]  /*10910*/  IMAD R26, R2, R26, R3 ;  /* 0x0000001a021a7224 */ /* 0x000fc800078e0203 */
[----:B------:R-:W-:Y:S01]  /*10920*/  IMAD.IADD R25, R4, 0x1, R25 ;  /* 0x0000000104197824 */ /* 0x000fe200078e0219 */
[----:B------:R-:W-:Y:S06]  /*10930*/  BRA `(.L_x_2620) ;  /* 0x0000000000147947 */ /* 0x000fec0003800000 */
.L_x_2615:
[----:B------:R-:W-:Y:S01]  /*10940*/  ULDC UR4, c[0x0][0xc3c] ;  /* 0x00030f0000047ab9 */ /* 0x000fe20000000800 */
[----:B------:R-:W-:Y:S02]  /*10950*/  IMAD.MOV.U32 R25, RZ, RZ, RZ ;  /* 0x000000ffff197224 */ /* 0x000fe400078e00ff */
[----:B------:R-:W-:Y:S02]  /*10960*/  IMAD.U32 R24, RZ, RZ, UR6 ;  /* 0x00000006ff187e24 */ /* 0x000fe4000f8e00ff */
[----:B------:R-:W-:Y:S02]  /*10970*/  IMAD.MOV.U32 R26, RZ, RZ, RZ ;  /* 0x000000ffff1a7224 */ /* 0x000fe400078e00ff */
[----:B------:R-:W-:-:S07]  /*10980*/  IMAD.U32 R27, RZ, RZ, UR4 ;  /* 0x00000004ff1b7e24 */ /* 0x000fce000f8e00ff */
.L_x_2620:
[----:B------:R-:W-:-:S13]  /*10990*/  ISETP.NE.AND P0, PT, R5, RZ, PT ;  /* 0x000000ff0500720c */ /* 0x000fda0003f05270 */
[----:B------:R-:W0:Y:S01]  /*109a0*/  @!P0 S2R R3, SR_CgaCtaId ;  /* 0x0000000000038919 */ /* 0x000e220000008800 */
[----:B------:R-:W-:-:S04]  /*109b0*/  @!P0 MOV R2, 0x400 ;  /* 0x0000040000028802 */ /* 0x000fc80000000f00 */
[----:B0-----:R-:W-:-:S05]  /*109c0*/  @!P0 LEA R2, R3, R2, 0x18 ;  /* 0x0000000203028211 */ /* 0x001fca00078ec0ff */
[----:B------:R1:W-:Y:S01]  /*109d0*/  @!P0 STS.128 [R2+0x228d0], R24 ;  /* 0x0228d01802008388 */ /* 0x0003e20000000c00 */
[----:B------:R-:W-:Y:S06]  /*109e0*/  BAR.ARV 0x5, 0x180 ;  /* 0x0146000000007b1d */ /* 0x000fec0000002000 */
.L_x_2613:
[----:B------:R2:W-:Y:S01]  /*109f0*/  STL [R1+0x10], RZ ;  /* 0x000010ff01007387 */ /* 0x0005e20000100800 */
[----:B------:R-:W-:Y:S01]  /*10a00*/  ULDC UR4, c[0x0][0xc3c] ;  /* 0x00030f0000047ab9 */ /* 0x000fe20000000800 */
[----:B------:R-:W-:Y:S01]  /*10a10*/  IMAD.MOV.U32 R22, RZ, RZ, 0x1 ;  /* 0x00000001ff167424 */ /* 0x000fe200078e00ff */
[----:B0-----:R-:W-:Y:S01]  /*10a20*/  ISETP.GE.AND P0, PT, R27, UR4, PT ;  /* 0x000000041b007c0c */ /* 0x001fe2000bf06270 */
[----:B------:R-:W-:-:S12]  /*10a30*/  IMAD.MOV.U32 R18, RZ, RZ, RZ ;  /* 0x000000ffff127224 */ /* 0x000fd800078e00ff */
[----:B--2---:R-:W-:Y:S05]  /*10a40*/  @P0 BRA `(.L_x_2621) ;  /* 0x0000004800b00947 */ /* 0x004fea0003800000 */
[----:B------:R-:W0:Y:S01]  /*10a50*/  S2UR UR5, SR_CgaCtaId ;  /* 0x00000000000579c3 */ /* 0x000e220000008800 */
[----:B------:R2:W-:Y:S01]  /*10a60*/  STL [R1+0x10], RZ ;  /* 0x000010ff01007387 */ /* 0x0005e20000100800 */
[C---:B-1----:R-:W-:Y:S01]  /*10a70*/  IMAD.SHL.U32 R2, R0.reuse, 0x8, RZ ;  /* 0x0000000800027824 */ /* 0x042fe200078e00ff */
[----:B------:R-:W-:Y:S01]  /*10a80*/  UMOV UR4, 0x400 ;  /* 0x0000040000047882 */ /* 0x000fe20000000000 */
[----:B------:R-:W-:Y:S01]  /*10a90*/  LOP3.LUT R4, R0, 0x7f, RZ, 0xc0, !PT ;  /* 0x0000007f00047812 */ /* 0x000fe200078ec0ff */
[----:B------:R-:W-:Y:S01]  /*10aa0*/  BSSY B8, `(.L_x_2621) ;  /* 0x00004a6000087945 */ /* 0x000fe20003800000 */
[----:B------:R-:W-:Y:S01]  /*10ab0*/  IMAD.MOV.U32 R22, RZ, RZ, 0x1 ;  /* 0x00000001ff167424 */ /* 0x000fe200078e00ff */
[----:B------:R-:W-:Y:S01]  /*10ac0*/  LOP3.LUT R3, R2, 0x1f8, RZ, 0xc0, !PT ;  /* 0x000001f802037812 */ /* 0x000fe200078ec0ff */
[----:B------:R-:W-:Y:S01]  /*10ad0*/  IMAD.MOV.U32 R18, RZ, RZ, RZ ;  /* 0x000000ffff127224 */ /* 0x000fe200078e00ff */
[----:B------:R-:W-:Y:S01]  /*10ae0*/  SHF.R.U32.HI R5, RZ, 0x3, R4 ;  /* 0x00000003ff057819 */ /* 0x000fe20000011604 */
[----:B------:R-:W-:Y:S01]  /*10af0*/  ULOP3.LUT UR36, UR39, 0x2, URZ, 0xfc, !UPT ;  /* 0x0000000227247892 */ /* 0x000fe2000f8efc3f */
[----:B------:R-:W-:Y:S01]  /*10b00*/  LOP3.LUT R3, R3, 0x38, R0, 0x78, !PT ;  /* 0x0000003803037812 */ /* 0x000fe200078e7800 */
[----:B------:R-:W-:Y:S01]  /*10b10*/  IMAD.SHL.U32 R0, R0, 0x10, RZ ;  /* 0x0000001000007824 */ /* 0x000fe200078e00ff */
[----:B------:R-:W-:Y:S01]  /*10b20*/  LOP3.LUT R4, R2, 0x38, RZ, 0xc0, !PT ;  /* 0x0000003802047812 */ /* 0x000fe200078ec0ff */
[----:B------:R-:W-:Y:S01]  /*10b30*/  ULDC UR37, c[0x0][0xc] ;  /* 0x0000030000257ab9 */ /* 0x000fe20000000800 */
[----:B------:R-:W-:-:S02]  /*10b40*/  LOP3.LUT R28, R3, 0x200, R2, 0xf8, !PT ;  /* 0x00000200031c7812 */ /* 0x000fc400078ef802 */
[----:B------:R-:W-:Y:S02]  /*10b50*/  LOP3.LUT R0, R5, 0x70, R0, 0xf8, !PT ;  /* 0x0000007005007812 */ /* 0x000fe400078ef800 */
[C---:B------:R-:W-:Y:S02]  /*10b60*/  LOP3.LUT R3, R4.reuse, 0x40, RZ, 0xfc, !PT ;  /* 0x0000004004037812 */ /* 0x040fe400078efcff */
[C---:B------:R-:W-:Y:S02]  /*10b70*/  LOP3.LUT R2, R4.reuse, 0x80, RZ, 0xfc, !PT ;  /* 0x0000008004027812 */ /* 0x040fe400078efcff */
[----:B------:R-:W-:Y:S01]  /*10b80*/  LOP3.LUT R0, R4, 0xc0, RZ, 0xfc, !PT ;  /* 0x000000c004007812 */ /* 0x000fe200078efcff */
[----:B0-----:R-:W-:-:S06]  /*10b90*/  ULEA UR4, UR5, UR4, 0x18 ;  /* 0x0000000405047291 */ /* 0x001fcc000f8ec03f */
[----:B------:R-:W-:-:S04]  /*10ba0*/  IMAD.U32 R17, RZ, RZ, UR4 ;  /* 0x00000004ff117e24 */ /* 0x000fc8000f8e00ff */
[----:B--2---:R-:W-:-:S07]  /*10bb0*/  IMAD R37, R28, 0x2, R17 ;  /* 0x000000021c257824 */ /* 0x004fce00078e0211 */
.L_x_2690:
[----:B------:R-:W-:Y:S05]  /*10bc0*/  YIELD ;  /* 0x0000000000007946 */ /* 0x000fea0003800000 */
[----:B------:R-:W-:Y:S01]  /*10bd0*/  ULDC.64 UR4, c[0x0][0xa28] ;  /* 0x00028a0000047ab9 */ /* 0x000fe20000000a00 */
[----:B------:R-:W-:Y:S01]  /*10be0*/  IMAD.MOV.U32 R29, RZ, RZ, RZ ;  /* 0x000000ffff1d7224 */ /* 0x000fe200078e00ff */
[----:B------:R-:W-:-:S04]  /*10bf0*/  ISETP.NE.U32.AND P0, PT, RZ, UR4, PT ;  /* 0x00000004ff007c0c */ /* 0x000fc8000bf05070 */
[----:B------:R-:W-:Y:S01]  /*10c00*/  ISETP.NE.AND.EX P0, PT, RZ, UR5, PT, P0 ;  /* 0x00000005ff007c0c */ /* 0x000fe2000bf05300 */
[----:B------:R-:W-:-:S12]  /*10c10*/  ULDC.64 UR4, c[0x0][0xa18] ;  /* 0x0002860000047ab9 */ /* 0x000fd80000000a00 */
[----:B------:R-:W0:Y:S02]  /*10c20*/  @P0 LDC.64 R2, c[0x0][0xa28] ;  /* 0x00028a00ff020b82 */ /* 0x000e240000000a00 */
[----:B0-----:R-:W-:-:S05]  /*10c30*/  @P0 IMAD.WIDE R2, R27, 0x4, R2 ;  /* 0x000000041b020825 */ /* 0x001fca00078e0202 */
[----:B------:R0:W5:Y:S01]  /*10c40*/  @P0 LDG.E R29, desc[UR46][R2.64] ;  /* 0x0000002e021d0981 */ /* 0x000162000c1e1900 */
[----:B------:R-:W-:Y:S01]  /*10c50*/  ISETP.NE.U32.AND P0, PT, RZ, UR4, PT ;  /* 0x00000004ff007c0c */ /* 0x000fe2000bf05070 */
[----:B------:R-:W-:Y:S01]  /*10c60*/  IMAD.MOV.U32 R0, RZ, RZ, RZ ;  /* 0x000000ffff007224 */ /* 0x000fe200078e00ff */
[----:B------:R-:W-:Y:S02]  /*10c70*/  LOP3.LUT R16, R16, 0xfffffdff, RZ, 0xc0, !PT ;  /* 0xfffffdff10107812 */ /* 0x000fe400078ec0ff */
[----:B------:R-:W-:Y:S01]  /*10c80*/  ISETP.NE.AND.EX P1, PT, RZ, UR5, PT, P0 ;  /* 0x00000005ff007c0c */ /* 0x000fe2000bf25300 */
[----:B------:R-:W-:Y:S02]  /*10c90*/  ULDC.64 UR4, c[0x0][0xa00] ;  /* 0x0002800000047ab9 */ /* 0x000fe40000000a00 */
[----:B------:R-:W-:Y:S01]  /*10ca0*/  ISETP.NE.U32.AND P0, PT, RZ, UR4, PT ;  /* 0x00000004ff007c0c */ /* 0x000fe2000bf05070 */
[----:B0-----:R-:W0:Y:S03]  /*10cb0*/  LDC.64 R2, c[0x0][0xa00] ;  /* 0x00028000ff027b82 */ /* 0x001e260000000a00 */
[----:B------:R-:W-:Y:S01]  /*10cc0*/  ISETP.NE.AND.EX P2, PT, RZ, UR5, PT, P0 ;  /* 0x00000005ff007c0c */ /* 0x000fe2000bf45300 */
[----:B------:R-:W-:-:S05]  /*10cd0*/  ULDC.64 UR4, c[0x0][0x418] ;  /* 0x0001060000047ab9 */ /* 0x000fca0000000a00 */
[----:B-1----:R-:W1:Y:S07]  /*10ce0*/  @P1 LDC.64 R4, c[0x0][0xa18] ;  /* 0x00028600ff041b82 */ /* 0x002e6e0000000a00 */
[----:B------:R-:W-:Y:S01]  /*10cf0*/  @P2 LOP3.LUT R16, R16, 0x200, RZ, 0xfc, !PT ;  /* 0x0000020010102812 */ /* 0x000fe200078efcff */
[----:B0-----:R-:W-:-:S05]  /*10d00*/  IMAD.WIDE R2, R27, 0x4, R2 ;  /* 0x000000041b027825 */ /* 0x001fca00078e0202 */
[----:B--2---:R-:W2:Y:S01]  /*10d10*/  @P2 LDG.E R0, desc[UR46][R2.64] ;  /* 0x0000002e02002981 */ /* 0x004ea2000c1e1900 */
[----:B-1----:R-:W-:-:S05]  /*10d20*/  @P1 IMAD.WIDE R4, R27, 0x4, R4 ;  /* 0x000000041b041825 */ /* 0x002fca00078e0204 */
[----:B------:R0:W5:Y:S01]  /*10d30*/  @P1 LDG.E R36, desc[UR46][R4.64] ;  /* 0x0000002e04241981 */ /* 0x000162000c1e1900 */
[----:B------:R-:W-:-:S03]  /*10d40*/  UISETP.NE.U32.AND UP0, UPT, UR4, URZ, UPT ;  /* 0x0000003f0400728c */ /* 0x000fc6000bf05070 */
[----:B------:R-:W-:Y:S01]  /*10d50*/  ULDC UR4, c[0x0][0x424] ;  /* 0x0001090000047ab9 */ /* 0x000fe20000000800 */
[----:B------:R-:W-:-:S03]  /*10d60*/  UISETP.NE.AND.EX UP0, UPT, UR5, URZ, UPT, UP0 ;  /* 0x0000003f0500728c */ /* 0x000fc6000bf05300 */
[----:B------:R-:W-:Y:S01]  /*10d70*/  ULDC UR5, c[0x0][0x2f0] ;  /* 0x0000bc0000057ab9 */ /* 0x000fe20000000800 */
[----:B------:R-:W-:-:S04]  /*10d80*/  USEL UR4, UR4, 0x1, UP0 ;  /* 0x0000000104047887 */ /* 0x000fc80008000000 */
[----:B------:R-:W-:Y:S01]  /*10d90*/  UIMAD UR4, UR4, UR5, URZ ;  /* 0x00000005040472a4 */ /* 0x000fe2000f8e023f */
[----:B--2---:R1:W-:Y:S05]  /*10da0*/  STL [R1], R0 ;  /* 0x0000000001007387 */ /* 0x0043ea0000100800 */
[----:B-1----:R-:W-:Y:S01]  /*10db0*/  IMAD.U32 R0, RZ, RZ, UR4 ;  /* 0x00000004ff007e24 */ /* 0x002fe2000f8e00ff */
[----:B0--34-:R-:W-:Y:S06]  /*10dc0*/  @P1 BRA `(.L_x_2622) ;  /* 0x0000000000181947 */ /* 0x019fec0003800000 */
[----:B------:R-:W-:Y:S02]  /*10dd0*/  ULDC UR4, c[0x0][0x288] ;  /* 0x0000a20000047ab9 */ /* 0x000fe40000000800 */
[----:B-----5:R-:W-:Y:S01]  /*10de0*/  IMAD.U32 R36, RZ, RZ, UR4 ;  /* 0x00000004ff247e24 */ /* 0x020fe2000f8e00ff */
[----:B------:R-:W-:Y:S06]  /*10df0*/  @!P2 BRA `(.L_x_2622) ;  /* 0x00000000000ca947 */ /* 0x000fec0003800000 */
[----:B------:R-:W2:Y:S04]  /*10e00*/  LDG.E R5, desc[UR46][R2.64] ;  /* 0x0000002e02057981 */ /* 0x000ea8000c1e1900 */
[----:B------:R-:W2:Y:S02]  /*10e10*/  LDG.E R36, desc[UR46][R2.64+0x4] ;  /* 0x0000042e02247981 */ /* 0x000ea4000c1e1900 */
[----:B--2---:R-:W-:-:S07]  /*10e20*/  IMAD.IADD R36, R36, 0x1, -R5 ;  /* 0x0000000124247824 */ /* 0x004fce00078e0a05 */
.L_x_2622:
[----:B------:R-:W-:Y:S02]  /*10e30*/  ULDC.64 UR4, c[0x0][0xa20] ;  /* 0x0002880000047ab9 */ /* 0x000fe40000000a00 */
[----:B------:R-:W-:-:S04]  /*10e40*/  ISETP.NE.U32.AND P0, PT, RZ, UR4, PT ;  /* 0x00000004ff007c0c */ /* 0x000fc8000bf05070 */
[----:B------:R-:W-:-:S13]  /*10e50*/  ISETP.NE.AND.EX P0, PT, RZ, UR5, PT, P0 ;  /* 0x00000005ff007c0c */ /* 0x000fda000bf05300 */
[----:B------:R-:W-:Y:S05]  /*10e60*/  @!P0 BRA `(.L_x_2623) ;  /* 0x0000000000108947 */ /* 0x000fea0003800000 */
[----:B------:R-:W0:Y:S02]  /*10e70*/  LDC.64 R2, c[0x0][0xa20] ;  /* 0x00028800ff027b82 */ /* 0x000e240000000a00 */
[----:B0-----:R-:W-:-:S05]  /*10e80*/  IMAD.WIDE R2, R27, 0x4, R2 ;  /* 0x000000041b027825 */ /* 0x001fca00078e0202 */
[----:B------:R0:W5:Y:S01]  /*10e90*/  LDG.E R0, desc[UR46][R2.64] ;  /* 0x0000002e02007981 */ /* 0x000162000c1e1900 */
[----:B------:R-:W-:Y:S05]  /*10ea0*/  BRA `(.L_x_2624) ;  /* 0x0000000000247947 */ /* 0x000fea0003800000 */
.L_x_2623:
[----:B------:R-:W-:Y:S02]  /*10eb0*/  ULDC.64 UR4, c[0x0][0xa08] ;  /* 0x0002820000047ab9 */ /* 0x000fe40000000a00 */
[----:B------:R-:W-:-:S04]  /*10ec0*/  ISETP.NE.U32.AND P0, PT, RZ, UR4, PT ;  /* 0x00000004ff007c0c */ /* 0x000fc8000bf05070 */
[----:B------:R-:W-:-:S13]  /*10ed0*/  ISETP.NE.AND.EX P0, PT, RZ, UR5, PT, P0 ;  /* 0x00000005ff007c0c */ /* 0x000fda000bf05300 */
[----:B------:R-:W-:Y:S05]  /*10ee0*/  @!P0 BRA `(.L_x_2624) ;  /* 0x0000000000148947 */ /* 0x000fea0003800000 */
[----:B------:R-:W0:Y:S02]  /*10ef0*/  LDC.64 R2, c[0x0][0xa08] ;  /* 0x00028200ff027b82 */ /* 0x000e240000000a00 */
[----:B0-----:R-:W-:-:S05]  /*10f00*/  IMAD.WIDE R2, R27, 0x4, R2 ;  /* 0x000000041b027825 */ /* 0x001fca00078e0202 */
[----:B------:R-:W2:Y:S04]  /*10f10*/  LDG.E R0, desc[UR46][R2.64] ;  /* 0x0000002e02007981 */ /* 0x000ea8000c1e1900 */
[----:B------:R-:W2:Y:S02]  /*10f20*/  LDG.E R5, desc[UR46][R2.64+0x4] ;  /* 0x0000042e02057981 */ /* 0x000ea4000c1e1900 */
[----:B--2---:R-:W-:-:S07]  /*10f30*/  IMAD.IADD R0, R5, 0x1, -R0 ;  /* 0x0000000105007824 */ /* 0x004fce00078e0a00 */
.L_x_2624:
[----:B0-----:R-:W0:Y:S01]  /*10f40*/  LDC R2, c[0x0][0x448] ;  /* 0x00011200ff027b82 */ /* 0x001e220000000800 */
[----:B------:R-:W-:Y:S01]  /*10f50*/  IMAD.SHL.U32 R34, R25, 0x80, RZ ;  /* 0x0000008019227824 */ /* 0x000fe200078e00ff */
[----:B------:R-:W-:Y:S01]  /*10f60*/  LOP3.LUT R16, R16, 0xfffffeff, RZ, 0xc0, !PT ;  /* 0xfffffeff10107812 */ /* 0x000fe200078ec0ff */
[----:B-----5:R-:W-:Y:S02]  /*10f70*/  IMAD.IADD R19, R0, 0x1, -R29 ;  /* 0x0000000100137824 */ /* 0x020fe400078e0a1d */
[----:B------:R-:W-:Y:S01]  /*10f80*/  VIADD R4, R34, 0x7f ;  /* 0x0000007f22047836 */ /* 0x000fe20000000000 */
[----:B0-----:R-:W-:Y:S02]  /*10f90*/  ISETP.NE.AND P2, PT, R2, 0x1, PT ;  /* 0x000000010200780c */ /* 0x001fe40003f45270 */
[----:B------:R-:W0:Y:S11]  /*10fa0*/  LDC.64 R2, c[0x0][0x9e0] ;  /* 0x00027800ff027b82 */ /* 0x000e360000000a00 */
[----:B------:R-:W1:Y:S01]  /*10fb0*/  @P2 LDC R5, c[0x0][0x44c] ;  /* 0x00011300ff052b82 */ /* 0x000e620000000800 */
[----:B------:R-:W-:-:S07]  /*10fc0*/  @P2 LOP3.LUT R16, R16, 0x100, RZ, 0xfc, !PT ;  /* 0x0000010010102812 */ /* 0x000fce00078efcff */
[----:B------:R-:W2:Y:S01]  /*10fd0*/  @P2 LDC R6, c[0x0][0x450] ;  /* 0x00011400ff062b82 */ /* 0x000ea20000000800 */
[----:B0-----:R-:W-:Y:S01]  /*10fe0*/  ISETP.GE.AND P1, PT, R3, 0x1, PT ;  /* 0x000000010300780c */ /* 0x001fe20003f26270 */
[----:B-1----:R-:W-:-:S05]  /*10ff0*/  @P2 IMAD.HI.U32 R5, R4, R5, RZ ;  /* 0x0000000504052227 */ /* 0x002fca00078e00ff */
[----:B--2---:R-:W-:Y:S02]  /*11000*/  @P2 SHF.R.U32.HI R4, RZ, R6, R5 ;  /* 0x00000006ff042219 */ /* 0x004fe40000011605 */
[----:B------:R-:W-:-:S05]  /*11010*/  IADD3 R5, R19, 0x1, -R36 ;  /* 0x0000000113057810 */ /* 0x000fca0007ffe824 */
[----:B------:R-:W-:-:S04]  /*11020*/  IMAD.IADD R7, R5, 0x1, R4 ;  /* 0x0000000105077824 */ /* 0x000fc800078e0204 */
[----:B------:R-:W-:Y:S01]  /*11030*/  IMAD.IADD R2, R7, 0x1, R2 ;  /* 0x0000000107027824 */ /* 0x000fe200078e0202 */
[----:B------:R-:W-:Y:S06]  /*11040*/  @!P1 BRA `(.L_x_2625) ;  /* 0x0000000000489947 */ /* 0x000fec0003800000 */
[C---:B------:R-:W-:Y:S01]  /*11050*/  ISETP.GT.AND P0, PT, R7.reuse, RZ, PT ;  /* 0x000000ff0700720c */ /* 0x040fe20003f04270 */
[----:B------:R-:W-:Y:S01]  /*11060*/  BSSY B0, `(.L_x_2626) ;  /* 0x000000e000007945 */ /* 0x000fe20003800000 */
[----:B------:R-:W-:-:S11]  /*11070*/  VIADD R0, R7, 0xffffffff ;  /* 0xffffffff07007836 */ /* 0x000fd60000000000 */
        /* <DEDUP_REMOVED lines=8> */
.L_x_2627:
[----:B------:R-:W-:-:S13]  /*11100*/  ISETP.NE.AND P0, PT, R3, 0x1, PT ;  /* 0x000000010300780c */ /* 0x000fda0003f05270 */
[----:B------:R-:W0:Y:S02]  /*11110*/  @P0 LDC.64 R4, c[0x0][0x9e8] ;  /* 0x00027a00ff040b82 */ /* 0x000e240000000a00 */
[----:B0-----:R-:W-:-:S05]  /*11120*/  @P0 IMAD.HI.U32 R4, R0, R4, RZ ;  /* 0x0000000400040227 */ /* 0x001fca00078e00ff */
[----:B------:R-:W-:-:S07]  /*11130*/  @P0 SHF.R.U32.HI R0, RZ, R5, R4 ;  /* 0x00000005ff000219 */ /* 0x000fce0000011604 */
.L_x_2628:
[----:B------:R-:W-:Y:S05]  /*11140*/  BSYNC B0 ;  /* 0x0000000000007941 */ /* 0x000fea0003800000 */
.L_x_2626:
[----:B------:R-:W-:-:S05]  /*11150*/  IMAD R5, R0, R3, R3 ;  /* 0x0000000300057224 */ /* 0x000fca00078e0203 */
[----:B------:R-:W-:-:S07]  /*11160*/  VIMNMX R2, R2, R5, PT ;  /* 0x0000000502027248 */ /* 0x000fce0003fe0100 */
.L_x_2625:
[----:B------:R-:W0:Y:S01]  /*11170*/  @P2 LDC R5, c[0x0][0x44c] ;  /* 0x00011300ff052b82 */ /* 0x000e220000000800 */
[----:B------:R-:W-:Y:S01]  /*11180*/  VIADD R2, R2, 0x5f ;  /* 0x0000005f02027836 */ /* 0x000fe20000000000 */
[----:B------:R-:W-:Y:S01]  /*11190*/  ULDC UR4, c[0x0][0x9dc] ;  /* 0x0002770000047ab9 */ /* 0x000fe20000000800 */
[----:B------:R-:W-:-:S05]  /*111a0*/  IMAD.MOV.U32 R0, RZ, RZ, R34 ;  /* 0x000000ffff007224 */ /* 0x000fca00078e0022 */
[----:B------:R-:W1:Y:S01]  /*111b0*/  @P2 LDC R7, c[0x0][0x450] ;  /* 0x00011400ff072b82 */ /* 0x000e620000000800 */
[----:B0-----:R-:W-:-:S05]  /*111c0*/  @P2 IMAD.HI.U32 R4, R34, R5, RZ ;  /* 0x0000000522042227 */ /* 0x001fca00078e00ff */
[----:B-1----:R-:W-:Y:S01]  /*111d0*/  @P2 SHF.R.U32.HI R0, RZ, R7, R4 ;  /* 0x00000007ff002219 */ /* 0x002fe20000011604 */
[----:B------:R-:W-:-:S04]  /*111e0*/  IMAD.HI R4, R2, 0x2aaaaaab, RZ ;  /* 0x2aaaaaab02047827 */ /* 0x000fc800078e02ff */
[----:B------:R-:W-:Y:S01]  /*111f0*/  VIADD R2, R19, 0x5f ;  /* 0x0000005f13027836 */ /* 0x000fe20000000000 */
[----:B------:R-:W-:-:S03]  /*11200*/  SHF.R.U32.HI R5, RZ, 0x1f, R4 ;  /* 0x0000001fff057819 */ /* 0x000fc60000011604 */
[----:B------:R-:W-:Y:S01]  /*11210*/  IMAD.HI R2, R2, 0x2aaaaaab, RZ ;  /* 0x2aaaaaab02027827 */ /* 0x000fe200078e02ff */
[----:B------:R-:W-:-:S04]  /*11220*/  LEA.HI.SX32 R4, R4, R5, 0x1c ;  /* 0x0000000504047211 */ /* 0x000fc800078fe2ff */
[----:B------:R-:W-:-:S04]  /*11230*/  SHF.R.U32.HI R5, RZ, 0x1f, R2 ;  /* 0x0000001fff057819 */ /* 0x000fc80000011602 */
[----:B------:R-:W-:Y:S02]  /*11240*/  LEA.HI.SX32 R5, R2, R5, 0x1c ;  /* 0x0000000502057211 */ /* 0x000fe400078fe2ff */
[----:B------:R-:W-:Y:S02]  /*11250*/  IADD3 R2, R0, R19, -R36 ;  /* 0x0000001300027210 */ /* 0x000fe40007ffe824 */
[----:B------:R-:W-:-:S03]  /*11260*/  VIMNMX R30, R5, R4, PT ;  /* 0x00000004051e7248 */ /* 0x000fc60003fe0100 */
[----:B------:R-:W-:Y:S02]  /*11270*/  VIADD R0, R2, -UR4 ;  /* 0x8000000402007c36 */ /* 0x000fe40008000000 */
[----:B------:R0:W-:Y:S01]  /*11280*/  STL [R1+0x4], R30 ;  /* 0x0000041e01007387 */ /* 0x0001e20000100800 */
[----:B------:R-:W-:Y:S05]  /*11290*/  @!P1 BRA `(.L_x_2629) ;  /* 0x0000000000449947 */ /* 0x000fea0003800000 */
[----:B------:R-:W-:Y:S01]  /*112a0*/  ISETP.GT.AND P0, PT, R2, -0x1, PT ;  /* 0xffffffff0200780c */ /* 0x000fe20003f04270 */
[----:B------:R-:W-:-:S12]  /*112b0*/  BSSY B0, `(.L_x_2630) ;  /* 0x000000d000007945 */ /* 0x000fd80003800000 */
[----:B------:R-:W-:Y:S05]  /*112c0*/  @P0 BRA `(.L_x_2631) ;  /* 0x00000000001c0947 */ /* 0x000fea0003800000 */
[----:B------:R-:W-:Y:S02]  /*112d0*/  ISETP.NE.AND P0, PT, R3, 0x1, PT ;  /* 0x000000010300780c */ /* 0x000fe40003f05270 */
[----:B------:R-:W-:-:S11]  /*112e0*/  LOP3.LUT R7, RZ, R2, RZ, 0x33, !PT ;  /* 0x00000002ff077212 */ /* 0x000fd600078e33ff */
[----:B------:R-:W1:Y:S02]  /*112f0*/  @P0 LDC.64 R4, c[0x0][0x9e8] ;  /* 0x00027a00ff040b82 */ /* 0x000e640000000a00 */
[----:B-1----:R-:W-:-:S05]  /*11300*/  @P0 IMAD.HI.U32 R4, R7, R4, RZ ;  /* 0x0000000407040227 */ /* 0x002fca00078e00ff */
[----:B------:R-:W-:-:S04]  /*11310*/  @P0 SHF.R.U32.HI R7, RZ, R5, R4 ;  /* 0x00000005ff070219 */ /* 0x000fc80000011604 */
[----:B------:R-:W-:Y:S01]  /*11320*/  LOP3.LUT R2, RZ, R7, RZ, 0x33, !PT ;  /* 0x00000007ff027212 */ /* 0x000fe200078e33ff */
[----:B------:R-:W-:Y:S06]  /*11330*/  BRA `(.L_x_2632) ;  /* 0x0000000000107947 */ /* 0x000fec0003800000 */
.L_x_2631:
[----:B------:R-:W-:-:S13]  /*11340*/  ISETP.NE.AND P0, PT, R3, 0x1, PT ;  /* 0x000000010300780c */ /* 0x000fda0003f05270 */
[----:B------:R-:W1:Y:S02]  /*11350*/  @P0 LDC.64 R4, c[0x0][0x9e8] ;  /* 0x00027a00ff040b82 */ /* 0x000e640000000a00 */
[----:B-1----:R-:W-:-:S05]  /*11360*/  @P0 IMAD.HI.U32 R4, R2, R4, RZ ;  /* 0x0000000402040227 */ /* 0x002fca00078e00ff */
[----:B------:R-:W-:-:S07]  /*11370*/  @P0 SHF.R.U32.HI R2, RZ, R5, R4 ;  /* 0x00000005ff020219 */ /* 0x000fce0000011604 */
.L_x_2632:
[----:B------:R-:W-:Y:S05]  /*11380*/  BSYNC B0 ;  /* 0x0000000000007941 */ /* 0x000fea0003800000 */
.L_x_2630:
[----:B------:R-:W-:-:S05]  /*11390*/  IMAD R3, R2, R3, RZ ;  /* 0x0000000302037224 */ /* 0x000fca00078e02ff */
[----:B------:R-:W-:-:S07]  /*113a0*/  VIMNMX R0, R0, R3, !PT ;  /* 0x0000000300007248 */ /* 0x000fce0007fe0100 */
.L_x_2629:
[----:B------:R-:W-:Y:S01]  /*113b0*/  IMAD.HI R0, R0, 0x2aaaaaab, RZ ;  /* 0x2aaaaaab00007827 */ /* 0x000fe200078e02ff */
[----:B------:R-:W-:Y:S04]  /*113c0*/  BSSY B7, `(.L_x_2633) ;  /* 0x0000352000077945 */ /* 0x000fe80003800000 */
[----:B------:R-:W-:-:S04]  /*113d0*/  SHF.R.U32.HI R3, RZ, 0x1f, R0 ;  /* 0x0000001fff037819 */ /* 0x000fc80000011600 */
[----:B------:R-:W-:-:S04]  /*113e0*/  LEA.HI.SX32 R3, R0, R3, 0x1c ;  /* 0x0000000300037211 */ /* 0x000fc800078fe2ff */
[----:B------:R-:W-:-:S04]  /*113f0*/  VIMNMX R31, RZ, R3, !PT ;  /* 0x00000003ff1f7248 */ /* 0x000fc80007fe0100 */
[----:B------:R-:W-:-:S13]  /*11400*/  ISETP.GT.AND P0, PT, R30, R31, PT ;  /* 0x0000001f1e00720c */ /* 0x000fda0003f04270 */
        /* <DEDUP_REMOVED lines=18> */
.L_x_2634:
        /* <DEDUP_REMOVED lines=9> */
[----:B------:R-:W1:Y:S01]  /*115c0*/  LDC.64 R2, c[0x4][R2] ;  /* 0x0100000002027b82 */ /* 0x000e620000000a00 */
        /* <DEDUP_REMOVED lines=10> */
.L_x_2637:
[----:B------:R-:W-:Y:S05]  /*11670*/  BSYNC B6 ;  /* 0x0000000000067941 */ /* 0x000fea0003800000 */
.L_x_2636:
        /* <DEDUP_REMOVED lines=20> */
.L_x_2640:
        /* <DEDUP_REMOVED lines=15> */
.L_x_2639:
[----:B------:R-:W-:Y:S05]  /*118b0*/  BSYNC B6 ;  /* 0x0000000000067941 */ /* 0x000fea0003800000 */
.L_x_2638:
[----:B------:R-:W1:Y:S01]  /*118c0*/  S2R R32, SR_TID.X ;  /* 0x0000000000207919 */ /* 0x000e620000002100 */
[----:B------:R-:W-:Y:S01]  /*118d0*/  ULDC.64 UR4, c[0x0][0x9f8] ;  /* 0x00027e0000047ab9 */ /* 0x000fe20000000a00 */
[----:B------:R-:W-:Y:S01]  /*118e0*/  IMAD.MOV.U32 R25, RZ, RZ, R27 ;  /* 0x000000ffff197224 */ /* 0x000fe200078e001b */
[----:B------:R-:W-:Y:S01]  /*118f0*/  ISETP.NE.U32.AND P0, PT, RZ, UR4, PT ;  /* 0x00000004ff007c0c */ /* 0x000fe2000bf05070 */
[----:B------:R-:W-:Y:S01]  /*11900*/  ULDC UR4, c[0x0][0x320] ;  /* 0x0000c80000047ab9 */ /* 0x000fe20000000800 */
[----:B------:R-:W2:Y:S02]  /*11910*/  LDC R10, c[0x0][0x430] ;  /* 0x00010c00ff0a7b82 */ /* 0x000ea40000000800 */
[----:B------:R-:W-:-:S13]  /*11920*/  ISETP.NE.AND.EX P0, PT, RZ, UR5, PT, P0 ;  /* 0x00000005ff007c0c */ /* 0x000fda000bf05300 */
[----:B------:R-:W3:Y:S01]  /*11930*/  @P0 LDC.64 R2, c[0x0][0x9f8] ;  /* 0x00027e00ff020b82 */ /* 0x000ee20000000a00 */
[----:B-1----:R-:W-:-:S05]  /*11940*/  IMAD.SHL.U32 R32, R32, 0x8, RZ ;  /* 0x0000000820207824 */ /* 0x002fca00078e00ff */
[----:B------:R-:W-:-:S04]  /*11950*/  LOP3.LUT R32, R32, 0x38, RZ, 0xc0, !PT ;  /* 0x0000003820207812 */ /* 0x000fc800078ec0ff */
[----:B------:R-:W-:Y:S02]  /*11960*/  LOP3.LUT R23, R32, 0x40, RZ, 0xfc, !PT ;  /* 0x0000004020177812 */ /* 0x000fe400078efcff */
[----:B------:R-:W-:Y:S01]  /*11970*/  LOP3.LUT R16, R16, 0xffffffef, RZ, 0xc0, !PT ;  /* 0xffffffef10107812 */ /* 0x000fe200078ec0ff */
[----:B---3--:R-:W-:Y:S01]  /*11980*/  @P0 IMAD.WIDE R2, R27, 0x4, R2 ;  /* 0x000000041b020825 */ /* 0x008fe200078e0202 */
[----:B------:R-:W-:Y:S02]  /*11990*/  ISETP.GE.AND P3, PT, R23, UR4, PT ;  /* 0x0000000417007c0c */ /* 0x000fe4000bf66270 */
[C---:B------:R-:W-:Y:S02]  /*119a0*/  LOP3.LUT R21, R32.reuse, 0x80, RZ, 0xfc, !PT ;  /* 0x0000008020157812 */ /* 0x040fe400078efcff */
[C---:B------:R-:W-:Y:S01]  /*119b0*/  ISETP.GE.AND P2, PT, R32.reuse, UR4, PT ;  /* 0x0000000420007c0c */ /* 0x040fe2000bf46270 */
[----:B------:R1:W5:Y:S01]  /*119c0*/  @P0 LDG.E R25, desc[UR46][R2.64] ;  /* 0x0000002e02190981 */ /* 0x000362000c1e1900 */
[----:B------:R-:W-:Y:S01]  /*119d0*/  ISETP.GE.AND P1, PT, R21, UR4, PT ;  /* 0x0000000415007c0c */ /* 0x000fe2000bf26270 */
[----:B------:R-:W-:Y:S01]  /*119e0*/  UMOV UR5, 0xffffffff ;  /* 0xffffffff00057882 */ /* 0x000fe20000000000 */
[----:B------:R-:W-:Y:S01]  /*119f0*/  LOP3.LUT R20, R32, 0xc0, RZ, 0xfc, !PT ;  /* 0x000000c020147812 */ /* 0x000fe200078efcff */
[----:B------:R-:W-:-:S03]  /*11a00*/  VIADD R0, R30, 0xffffffff ;  /* 0xffffffff1e007836 */ /* 0x000fc60000000000 */
[----:B------:R-:W-:Y:S02]  /*11a10*/  ISETP.GE.AND P0, PT, R20, UR4, PT ;  /* 0x0000000414007c0c */ /* 0x000fe4000bf06270 */
[----:B------:R-:W-:-:S04]  /*11a20*/  @P3 LOP3.LUT R16, R16, 0x10, RZ, 0xfc, !PT ;  /* 0x0000001010103812 */ /* 0x000fc800078efcff */
[----:B------:R-:W-:-:S04]  /*11a30*/  LOP3.LUT R16, R16, 0xfffffffe, RZ, 0xc0, !PT ;  /* 0xfffffffe10107812 */ /* 0x000fc800078ec0ff */
[----:B------:R-:W-:-:S04]  /*11a40*/  LOP3.LUT R16, R16, 0xfffffff7, RZ, 0xc0, !PT ;  /* 0xfffffff710107812 */ /* 0x000fc800078ec0ff */
[----:B------:R-:W-:-:S04]  /*11a50*/  @P1 LOP3.LUT R16, R16, 0x8, RZ, 0xfc, !PT ;  /* 0x0000000810101812 */ /* 0x000fc800078efcff */
[----:B------:R-:W-:-:S04]  /*11a60*/  @P2 LOP3.LUT R16, R16, 0x1, RZ, 0xfc, !PT ;  /* 0x0000000110102812 */ /* 0x000fc800078efcff */
[----:B------:R-:W-:-:S04]  /*11a70*/  LOP3.LUT R16, R16, 0xfffffffb, RZ, 0xc0, !PT ;  /* 0xfffffffb10107812 */ /* 0x000fc800078ec0ff */
[----:B------:R-:W-:Y:S01]  /*11a80*/  @P0 LOP3.LUT R16, R16, 0x4, RZ, 0xfc, !PT ;  /* 0x0000000410100812 */ /* 0x000fe200078efcff */
[----:B-12---:R-:W-:Y:S06]  /*11a90*/  BRA.DIV UR5, `(.L_x_2641) ;  /* 0x0000004205587947 */ /* 0x006fec000b800000 */
.L_x_2707:
[----:B------:R-:W1:Y:S01]  /*11aa0*/  S2R R2, SR_TID.X ;  /* 0x0000000000027919 */ /* 0x000e620000002100 */
[----:B------:R-:W-:Y:S01]  /*11ab0*/  ISETP.NE.AND P1, PT, R10, 0x1, PT ;  /* 0x000000010a00780c */ /* 0x000fe20003f25270 */
[----:B------:R-:W-:Y:S01]  /*11ac0*/  IMAD.MOV.U32 R33, RZ, RZ, RZ ;  /* 0x000000ffff217224 */ /* 0x000fe200078e00ff */
[----:B0----5:R-:W-:Y:S01]  /*11ad0*/  SHF.R.S32.HI R30, RZ, 0x1f, R25 ;  /* 0x0000001fff1e7819 */ /* 0x021fe20000011419 */
[----:B------:R-:W0:Y:S01]  /*11ae0*/  S2R R9, SR_TID.X ;  /* 0x0000000000097919 */ /* 0x000e220000002100 */
[----:B------:R-:W-:-:S09]  /*11af0*/  LOP3.LUT R16, R16, 0xffffff7f, RZ, 0xc0, !PT ;  /* 0xffffff7f10107812 */ /* 0x000fd200078ec0ff */
[----:B------:R-:W2:Y:S01]  /*11b00*/  @P1 LDC R6, c[0x0][0x434] ;  /* 0x00010d00ff061b82 */ /* 0x000ea20000000800 */
[----:B------:R-:W-:-:S07]  /*11b10*/  @P1 LOP3.LUT R16, R16, 0x80, RZ, 0xfc, !PT ;  /* 0x0000008010101812 */ /* 0x000fce00078efcff */
[----:B------:R-:W3:Y:S01]  /*11b20*/  @P1 LDC R4, c[0x0][0x438] ;  /* 0x00010e00ff041b82 */ /* 0x000ee20000000800 */
[----:B-1----:R-:W-:Y:S01]  /*11b30*/  LOP3.LUT R2, R2, 0x7f, RZ, 0xc0, !PT ;  /* 0x0000007f02027812 */ /* 0x002fe200078ec0ff */
[----:B0-----:R-:W-:-:S03]  /*11b40*/  IMAD.SHL.U32 R9, R9, 0x10, RZ ;  /* 0x0000001009097824 */ /* 0x001fc600078e00ff */
[----:B------:R-:W-:-:S04]  /*11b50*/  SHF.R.U32.HI R2, RZ, 0x3, R2 ;  /* 0x00000003ff027819 */ /* 0x000fc80000011602 */
[----:B------:R-:W-:-:S05]  /*11b60*/  LOP3.LUT R9, R2, 0x70, R9, 0xf8, !PT ;  /* 0x0000007002097812 */ /* 0x000fca00078ef809 */
[----:B------:R-:W-:-:S04]  /*11b70*/  IMAD R2, R0, 0x60, R9 ;  /* 0x0000006000027824 */ /* 0x000fc800078e0209 */
[C---:B------:R-:W-:Y:S01]  /*11b80*/  IMAD.IADD R35, R2.reuse, 0x1, R29 ;  /* 0x0000000102237824 */ /* 0x040fe200078e021d */
[----:B------:R-:W-:-:S03]  /*11b90*/  ISETP.GE.AND P0, PT, R2, R19, PT ;  /* 0x000000130200720c */ /* 0x000fc60003f06270 */
[----:B--2---:R-:W-:Y:S01]  /*11ba0*/  @P1 IMAD.HI.U32 R5, R35, R6, RZ ;  /* 0x0000000623051227 */ /* 0x004fe200078e00ff */
[----:B------:R-:W-:-:S03]  /*11bb0*/  ISETP.GT.U32.OR P0, PT, R9, 0x5f, P0 ;  /* 0x0000005f0900780c */ /* 0x000fc60000704470 */
[----:B------:R-:W-:Y:S01]  /*11bc0*/  IMAD.MOV.U32 R6, RZ, RZ, R35 ;  /* 0x000000ffff067224 */ /* 0x000fe200078e0023 */
[----:B---3--:R-:W-:-:S09]  /*11bd0*/  @P1 SHF.R.U32.HI R6, RZ, R4, R5 ;  /* 0x00000004ff061219 */ /* 0x008fd20000011605 */
[----:B------:R-:W0:Y:S01]  /*11be0*/  @!P0 LDC.64 R2, c[0x0][0x428] ;  /* 0x00010a00ff028b82 */ /* 0x000e220000000a00 */
[----:B------:R-:W-:-:S07]  /*11bf0*/  @!P0 SHF.R.S32.HI R7, RZ, 0x1f, R6 ;  /* 0x0000001fff078819 */ /* 0x000fce0000011406 */
[----:B------:R-:W1:Y:S01]  /*11c00*/  @!P0 LDC.64 R4, c[0x0][0x418] ;  /* 0x00010600ff048b82 */ /* 0x000e620000000a00 */
[----:B0-----:R-:W-:-:S04]  /*11c10*/  @!P0 IMAD R8, R30, R2, RZ ;  /* 0x000000021e088224 */ /* 0x001fc800078e02ff */
[C---:B------:R-:W-:Y:S02]  /*11c20*/  @!P0 IMAD R8, R25.reuse, R3, R8 ;  /* 0x0000000319088224 */ /* 0x040fe400078e0208 */
[----:B------:R-:W-:-:S04]  /*11c30*/  @!P0 IMAD.WIDE.U32 R2, R25, R2, R6 ;  /* 0x0000000219028225 */ /* 0x000fc800078e0006 */
[----:B------:R-:W-:Y:S01]  /*11c40*/  @!P0 IMAD.IADD R8, R3, 0x1, R8 ;  /* 0x0000000103088824 */ /* 0x000fe200078e0208 */
[----:B-1----:R-:W-:-:S04]  /*11c50*/  @!P0 LEA R4, P1, R2, R4, 0x2 ;  /* 0x0000000402048211 */ /* 0x002fc800078210ff */
[----:B------:R-:W-:Y:S01]  /*11c60*/  @!P0 LEA.HI.X R5, R2, R5, R8, 0x2, P1 ;  /* 0x0000000502058211 */ /* 0x000fe200008f1408 */
[----:B------:R-:W-:Y:S02]  /*11c70*/  IMAD.MOV R2, RZ, RZ, -R6 ;  /* 0x000000ffff027224 */ /* 0x000fe400078e0a06 */
[----:B------:R-:W-:Y:S02]  /*11c80*/  IMAD.U32 R3, RZ, RZ, UR36 ;  /* 0x00000024ff037e24 */ /* 0x000fe4000f8e00ff */
[----:B------:R-:W-:Y:S01]  /*11c90*/  IMAD R35, R10, R2, R35 ;  /* 0x000000020a237224 */ /* 0x000fe200078e0223 */
[----:B------:R-:W-:Y:S01]  /*11ca0*/  SEL R2, RZ, 0x1, P2 ;  /* 0x00000001ff027807 */ /* 0x000fe20001000000 */
[----:B------:R0:W5:Y:S01]  /*11cb0*/  @!P0 LDG.E R33, desc[UR46][R4.64] ;  /* 0x0000002e04218981 */ /* 0x000162000c1e1900 */
[----:B------:R-:W-:Y:S02]  /*11cc0*/  ISETP.NE.AND P0, PT, R3, 0x3, PT ;  /* 0x000000030300780c */ /* 0x000fe40003f05270 */
[----:B------:R-:W-:Y:S01]  /*11cd0*/  ISETP.GT.U32.AND P1, PT, R9, 0x5f, PT ;  /* 0x0000005f0900780c */ /* 0x000fe20003f24070 */
[----:B------:R0:W-:Y:S01]  /*11ce0*/  STL [R1+0x14], R2 ;  /* 0x0000140201007387 */ /* 0x0001e20000100800 */
[----:B------:R-:W-:-:S02]  /*11cf0*/  LOP3.LUT R16, R16, 0xffffffbf, RZ, 0xc0, !PT ;  /* 0xffffffbf10107812 */ /* 0x000fc400078ec0ff */
[----:B------:R-:W-:-:S07]  /*11d00*/  SHF.R.S32.HI R23, RZ, 0x1f, R26 ;  /* 0x0000001fff177819 */ /* 0x000fce000001141a */
[----:B------:R-:W-:-:S04]  /*11d10*/  @P0 LOP3.LUT R16, R16, 0x40, RZ, 0xfc, !PT ;  /* 0x0000004010100812 */ /* 0x000fc800078efcff */
[----:B------:R-:W-:-:S04]  /*11d20*/  LOP3.LUT R16, R16, 0xffffffdf, RZ, 0xc0, !PT ;  /* 0xffffffdf10107812 */ /* 0x000fc800078ec0ff */
[----:B------:R-:W-:Y:S01]  /*11d30*/  @P1 LOP3.LUT R16, R16, 0x20, RZ, 0xfc, !PT ;  /* 0x0000002010101812 */ /* 0x000fe200078efcff */
[----:B0-----:R-:W-:Y:S06]  /*11d40*/  @!P0 BRA `(.L_x_2642) ;  /* 0x0000000000048947 */ /* 0x001fec0003800000 */
[----:B------:R-:W-:Y:S01]  /*11d50*/  BPT.TRAP 0x1 ;  /* 0x000000040000795c */ /* 0x000fe20000300000 */
.L_x_2642:
[----:B------:R-:W-:Y:S01]  /*11d60*/  IMAD R32, R0, -0x60, R19 ;  /* 0xffffffa000207824 */ /* 0x000fe200078e0213 */
[----:B------:R-:W-:Y:S01]  /*11d70*/  SHF.L.U32 R0, R22, 0x1f, RZ ;  /* 0x0000001f16007819 */ /* 0x000fe200000006ff */
[----:B------:R-:W-:Y:S01]  /*11d80*/  IMAD R19, R18, 0x8, R17 ;  /* 0x0000000812137824 */ /* 0x000fe200078e0211 */
[----:B------:R-:W-:Y:S03]  /*11d90*/  BSSY B0, `(.L_x_2643) ;  /* 0x0000003000007945 */ /* 0x000fe60003800000 */
[----:B------:R-:W0:Y:S02]  /*11da0*/  SYNCS.PHASECHK.TRANS64.TRYWAIT P0, [R19+URZ+0x22840], R0 ;  /* 0x02284000130075a7 */ /* 0x000e24000800017f */
[----:B0-----:R-:W-:Y:S05]  /*11db0*/  @!P0 BRA `(.L_x_2644) ;  /* 0x0000003c00c48947 */ /* 0x001fea0003800000 */
.L_x_2708:
[----:B------:R-:W-:Y:S05]  /*11dc0*/  BSYNC B0 ;  /* 0x0000000000007941 */ /* 0x000fea0003800000 */
.L_x_2643:
[----:B0-----:R-:W-:Y:S01]  /*11dd0*/  SHF.R.S32.HI R0, RZ, 0x1f, R35 ;  /* 0x0000001fff007819 */ /* 0x001fe20000011423 */
[----:B------:R-:W-:Y:S01]  /*11de0*/  ULDC.64 UR4, c[0x0][0x300] ;  /* 0x0000c00000047ab9 */ /* 0x000fe20000000a00 */
[----:B-----5:R-:W-:Y:S01]  /*11df0*/  SHF.R.S32.HI R4, RZ, 0x1f, R33 ;  /* 0x0000001fff047819 */ /* 0x020fe20000011421 */
[----:B------:R-:W-:Y:S01]  /*11e00*/  IMAD.WIDE.U32 R2, R35, UR4, RZ ;  /* 0x0000000423027c25 */ /* 0x000fe2000f8e00ff */
[----:B------:R-:W0:Y:S01]  /*11e10*/  S2R R7, SR_TID.X ;  /* 0x0000000000077919 */ /* 0x000e220000002100 */
[----:B------:R-:W-:Y:S01]  /*11e20*/  LOP3.LUT R16, R16, 0xfffffffd, RZ, 0xc0, !PT ;  /* 0xfffffffd10107812 */ /* 0x000fe200078ec0ff */
[----:B------:R1:W-:Y:S04]  /*11e30*/  STL [R1+0x8], R0 ;  /* 0x0000080001007387 */ /* 0x0003e80000100800 */
[----:B------:R2:W-:Y:S01]  /*11e40*/  STL [R1+0xc], R4 ;  /* 0x00000c0401007387 */ /* 0x0005e20000100800 */
[----:B-1----:R-:W-:-:S04]  /*11e50*/  IMAD R0, R0, UR4, RZ ;  /* 0x0000000400007c24 */ /* 0x002fc8000f8e02ff */
[----:B------:R-:W-:Y:S01]  /*11e60*/  IMAD R0, R35, UR5, R0 ;  /* 0x0000000523007c24 */ /* 0x000fe2000f8e0200 */
[----:B------:R-:W-:-:S03]  /*11e70*/  ULDC.64 UR4, c[0x0][0x310] ;  /* 0x0000c40000047ab9 */ /* 0x000fc60000000a00 */
[----:B------:R-:W-:Y:S02]  /*11e80*/  IMAD.IADD R3, R3, 0x1, R0 ;  /* 0x0000000103037824 */ /* 0x000fe400078e0200 */
[----:B------:R-:W-:Y:S02]  /*11e90*/  IMAD R0, R4, UR4, RZ ;  /* 0x0000000404007c24 */ /* 0x000fe4000f8e02ff */
[----:B--2---:R-:W1:Y:S01]  /*11ea0*/  S2R R4, SR_TID.X ;  /* 0x0000000000047919 */ /* 0x004e620000002100 */
[----:B------:R-:W-:-:S04]  /*11eb0*/  IMAD.WIDE.U32 R2, R33, UR4, R2 ;  /* 0x0000000421027c25 */ /* 0x000fc8000f8e0002 */
[----:B------:R-:W-:Y:S01]  /*11ec0*/  IMAD R0, R33, UR5, R0 ;  /* 0x0000000521007c24 */ /* 0x000fe2000f8e0200 */
[----:B------:R-:W-:Y:S01]  /*11ed0*/  ULDC.64 UR4, c[0x0][0x308] ;  /* 0x0000c20000047ab9 */ /* 0x000fe20000000a00 */
[----:B0-----:R-:W-:Y:S02]  /*11ee0*/  IMAD.SHL.U32 R7, R7, 0x8, RZ ;  /* 0x0000000807077824 */ /* 0x001fe400078e00ff */
[----:B------:R-:W-:Y:S02]  /*11ef0*/  IMAD.IADD R3, R3, 0x1, R0 ;  /* 0x0000000103037824 */ /* 0x000fe400078e0200 */
[----:B------:R-:W-:Y:S01]  /*11f00*/  IMAD R0, R23, UR4, RZ ;  /* 0x0000000417007c24 */ /* 0x000fe2000f8e02ff */
[----:B------:R-:W-:Y:S01]  /*11f10*/  LOP3.LUT R7, R7, 0x38, RZ, 0xc0, !PT ;  /* 0x0000003807077812 */ /* 0x000fe200078ec0ff */
[----:B------:R-:W-:-:S04]  /*11f20*/  IMAD.WIDE.U32 R2, R26, UR4, R2 ;  /* 0x000000041a027c25 */ /* 0x000fc8000f8e0002 */
[----:B------:R-:W-:Y:S01]  /*11f30*/  IMAD R0, R26, UR5, R0 ;  /* 0x000000051a007c24 */ /* 0x000fe2000f8e0200 */
[----:B------:R-:W-:Y:S01]  /*11f40*/  ULDC.64 UR4, c[0x0][0x2e8] ;  /* 0x0000ba0000047ab9 */ /* 0x000fe20000000a00 */
[----:B-1----:R-:W-:-:S04]  /*11f50*/  LOP3.LUT R4, R4, 0x7f, RZ, 0xc0, !PT ;  /* 0x0000007f04047812 */ /* 0x002fc800078ec0ff */
[----:B------:R-:W-:Y:S01]  /*11f60*/  SHF.R.U32.HI R5, RZ, 0x3, R4 ;  /* 0x00000003ff057819 */ /* 0x000fe20000011604 */
[----:B------:R-:W-:Y:S01]  /*11f70*/  IMAD.IADD R4, R3, 0x1, R0 ;  /* 0x0000000103047824 */ /* 0x000fe200078e0200 */
[----:B------:R-:W-:Y:S01]  /*11f80*/  LEA R0, P0, R2, UR4, 0x1 ;  /* 0x0000000402007c11 */ /* 0x000fe2000f8008ff */
[----:B------:R-:W-:Y:S02]  /*11f90*/  ULDC UR4, c[0x0][0x2f4] ;  /* 0x0000bd0000047ab9 */ /* 0x000fe40000000800 */
[----:B------:R-:W-:Y:S01]  /*11fa0*/  ISETP.GE.AND P2, PT, R7, UR4, PT ;  /* 0x0000000407007c0c */ /* 0x000fe2000bf46270 */
[----:B------:R-:W-:Y:S01]  /*11fb0*/  IMAD.IADD R32, R32, 0x1, -R5 ;  /* 0x0000000120207824 */ /* 0x000fe200078e0a05 */
[----:B------:R-:W-:Y:S01]  /*11fc0*/  LEA.HI.X R4, R2, UR5, R4, 0x1, P0 ;  /* 0x0000000502047c11 */ /* 0x000fe200080f0c04 */
[----:B------:R-:W-:Y:S01]  /*11fd0*/  UMOV UR5, 0xffffffff ;  /* 0xffffffff00057882 */ /* 0x000fe20000000000 */
[----:B------:R-:W-:Y:S02]  /*11fe0*/  IMAD R5, R18, 0x1800, R28 ;  /* 0x0000180012057824 */ /* 0x000fe400078e021c */
[----:B------:R-:W-:-:S07]  /*11ff0*/  ISETP.GE.AND P0, PT, R32, 0x1, PT ;  /* 0x000000012000780c */ /* 0x000fce0003f06270 */
        /* <DEDUP_REMOVED lines=54> */
.L_x_2722:
        /* <DEDUP_REMOVED lines=10> */
.L_x_2646:
        /* <DEDUP_REMOVED lines=11> */
.L_x_2647:
        /* <DEDUP_REMOVED lines=23> */
.L_x_2649:
[----:B------:R-:W-:Y:S05]  /*12620*/  BSYNC B6 ;  /* 0x0000000000067941 */ /* 0x000fea0003800000 */
.L_x_2648:
[----:B0-----:R-:W2:Y:S01]  /*12630*/  LDL.LU R2, [R1] ;  /* 0x0000000001027983 */ /* 0x001ea20000300800 */
[----:B------:R-:W0:Y:S01]  /*12640*/  LDC R21, c[0x0][0x448] ;  /* 0x00011200ff157b82 */ /* 0x000e220000000800 */
[----:B------:R-:W-:Y:S01]  /*12650*/  ULDC.64 UR4, c[0x0][0x298] ;  /* 0x0000a60000047ab9 */ /* 0x000fe20000000a00 */
[----:B------:R-:W-:Y:S01]  /*12660*/  LOP3.LUT P6, RZ, R16, 0x200, RZ, 0xc0, !PT ;  /* 0x0000020010ff7812 */ /* 0x000fe200078cc0ff */
[----:B------:R-:W3:Y:S01]  /*12670*/  S2R R20, SR_TID.X ;  /* 0x0000000000147919 */ /* 0x000ee20000002100 */
[----:B------:R-:W-:Y:S01]  /*12680*/  SHF.R.S32.HI R4, RZ, 0x1f, R27 ;  /* 0x0000001fff047819 */ /* 0x000fe2000001141b */
[----:B------:R-:W4:Y:S03]  /*12690*/  S2R R7, SR_TID.X ;  /* 0x0000000000077919 */ /* 0x000f260000002100 */
[----:B------:R-:W-:Y:S02]  /*126a0*/  SEL R4, R4, RZ, !P6 ;  /* 0x000000ff04047207 */ /* 0x000fe40007000000 */
[----:B---3--:R-:W-:Y:S01]  /*126b0*/  LOP3.LUT R20, R20, 0x7f, RZ, 0xc0, !PT ;  /* 0x0000007f14147812 */ /* 0x008fe200078ec0ff */
[----:B----4-:R-:W-:-:S05]  /*126c0*/  IMAD.SHL.U32 R7, R7, 0x8, RZ ;  /* 0x0000000807077824 */ /* 0x010fca00078e00ff */
[----:B------:R-:W-:Y:S02]  /*126d0*/  LOP3.LUT R7, R7, 0x38, RZ, 0xc0, !PT ;  /* 0x0000003807077812 */ /* 0x000fe400078ec0ff */
[----:B--2---:R-:W-:-:S05]  /*126e0*/  SHF.R.S32.HI R0, RZ, 0x1f, R2 ;  /* 0x0000001fff007819 */ /* 0x004fca0000011402 */
        /* <DEDUP_REMOVED lines=10> */
[----:B------:R-:W-:Y:S01]  /*12790*/  IMAD.IADD R3, R3, 0x1, R0 ;  /* 0x0000000103037824 */ /* 0x000fe200078e0200 */
[----:B------:R-:W-:Y:S02]  /*127a0*/  SEL R0, R27, RZ, !P6 ;  /* 0x000000ff1b007207 */ /* 0x000fe40007000000 */
[----:B0-----:R-:W-:Y:S02]  /*127b0*/  ISETP.NE.AND P6, PT, R21, 0x1, PT ;  /* 0x000000011500780c */ /* 0x001fe40003fc5270 */
[----:B------:R-:W-:Y:S01]  /*127c0*/  SHF.R.U32.HI R21, RZ, 0x3, R20 ;  /* 0x00000003ff157819 */ /* 0x000fe20000011614 */
[C---:B------:R-:W-:Y:S01]  /*127d0*/  IMAD.WIDE.U32 R2, R0.reuse, UR4, R2 ;  /* 0x0000000400027c25 */ /* 0x040fe2000f8e0002 */
[----:B------:R-:W0:Y:S03]  /*127e0*/  S2R R20, SR_TID.X ;  /* 0x0000000000147919 */ /* 0x000e260000002100 */
[----:B------:R-:W-:Y:S01]  /*127f0*/  IMAD R4, R0, UR5, R4 ;  /* 0x0000000500047c24 */ /* 0x000fe2000f8e0204 */
[----:B------:R-:W-:-:S03]  /*12800*/  ULDC.64 UR4, c[0x0][0x2d0] ;  /* 0x0000b40000047ab9 */ /* 0x000fc60000000a00 */
[----:B------:R-:W-:Y:S02]  /*12810*/  IMAD.IADD R3, R3, 0x1, R4 ;  /* 0x0000000103037824 */ /* 0x000fe400078e0204 */
[----:B------:R-:W2:Y:S08]  /*12820*/  @P6 LDC R6, c[0x0][0x44c] ;  /* 0x00011300ff066b82 */ /* 0x000eb00000000800 */
[----:B------:R-:W3:Y:S01]  /*12830*/  @P6 LDC R5, c[0x0][0x450] ;  /* 0x00011400ff056b82 */ /* 0x000ee20000000800 */
[----:B0-----:R-:W-:-:S05]  /*12840*/  IMAD.SHL.U32 R20, R20, 0x10, RZ ;  /* 0x0000001014147824 */ /* 0x001fca00078e00ff */
[----:B------:R-:W-:-:S05]  /*12850*/  LOP3.LUT R20, R21, 0x70, R20, 0xf8, !PT ;  /* 0x0000007015147812 */ /* 0x000fca00078ef814 */
[----:B------:R-:W-:Y:S02]  /*12860*/  IMAD.IADD R0, R20, 0x1, R34 ;  /* 0x0000000114007824 */ /* 0x000fe400078e0222 */
[----:B------:R-:W0:Y:S02]  /*12870*/  S2R R20, SR_TID.X ;  /* 0x0000000000147919 */ /* 0x000e240000002100 */
[----:B--2---:R-:W-:-:S04]  /*12880*/  @P6 IMAD.HI.U32 R6, R0, R6, RZ ;  /* 0x0000000600066227 */ /* 0x004fc800078e00ff */
[----:B------:R-:W-:Y:S01]  /*12890*/  IMAD.MOV.U32 R4, RZ, RZ, R0 ;  /* 0x000000ffff047224 */ /* 0x000fe200078e0000 */
[----:B---3--:R-:W-:Y:S02]  /*128a0*/  @P6 SHF.R.U32.HI R4, RZ, R5, R6 ;  /* 0x00000005ff046219 */ /* 0x008fe40000011606 */
[----:B------:R-:W2:Y:S03]  /*128b0*/  LDC R6, c[0x0][0x448] ;  /* 0x00011200ff067b82 */ /* 0x000ea60000000800 */
[----:B------:R-:W-:Y:S02]  /*128c0*/  IMAD.MOV R5, RZ, RZ, -R4 ;  /* 0x000000ffff057224 */ /* 0x000fe400078e0a04 */
[----:B------:R-:W-:Y:S01]  /*128d0*/  IMAD.WIDE.U32 R2, R4, UR4, R2 ;  /* 0x0000000404027c25 */ /* 0x000fe2000f8e0002 */
[----:B0-----:R-:W-:-:S03]  /*128e0*/  LOP3.LUT R20, R20, 0x7f, RZ, 0xc0, !PT ;  /* 0x0000007f14147812 */ /* 0x001fc600078ec0ff */
[----:B--2---:R-:W-:Y:S01]  /*128f0*/  IMAD R0, R6, R5, R0 ;  /* 0x0000000506007224 */ /* 0x004fe200078e0200 */
[----:B------:R-:W-:Y:S02]  /*12900*/  SHF.R.S32.HI R5, RZ, 0x1f, R4 ;  /* 0x0000001fff057819 */ /* 0x000fe40000011404 */
[----:B------:R-:W-:-:S03]  /*12910*/  SHF.R.U32.HI R8, RZ, 0x3, R20 ;  /* 0x00000003ff087819 */ /* 0x000fc60000011614 */
        /* <DEDUP_REMOVED lines=14> */
[----:B------:R-:W-:-:S03]  /*12a00*/  UMOV UR5, 0xffffffff ;  /* 0xffffffff00057882 */ /* 0x000fc60000000000 */
[----:B------:R-:W-:Y:S07]  /*12a10*/  BRA.DIV UR5, `(.L_x_2650) ;  /* 0x0000003a05c07947 */ /* 0x000fee000b800000 */
[----:B------:R-:W0:Y:S01]  /*12a20*/  SHFL.IDX PT, R3, R0, RZ, 0x181f ;  /* 0x00181fff00037589 */ /* 0x000e2200000e0000 */
[----:B------:R-:W-:Y:S02]  /*12a30*/  IMAD R36, R36, R6, RZ ;  /* 0x0000000624247224 */ /* 0x000fe400078e02ff */
        /* <DEDUP_REMOVED lines=72> */
.L_x_2739:
        /* <DEDUP_REMOVED lines=10> */
.L_x_2651:
        /* <DEDUP_REMOVED lines=18> */
.L_x_2740:
[----:B------:R-:W-:Y:S05]  /*13080*/  BSYNC B0 ;  /* 0x0000000000007941 */ /* 0x000fea0003800000 */
.L_x_2652:
[----:B------:R-:W-:-:S05]  /*13090*/  IMAD.U32 R2, RZ, RZ, UR36 ;  /* 0x00000024ff027e24 */ /* 0x000fca000f8e00ff */
[----:B------:R-:W-:-:S13]  /*130a0*/  ISETP.NE.AND P0, PT, R2, 0x3, PT ;  /* 0x000000030200780c */ /* 0x000fda0003f05270 */
[----:B------:R-:W-:Y:S05]  /*130b0*/  @!P0 BRA `(.L_x_2654) ;  /* 0x0000000000048947 */ /* 0x000fea0003800000 */
[----:B------:R-:W-:Y:S01]  /*130c0*/  BPT.TRAP 0x1 ;  /* 0x000000040000795c */ /* 0x000fe20000300000 */
.L_x_2654:
[----:B0-----:R-:W-:Y:S01]  /*130d0*/  SHF.L.U32 R0, R22, 0x1f, RZ ;  /* 0x0000001f16007819 */ /* 0x001fe200000006ff */
[----:B------:R-:W-:Y:S03]  /*130e0*/  BSSY B0, `(.L_x_2655) ;  /* 0x0000003000007945 */ /* 0x000fe60003800000 */
[----:B------:R-:W0:Y:S02]  /*130f0*/  SYNCS.PHASECHK.TRANS64.TRYWAIT P0, [R19+URZ+0x22860], R0 ;  /* 0x02286000130075a7 */ /* 0x000e24000800017f */
[----:B0-----:R-:W-:Y:S05]  /*13100*/  @!P0 BRA `(.L_x_2656) ;  /* 0x0000003c00bc8947 */ /* 0x001fea0003800000 */
.L_x_2741:
[----:B------:R-:W-:Y:S05]  /*13110*/  BSYNC B0 ;  /* 0x0000000000007941 */ /* 0x000fea0003800000 */
.L_x_2655:
[----:B------:R-:W0:Y:S01]  /*13120*/  LDL.LU R2, [R1+0x8] ;  /* 0x0000080001027983 */ /* 0x000e220000300800 */
[----:B------:R-:W-:-:S03]  /*13130*/  ULDC.64 UR4, c[0x0][0x328] ;  /* 0x0000ca0000047ab9 */ /* 0x000fc60000000a00 */
[----:B------:R-:W2:Y:S04]  /*13140*/  LDL.LU R6, [R1+0xc] ;  /* 0x00000c0001067983 */ /* 0x000ea80000300800 */
[----:B------:R-:W3:Y:S01]  /*13150*/  LDL.LU R4, [R1+0x14] ;  /* 0x0000140001047983 */ /* 0x000ee20000300800 */
[C---:B------:R-:W-:Y:S02]  /*13160*/  LOP3.LUT P3, RZ, R16.reuse, 0x10, RZ, 0xc0, !PT ;  /* 0x0000001010ff7812 */ /* 0x040fe4000786c0ff */
[C---:B------:R-:W-:Y:S02]  /*13170*/  LOP3.LUT P2, RZ, R16.reuse, 0x8, RZ, 0xc0, !PT ;  /* 0x0000000810ff7812 */ /* 0x040fe4000784c0ff */
[C---:B------:R-:W-:Y:S02]  /*13180*/  LOP3.LUT P1, RZ, R16.reuse, 0x4, RZ, 0xc0, !PT ;  /* 0x0000000410ff7812 */ /* 0x040fe4000782c0ff */
[----:B------:R-:W-:-:S02]  /*13190*/  LOP3.LUT P4, RZ, R16, 0x1, RZ, 0xc0, !PT ;  /* 0x0000000110ff7812 */ /* 0x000fc4000788c0ff */
[----:B------:R-:W-:Y:S01]  /*131a0*/  SEL R7, RZ, 0x8, P1 ;  /* 0x00000008ff077807 */ /* 0x000fe20000800000 */
[----:B0-----:R-:W-:Y:S02]  /*131b0*/  IMAD R0, R2, UR4, RZ ;  /* 0x0000000402007c24 */ /* 0x001fe4000f8e02ff */
[----:B------:R-:W-:-:S04]  /*131c0*/  IMAD.WIDE.U32 R2, R35, UR4, RZ ;  /* 0x0000000423027c25 */ /* 0x000fc8000f8e00ff */
[----:B------:R-:W-:Y:S01]  /*131d0*/  IMAD R5, R35, UR5, R0 ;  /* 0x0000000523057c24 */ /* 0x000fe2000f8e0200 */
[----:B------:R-:W-:Y:S02]  /*131e0*/  ULDC.64 UR4, c[0x0][0x338] ;  /* 0x0000ce0000047ab9 */ /* 0x000fe40000000a00 */
[----:B--2---:R-:W-:Y:S02]  /*131f0*/  IMAD R0, R6, UR4, RZ ;  /* 0x0000000406007c24 */ /* 0x004fe4000f8e02ff */
[----:B------:R-:W-:Y:S02]  /*13200*/  IMAD.IADD R3, R3, 0x1, R5 ;  /* 0x0000000103037824 */ /* 0x000fe400078e0205 */
[C---:B------:R-:W-:Y:S01]  /*13210*/  IMAD R5, R33.reuse, UR5, R0 ;  /* 0x0000000521057c24 */ /* 0x040fe2000f8e0200 */
[----:B------:R-:W-:Y:S01]  /*13220*/  SEL R0, RZ, 0x2, P3 ;  /* 0x00000002ff007807 */ /* 0x000fe20001800000 */
[----:B------:R-:W-:Y:S01]  /*13230*/  IMAD.WIDE.U32 R2, R33, UR4, R2 ;  /* 0x0000000421027c25 */ /* 0x000fe2000f8e0002 */
        /* <DEDUP_REMOVED lines=11> */
[----:B---3--:R-:W-:Y:S01]  /*132f0*/  IADD3 R0, R3, R0, R4 ;  /* 0x0000000003007210 */ /* 0x008fe20007ffe004 */
[----:B------:R-:W-:-:S04]  /*13300*/  IMAD R4, R18, 0x6000, R28 ;  /* 0x0000600012047824 */ /* 0x000fc800078e021c */
[----:B------:R-:W-:Y:S01]  /*13310*/  IMAD.IADD R7, R0, 0x1, R7 ;  /* 0x0000000100077824 */ /* 0x000fe200078e0207 */
[----:B------:R-:W-:Y:S06]  /*13320*/  BRA.DIV UR4, `(.L_x_2657) ;  /* 0x0000003e04487947 */ /* 0x000fec000b800000 */
[----:B------:R-:W0:Y:S01]  /*13330*/  S2R R2, SR_TID.X ;  /* 0x0000000000027919 */ /* 0x000e220000002100 */
[----:B------:R-:W-:Y:S01]  /*13340*/  IMAD R4, R4, 0x2, R17 ;  /* 0x0000000204047824 */ /* 0x000fe200078e0211 */
[C---:B------:R-:W-:Y:S01]  /*13350*/  LOP3.LUT P2, RZ, R7.reuse, 0x2, RZ, 0xc0, !PT ;  /* 0x0000000207ff7812 */ /* 0x040fe2000784c0ff */
[----:B------:R-:W2:Y:S01]  /*13360*/  SHFL.IDX PT, R14, R5, RZ, 0x181f ;  /* 0x00181fff050e7589 */ /* 0x000ea200000e0000 */
[----:B------:R-:W-:-:S03]  /*13370*/  LOP3.LUT P1, RZ, R7, 0x4, RZ, 0xc0, !PT ;  /* 0x0000000407ff7812 */ /* 0x000fc6000782c0ff */
        /* <DEDUP_REMOVED lines=18> */
[----:B--2---:R-:W0:Y:S02]  /*134a0*/  SHFL.IDX PT, R3, R6, 0x1, 0x181f ;  /* 0x00381f0006037f89 */ /* 0x004e2400000e0000 */
        /* <DEDUP_REMOVED lines=25> */
[C---:B------:R-:W-:Y:S01]  /*13640*/  ISETP.LT.OR P3, PT, R32.reuse, 0x31, P4 ;  /* 0x000000312000780c */ /* 0x040fe20002761670 */
[----:B------:R-:W0:Y:S04]  /*13650*/  SHFL.IDX PT, R3, R6, 0x4, 0x181f ;  /* 0x00981f0006037f89 */ /* 0x000e2800000e0000 */
[----:B------:R-:W2:Y:S08]  /*13660*/  SHFL.IDX PT, R6, R6, 0x5, 0x181f ;  /* 0x00b81f0006067f89 */ /* 0x000eb000000e0000 */
        /* <DEDUP_REMOVED lines=8> */
[----:B------:R3:W4:Y:S02]  /*136f0*/  SHFL.IDX PT, R14, R5, 0x5, 0x181f ;  /* 0x00b81f00050e7f89 */ /* 0x00072400000e0000 */
        /* <DEDUP_REMOVED lines=9> */
.L_x_2755:
[----:B0--3--:R-:W-:Y:S02]  /*13790*/  IADD3 R2, P3, R14, R0, RZ ;  /* 0x000000000e027210 */ /* 0x009fe40007f7e0ff */
        /* <DEDUP_REMOVED lines=14> */
.L_x_2658:
        /* <DEDUP_REMOVED lines=11> */
.L_x_2659:
[----:B------:R-:W2:Y:S01]  /*13930*/  LDL.LU R2, [R1+0x4] ;  /* 0x0000040001027983 */ /* 0x000ea20000300800 */
[----:B------:R0:W-:Y:S01]  /*13940*/  SYNCS.ARRIVE.TRANS64.A1T0 RZ, [R19+URZ+0x22850], RZ ;  /* 0x022850ff13ff79a7 */ /* 0x0001e2000810003f */
[----:B------:R-:W-:Y:S01]  /*13950*/  BSSY B0, `(.L_x_2660) ;  /* 0x00000e1000007945 */ /* 0x000fe20003800000 */
[----:B--2---:R-:W-:-:S05]  /*13960*/  VIADD R10, R2, 0xfffffffe ;  /* 0xfffffffe020a7836 */ /* 0x004fca0000000000 */
[----:B------:R-:W-:-:S13]  /*13970*/  ISETP.GE.AND P0, PT, R10, R31, PT ;  /* 0x0000001f0a00720c */ /* 0x000fda0003f06270 */
[----:B0-----:R-:W-:Y:S05]  /*13980*/  @!P0 BRA `(.L_x_2661) ;  /* 0x0000000c00748947 */ /* 0x001fea0003800000 */
.L_x_2674:
[----:B0-----:R-:W0:Y:S01]  /*13990*/  S2R R2, SR_TID.X ;  /* 0x0000000000027919 */ /* 0x001e220000002100 */
[----:B--2---:R-:W2:Y:S01]  /*139a0*/  LDC R3, c[0x0][0x430] ;  /* 0x00010c00ff037b82 */ /* 0x004ea20000000800 */
[----:B------:R-:W-:Y:S02]  /*139b0*/  IMAD R8, R10, 0x60, R29 ;  /* 0x000000600a087824 */ /* 0x000fe400078e021d */
[----:B------:R-:W-:Y:S01]  /*139c0*/  VIADD R18, R18, 0x1 ;  /* 0x0000000112127836 */ /* 0x000fe20000000000 */
[----:B--2---:R-:W-:Y:S02]  /*139d0*/  ISETP.NE.AND P0, PT, R3, 0x1, PT ;  /* 0x000000010300780c */ /* 0x004fe40003f05270 */
[----:B0-----:R-:W-:-:S04]  /*139e0*/  LOP3.LUT R2, R2, 0x7f, RZ, 0xc0, !PT ;  /* 0x0000007f02027812 */ /* 0x001fc800078ec0ff */
[----:B------:R-:W-:Y:S02]  /*139f0*/  SHF.R.U32.HI R4, RZ, 0x3, R2 ;  /* 0x00000003ff047819 */ /* 0x000fe40000011602 */
[----:B------:R-:W0:Y:S05]  /*13a00*/  S2R R2, SR_TID.X ;  /* 0x0000000000027919 */ /* 0x000e2a0000002100 */
[----:B------:R-:W2:Y:S08]  /*13a10*/  @P0 LDC R3, c[0x0][0x434] ;  /* 0x00010d00ff030b82 */ /* 0x000eb00000000800 */
[----:B---3--:R-:W3:Y:S01]  /*13a20*/  @P0 LDC R7, c[0x0][0x438] ;  /* 0x00010e00ff070b82 */ /* 0x008ee20000000800 */
[----:B0-----:R-:W-:-:S05]  /*13a30*/  IMAD.SHL.U32 R2, R2, 0x10, RZ ;  /* 0x0000001002027824 */ /* 0x001fca00078e00ff */
[----:B------:R-:W-:-:S04]  /*13a40*/  LOP3.LUT R2, R4, 0x70, R2, 0xf8, !PT ;  /* 0x0000007004027812 */ /* 0x000fc800078ef802 */
[C---:B------:R-:W-:Y:S01]  /*13a50*/  ISETP.GT.U32.AND P1, PT, R2.reuse, 0x5f, PT ;  /* 0x0000005f0200780c */ /* 0x040fe20003f24070 */
[----:B------:R-:W-:-:S04]  /*13a60*/  IMAD.IADD R8, R2, 0x1, R8 ;  /* 0x0000000102087824 */ /* 0x000fc800078e0208 */
[----:B--2---:R-:W-:-:S04]  /*13a70*/  @P0 IMAD.HI.U32 R2, R8, R3, RZ ;  /* 0x0000000308020227 */ /* 0x004fc800078e00ff */
[----:B------:R-:W-:Y:S01]  /*13a80*/  IMAD.MOV.U32 R9, RZ, RZ, R8 ;  /* 0x000000ffff097224 */ /* 0x000fe200078e0008 */
[----:B---3--:R-:W-:-:S03]  /*13a90*/  @P0 SHF.R.U32.HI R9, RZ, R7, R2 ;  /* 0x00000007ff090219 */ /* 0x008fc60000011602 */
[----:B------:R-:W0:Y:S01]  /*13aa0*/  @!P1 LDC.64 R4, c[0x0][0x428] ;  /* 0x00010a00ff049b82 */ /* 0x000e220000000a00 */
[----:B------:R-:W-:-:S07]  /*13ab0*/  @!P1 SHF.R.S32.HI R3, RZ, 0x1f, R9 ;  /* 0x0000001fff039819 */ /* 0x000fce0000011409 */
[----:B------:R-:W2:Y:S01]  /*13ac0*/  @!P1 LDC.64 R6, c[0x0][0x418] ;  /* 0x00010600ff069b82 */ /* 0x000ea20000000a00 */
[----:B0-----:R-:W-:-:S04]  /*13ad0*/  @!P1 IMAD R2, R30, R4, RZ ;  /* 0x000000041e029224 */ /* 0x001fc800078e02ff */
[----:B------:R-:W-:Y:S02]  /*13ae0*/  @!P1 IMAD R5, R25, R5, R2 ;  /* 0x0000000519059224 */ /* 0x000fe400078e0202 */
[----:B------:R-:W-:-:S04]  /*13af0*/  @!P1 IMAD.MOV.U32 R2, RZ, RZ, R9 ;  /* 0x000000ffff029224 */ /* 0x000fc800078e0009 */
[----:B------:R-:W-:-:S04]  /*13b00*/  @!P1 IMAD.WIDE.U32 R2, R25, R4, R2 ;  /* 0x0000000419029225 */ /* 0x000fc800078e0002 */
[----:B------:R-:W-:Y:S01]  /*13b10*/  @!P1 IMAD.IADD R5, R5, 0x1, R3 ;  /* 0x0000000105059824 */ /* 0x000fe200078e0203 */
[C---:B--2---:R-:W-:Y:S01]  /*13b20*/  @!P1 LEA R6, P0, R2.reuse, R6, 0x2 ;  /* 0x0000000602069211 */ /* 0x044fe200078010ff */
[----:B------:R-:W-:Y:S02]  /*13b30*/  IMAD.MOV.U32 R4, RZ, RZ, RZ ;  /* 0x000000ffff047224 */ /* 0x000fe400078e00ff */
[----:B------:R-:W-:Y:S01]  /*13b40*/  IMAD.U32 R11, RZ, RZ, UR36 ;  /* 0x00000024ff0b7e24 */ /* 0x000fe2000f8e00ff */
        /* <DEDUP_REMOVED lines=13> */
[----:B------:R-:W-:Y:S01]  /*13c20*/  ISETP.GT.AND P2, PT, R2, R31, PT ;  /* 0x0000001f0200720c */ /* 0x000fe20003f44270 */
[----:B0-----:R-:W-:-:S12]  /*13c30*/  @!P1 BRA `(.L_x_2662) ;  /* 0x0000000000049947 */ /* 0x001fd80003800000 */
[----:B------:R-:W-:Y:S01]  /*13c40*/  BPT.TRAP 0x1 ;  /* 0x000000040000795c */ /* 0x000fe20000300000 */
.L_x_2662:
[----:B------:R-:W-:Y:S01]  /*13c50*/  IMAD R6, R18, 0x8, R17 ;  /* 0x0000000812067824 */ /* 0x000fe200078e0211 */
[----:B------:R-:W-:Y:S01]  /*13c60*/  SHF.L.U32 R21, R22, 0x1f, RZ ;  /* 0x0000001f16157819 */ /* 0x000fe200000006ff */
[----:B------:R-:W-:Y:S01]  /*13c70*/  BSSY B1, `(.L_x_2663) ;  /* 0x0000004000017945 */ /* 0x000fe20003800000 */
[----:B-1----:R-:W-:Y:S02]  /*13c80*/  SHF.R.S32.HI R19, RZ, 0x1f, R5 ;  /* 0x0000001fff137819 */ /* 0x002fe40000011405 */
[----:B------:R-:W0:Y:S02]  /*13c90*/  SYNCS.PHASECHK.TRANS64.TRYWAIT P0, [R6+URZ+0x22840], R21 ;  /* 0x02284015060075a7 */ /* 0x000e24000800017f */
[----:B0-----:R-:W-:Y:S05]  /*13ca0*/  @!P0 BRA `(.L_x_2664) ;  /* 0x0000003c00288947 */ /* 0x001fea0003800000 */
.L_x_2756:
[----:B------:R-:W-:Y:S05]  /*13cb0*/  BSYNC B1 ;  /* 0x0000000000017941 */ /* 0x000fea0003800000 */
.L_x_2663:
        /* <DEDUP_REMOVED lines=52> */
.L_x_2770:
        /* <DEDUP_REMOVED lines=8> */
.L_x_2666:
        /* <DEDUP_REMOVED lines=11> */
.L_x_2667:
[----:B------:R2:W-:Y:S01]  /*14130*/  SYNCS.ARRIVE.TRANS64.A1T0 RZ, [R6+URZ+0x22830], RZ ;  /* 0x022830ff06ff79a7 */ /* 0x0005e2000810003f */
[----:B------:R-:W-:Y:S05]  /*14140*/  @!P3 BRA `(.L_x_2668) ;  /* 0x000000000004b947 */ /* 0x000fea0003800000 */
[----:B------:R-:W-:Y:S01]  /*14150*/  BPT.TRAP 0x1 ;  /* 0x000000040000795c */ /* 0x000fe20000300000 */
.L_x_2668:
[----:B------:R-:W3:Y:S01]  /*14160*/  SYNCS.PHASECHK.TRANS64.TRYWAIT P0, [R6+URZ+0x22860], R21 ;  /* 0x02286015060075a7 */ /* 0x000ee2000800017f */
[----:B------:R-:W-:Y:S04]  /*14170*/  BSSY B1, `(.L_x_2669) ;  /* 0x0000002000017945 */ /* 0x000fe80003800000 */
[----:B---3--:R-:W-:Y:S05]  /*14180*/  @!P0 BRA `(.L_x_2670) ;  /* 0x0000003c00a88947 */ /* 0x008fea0003800000 */
.L_x_2771:
[----:B------:R-:W-:Y:S05]  /*14190*/  BSYNC B1 ;  /* 0x0000000000017941 */ /* 0x000fea0003800000 */
.L_x_2669:
[----:B------:R-:W-:Y:S01]  /*141a0*/  ULDC.64 UR4, c[0x0][0x328] ;  /* 0x0000ca0000047ab9 */ /* 0x000fe20000000a00 */
[C---:B------:R-:W-:Y:S01]  /*141b0*/  LOP3.LUT P5, RZ, R16.reuse, 0x1, RZ, 0xc0, !PT ;  /* 0x0000000110ff7812 */ /* 0x040fe200078ac0ff */
[----:B------:R-:W-:Y:S01]  /*141c0*/  IMAD R2, R19, UR4, RZ ;  /* 0x0000000413027c24 */ /* 0x000fe2000f8e02ff */
[----:B------:R-:W-:Y:S01]  /*141d0*/  LOP3.LUT P4, RZ, R16, 0x10, RZ, 0xc0, !PT ;  /* 0x0000001010ff7812 */ /* 0x000fe2000788c0ff */
[----:B------:R-:W-:Y:S01]  /*141e0*/  IMAD R8, R18, 0x6000, R28 ;  /* 0x0000600012087824 */ /* 0x000fe200078e021c */
[C---:B------:R-:W-:Y:S01]  /*141f0*/  LOP3.LUT P3, RZ, R16.reuse, 0x8, RZ, 0xc0, !PT ;  /* 0x0000000810ff7812 */ /* 0x040fe2000786c0ff */
[C---:B-1----:R-:W-:Y:S01]  /*14200*/  IMAD R7, R5.reuse, UR5, R2 ;  /* 0x0000000505077c24 */ /* 0x042fe2000f8e0202 */
[----:B------:R-:W-:Y:S01]  /*14210*/  LOP3.LUT P1, RZ, R16, 0x4, RZ, 0xc0, !PT ;  /* 0x0000000410ff7812 */ /* 0x000fe2000782c0ff */
        /* <DEDUP_REMOVED lines=17> */
[----:B------:R-:W1:Y:S01]  /*14330*/  SHFL.IDX PT, R14, R7, RZ, 0x181f ;  /* 0x00181fff070e7589 */ /* 0x000e6200000e0000 */
[----:B------:R-:W-:-:S03]  /*14340*/  IMAD R8, R8, 0x2, R17 ;  /* 0x0000000208087824 */ /* 0x000fc600078e0211 */
[----:B------:R-:W4:Y:S04]  /*14350*/  SHFL.IDX PT, R3, R9, RZ, 0x181f ;  /* 0x00181fff09037589 */ /* 0x000f2800000e0000 */
[----:B------:R-:W-:Y:S04]  /*14360*/  SHFL.IDX PT, R5, R9, 0x1, 0x181f ;  /* 0x00381f0009057f89 */ /* 0x000fe800000e0000 */
[----:B------:R-:W-:Y:S01]  /*14370*/  SHFL.IDX PT, R19, R9, 0x2, 0x181f ;  /* 0x00581f0009137f89 */ /* 0x000fe200000e0000 */
[----:B-1----:R-:W-:-:S03]  /*14380*/  IADD3 R2, P0, R14, R0, RZ ;  /* 0x000000000e027210 */ /* 0x002fc60007f1e0ff */
[----:B------:R-:W1:Y:S02]  /*14390*/  SHFL.IDX PT, R14, R7, 0x1, 0x181f ;  /* 0x00381f00070e7f89 */ /* 0x000e6400000e0000 */
[----:B----4-:R-:W-:-:S05]  /*143a0*/  IMAD.X R3, RZ, RZ, R3, P0 ;  /* 0x000000ffff037224 */ /* 0x010fca00000e0603 */
[----:B------:R-:W-:Y:S04]  /*143b0*/  LDGSTS.E.BYPASS.LTC128B.128 [R8+0x400], desc[UR46][R2.64], !P5 ;  /* 0x0040000002087fae */ /* 0x000fe8000e901d6e */
[----:B------:R-:W-:Y:S04]  /*143c0*/  LDGSTS.E.BYPASS.LTC128B.128 [R8+0x3400], desc[UR46][R2.64+0x80], !P4 ;  /* 0x0340008002087fae */ /* 0x000fe8000e101d6e */
[----:B------:R-:W-:Y:S04]  /*143d0*/  LDGSTS.E.BYPASS.LTC128B.128 [R8+0x6400], desc[UR46][R2.64+0x100], !P3 ;  /* 0x0640010002087fae */ /* 0x000fe8000d901d6e */
[----:B------:R4:W-:Y:S01]  /*143e0*/  LDGSTS.E.BYPASS.LTC128B.128 [R8+0x9400], desc[UR46][R2.64+0x180], !P1 ;  /* 0x0940018002087fae */ /* 0x0009e2000c901d6e */
[----:B-1----:R-:W-:-:S03]  /*143f0*/  IADD3 R4, P0, R14, R0, RZ ;  /* 0x000000000e047210 */ /* 0x002fc60007f1e0ff */
[----:B------:R-:W4:Y:S02]  /*14400*/  SHFL.IDX PT, R14, R7, 0x2, 0x181f ;  /* 0x00581f00070e7f89 */ /* 0x000f2400000e0000 */
[----:B------:R-:W-:-:S05]  /*14410*/  IMAD.X R5, RZ, RZ, R5, P0 ;  /* 0x000000ffff057224 */ /* 0x000fca00000e0605 */
[----:B------:R-:W-:Y:S04]  /*14420*/  LDGSTS.E.BYPASS.LTC128B.128 [R8+0xc00], desc[UR46][R4.64], !P5 ;  /* 0x00c0000004087fae */ /* 0x000fe8000e901d6e */
[----:B------:R-:W-:Y:S04]  /*14430*/  LDGSTS.E.BYPASS.LTC128B.128 [R8+0x3c00], desc[UR46][R4.64+0x80], !P4 ;  /* 0x03c0008004087fae */ /* 0x000fe8000e101d6e */
[----:B------:R-:W-:Y:S04]  /*14440*/  LDGSTS.E.BYPASS.LTC128B.128 [R8+0x6c00], desc[UR46][R4.64+0x100], !P3 ;  /* 0x06c0010004087fae */ /* 0x000fe8000d901d6e */
[----:B------:R1:W-:Y:S01]  /*14450*/  LDGSTS.E.BYPASS.LTC128B.128 [R8+0x9c00], desc[UR46][R4.64+0x180], !P1 ;  /* 0x09c0018004087fae */ /* 0x0003e2000c901d6e */
[----:B----4-:R-:W-:-:S03]  /*14460*/  IADD3 R2, P0, R14, R0, RZ ;  /* 0x000000000e027210 */ /* 0x010fc60007f1e0ff */
[----:B------:R-:W4:Y:S02]  /*14470*/  SHFL.IDX PT, R14, R7, 0x3, 0x181f ;  /* 0x00781f00070e7f89 */ /* 0x000f2400000e0000 */
[----:B------:R-:W-:Y:S02]  /*14480*/  IMAD.X R3, RZ, RZ, R19, P0 ;  /* 0x000000ffff037224 */ /* 0x000fe400000e0613 */
[----:B------:R-:W-:Y:S04]  /*14490*/  SHFL.IDX PT, R19, R9, 0x4, 0x181f ;  /* 0x00981f0009137f89 */ /* 0x000fe800000e0000 */
[----:B-1----:R-:W1:Y:S04]  /*144a0*/  SHFL.IDX PT, R5, R9, 0x3, 0x181f ;  /* 0x00781f0009057f89 */ /* 0x002e6800000e0000 */
[----:B------:R-:W-:Y:S04]  /*144b0*/  LDGSTS.E.BYPASS.LTC128B.128 [R8+0x1400], desc[UR46][R2.64], !P5 ;  /* 0x0140000002087fae */ /* 0x000fe8000e901d6e */
[----:B------:R-:W-:Y:S04]  /*144c0*/  LDGSTS.E.BYPASS.LTC128B.128 [R8+0x4400], desc[UR46][R2.64+0x80], !P4 ;  /* 0x0440008002087fae */ /* 0x000fe8000e101d6e */
[----:B------:R-:W-:Y:S01]  /*144d0*/  LDGSTS.E.BYPASS.LTC128B.128 [R8+0x7400], desc[UR46][R2.64+0x100], !P3 ;  /* 0x0740010002087fae */ /* 0x000fe2000d901d6e */
[----:B----4-:R-:W-:-:S03]  /*144e0*/  IADD3 R4, P0, R14, R0, RZ ;  /* 0x000000000e047210 */ /* 0x010fc60007f1e0ff */
[----:B------:R4:W-:Y:S04]  /*144f0*/  LDGSTS.E.BYPASS.LTC128B.128 [R8+0xa400], desc[UR46][R2.64+0x180], !P1 ;  /* 0x0a40018002087fae */ /* 0x0009e8000c901d6e */
[----:B------:R-:W4:Y:S01]  /*14500*/  SHFL.IDX PT, R14, R7, 0x4, 0x181f ;  /* 0x00981f00070e7f89 */ /* 0x000f2200000e0000 */
[----:B-1----:R-:W-:-:S03]  /*14510*/  IMAD.X R5, RZ, RZ, R5, P0 ;  /* 0x000000ffff057224 */ /* 0x002fc600000e0605 */
[----:B------:R-:W1:Y:S04]  /*14520*/  SHFL.IDX PT, R9, R9, 0x5, 0x181f ;  /* 0x00b81f0009097f89 */ /* 0x000e6800000e0000 */
[----:B------:R0:W-:Y:S04]  /*14530*/  LDGSTS.E.BYPASS.LTC128B.128 [R8+0x1c00], desc[UR46][R4.64], !P5 ;  /* 0x01c0000004087fae */ /* 0x0001e8000e901d6e */
[----:B------:R0:W-:Y:S04]  /*14540*/  LDGSTS.E.BYPASS.LTC128B.128 [R8+0x4c00], desc[UR46][R4.64+0x80], !P4 ;  /* 0x04c0008004087fae */ /* 0x0001e8000e101d6e */
[----:B------:R0:W-:Y:S04]  /*14550*/  LDGSTS.E.BYPASS.LTC128B.128 [R8+0x7c00], desc[UR46][R4.64+0x100], !P3 ;  /* 0x07c0010004087fae */ /* 0x0001e8000d901d6e */
[----:B------:R0:W-:Y:S01]  /*14560*/  LDGSTS.E.BYPASS.LTC128B.128 [R8+0xac00], desc[UR46][R4.64+0x180], !P1 ;  /* 0x0ac0018004087fae */ /* 0x0001e2000c901d6e */
[----:B----4-:R-:W-:-:S03]  /*14570*/  IADD3 R2, P0, R14, R0, RZ ;  /* 0x000000000e027210 */ /* 0x010fc60007f1e0ff */
[----:B------:R0:W4:Y:S02]  /*14580*/  SHFL.IDX PT, R14, R7, 0x5, 0x181f ;  /* 0x00b81f00070e7f89 */ /* 0x00012400000e0000 */
[----:B------:R-:W-:-:S05]  /*14590*/  IMAD.X R3, RZ, RZ, R19, P0 ;  /* 0x000000ffff037224 */ /* 0x000fca00000e0613 */
[----:B------:R0:W-:Y:S04]  /*145a0*/  LDGSTS.E.BYPASS.LTC128B.128 [R8+0x2400], desc[UR46][R2.64], !P5 ;  /* 0x0240000002087fae */ /* 0x0001e8000e901d6e */
[----:B------:R0:W-:Y:S04]  /*145b0*/  LDGSTS.E.BYPASS.LTC128B.128 [R8+0x5400], desc[UR46][R2.64+0x80], !P4 ;  /* 0x0540008002087fae */ /* 0x0001e8000e101d6e */
[----:B------:R0:W-:Y:S04]  /*145c0*/  LDGSTS.E.BYPASS.LTC128B.128 [R8+0x8400], desc[UR46][R2.64+0x100], !P3 ;  /* 0x0840010002087fae */ /* 0x0001e8000d901d6e */
[----:B-1----:R0:W-:Y:S02]  /*145d0*/  LDGSTS.E.BYPASS.LTC128B.128 [R8+0xb400], desc[UR46][R2.64+0x180], !P1 ;  /* 0x0b40018002087fae */ /* 0x0021e4000c901d6e */
.L_x_2785:
        /* <DEDUP_REMOVED lines=11> */
.L_x_2672:
        /* <DEDUP_REMOVED lines=11> */
.L_x_2673:
[----:B------:R0:W-:Y:S01]  /*14740*/  SYNCS.ARRIVE.TRANS64.A1T0 RZ, [R6+URZ+0x22850], RZ ;  /* 0x022850ff06ff79a7 */ /* 0x0001e2000810003f */
[----:B------:R-:W-:Y:S05]  /*14750*/  @P2 BRA `(.L_x_2674) ;  /* 0xfffffff0008c2947 */ /* 0x000fea000383ffff */
.L_x_2661:
[----:B------:R-:W-:Y:S05]  /*14760*/  BSYNC B0 ;  /* 0x0000000000007941 */ /* 0x000fea0003800000 */
.L_x_2660:
[----:B------:R-:W4:Y:S01]  /*14770*/  S2R R2, SR_TID.X ;  /* 0x0000000000027919 */ /* 0x000f220000002100 */
[----:B------:R-:W-:Y:S01]  /*14780*/  VIADD R18, R18, 0x1 ;  /* 0x0000000112127836 */ /* 0x000fe20000000000 */
[----:B------:R-:W-:Y:S04]  /*14790*/  BSSY B0, `(.L_x_2675) ;  /* 0x0000012000007945 */ /* 0x000fe80003800000 */
[----:B------:R-:W-:-:S04]  /*147a0*/  ISETP.NE.AND P0, PT, R18, 0x2, PT ;  /* 0x000000021200780c */ /* 0x000fc80003f05270 */
[----:B------:R-:W-:Y:S02]  /*147b0*/  SEL R5, RZ, 0x1, P0 ;  /* 0x00000001ff057807 */ /* 0x000fe40000000000 */
[----:B----4-:R-:W-:-:S04]  /*147c0*/  LOP3.LUT R2, R2, 0x7f, RZ, 0xc0, !PT ;  /* 0x0000007f02027812 */ /* 0x010fc800078ec0ff */
[----:B------:R-:W-:-:S13]  /*147d0*/  ISETP.NE.AND P1, PT, R2, RZ, PT ;  /* 0x000000ff0200720c */ /* 0x000fda0003f25270 */
[----:B------:R-:W-:Y:S05]  /*147e0*/  @P1 BRA `(.L_x_2676) ;  /* 0x0000000000301947 */ /* 0x000fea0003800000 */
[----:B------:R-:W4:Y:S01]  /*147f0*/  S2R R7, SR_LANEID ;  /* 0x0000000000077919 */ /* 0x000f220000000000 */
[----:B------:R-:W-:Y:S01]  /*14800*/  VOTEU.ANY UR4, UPT, PT ;  /* 0x0000000000047886 */ /* 0x000fe200038e0100 */
[----:B------:R-:W5:Y:S01]  /*14810*/  LDC.64 R2, c[0x0][0xc60] ;  /* 0x00031800ff027b82 */ /* 0x000f620000000a00 */
[----:B------:R-:W4:Y:S02]  /*14820*/  FLO.U32 R0, UR4 ;  /* 0x0000000400007d00 */ /* 0x000f2400080e0000 */
[----:B----4-:R-:W-:-:S06]  /*14830*/  ISETP.EQ.U32.AND P1, PT, R0, R7, PT ;  /* 0x000000070000720c */ /* 0x010fcc0003f22070 */
[----:B------:R-:W5:Y:S07]  /*14840*/  POPC R7, UR4 ;  /* 0x0000000400077d09 */ /* 0x000f6e0008000000 */
[----:B-----5:R-:W4:Y:S01]  /*14850*/  @P1 ATOMG.E.ADD.STRONG.GPU PT, R3, desc[UR46][R2.64], R7 ;  /* 0x00000007020319a8 */ /* 0x020f2200081ee1ee */
[----:B------:R-:W5:Y:S02]  /*14860*/  S2R R4, SR_LTMASK ;  /* 0x0000000000047919 */ /* 0x000f640000003900 */
[----:B-----5:R-:W-:-:S04]  /*14870*/  LOP3.LUT R4, R4, UR4, RZ, 0xc0, !PT ;  /* 0x0000000404047c12 */ /* 0x020fc8000f8ec0ff */
[----:B------:R-:W5:Y:S01]  /*14880*/  POPC R9, R4 ;  /* 0x0000000400097309 */ /* 0x000f620000000000 */
[----:B----4-:R-:W5:Y:S02]  /*14890*/  SHFL.IDX PT, R0, R3, R0, 0x1f ;  /* 0x00001f0003007589 */ /* 0x010f6400000e0000 */
[----:B-----5:R-:W-:-:S07]  /*148a0*/  IADD3 R24, R0, UR37, R9 ;  /* 0x0000002500187c10 */ /* 0x020fce000fffe009 */
.L_x_2676:
[----:B------:R-:W-:Y:S05]  /*148b0*/  BSYNC B0 ;  /* 0x0000000000007941 */ /* 0x000fea0003800000 */
.L_x_2675:
[----:B------:R-:W-:Y:S02]  /*148c0*/  SEL R18, R18, RZ, P0 ;  /* 0x000000ff12127207 */ /* 0x000fe40000000000 */
[----:B------:R-:W-:-:S07]  /*148d0*/  LOP3.LUT R22, R22, R5, RZ, 0x3c, !PT ;  /* 0x0000000516167212 */ /* 0x000fce00078e3cff */
.L_x_2635:
[----:B------:R-:W-:Y:S05]  /*148e0*/  BSYNC B7 ;  /* 0x0000000000077941 */ /* 0x000fea0003800000 */
.L_x_2633:
[----:B------:R-:W-:-:S13]  /*148f0*/  LOP3.LUT P0, RZ, R16, 0x400, RZ, 0xc0, !PT ;  /* 0x0000040010ff7812 */ /* 0x000fda000780c0ff */
[----:B------:R-:W-:Y:S05]  /*14900*/  @!P0 BRA `(.L_x_2677) ;  /* 0x0000000000248947 */ /* 0x000fea0003800000 */
[----:B------:R-:W-:Y:S05]  /*14910*/  WARPSYNC.ALL ;  /* 0x0000000000007948 */ /* 0x000fea0003800000 */
[----:B------:R-:W4:Y:S08]  /*14920*/  S2UR UR5, SR_CgaCtaId ;  /* 0x00000000000579c3 */ /* 0x000f300000008800 */
[----:B------:R-:W-:Y:S06]  /*14930*/  BAR.SYNC.DEFER_BLOCKING 0x5, 0x180 ;  /* 0x0146000000007b1d */ /* 0x000fec0000010000 */
[----:B------:R-:W-:-:S02]  /*14940*/  UMOV UR4, 0x400 ;  /* 0x0000040000047882 */ /* 0x000fc40000000000 */
[----:B----4-:R-:W-:-:S06]  /*14950*/  ULEA UR4, UR5, UR4, 0x18 ;  /* 0x0000000405047291 */ /* 0x010fcc000f8ec03f */
[----:B------:R-:W-:-:S05]  /*14960*/  IMAD.U32 R17, RZ, RZ, UR4 ;  /* 0x00000004ff117e24 */ /* 0x000fca000f8e00ff */
[----:B------:R4:W0:Y:S01]  /*14970*/  LDS.128 R24, [R17+0x228d0] ;  /* 0x0228d00011187984 */ /* 0x0008220000000c00 */
[----:B------:R-:W-:Y:S06]  /*14980*/  BAR.ARV 0x4, 0x180 ;  /* 0x0106000000007b1d */ /* 0x000fec0000002000 */
[----:B------:R-:W-:Y:S05]  /*14990*/  BRA `(.L_x_2678) ;  /* 0x0000000800cc7947 */ /* 0x000fea0003800000 */
.L_x_2677:
[----:B------:R-:W4:Y:S01]  /*149a0*/  S2R R8, SR_TID.X ;  /* 0x0000000000087919 */ /* 0x000f220000002100 */
[----:B------:R-:W-:Y:S01]  /*149b0*/  UMOV UR4, 0xffffffff ;  /* 0xffffffff00047882 */ /* 0x000fe20000000000 */
[----:B----4-:R-:W-:-:S04]  /*149c0*/  LOP3.LUT R8, R8, 0x1f, RZ, 0xc0, !PT ;  /* 0x0000001f08087812 */ /* 0x010fc800078ec0ff */
[----:B------:R-:W-:Y:S01]  /*149d0*/  ISETP.NE.AND P0, PT, R8, 0x1f, PT ;  /* 0x0000001f0800780c */ /* 0x000fe20003f05270 */
[----:B------:R-:W-:-:S12]  /*149e0*/  BRA.DIV UR4, `(.L_x_2679) ;  /* 0x0000003e046c7947 */ /* 0x000fd8000b800000 */
[----:B------:R-:W-:Y:S01]  /*149f0*/  IMAD.IADD R5, R27, 0x1, R8 ;  /* 0x000000011b057824 */ /* 0x000fe200078e0208 */
[----:B------:R-:W-:-:S04]  /*14a00*/  ULDC UR4, c[0x0][0xc3c] ;  /* 0x00030f0000047ab9 */ /* 0x000fc80000000800 */
[----:B------:R-:W-:-:S13]  /*14a10*/  ISETP.GE.OR P1, PT, R5, UR4, !P0 ;  /* 0x0000000405007c0c */ /* 0x000fda000c726670 */
[----:B------:R-:W4:Y:S02]  /*14a20*/  @!P1 LDC.64 R2, c[0x0][0xc80] ;  /* 0x00032000ff029b82 */ /* 0x000f240000000a00 */
[----:B----4-:R-:W-:-:S06]  /*14a30*/  @!P1 IMAD.WIDE R2, R5, 0x4, R2 ;  /* 0x0000000405029825 */ /* 0x010fcc00078e0202 */
[----:B------:R-:W4:Y:S01]  /*14a40*/  @!P1 LDG.E R2, desc[UR46][R2.64] ;  /* 0x0000002e02029981 */ /* 0x000f22000c1e1900 */
[----:B------:R-:W-:Y:S01]  /*14a50*/  IMAD.MOV.U32 R5, RZ, RZ, RZ ;  /* 0x000000ffff057224 */ /* 0x000fe200078e00ff */
[C---:B------:R-:W-:Y:S02]  /*14a60*/  ISETP.GE.U32.AND P2, PT, R8.reuse, 0x2, PT ;  /* 0x000000020800780c */ /* 0x040fe40003f46070 */
[C---:B------:R-:W-:Y:S01]  /*14a70*/  ISETP.GE.U32.AND P3, PT, R8.reuse, 0x4, PT ;  /* 0x000000040800780c */ /* 0x040fe20003f66070 */
[----:B------:R-:W-:Y:S01]  /*14a80*/  SHFL.IDX PT, R0, R24, RZ, 0x1f ;  /* 0x00001fff18007589 */ /* 0x000fe200000e0000 */
[C---:B------:R-:W-:Y:S02]  /*14a90*/  ISETP.GE.U32.AND P4, PT, R8.reuse, 0x8, PT ;  /* 0x000000080800780c */ /* 0x040fe40003f86070 */
[C---:B------:R-:W-:Y:S01]  /*14aa0*/  ISETP.GE.U32.AND P5, PT, R8.reuse, 0x10, PT ;  /* 0x000000100800780c */ /* 0x040fe20003fa6070 */
[----:B------:R-:W-:Y:S01]  /*14ab0*/  SHFL.IDX PT, R4, R24, 0x1, 0x1f ;  /* 0x00201f0018047f89 */ /* 0x000fe200000e0000 */
[----:B----4-:R-:W-:Y:S01]  /*14ac0*/  @!P1 IMAD.MOV.U32 R5, RZ, RZ, R2 ;  /* 0x000000ffff059224 */ /* 0x010fe200078e0002 */
[----:B------:R-:W-:-:S04]  /*14ad0*/  ISETP.NE.AND P1, PT, R8, RZ, PT ;  /* 0x000000ff0800720c */ /* 0x000fc80003f25270 */
[----:B------:R-:W0:Y:S02]  /*14ae0*/  SHFL.UP PT, R14, R5, 0x1, RZ ;  /* 0x04200000050e7989 */ /* 0x000e2400000e00ff */
[----:B0-23--:R-:W-:-:S05]  /*14af0*/  SEL R6, R14, RZ, P1 ;  /* 0x000000ff0e067207 */ /* 0x00dfca0000800000 */
        /* <DEDUP_REMOVED lines=13> */
[----:B------:R0:W2:Y:S02]  /*14bd0*/  SHFL.IDX PT, R14, R6, 0x1f, 0x1f ;  /* 0x03e01f00060e7f89 */ /* 0x0000a400000e0000 */
.L_x_2795:
[----:B------:R-:W-:Y:S02]  /*14be0*/  ULDC UR4, c[0x0][0xc38] ;  /* 0x00030e0000047ab9 */ /* 0x000fe40000000800 */
[----:B------:R-:W-:-:S04]  /*14bf0*/  IMAD.U32 R7, RZ, RZ, UR4 ;  /* 0x00000004ff077e24 */ /* 0x000fc8000f8e00ff */
[----:B--2---:R-:W-:-:S04]  /*14c00*/  IMAD R14, R14, R7, RZ ;  /* 0x000000070e0e7224 */ /* 0x004fc800078e02ff */
[----:B------:R-:W-:-:S05]  /*14c10*/  IMAD.IADD R9, R4, 0x1, R14 ;  /* 0x0000000104097824 */ /* 0x000fca00078e020e */
[----:B------:R-:W-:-:S13]  /*14c20*/  ISETP.GT.AND P6, PT, R9, R0, PT ;  /* 0x000000000900720c */ /* 0x000fda0003fc4270 */
[----:B------:R-:W-:Y:S05]  /*14c30*/  @P6 BRA `(.L_x_2680) ;  /* 0x00000000009c6947 */ /* 0x000fea0003800000 */
.L_x_2685:
[----:B------:R-:W2:Y:S01]  /*14c40*/  LDC R2, c[0x0][0xc3c] ;  /* 0x00030f00ff027b82 */ /* 0x000ea20000000800 */
[----:B------:R-:W-:-:S05]  /*14c50*/  VIADD R27, R27, 0x1f ;  /* 0x0000001f1b1b7836 */ /* 0x000fca0000000000 */
[----:B--2---:R-:W-:-:S13]  /*14c60*/  ISETP.GE.AND P6, PT, R27, R2, PT ;  /* 0x000000021b00720c */ /* 0x004fda0003fc6270 */
[----:B------:R-:W-:Y:S05]  /*14c70*/  @P6 BRA `(.L_x_2681) ;  /* 0x0000000400d06947 */ /* 0x000fea0003800000 */
[----:B------:R-:W2:Y:S01]  /*14c80*/  S2R R3, SR_TID.X ;  /* 0x0000000000037919 */ /* 0x000ea20000002100 */
[----:B------:R-:W-:Y:S01]  /*14c90*/  BSSY B0, `(.L_x_2682) ;  /* 0x0000009000007945 */ /* 0x000fe20003800000 */
[----:B------:R-:W-:Y:S01]  /*14ca0*/  IMAD.MOV.U32 R5, RZ, RZ, RZ ;  /* 0x000000ffff057224 */ /* 0x000fe200078e00ff */
[----:B--2---:R-:W-:-:S05]  /*14cb0*/  LOP3.LUT R3, R3, 0x1f, RZ, 0xc0, !PT ;  /* 0x0000001f03037812 */ /* 0x004fca00078ec0ff */
[----:B------:R-:W-:-:S05]  /*14cc0*/  IMAD.IADD R7, R27, 0x1, R3 ;  /* 0x000000011b077824 */ /* 0x000fca00078e0203 */
[----:B------:R-:W-:-:S13]  /*14cd0*/  ISETP.GE.OR P6, PT, R7, R2, !P0 ;  /* 0x000000020700720c */ /* 0x000fda00047c6670 */
[----:B------:R-:W-:Y:S05]  /*14ce0*/  @P6 BRA `(.L_x_2683) ;  /* 0x00000000000c6947 */ /* 0x000fea0003800000 */
[----:B------:R-:W2:Y:S02]  /*14cf0*/  LDC.64 R2, c[0x0][0xc80] ;  /* 0x00032000ff027b82 */ /* 0x000ea40000000a00 */
[----:B--2---:R-:W-:-:S05]  /*14d00*/  IMAD.WIDE R2, R7, 0x4, R2 ;  /* 0x0000000407027825 */ /* 0x004fca00078e0202 */
[----:B------:R2:W5:Y:S02]  /*14d10*/  LDG.E R5, desc[UR46][R2.64] ;  /* 0x0000002e02057981 */ /* 0x000564000c1e1900 */
.L_x_2683:
[----:B------:R-:W-:Y:S05]  /*14d20*/  BSYNC B0 ;  /* 0x0000000000007941 */ /* 0x000fea0003800000 */
.L_x_2682:
[----:B------:R-:W-:-:S03]  /*14d30*/  UMOV UR4, 0xffffffff ;  /* 0xffffffff00047882 */ /* 0x000fc60000000000 */
[----:B------:R-:W-:Y:S05]  /*14d40*/  BRA.DIV UR4, `(.L_x_2684) ;  /* 0x0000003e04b87947 */ /* 0x000fea000b800000 */
[----:B-----5:R-:W3:Y:S02]  /*14d50*/  SHFL.UP PT, R14, R5, 0x1, RZ ;  /* 0x04200000050e7989 */ /* 0x020ee400000e00ff */
[----:B---3--:R-:W-:-:S05]  /*14d60*/  SEL R14, R14, RZ, P1 ;  /* 0x000000ff0e0e7207 */ /* 0x008fca0000800000 */
[----:B------:R-:W-:-:S05]  /*14d70*/  IMAD.IADD R13, R5, 0x1, R14 ;  /* 0x00000001050d7824 */ /* 0x000fca00078e020e */
[----:B------:R-:W2:Y:S02]  /*14d80*/  SHFL.UP PT, R14, R13, 0x2, RZ ;  /* 0x044000000d0e7989 */ /* 0x000ea400000e00ff */
[----:B--2---:R-:W-:-:S05]  /*14d90*/  SEL R2, R14, RZ, P2 ;  /* 0x000000ff0e027207 */ /* 0x004fca0001000000 */
        /* <DEDUP_REMOVED lines=9> */
[----:B0-----:R-:W-:-:S05]  /*14e30*/  IMAD.IADD R6, R4, 0x1, R7 ;  /* 0x0000000104067824 */ /* 0x001fca00078e0207 */
[----:B------:R0:W2:Y:S02]  /*14e40*/  SHFL.IDX PT, R14, R6, 0x1f, 0x1f ;  /* 0x03e01f00060e7f89 */ /* 0x0000a400000e0000 */
.L_x_2803:
[----:B------:R-:W-:Y:S02]  /*14e50*/  ULDC UR4, c[0x0][0xc38] ;  /* 0x00030e0000047ab9 */ /* 0x000fe40000000800 */
[----:B------:R-:W-:-:S04]  /*14e60*/  IMAD.U32 R7, RZ, RZ, UR4 ;  /* 0x00000004ff077e24 */ /* 0x000fc8000f8e00ff */
[----:B--2---:R-:W-:-:S04]  /*14e70*/  IMAD R14, R14, R7, RZ ;  /* 0x000000070e0e7224 */ /* 0x004fc800078e02ff */
[----:B------:R-:W-:-:S05]  /*14e80*/  IMAD.IADD R9, R14, 0x1, R9 ;  /* 0x000000010e097824 */ /* 0x000fca00078e0209 */
[----:B------:R-:W-:-:S13]  /*14e90*/  ISETP.GT.AND P6, PT, R9, R0, PT ;  /* 0x000000000900720c */ /* 0x000fda0003fc4270 */
[----:B------:R-:W-:Y:S05]  /*14ea0*/  @!P6 BRA `(.L_x_2685) ;  /* 0xfffffffc0064e947 */ /* 0x000fea000383ffff */
.L_x_2680:
[----:B------:R-:W-:Y:S01]  /*14eb0*/  IMAD.IADD R24, R9, 0x1, -R14 ;  /* 0x0000000109187824 */ /* 0x000fe200078e0a0e */
[----:B------:R-:W-:-:S03]  /*14ec0*/  UMOV UR4, 0xffffffff ;  /* 0xffffffff00047882 */ /* 0x000fc60000000000 */
[----:B------:R-:W-:-:S05]  /*14ed0*/  IMAD R3, R6, R7, R24 ;  /* 0x0000000706037224 */ /* 0x000fca00078e0218 */
[----:B------:R-:W-:Y:S01]  /*14ee0*/  ISETP.GT.AND P6, PT, R3, R0, PT ;  /* 0x000000000300720c */ /* 0x000fe20003fc4270 */
[----:B------:R-:W-:-:S12]  /*14ef0*/  BRA.DIV UR4, `(.L_x_2686) ;  /* 0x0000004204087947 */ /* 0x000fd8000b800000 */
[----:B------:R-:W-:-:S04]  /*14f00*/  VOTE.ANY R2, PT, !P6 ;  /* 0x0000000000027806 */ /* 0x000fc800070e0100 */
[----:B------:R-:W2:Y:S02]  /*14f10*/  POPC R4, R2 ;  /* 0x0000000200047309 */ /* 0x000ea40000000000 */
[----:B--2---:R2:W3:Y:S02]  /*14f20*/  SHFL.IDX PT, R5, R5, R4, 0x1f ;  /* 0x00001f0405057589 */ /* 0x0044e400000e0000 */
.L_x_2807:
[----:B------:R-:W-:Y:S01]  /*14f30*/  ISETP.NE.AND P0, PT, R2, RZ, PT ;  /* 0x000000ff0200720c */ /* 0x000fe20003f05270 */
[----:B------:R-:W-:-:S12]  /*14f40*/  IMAD.MOV.U32 R14, RZ, RZ, RZ ;  /* 0x000000ffff0e7224 */ /* 0x000fd800078e00ff */
[----:B------:R-:W-:Y:S05]  /*14f50*/  @!P0 BRA `(.L_x_2687) ;  /* 0x0000000000108947 */ /* 0x000fea0003800000 */
[----:B------:R-:W-:Y:S01]  /*14f60*/  UMOV UR4, 0xffffffff ;  /* 0xffffffff00047882 */ /* 0x000fe20000000000 */
[----:B------:R-:W-:Y:S02]  /*14f70*/  VIADD R12, R4, 0xffffffff ;  /* 0xffffffff040c7836 */ /* 0x000fe40000000000 */
[----:B------:R-:W-:Y:S05]  /*14f80*/  BRA.DIV UR4, `(.L_x_2688) ;  /* 0x00000042042c7947 */ /* 0x000fea000b800000 */
[----:B------:R4:W0:Y:S02]  /*14f90*/  SHFL.IDX PT, R14, R6, R12, 0x1f ;  /* 0x00001f0c060e7589 */ /* 0x00082400000e0000 */
.L_x_2687:
[----:B------:R-:W5:Y:S01]  /*14fa0*/  LDC.64 R2, c[0x0][0xc90] ;  /* 0x00032400ff027b82 */ /* 0x000f620000000a00 */
[----:B------:R-:W-:-:S04]  /*14fb0*/  IMAD.IADD R27, R4, 0x1, R27 ;  /* 0x00000001041b7824 */ /* 0x000fc800078e021b */
[----:B-----5:R-:W-:-:S05]  /*14fc0*/  IMAD.WIDE R2, R27, 0x4, R2 ;  /* 0x000000041b027825 */ /* 0x020fca00078e0202 */
[----:B0---4-:R0:W2:Y:S01]  /*14fd0*/  LDG.E R6, desc[UR46][R2.64] ;  /* 0x0000002e02067981 */ /* 0x0110a2000c1e1900 */
[----:B------:R-:W-:Y:S02]  /*14fe0*/  IMAD R24, R14, R7, R24 ;  /* 0x000000070e187224 */ /* 0x000fe400078e0218 */
[----:B0-----:R-:W-:Y:S02]  /*14ff0*/  IMAD.MOV.U32 R2, RZ, RZ, RZ ;  /* 0x000000ffff027224 */ /* 0x001fe400078e00ff */
[----:B--23--:R-:W-:-:S05]  /*15000*/  IMAD R4, R5, R6, RZ ;  /* 0x0000000605047224 */ /* 0x00cfca00078e02ff */
[----:B------:R-:W-:-:S04]  /*15010*/  IABS R8, R4 ;  /* 0x0000000400087213 */ /* 0x000fc80000000000 */
[----:B------:R-:W0:Y:S08]  /*15020*/  I2F.RP R10, R8 ;  /* 0x00000008000a7306 */ /* 0x000e300000209400 */
[----:B0-----:R-:W0:Y:S02]  /*15030*/  MUFU.RCP R10, R10 ;  /* 0x0000000a000a7308 */ /* 0x001e240000001000 */
[----:B0-----:R-:W-:-:S06]  /*15040*/  VIADD R11, R10, 0xffffffe ;  /* 0x0ffffffe0a0b7836 */ /* 0x001fcc0000000000 */
[----:B------:R-:W0:Y:S02]  /*15050*/  F2I.FTZ.U32.TRUNC.NTZ R3, R11 ;  /* 0x0000000b00037305 */ /* 0x000e24000021f000 */
[----:B0-----:R-:W-:-:S04]  /*15060*/  IMAD.MOV R9, RZ, RZ, -R3 ;  /* 0x000000ffff097224 */ /* 0x001fc800078e0a03 */
        /* <DEDUP_REMOVED lines=18> */
[----:B------:R-:W-:Y:S02]  /*15190*/  IMAD R0, R6, R2, RZ ;  /* 0x0000000206007224 */ /* 0x000fe400078e02ff */
[----:B------:R-:W-:Y:S02]  /*151a0*/  IMAD.MOV R2, RZ, RZ, -R2 ;  /* 0x000000ffff027224 */ /* 0x000fe400078e0a02 */
[----:B------:R-:W-:Y:S02]  /*151b0*/  IMAD.MOV R3, RZ, RZ, -R0 ;  /* 0x000000ffff037224 */ /* 0x000fe400078e0a00 */
[----:B------:R-:W-:-:S03]  /*151c0*/  IMAD R9, R4, R2, R9 ;  /* 0x0000000204097224 */ /* 0x000fc600078e0209 */
[----:B------:R-:W-:-:S04]  /*151d0*/  VIADDMNMX R6, R3, R7, R6, PT ;  /* 0x0000000703067246 */ /* 0x000fc80003800106 */
[-C--:B------:R-:W-:Y:S02]  /*151e0*/  IABS R7, R6.reuse ;  /* 0x0000000600077213 */ /* 0x080fe40000000000 */
[----:B------:R-:W-:Y:S02]  /*151f0*/  IABS R4, R6 ;  /* 0x0000000600047213 */ /* 0x000fe40000000000 */
[----:B------:R-:W0:Y:S03]  /*15200*/  I2F.RP R8, R7 ;  /* 0x0000000700087306 */ /* 0x000e260000209400 */
[----:B------:R-:W-:-:S05]  /*15210*/  IMAD.MOV R4, RZ, RZ, -R4 ;  /* 0x000000ffff047224 */ /* 0x000fca00078e0a04 */
[----:B0-----:R-:W0:Y:S02]  /*15220*/  MUFU.RCP R8, R8 ;  /* 0x0000000800087308 */ /* 0x001e240000001000 */
[----:B0-----:R-:W-:-:S06]  /*15230*/  VIADD R3, R8, 0xffffffe ;  /* 0x0ffffffe08037836 */ /* 0x001fcc0000000000 */
[----:B------:R-:W0:Y:S02]  /*15240*/  F2I.FTZ.U32.TRUNC.NTZ R3, R3 ;  /* 0x0000000300037305 */ /* 0x000e24000021f000 */
[----:B0-----:R-:W-:-:S04]  /*15250*/  IMAD.MOV R2, RZ, RZ, -R3 ;  /* 0x000000ffff027224 */ /* 0x001fc800078e0a03 */
[----:B------:R-:W-:Y:S02]  /*15260*/  IMAD R11, R2, R7, RZ ;  /* 0x00000007020b7224 */ /* 0x000fe400078e02ff */
[----:B------:R-:W-:-:S04]  /*15270*/  IMAD.MOV.U32 R2, RZ, RZ, RZ ;  /* 0x000000ffff027224 */ /* 0x000fc800078e00ff */
[----:B------:R-:W-:Y:S01]  /*15280*/  IMAD.HI.U32 R2, R3, R11, R2 ;  /* 0x0000000b03027227 */ /* 0x000fe200078e0002 */
[----:B------:R-:W-:Y:S02]  /*15290*/  IABS R11, R9 ;  /* 0x00000009000b7213 */ /* 0x000fe40000000000 */
[C---:B------:R-:W-:Y:S01]  /*152a0*/  LOP3.LUT R3, R9.reuse, R6, RZ, 0x3c, !PT ;  /* 0x0000000609037212 */ /* 0x040fe200078e3cff */
[----:B------:R-:W-:Y:S02]  /*152b0*/  IMAD.IADD R9, R9, 0x1, R0 ;  /* 0x0000000109097824 */ /* 0x000fe400078e0200 */
[----:B------:R-:W-:Y:S01]  /*152c0*/  IMAD.HI.U32 R2, R2, R11, RZ ;  /* 0x0000000b02027227 */ /* 0x000fe200078e00ff */
[----:B------:R-:W-:-:S03]  /*152d0*/  ISETP.GE.AND P2, PT, R3, RZ, PT ;  /* 0x000000ff0300720c */ /* 0x000fc60003f46270 */
[----:B------:R-:W-:-:S05]  /*152e0*/  IMAD R4, R2, R4, R11 ;  /* 0x0000000402047224 */ /* 0x000fca00078e020b */
[----:B------:R-:W-:-:S13]  /*152f0*/  ISETP.GT.U32.AND P1, PT, R7, R4, PT ;  /* 0x000000040700720c */ /* 0x000fda0003f24070 */
[----:B------:R-:W-:Y:S02]  /*15300*/  @!P1 IMAD.IADD R4, R4, 0x1, -R7 ;  /* 0x0000000104049824 */ /* 0x000fe400078e0a07 */
[----:B------:R-:W-:Y:S01]  /*15310*/  @!P1 VIADD R2, R2, 0x1 ;  /* 0x0000000102029836 */ /* 0x000fe20000000000 */
[----:B------:R-:W-:Y:S02]  /*15320*/  ISETP.NE.AND P1, PT, R6, RZ, PT ;  /* 0x000000ff0600720c */ /* 0x000fe40003f25270 */
[----:B------:R-:W-:-:S13]  /*15330*/  ISETP.GE.U32.AND P0, PT, R4, R7, PT ;  /* 0x000000070400720c */ /* 0x000fda0003f06070 */
[----:B------:R-:W-:-:S04]  /*15340*/  @P0 VIADD R2, R2, 0x1 ;  /* 0x0000000102020836 */ /* 0x000fc80000000000 */
[----:B------:R-:W-:Y:S01]  /*15350*/  @!P2 IMAD.MOV R2, RZ, RZ, -R2 ;  /* 0x000000ffff02a224 */ /* 0x000fe200078e0a02 */
[----:B------:R-:W-:Y:S01]  /*15360*/  @!P1 LOP3.LUT R2, RZ, R6, RZ, 0x33, !PT ;  /* 0x00000006ff029212 */ /* 0x000fe200078e33ff */
[----:B------:R-:W-:-:S04]  /*15370*/  IMAD.MOV R6, RZ, RZ, -R6 ;  /* 0x000000ffff067224 */ /* 0x000fc800078e0a06 */
[----:B------:R-:W-:Y:S01]  /*15380*/  IMAD R26, R2, R6, R9 ;  /* 0x00000006021a7224 */ /* 0x000fe200078e0209 */
[----:B------:R-:W-:-:S05]  /*15390*/  LOP3.LUT R2, RZ, R2, RZ, 0x33, !PT ;  /* 0x00000002ff027212 */ /* 0x000fca00078e33ff */
[----:B------:R-:W-:Y:S01]  /*153a0*/  IMAD.IADD R25, R5, 0x1, R2 ;  /* 0x0000000105197824 */ /* 0x000fe200078e0202 */
[----:B------:R-:W-:Y:S06]  /*153b0*/  BRA `(.L_x_2689) ;  /* 0x00000000001c7947 */ /* 0x000fec0003800000 */
.L_x_2681:
[----:B------:R-:W-:Y:S01]  /*153c0*/  UMOV UR4, URZ ;  /* 0x0000003f00047c82 */ /* 0x000fe20008000000 */
[----:B------:R-:W-:Y:S01]  /*153d0*/  UMOV UR5, URZ ;  /* 0x0000003f00057c82 */ /* 0x000fe20008000000 */
[----:B------:R-:W-:Y:S01]  /*153e0*/  ULDC UR6, c[0x0][0xc3c] ;  /* 0x00030f0000067ab9 */ /* 0x000fe20000000800 */
[----:B------:R-:W-:Y:S02]  /*153f0*/  IMAD.MOV.U32 R24, RZ, RZ, R0 ;  /* 0x000000ffff187224 */ /* 0x000fe400078e0000 */
[----:B------:R-:W-:Y:S02]  /*15400*/  IMAD.U32 R25, RZ, RZ, UR4 ;  /* 0x00000004ff197e24 */ /* 0x000fe4000f8e00ff */
[----:B------:R-:W-:Y:S02]  /*15410*/  IMAD.U32 R26, RZ, RZ, UR5 ;  /* 0x00000005ff1a7e24 */ /* 0x000fe4000f8e00ff */
[----:B------:R-:W-:-:S07]  /*15420*/  IMAD.U32 R27, RZ, RZ, UR6 ;  /* 0x00000006ff1b7e24 */ /* 0x000fce000f8e00ff */
.L_x_2689:
[----:B------:R-:W2:Y:S01]  /*15430*/  S2R R0, SR_TID.X ;  /* 0x0000000000007919 */ /* 0x000ea20000002100 */
[----:B------:R-:W-:Y:S05]  /*15440*/  WARPSYNC.ALL ;  /* 0x0000000000007948 */ /* 0x000fea0003800000 */
[----:B------:R-:W-:Y:S01]  /*15450*/  BAR.SYNC.DEFER_BLOCKING 0x4, 0x180 ;  /* 0x0106000000007b1d */ /* 0x000fe20000010000 */
[----:B--2---:R-:W-:-:S04]  /*15460*/  LOP3.LUT R0, R0, 0x1f, RZ, 0xc0, !PT ;  /* 0x0000001f00007812 */ /* 0x004fc800078ec0ff */
[----:B------:R-:W-:-:S13]  /*15470*/  ISETP.NE.AND P0, PT, R0, RZ, PT ;  /* 0x000000ff0000720c */ /* 0x000fda0003f05270 */
[----:B------:R-:W2:Y:S01]  /*15480*/  @!P0 S2R R3, SR_CgaCtaId ;  /* 0x0000000000038919 */ /* 0x000ea20000008800 */
[----:B------:R-:W-:-:S04]  /*15490*/  @!P0 MOV R0, 0x400 ;  /* 0x0000040000008802 */ /* 0x000fc80000000f00 */
[----:B--2---:R-:W-:-:S05]  /*154a0*/  @!P0 LEA R17, R3, R0, 0x18 ;  /* 0x0000000003118211 */ /* 0x004fca00078ec0ff */
[----:B------:R2:W-:Y:S01]  /*154b0*/  @!P0 STS.128 [R17+0x228d0], R24 ;  /* 0x0228d01811008388 */ /* 0x0005e20000000c00 */
[----:B------:R-:W-:Y:S06]  /*154c0*/  BAR.ARV 0x5, 0x180 ;  /* 0x0146000000007b1d */ /* 0x000fec0000002000 */
.L_x_2678:
[----:B------:R-:W-:Y:S02]  /*154d0*/  ULDC UR4, c[0x0][0xc3c] ;  /* 0x00030f0000047ab9 */ /* 0x000fe40000000800 */
[----:B0-----:R-:W-:-:S13]  /*154e0*/  ISETP.GE.AND P0, PT, R27, UR4, PT ;  /* 0x000000041b007c0c */ /* 0x001fda000bf06270 */
[----:B------:R-:W-:Y:S05]  /*154f0*/  @!P0 BRA `(.L_x_2690) ;  /* 0xffffffb400b08947 */ /* 0x000fea000383ffff */
[----:B------:R-:W-:Y:S05]  /*15500*/  BSYNC B8 ;  /* 0x0000000000087941 */ /* 0x000fea0003800000 */
.L_x_2621:
[----:B------:R-:W5:Y:S01]  /*15510*/  LDL.LU R0, [R1+0x10] ;  /* 0x0000100001007983 */ /* 0x000f620000300800 */
[----:B------:R-:W-:Y:S01]  /*15520*/  BSSY B0, `(.L_x_2691) ;  /* 0x000000b000007945 */ /* 0x000fe20003800000 */
[----:B------:R-:W0:Y:S01]  /*15530*/  S2R R5, SR_CgaCtaId ;  /* 0x0000000000057919 */ /* 0x000e220000008800 */
[----:B-----5:R-:W-:-:S05]  /*15540*/  VIADD R0, R0, 0x1 ;  /* 0x0000000100007836 */ /* 0x020fca0000000000 */
[----:B-1----:R-:W-:-:S04]  /*15550*/  LEA.HI R2, R0, R0, RZ, 0x1 ;  /* 0x0000000000027211 */ /* 0x002fc800078f08ff */
[----:B------:R-:W-:Y:S02]  /*15560*/  LOP3.LUT R3, R2, 0xfffffffe, RZ, 0xc0, !PT ;  /* 0xfffffffe02037812 */ /* 0x000fe400078ec0ff */
[----:B------:R-:W-:-:S03]  /*15570*/  MOV R2, 0x400 ;  /* 0x0000040000027802 */ /* 0x000fc60000000f00 */
[----:B------:R-:W-:Y:S01]  /*15580*/  IMAD.IADD R0, R0, 0x1, -R3 ;  /* 0x0000000100007824 */ /* 0x000fe200078e0a03 */
[----:B0-----:R-:W-:-:S04]  /*15590*/  LEA R7, R5, R2, 0x18 ;  /* 0x0000000205077211 */ /* 0x001fc800078ec0ff */
[----:B------:R-:W-:-:S04]  /*155a0*/  SHF.L.U32 R0, R0, 0x1f, RZ ;  /* 0x0000001f00007819 */ /* 0x000fc800000006ff */
[----:B------:R-:W0:Y:S02]  /*155b0*/  SYNCS.PHASECHK.TRANS64.TRYWAIT P0, [R7+URZ+0x22820], R0 ;  /* 0x02282000070075a7 */ /* 0x000e24000800017f */
[----:B0-----:R-:W-:Y:S05]  /*155c0*/  @!P0 BRA `(.L_x_2692) ;  /* 0x0000003800c08947 */ /* 0x001fea0003800000 */
.L_x_2810:
[----:B------:R-:W-:Y:S05]  /*155d0*/  BSYNC B0 ;  /* 0x0000000000007941 */ /* 0x000fea0003800000 */
.L_x_2691:
[----:B------:R-:W-:-:S03]  /*155e0*/  UMOV UR4, 0xffffffff ;  /* 0xffffffff00047882 */ /* 0x000fc60000000000 */
[----:B------:R-:W-:Y:S05]  /*155f0*/  BRA.DIV UR4, `(.L_x_2693) ;  /* 0x0000003a04c87947 */ /* 0x000fea000b800000 */
[----:B0-----:R-:W0:Y:S02]  /*15600*/  S2R R0, SR_TID.X ;  /* 0x0000000000007919 */ /* 0x001e240000002100 */
[----:B0-----:R-:W-:-:S04]  /*15610*/  SHF.R.U32.HI R0, RZ, 0x5, R0 ;  /* 0x00000005ff007819 */ /* 0x001fc80000011600 */
[----:B------:R-:W-:-:S05]  /*15620*/  LOP3.LUT R0, R0, 0x3, RZ, 0xc0, !PT ;  /* 0x0000000300007812 */ /* 0x000fca00078ec0ff */
[----:B------:R0:W1:Y:S02]  /*15630*/  SHFL.IDX PT, R14, R0, RZ, 0x1f ;  /* 0x00001fff000e7589 */ /* 0x00006400000e0000 */
.L_x_2813:
[----:B-1----:R-:W-:Y:S01]  /*15640*/  ISETP.NE.AND P0, PT, R14, RZ, PT ;  /* 0x000000ff0e00720c */ /* 0x002fe20003f05270 */
[----:B------:R-:W-:-:S12]  /*15650*/  BSSY B0, `(.L_x_2694) ;  /* 0x0000024000007945 */ /* 0x000fd80003800000 */
[----:B------:R-:W-:Y:S05]  /*15660*/  @P0 BRA `(.L_x_2695) ;  /* 0x0000000000880947 */ /* 0x000fea0003800000 */
[----:B------:R-:W-:-:S03]  /*15670*/  UMOV UR4, 0xffffffff ;  /* 0xffffffff00047882 */ /* 0x000fc60000000000 */
[----:B------:R-:W-:Y:S05]  /*15680*/  BRA.DIV UR4, `(.L_x_2696) ;  /* 0x0000003a04d87947 */ /* 0x000fea000b800000 */
[----:B------:R-:W-:-:S13]  /*15690*/  ELECT P6, URZ, PT ;  /* 0x00000000003f782f */ /* 0x000fda00038c0000 */
.L_x_2816:
[----:B------:R-:W-:Y:S05]  /*156a0*/  @!P6 BRA `(.L_x_2695) ;  /* 0x000000000078e947 */ /* 0x000fea0003800000 */
[----:B------:R-:W-:-:S06]  /*156b0*/  ULOP3.LUT UR4, UR39, 0x2, URZ, 0xfc, !UPT ;  /* 0x0000000227047892 */ /* 0x000fcc000f8efc3f */
[----:B0-----:R-:W-:-:S05]  /*156c0*/  IMAD.U32 R0, RZ, RZ, UR4 ;  /* 0x00000004ff007e24 */ /* 0x001fca000f8e00ff */
[----:B------:R-:W-:-:S13]  /*156d0*/  ISETP.NE.AND P0, PT, R0, 0x3, PT ;  /* 0x000000030000780c */ /* 0x000fda0003f05270 */
[----:B------:R-:W-:Y:S05]  /*156e0*/  @!P0 BRA `(.L_x_2697) ;  /* 0x0000000000048947 */ /* 0x000fea0003800000 */
[----:B------:R-:W-:Y:S01]  /*156f0*/  BPT.TRAP 0x1 ;  /* 0x000000040000795c */ /* 0x000fe20000300000 */
.L_x_2697:
[----:B------:R-:W-:Y:S01]  /*15700*/  IMAD R5, R18, 0x8, R7 ;  /* 0x0000000812057824 */ /* 0x000fe200078e0207 */
[----:B------:R-:W-:Y:S01]  /*15710*/  SHF.L.U32 R0, R22, 0x1f, RZ ;  /* 0x0000001f16007819 */ /* 0x000fe200000006ff */
[----:B------:R-:W-:-:S03]  /*15720*/  VIADD R18, R18, 0x1 ;  /* 0x0000000112127836 */ /* 0x000fc60000000000 */
[----:B------:R-:W0:Y:S02]  /*15730*/  SYNCS.PHASECHK.TRANS64.TRYWAIT P1, [R5+URZ+0x22840], R0 ;  /* 0x02284000050075a7 */ /* 0x000e24000802017f */
[----:B------:R-:W-:-:S04]  /*15740*/  ISETP.NE.AND P2, PT, R18, 0x2, PT ;  /* 0x000000021200780c */ /* 0x000fc80003f45270 */
[----:B------:R-:W-:Y:S01]  /*15750*/  SEL R3, RZ, 0x1, P2 ;  /* 0x00000001ff037807 */ /* 0x000fe20001000000 */
[----:B0-----:R-:W-:Y:S08]  /*15760*/  @!P1 BRA `(.L_x_2698) ;  /* 0x0000003800c09947 */ /* 0x001ff00003800000 */
.L_x_2817:
[----:B------:R-:W-:Y:S02]  /*15770*/  SEL R18, R18, RZ, P2 ;  /* 0x000000ff12127207 */ /* 0x000fe40001000000 */
[----:B------:R-:W-:Y:S01]  /*15780*/  LOP3.LUT R2, R22, R3, RZ, 0x3c, !PT ;  /* 0x0000000316027212 */ /* 0x000fe200078e3cff */
[----:B------:R-:W-:Y:S06]  /*15790*/  @!P0 BRA `(.L_x_2699) ;  /* 0x0000000000048947 */ /* 0x000fec0003800000 */
[----:B------:R-:W-:Y:S01]  /*157a0*/  BPT.TRAP 0x1 ;  /* 0x000000040000795c */ /* 0x000fe20000300000 */
.L_x_2699:
[----:B------:R-:W-:Y:S01]  /*157b0*/  IMAD R3, R18, 0x8, R7 ;  /* 0x0000000812037824 */ /* 0x000fe200078e0207 */
[----:B------:R-:W-:-:S04]  /*157c0*/  SHF.L.U32 R2, R2, 0x1f, RZ ;  /* 0x0000001f02027819 */ /* 0x000fc800000006ff */
[----:B------:R-:W1:Y:S02]  /*157d0*/  SYNCS.PHASECHK.TRANS64.TRYWAIT P1, [R3+URZ+0x22840], R2 ;  /* 0x02284002030075a7 */ /* 0x000e64000802017f */
[----:B-1----:R-:W-:Y:S05]  /*157e0*/  @!P1 BRA `(.L_x_2700) ;  /* 0x0000003800b49947 */ /* 0x002fea0003800000 */
.L_x_2818:
[----:B------:R-:W-:Y:S05]  /*157f0*/  @!P0 BRA `(.L_x_2701) ;  /* 0x0000000000048947 */ /* 0x000fea0003800000 */
[----:B------:R-:W-:Y:S01]  /*15800*/  BPT.TRAP 0x1 ;  /* 0x000000040000795c */ /* 0x000fe20000300000 */
.L_x_2701:
[----:B------:R-:W5:Y:S02]  /*15810*/  SYNCS.PHASECHK.TRANS64.TRYWAIT P1, [R5+URZ+0x22860], R0 ;  /* 0x02286000050075a7 */ /* 0x000f64000802017f */
[----:B-----5:R-:W-:Y:S05]  /*15820*/  @!P1 BRA `(.L_x_2702) ;  /* 0x0000003800b89947 */ /* 0x020fea0003800000 */
.L_x_2819:
[----:B------:R-:W-:Y:S05]  /*15830*/  @!P0 BRA `(.L_x_2703) ;  /* 0x0000000000048947 */ /* 0x000fea0003800000 */
[----:B------:R-:W-:Y:S01]  /*15840*/  BPT.TRAP 0x1 ;  /* 0x000000040000795c */ /* 0x000fe20000300000 */
.L_x_2703:
[----:B------:R0:W0:Y:S02]  /*15850*/  SYNCS.PHASECHK.TRANS64.TRYWAIT P0, [R3+URZ+0x22860], R2 ;  /* 0x02286002030075a7 */ /* 0x000024000800017f */
[----:B0-----:R-:W-:Y:S05]  /*15860*/  @!P0 NANOSLEEP.SYNCS 0x989680 ;  /* 0x009896800000895d */ /* 0x001fea0003900000 */
[----:B------:R-:W0:Y:S02]  /*15870*/  @!P0 SYNCS.PHASECHK.TRANS64 P0, [R3+URZ+0x22860], R2 ;  /* 0x02286002030085a7 */ /* 0x000e24000800007f */
[----:B0-----:R-:W-:Y:S05]  /*15880*/  @!P0 BRA `(.L_x_2703) ;  /* 0xfffffffc00f08947 */ /* 0x001fea000383ffff */
.L_x_2695:
[----:B------:R-:W-:Y:S05]  /*15890*/  BSYNC B0 ;  /* 0x0000000000007941 */ /* 0x000fea0003800000 */
.L_x_2694:
[----:B------:R-:W-:Y:S05]  /*158a0*/  EXIT ;  /* 0x000000000000794d */ /* 0x000fea0003800000 */
.L_x_2515:
[----:B0-----:R0:W1:Y:S02]  /*158b0*/  SYNCS.PHASECHK.TRANS64.TRYWAIT P0, [R6+URZ+0x22800], R3 ;  /* 0x02280003060075a7 */ /* 0x001064000800017f */
[----:B-1----:R-:W-:Y:S05]  /*158c0*/  @!P0 NANOSLEEP.SYNCS 0x989680 ;  /* 0x009896800000895d */ /* 0x002fea0003900000 */
[----:B------:R-:W1:Y:S02]  /*158d0*/  @!P0 SYNCS.PHASECHK.TRANS64 P0, [R6+URZ+0x22800], R3 ;  /* 0x02280003060085a7 */ /* 0x000e64000800007f */
[----:B-1----:R-:W-:Y:S05]  /*158e0*/  @!P0 BRA `(.L_x_2515) ;  /* 0xfffffffc00f08947 */ /* 0x002fea000383ffff */
[----:B------:R-:W-:Y:S05]  /*158f0*/  BRA `(.L_x_2704) ;  /* 0xfffffec400107947 */ /* 0x000fea000383ffff */
.L_x_2519:
[----:B0-----:R-:W-:-:S04]  /*15900*/  IMAD.U32 R3, RZ, RZ, UR24 ;  /* 0x00000018ff037e24 */ /* 0x001fc8000f8e00ff */
[----:B------:R0:W2:Y:S03]  /*15910*/  SYNCS.PHASECHK.TRANS64.TRYWAIT P1, [R3+URZ+0x22830], R8 ;  /* 0x02283008030075a7 */ /* 0x0000a6000802017f */
[----:B--2---:R-:W-:Y:S05]  /*15920*/  @!P1 NANOSLEEP.SYNCS 0x989680 ;  /* 0x009896800000995d */ /* 0x004fea0003900000 */
[----:B------:R-:W2:Y:S02]  /*15930*/  @!P1 SYNCS.PHASECHK.TRANS64 P1, [R3+URZ+0x22830], R8 ;  /* 0x02283008030095a7 */ /* 0x000ea4000802007f */
[----:B--2---:R-:W-:Y:S05]  /*15940*/  @!P1 BRA `(.L_x_2519) ;  /* 0xfffffffc00ec9947 */ /* 0x004fea000383ffff */
[----:B------:R-:W-:Y:S05]  /*15950*/  BRA `(.L_x_2518) ;  /* 0xfffffec400387947 */ /* 0x000fea000383ffff */
.L_x_2532:
[----:B---3--:R-:W-:-:S04]  /*15960*/  IMAD.U32 R9, RZ, RZ, UR24 ;  /* 0x00000018ff097e24 */ /* 0x008fc8000f8e00ff */
[----:B------:R3:W4:Y:S03]  /*15970*/  SYNCS.PHASECHK.TRANS64.TRYWAIT P1, [R9+URZ+0x22850], R8 ;  /* 0x02285008090075a7 */ /* 0x000726000802017f */
[----:B----4-:R-:W-:Y:S05]  /*15980*/  @!P1 NANOSLEEP.SYNCS 0x989680 ;  /* 0x009896800000995d */ /* 0x010fea0003900000 */
[----:B------:R-:W4:Y:S02]  /*15990*/  @!P1 SYNCS.PHASECHK.TRANS64 P1, [R9+URZ+0x22850], R8 ;  /* 0x02285008090095a7 */ /* 0x000f24000802007f */
[----:B----4-:R-:W-:Y:S05]  /*159a0*/  @!P1 BRA `(.L_x_2532) ;  /* 0xfffffffc00ec9947 */ /* 0x010fea000383ffff */
[----:B------:R-:W-:Y:S05]  /*159b0*/  BRA `(.L_x_2531) ;  /* 0xfffffee400e47947 */ /* 0x000fea000383ffff */
.L_x_2541:
[----:B--2---:R-:W-:-:S04]  /*159c0*/  IMAD.U32 R4, RZ, RZ, UR25 ;  /* 0x00000019ff047e24 */ /* 0x004fc8000f8e00ff */
[----:B------:R2:W3:Y:S03]  /*159d0*/  SYNCS.PHASECHK.TRANS64.TRYWAIT P1, [R4+URZ+0x22830], R7 ;  /* 0x02283007040075a7 */ /* 0x0004e6000802017f */
[----:B---3--:R-:W-:Y:S05]  /*159e0*/  @!P1 NANOSLEEP.SYNCS 0x989680 ;  /* 0x009896800000995d */ /* 0x008fea0003900000 */
[----:B------:R-:W3:Y:S02]  /*159f0*/  @!P1 SYNCS.PHASECHK.TRANS64 P1, [R4+URZ+0x22830], R7 ;  /* 0x02283007040095a7 */ /* 0x000ee4000802007f */
[----:B---3--:R-:W-:Y:S05]  /*15a00*/  @!P1 BRA `(.L_x_2541) ;  /* 0xfffffffc00ec9947 */ /* 0x008fea000383ffff */
[----:B------:R-:W-:Y:S05]  /*15a10*/  BRA `(.L_x_2540) ;  /* 0xfffffeec00907947 */ /* 0x000fea000383ffff */
.L_x_2554:
[----:B--2---:R-:W-:-:S04]  /*15a20*/  IMAD.U32 R10, RZ, RZ, UR25 ;  /* 0x00000019ff0a7e24 */ /* 0x004fc8000f8e00ff */
[----:B------:R2:W3:Y:S03]  /*15a30*/  SYNCS.PHASECHK.TRANS64.TRYWAIT P1, [R10+URZ+0x22850], R7 ;  /* 0x022850070a0075a7 */ /* 0x0004e6000802017f */
[----:B---3--:R-:W-:Y:S05]  /*15a40*/  @!P1 NANOSLEEP.SYNCS 0x989680 ;  /* 0x009896800000995d */ /* 0x008fea0003900000 */
[----:B------:R-:W3:Y:S02]  /*15a50*/  @!P1 SYNCS.PHASECHK.TRANS64 P1, [R10+URZ+0x22850], R7 ;  /* 0x022850070a0095a7 */ /* 0x000ee4000802007f */
[----:B---3--:R-:W-:Y:S05]  /*15a60*/  @!P1 BRA `(.L_x_2554) ;  /* 0xfffffffc00ec9947 */ /* 0x008fea000383ffff */
[----:B------:R-:W-:Y:S05]  /*15a70*/  BRA `(.L_x_2553) ;  /* 0xffffff1800587947 */ /* 0x000fea000383ffff */
.L_x_2564:
[----:B-1----:R-:W-:-:S04]  /*15a80*/  IMAD.U32 R3, RZ, RZ, UR25 ;  /* 0x00000019ff037e24 */ /* 0x002fc8000f8e00ff */
[----:B------:R1:W2:Y:S03]  /*15a90*/  SYNCS.PHASECHK.TRANS64.TRYWAIT P2, [R3+URZ+0x22830], R6 ;  /* 0x02283006030075a7 */ /* 0x0002a6000804017f */
[----:B--2---:R-:W-:Y:S05]  /*15aa0*/  @!P2 NANOSLEEP.SYNCS 0x989680 ;  /* 0x009896800000a95d */ /* 0x004fea0003900000 */
[----:B------:R-:W2:Y:S02]  /*15ab0*/  @!P2 SYNCS.PHASECHK.TRANS64 P2, [R3+URZ+0x22830], R6 ;  /* 0x022830060300a5a7 */ /* 0x000ea4000804007f */
[----:B--2---:R-:W-:Y:S05]  /*15ac0*/  @!P2 BRA `(.L_x_2564) ;  /* 0xfffffffc00eca947 */ /* 0x004fea000383ffff */
[----:B------:R-:W-:Y:S05]  /*15ad0*/  BRA `(.L_x_2563) ;  /* 0xffffff2000047947 */ /* 0x000fea000383ffff */
.L_x_2569:
[----:B-1----:R-:W-:-:S04]  /*15ae0*/  IMAD.U32 R9, RZ, RZ, UR25 ;  /* 0x00000019ff097e24 */ /* 0x002fc8000f8e00ff */
[----:B------:R1:W2:Y:S03]  /*15af0*/  SYNCS.PHASECHK.TRANS64.TRYWAIT P2, [R9+URZ+0x22850], R6 ;  /* 0x02285006090075a7 */ /* 0x0002a6000804017f */
[----:B--2---:R-:W-:Y:S05]  /*15b00*/  @!P2 NANOSLEEP.SYNCS 0x989680 ;  /* 0x009896800000a95d */ /* 0x004fea0003900000 */
[----:B------:R-:W2:Y:S02]  /*15b10*/  @!P2 SYNCS.PHASECHK.TRANS64 P2, [R9+URZ+0x22850], R6 ;  /* 0x022850060900a5a7 */ /* 0x000ea4000804007f */
[----:B--2---:R-:W-:Y:S05]  /*15b20*/  @!P2 BRA `(.L_x_2569) ;  /* 0xfffffffc00eca947 */ /* 0x004fea000383ffff */
[----:B------:R-:W-:Y:S05]  /*15b30*/  BRA `(.L_x_2568) ;  /* 0xffffff3800247947 */ /* 0x000fea000383ffff */
.L_x_2576:
[----:B-1----:R-:W-:-:S04]  /*15b40*/  IMAD.U32 R4, RZ, RZ, UR24 ;  /* 0x00000018ff047e24 */ /* 0x002fc8000f8e00ff */
[----:B------:R1:W2:Y:S03]  /*15b50*/  SYNCS.PHASECHK.TRANS64.TRYWAIT P1, [R4+URZ+0x22830], R7 ;  /* 0x02283007040075a7 */ /* 0x0002a6000802017f */
[----:B--2---:R-:W-:Y:S05]  /*15b60*/  @!P1 NANOSLEEP.SYNCS 0x989680 ;  /* 0x009896800000995d */ /* 0x004fea0003900000 */
[----:B------:R-:W2:Y:S02]  /*15b70*/  @!P1 SYNCS.PHASECHK.TRANS64 P1, [R4+URZ+0x22830], R7 ;  /* 0x02283007040095a7 */ /* 0x000ea4000802007f */
[----:B--2---:R-:W-:Y:S05]  /*15b80*/  @!P1 BRA `(.L_x_2576) ;  /* 0xfffffffc00ec9947 */ /* 0x004fea000383ffff */
[----:B------:R-:W-:Y:S05]  /*15b90*/  BRA `(.L_x_2575) ;  /* 0xffffff3c00307947 */ /* 0x000fea000383ffff */
.L_x_2589:
[----:B-1----:R-:W-:-:S04]  /*15ba0*/  IMAD.U32 R10, RZ, RZ, UR24 ;  /* 0x00000018ff0a7e24 */ /* 0x002fc8000f8e00ff */
[----:B------:R1:W3:Y:S03]  /*15bb0*/  SYNCS.PHASECHK.TRANS64.TRYWAIT P1, [R10+URZ+0x22850], R7 ;  /* 0x022850070a0075a7 */ /* 0x0002e6000802017f */
[----:B---3--:R-:W-:Y:S05]  /*15bc0*/  @!P1 NANOSLEEP.SYNCS 0x989680 ;  /* 0x009896800000995d */ /* 0x008fea0003900000 */
[----:B------:R-:W3:Y:S02]  /*15bd0*/  @!P1 SYNCS.PHASECHK.TRANS64 P1, [R10+URZ+0x22850], R7 ;  /* 0x022850070a0095a7 */ /* 0x000ee4000802007f */
[----:B---3--:R-:W-:Y:S05]  /*15be0*/  @!P1 BRA `(.L_x_2589) ;  /* 0xfffffffc00ec9947 */ /* 0x008fea000383ffff */
[----:B------:R-:W-:Y:S05]  /*15bf0*/  BRA `(.L_x_2588) ;  /* 0xffffff6400f87947 */ /* 0x000fea000383ffff */
.L_x_2641:
        /* <DEDUP_REMOVED lines=8> */
[----:B0----5:R-:W-:Y:S05]  /*15c80*/  WARPSYNC.COLLECTIVE R15, `(.L_x_2706) ;  /* 0x000000000f087348 */ /* 0x021fea0003c00000 */
[----:B------:R1:W2:Y:S02]  /*15c90*/  SHFL.IDX P6, R14, R13, R12, R11 ;  /* 0x0000000c0d0e7389 */ /* 0x0002a400000c000b */
[----:B012--5:R-:W-:Y:S01]  /*15ca0*/  ENDCOLLECTIVE ;  /* 0x000000000000791b */ /* 0x027fe20003800000 */
.L_x_2706:
[----:B------:R-:W-:Y:S05]  /*15cb0*/  BSYNC B0 ;  /* 0x0000000000007941 */ /* 0x000fea0003800000 */
.L_x_2705:
[----:B------:R-:W-:Y:S05]  /*15cc0*/  BRA `(.L_x_2707) ;  /* 0xffffffbc00747947 */ /* 0x000fea000383ffff */
.L_x_2644:
[----:B0-----:R0:W1:Y:S02]  /*15cd0*/  SYNCS.PHASECHK.TRANS64.TRYWAIT P0, [R19+URZ+0x22840], R0 ;  /* 0x02284000130075a7 */ /* 0x001064000800017f */
[----:B-1----:R-:W-:Y:S05]  /*15ce0*/  @!P0 NANOSLEEP.SYNCS 0x989680 ;  /* 0x009896800000895d */ /* 0x002fea0003900000 */
[----:B------:R-:W1:Y:S02]  /*15cf0*/  @!P0 SYNCS.PHASECHK.TRANS64 P0, [R19+URZ+0x22840], R0 ;  /* 0x02284000130085a7 */ /* 0x000e64000800007f */
[----:B-1----:R-:W-:Y:S05]  /*15d00*/  @!P0 BRA `(.L_x_2644) ;  /* 0xfffffffc00f08947 */ /* 0x002fea000383ffff */
[----:B------:R-:W-:Y:S05]  /*15d10*/  BRA `(.L_x_2708) ;  /* 0xffffffc000287947 */ /* 0x000fea000383ffff */
.L_x_2645:
        /* <DEDUP_REMOVED lines=8> */
.L_x_2710:
[----:B------:R-:W-:Y:S05]  /*15da0*/  BSYNC B0 ;  /* 0x0000000000007941 */ /* 0x000fea0003800000 */
.L_x_2709:
        /* <DEDUP_REMOVED lines=9> */
.L_x_2711:
[----:B------:R-:W-:Y:S02]  /*15e40*/  IMAD.MOV.U32 R13, RZ, RZ, R4 ;  /* 0x000000ffff0d7224 */ /* 0x000fe400078e0004 */
[----:B------:R-:W-:Y:S02]  /*15e50*/  IMAD.MOV.U32 R12, RZ, RZ, 0x1 ;  /* 0x00000001ff0c7424 */ /* 0x000fe400078e00ff */
[----:B------:R-:W-:-:S07]  /*15e60*/  IMAD.MOV.U32 R3, RZ, RZ, R14 ;  /* 0x000000ffff037224 */ /* 0x000fce00078e000e */
[----:B------:R-:W-:Y:S05]  /*15e70*/  WARPSYNC.COLLECTIVE R15, `(.L_x_2712) ;  /* 0x000000000f087348 */ /* 0x000fea0003c00000 */
[----:B------:R0:W1:Y:S02]  /*15e80*/  SHFL.IDX P6, R14, R13, R12, R11 ;  /* 0x0000000c0d0e7389 */ /* 0x00006400000c000b */
[----:B01----:R-:W-:Y:S01]  /*15e90*/  ENDCOLLECTIVE ;  /* 0x000000000000791b */ /* 0x003fe20003800000 */
.L_x_2712:
        /* <DEDUP_REMOVED lines=15> */
.L_x_2713:
[----:B------:R-:W-:Y:S02]  /*15f90*/  @P0 IMAD R6, R5, 0x2, R17 ;  /* 0x0000000205060824 */ /* 0x000fe400078e0211 */
[----:B------:R-:W-:Y:S02]  /*15fa0*/  IMAD.MOV.U32 R13, RZ, RZ, R4 ;  /* 0x000000ffff0d7224 */ /* 0x000fe400078e0004 */
[----:B------:R-:W-:Y:S02]  /*15fb0*/  IMAD.MOV.U32 R12, RZ, RZ, 0x2 ;  /* 0x00000002ff0c7424 */ /* 0x000fe400078e00ff */
[----:B------:R-:W-:-:S07]  /*15fc0*/  IMAD.MOV.U32 R3, RZ, RZ, R14 ;  /* 0x000000ffff037224 */ /* 0x000fce00078e000e */
[----:B------:R-:W-:Y:S05]  /*15fd0*/  WARPSYNC.COLLECTIVE R15, `(.L_x_2714) ;  /* 0x000000000f087348 */ /* 0x000fea0003c00000 */
[----:B------:R0:W1:Y:S02]  /*15fe0*/  SHFL.IDX P6, R14, R13, R12, R11 ;  /* 0x0000000c0d0e7389 */ /* 0x00006400000c000b */
[----:B01----:R-:W-:Y:S01]  /*15ff0*/  ENDCOLLECTIVE ;  /* 0x000000000000791b */ /* 0x003fe20003800000 */
.L_x_2714:
        /* <DEDUP_REMOVED lines=15> */
.L_x_2715:
[----:B------:R-:W-:Y:S02]  /*160f0*/  @P0 IMAD R6, R5, 0x2, R17 ;  /* 0x0000000205060824 */ /* 0x000fe400078e0211 */
[----:B------:R-:W-:Y:S02]  /*16100*/  IMAD.MOV.U32 R13, RZ, RZ, R4 ;  /* 0x000000ffff0d7224 */ /* 0x000fe400078e0004 */
[----:B------:R-:W-:Y:S02]  /*16110*/  IMAD.MOV.U32 R12, RZ, RZ, 0x3 ;  /* 0x00000003ff0c7424 */ /* 0x000fe400078e00ff */
[----:B------:R-:W-:-:S07]  /*16120*/  IMAD.MOV.U32 R3, RZ, RZ, R14 ;  /* 0x000000ffff037224 */ /* 0x000fce00078e000e */
[----:B------:R-:W-:Y:S05]  /*16130*/  WARPSYNC.COLLECTIVE R15, `(.L_x_2716) ;  /* 0x000000000f087348 */ /* 0x000fea0003c00000 */
[----:B------:R0:W1:Y:S02]  /*16140*/  SHFL.IDX P6, R14, R13, R12, R11 ;  /* 0x0000000c0d0e7389 */ /* 0x00006400000c000b */
[----:B01----:R-:W-:Y:S01]  /*16150*/  ENDCOLLECTIVE ;  /* 0x000000000000791b */ /* 0x003fe20003800000 */
.L_x_2716:
        /* <DEDUP_REMOVED lines=15> */
.L_x_2717:
[----:B------:R-:W-:Y:S02]  /*16250*/  @P0 IMAD R6, R5, 0x2, R17 ;  /* 0x0000000205060824 */ /* 0x000fe400078e0211 */
[----:B------:R-:W-:Y:S02]  /*16260*/  IMAD.MOV.U32 R13, RZ, RZ, R4 ;  /* 0x000000ffff0d7224 */ /* 0x000fe400078e0004 */
[----:B------:R-:W-:Y:S02]  /*16270*/  IMAD.MOV.U32 R12, RZ, RZ, 0x4 ;  /* 0x00000004ff0c7424 */ /* 0x000fe400078e00ff */
[----:B------:R-:W-:-:S07]  /*16280*/  IMAD.MOV.U32 R3, RZ, RZ, R14 ;  /* 0x000000ffff037224 */ /* 0x000fce00078e000e */
[----:B------:R-:W-:Y:S05]  /*16290*/  WARPSYNC.COLLECTIVE R15, `(.L_x_2718) ;  /* 0x000000000f087348 */ /* 0x000fea0003c00000 */
[----:B------:R0:W1:Y:S02]  /*162a0*/  SHFL.IDX P6, R14, R13, R12, R11 ;  /* 0x0000000c0d0e7389 */ /* 0x00006400000c000b */
[----:B01----:R-:W-:Y:S01]  /*162b0*/  ENDCOLLECTIVE ;  /* 0x000000000000791b */ /* 0x003fe20003800000 */
.L_x_2718:
        /* <DEDUP_REMOVED lines=15> */
.L_x_2719:
[----:B------:R-:W-:Y:S02]  /*163b0*/  @P0 IMAD R6, R5, 0x2, R17 ;  /* 0x0000000205060824 */ /* 0x000fe400078e0211 */
[----:B------:R-:W-:Y:S02]  /*163c0*/  IMAD.MOV.U32 R13, RZ, RZ, R4 ;  /* 0x000000ffff0d7224 */ /* 0x000fe400078e0004 */
[----:B------:R-:W-:Y:S02]  /*163d0*/  IMAD.MOV.U32 R12, RZ, RZ, 0x5 ;  /* 0x00000005ff0c7424 */ /* 0x000fe400078e00ff */
[----:B------:R-:W-:-:S07]  /*163e0*/  IMAD.MOV.U32 R3, RZ, RZ, R14 ;  /* 0x000000ffff037224 */ /* 0x000fce00078e000e */
[----:B------:R-:W-:Y:S05]  /*163f0*/  WARPSYNC.COLLECTIVE R15, `(.L_x_2720) ;  /* 0x000000000f087348 */ /* 0x000fea0003c00000 */
[----:B------:R0:W1:Y:S02]  /*16400*/  SHFL.IDX P6, R14, R13, R12, R11 ;  /* 0x0000000c0d0e7389 */ /* 0x00006400000c000b */
[----:B01----:R-:W-:Y:S01]  /*16410*/  ENDCOLLECTIVE ;  /* 0x000000000000791b */ /* 0x003fe20003800000 */
.L_x_2720:
        /* <DEDUP_REMOVED lines=10> */
.L_x_2721:
[----:B------:R-:W-:Y:S01]  /*164c0*/  @!PT LDS RZ, [RZ] ;  /* 0x00000000fffff984 */ /* 0x000fe20000000800 */
[----:B------:R-:W-:Y:S01]  /*164d0*/  @!PT LDS RZ, [RZ] ;  /* 0x00000000fffff984 */ /* 0x000fe20000000800 */
[----:B------:R-:W-:Y:S01]  /*164e0*/  @!PT LDS RZ, [RZ] ;  /* 0x00000000fffff984 */ /* 0x000fe20000000800 */
[----:B------:R0:W-:Y:S01]  /*164f0*/  @P0 LDGSTS.E.BYPASS.LTC128B.128 [R6+0x1e400], desc[UR46][R2.64], !P2 ;  /* 0x1e40000002060fae */ /* 0x0001e2000d101d6e */
[----:B------:R-:W-:Y:S01]  /*16500*/  IMAD.MOV.U32 R0, RZ, RZ, R14 ;  /* 0x000000ffff007224 */ /* 0x000fe200078e000e */
[----:B------:R-:W-:Y:S06]  /*16510*/  BRA `(.L_x_2722) ;  /* 0xffffffbc00907947 */ /* 0x000fec000383ffff */
.L_x_2650:
[----:B------:R-:W-:Y:S02]  /*16520*/  IMAD.MOV.U32 R13, RZ, RZ, R4 ;  /* 0x000000ffff0d7224 */ /* 0x000fe400078e0004 */
[----:B------:R-:W-:Y:S02]  /*16530*/  IMAD.MOV.U32 R12, RZ, RZ, RZ ;  /* 0x000000ffff0c7224 */ /* 0x000fe400078e00ff */
[----:B------:R-:W-:Y:S02]  /*16540*/  IMAD.MOV.U32 R11, RZ, RZ, 0x181f ;  /* 0x0000181fff0b7424 */ /* 0x000fe400078e00ff */
[----:B------:R-:W-:Y:S02]  /*16550*/  IMAD.MOV.U32 R15, RZ, RZ, -0x1 ;  /* 0xffffffffff0f7424 */ /* 0x000fe400078e00ff */
[----:B------:R-:W-:Y:S02]  /*16560*/  IMAD R36, R36, R6, RZ ;  /* 0x0000000624247224 */ /* 0x000fe400078e02ff */
[----:B------:R-:W-:-:S07]  /*16570*/  IMAD.IADD R34, R8, 0x1, R34 ;  /* 0x0000000108227824 */ /* 0x000fce00078e0222 */
[----:B-1----:R-:W-:Y:S05]  /*16580*/  WARPSYNC.COLLECTIVE R15, `(.L_x_2723) ;  /* 0x000000000f087348 */ /* 0x002fea0003c00000 */
[----:B------:R0:W2:Y:S02]  /*16590*/  SHFL.IDX P6, R14, R13, R12, R11 ;  /* 0x0000000c0d0e7389 */ /* 0x0000a400000c000b */
[----:B012---:R-:W-:Y:S01]  /*165a0*/  ENDCOLLECTIVE ;  /* 0x000000000000791b */ /* 0x007fe20003800000 */
.L_x_2723:
[C---:B------:R-:W-:Y:S01]  /*165b0*/  VIADD R5, R34.reuse, 0x10 ;  /* 0x0000001022057836 */ /* 0x040fe20000000000 */
[----:B------:R-:W-:Y:S01]  /*165c0*/  ISETP.GE.AND P0, PT, R34, R36, PT ;  /* 0x000000242200720c */ /* 0x000fe20003f06270 */
[----:B------:R-:W-:Y:S02]  /*165d0*/  IMAD.MOV.U32 R13, RZ, RZ, R0 ;  /* 0x000000ffff0d7224 */ /* 0x000fe400078e0000 */
[----:B------:R-:W-:-:S10]  /*165e0*/  IMAD.MOV.U32 R2, RZ, RZ, R14 ;  /* 0x000000ffff027224 */ /* 0x000fd400078e000e */
[----:B------:R-:W-:Y:S05]  /*165f0*/  WARPSYNC.COLLECTIVE R15, `(.L_x_2724) ;  /* 0x000000000f087348 */ /* 0x000fea0003c00000 */
[----:B------:R0:W1:Y:S02]  /*16600*/  SHFL.IDX P6, R14, R13, R12, R11 ;  /* 0x0000000c0d0e7389 */ /* 0x00006400000c000b */
[----:B01----:R-:W-:Y:S01]  /*16610*/  ENDCOLLECTIVE ;  /* 0x000000000000791b */ /* 0x003fe20003800000 */
.L_x_2724:
[----:B------:R-:W-:Y:S02]  /*16620*/  IMAD.MOV.U32 R13, RZ, RZ, R4 ;  /* 0x000000ffff0d7224 */ /* 0x000fe400078e0004 */
[----:B------:R-:W-:Y:S02]  /*16630*/  IMAD.MOV.U32 R12, RZ, RZ, 0x1 ;  /* 0x00000001ff0c7424 */ /* 0x000fe400078e00ff */
[----:B------:R-:W-:-:S07]  /*16640*/  IMAD.MOV.U32 R3, RZ, RZ, R14 ;  /* 0x000000ffff037224 */ /* 0x000fce00078e000e */
[----:B------:R-:W-:Y:S05]  /*16650*/  WARPSYNC.COLLECTIVE R15, `(.L_x_2725) ;  /* 0x000000000f087348 */ /* 0x000fea0003c00000 */
[----:B------:R0:W1:Y:S02]  /*16660*/  SHFL.IDX P6, R14, R13, R12, R11 ;  /* 0x0000000c0d0e7389 */ /* 0x00006400000c000b */
[----:B01----:R-:W-:Y:S01]  /*16670*/  ENDCOLLECTIVE ;  /* 0x000000000000791b */ /* 0x003fe20003800000 */
.L_x_2725:
        /* <DEDUP_REMOVED lines=15> */
.L_x_2726:
[----:B------:R-:W-:Y:S02]  /*16770*/  IMAD.MOV.U32 R13, RZ, RZ, R4 ;  /* 0x000000ffff0d7224 */ /* 0x000fe400078e0004 */
[----:B------:R-:W-:Y:S02]  /*16780*/  IMAD.MOV.U32 R12, RZ, RZ, 0x2 ;  /* 0x00000002ff0c7424 */ /* 0x000fe400078e00ff */
[----:B------:R-:W-:-:S07]  /*16790*/  IMAD.MOV.U32 R3, RZ, RZ, R14 ;  /* 0x000000ffff037224 */ /* 0x000fce00078e000e */
[----:B------:R-:W-:Y:S05]  /*167a0*/  WARPSYNC.COLLECTIVE R15, `(.L_x_2727) ;  /* 0x000000000f087348 */ /* 0x000fea0003c00000 */
[----:B------:R0:W1:Y:S02]  /*167b0*/  SHFL.IDX P6, R14, R13, R12, R11 ;  /* 0x0000000c0d0e7389 */ /* 0x00006400000c000b */
[----:B01----:R-:W-:Y:S01]  /*167c0*/  ENDCOLLECTIVE ;  /* 0x000000000000791b */ /* 0x003fe20003800000 */
.L_x_2727:
        /* <DEDUP_REMOVED lines=16> */
.L_x_2728:
[----:B------:R-:W-:Y:S02]  /*168d0*/  IMAD.MOV.U32 R13, RZ, RZ, R4 ;  /* 0x000000ffff0d7224 */ /* 0x000fe400078e0004 */
[----:B------:R-:W-:Y:S02]  /*168e0*/  IMAD.MOV.U32 R12, RZ, RZ, 0x3 ;  /* 0x00000003ff0c7424 */ /* 0x000fe400078e00ff */
[----:B------:R-:W-:-:S07]  /*168f0*/  IMAD.MOV.U32 R3, RZ, RZ, R14 ;  /* 0x000000ffff037224 */ /* 0x000fce00078e000e */
[----:B------:R-:W-:Y:S05]  /*16900*/  WARPSYNC.COLLECTIVE R15, `(.L_x_2729) ;  /* 0x000000000f087348 */ /* 0x000fea0003c00000 */
[----:B------:R0:W1:Y:S02]  /*16910*/  SHFL.IDX P6, R14, R13, R12, R11 ;  /* 0x0000000c0d0e7389 */ /* 0x00006400000c000b */
[----:B01----:R-:W-:Y:S01]  /*16920*/  ENDCOLLECTIVE ;  /* 0x000000000000791b */ /* 0x003fe20003800000 */
.L_x_2729:
        /* <DEDUP_REMOVED lines=16> */
.L_x_2730:
[----:B------:R-:W-:Y:S02]  /*16a30*/  IMAD.MOV.U32 R13, RZ, RZ, R4 ;  /* 0x000000ffff0d7224 */ /* 0x000fe400078e0004 */
[----:B------:R-:W-:Y:S02]  /*16a40*/  IMAD.MOV.U32 R12, RZ, RZ, 0x4 ;  /* 0x00000004ff0c7424 */ /* 0x000fe400078e00ff */
[----:B------:R-:W-:-:S07]  /*16a50*/  IMAD.MOV.U32 R3, RZ, RZ, R14 ;  /* 0x000000ffff037224 */ /* 0x000fce00078e000e */
[----:B------:R-:W-:Y:S05]  /*16a60*/  WARPSYNC.COLLECTIVE R15, `(.L_x_2731) ;  /* 0x000000000f087348 */ /* 0x000fea0003c00000 */
[----:B------:R0:W1:Y:S02]  /*16a70*/  SHFL.IDX P6, R14, R13, R12, R11 ;  /* 0x0000000c0d0e7389 */ /* 0x00006400000c000b */
[----:B01----:R-:W-:Y:S01]  /*16a80*/  ENDCOLLECTIVE ;  /* 0x000000000000791b */ /* 0x003fe20003800000 */
.L_x_2731:
        /* <DEDUP_REMOVED lines=16> */
.L_x_2732:
[----:B------:R-:W-:Y:S02]  /*16b90*/  IMAD.MOV.U32 R13, RZ, RZ, R4 ;  /* 0x000000ffff0d7224 */ /* 0x000fe400078e0004 */
[----:B------:R-:W-:Y:S02]  /*16ba0*/  IMAD.MOV.U32 R12, RZ, RZ, 0x5 ;  /* 0x00000005ff0c7424 */ /* 0x000fe400078e00ff */
[----:B------:R-:W-:-:S07]  /*16bb0*/  IMAD.MOV.U32 R3, RZ, RZ, R14 ;  /* 0x000000ffff037224 */ /* 0x000fce00078e000e */
[----:B------:R-:W-:Y:S05]  /*16bc0*/  WARPSYNC.COLLECTIVE R15, `(.L_x_2733) ;  /* 0x000000000f087348 */ /* 0x000fea0003c00000 */
[----:B------:R0:W1:Y:S02]  /*16bd0*/  SHFL.IDX P6, R14, R13, R12, R11 ;  /* 0x0000000c0d0e7389 */ /* 0x00006400000c000b */
[----:B01----:R-:W-:Y:S01]  /*16be0*/  ENDCOLLECTIVE ;  /* 0x000000000000791b */ /* 0x003fe20003800000 */
.L_x_2733:
        /* <DEDUP_REMOVED lines=16> */
.L_x_2734:
[----:B------:R-:W-:Y:S02]  /*16cf0*/  IMAD.MOV.U32 R13, RZ, RZ, R4 ;  /* 0x000000ffff0d7224 */ /* 0x000fe400078e0004 */
[----:B------:R-:W-:Y:S02]  /*16d00*/  IMAD.MOV.U32 R12, RZ, RZ, 0x6 ;  /* 0x00000006ff0c7424 */ /* 0x000fe400078e00ff */
[----:B------:R-:W-:-:S07]  /*16d10*/  IMAD.MOV.U32 R3, RZ, RZ, R14 ;  /* 0x000000ffff037224 */ /* 0x000fce00078e000e */
[----:B------:R-:W-:Y:S05]  /*16d20*/  WARPSYNC.COLLECTIVE R15, `(.L_x_2735) ;  /* 0x000000000f087348 */ /* 0x000fea0003c00000 */
[----:B------:R0:W1:Y:S02]  /*16d30*/  SHFL.IDX P6, R14, R13, R12, R11 ;  /* 0x0000000c0d0e7389 */ /* 0x00006400000c000b */
[----:B01----:R-:W-:Y:S01]  /*16d40*/  ENDCOLLECTIVE ;  /* 0x000000000000791b */ /* 0x003fe20003800000 */
.L_x_2735:
        /* <DEDUP_REMOVED lines=16> */
.L_x_2736:
[----:B------:R-:W-:Y:S02]  /*16e50*/  IMAD.MOV.U32 R13, RZ, RZ, R4 ;  /* 0x000000ffff0d7224 */ /* 0x000fe400078e0004 */
[----:B------:R-:W-:Y:S02]  /*16e60*/  IMAD.MOV.U32 R12, RZ, RZ, 0x7 ;  /* 0x00000007ff0c7424 */ /* 0x000fe400078e00ff */
[----:B------:R-:W-:-:S07]  /*16e70*/  IMAD.MOV.U32 R3, RZ, RZ, R14 ;  /* 0x000000ffff037224 */ /* 0x000fce00078e000e */
[----:B------:R-:W-:Y:S05]  /*16e80*/  WARPSYNC.COLLECTIVE R15, `(.L_x_2737) ;  /* 0x000000000f087348 */ /* 0x000fea0003c00000 */
[----:B------:R0:W1:Y:S02]  /*16e90*/  SHFL.IDX P6, R14, R13, R12, R11 ;  /* 0x0000000c0d0e7389 */ /* 0x00006400000c000b */
[----:B01----:R-:W-:Y:S01]  /*16ea0*/  ENDCOLLECTIVE ;  /* 0x000000000000791b */ /* 0x003fe20003800000 */
.L_x_2737:
        /* <DEDUP_REMOVED lines=10> */
.L_x_2738:
[----:B------:R-:W-:Y:S01]  /*16f50*/  @!PT LDS RZ, [RZ] ;  /* 0x00000000fffff984 */ /* 0x000fe20000000800 */
[----:B------:R-:W-:Y:S01]  /*16f60*/  @!PT LDS RZ, [RZ] ;  /* 0x00000000fffff984 */ /* 0x000fe20000000800 */
[----:B------:R-:W-:Y:S01]  /*16f70*/  @!PT LDS RZ, [RZ] ;  /* 0x00000000fffff984 */ /* 0x000fe20000000800 */
[----:B------:R0:W-:Y:S01]  /*16f80*/  @!P0 LDGSTS.E.BYPASS.LTC128B.128 [R37+0x1b400], desc[UR46][R2.64], !P1 ;  /* 0x1b40000002258fae */ /* 0x0001e2000c901d6e */
[----:B------:R-:W-:Y:S01]  /*16f90*/  IMAD.MOV.U32 R0, RZ, RZ, R14 ;  /* 0x000000ffff007224 */ /* 0x000fe200078e000e */
[----:B------:R-:W-:Y:S06]  /*16fa0*/  BRA `(.L_x_2739) ;  /* 0xffffffbc00c47947 */ /* 0x000fec000383ffff */
.L_x_2653:
[----:B0-----:R0:W2:Y:S02]  /*16fb0*/  SYNCS.PHASECHK.TRANS64.TRYWAIT P0, [R17+URZ+0x22820], R0 ;  /* 0x02282000110075a7 */ /* 0x0010a4000800017f */
[----:B--2---:R-:W-:Y:S05]  /*16fc0*/  @!P0 NANOSLEEP.SYNCS 0x989680 ;  /* 0x009896800000895d */ /* 0x004fea0003900000 */
[----:B------:R-:W2:Y:S02]  /*16fd0*/  @!P0 SYNCS.PHASECHK.TRANS64 P0, [R17+URZ+0x22820], R0 ;  /* 0x02282000110085a7 */ /* 0x000ea4000800007f */
[----:B--2---:R-:W-:Y:S05]  /*16fe0*/  @!P0 BRA `(.L_x_2653) ;  /* 0xfffffffc00f08947 */ /* 0x004fea000383ffff */
[----:B------:R-:W-:Y:S05]  /*16ff0*/  BRA `(.L_x_2740) ;  /* 0xffffffc000207947 */ /* 0x000fea000383ffff */
.L_x_2656:
[----:B0-----:R0:W2:Y:S02]  /*17000*/  SYNCS.PHASECHK.TRANS64.TRYWAIT P0, [R19+URZ+0x22860], R0 ;  /* 0x02286000130075a7 */ /* 0x0010a4000800017f */
[----:B--2---:R-:W-:Y:S05]  /*17010*/  @!P0 NANOSLEEP.SYNCS 0x989680 ;  /* 0x009896800000895d */ /* 0x004fea0003900000 */
[----:B------:R-:W2:Y:S02]  /*17020*/  @!P0 SYNCS.PHASECHK.TRANS64 P0, [R19+URZ+0x22860], R0 ;  /* 0x02286000130085a7 */ /* 0x000ea4000800007f */
[----:B--2---:R-:W-:Y:S05]  /*17030*/  @!P0 BRA `(.L_x_2656) ;  /* 0xfffffffc00f08947 */ /* 0x004fea000383ffff */
[----:B------:R-:W-:Y:S05]  /*17040*/  BRA `(.L_x_2741) ;  /* 0xffffffc000307947 */ /* 0x000fea000383ffff */
.L_x_2657:
        /* <DEDUP_REMOVED lines=8> */
.L_x_2743:
[----:B------:R-:W-:Y:S05]  /*170d0*/  BSYNC B0 ;  /* 0x0000000000007941 */ /* 0x000fea0003800000 */
.L_x_2742:
        /* <DEDUP_REMOVED lines=13> */
.L_x_2744:
        /* <DEDUP_REMOVED lines=9> */
.L_x_2745:
        /* <DEDUP_REMOVED lines=17> */
.L_x_2746:
[----:B------:R-:W-:Y:S02]  /*17350*/  IMAD.MOV.U32 R13, RZ, RZ, R6 ;  /* 0x000000ffff0d7224 */ /* 0x000fe400078e0006 */
[----:B------:R-:W-:Y:S01]  /*17360*/  IMAD.MOV.U32 R12, RZ, RZ, 0x2 ;  /* 0x00000002ff0c7424 */ /* 0x000fe200078e00ff */
[----:B------:R-:W-:-:S13]  /*17370*/  IADD3 R2, P3, R14, R0, RZ ;  /* 0x000000000e027210 */ /* 0x000fda0007f7e0ff */
[----:B------:R-:W-:Y:S05]  /*17380*/  WARPSYNC.COLLECTIVE R15, `(.L_x_2747) ;  /* 0x000000000f087348 */ /* 0x000fea0003c00000 */
[----:B------:R0:W1:Y:S02]  /*17390*/  SHFL.IDX P6, R14, R13, R12, R11 ;  /* 0x0000000c0d0e7389 */ /* 0x00006400000c000b */
[----:B01----:R-:W-:Y:S01]  /*173a0*/  ENDCOLLECTIVE ;  /* 0x000000000000791b */ /* 0x003fe20003800000 */
.L_x_2747:
        /* <DEDUP_REMOVED lines=17> */
.L_x_2748:
[----:B------:R-:W-:Y:S02]  /*174c0*/  IMAD.MOV.U32 R13, RZ, RZ, R6 ;  /* 0x000000ffff0d7224 */ /* 0x000fe400078e0006 */
[----:B------:R-:W-:Y:S01]  /*174d0*/  IMAD.MOV.U32 R12, RZ, RZ, 0x3 ;  /* 0x00000003ff0c7424 */ /* 0x000fe200078e00ff */
[----:B------:R-:W-:-:S13]  /*174e0*/  IADD3 R2, P3, R14, R0, RZ ;  /* 0x000000000e027210 */ /* 0x000fda0007f7e0ff */
[----:B------:R-:W-:Y:S05]  /*174f0*/  WARPSYNC.COLLECTIVE R15, `(.L_x_2749) ;  /* 0x000000000f087348 */ /* 0x000fea0003c00000 */
[----:B------:R0:W1:Y:S02]  /*17500*/  SHFL.IDX P6, R14, R13, R12, R11 ;  /* 0x0000000c0d0e7389 */ /* 0x00006400000c000b */
[----:B01----:R-:W-:Y:S01]  /*17510*/  ENDCOLLECTIVE ;  /* 0x000000000000791b */ /* 0x003fe20003800000 */
.L_x_2749:
        /* <DEDUP_REMOVED lines=17> */
.L_x_2750:
[----:B------:R-:W-:Y:S02]  /*17630*/  IMAD.MOV.U32 R13, RZ, RZ, R6 ;  /* 0x000000ffff0d7224 */ /* 0x000fe400078e0006 */
[----:B------:R-:W-:Y:S01]  /*17640*/  IMAD.MOV.U32 R12, RZ, RZ, 0x4 ;  /* 0x00000004ff0c7424 */ /* 0x000fe200078e00ff */
[----:B------:R-:W-:-:S13]  /*17650*/  IADD3 R2, P3, R14, R0, RZ ;  /* 0x000000000e027210 */ /* 0x000fda0007f7e0ff */
[----:B------:R-:W-:Y:S05]  /*17660*/  WARPSYNC.COLLECTIVE R15, `(.L_x_2751) ;  /* 0x000000000f087348 */ /* 0x000fea0003c00000 */
[----:B------:R0:W1:Y:S02]  /*17670*/  SHFL.IDX P6, R14, R13, R12, R11 ;  /* 0x0000000c0d0e7389 */ /* 0x00006400000c000b */
[----:B01----:R-:W-:Y:S01]  /*17680*/  ENDCOLLECTIVE ;  /* 0x000000000000791b */ /* 0x003fe20003800000 */
.L_x_2751:
        /* <DEDUP_REMOVED lines=17> */
.L_x_2752:
[----:B------:R-:W-:Y:S02]  /*177a0*/  IMAD.MOV.U32 R13, RZ, RZ, R6 ;  /* 0x000000ffff0d7224 */ /* 0x000fe400078e0006 */
[----:B------:R-:W-:Y:S01]  /*177b0*/  IMAD.MOV.U32 R12, RZ, RZ, 0x5 ;  /* 0x00000005ff0c7424 */ /* 0x000fe200078e00ff */
[----:B------:R-:W-:-:S13]  /*177c0*/  IADD3 R2, P3, R14, R0, RZ ;  /* 0x000000000e027210 */ /* 0x000fda0007f7e0ff */
[----:B------:R-:W-:Y:S05]  /*177d0*/  WARPSYNC.COLLECTIVE R15, `(.L_x_2753) ;  /* 0x000000000f087348 */ /* 0x000fea0003c00000 */
[----:B------:R0:W1:Y:S02]  /*177e0*/  SHFL.IDX P6, R14, R13, R12, R11 ;  /* 0x0000000c0d0e7389 */ /* 0x00006400000c000b */
[----:B01----:R-:W-:Y:S01]  /*177f0*/  ENDCOLLECTIVE ;  /* 0x000000000000791b */ /* 0x003fe20003800000 */
.L_x_2753:
        /* <DEDUP_REMOVED lines=12> */
.L_x_2754:
        /* <DEDUP_REMOVED lines=9> */
.L_x_2664:
[----:B0-----:R0:W1:Y:S02]  /*17950*/  SYNCS.PHASECHK.TRANS64.TRYWAIT P0, [R6+URZ+0x22840], R21 ;  /* 0x02284015060075a7 */ /* 0x001064000800017f */
[----:B-1----:R-:W-:Y:S05]  /*17960*/  @!P0 NANOSLEEP.SYNCS 0x989680 ;  /* 0x009896800000895d */ /* 0x002fea0003900000 */
[----:B------:R-:W1:Y:S02]  /*17970*/  @!P0 SYNCS.PHASECHK.TRANS64 P0, [R6+URZ+0x22840], R21 ;  /* 0x02284015060085a7 */ /* 0x000e64000800007f */
[----:B-1----:R-:W-:Y:S05]  /*17980*/  @!P0 BRA `(.L_x_2664) ;  /* 0xfffffffc00f08947 */ /* 0x002fea000383ffff */
[----:B------:R-:W-:Y:S05]  /*17990*/  BRA `(.L_x_2756) ;  /* 0xffffffc000c47947 */ /* 0x000fea000383ffff */
.L_x_2665:
        /* <DEDUP_REMOVED lines=8> */
.L_x_2758:
[----:B------:R-:W-:Y:S05]  /*17a20*/  BSYNC B1 ;  /* 0x0000000000017941 */ /* 0x000fea0003800000 */
.L_x_2757:
        /* <DEDUP_REMOVED lines=9> */
.L_x_2759:
[----:B------:R-:W-:Y:S02]  /*17ac0*/  IMAD.MOV.U32 R13, RZ, RZ, R9 ;  /* 0x000000ffff0d7224 */ /* 0x000fe400078e0009 */
[----:B------:R-:W-:Y:S02]  /*17ad0*/  IMAD.MOV.U32 R12, RZ, RZ, 0x1 ;  /* 0x00000001ff0c7424 */ /* 0x000fe400078e00ff */
[----:B------:R-:W-:-:S07]  /*17ae0*/  IMAD.MOV.U32 R2, RZ, RZ, R14 ;  /* 0x000000ffff027224 */ /* 0x000fce00078e000e */
[----:B------:R-:W-:Y:S05]  /*17af0*/  WARPSYNC.COLLECTIVE R15, `(.L_x_2760) ;  /* 0x000000000f087348 */ /* 0x000fea0003c00000 */
[----:B------:R0:W1:Y:S02]  /*17b00*/  SHFL.IDX P6, R14, R13, R12, R11 ;  /* 0x0000000c0d0e7389 */ /* 0x00006400000c000b */
[----:B01----:R-:W-:Y:S01]  /*17b10*/  ENDCOLLECTIVE ;  /* 0x000000000000791b */ /* 0x003fe20003800000 */
.L_x_2760:
        /* <DEDUP_REMOVED lines=11> */
.L_x_2761:
[----:B------:R-:W-:Y:S02]  /*17bd0*/  IMAD.MOV.U32 R13, RZ, RZ, R9 ;  /* 0x000000ffff0d7224 */ /* 0x000fe400078e0009 */
[----:B------:R-:W-:Y:S02]  /*17be0*/  IMAD.MOV.U32 R12, RZ, RZ, 0x2 ;  /* 0x00000002ff0c7424 */ /* 0x000fe400078e00ff */
[----:B------:R-:W-:-:S07]  /*17bf0*/  IMAD.MOV.U32 R2, RZ, RZ, R14 ;  /* 0x000000ffff027224 */ /* 0x000fce00078e000e */
[----:B------:R-:W-:Y:S05]  /*17c00*/  WARPSYNC.COLLECTIVE R15, `(.L_x_2762) ;  /* 0x000000000f087348 */ /* 0x000fea0003c00000 */
[----:B------:R0:W1:Y:S02]  /*17c10*/  SHFL.IDX P6, R14, R13, R12, R11 ;  /* 0x0000000c0d0e7389 */ /* 0x00006400000c000b */
[----:B01----:R-:W-:Y:S01]  /*17c20*/  ENDCOLLECTIVE ;  /* 0x000000000000791b */ /* 0x003fe20003800000 */
.L_x_2762:
        /* <DEDUP_REMOVED lines=11> */
.L_x_2763:
[----:B------:R-:W-:Y:S02]  /*17ce0*/  IMAD.MOV.U32 R13, RZ, RZ, R9 ;  /* 0x000000ffff0d7224 */ /* 0x000fe400078e0009 */
[----:B------:R-:W-:Y:S02]  /*17cf0*/  IMAD.MOV.U32 R12, RZ, RZ, 0x3 ;  /* 0x00000003ff0c7424 */ /* 0x000fe400078e00ff */
[----:B------:R-:W-:-:S07]  /*17d00*/  IMAD.MOV.U32 R2, RZ, RZ, R14 ;  /* 0x000000ffff027224 */ /* 0x000fce00078e000e */
[----:B------:R-:W-:Y:S05]  /*17d10*/  WARPSYNC.COLLECTIVE R15, `(.L_x_2764) ;  /* 0x000000000f087348 */ /* 0x000fea0003c00000 */
[----:B------:R0:W1:Y:S02]  /*17d20*/  SHFL.IDX P6, R14, R13, R12, R11 ;  /* 0x0000000c0d0e7389 */ /* 0x00006400000c000b */
[----:B01----:R-:W-:Y:S01]  /*17d30*/  ENDCOLLECTIVE ;  /* 0x000000000000791b */ /* 0x003fe20003800000 */
.L_x_2764:
        /* <DEDUP_REMOVED lines=11> */
.L_x_2765:
[----:B------:R-:W-:Y:S02]  /*17df0*/  IMAD.MOV.U32 R13, RZ, RZ, R9 ;  /* 0x000000ffff0d7224 */ /* 0x000fe400078e0009 */
[----:B------:R-:W-:Y:S02]  /*17e00*/  IMAD.MOV.U32 R12, RZ, RZ, 0x4 ;  /* 0x00000004ff0c7424 */ /* 0x000fe400078e00ff */
[----:B------:R-:W-:-:S07]  /*17e10*/  IMAD.MOV.U32 R2, RZ, RZ, R14 ;  /* 0x000000ffff027224 */ /* 0x000fce00078e000e */
[----:B------:R-:W-:Y:S05]  /*17e20*/  WARPSYNC.COLLECTIVE R15, `(.L_x_2766) ;  /* 0x000000000f087348 */ /* 0x000fea0003c00000 */
[----:B------:R0:W1:Y:S02]  /*17e30*/  SHFL.IDX P6, R14, R13, R12, R11 ;  /* 0x0000000c0d0e7389 */ /* 0x00006400000c000b */
[----:B01----:R-:W-:Y:S01]  /*17e40*/  ENDCOLLECTIVE ;  /* 0x000000000000791b */ /* 0x003fe20003800000 */
.L_x_2766:
        /* <DEDUP_REMOVED lines=11> */
.L_x_2767:
[----:B------:R-:W-:Y:S02]  /*17f00*/  IMAD.MOV.U32 R13, RZ, RZ, R9 ;  /* 0x000000ffff0d7224 */ /* 0x000fe400078e0009 */
[----:B------:R-:W-:Y:S02]  /*17f10*/  IMAD.MOV.U32 R12, RZ, RZ, 0x5 ;  /* 0x00000005ff0c7424 */ /* 0x000fe400078e00ff */
[----:B------:R-:W-:-:S07]  /*17f20*/  IMAD.MOV.U32 R2, RZ, RZ, R14 ;  /* 0x000000ffff027224 */ /* 0x000fce00078e000e */
[----:B------:R-:W-:Y:S05]  /*17f30*/  WARPSYNC.COLLECTIVE R15, `(.L_x_2768) ;  /* 0x000000000f087348 */ /* 0x000fea0003c00000 */
[----:B------:R0:W1:Y:S02]  /*17f40*/  SHFL.IDX P6, R14, R13, R12, R11 ;  /* 0x0000000c0d0e7389 */ /* 0x00006400000c000b */
[----:B01----:R-:W-:Y:S01]  /*17f50*/  ENDCOLLECTIVE ;  /* 0x000000000000791b */ /* 0x003fe20003800000 */
.L_x_2768:
        /* <DEDUP_REMOVED lines=11> */
.L_x_2769:
[----:B------:R-:W-:Y:S01]  /*18010*/  IMAD.MOV.U32 R2, RZ, RZ, R14 ;  /* 0x000000ffff027224 */ /* 0x000fe200078e000e */
[----:B------:R-:W-:Y:S06]  /*18020*/  BRA `(.L_x_2770) ;  /* 0xffffffbc00f47947 */ /* 0x000fec000383ffff */
.L_x_2670:
[----:B---3--:R3:W4:Y:S02]  /*18030*/  SYNCS.PHASECHK.TRANS64.TRYWAIT P0, [R6+URZ+0x22860], R21 ;  /* 0x02286015060075a7 */ /* 0x008724000800017f */
[----:B----4-:R-:W-:Y:S05]  /*18040*/  @!P0 NANOSLEEP.SYNCS 0x989680 ;  /* 0x009896800000895d */ /* 0x010fea0003900000 */
[----:B------:R-:W4:Y:S02]  /*18050*/  @!P0 SYNCS.PHASECHK.TRANS64 P0, [R6+URZ+0x22860], R21 ;  /* 0x02286015060085a7 */ /* 0x000f24000800007f */
[----:B----4-:R-:W-:Y:S05]  /*18060*/  @!P0 BRA `(.L_x_2670) ;  /* 0xfffffffc00f08947 */ /* 0x010fea000383ffff */
[----:B------:R-:W-:Y:S05]  /*18070*/  BRA `(.L_x_2771) ;  /* 0xffffffc000447947 */ /* 0x000fea000383ffff */
.L_x_2671:
        /* <DEDUP_REMOVED lines=8> */
.L_x_2773:
[----:B------:R-:W-:Y:S05]  /*18100*/  BSYNC B1 ;  /* 0x0000000000017941 */ /* 0x000fea0003800000 */
.L_x_2772:
        /* <DEDUP_REMOVED lines=9> */
.L_x_2774:
[----:B------:R-:W-:Y:S02]  /*181a0*/  IMAD.MOV.U32 R13, RZ, RZ, R9 ;  /* 0x000000ffff0d7224 */ /* 0x000fe400078e0009 */
[----:B------:R-:W-:Y:S01]  /*181b0*/  IMAD.MOV.U32 R12, RZ, RZ, 0x1 ;  /* 0x00000001ff0c7424 */ /* 0x000fe200078e00ff */
[----:B------:R-:W-:-:S13]  /*181c0*/  IADD3 R2, P0, R14, R0, RZ ;  /* 0x000000000e027210 */ /* 0x000fda0007f1e0ff */
[----:B------:R-:W-:Y:S05]  /*181d0*/  WARPSYNC.COLLECTIVE R15, `(.L_x_2775) ;  /* 0x000000000f087348 */ /* 0x000fea0003c00000 */
[----:B------:R0:W1:Y:S02]  /*181e0*/  SHFL.IDX P6, R14, R13, R12, R11 ;  /* 0x0000000c0d0e7389 */ /* 0x00006400000c000b */
[----:B01----:R-:W-:Y:S01]  /*181f0*/  ENDCOLLECTIVE ;  /* 0x000000000000791b */ /* 0x003fe20003800000 */
.L_x_2775:
        /* <DEDUP_REMOVED lines=13> */
.L_x_2776:
[----:B------:R-:W-:Y:S02]  /*182d0*/  IMAD.MOV.U32 R13, RZ, RZ, R9 ;  /* 0x000000ffff0d7224 */ /* 0x000fe400078e0009 */
[----:B------:R-:W-:Y:S01]  /*182e0*/  IMAD.MOV.U32 R12, RZ, RZ, 0x2 ;  /* 0x00000002ff0c7424 */ /* 0x000fe200078e00ff */
[----:B------:R-:W-:-:S13]  /*182f0*/  IADD3 R2, P0, R14, R0, RZ ;  /* 0x000000000e027210 */ /* 0x000fda0007f1e0ff */
[----:B------:R-:W-:Y:S05]  /*18300*/  WARPSYNC.COLLECTIVE R15, `(.L_x_2777) ;  /* 0x000000000f087348 */ /* 0x000fea0003c00000 */
[----:B------:R0:W1:Y:S02]  /*18310*/  SHFL.IDX P6, R14, R13, R12, R11 ;  /* 0x0000000c0d0e7389 */ /* 0x00006400000c000b */
[----:B01----:R-:W-:Y:S01]  /*18320*/  ENDCOLLECTIVE ;  /* 0x000000000000791b */ /* 0x003fe20003800000 */
.L_x_2777:
        /* <DEDUP_REMOVED lines=13> */
.L_x_2778:
[----:B------:R-:W-:Y:S02]  /*18400*/  IMAD.MOV.U32 R13, RZ, RZ, R9 ;  /* 0x000000ffff0d7224 */ /* 0x000fe400078e0009 */
[----:B------:R-:W-:Y:S01]  /*18410*/  IMAD.MOV.U32 R12, RZ, RZ, 0x3 ;  /* 0x00000003ff0c7424 */ /* 0x000fe200078e00ff */
[----:B------:R-:W-:-:S13]  /*18420*/  IADD3 R2, P0, R14, R0, RZ ;  /* 0x000000000e027210 */ /* 0x000fda0007f1e0ff */
[----:B------:R-:W-:Y:S05]  /*18430*/  WARPSYNC.COLLECTIVE R15, `(.L_x_2779) ;  /* 0x000000000f087348 */ /* 0x000fea0003c00000 */
[----:B------:R0:W1:Y:S02]  /*18440*/  SHFL.IDX P6, R14, R13, R12, R11 ;  /* 0x0000000c0d0e7389 */ /* 0x00006400000c000b */
[----:B01----:R-:W-:Y:S01]  /*18450*/  ENDCOLLECTIVE ;  /* 0x000000000000791b */ /* 0x003fe20003800000 */
.L_x_2779:
        /* <DEDUP_REMOVED lines=13> */
.L_x_2780:
[----:B------:R-:W-:Y:S02]  /*18530*/  IMAD.MOV.U32 R13, RZ, RZ, R9 ;  /* 0x000000ffff0d7224 */ /* 0x000fe400078e0009 */
[----:B------:R-:W-:Y:S01]  /*18540*/  IMAD.MOV.U32 R12, RZ, RZ, 0x4 ;  /* 0x00000004ff0c7424 */ /* 0x000fe200078e00ff */
[----:B------:R-:W-:-:S13]  /*18550*/  IADD3 R2, P0, R14, R0, RZ ;  /* 0x000000000e027210 */ /* 0x000fda0007f1e0ff */
[----:B------:R-:W-:Y:S05]  /*18560*/  WARPSYNC.COLLECTIVE R15, `(.L_x_2781) ;  /* 0x000000000f087348 */ /* 0x000fea0003c00000 */
[----:B------:R0:W1:Y:S02]  /*18570*/  SHFL.IDX P6, R14, R13, R12, R11 ;  /* 0x0000000c0d0e7389 */ /* 0x00006400000c000b */
[----:B01----:R-:W-:Y:S01]  /*18580*/  ENDCOLLECTIVE ;  /* 0x000000000000791b */ /* 0x003fe20003800000 */
.L_x_2781:
        /* <DEDUP_REMOVED lines=13> */
.L_x_2782:
[----:B------:R-:W-:Y:S02]  /*18660*/  IMAD.MOV.U32 R13, RZ, RZ, R9 ;  /* 0x000000ffff0d7224 */ /* 0x000fe400078e0009 */
[----:B------:R-:W-:Y:S01]  /*18670*/  IMAD.MOV.U32 R12, RZ, RZ, 0x5 ;  /* 0x00000005ff0c7424 */ /* 0x000fe200078e00ff */
[----:B------:R-:W-:-:S13]  /*18680*/  IADD3 R2, P0, R14, R0, RZ ;  /* 0x000000000e027210 */ /* 0x000fda0007f1e0ff */
[----:B------:R-:W-:Y:S05]  /*18690*/  WARPSYNC.COLLECTIVE R15, `(.L_x_2783) ;  /* 0x000000000f087348 */ /* 0x000fea0003c00000 */
[----:B------:R0:W1:Y:S02]  /*186a0*/  SHFL.IDX P6, R14, R13, R12, R11 ;  /* 0x0000000c0d0e7389 */ /* 0x00006400000c000b */
[----:B01----:R-:W-:Y:S01]  /*186b0*/  ENDCOLLECTIVE ;  /* 0x000000000000791b */ /* 0x003fe20003800000 */
.L_x_2783:
        /* <DEDUP_REMOVED lines=13> */
.L_x_2784:
[----:B------:R-:W-:Y:S05]  /*18790*/  BRA `(.L_x_2785) ;  /* 0xffffffbc00907947 */ /* 0x000fea000383ffff */
.L_x_2679:
        /* <DEDUP_REMOVED lines=8> */
.L_x_2787:
[----:B------:R-:W-:Y:S05]  /*18820*/  BSYNC B0 ;  /* 0x0000000000007941 */ /* 0x000fea0003800000 */
.L_x_2786:
        /* <DEDUP_REMOVED lines=9> */
.L_x_2788:
        /* <DEDUP_REMOVED lines=18> */
.L_x_2789:
[----:B------:R-:W-:Y:S01]  /*189e0*/  IMAD.MOV.U32 R12, RZ, RZ, 0x2 ;  /* 0x00000002ff0c7424 */ /* 0x000fe200078e00ff */
[----:B------:R-:W-:-:S05]  /*189f0*/  SEL R6, R14, RZ, P1 ;  /* 0x000000ff0e067207 */ /* 0x000fca0000800000 */
[----:B------:R-:W-:-:S04]  /*18a00*/  IMAD.IADD R6, R5, 0x1, R6 ;  /* 0x0000000105067824 */ /* 0x000fc800078e0206 */
[----:B------:R-:W-:-:S07]  /*18a10*/  IMAD.MOV.U32 R13, RZ, RZ, R6 ;  /* 0x000000ffff0d7224 */ /* 0x000fce00078e0006 */
[----:B------:R-:W-:Y:S05]  /*18a20*/  WARPSYNC.COLLECTIVE R15, `(.L_x_2790) ;  /* 0x000000000f087348 */ /* 0x000fea0003c00000 */
[----:B------:R0:W1:Y:S02]  /*18a30*/  SHFL.UP P6, R14, R13, R12, R11 ;  /* 0x0400000c0d0e7389 */ /* 0x00006400000c000b */
[----:B01----:R-:W-:Y:S01]  /*18a40*/  ENDCOLLECTIVE ;  /* 0x000000000000791b */ /* 0x003fe20003800000 */
.L_x_2790:
[----:B------:R-:W-:Y:S01]  /*18a50*/  IMAD.MOV.U32 R12, RZ, RZ, 0x4 ;  /* 0x00000004ff0c7424 */ /* 0x000fe200078e00ff */
[----:B------:R-:W-:-:S05]  /*18a60*/  SEL R7, R14, RZ, P2 ;  /* 0x000000ff0e077207 */ /* 0x000fca0001000000 */
[----:B------:R-:W-:-:S04]  /*18a70*/  IMAD.IADD R7, R6, 0x1, R7 ;  /* 0x0000000106077824 */ /* 0x000fc800078e0207 */
[----:B------:R-:W-:-:S07]  /*18a80*/  IMAD.MOV.U32 R13, RZ, RZ, R7 ;  /* 0x000000ffff0d7224 */ /* 0x000fce00078e0007 */
[----:B------:R-:W-:Y:S05]  /*18a90*/  WARPSYNC.COLLECTIVE R15, `(.L_x_2791) ;  /* 0x000000000f087348 */ /* 0x000fea0003c00000 */
[----:B------:R0:W1:Y:S02]  /*18aa0*/  SHFL.UP P6, R14, R13, R12, R11 ;  /* 0x0400000c0d0e7389 */ /* 0x00006400000c000b */
[----:B01----:R-:W-:Y:S01]  /*18ab0*/  ENDCOLLECTIVE ;  /* 0x000000000000791b */ /* 0x003fe20003800000 */
.L_x_2791:
[----:B------:R-:W-:Y:S01]  /*18ac0*/  IMAD.MOV.U32 R12, RZ, RZ, 0x8 ;  /* 0x00000008ff0c7424 */ /* 0x000fe200078e00ff */
[----:B------:R-:W-:-:S05]  /*18ad0*/  SEL R2, R14, RZ, P3 ;  /* 0x000000ff0e027207 */ /* 0x000fca0001800000 */
[----:B------:R-:W-:-:S04]  /*18ae0*/  IMAD.IADD R2, R7, 0x1, R2 ;  /* 0x0000000107027824 */ /* 0x000fc800078e0202 */
[----:B------:R-:W-:-:S07]  /*18af0*/  IMAD.MOV.U32 R13, RZ, RZ, R2 ;  /* 0x000000ffff0d7224 */ /* 0x000fce00078e0002 */
[----:B------:R-:W-:Y:S05]  /*18b00*/  WARPSYNC.COLLECTIVE R15, `(.L_x_2792) ;  /* 0x000000000f087348 */ /* 0x000fea0003c00000 */
[----:B------:R0:W1:Y:S02]  /*18b10*/  SHFL.UP P6, R14, R13, R12, R11 ;  /* 0x0400000c0d0e7389 */ /* 0x00006400000c000b */
[----:B01----:R-:W-:Y:S01]  /*18b20*/  ENDCOLLECTIVE ;  /* 0x000000000000791b */ /* 0x003fe20003800000 */
.L_x_2792:
[----:B------:R-:W-:Y:S01]  /*18b30*/  IMAD.MOV.U32 R12, RZ, RZ, 0x10 ;  /* 0x00000010ff0c7424 */ /* 0x000fe200078e00ff */
[----:B------:R-:W-:-:S05]  /*18b40*/  SEL R3, R14, RZ, P4 ;  /* 0x000000ff0e037207 */ /* 0x000fca0002000000 */
[----:B------:R-:W-:-:S04]  /*18b50*/  IMAD.IADD R3, R2, 0x1, R3 ;  /* 0x0000000102037824 */ /* 0x000fc800078e0203 */
[----:B------:R-:W-:-:S07]  /*18b60*/  IMAD.MOV.U32 R13, RZ, RZ, R3 ;  /* 0x000000ffff0d7224 */ /* 0x000fce00078e0003 */
[----:B------:R-:W-:Y:S05]  /*18b70*/  WARPSYNC.COLLECTIVE R15, `(.L_x_2793) ;  /* 0x000000000f087348 */ /* 0x000fea0003c00000 */
[----:B------:R0:W1:Y:S02]  /*18b80*/  SHFL.UP P6, R14, R13, R12, R11 ;  /* 0x0400000c0d0e7389 */ /* 0x00006400000c000b */
[----:B01----:R-:W-:Y:S01]  /*18b90*/  ENDCOLLECTIVE ;  /* 0x000000000000791b */ /* 0x003fe20003800000 */
.L_x_2793:
        /* <DEDUP_REMOVED lines=8> */
.L_x_2794:
[----:B------:R-:W-:Y:S05]  /*18c20*/  BRA `(.L_x_2795) ;  /* 0xffffffbc00ec7947 */ /* 0x000fea000383ffff */
.L_x_2684:
[----:B------:R-:W-:Y:S01]  /*18c30*/  BSSY B0, `(.L_x_2796) ;  /* 0x0000008000007945 */ /* 0x000fe20003800000 */
[----:B-----5:R-:W-:Y:S02]  /*18c40*/  IMAD.MOV.U32 R13, RZ, RZ, R5 ;  /* 0x000000ffff0d7224 */ /* 0x020fe400078e0005 */
[----:B------:R-:W-:Y:S02]  /*18c50*/  IMAD.MOV.U32 R12, RZ, RZ, 0x1 ;  /* 0x00000001ff0c7424 */ /* 0x000fe400078e00ff */
[----:B------:R-:W-:Y:S02]  /*18c60*/  IMAD.MOV.U32 R11, RZ, RZ, RZ ;  /* 0x000000ffff0b7224 */ /* 0x000fe400078e00ff */
[----:B------:R-:W-:-:S07]  /*18c70*/  IMAD.MOV.U32 R15, RZ, RZ, -0x1 ;  /* 0xffffffffff0f7424 */ /* 0x000fce00078e00ff */
[----:B012---:R-:W-:Y:S05]  /*18c80*/  WARPSYNC.COLLECTIVE R15, `(.L_x_2797) ;  /* 0x000000000f087348 */ /* 0x007fea0003c00000 */
[----:B------:R3:W4:Y:S02]  /*18c90*/  SHFL.UP P6, R14, R13, R12, R11 ;  /* 0x0400000c0d0e7389 */ /* 0x00072400000c000b */
[----:B01234-:R-:W-:Y:S01]  /*18ca0*/  ENDCOLLECTIVE ;  /* 0x000000000000791b */ /* 0x01ffe20003800000 */
.L_x_2797:
[----:B------:R-:W-:Y:S05]  /*18cb0*/  BSYNC B0 ;  /* 0x0000000000007941 */ /* 0x000fea0003800000 */
.L_x_2796:
        /* <DEDUP_REMOVED lines=8> */
.L_x_2798:
[----:B------:R-:W-:Y:S01]  /*18d40*/  IMAD.MOV.U32 R12, RZ, RZ, 0x4 ;  /* 0x00000004ff0c7424 */ /* 0x000fe200078e00ff */
[----:B------:R-:W-:-:S05]  /*18d50*/  SEL R2, R14, RZ, P2 ;  /* 0x000000ff0e027207 */ /* 0x000fca0001000000 */
[----:B------:R-:W-:-:S04]  /*18d60*/  IMAD.IADD R2, R13, 0x1, R2 ;  /* 0x000000010d027824 */ /* 0x000fc800078e0202 */
[----:B------:R-:W-:-:S07]  /*18d70*/  IMAD.MOV.U32 R13, RZ, RZ, R2 ;  /* 0x000000ffff0d7224 */ /* 0x000fce00078e0002 */
[----:B------:R-:W-:Y:S05]  /*18d80*/  WARPSYNC.COLLECTIVE R15, `(.L_x_2799) ;  /* 0x000000000f087348 */ /* 0x000fea0003c00000 */
[----:B------:R0:W1:Y:S02]  /*18d90*/  SHFL.UP P6, R14, R13, R12, R11 ;  /* 0x0400000c0d0e7389 */ /* 0x00006400000c000b */
[----:B01----:R-:W-:Y:S01]  /*18da0*/  ENDCOLLECTIVE ;  /* 0x000000000000791b */ /* 0x003fe20003800000 */
.L_x_2799:
[----:B------:R-:W-:Y:S01]  /*18db0*/  IMAD.MOV.U32 R12, RZ, RZ, 0x8 ;  /* 0x00000008ff0c7424 */ /* 0x000fe200078e00ff */
[----:B------:R-:W-:-:S05]  /*18dc0*/  SEL R3, R14, RZ, P3 ;  /* 0x000000ff0e037207 */ /* 0x000fca0001800000 */
[----:B------:R-:W-:-:S04]  /*18dd0*/  IMAD.IADD R3, R2, 0x1, R3 ;  /* 0x0000000102037824 */ /* 0x000fc800078e0203 */
[----:B------:R-:W-:-:S07]  /*18de0*/  IMAD.MOV.U32 R13, RZ, RZ, R3 ;  /* 0x000000ffff0d7224 */ /* 0x000fce00078e0003 */
[----:B------:R-:W-:Y:S05]  /*18df0*/  WARPSYNC.COLLECTIVE R15, `(.L_x_2800) ;  /* 0x000000000f087348 */ /* 0x000fea0003c00000 */
[----:B------:R0:W1:Y:S02]  /*18e00*/  SHFL.UP P6, R14, R13, R12, R11 ;  /* 0x0400000c0d0e7389 */ /* 0x00006400000c000b */
[----:B01----:R-:W-:Y:S01]  /*18e10*/  ENDCOLLECTIVE ;  /* 0x000000000000791b */ /* 0x003fe20003800000 */
.L_x_2800:
[----:B------:R-:W-:Y:S01]  /*18e20*/  IMAD.MOV.U32 R12, RZ, RZ, 0x10 ;  /* 0x00000010ff0c7424 */ /* 0x000fe200078e00ff */
[----:B------:R-:W-:-:S05]  /*18e30*/  SEL R4, R14, RZ, P4 ;  /* 0x000000ff0e047207 */ /* 0x000fca0002000000 */
[----:B------:R-:W-:-:S04]  /*18e40*/  IMAD.IADD R4, R3, 0x1, R4 ;  /* 0x0000000103047824 */ /* 0x000fc800078e0204 */
[----:B------:R-:W-:-:S07]  /*18e50*/  IMAD.MOV.U32 R13, RZ, RZ, R4 ;  /* 0x000000ffff0d7224 */ /* 0x000fce00078e0004 */
[----:B------:R-:W-:Y:S05]  /*18e60*/  WARPSYNC.COLLECTIVE R15, `(.L_x_2801) ;  /* 0x000000000f087348 */ /* 0x000fea0003c00000 */
[----:B------:R0:W1:Y:S02]  /*18e70*/  SHFL.UP P6, R14, R13, R12, R11 ;  /* 0x0400000c0d0e7389 */ /* 0x00006400000c000b */
[----:B01----:R-:W-:Y:S01]  /*18e80*/  ENDCOLLECTIVE ;  /* 0x000000000000791b */ /* 0x003fe20003800000 */
.L_x_2801:
        /* <DEDUP_REMOVED lines=8> */
.L_x_2802:
[----:B------:R-:W-:Y:S05]  /*18f10*/  BRA `(.L_x_2803) ;  /* 0xffffffbc00cc7947 */ /* 0x000fea000383ffff */
.L_x_2686:
[----:B------:R-:W-:Y:S01]  /*18f20*/  BSSY B0, `(.L_x_2804) ;  /* 0x0000006000007945 */ /* 0x000fe20003800000 */
[----:B------:R-:W-:Y:S01]  /*18f30*/  PLOP3.LUT P6, PT, P6, PT, PT, 0x8, 0x0 ;  /* 0x000000000000781c */ /* 0x000fe200037ce170 */
[----:B------:R-:W-:-:S12]  /*18f40*/  IMAD.MOV.U32 R15, RZ, RZ, -0x1 ;  /* 0xffffffffff0f7424 */ /* 0x000fd800078e00ff */
[----:B01----:R-:W-:Y:S05]  /*18f50*/  WARPSYNC.COLLECTIVE R15, `(.L_x_2805) ;  /* 0x000000000f087348 */ /* 0x003fea0003c00000 */
[----:B------:R-:W-:Y:S01]  /*18f60*/  VOTE.ANY R14, PT, P6 ;  /* 0x00000000000e7806 */ /* 0x000fe200030e0100 */
[----:B01----:R-:W-:Y:S06]  /*18f70*/  ENDCOLLECTIVE ;  /* 0x000000000000791b */ /* 0x003fec0003800000 */
.L_x_2805:
[----:B------:R-:W-:Y:S05]  /*18f80*/  BSYNC B0 ;  /* 0x0000000000007941 */ /* 0x000fea0003800000 */
.L_x_2804:
        /* <DEDUP_REMOVED lines=9> */
.L_x_2806:
[----:B------:R-:W-:Y:S01]  /*19020*/  IMAD.MOV.U32 R5, RZ, RZ, R14 ;  /* 0x000000ffff057224 */ /* 0x000fe200078e000e */
[----:B------:R-:W-:Y:S06]  /*19030*/  BRA `(.L_x_2807) ;  /* 0xffffffbc00bc7947 */ /* 0x000fec000383ffff */
.L_x_2688:
[----:B------:R-:W-:Y:S01]  /*19040*/  BSSY B0, `(.L_x_2808) ;  /* 0x0000007000007945 */ /* 0x000fe20003800000 */
[----:B------:R-:W-:Y:S02]  /*19050*/  IMAD.MOV.U32 R13, RZ, RZ, R6 ;  /* 0x000000ffff0d7224 */ /* 0x000fe400078e0006 */
[----:B------:R-:W-:Y:S02]  /*19060*/  IMAD.MOV.U32 R11, RZ, RZ, 0x1f ;  /* 0x0000001fff0b7424 */ /* 0x000fe400078e00ff */
[----:B------:R-:W-:-:S07]  /*19070*/  IMAD.MOV.U32 R15, RZ, RZ, -0x1 ;  /* 0xffffffffff0f7424 */ /* 0x000fce00078e00ff */
[----:B0123--:R-:W-:Y:S05]  /*19080*/  WARPSYNC.COLLECTIVE R15, `(.L_x_2809) ;  /* 0x000000000f087348 */ /* 0x00ffea0003c00000 */
[----:B------:R4:W0:Y:S02]  /*19090*/  SHFL.IDX P6, R14, R13, R12, R11 ;  /* 0x0000000c0d0e7389 */ /* 0x00082400000c000b */
[----:B01234-:R-:W-:Y:S01]  /*190a0*/  ENDCOLLECTIVE ;  /* 0x000000000000791b */ /* 0x01ffe20003800000 */
.L_x_2809:
[----:B------:R-:W-:Y:S05]  /*190b0*/  BSYNC B0 ;  /* 0x0000000000007941 */ /* 0x000fea0003800000 */
.L_x_2808:
[----:B------:R-:W-:Y:S05]  /*190c0*/  BRA `(.L_x_2687) ;  /* 0xffffffbc00b47947 */ /* 0x000fea000383ffff */
.L_x_2692:
[----:B0-----:R0:W1:Y:S02]  /*190d0*/  SYNCS.PHASECHK.TRANS64.TRYWAIT P0, [R7+URZ+0x22820], R0 ;  /* 0x02282000070075a7 */ /* 0x001064000800017f */
[----:B-1----:R-:W-:Y:S05]  /*190e0*/  @!P0 NANOSLEEP.SYNCS 0x989680 ;  /* 0x009896800000895d */ /* 0x002fea0003900000 */
[----:B------:R-:W1:Y:S02]  /*190f0*/  @!P0 SYNCS.PHASECHK.TRANS64 P0, [R7+URZ+0x22820], R0 ;  /* 0x02282000070085a7 */ /* 0x000e64000800007f */
[----:B-1----:R-:W-:Y:S05]  /*19100*/  @!P0 BRA `(.L_x_2692) ;  /* 0xfffffffc00f08947 */ /* 0x002fea000383ffff */
[----:B------:R-:W-:Y:S05]  /*19110*/  BRA `(.L_x_2810) ;  /* 0xffffffc4002c7947 */ /* 0x000fea000383ffff */
.L_x_2693:
        /* <DEDUP_REMOVED lines=8> */
[----:B0-234-:R-:W-:Y:S05]  /*191a0*/  WARPSYNC.COLLECTIVE R15, `(.L_x_2812) ;  /* 0x000000000f087348 */ /* 0x01dfea0003c00000 */
[----:B------:R1:W0:Y:S02]  /*191b0*/  SHFL.IDX P6, R14, R13, R12, R11 ;  /* 0x0000000c0d0e7389 */ /* 0x00022400000c000b */
[----:B01234-:R-:W-:Y:S01]  /*191c0*/  ENDCOLLECTIVE ;  /* 0x000000000000791b */ /* 0x01ffe20003800000 */
.L_x_2812:
[----:B------:R-:W-:Y:S05]  /*191d0*/  BSYNC B0 ;  /* 0x0000000000007941 */ /* 0x000fea0003800000 */
.L_x_2811:
[----:B------:R-:W-:Y:S05]  /*191e0*/  BRA `(.L_x_2813) ;  /* 0xffffffc400147947 */ /* 0x000fea000383ffff */
.L_x_2696:
[----:B------:R-:W-:Y:S01]  /*191f0*/  BSSY B1, `(.L_x_2814) ;  /* 0x0000006000017945 */ /* 0x000fe20003800000 */
[----:B------:R-:W-:-:S07]  /*19200*/  IMAD.MOV.U32 R15, RZ, RZ, -0x1 ;  /* 0xffffffffff0f7424 */ /* 0x000fce00078e00ff */
[----:B0-234-:R-:W-:Y:S05]  /*19210*/  WARPSYNC.COLLECTIVE R15, `(.L_x_2815) ;  /* 0x000000000f0c7348 */ /* 0x01dfea0003c00000 */
[----:B------:R-:W-:Y:S02]  /*19220*/  ELECT P6, UR62, PT ;  /* 0x00000000003e782f */ /* 0x000fe400038c0000 */
[----:B------:R-:W-:Y:S01]  /*19230*/  MOV R14, UR62 ;  /* 0x0000003e000e7c02 */ /* 0x000fe20008000f00 */
[----:B0-234-:R-:W-:Y:S10]  /*19240*/  ENDCOLLECTIVE ;  /* 0x000000000000791b */ /* 0x01dff40003800000 */
.L_x_2815:
[----:B------:R-:W-:Y:S05]  /*19250*/  BSYNC B1 ;  /* 0x0000000000017941 */ /* 0x000fea0003800000 */
.L_x_2814:
[----:B------:R-:W-:Y:S05]  /*19260*/  BRA `(.L_x_2816) ;  /* 0xffffffc4000c7947 */ /* 0x000fea000383ffff */
.L_x_2698:
[----:B0-----:R0:W1:Y:S02]  /*19270*/  SYNCS.PHASECHK.TRANS64.TRYWAIT P1, [R5+URZ+0x22840], R0 ;  /* 0x02284000050075a7 */ /* 0x001064000802017f */
[----:B-1----:R-:W-:Y:S05]  /*19280*/  @!P1 NANOSLEEP.SYNCS 0x989680 ;  /* 0x009896800000995d */ /* 0x002fea0003900000 */
[----:B------:R-:W1:Y:S02]  /*19290*/  @!P1 SYNCS.PHASECHK.TRANS64 P1, [R5+URZ+0x22840], R0 ;  /* 0x02284000050095a7 */ /* 0x000e64000802007f */
[----:B-1----:R-:W-:Y:S05]  /*192a0*/  @!P1 BRA `(.L_x_2698) ;  /* 0xfffffffc00f09947 */ /* 0x002fea000383ffff */
[----:B------:R-:W-:Y:S05]  /*192b0*/  BRA `(.L_x_2817) ;  /* 0xffffffc4002c7947 */ /* 0x000fea000383ffff */
.L_x_2700:
[----:B-1----:R1:W0:Y:S02]  /*192c0*/  SYNCS.PHASECHK.TRANS64.TRYWAIT P1, [R3+URZ+0x22840], R2 ;  /* 0x02284002030075a7 */ /* 0x002224000802017f */
[----:B0-----:R-:W-:Y:S05]  /*192d0*/  @!P1 NANOSLEEP.SYNCS 0x989680 ;  /* 0x009896800000995d */ /* 0x001fea0003900000 */
[----:B------:R-:W0:Y:S02]  /*192e0*/  @!P1 SYNCS.PHASECHK.TRANS64 P1, [R3+URZ+0x22840], R2 ;  /* 0x02284002030095a7 */ /* 0x000e24000802007f */
[----:B0-----:R-:W-:Y:S05]  /*192f0*/  @!P1 BRA `(.L_x_2700) ;  /* 0xfffffffc00f09947 */ /* 0x001fea000383ffff */
[----:B------:R-:W-:Y:S05]  /*19300*/  BRA `(.L_x_2818) ;  /* 0xffffffc400387947 */ /* 0x000fea000383ffff */
.L_x_2702:
[----:B------:R0:W0:Y:S02]  /*19310*/  SYNCS.PHASECHK.TRANS64.TRYWAIT P1, [R5+URZ+0x22860], R0 ;  /* 0x02286000050075a7 */ /* 0x000024000802017f */
[----:B0-----:R-:W-:Y:S05]  /*19320*/  @!P1 NANOSLEEP.SYNCS 0x989680 ;  /* 0x009896800000995d */ /* 0x001fea0003900000 */
[----:B------:R-:W0:Y:S02]  /*19330*/  @!P1 SYNCS.PHASECHK.TRANS64 P1, [R5+URZ+0x22860], R0 ;  /* 0x02286000050095a7 */ /* 0x000e24000802007f */
[----:B0-----:R-:W-:Y:S05]  /*19340*/  @!P1 BRA `(.L_x_2702) ;  /* 0xfffffffc00f09947 */ /* 0x001fea000383ffff */
[----:B------:R-:W-:Y:S05]  /*19350*/  BRA `(.L_x_2819) ;  /* 0xffffffc400347947 */ /* 0x000fea000383ffff */
.L_x_2820:
        /* <DEDUP_REMOVED lines=10> */
.L_x_6457:


//--------------------- .text._ZN7cutlass13device_kernelIN5flash11enable_sm90INS1_16FlashAttnFwdSm90INS1_25CollectiveMainloopFwdSm90ILi2EN4cute5tupleIJNS5_1CILi1EEES8_S8_EEENS6_IJNS7_ILi128EEENS7_ILi96EEENS7_ILi64EEEEEELi256ENS_10bfloat16_tEfNS_4arch4Sm90ELb0ELb1ELb0ELb1ELb1ELb1ELb0ELb1ELb0ELb1ELb0ELb0EEENS1_21CollectiveEpilogueFwdINS6_IJSA_NS7_ILi256EEESB_EEES9_SE_SG_Li256ELb1ELb1ELb0ELb0EEENS1_36VarlenDynamicPersistentTileSchedulerILi128ELi96ELi256ELi128ELb0ELb1ELb1ELb1ELb0ELb1EEEEEEEEEvNT_6ParamsE --------------------------
	.section	.text._ZN7cutlass13device_kernelIN5flash11enable_sm90INS1_16FlashAttnFwdSm90INS1_25CollectiveMainloopFwdSm90ILi2EN4cute5tupleIJNS5_1CILi1EEES8_S8_EEENS6_IJNS7_ILi128EEENS7_ILi96EEENS7_ILi64EEEEEELi256ENS_10bfloat16_tEfNS_4arch4Sm90ELb0ELb1ELb0ELb1ELb1ELb1ELb0ELb1ELb0ELb1ELb0ELb0EEENS1_21CollectiveEpilogueFwdINS6_IJSA_NS7_ILi256EEESB_EEES9_SE_SG_Li256ELb1ELb1ELb0ELb0EEENS1_36VarlenDynamicPersistentTileSchedulerILi128ELi96ELi256ELi128ELb0ELb1ELb1ELb1ELb0ELb1EEEEEEEEEvNT_6ParamsE,"ax",@progbits
	.align	128
.text._ZN7cutlass13device_kernelIN5flash11enable_sm90INS1_16FlashAttnFwdSm90INS1_25CollectiveMainloopFwdSm90ILi2EN4cute5tupleIJNS5_1CILi1EEES8_S8_EEENS6_IJNS7_ILi128EEENS7_ILi96EEENS7_ILi64EEEEEELi256ENS_10bfloat16_tEfNS_4arch4Sm90ELb0ELb1ELb0ELb1ELb1ELb1ELb0ELb1ELb0ELb1ELb0ELb0EEENS1_21CollectiveEpilogueFwdINS6_IJSA_NS7_ILi256EEESB_EEES9_SE_SG_Li256ELb1ELb1ELb0ELb0EEENS1_36VarlenDynamicPersistentTileSchedulerILi128ELi96ELi256ELi128ELb0ELb1ELb1ELb1ELb0ELb1EEEEEEEEEvNT_6ParamsE:
        .type           _ZN7cutlass13device_kernelIN5flash11enable_sm90INS1_16FlashAttnFwdSm90INS1_25CollectiveMainloopFwdSm90ILi2EN4cute5tupleIJNS5_1CILi1EEES8_S8_EEENS6_IJNS7_ILi128EEENS7_ILi96EEENS7_ILi64EEEEEELi256ENS_10bfloat16_tEfNS_4arch4Sm90ELb0ELb1ELb0ELb1ELb1ELb1ELb0ELb1ELb0ELb1ELb0ELb0EEENS1_21CollectiveEpilogueFwdINS6_IJSA_NS7_ILi256EEESB_EEES9_SE_SG_Li256ELb1ELb1ELb0ELb0EEENS1_36VarlenDynamicPersistentTileSchedulerILi128ELi96ELi256ELi128ELb0ELb1ELb1ELb1ELb0ELb1EEEEEEEEEvNT_6ParamsE,@function
        .size           _ZN7cutlass13device_kernelIN5flash11enable_sm90INS1_16FlashAttnFwdSm90INS1_25CollectiveMainloopFwdSm90ILi2EN4cute5tupleIJNS5_1CILi1EEES8_S8_EEENS6_IJNS7_ILi128EEENS7_ILi96EEENS7_ILi64EEEEEELi256ENS_10bfloat16_tEfNS_4arch4Sm90ELb0ELb1ELb0ELb1ELb1ELb1ELb0ELb1ELb0ELb1ELb0ELb0EEENS1_21CollectiveEpilogueFwdINS6_IJSA_NS7_ILi256EEESB_EEES9_SE_SG_Li256ELb1ELb1ELb0ELb0EEENS1_36VarlenDynamicPersistentTileSchedulerILi128ELi96ELi256ELi128ELb0ELb1ELb1ELb1ELb0ELb1EEEEEEEEEvNT_6ParamsE,(.L_x_6458 - _ZN7cutlass13device_kernelIN5flash11enable_sm90INS1_16FlashAttnFwdSm90INS1_25CollectiveMainloopFwdSm90ILi2EN4cute5tupleIJNS5_1CILi1EEES8_S8_EEENS6_IJNS7_ILi128EEENS7_ILi96EEENS7_ILi64EEEEEELi256ENS_10bfloat16_tEfNS_4arch4Sm90ELb0ELb1ELb0ELb1ELb1ELb1ELb0ELb1ELb0ELb1ELb0ELb0EEENS1_21CollectiveEpilogueFwdINS6_IJSA_NS7_ILi256EEESB_EEES9_SE_SG_Li256ELb1ELb1ELb0ELb0EEENS1_36VarlenDynamicPersistentTileSchedulerILi128ELi96ELi256ELi128ELb0ELb1ELb1ELb1ELb0ELb1EEEEEEEEEvNT_6ParamsE)
        .other          _ZN7cutlass13device_kernelIN5flash11enable_sm90INS1_16FlashAttnFwdSm90INS1_25CollectiveMainloopFwdSm90ILi2EN4cute5tupleIJNS5_1CILi1EEES8_S8_EEENS6_IJNS7_ILi128EEENS7_ILi96EEENS7_ILi64EEEEEELi256ENS_10bfloat16_tEfNS_4arch4Sm90ELb0ELb1ELb0ELb1ELb1ELb1ELb0ELb1ELb0ELb1ELb0ELb0EEENS1_21CollectiveEpilogueFwdINS6_IJSA_NS7_ILi256EEESB_EEES9_SE_SG_Li256ELb1ELb1ELb0ELb0EEENS1_36VarlenDynamicPersistentTileSchedulerILi128ELi96ELi256ELi128ELb0ELb1ELb1ELb1ELb0ELb1EEEEEEEEEvNT_6ParamsE,@"STO_CUDA_ENTRY STV_DEFAULT"
_ZN7cutlass13device_kernelIN5flash11enable_sm90INS1_16FlashAttnFwdSm90INS1_25CollectiveMainloopFwdSm90ILi2EN4cute5tupleIJNS5_1CILi1EEES8_S8_EEENS6_IJNS7_ILi128EEENS7_ILi96EEENS7_ILi64EEEEEELi256ENS_10bfloat16_tEfNS_4arch4Sm90ELb0ELb1ELb0ELb1ELb1ELb1ELb0ELb1ELb0ELb1ELb0ELb0EEENS1_21CollectiveEpilogueFwdINS6_IJSA_NS7_ILi256EEESB_EEES9_SE_SG_Li256ELb1ELb1ELb0ELb0EEENS1_36VarlenDynamicPersistentTileSchedulerILi128ELi96ELi256ELi128ELb0ELb1ELb1ELb1ELb0ELb1EEEEEEEEEvNT_6ParamsE:
[----:B------:R-:W0:Y:S02]  /*0000*/  LDC R1, c[0x0][0x28] ;  /* 0x00000a00ff017b82 */ /* 0x000e240000000800 */
[----:B0-----:R-:W-:Y:S01]  /*0010*/  VIADD R1, R1, 0xffffffc8 ;  /* 0xffffffc801017836 */ /* 0x001fe20000000000 */
[----:B------:R-:W0:Y:S01]  /*0020*/  S2R R0, SR_TID.X ;  /* 0x0000000000007919 */ /* 0x000e220000002100 */
[----:B------:R-:W-:Y:S01]  /*0030*/  ELECT P0, URZ, PT ;  /* 0x00000000003f782f */ /* 0x000fe20003800000 */
[----:B------:R-:W-:Y:S01]  /*0040*/  BSSY B0, `(.L_x_2821) ;  /* 0x000000e000007945 */ /* 0x000fe20003800000 */
[--C-:B0-----:R-:W-:Y:S02]  /*0050*/  SHF.R.U32.HI R2, RZ, 0x5, R0.reuse ;  /* 0x00000005ff027819 */ /* 0x101fe40000011600 */
[----:B------:R-:W-:-:S03]  /*0060*/  SHF.R.U32.HI R4, RZ, 0x7, R0 ;  /* 0x00000007ff047819 */ /* 0x000fc60000011600 */
        /* <DEDUP_REMOVED lines=11> */
.L_x_2822:
[----:B------:R-:W-:Y:S05]  /*0120*/  BSYNC B0 ;  /* 0x0000000000007941 */ /* 0x000fea0003800000 */
.L_x_2821:
[----:B------:R-:W-:Y:S01]  /*0130*/  VOTEU.ANY UP0, P0 ;  /* 0x00000000003f7886 */ /* 0x000fe20000000100 */
[----:B------:R-:W0:Y:S01]  /*0140*/  SHFL.IDX PT, R4, R4, RZ, 0x1f ;  /* 0x00001fff04047589 */ /* 0x000e2200000e0000 */
[----:B------:R-:W-:Y:S01]  /*0150*/  UMOV UR4, 0x80 ;  /* 0x0000008000047882 */ /* 0x000fe20000000000 */
[----:B------:R-:W-:Y:S01]  /*0160*/  UMOV UR7, 0x100 ;  /* 0x0000010000077882 */ /* 0x000fe20000000000 */
[----:B------:R-:W-:Y:S01]  /*0170*/  VOTEU.ANY UP1, P0 ;  /* 0x00000000003f7886 */ /* 0x000fe20000020100 */
[----:B------:R-:W1:Y:S01]  /*0180*/  @UP0 S2UR UR8, SR_CgaCtaId ;  /* 0x00000000000809c3 */ /* 0x000e620000008800 */
[----:B------:R-:W2:Y:S01]  /*0190*/  SHFL.IDX PT, R3, R2, RZ, 0x1f ;  /* 0x00001fff02037589 */ /* 0x000ea200000e0000 */
[----:B------:R-:W-:Y:S01]  /*01a0*/  @UP0 UMOV UR6, 0x400 ;  /* 0x0000040000060882 */ /* 0x000fe20000000000 */
[----:B------:R-:W-:-:S04]  /*01b0*/  @UP0 UIADD3 UR4, -UR4, 0x100000, URZ ;  /* 0x0010000004040890 */ /* 0x000fc8000fffe13f */
[----:B------:R-:W-:Y:S02]  /*01c0*/  @UP0 USHF.L.U32 UR5, UR4, 0xb, URZ ;  /* 0x0000000b04050899 */ /* 0x000fe4000800063f */
[----:B------:R-:W-:Y:S01]  /*01d0*/  @UP0 USHF.L.U32 UR4, UR4, 0x1, URZ ;  /* 0x0000000104040899 */ /* 0x000fe2000800063f */
[----:B------:R-:W-:Y:S01]  /*01e0*/  VOTEU.ANY UP2, P0 ;  /* 0x00000000003f7886 */ /* 0x000fe20000040100 */
[----:B0-----:R-:W-:Y:S01]  /*01f0*/  R2UR UR9, R4 ;  /* 0x00000000040972ca */ /* 0x001fe200000e0000 */
[----:B-1----:R-:W-:Y:S01]  /*0200*/  @UP0 ULEA UR8, UR8, UR6, 0x18 ;  /* 0x0000000608080291 */ /* 0x002fe2000f8ec03f */
[----:B--2---:R-:W-:Y:S01]  /*0210*/  ISETP.NE.AND P1, PT, R3, RZ, PT ;  /* 0x000000ff0300720c */ /* 0x004fe20003f25270 */
[----:B------:R-:W-:-:S04]  /*0220*/  @UP0 UIADD3 UR6, -UR7, 0x100000, URZ ;  /* 0x0010000007060890 */ /* 0x000fc8000fffe13f */
[----:B------:R-:W-:Y:S02]  /*0230*/  @UP0 USHF.L.U32 UR7, UR6, 0xb, URZ ;  /* 0x0000000b06070899 */ /* 0x000fe4000800063f */
[----:B------:R-:W-:-:S04]  /*0240*/  @UP0 USHF.L.U32 UR6, UR6, 0x1, URZ ;  /* 0x0000000106060899 */ /* 0x000fc8000800063f */
[----:B------:R-:W-:Y:S01]  /*0250*/  UISETP.NE.AND UP0, UPT, UR9, URZ, UPT ;  /* 0x0000003f0900728c */ /* 0x000fe2000bf05270 */
[----:B------:R-:W0:Y:S02]  /*0260*/  FENCE.VIEW.ASYNC.S ;  /* 0x00000000000073c6 */ /* 0x000e240000000000 */
[----:B0-----:R0:W1:Y:S05]  /*0270*/  @UP1 SYNCS.EXCH.64 URZ, [UR8+0x22800], UR4 ;  /* 0x02280004083f15b2 */ /* 0x00106a0008000100 */
[----:B------:R0:W2:Y:S01]  /*0280*/  @UP2 SYNCS.EXCH.64 URZ, [UR8+0x22820], UR6 ;  /* 0x02282006083f25b2 */ /* 0x0000a20008000100 */
        /* <DEDUP_REMOVED lines=17> */
[----:B------:R3:W0:Y:S02]  /*03a0*/  SYNCS.EXCH.64 URZ, [UR8+0x22848], UR6 ;  /* 0x02284806083f75b2 */ /* 0x0006240008000100 */
[----:B---3--:R-:W-:Y:S01]  /*03b0*/  NOP ;  /* 0x0000000000007918 */ /* 0x008fe20000000000 */
.L_x_2823:
[----:B------:R-:W3:Y:S01]  /*03c0*/  SHFL.IDX PT, R3, R2, RZ, 0x1f ;  /* 0x00001fff02037589 */ /* 0x000ee200000e0000 */
[----:B------:R-:W-:Y:S01]  /*03d0*/  NOP ;  /* 0x0000000000007918 */ /* 0x000fe20000000000 */
[----:B---3--:R-:W-:-:S13]  /*03e0*/  ISETP.NE.AND P0, PT, R3, RZ, PT ;  /* 0x000000ff0300720c */ /* 0x008fda0003f05270 */
        /* <DEDUP_REMOVED lines=17> */
[----:B------:R3:W0:Y:S02]  /*0500*/  SYNCS.EXCH.64 URZ, [UR8+0x22868], UR6 ;  /* 0x02286806083f75b2 */ /* 0x0006240008000100 */
[----:B---3--:R-:W-:Y:S01]  /*0510*/  NOP ;  /* 0x0000000000007918 */ /* 0x008fe20000000000 */
.L_x_2824:
[----:B------:R-:W3:Y:S01]  /*0520*/  SHFL.IDX PT, R3, R2, RZ, 0x1f ;  /* 0x00001fff02037589 */ /* 0x000ee200000e0000 */
[----:B------:R-:W-:Y:S01]  /*0530*/  NOP ;  /* 0x0000000000007918 */ /* 0x000fe20000000000 */
[----:B---3--:R-:W-:-:S13]  /*0540*/  ISETP.NE.AND P0, PT, R3, RZ, PT ;  /* 0x000000ff0300720c */ /* 0x008fda0003f05270 */
        /* <DEDUP_REMOVED lines=13> */
[----:B------:R3:W0:Y:S02]  /*0620*/  SYNCS.EXCH.64 URZ, [UR6+0x22888], UR4 ;  /* 0x02288804063f75b2 */ /* 0x0006240008000100 */
[----:B---3--:R-:W-:Y:S01]  /*0630*/  NOP ;  /* 0x0000000000007918 */ /* 0x008fe20000000000 */
.L_x_2825:
        /* <DEDUP_REMOVED lines=22> */
.L_x_2826:
        /* <DEDUP_REMOVED lines=22> */
.L_x_2827:
[----:B------:R-:W-:Y:S01]  /*0900*/  PLOP3.LUT P0, PT, PT, PT, UP0, 0x80, 0x0 ;  /* 0x000000000000781c */ /* 0x000fe20003f0f008 */
[----:B------:R-:W-:Y:S01]  /*0910*/  UMOV UR36, 0x1 ;  /* 0x0000000100247882 */ /* 0x000fe20000000000 */
[----:B------:R-:W-:Y:S01]  /*0920*/  NOP ;  /* 0x0000000000007918 */ /* 0x000fe20000000000 */
[----:B------:R-:W-:Y:S01]  /*0930*/  USEL UR36, UR36, 0x2, !UP0 ;  /* 0x0000000224247887 */ /* 0x000fe2000c000000 */
[----:B------:R-:W-:Y:S01]  /*0940*/  BSSY B9, `(.L_x_2828) ;  /* 0x0001f67000097945 */ /* 0x000fe20003800000 */
[----:B------:R-:W-:Y:S01]  /*0950*/  ULDC.64 UR52, c[0x0][0x208] ;  /* 0x0000820000347ab9 */ /* 0x000fe20000000a00 */
[----:B012-4-:R-:W-:Y:S07]  /*0960*/  BAR.SYNC.DEFER_BLOCKING 0x0 ;  /* 0x0000000000007b1d */ /* 0x017fee0000010000 */
[----:B------:R-:W-:Y:S05]  /*0970*/  @!P0 BRA `(.L_x_2829) ;  /* 0x0000018000dc8947 */ /* 0x000fea0003800000 */
.L_x_2830:
        /* <DEDUP_REMOVED lines=8> */
[----:B------:R-:W-:Y:S01]  /*0a00*/  UMOV UR4, 0x400 ;  /* 0x0000040000047882 */ /* 0x000fe20000000000 */
[----:B------:R-:W-:-:S11]  /*0a10*/  LOP3.LUT R22, R22, 0xffdfffff, RZ, 0xc0, !PT ;  /* 0xffdfffff16167812 */ /* 0x000fd600078ec0ff */
[----:B------:R-:W-:Y:S06]  /*0a20*/  @!P0 BAR.ARV 0x9, 0x100 ;  /* 0x0244000000008b1d */ /* 0x000fec0000002000 */
[----:B0-----:R-:W-:Y:S01]  /*0a30*/  ULEA UR4, UR47, UR4, 0x18 ;  /* 0x000000042f047291 */ /* 0x001fe2000f8ec03f */
[----:B------:R-:W-:Y:S01]  /*0a40*/  @P0 LOP3.LUT R22, R22, 0x200000, RZ, 0xfc, !PT ;  /* 0x0020000016160812 */ /* 0x000fe200078efcff */
[----:B------:R-:W-:Y:S04]  /*0a50*/  BAR.SYNC.DEFER_BLOCKING 0x5, 0x180 ;  /* 0x0146000000007b1d */ /* 0x000fe80000010000 */
[----:B------:R-:W-:-:S02]  /*0a60*/  IMAD.U32 R23, RZ, RZ, UR4 ;  /* 0x00000004ff177e24 */ /* 0x000fc4000f8e00ff */
[----:B------:R-:W-:-:S03]  /*0a70*/  ULDC UR4, c[0x0][0xc3c] ;  /* 0x00030f0000047ab9 */ /* 0x000fc60000000800 */
[----:B------:R-:W0:Y:S01]  /*0a80*/  LDS.128 R120, [R23+0x228d0] ;  /* 0x0228d00017787984 */ /* 0x000e220000000c00 */
[----:B------:R-:W-:Y:S06]  /*0a90*/  BAR.ARV 0x4, 0x180 ;  /* 0x0106000000007b1d */ /* 0x000fec0000002000 */
[----:B0-----:R-:W-:-:S13]  /*0aa0*/  ISETP.GE.AND P0, PT, R123, UR4, PT ;  /* 0x000000047b007c0c */ /* 0x001fda000bf06270 */
[----:B------:R-:W-:Y:S05]  /*0ab0*/  @P0 BRA `(.L_x_2831) ;  /* 0x000001f4003c0947 */ /* 0x000fea0003800000 */
[----:B------:R-:W-:Y:S01]  /*0ac0*/  VIADD R13, R0, 0xffffff80 ;  /* 0xffffff80000d7836 */ /* 0x000fe20000000000 */
[----:B------:R-:W-:Y:S01]  /*0ad0*/  STL [R1+0x10], RZ ;  /* 0x000010ff01007387 */ /* 0x000fe20000100800 */
[----:B------:R-:W-:Y:S01]  /*0ae0*/  IMAD.MOV.U32 R19, RZ, RZ, RZ ;  /* 0x000000ffff137224 */ /* 0x000fe200078e00ff */
[----:B------:R-:W-:Y:S01]  /*0af0*/  ULOP3.LUT UR50, UR36, 0x1, URZ, 0xfc, !UPT ;  /* 0x0000000124327892 */ /* 0x000fe2000f8efc3f */
[----:B------:R-:W-:Y:S01]  /*0b00*/  IMAD.MOV.U32 R216, RZ, RZ, RZ ;  /* 0x000000ffffd87224 */ /* 0x000fe200078e00ff */
[----:B------:R-:W-:Y:S01]  /*0b10*/  SHF.R.S32.HI R0, RZ, 0x1f, R13 ;  /* 0x0000001fff007819 */ /* 0x000fe2000001140d */
[----:B------:R-:W-:-:S03]  /*0b20*/  IMAD.MOV.U32 R206, RZ, RZ, RZ ;  /* 0x000000ffffce7224 */ /* 0x000fc600078e00ff */
[----:B------:R-:W-:-:S04]  /*0b30*/  LEA.HI R2, R0, R13, RZ, 0x7 ;  /* 0x0000000d00027211 */ /* 0x000fc800078f38ff */
[----:B------:R-:W-:-:S05]  /*0b40*/  LOP3.LUT R3, R2, 0xffffff80, RZ, 0xc0, !PT ;  /* 0xffffff8002037812 */ /* 0x000fca00078ec0ff */
[----:B------:R-:W-:-:S05]  /*0b50*/  IMAD.IADD R210, R13, 0x1, -R3 ;  /* 0x000000010dd27824 */ /* 0x000fca00078e0a03 */
[----:B------:R-:W-:-:S04]  /*0b60*/  SHF.R.S32.HI R5, RZ, 0x1f, R210 ;  /* 0x0000001fff057819 */ /* 0x000fc800000114d2 */
[CC--:B------:R-:W-:Y:S02]  /*0b70*/  LEA.HI R7, R5.reuse, R210.reuse, RZ, 0x2 ;  /* 0x000000d205077211 */ /* 0x0c0fe400078f10ff */
[----:B------:R-:W-:Y:S02]  /*0b80*/  LEA.HI R5, R5, R210, RZ, 0x5 ;  /* 0x000000d205057211 */ /* 0x000fe400078f28ff */
[--C-:B------:R-:W-:Y:S02]  /*0b90*/  SHF.R.S32.HI R6, RZ, 0x2, R7.reuse ;  /* 0x00000002ff067819 */ /* 0x100fe40000011407 */
[----:B------:R-:W-:Y:S02]  /*0ba0*/  SHF.R.S32.HI R3, RZ, 0x1f, R7 ;  /* 0x0000001fff037819 */ /* 0x000fe40000011407 */
[----:B------:R-:W-:Y:S02]  /*0bb0*/  LOP3.LUT R7, R7, 0x7ffffffc, RZ, 0xc0, !PT ;  /* 0x7ffffffc07077812 */ /* 0x000fe400078ec0ff */
[----:B------:R-:W-:-:S02]  /*0bc0*/  LEA.HI R4, R3, R6, RZ, 0x3 ;  /* 0x0000000603047211 */ /* 0x000fc400078f18ff */
[----:B------:R-:W-:Y:S01]  /*0bd0*/  SHF.R.S32.HI R3, RZ, 0x7, R2 ;  /* 0x00000007ff037819 */ /* 0x000fe20000011402 */
[----:B------:R-:W-:Y:S01]  /*0be0*/  IMAD.IADD R210, R210, 0x1, -R7 ;  /* 0x00000001d2d27824 */ /* 0x000fe200078e0a07 */
[----:B------:R-:W-:Y:S02]  /*0bf0*/  LOP3.LUT R9, R4, 0xfffffff8, RZ, 0xc0, !PT ;  /* 0xfffffff804097812 */ /* 0x000fe400078ec0ff */
[----:B------:R-:W-:Y:S02]  /*0c00*/  LEA.HI R4, R2, R3, RZ, 0x1 ;  /* 0x0000000302047211 */ /* 0x000fe400078f08ff */
[-C--:B------:R-:W-:Y:S01]  /*0c10*/  LEA.HI R2, R0, R13.reuse, RZ, 0x4 ;  /* 0x0000000d00027211 */ /* 0x080fe200078f20ff */
[----:B------:R-:W-:Y:S01]  /*0c20*/  IMAD.IADD R10, R6, 0x1, -R9 ;  /* 0x00000001060a7824 */ /* 0x000fe200078e0a09 */
[----:B------:R-:W-:Y:S02]  /*0c30*/  LEA.HI R6, R0, R13, RZ, 0x2 ;  /* 0x0000000d00067211 */ /* 0x000fe400078f10ff */
[----:B------:R-:W-:-:S02]  /*0c40*/  LOP3.LUT R8, R4, 0x3fffffe, RZ, 0xc0, !PT ;  /* 0x03fffffe04087812 */ /* 0x000fc400078ec0ff */
[----:B------:R-:W-:Y:S02]  /*0c50*/  SHF.R.S32.HI R9, RZ, 0x5, R5 ;  /* 0x00000005ff097819 */ /* 0x000fe40000011405 */
[----:B------:R-:W-:Y:S01]  /*0c60*/  LOP3.LUT R4, R6, 0xfffffffc, RZ, 0xc0, !PT ;  /* 0xfffffffc06047812 */ /* 0x000fe200078ec0ff */
[----:B------:R-:W-:Y:S01]  /*0c70*/  IMAD.IADD R8, R3, 0x1, -R8 ;  /* 0x0000000103087824 */ /* 0x000fe200078e0a08 */
[----:B------:R-:W-:Y:S01]  /*0c80*/  SHF.R.S32.HI R5, RZ, 0x4, R2 ;  /* 0x00000004ff057819 */ /* 0x000fe20000011402 */
[----:B------:R-:W-:Y:S01]  /*0c90*/  IMAD R9, R9, 0x10, R10 ;  /* 0x0000001009097824 */ /* 0x000fe200078e020a */
[----:B------:R-:W-:Y:S01]  /*0ca0*/  SHF.R.S32.HI R209, RZ, 0x2, R6 ;  /* 0x00000002ffd17819 */ /* 0x000fe20000011406 */
[----:B------:R-:W-:Y:S01]  /*0cb0*/  IMAD.IADD R11, R13, 0x1, -R4 ;  /* 0x000000010d0b7824 */ /* 0x000fe200078e0a04 */
[----:B------:R-:W-:Y:S01]  /*0cc0*/  LEA.HI R3, R2, R5, RZ, 0x1 ;  /* 0x0000000502037211 */ /* 0x000fe200078f08ff */
[----:B------:R-:W-:Y:S01]  /*0cd0*/  IMAD R8, R8, 0x40, R9 ;  /* 0x0000004008087824 */ /* 0x000fe200078e0209 */
[----:B------:R-:W-:Y:S01]  /*0ce0*/  LEA.HI R0, R0, R13, RZ, 0x5 ;  /* 0x0000000d00007211 */ /* 0x000fe200078f28ff */
[----:B------:R-:W-:Y:S01]  /*0cf0*/  IMAD.SHL.U32 R16, R11, 0x8, RZ ;  /* 0x000000080b107824 */ /* 0x000fe200078e00ff */
[----:B------:R-:W-:Y:S01]  /*0d00*/  LOP3.LUT R4, R3, 0x1ffffffe, RZ, 0xc0, !PT ;  /* 0x1ffffffe03047812 */ /* 0x000fe200078ec0ff */
[C---:B------:R-:W-:Y:S01]  /*0d10*/  IMAD.SHL.U32 R204, R11.reuse, 0x4, RZ ;  /* 0x000000040bcc7824 */ /* 0x040fe200078e00ff */
[----:B------:R-:W-:Y:S01]  /*0d20*/  LEA.HI R3, R11, R11, RZ, 0x1 ;  /* 0x0000000b0b037211 */ /* 0x000fe200078f08ff */
        /* <DEDUP_REMOVED lines=9> */
[----:B------:R-:W-:Y:S01]  /*0dc0*/  LEA.HI R6, R6, R209, RZ, 0x3 ;  /* 0x000000d106067211 */ /* 0x000fe200078f18ff */
[----:B------:R-:W-:Y:S01]  /*0dd0*/  VIADD R212, R16, 0xa0 ;  /* 0x000000a010d47836 */ /* 0x000fe20000000000 */
[----:B------:R-:W-:Y:S01]  /*0de0*/  SHF.R.S32.HI R17, RZ, 0x1f, R16 ;  /* 0x0000001fff117819 */ /* 0x000fe20000011410 */
[----:B------:R-:W-:Y:S01]  /*0df0*/  IMAD R226, R3, 0x8, R8 ;  /* 0x0000000803e27824 */ /* 0x000fe200078e0208 */
[----:B------:R-:W-:Y:S01]  /*0e00*/  LOP3.LUT R6, R6, 0xfffffff8, RZ, 0xc0, !PT ;  /* 0xfffffff806067812 */ /* 0x000fe200078ec0ff */
[----:B------:R-:W-:Y:S01]  /*0e10*/  VIADD R3, R209, 0x40 ;  /* 0x00000040d1037836 */ /* 0x000fe20000000000 */
[----:B------:R-:W-:Y:S01]  /*0e20*/  SHF.R.S32.HI R211, RZ, 0x1f, R18 ;  /* 0x0000001fffd37819 */ /* 0x000fe20000011412 */
[----:B------:R-:W-:-:S02]  /*0e30*/  IMAD R5, R12, 0x10, R2 ;  /* 0x000000100c057824 */ /* 0x000fc400078e0202 */
[----:B------:R-:W-:Y:S01]  /*0e40*/  IMAD.SHL.U32 R228, R3, 0x40, RZ ;  /* 0x0000004003e47824 */ /* 0x000fe200078e00ff */
[----:B------:R-:W-:Y:S01]  /*0e50*/  SHF.R.S32.HI R0, RZ, 0x1f, R3 ;  /* 0x0000001fff007819 */ /* 0x000fe20000011403 */
[----:B------:R-:W-:Y:S02]  /*0e60*/  IMAD R4, R5, 0x8, R4 ;  /* 0x0000000805047824 */ /* 0x000fe400078e0204 */
[----:B------:R-:W-:Y:S01]  /*0e70*/  IMAD.IADD R5, R209, 0x1, -R6 ;  /* 0x00000001d1057824 */ /* 0x000fe200078e0a06 */
[----:B------:R-:W-:Y:S01]  /*0e80*/  LEA.HI R0, R0, R3, RZ, 0x3 ;  /* 0x0000000300007211 */ /* 0x000fe200078f18ff */
[----:B------:R-:W-:Y:S01]  /*0e90*/  IMAD.MOV.U32 R2, RZ, RZ, RZ ;  /* 0x000000ffff027224 */ /* 0x000fe200078e00ff */
[----:B------:R-:W-:Y:S01]  /*0ea0*/  LOP3.LUT R228, R228, 0x1c0, RZ, 0xc0, !PT ;  /* 0x000001c0e4e47812 */ /* 0x000fe200078ec0ff */
[----:B------:R-:W-:Y:S01]  /*0eb0*/  VIADD R215, R16, 0xc0 ;  /* 0x000000c010d77836 */ /* 0x000fe20000000000 */
[----:B------:R0:W-:Y:S01]  /*0ec0*/  STL [R1+0x1c], R5 ;  /* 0x00001c0501007387 */ /* 0x0001e20000100800 */
[----:B------:R-:W-:Y:S01]  /*0ed0*/  IMAD.SHL.U32 R0, R0, 0x40, RZ ;  /* 0x0000004000007824 */ /* 0x000fe200078e00ff */
[----:B------:R-:W-:Y:S01]  /*0ee0*/  LOP3.LUT R3, R228, 0x38, R16, 0xf8, !PT ;  /* 0x00000038e4037812 */ /* 0x000fe200078ef810 */
[----:B------:R-:W-:-:S02]  /*0ef0*/  VIADD R214, R16, 0xe0 ;  /* 0x000000e010d67836 */ /* 0x000fc40000000000 */
[----:B------:R-:W-:Y:S01]  /*0f00*/  VIADD R217, R204, 0x10 ;  /* 0x00000010ccd97836 */ /* 0x000fe20000000000 */
[----:B------:R-:W-:Y:S02]  /*0f10*/  LOP3.LUT R0, R0, 0xfffffe00, RZ, 0xc0, !PT ;  /* 0xfffffe0000007812 */ /* 0x000fe400078ec0ff */
[----:B0-----:R-:W-:-:S03]  /*0f20*/  SHF.R.U32.HI R5, RZ, 0x3, R228 ;  /* 0x00000003ff057819 */ /* 0x001fc600000116e4 */
[----:B------:R0:W-:Y:S02]  /*0f30*/  STL [R1+0x4], R0 ;  /* 0x0000040001007387 */ /* 0x0001e40000100800 */
[----:B0-----:R-:W-:Y:S01]  /*0f40*/  LOP3.LUT R0, R0, R3, R5, 0xf6, !PT ;  /* 0x0000000300007212 */ /* 0x001fe200078ef605 */
[----:B------:R-:W-:-:S04]  /*0f50*/  IMAD.SHL.U32 R3, R4, 0x8, RZ ;  /* 0x0000000804037824 */ /* 0x000fc800078e00ff */
[----:B------:R-:W-:-:S05]  /*0f60*/  IMAD R0, R0, 0x2, R23 ;  /* 0x0000000200007824 */ /* 0x000fca00078e0217 */
[----:B------:R0:W-:Y:S04]  /*0f70*/  STL [R1+0x24], R0 ;  /* 0x0000240001007387 */ /* 0x0001e80000100800 */
[----:B------:R0:W-:Y:S02]  /*0f80*/  STL [R1+0x30], R3 ;  /* 0x0000300301007387 */ /* 0x0001e40000100800 */
.L_x_3051:
[----:B------:R-:W-:Y:S05]  /*0f90*/  YIELD ;  /* 0x0000000000007946 */ /* 0x000fea0003800000 */
[----:B------:R-:W-:Y:S01]  /*0fa0*/  ULDC.64 UR4, c[0x0][0xa28] ;  /* 0x00028a0000047ab9 */ /* 0x000fe20000000a00 */
[----:B01----:R-:W1:Y:S01]  /*0fb0*/  LDC.64 R6, c[0x0][0xa08] ;  /* 0x00028200ff067b82 */ /* 0x003e620000000a00 */
[----:B------:R-:W-:Y:S01]  /*0fc0*/  ISETP.NE.U32.AND P1, PT, RZ, UR4, PT ;  /* 0x00000004ff007c0c */ /* 0x000fe2000bf25070 */
[----:B0-----:R-:W-:Y:S02]  /*0fd0*/  IMAD.MOV.U32 R0, RZ, RZ, RZ ;  /* 0x000000ffff007224 */ /* 0x001fe400078e00ff */
[----:B------:R-:W-:Y:S01]  /*0fe0*/  IMAD.MOV.U32 R32, RZ, RZ, RZ ;  /* 0x000000ffff207224 */ /* 0x000fe200078e00ff */
[----:B------:R-:W-:Y:S01]  /*0ff0*/  ISETP.NE.AND.EX P1, PT, RZ, UR5, PT, P1 ;  /* 0x00000005ff007c0c */ /* 0x000fe2000bf25310 */
[----:B------:R-:W-:-:S02]  /*1000*/  ULDC.64 UR4, c[0x0][0xa18] ;  /* 0x0002860000047ab9 */ /* 0x000fc40000000a00 */
[----:B------:R-:W-:-:S04]  /*1010*/  ISETP.NE.U32.AND P2, PT, RZ, UR4, PT ;  /* 0x00000004ff007c0c */ /* 0x000fc8000bf45070 */
[----:B------:R-:W-:Y:S01]  /*1020*/  ISETP.NE.AND.EX P2, PT, RZ, UR5, PT, P2 ;  /* 0x00000005ff007c0c */ /* 0x000fe2000bf45320 */
[----:B------:R-:W-:Y:S02]  /*1030*/  ULDC.64 UR4, c[0x0][0xa08] ;  /* 0x0002820000047ab9 */ /* 0x000fe40000000a00 */
[----:B------:R-:W-:-:S03]  /*1040*/  ISETP.NE.U32.AND P0, PT, RZ, UR4, PT ;  /* 0x00000004ff007c0c */ /* 0x000fc6000bf05070 */
[----:B------:R-:W0:Y:S01]  /*1050*/  @P1 LDC.64 R4, c[0x0][0xa28] ;  /* 0x00028a00ff041b82 */ /* 0x000e220000000a00 */
[----:B------:R-:W-:Y:S01]  /*1060*/  ISETP.NE.AND.EX P0, PT, RZ, UR5, PT, P0 ;  /* 0x00000005ff007c0c */ /* 0x000fe2000bf05300 */
[----:B-1----:R-:W-:-:S06]  /*1070*/  IMAD.WIDE R10, R123, 0x4, R6 ;  /* 0x000000047b0a7825 */ /* 0x002fcc00078e0206 */
[----:B------:R-:W1:Y:S01]  /*1080*/  @P2 LDC.64 R8, c[0x0][0xa18] ;  /* 0x00028600ff082b82 */ /* 0x000e620000000a00 */
[----:B------:R-:W-:Y:S02]  /*1090*/  ULDC UR4, c[0x0][0x288] ;  /* 0x0000a20000047ab9 */ /* 0x000fe40000000800 */
[----:B------:R-:W-:Y:S01]  /*10a0*/  IMAD.U32 R207, RZ, RZ, UR4 ;  /* 0x00000004ffcf7e24 */ /* 0x000fe2000f8e00ff */
[----:B------:R-:W-:Y:S02]  /*10b0*/  ULDC.64 UR4, c[0x0][0x418] ;  /* 0x0001060000047ab9 */ /* 0x000fe40000000a00 */
[----:B------:R2:W5:Y:S01]  /*10c0*/  @P0 LDG.E R32, desc[UR52][R10.64] ;  /* 0x000000340a200981 */ /* 0x000562000c1e1900 */
[----:B0-----:R-:W-:-:S05]  /*10d0*/  @P1 IMAD.WIDE R4, R123, 0x4, R4 ;  /* 0x000000047b041825 */ /* 0x001fca00078e0204 */
[----:B------:R2:W5:Y:S01]  /*10e0*/  @P1 LDG.E R0, desc[UR52][R4.64] ;  /* 0x0000003404001981 */ /* 0x000562000c1e1900 */
[----:B-1----:R-:W-:-:S05]  /*10f0*/  @P2 IMAD.WIDE R6, R123, 0x4, R8 ;  /* 0x000000047b062825 */ /* 0x002fca00078e0208 */
        /* <DEDUP_REMOVED lines=8> */
[----:B------:R-:W-:Y:S02]  /*1180*/  IMAD.U32 R24, RZ, RZ, UR5 ;  /* 0x00000005ff187e24 */ /* 0x000fe4000f8e00ff */
[----:B------:R-:W-:Y:S01]  /*1190*/  IMAD.U32 R31, RZ, RZ, UR4 ;  /* 0x00000004ff1f7e24 */ /* 0x000fe2000f8e00ff */
[----:B--234-:R-:W-:Y:S06]  /*11a0*/  @P2 BRA `(.L_x_2832) ;  /* 0x0000000000242947 */ /* 0x01cfec0003800000 */
        /* <DEDUP_REMOVED lines=9> */
.L_x_2832:
[----:B------:R-:W-:Y:S01]  /*1240*/  ULDC.64 UR4, c[0x0][0xa20] ;  /* 0x0002880000047ab9 */ /* 0x000fe20000000a00 */
[----:B------:R0:W-:Y:S01]  /*1250*/  STL [R1+0x8], R122 ;  /* 0x0000087a01007387 */ /* 0x0001e20000100800 */
[----:B------:R-:W-:-:S03]  /*1260*/  ISETP.NE.U32.AND P1, PT, RZ, UR4, PT ;  /* 0x00000004ff007c0c */ /* 0x000fc6000bf25070 */
[----:B------:R0:W-:Y:S01]  /*1270*/  STL [R1+0xc], R123 ;  /* 0x00000c7b01007387 */ /* 0x0001e20000100800 */
[----:B------:R-:W-:-:S13]  /*1280*/  ISETP.NE.AND.EX P1, PT, RZ, UR5, PT, P1 ;  /* 0x00000005ff007c0c */ /* 0x000fda000bf25310 */
[----:B0-----:R-:W-:Y:S05]  /*1290*/  @!P1 BRA `(.L_x_2833) ;  /* 0x0000000000109947 */ /* 0x001fea0003800000 */
[----:B------:R-:W0:Y:S02]  /*12a0*/  LDC.64 R4, c[0x0][0xa20] ;  /* 0x00028800ff047b82 */ /* 0x000e240000000a00 */
[----:B0-----:R-:W-:-:S05]  /*12b0*/  IMAD.WIDE R4, R123, 0x4, R4 ;  /* 0x000000047b047825 */ /* 0x001fca00078e0204 */
[----:B------:R0:W5:Y:S01]  /*12c0*/  LDG.E R31, desc[UR52][R4.64] ;  /* 0x00000034041f7981 */ /* 0x000162000c1e1900 */
[----:B------:R-:W-:Y:S05]  /*12d0*/  BRA `(.L_x_2834) ;  /* 0x0000000000107947 */ /* 0x000fea0003800000 */
.L_x_2833:
[----:B------:R-:W-:Y:S05]  /*12e0*/  @!P0 BRA `(.L_x_2834) ;  /* 0x00000000000c8947 */ /* 0x000fea0003800000 */
[----:B------:R-:W2:Y:S04]  /*12f0*/  LDG.E R4, desc[UR52][R10.64] ;  /* 0x000000340a047981 */ /* 0x000ea8000c1e1900 */
[----:B------:R-:W2:Y:S02]  /*1300*/  LDG.E R31, desc[UR52][R10.64+0x4] ;  /* 0x000004340a1f7981 */ /* 0x000ea4000c1e1900 */
[----:B--2---:R-:W-:-:S07]  /*1310*/  IMAD.IADD R31, R31, 0x1, -R4 ;  /* 0x000000011f1f7824 */ /* 0x004fce00078e0a04 */
.L_x_2834:
[----:B------:R-:W-:Y:S01]  /*1320*/  ULDC.64 UR4, c[0x0][0xa10] ;  /* 0x0002840000047ab9 */ /* 0x000fe20000000a00 */
[----:B------:R-:W1:Y:S01]  /*1330*/  LDC R9, c[0x0][0x448] ;  /* 0x00011200ff097b82 */ /* 0x000e620000000800 */
[----:B------:R-:W-:-:S04]  /*1340*/  ISETP.NE.U32.AND P0, PT, RZ, UR4, PT ;  /* 0x00000004ff007c0c */ /* 0x000fc8000bf05070 */
[----:B------:R-:W-:Y:S01]  /*1350*/  ISETP.NE.AND.EX P0, PT, RZ, UR5, PT, P0 ;  /* 0x00000005ff007c0c */ /* 0x000fe2000bf05300 */
[----:B------:R-:W-:Y:S02]  /*1360*/  ULDC.64 UR4, c[0x0][0xa30] ;  /* 0x00028c0000047ab9 */ /* 0x000fe40000000a00 */
[----:B------:R-:W-:Y:S01]  /*1370*/  ISETP.NE.U32.AND P1, PT, RZ, UR4, PT ;  /* 0x00000004ff007c0c */ /* 0x000fe2000bf25070 */
[----:B-----5:R-:W-:Y:S01]  /*1380*/  IMAD.MOV.U32 R30, RZ, RZ, R31 ;  /* 0x000000ffff1e7224 */ /* 0x020fe200078e001f */
[----:B------:R-:W2:Y:S02]  /*1390*/  LDC.64 R14, c[0x0][0x9e0] ;  /* 0x00027800ff0e7b82 */ /* 0x000ea40000000a00 */
[----:B------:R-:W-:-:S06]  /*13a0*/  ISETP.NE.AND.EX P1, PT, RZ, UR5, PT, P1 ;  /* 0x00000005ff007c0c */ /* 0x000fcc000bf25310 */
[----:B0-----:R-:W0:Y:S08]  /*13b0*/  @P0 LDC.64 R4, c[0x0][0xa10] ;  /* 0x00028400ff040b82 */ /* 0x001e300000000a00 */
[----:B------:R-:W3:Y:S01]  /*13c0*/  @P1 LDC.64 R6, c[0x0][0xa30] ;  /* 0x00028c00ff061b82 */ /* 0x000ee20000000a00 */
[----:B0-----:R-:W-:-:S05]  /*13d0*/  @P0 IMAD.WIDE R4, R123, 0x4, R4 ;  /* 0x000000047b040825 */ /* 0x001fca00078e0204 */
[----:B------:R-:W4:Y:S04]  /*13e0*/  @P0 LDG.E R3, desc[UR52][R4.64] ;  /* 0x0000003404030981 */ /* 0x000f28000c1e1900 */
[----:B------:R-:W4:Y:S01]  /*13f0*/  @P0 LDG.E R8, desc[UR52][R4.64+0x4] ;  /* 0x0000043404080981 */ /* 0x000f22000c1e1900 */
[----:B---3--:R-:W-:-:S05]  /*1400*/  @P1 IMAD.WIDE R6, R123, 0x4, R6 ;  /* 0x000000047b061825 */ /* 0x008fca00078e0206 */
[----:B------:R0:W5:Y:S01]  /*1410*/  @P1 LDG.E R30, desc[UR52][R6.64] ;  /* 0x00000034061e1981 */ /* 0x000162000c1e1900 */
[----:B-1----:R-:W-:Y:S01]  /*1420*/  ISETP.NE.AND P1, PT, R9, 0x1, PT ;  /* 0x000000010900780c */ /* 0x002fe20003f25270 */
[----:B------:R-:W-:Y:S01]  /*1430*/  IMAD.SHL.U32 R218, R121, 0x80, RZ ;  /* 0x0000008079da7824 */ /* 0x000fe200078e00ff */
[----:B--2---:R-:W-:-:S11]  /*1440*/  ISETP.GE.AND P2, PT, R15, 0x1, PT ;  /* 0x000000010f00780c */ /* 0x004fd60003f46270 */
[----:B------:R-:W1:Y:S08]  /*1450*/  @P1 LDC R10, c[0x0][0x44c] ;  /* 0x00011300ff0a1b82 */ /* 0x000e700000000800 */
[----:B------:R-:W2:Y:S01]  /*1460*/  @P1 LDC R12, c[0x0][0x450] ;  /* 0x00011400ff0c1b82 */ /* 0x000ea20000000800 */
[----:B----4-:R-:W-:Y:S02]  /*1470*/  @P0 IMAD.IADD R24, R8, 0x1, -R3 ;  /* 0x0000000108180824 */ /* 0x010fe400078e0a03 */
[----:B------:R-:W-:-:S02]  /*1480*/  IMAD.IADD R8, R31, 0x1, -R0 ;  /* 0x000000011f087824 */ /* 0x000fc400078e0a00 */
[----:B------:R-:W-:Y:S02]  /*1490*/  VIADD R3, R218, 0x7f ;  /* 0x0000007fda037836 */ /* 0x000fe40000000000 */
[----:B------:R-:W-:Y:S02]  /*14a0*/  IMAD.IADD R208, R8, 0x1, R24 ;  /* 0x0000000108d07824 */ /* 0x000fe400078e0218 */
[----:B-1----:R-:W-:-:S04]  /*14b0*/  @P1 IMAD.HI.U32 R5, R3, R10, RZ ;  /* 0x0000000a03051227 */ /* 0x002fc800078e00ff */
[----:B------:R-:W-:Y:S02]  /*14c0*/  VIADD R0, R208, 0x5f ;  /* 0x0000005fd0007836 */ /* 0x000fe40000000000 */
[----:B------:R-:W-:Y:S01]  /*14d0*/  IMAD.MOV.U32 R4, RZ, RZ, R3 ;  /* 0x000000ffff047224 */ /* 0x000fe200078e0003 */
[----:B--2---:R-:W-:Y:S01]  /*14e0*/  @P1 SHF.R.U32.HI R4, RZ, R12, R5 ;  /* 0x0000000cff041219 */ /* 0x004fe20000011605 */
[----:B------:R-:W-:Y:S01]  /*14f0*/  IMAD.HI R0, R0, 0x2aaaaaab, RZ ;  /* 0x2aaaaaab00007827 */ /* 0x000fe200078e02ff */
[----:B------:R-:W-:-:S04]  /*1500*/  IADD3 R5, R208, 0x1, -R207 ;  /* 0x00000001d0057810 */ /* 0x000fc80007ffe8cf */
[----:B------:R-:W-:Y:S01]  /*1510*/  SHF.R.U32.HI R3, RZ, 0x1f, R0 ;  /* 0x0000001fff037819 */ /* 0x000fe20000011600 */
[----:B0-----:R-:W-:-:S03]  /*1520*/  IMAD.IADD R7, R5, 0x1, R4 ;  /* 0x0000000105077824 */ /* 0x001fc600078e0204 */
[----:B------:R-:W-:Y:S01]  /*1530*/  LEA.HI.SX32 R176, R0, R3, 0x1c ;  /* 0x0000000300b07211 */ /* 0x000fe200078fe2ff */
        /* <DEDUP_REMOVED lines=13> */
.L_x_2837:
[----:B------:R-:W-:-:S13]  /*1610*/  ISETP.NE.AND P0, PT, R15, 0x1, PT ;  /* 0x000000010f00780c */ /* 0x000fda0003f05270 */
[----:B------:R-:W0:Y:S02]  /*1620*/  @P0 LDC.64 R4, c[0x0][0x9e8] ;  /* 0x00027a00ff040b82 */ /* 0x000e240000000a00 */
[----:B0-----:R-:W-:-:S05]  /*1630*/  @P0 IMAD.HI.U32 R4, R3, R4, RZ ;  /* 0x0000000403040227 */ /* 0x001fca00078e00ff */
[----:B------:R-:W-:-:S07]  /*1640*/  @P0 SHF.R.U32.HI R3, RZ, R5, R4 ;  /* 0x00000005ff030219 */ /* 0x000fce0000011604 */
.L_x_2838:
[----:B------:R-:W-:Y:S05]  /*1650*/  BSYNC B0 ;  /* 0x0000000000007941 */ /* 0x000fea0003800000 */
.L_x_2836:
[----:B------:R-:W-:-:S05]  /*1660*/  IMAD R3, R3, R15, R15 ;  /* 0x0000000f03037224 */ /* 0x000fca00078e020f */
[----:B------:R-:W-:-:S07]  /*1670*/  VIMNMX R0, R0, R3, PT ;  /* 0x0000000300007248 */ /* 0x000fce0003fe0100 */
.L_x_2835:
[----:B------:R-:W0:Y:S01]  /*1680*/  @P1 LDC R3, c[0x0][0x44c] ;  /* 0x00011300ff031b82 */ /* 0x000e220000000800 */
[----:B------:R-:W-:Y:S01]  /*1690*/  IMAD.MOV.U32 R4, RZ, RZ, R218 ;  /* 0x000000ffff047224 */ /* 0x000fe200078e00da */
[----:B------:R-:W-:Y:S01]  /*16a0*/  ULDC UR4, c[0x0][0x9dc] ;  /* 0x0002770000047ab9 */ /* 0x000fe20000000800 */
[----:B------:R-:W-:-:S05]  /*16b0*/  IMAD.IADD R29, R208, 0x1, -R207 ;  /* 0x00000001d01d7824 */ /* 0x000fca00078e0acf */
[----:B------:R-:W1:Y:S01]  /*16c0*/  @P1 LDC R6, c[0x0][0x450] ;  /* 0x00011400ff061b82 */ /* 0x000e620000000800 */
[----:B0-----:R-:W-:-:S05]  /*16d0*/  @P1 IMAD.HI.U32 R3, R218, R3, RZ ;  /* 0x00000003da031227 */ /* 0x001fca00078e00ff */
[----:B-1----:R-:W-:-:S05]  /*16e0*/  @P1 SHF.R.U32.HI R4, RZ, R6, R3 ;  /* 0x00000006ff041219 */ /* 0x002fca0000011603 */
[----:B------:R-:W-:-:S04]  /*16f0*/  IMAD.IADD R3, R29, 0x1, R4 ;  /* 0x000000011d037824 */ /* 0x000fc800078e0204 */
[----:B------:R-:W-:Y:S01]  /*1700*/  VIADD R4, R3, -UR4 ;  /* 0x8000000403047c36 */ /* 0x000fe20008000000 */
[----:B------:R-:W-:Y:S06]  /*1710*/  @!P2 BRA `(.L_x_2839) ;  /* 0x000000000044a947 */ /* 0x000fec0003800000 */
[----:B------:R-:W-:Y:S01]  /*1720*/  ISETP.GT.AND P0, PT, R3, -0x1, PT ;  /* 0xffffffff0300780c */ /* 0x000fe20003f04270 */
[----:B------:R-:W-:-:S12]  /*1730*/  BSSY B0, `(.L_x_2840) ;  /* 0x000000d000007945 */ /* 0x000fd80003800000 */
        /* <DEDUP_REMOVED lines=8> */
.L_x_2841:
[----:B------:R-:W-:-:S13]  /*17c0*/  ISETP.NE.AND P0, PT, R15, 0x1, PT ;  /* 0x000000010f00780c */ /* 0x000fda0003f05270 */
[----:B------:R-:W0:Y:S02]  /*17d0*/  @P0 LDC.64 R6, c[0x0][0x9e8] ;  /* 0x00027a00ff060b82 */ /* 0x000e240000000a00 */
[----:B0-----:R-:W-:-:S05]  /*17e0*/  @P0 IMAD.HI.U32 R6, R3, R6, RZ ;  /* 0x0000000603060227 */ /* 0x001fca00078e00ff */
[----:B------:R-:W-:-:S07]  /*17f0*/  @P0 SHF.R.U32.HI R3, RZ, R7, R6 ;  /* 0x00000007ff030219 */ /* 0x000fce0000011606 */
.L_x_2842:
[----:B------:R-:W-:Y:S05]  /*1800*/  BSYNC B0 ;  /* 0x0000000000007941 */ /* 0x000fea0003800000 */
.L_x_2840:
[----:B------:R-:W-:-:S05]  /*1810*/  IMAD R3, R3, R15, RZ ;  /* 0x0000000f03037224 */ /* 0x000fca00078e02ff */
[----:B------:R-:W-:-:S07]  /*1820*/  VIMNMX R4, R4, R3, !PT ;  /* 0x0000000304047248 */ /* 0x000fce0007fe0100 */
.L_x_2839:
[----:B------:R-:W-:Y:S02]  /*1830*/  VIADD R0, R0, 0x5f ;  /* 0x0000005f00007836 */ /* 0x000fe40000000000 */
[----:B------:R-:W-:-:S04]  /*1840*/  IMAD.HI R4, R4, 0x2aaaaaab, RZ ;  /* 0x2aaaaaab04047827 */ /* 0x000fc800078e02ff */
[----:B------:R-:W-:Y:S01]  /*1850*/  IMAD.HI R0, R0, 0x2aaaaaab, RZ ;  /* 0x2aaaaaab00007827 */ /* 0x000fe200078e02ff */
[----:B------:R-:W-:-:S04]  /*1860*/  SHF.R.U32.HI R5, RZ, 0x1f, R4 ;  /* 0x0000001fff057819 */ /* 0x000fc80000011604 */
[----:B------:R-:W-:Y:S02]  /*1870*/  SHF.R.U32.HI R3, RZ, 0x1f, R0 ;  /* 0x0000001fff037819 */ /* 0x000fe40000011600 */
[----:B------:R-:W-:Y:S02]  /*1880*/  LEA.HI.SX32 R5, R4, R5, 0x1c ;  /* 0x0000000504057211 */ /* 0x000fe400078fe2ff */
[----:B------:R-:W-:Y:S02]  /*1890*/  LEA.HI.SX32 R3, R0, R3, 0x1c ;  /* 0x0000000300037211 */ /* 0x000fe400078fe2ff */
[----:B------:R-:W-:Y:S02]  /*18a0*/  VIMNMX R5, RZ, R5, !PT ;  /* 0x00000005ff057248 */ /* 0x000fe40007fe0100 */
[----:B------:R-:W-:-:S03]  /*18b0*/  VIMNMX R3, R176, R3, PT ;  /* 0x00000003b0037248 */ /* 0x000fc60003fe0100 */
[--C-:B------:R-:W-:Y:S02]  /*18c0*/  IMAD R5, R5, 0x60, -R8.reuse ;  /* 0x0000006005057824 */ /* 0x100fe400078e0a08 */
[----:B------:R-:W-:-:S03]  /*18d0*/  IMAD R3, R3, 0x60, -R8 ;  /* 0x0000006003037824 */ /* 0x000fc600078e0a08 */
[----:B------:R-:W-:Y:S02]  /*18e0*/  VIMNMX R5, RZ, R5, !PT ;  /* 0x00000005ff057248 */ /* 0x000fe40007fe0100 */
        /* <DEDUP_REMOVED lines=11> */
[----:B------:R-:W-:Y:S05]  /*19a0*/  @!P1 BRA `(.L_x_2843) ;  /* 0x0000004800449947 */ /* 0x000fea0003800000 */
        /* <DEDUP_REMOVED lines=20> */
.L_x_2845:
[----:B------:R-:W-:Y:S05]  /*1af0*/  BSYNC B6 ;  /* 0x0000000000067941 */ /* 0x000fea0003800000 */
.L_x_2844:
        /* <DEDUP_REMOVED lines=20> */
.L_x_2847:
[----:B------:R-:W-:Y:S05]  /*1c40*/  BSYNC B6 ;  /* 0x0000000000067941 */ /* 0x000fea0003800000 */
.L_x_2846:
[----:B------:R-:W2:Y:S01]  /*1c50*/  LDL R34, [R1+0x1c] ;  /* 0x00001c0001227983 */ /* 0x000ea20000100800 */
[----:B------:R-:W-:Y:S01]  /*1c60*/  ULDC.64 UR4, c[0x0][0x9f8] ;  /* 0x00027e0000047ab9 */ /* 0x000fe20000000a00 */
[----:B------:R-:W-:Y:S01]  /*1c70*/  IMAD.MOV.U32 R0, RZ, RZ, R123 ;  /* 0x000000ffff007224 */ /* 0x000fe200078e007b */
[----:B------:R-:W-:Y:S01]  /*1c80*/  ISETP.NE.U32.AND P0, PT, RZ, UR4, PT ;  /* 0x00000004ff007c0c */ /* 0x000fe2000bf05070 */
[----:B------:R-:W-:Y:S01]  /*1c90*/  ULDC UR4, c[0x0][0x320] ;  /* 0x0000c80000047ab9 */ /* 0x000fe20000000800 */
[----:B------:R-:W-:Y:S01]  /*1ca0*/  VIADD R4, R16, 0x60 ;  /* 0x0000006010047836 */ /* 0x000fe20000000000 */
[----:B------:R-:W0:Y:S01]  /*1cb0*/  LDC.64 R54, c[0x0][0x3f8] ;  /* 0x0000fe00ff367b82 */ /* 0x000e220000000a00 */
[----:B------:R-:W-:-:S07]  /*1cc0*/  ISETP.NE.AND.EX P0, PT, RZ, UR5, PT, P0 ;  /* 0x00000005ff007c0c */ /* 0x000fce000bf05300 */
[----:B------:R-:W1:Y:S08]  /*1cd0*/  LDC.64 R60, c[0x0][0x408] ;  /* 0x00010200ff3c7b82 */ /* 0x000e700000000a00 */
[----:B------:R-:W3:Y:S01]  /*1ce0*/  @P0 LDC.64 R6, c[0x0][0x9f8] ;  /* 0x00027e00ff060b82 */ /* 0x000ee20000000a00 */
[----:B------:R-:W-:-:S04]  /*1cf0*/  ISETP.GE.AND P1, PT, R18, UR4, PT ;  /* 0x0000000412007c0c */ /* 0x000fc8000bf26270 */
[----:B------:R-:W-:-:S03]  /*1d00*/  SEL R3, RZ, 0xffffffff, P1 ;  /* 0xffffffffff037807 */ /* 0x000fc60000800000 */
[----:B------:R-:W4:Y:S02]  /*1d10*/  LDC R67, c[0x0][0x3f4] ;  /* 0x0000fd00ff437b82 */ /* 0x000f240000000800 */
[----:B------:R-:W-:Y:S02]  /*1d20*/  IMAD.SHL.U32 R8, R3, 0x2, RZ ;  /* 0x0000000203087824 */ /* 0x000fe400078e00ff */
[----:B------:R-:W-:Y:S01]  /*1d30*/  VIADD R3, R16, 0x40 ;  /* 0x0000004010037836 */ /* 0x000fe20000000000 */
[----:B------:R-:W-:Y:S01]  /*1d40*/  ISETP.GE.AND P1, PT, R4, UR4, PT ;  /* 0x0000000404007c0c */ /* 0x000fe2000bf26270 */
[----:B---3--:R-:W-:-:S05]  /*1d50*/  @P0 IMAD.WIDE R6, R123, 0x4, R6 ;  /* 0x000000047b060825 */ /* 0x008fca00078e0206 */
[----:B------:R3:W2:Y:S01]  /*1d60*/  @P0 LDG.E R0, desc[UR52][R6.64] ;  /* 0x0000003406000981 */ /* 0x0006a2000c1e1900 */
[----:B------:R-:W-:Y:S01]  /*1d70*/  ISETP.GE.AND P0, PT, R16, UR4, PT ;  /* 0x0000000410007c0c */ /* 0x000fe2000bf06270 */
[----:B0-----:R-:W-:Y:S01]  /*1d80*/  IMAD.WIDE.U32 R12, R209, R54, R16 ;  /* 0x00000036d10c7225 */ /* 0x001fe200078e0010 */
[----:B------:R-:W-:Y:S01]  /*1d90*/  SHF.R.S32.HI R11, RZ, 0x1f, R209 ;  /* 0x0000001fff0b7819 */ /* 0x000fe200000114d1 */
[----:B------:R-:W0:Y:S01]  /*1da0*/  S2R R36, SR_TID.X ;  /* 0x0000000000247919 */ /* 0x000e220000002100 */
[----:B------:R-:W-:Y:S01]  /*1db0*/  SEL R5, RZ, 0x1, P0 ;  /* 0x00000001ff057807 */ /* 0x000fe20000000000 */
[----:B------:R-:W-:Y:S01]  /*1dc0*/  IMAD.MOV.U32 R66, RZ, RZ, 0x20 ;  /* 0x00000020ff427424 */ /* 0x000fe200078e00ff */
[----:B------:R-:W-:Y:S01]  /*1dd0*/  ISETP.GE.AND P0, PT, R3, UR4, PT ;  /* 0x0000000403007c0c */ /* 0x000fe2000bf06270 */
[C---:B-1----:R-:W-:Y:S01]  /*1de0*/  IMAD R14, R11.reuse, R60, RZ ;  /* 0x0000003c0b0e7224 */ /* 0x042fe200078e02ff */
[----:B------:R-:W-:Y:S01]  /*1df0*/  LOP3.LUT R5, R8, 0x2, R5, 0xe2, !PT ;  /* 0x0000000208057812 */ /* 0x000fe200078ee205 */
[----:B------:R-:W-:Y:S01]  /*1e00*/  IMAD R8, R11, R54, RZ ;  /* 0x000000360b087224 */ /* 0x000fe200078e02ff */
[----:B---3--:R-:W-:Y:S01]  /*1e10*/  SEL R6, RZ, 0x4, P0 ;  /* 0x00000004ff067807 */ /* 0x008fe20000000000 */
[C---:B------:R-:W-:Y:S01]  /*1e20*/  IMAD R59, R209.reuse, R61, R14 ;  /* 0x0000003dd13b7224 */ /* 0x040fe200078e020e */
[----:B------:R-:W-:Y:S01]  /*1e30*/  SEL R7, RZ, 0x8, P1 ;  /* 0x00000008ff077807 */ /* 0x000fe20000800000 */
[----:B------:R-:W-:Y:S01]  /*1e40*/  IMAD R15, R209, R55, R8 ;  /* 0x00000037d10f7224 */ /* 0x000fe200078e0208 */
[----:B------:R-:W-:-:S02]  /*1e50*/  ISETP.GE.AND P0, PT, R213, UR4, PT ;  /* 0x00000004d5007c0c */ /* 0x000fc4000bf06270 */
[----:B------:R-:W-:Y:S01]  /*1e60*/  ISETP.GE.AND P1, PT, R212, UR4, PT ;  /* 0x00000004d4007c0c */ /* 0x000fe2000bf26270 */
[----:B------:R-:W-:Y:S01]  /*1e70*/  IMAD.IADD R13, R15, 0x1, R13 ;  /* 0x000000010f0d7824 */ /* 0x000fe200078e020d */
[----:B------:R-:W-:Y:S02]  /*1e80*/  LOP3.LUT R5, R7, R5, R6, 0xfe, !PT ;  /* 0x0000000507057212 */ /* 0x000fe400078efe06 */
[----:B------:R-:W-:Y:S01]  /*1e90*/  SEL R6, RZ, 0x10, P0 ;  /* 0x00000010ff067807 */ /* 0x000fe20000000000 */
[----:B-----5:R-:W-:Y:S01]  /*1ea0*/  IMAD.WIDE.U32 R52, R30, R54, R12 ;  /* 0x000000361e347225 */ /* 0x020fe200078e000c */
[----:B------:R-:W-:Y:S02]  /*1eb0*/  SEL R7, RZ, 0x20, P1 ;  /* 0x00000020ff077807 */ /* 0x000fe40000800000 */
[----:B------:R-:W-:Y:S02]  /*1ec0*/  ISETP.GE.AND P0, PT, R215, UR4, PT ;  /* 0x00000004d7007c0c */ /* 0x000fe4000bf06270 */
[----:B------:R-:W-:Y:S01]  /*1ed0*/  LOP3.LUT R6, R7, R5, R6, 0xfe, !PT ;  /* 0x0000000507067212 */ /* 0x000fe200078efe06 */
[----:B------:R-:W-:Y:S01]  /*1ee0*/  IMAD.IADD R5, R32, 0x1, R31 ;  /* 0x0000000120057824 */ /* 0x000fe200078e021f */
[----:B------:R-:W-:Y:S01]  /*1ef0*/  SEL R7, RZ, 0x40, P0 ;  /* 0x00000040ff077807 */ /* 0x000fe20000000000 */
[----:B------:R-:W3:Y:S01]  /*1f00*/  LDL R32, [R1+0x4] ;  /* 0x0000040001207983 */ /* 0x000ee20000100800 */
[----:B------:R-:W-:-:S02]  /*1f10*/  ISETP.GE.AND P1, PT, R214, UR4, PT ;  /* 0x00000004d6007c0c */ /* 0x000fc4000bf26270 */
[--C-:B------:R-:W-:Y:S02]  /*1f20*/  SHF.R.S32.HI R205, RZ, 0x1f, R204.reuse ;  /* 0x0000001fffcd7819 */ /* 0x100fe400000114cc */
[----:B------:R-:W-:Y:S01]  /*1f30*/  SEL R10, RZ, 0x7fff80, P1 ;  /* 0x007fff80ff0a7807 */ /* 0x000fe20000800000 */
[----:B0-----:R-:W-:Y:S01]  /*1f40*/  VIADD R36, R36, 0xffffff80 ;  /* 0xffffff8024247836 */ /* 0x001fe20000000000 */
[----:B----4-:R-:W-:Y:S01]  /*1f50*/  ISETP.GE.AND P2, PT, R16, R67, PT ;  /* 0x000000431000720c */ /* 0x010fe20003f46270 */
[C---:B------:R-:W-:Y:S01]  /*1f60*/  IMAD.WIDE.U32 R8, R209.reuse, R54, R204 ;  /* 0x00000036d1087225 */ /* 0x040fe200078e00cc */
[----:B------:R-:W-:Y:S02]  /*1f70*/  LOP3.LUT R6, R10, R6, R7, 0xfe, !PT ;  /* 0x000000060a067212 */ /* 0x000fe400078efe07 */
[----:B------:R-:W-:Y:S01]  /*1f80*/  SHF.R.S32.HI R35, RZ, 0x1f, R36 ;  /* 0x0000001fff237819 */ /* 0x000fe20000011424 */
[----:B------:R-:W-:Y:S01]  /*1f90*/  IMAD.WIDE.U32 R10, R209, R60, R204 ;  /* 0x0000003cd10a7225 */ /* 0x000fe200078e00cc */
[----:B------:R-:W-:-:S02]  /*1fa0*/  SEL R7, R67, RZ, P2 ;  /* 0x000000ff43077207 */ /* 0x000fc40001000000 */
[----:B------:R-:W-:Y:S01]  /*1fb0*/  LEA.HI R35, R35, R36, RZ, 0x2 ;  /* 0x0000002423237211 */ /* 0x000fe200078f10ff */
[----:B------:R-:W-:Y:S01]  /*1fc0*/  IMAD.IADD R21, R9, 0x1, R15 ;  /* 0x0000000109157824 */ /* 0x000fe200078e020f */
[----:B------:R-:W-:Y:S01]  /*1fd0*/  P2R R91, PR, RZ, 0x4 ;  /* 0x00000004ff5b7803 */ /* 0x000fe20000000000 */
[----:B------:R-:W-:Y:S01]  /*1fe0*/  IMAD.MOV.U32 R20, RZ, RZ, R8 ;  /* 0x000000ffff147224 */ /* 0x000fe200078e0008 */
[----:B------:R-:W-:Y:S01]  /*1ff0*/  LOP3.LUT R35, R35, 0xfffffffc, RZ, 0xc0, !PT ;  /* 0xfffffffc23237812 */ /* 0x000fe200078ec0ff */
[----:B------:R-:W-:Y:S01]  /*2000*/  IMAD.IADD R57, R11, 0x1, R59 ;  /* 0x000000010b397824 */ /* 0x000fe200078e023b */
[----:B------:R-:W-:Y:S01]  /*2010*/  SHF.R.S32.HI R11, RZ, 0x1f, R30 ;  /* 0x0000001fff0b7819 */ /* 0x000fe2000001141e */
[----:B------:R-:W-:Y:S01]  /*2020*/  IMAD.WIDE.U32 R8, R209, R60, R16 ;  /* 0x0000003cd1087225 */ /* 0x000fe200078e0010 */
[----:B------:R-:W-:-:S03]  /*2030*/  SHF.R.S32.HI R62, RZ, 0x1f, R122 ;  /* 0x0000001fff3e7819 */ /* 0x000fc6000001147a */
[----:B------:R-:W-:Y:S02]  /*2040*/  IMAD.IADD R35, R36, 0x1, -R35 ;  /* 0x0000000124237824 */ /* 0x000fe400078e0a23 */
[----:B------:R-:W-:Y:S02]  /*2050*/  IMAD.IADD R59, R59, 0x1, R9 ;  /* 0x000000013b3b7824 */ /* 0x000fe400078e0209 */
[----:B------:R-:W-:Y:S02]  /*2060*/  IMAD R64, R35, 0x40, R209 ;  /* 0x0000004023407824 */ /* 0x000fe400078e02d1 */
[----:B------:R-:W0:Y:S01]  /*2070*/  S2R R35, SR_TID.X ;  /* 0x0000000000237919 */ /* 0x000e220000002100 */
[----:B------:R-:W-:Y:S02]  /*2080*/  IMAD R9, R11, R54, RZ ;  /* 0x000000360b097224 */ /* 0x000fe400078e02ff */
[----:B------:R-:W-:Y:S02]  /*2090*/  IMAD.IADD R7, R16, 0x1, R7 ;  /* 0x0000000110077824 */ /* 0x000fe400078e0207 */
[----:B------:R-:W-:-:S02]  /*20a0*/  IMAD R33, R30, R55, R9 ;  /* 0x000000371e217224 */ /* 0x000fc400078e0209 */
[-C--:B------:R-:W-:Y:S01]  /*20b0*/  IMAD R9, R11, R60.reuse, RZ ;  /* 0x0000003c0b097224 */ /* 0x080fe200078e02ff */
[----:B------:R-:W-:Y:S01]  /*20c0*/  SHF.R.S32.HI R14, RZ, 0x1f, R7 ;  /* 0x0000001fff0e7819 */ /* 0x000fe20000011407 */
[----:B------:R-:W-:Y:S02]  /*20d0*/  IMAD.MOV.U32 R56, RZ, RZ, R10 ;  /* 0x000000ffff387224 */ /* 0x000fe400078e000a */
[----:B------:R-:W-:Y:S01]  /*20e0*/  IMAD.MOV.U32 R58, RZ, RZ, R8 ;  /* 0x000000ffff3a7224 */ /* 0x000fe200078e0008 */
[----:B------:R-:W-:Y:S01]  /*20f0*/  LEA.HI R14, R14, R7, RZ, 0x3 ;  /* 0x000000070e0e7211 */ /* 0x000fe200078f18ff */
[----:B------:R-:W-:Y:S01]  /*2100*/  IMAD R13, R30, R61, R9 ;  /* 0x0000003d1e0d7224 */ /* 0x000fe200078e0209 */
[----:B------:R-:W-:Y:S01]  /*2110*/  SHF.L.U64.HI R9, R60, 0x6, R61 ;  /* 0x000000063c097819 */ /* 0x000fe2000001023d */
[----:B------:R-:W-:Y:S01]  /*2120*/  IMAD R11, R61, 0x60, RZ ;  /* 0x000000603d0b7824 */ /* 0x000fe200078e02ff */
[----:B------:R-:W-:Y:S01]  /*2130*/  PRMT R88, R6, 0x8880, RZ ;  /* 0x0000888006587816 */ /* 0x000fe200000000ff */
[----:B------:R-:W-:Y:S01]  /*2140*/  IMAD.SHL.U32 R10, R60, 0x40, RZ ;  /* 0x000000403c0a7824 */ /* 0x000fe200078e00ff */
[----:B------:R-:W-:Y:S01]  /*2150*/  SHF.L.U64.HI R7, R54, 0x6, R55 ;  /* 0x0000000636077819 */ /* 0x000fe20000010237 */
[----:B------:R-:W-:-:S04]  /*2160*/  IMAD.WIDE.U32 R56, R30, R60, R56 ;  /* 0x0000003c1e387225 */ /* 0x000fc800078e0038 */
[----:B------:R-:W-:-:S04]  /*2170*/  IMAD.WIDE.U32 R58, R30, R60, R58 ;  /* 0x0000003c1e3a7225 */ /* 0x000fc800078e003a */
[----:B------:R-:W-:-:S04]  /*2180*/  IMAD.WIDE.U32 R60, R60, 0x60, RZ ;  /* 0x000000603c3c7825 */ /* 0x000fc800078e00ff */
[----:B------:R-:W-:Y:S02]  /*2190*/  IMAD R15, R55, 0x60, RZ ;  /* 0x00000060370f7824 */ /* 0x000fe400078e02ff */
[----:B0-----:R-:W-:Y:S02]  /*21a0*/  VIADD R35, R35, 0xffffff80 ;  /* 0xffffff8023237836 */ /* 0x001fe40000000000 */
[----:B------:R-:W-:Y:S01]  /*21b0*/  IMAD.IADD R70, R61, 0x1, R11 ;  /* 0x000000013d467824 */ /* 0x000fe200078e020b */
[----:B------:R-:W-:Y:S01]  /*21c0*/  LOP3.LUT R11, R228, 0x38, R14, 0xf8, !PT ;  /* 0x00000038e40b7812 */ /* 0x000fe200078ef80e */
[----:B------:R-:W-:Y:S01]  /*21d0*/  IMAD.SHL.U32 R8, R54, 0x40, RZ ;  /* 0x0000004036087824 */ /* 0x000fe200078e00ff */
[----:B------:R-:W-:Y:S01]  /*21e0*/  PRMT R88, R88, 0x7710, RZ ;  /* 0x0000771058587816 */ /* 0x000fe200000000ff */
[----:B------:R-:W-:Y:S01]  /*21f0*/  IMAD.WIDE.U32 R20, R30, R54, R20 ;  /* 0x000000361e147225 */ /* 0x000fe200078e0014 */
[----:B------:R-:W-:-:S03]  /*2200*/  LOP3.LUT R78, R14, 0xfffffff8, RZ, 0xc0, !PT ;  /* 0xfffffff80e4e7812 */ /* 0x000fc600078ec0ff */
[----:B------:R-:W-:Y:S01]  /*2210*/  IMAD.WIDE.U32 R54, R54, 0x60, RZ ;  /* 0x0000006036367825 */ /* 0x000fe200078e00ff */
[C---:B------:R-:W-:Y:S02]  /*2220*/  LOP3.LUT R82, R88.reuse, 0x1, RZ, 0xc0, !PT ;  /* 0x0000000158527812 */ /* 0x040fe400078ec0ff */
[C---:B------:R-:W-:Y:S01]  /*2230*/  LOP3.LUT R83, R88.reuse, 0x2, RZ, 0xc0, !PT ;  /* 0x0000000258537812 */ /* 0x040fe200078ec0ff */
[----:B------:R-:W-:Y:S01]  /*2240*/  IMAD.SHL.U32 R67, R67, 0x2, RZ ;  /* 0x0000000243437824 */ /* 0x000fe200078e00ff */
[C---:B------:R-:W-:Y:S01]  /*2250*/  LOP3.LUT R84, R88.reuse, 0x4, RZ, 0xc0, !PT ;  /* 0x0000000458547812 */ /* 0x040fe200078ec0ff */
[----:B------:R-:W-:Y:S01]  /*2260*/  IMAD.IADD R68, R55, 0x1, R15 ;  /* 0x0000000137447824 */ /* 0x000fe200078e020f */
[C---:B------:R-:W-:Y:S01]  /*2270*/  LOP3.LUT R85, R88.reuse, 0x8, RZ, 0xc0, !PT ;  /* 0x0000000858557812 */ /* 0x040fe200078ec0ff */
[----:B------:R-:W-:Y:S01]  /*2280*/  IMAD.IADD R73, R21, 0x1, R33 ;  /* 0x0000000115497824 */ /* 0x000fe200078e0221 */
[C---:B------:R-:W-:Y:S01]  /*2290*/  LOP3.LUT R86, R88.reuse, 0x10, RZ, 0xc0, !PT ;  /* 0x0000001058567812 */ /* 0x040fe200078ec0ff */
[----:B------:R-:W-:Y:S01]  /*22a0*/  IMAD.IADD R74, R33, 0x1, R53 ;  /* 0x00000001214a7824 */ /* 0x000fe200078e0235 */
[----:B------:R-:W-:Y:S01]  /*22b0*/  LOP3.LUT R87, R88, 0x20, RZ, 0xc0, !PT ;  /* 0x0000002058577812 */ /* 0x000fe200078ec0ff */
[----:B------:R-:W-:Y:S01]  /*22c0*/  IMAD.IADD R75, R57, 0x1, R13 ;  /* 0x00000001394b7824 */ /* 0x000fe200078e020d */
[----:B------:R-:W-:Y:S01]  /*22d0*/  SHF.R.S32.HI R77, RZ, 0x3, R14 ;  /* 0x00000003ff4d7819 */ /* 0x000fe2000001140e */
[----:B------:R-:W-:Y:S01]  /*22e0*/  IMAD.IADD R76, R13, 0x1, R59 ;  /* 0x000000010d4c7824 */ /* 0x000fe200078e023b */
[----:B------:R-:W-:-:S02]  /*22f0*/  SHF.R.S32.HI R79, RZ, 0x1f, R78 ;  /* 0x0000001fff4f7819 */ /* 0x000fc4000001144e */
[----:B------:R-:W-:Y:S01]  /*2300*/  LOP3.LUT R88, R88, 0x40, RZ, 0xc0, !PT ;  /* 0x0000004058587812 */ /* 0x000fe200078ec0ff */
[C---:B--2---:R-:W-:Y:S01]  /*2310*/  IMAD.SHL.U32 R31, R34.reuse, 0x40, RZ ;  /* 0x00000040221f7824 */ /* 0x044fe200078e00ff */
[----:B------:R-:W-:Y:S02]  /*2320*/  LOP3.LUT P0, RZ, R34, 0x4, RZ, 0xc0, !PT ;  /* 0x0000000422ff7812 */ /* 0x000fe4000780c0ff */
[----:B------:R-:W0:Y:S02]  /*2330*/  S2R R34, SR_TID.X ;  /* 0x0000000000227919 */ /* 0x000e240000002100 */
[----:B------:R-:W-:-:S04]  /*2340*/  LOP3.LUT R31, R31, 0x1c0, RZ, 0xc0, !PT ;  /* 0x000001c01f1f7812 */ /* 0x000fc800078ec0ff */
[----:B------:R-:W-:Y:S02]  /*2350*/  SHF.R.U32.HI R65, RZ, 0x3, R31 ;  /* 0x00000003ff417819 */ /* 0x000fe4000001161f */
[----:B------:R-:W-:Y:S02]  /*2360*/  LOP3.LUT R12, R31, 0x18, R16, 0xf8, !PT ;  /* 0x000000181f0c7812 */ /* 0x000fe400078ef810 */
[----:B0-----:R-:W-:-:S04]  /*2370*/  SHF.R.U32.HI R34, RZ, 0x7, R34 ;  /* 0x00000007ff227819 */ /* 0x001fc80000011622 */
[C---:B------:R-:W-:Y:S01]  /*2380*/  ISETP.NE.AND P1, PT, R34.reuse, 0x1, PT ;  /* 0x000000012200780c */ /* 0x040fe20003f25270 */
[----:B------:R-:W-:Y:S01]  /*2390*/  VIADD R63, R34, 0x8 ;  /* 0x00000008223f7836 */ /* 0x000fe20000000000 */
[----:B------:R-:W-:-:S04]  /*23a0*/  SHF.R.S32.HI R34, RZ, 0x1f, R35 ;  /* 0x0000001fff227819 */ /* 0x000fc80000011423 */
[----:B------:R-:W-:-:S07]  /*23b0*/  LEA.HI R34, R34, R35, RZ, 0x5 ;  /* 0x0000002322227211 */ /* 0x000fce00078f28ff */
[----:B------:R-:W-:Y:S05]  /*23c0*/  @!P1 WARPSYNC.ALL ;  /* 0x0000000000009948 */ /* 0x000fea0003800000 */
[----:B------:R-:W-:Y:S01]  /*23d0*/  SHF.R.S32.HI R34, RZ, 0x5, R34 ;  /* 0x00000005ff227819 */ /* 0x000fe20000011422 */
[----:B------:R-:W-:Y:S01]  /*23e0*/  ULDC UR4, c[0x0][0x2f4] ;  /* 0x0000bd0000047ab9 */ /* 0x000fe20000000800 */
[----:B------:R-:W-:Y:S02]  /*23f0*/  LOP3.LUT R12, R12, R65, RZ, 0x3c, !PT ;  /* 0x000000410c0c7212 */ /* 0x000fe400078e3cff */
[----:B------:R-:W-:-:S03]  /*2400*/  SHF.R.U32.HI R35, RZ, 0x3, R228 ;  /* 0x00000003ff237819 */ /* 0x000fc600000116e4 */
[----:B------:R-:W-:Y:S01]  /*2410*/  IMAD R69, R34, 0x200, R12 ;  /* 0x0000020022457824 */ /* 0x000fe200078e020c */
[----:B------:R-:W-:Y:S02]  /*2420*/  LOP3.LUT R12, R31, 0x38, R14, 0xf8, !PT ;  /* 0x000000381f0c7812 */ /* 0x000fe400078ef80e */
[----:B------:R-:W-:Y:S02]  /*2430*/  SEL R66, R66, 0xffffffe0, !P0 ;  /* 0xffffffe042427807 */ /* 0x000fe40004000000 */
[----:B------:R-:W-:Y:S02]  /*2440*/  LOP3.LUT R12, R12, R65, RZ, 0x3c, !PT ;  /* 0x000000410c0c7212 */ /* 0x000fe400078e3cff */
[----:B------:R-:W-:Y:S01]  /*2450*/  LOP3.LUT R11, R11, R35, RZ, 0x3c, !PT ;  /* 0x000000230b0b7212 */ /* 0x000fe200078e3cff */
[----:B------:R-:W-:Y:S01]  /*2460*/  @!P1 BAR.SYNC.DEFER_BLOCKING 0x9, 0x100 ;  /* 0x0244000000009b1d */ /* 0x000fe20000010000 */
[----:B------:R-:W-:Y:S01]  /*2470*/  ISETP.GE.AND P2, PT, R18, UR4, PT ;  /* 0x0000000412007c0c */ /* 0x000fe2000bf46270 */
[----:B------:R-:W-:Y:S01]  /*2480*/  IMAD.IADD R71, R66, 0x1, R69 ;  /* 0x0000000142477824 */ /* 0x000fe200078e0245 */
[----:B------:R-:W-:Y:S01]  /*2490*/  ISETP.GE.AND P0, PT, R16, UR4, PT ;  /* 0x0000000410007c0c */ /* 0x000fe2000bf06270 */
[----:B------:R-:W-:Y:S01]  /*24a0*/  IMAD R80, R34, 0x200, R12 ;  /* 0x0000020022507824 */ /* 0x000fe200078e020c */
[----:B------:R-:W-:-:S02]  /*24b0*/  P2R R90, PR, RZ, 0x4 ;  /* 0x00000004ff5a7803 */ /* 0x000fc40000000000 */
[----:B------:R-:W-:Y:S01]  /*24c0*/  SHF.R.S32.HI R72, RZ, 0x1f, R0 ;  /* 0x0000001fff487819 */ /* 0x000fe20000011400 */
[----:B---3--:R-:W-:-:S08]  /*24d0*/  IMAD.IADD R81, R32, 0x1, R11 ;  /* 0x0000000120517824 */ /* 0x008fd000078e020b */
.L_x_2901:
        /* <DEDUP_REMOVED lines=10> */
[----:B----4-:R-:W0:Y:S08]  /*2580*/  @!P1 LDC.64 R14, c[0x0][0x428] ;  /* 0x00010a00ff0e9b82 */ /* 0x010e300000000a00 */
[----:B--2---:R-:W2:Y:S08]  /*2590*/  @!P1 LDC.64 R34, c[0x0][0x418] ;  /* 0x00010600ff229b82 */ /* 0x004eb00000000a00 */
[----:B---3--:R-:W3:Y:S08]  /*25a0*/  @P2 LDC R12, c[0x0][0x434] ;  /* 0x00010d00ff0c2b82 */ /* 0x008ef00000000800 */
[----:B------:R-:W4:Y:S01]  /*25b0*/  @P2 LDC R13, c[0x0][0x438] ;  /* 0x00010e00ff0d2b82 */ /* 0x000f220000000800 */
[----:B---3--:R-:W-:-:S05]  /*25c0*/  @P2 IMAD.HI.U32 R12, R33, R12, RZ ;  /* 0x0000000c210c2227 */ /* 0x008fca00078e00ff */
[----:B----4-:R-:W-:Y:S01]  /*25d0*/  @P2 SHF.R.U32.HI R11, RZ, R13, R12 ;  /* 0x0000000dff0b2219 */ /* 0x010fe2000001160c */
[----:B0-----:R-:W-:-:S03]  /*25e0*/  @!P1 IMAD R12, R72, R14, RZ ;  /* 0x0000000e480c9224 */ /* 0x001fc600078e02ff */
[--C-:B------:R-:W-:Y:S01]  /*25f0*/  @!P1 SHF.R.S32.HI R13, RZ, 0x1f, R11.reuse ;  /* 0x0000001fff0d9819 */ /* 0x100fe2000001140b */
[----:B------:R-:W-:Y:S02]  /*2600*/  @!P1 IMAD R15, R0, R15, R12 ;  /* 0x0000000f000f9224 */ /* 0x000fe400078e020c */
[----:B------:R-:W-:-:S04]  /*2610*/  @!P1 IMAD.MOV.U32 R12, RZ, RZ, R11 ;  /* 0x000000ffff0c9224 */ /* 0x000fc800078e000b */
        /* <DEDUP_REMOVED lines=10> */
[----:B------:R-:W-:Y:S01]  /*26c0*/  IMAD R100, R100, R11, R33 ;  /* 0x0000000b64647224 */ /* 0x000fe200078e0221 */
[----:B------:R-:W-:Y:S01]  /*26d0*/  BSSY B0, `(.L_x_2848) ;  /* 0x000030f000007945 */ /* 0x000fe20003800000 */
[----:B------:R-:W-:Y:S01]  /*26e0*/  IMAD R11, R19, 0x1800, R69 ;  /* 0x00001800130b7824 */ /* 0x000fe200078e0245 */
        /* <DEDUP_REMOVED lines=11> */
[----:B------:R-:W-:Y:S02]  /*27a0*/  IMAD R32, R70, R27, RZ ;  /* 0x0000001b46207224 */ /* 0x000fe400078e02ff */
[----:B------:R-:W-:Y:S01]  /*27b0*/  IMAD R11, R100, UR5, R11 ;  /* 0x00000005640b7c24 */ /* 0x000fe2000f8e020b */
[----:B------:R-:W-:Y:S01]  /*27c0*/  ULDC.64 UR4, c[0x0][0x310] ;  /* 0x0000c40000047ab9 */ /* 0x000fe20000000a00 */
[----:B------:R-:W-:-:S02]  /*27d0*/  IMAD R98, R27, -0x60, R24 ;  /* 0xffffffa01b627824 */ /* 0x000fc400078e0218 */
[----:B------:R-:W-:Y:S02]  /*27e0*/  IMAD R14, R95, UR4, RZ ;  /* 0x000000045f0e7c24 */ /* 0x000fe4000f8e02ff */
[----:B------:R-:W-:Y:S01]  /*27f0*/  IMAD.IADD R13, R13, 0x1, R11 ;  /* 0x000000010d0d7824 */ /* 0x000fe200078e020b */
[----:B------:R-:W-:Y:S01]  /*2800*/  SHF.R.S32.HI R11, RZ, 0x1f, R27 ;  /* 0x0000001fff0b7819 */ /* 0x000fe2000001141b */
[C---:B------:R-:W-:Y:S01]  /*2810*/  IMAD R15, R101.reuse, UR5, R14 ;  /* 0x00000005650f7c24 */ /* 0x040fe2000f8e020e */
[----:B------:R-:W-:Y:S01]  /*2820*/  VIMNMX R98, R98, 0x60, PT ;  /* 0x0000006062627848 */ /* 0x000fe20003fe0100 */
[----:B------:R-:W-:Y:S01]  /*2830*/  IMAD.WIDE.U32 R12, R101, UR4, R12 ;  /* 0x00000004650c7c25 */ /* 0x000fe2000f8e000c */
[----:B------:R-:W-:-:S03]  /*2840*/  ULDC.64 UR4, c[0x0][0x308] ;  /* 0x0000c20000047ab9 */ /* 0x000fc60000000a00 */
[----:B------:R-:W-:Y:S02]  /*2850*/  IMAD R14, R68, R27, RZ ;  /* 0x0000001b440e7224 */ /* 0x000fe400078e02ff */
[----:B------:R-:W-:Y:S02]  /*2860*/  IMAD.IADD R13, R13, 0x1, R15 ;  /* 0x000000010d0d7824 */ /* 0x000fe400078e020f */
[----:B------:R-:W-:Y:S02]  /*2870*/  IMAD R15, R62, UR4, RZ ;  /* 0x000000043e0f7c24 */ /* 0x000fe4000f8e02ff */
[C---:B------:R-:W-:Y:S02]  /*2880*/  IMAD R35, R11.reuse, R54, R14 ;  /* 0x000000360b237224 */ /* 0x040fe400078e020e */
[----:B------:R-:W-:Y:S02]  /*2890*/  IMAD R37, R11, R60, R32 ;  /* 0x0000003c0b257224 */ /* 0x000fe400078e0220 */
[----:B------:R-:W-:-:S02]  /*28a0*/  IMAD R11, R122, UR5, R15 ;  /* 0x000000057a0b7c24 */ /* 0x000fc4000f8e020f */
[----:B------:R-:W-:Y:S01]  /*28b0*/  IMAD.WIDE.U32 R32, R122, UR4, R12 ;  /* 0x000000047a207c25 */ /* 0x000fe2000f8e000c */
[----:B------:R-:W-:-:S03]  /*28c0*/  ULDC.64 UR4, c[0x0][0x2e8] ;  /* 0x0000ba0000047ab9 */ /* 0x000fc60000000a00 */
[----:B------:R-:W-:Y:S01]  /*28d0*/  IMAD.IADD R11, R33, 0x1, R11 ;  /* 0x00000001210b7824 */ /* 0x000fe200078e020b */
[----:B------:R-:W-:Y:S01]  /*28e0*/  LEA R93, P2, R32, UR4, 0x1 ;  /* 0x00000004205d7c11 */ /* 0x000fe2000f8408ff */
[----:B------:R-:W-:-:S03]  /*28f0*/  IMAD.WIDE.U32 R14, R54, R27, RZ ;  /* 0x0000001b360e7225 */ /* 0x000fc600078e00ff */
[----:B------:R-:W-:Y:S01]  /*2900*/  LEA.HI.X R94, R32, UR5, R11, 0x1, P2 ;  /* 0x00000005205e7c11 */ /* 0x000fe200090f0c0b */
        /* <DEDUP_REMOVED lines=32> */
.L_x_2852:
[----:B------:R-:W-:Y:S05]  /*2b10*/  BSYNC B1 ;  /* 0x0000000000017941 */ /* 0x000fea0003800000 */
.L_x_2851:
[----:B------:R-:W-:Y:S01]  /*2b20*/  VIADD R11, R209, 0x40 ;  /* 0x00000040d10b7836 */ /* 0x000fe20000000000 */
[----:B------:R-:W-:Y:S01]  /*2b30*/  BSSY B1, `(.L_x_2853) ;  /* 0x000001c000017945 */ /* 0x000fe20003800000 */
[----:B------:R-:W-:Y:S02]  /*2b40*/  CS2R R40, SRZ ;  /* 0x0000000000287805 */ /* 0x000fe4000001ff00 */
[----:B------:R-:W-:Y:S01]  /*2b50*/  CS2R R36, SRZ ;  /* 0x0000000000247805 */ /* 0x000fe2000001ff00 */
[----:B0----5:R-:W-:Y:S01]  /*2b60*/  IMAD.MOV.U32 R33, RZ, RZ, R44 ;  /* 0x000000ffff217224 */ /* 0x021fe200078e002c */
        /* <DEDUP_REMOVED lines=24> */
.L_x_2854:
[----:B------:R-:W-:Y:S05]  /*2cf0*/  BSYNC B1 ;  /* 0x0000000000017941 */ /* 0x000fea0003800000 */
.L_x_2853:
[----:B------:R-:W-:Y:S01]  /*2d00*/  IMAD.MOV.U32 R11, RZ, RZ, R48 ;  /* 0x000000ffff0b7224 */ /* 0x000fe200078e0030 */
[----:B------:R-:W-:Y:S01]  /*2d10*/  UISETP.NE.AND UP0, UPT, UR50, 0x3, UPT ;  /* 0x000000033200788c */ /* 0x000fe2000bf05270 */
[----:B0-----:R-:W-:Y:S01]  /*2d20*/  IMAD.MOV.U32 R12, RZ, RZ, R49 ;  /* 0x000000ffff0c7224 */ /* 0x001fe200078e0031 */
[----:B------:R-:W-:Y:S01]  /*2d30*/  PRMT R106, R106, 0x5410, R33 ;  /* 0x000054106a6a7816 */ /* 0x000fe20000000021 */
[----:B------:R-:W-:Y:S01]  /*2d40*/  IMAD.MOV.U32 R13, RZ, RZ, R50 ;  /* 0x000000ffff0d7224 */ /* 0x000fe200078e0032 */
[----:B------:R-:W-:Y:S01]  /*2d50*/  PRMT R116, R11, 0x7610, R116 ;  /* 0x000076100b747816 */ /* 0x000fe20000000074 */
[----:B------:R-:W-:Y:S01]  /*2d60*/  IMAD.MOV.U32 R11, RZ, RZ, R46 ;  /* 0x000000ffff0b7224 */ /* 0x000fe200078e002e */
[----:B------:R-:W-:Y:S01]  /*2d70*/  PRMT R119, R12, 0x7610, R119 ;  /* 0x000076100c777816 */ /* 0x000fe20000000077 */
[----:B------:R-:W-:Y:S01]  /*2d80*/  IMAD.MOV.U32 R12, RZ, RZ, R47 ;  /* 0x000000ffff0c7224 */ /* 0x000fe200078e002f */
[----:B------:R-:W-:Y:S01]  /*2d90*/  PLOP3.LUT P2, PT, PT, PT, UP0, 0x80, 0x0 ;  /* 0x000000000000781c */ /* 0x000fe20003f4f008 */
        /* <DEDUP_REMOVED lines=24> */
.L_x_2855:
[----:B------:R-:W-:Y:S01]  /*2f20*/  IMAD R89, R19, 0x8, R23 ;  /* 0x0000000813597824 */ /* 0x000fe200078e0217 */
[----:B------:R-:W-:Y:S01]  /*2f30*/  SHF.L.U32 R102, R216, 0x1f, RZ ;  /* 0x0000001fd8667819 */ /* 0x000fe200000006ff */
[----:B------:R-:W-:Y:S03]  /*2f40*/  BSSY B1, `(.L_x_2856) ;  /* 0x0000003000017945 */ /* 0x000fe60003800000 */
[----:B------:R-:W0:Y:S02]  /*2f50*/  SYNCS.PHASECHK.TRANS64.TRYWAIT P4, [R89+URZ+0x22890], R102 ;  /* 0x02289066590075a7 */ /* 0x000e24000808017f */
[----:B0-----:R-:W-:Y:S05]  /*2f60*/  @!P4 BRA `(.L_x_2857) ;  /* 0x000001d00018c947 */ /* 0x001fea0003800000 */
.L_x_3188:
[----:B------:R-:W-:Y:S05]  /*2f70*/  BSYNC B1 ;  /* 0x0000000000017941 */ /* 0x000fea0003800000 */
.L_x_2856:
[----:B------:R-:W-:-:S03]  /*2f80*/  UMOV UR4, 0xffffffff ;  /* 0xffffffff00047882 */ /* 0x000fc60000000000 */
[----:B------:R-:W-:Y:S05]  /*2f90*/  BRA.DIV UR4, `(.L_x_2858) ;  /* 0x000001d204207947 */ /* 0x000fea000b800000 */
[----:B------:R1:W2:Y:S04]  /*2fa0*/  SHFL.IDX PT, R33, R94, RZ, 0x1c1f ;  /* 0x001c1fff5e217589 */ /* 0x0002a800000e0000 */
[----:B------:R1:W3:Y:S02]  /*2fb0*/  SHFL.IDX PT, R35, R93, RZ, 0x1c1f ;  /* 0x001c1fff5d237589 */ /* 0x0002e400000e0000 */
.L_x_3192:
        /* <DEDUP_REMOVED lines=14> */
[----:B------:R-:W-:Y:S02]  /*30a0*/  PRMT R114, R107, 0x5432, R114 ;  /* 0x000054326b727816 */ /* 0x000fe40000000072 */
[----:B------:R-:W-:Y:S02]  /*30b0*/  SHF.R.U32.HI R117, RZ, 0x10, R51 ;  /* 0x00000010ff757819 */ /* 0x000fe40000011633 */
[----:B------:R-:W-:-:S02]  /*30c0*/  PRMT R49, R116, 0x5410, R115 ;  /* 0x0000541074317816 */ /* 0x000fc40000000073 */
[----:B------:R-:W-:Y:S01]  /*30d0*/  LOP3.LUT R34, R14, 0xffff0000, RZ, 0xc0, !PT ;  /* 0xffff00000e227812 */ /* 0x000fe200078ec0ff */
[C---:B------:R-:W-:Y:S01]  /*30e0*/  IMAD.U32 R14, R13.reuse, 0x10000, RZ ;  /* 0x000100000d0e7824 */ /* 0x040fe200078e00ff */
[----:B------:R-:W-:Y:S02]  /*30f0*/  LOP3.LUT R13, R13, 0xffff0000, RZ, 0xc0, !PT ;  /* 0xffff00000d0d7812 */ /* 0x000fe400078ec0ff */
[C---:B------:R-:W-:Y:S01]  /*3100*/  LOP3.LUT R116, R114.reuse, 0xffff0000, RZ, 0xc0, !PT ;  /* 0xffff000072747812 */ /* 0x040fe200078ec0ff */
[----:B------:R-:W-:Y:S01]  /*3110*/  IMAD.U32 R114, R114, 0x10000, RZ ;  /* 0x0001000072727824 */ /* 0x000fe200078e00ff */
[----:B------:R-:W-:Y:S02]  /*3120*/  PRMT R117, R121, 0x5410, R117 ;  /* 0x0000541079757816 */ /* 0x000fe40000000075 */
[----:B------:R-:W-:Y:S01]  /*3130*/  LOP3.LUT R50, R49, 0xffff0000, RZ, 0xc0, !PT ;  /* 0xffff000031327812 */ /* 0x000fe200078ec0ff */
[----:B------:R-:W-:Y:S01]  /*3140*/  FMUL.FTZ R121, R13, R116 ;  /* 0x000000740d797220 */ /* 0x000fe20000410000 */
[----:B------:R-:W-:Y:S01]  /*3150*/  PRMT R51, R119, 0x5410, R11 ;  /* 0x0000541077337816 */ /* 0x000fe2000000000b */
[----:B------:R-:W-:Y:S01]  /*3160*/  IMAD.U32 R119, R117, 0x10000, RZ ;  /* 0x0001000075777824 */ /* 0x000fe200078e00ff */
[----:B------:R-:W-:Y:S01]  /*3170*/  LOP3.LUT R48, R15, 0xffff0000, RZ, 0xc0, !PT ;  /* 0xffff00000f307812 */ /* 0x000fe200078ec0ff */
[----:B------:R-:W-:Y:S01]  /*3180*/  FMUL.FTZ R13, R13, R50 ;  /* 0x000000320d0d7220 */ /* 0x000fe20000410000 */
[----:B------:R-:W-:-:S02]  /*3190*/  IMAD.U32 R11, R12, 0x10000, RZ ;  /* 0x000100000c0b7824 */ /* 0x000fc400078e00ff */
[----:B------:R-:W-:Y:S01]  /*31a0*/  FMUL.FTZ R123, R34, R119 ;  /* 0x00000077227b7220 */ /* 0x000fe20000410000 */
[----:B------:R-:W-:Y:S02]  /*31b0*/  IMAD.U32 R115, R51, 0x10000, RZ ;  /* 0x0001000033737824 */ /* 0x000fe400078e00ff */
[----:B------:R-:W-:Y:S01]  /*31c0*/  FFMA.FTZ R116, R14, R116, R13 ;  /* 0x000000740e747223 */ /* 0x000fe2000001000d */
[----:B------:R-:W-:Y:S01]  /*31d0*/  LOP3.LUT R12, R12, 0xffff0000, RZ, 0xc0, !PT ;  /* 0xffff00000c0c7812 */ /* 0x000fe200078ec0ff */
[----:B------:R-:W-:Y:S02]  /*31e0*/  IMAD.U32 R49, R49, 0x10000, RZ ;  /* 0x0001000031317824 */ /* 0x000fe400078e00ff */
[-C--:B------:R-:W-:Y:S01]  /*31f0*/  FMUL.FTZ R13, R34, R115.reuse ;  /* 0x00000073220d7220 */ /* 0x080fe20000410000 */
[----:B------:R-:W-:Y:S01]  /*3200*/  LOP3.LUT R117, R117, 0xffff0000, RZ, 0xc0, !PT ;  /* 0xffff000075757812 */ /* 0x000fe200078ec0ff */
[----:B------:R-:W-:Y:S01]  /*3210*/  FFMA.FTZ R123, R32, R115, -R123 ;  /* 0x00000073207b7223 */ /* 0x000fe2000001087b */
[----:B------:R-:W-:Y:S01]  /*3220*/  LOP3.LUT R51, R51, 0xffff0000, RZ, 0xc0, !PT ;  /* 0xffff000033337812 */ /* 0x000fe200078ec0ff */
[----:B------:R-:W-:Y:S01]  /*3230*/  FFMA.FTZ R121, R14, R50, -R121 ;  /* 0x000000320e797223 */ /* 0x000fe20000010879 */
[----:B------:R-:W-:Y:S01]  /*3240*/  FFMA.FTZ R32, R32, R119, R13 ;  /* 0x0000007720207223 */ /* 0x000fe2000001000d */
[----:B------:R-:W-:-:S02]  /*3250*/  IMAD.U32 R15, R15, 0x10000, RZ ;  /* 0x000100000f0f7824 */ /* 0x000fc400078e00ff */
[----:B------:R-:W-:Y:S01]  /*3260*/  FMUL.FTZ R34, R48, R117 ;  /* 0x0000007530227220 */ /* 0x000fe20000410000 */
[CC--:B------:R-:W-:Y:S01]  /*3270*/  FMUL.FTZ R14, R12.reuse, R114.reuse ;  /* 0x000000720c0e7220 */ /* 0x0c0fe20000410000 */
[----:B------:R-:W-:Y:S01]  /*3280*/  FMUL.FTZ R13, R12, R49 ;  /* 0x000000310c0d7220 */ /* 0x000fe20000410000 */
[-C--:B------:R-:W-:Y:S01]  /*3290*/  FMUL.FTZ R48, R48, R51.reuse ;  /* 0x0000003330307220 */ /* 0x080fe20000410000 */
[----:B------:R-:W-:Y:S01]  /*32a0*/  FFMA.FTZ R34, R15, R51, -R34 ;  /* 0x000000330f227223 */ /* 0x000fe20000010822 */
[C---:B------:R-:W-:Y:S01]  /*32b0*/  FFMA.FTZ R14, R11.reuse, R49, -R14 ;  /* 0x000000310b0e7223 */ /* 0x040fe2000001080e */
[----:B------:R-:W-:Y:S01]  /*32c0*/  FFMA.FTZ R13, R11, R114, R13 ;  /* 0x000000720b0d7223 */ /* 0x000fe2000001000d */
[----:B------:R-:W-:Y:S01]  /*32d0*/  FFMA.FTZ R15, R15, R117, R48 ;  /* 0x000000750f0f7223 */ /* 0x000fe20000010030 */
[----:B------:R-:W-:Y:S02]  /*32e0*/  F2FP.BF16.F32.PACK_AB R116, R116, R121 ;  /* 0x000000797474723e */ /* 0x000fe400000010ff */
[----:B------:R-:W-:-:S02]  /*32f0*/  F2FP.BF16.F32.PACK_AB R32, R32, R123 ;  /* 0x0000007b2020723e */ /* 0x000fc400000010ff */
[----:B------:R-:W-:Y:S01]  /*3300*/  F2FP.BF16.F32.PACK_AB R12, R13, R14 ;  /* 0x0000000e0d0c723e */ /* 0x000fe200000010ff */
[----:B------:R-:W-:Y:S01]  /*3310*/  IMAD.MOV.U32 R13, RZ, RZ, R116 ;  /* 0x000000ffff0d7224 */ /* 0x000fe200078e0074 */
[----:B------:R-:W-:Y:S01]  /*3320*/  F2FP.BF16.F32.PACK_AB R15, R15, R34 ;  /* 0x000000220f0f723e */ /* 0x000fe200000010ff */
[----:B------:R-:W-:-:S07]  /*3330*/  IMAD.MOV.U32 R14, RZ, RZ, R32 ;  /* 0x000000ffff0e7224 */ /* 0x000fce00078e0020 */
.L_x_2864:
[----:B------:R-:W-:Y:S05]  /*3340*/  BSYNC B3 ;  /* 0x0000000000037941 */ /* 0x000fea0003800000 */
.L_x_2863:
[----:B0-----:R4:W-:Y:S02]  /*3350*/  ST.E.128 desc[UR52][R96.64], R12 ;  /* 0x0000000c60007985 */ /* 0x0019e4000c101d34 */
.L_x_2862:
[----:B------:R-:W-:Y:S05]  /*3360*/  BSYNC B2 ;  /* 0x0000000000027941 */ /* 0x000fea0003800000 */
.L_x_2861:
        /* <DEDUP_REMOVED lines=10> */
[----:B------:R-:W-:Y:S02]  /*3410*/  SHF.R.U64 R48, R44, 0x10, R45 ;  /* 0x000000102c307819 */ /* 0x000fe4000000122d */
        /* <DEDUP_REMOVED lines=8> */
[C---:B------:R-:W-:Y:S01]  /*34a0*/  IMAD.U32 R11, R12.reuse, 0x10000, RZ ;  /* 0x000100000c0b7824 */ /* 0x040fe200078e00ff */
        /* <DEDUP_REMOVED lines=11> */
[----:B------:R-:W-:-:S02]  /*3560*/  IMAD.U32 R49, R49, 0x10000, RZ ;  /* 0x0001000031317824 */ /* 0x000fc400078e00ff */
[----:B------:R-:W-:Y:S01]  /*3570*/  FMUL.FTZ R35, R35, R48 ;  /* 0x0000003023237220 */ /* 0x000fe20000410000 */
[----:B------:R-:W-:Y:S01]  /*3580*/  LOP3.LUT R47, R47, 0xffff0000, RZ, 0xc0, !PT ;  /* 0xffff00002f2f7812 */ /* 0x000fe200078ec0ff */
[----:B------:R-:W-:Y:S02]  /*3590*/  IMAD.U32 R45, R45, 0x10000, RZ ;  /* 0x000100002d2d7824 */ /* 0x000fe400078e00ff */
        /* <DEDUP_REMOVED lines=17> */
[----:B------:R-:W-:-:S07]  /*36b0*/  F2FP.BF16.F32.PACK_AB R15, R15, R46 ;  /* 0x0000002e0f0f723e */ /* 0x000fce00000010ff */
.L_x_2866:
[----:B------:R-:W-:Y:S05]  /*36c0*/  BSYNC B2 ;  /* 0x0000000000027941 */ /* 0x000fea0003800000 */
.L_x_2865:
[----:B0-----:R0:W-:Y:S02]  /*36d0*/  ST.E.128 desc[UR52][R32.64], R12 ;  /* 0x0000000c20007985 */ /* 0x0011e4000c101d34 */
.L_x_2860:
[----:B------:R-:W-:Y:S05]  /*36e0*/  BSYNC B1 ;  /* 0x0000000000017941 */ /* 0x000fea0003800000 */
.L_x_2859:
[----:B------:R-:W-:-:S03]  /*36f0*/  UMOV UR4, 0xffffffff ;  /* 0xffffffff00047882 */ /* 0x000fc60000000000 */
[----:B------:R-:W-:Y:S05]  /*3700*/  BRA.DIV UR4, `(.L_x_2867) ;  /* 0x000001ca04907947 */ /* 0x000fea000b800000 */
[----:B0-2---:R0:W2:Y:S04]  /*3710*/  SHFL.IDX PT, R33, R94, 0x1, 0x1c1f ;  /* 0x003c1f005e217f89 */ /* 0x0050a800000e0000 */
[----:B-1----:R-:W1:Y:S02]  /*3720*/  SHFL.IDX PT, R93, R93, 0x1, 0x1c1f ;  /* 0x003c1f005d5d7f89 */ /* 0x002e6400000e0000 */
.L_x_3196:
[----:B------:R-:W-:Y:S05]  /*3730*/  @P3 BRA `(.L_x_2868) ;  /* 0x0000002000203947 */ /* 0x000fea0003800000 */
[----:B------:R-:W-:Y:S04]  /*3740*/  BSSY B1, `(.L_x_2869) ;  /* 0x0000037000017945 */ /* 0x000fe80003800000 */
[----:B------:R-:W-:Y:S05]  /*3750*/  @P0 BRA `(.L_x_2870) ;  /* 0x0000000000d40947 */ /* 0x000fea0003800000 */
[----:B----4-:R4:W0:Y:S01]  /*3760*/  LDS.128 R12, [R104+0x2000] ;  /* 0x00200000680c7984 */ /* 0x0108220000000c00 */
[C---:B-1----:R-:W-:Y:S01]  /*3770*/  LEA R34, P1, R16.reuse, R93, 0x1 ;  /* 0x0000005d10227211 */ /* 0x042fe200078208ff */
[----:B------:R-:W-:Y:S03]  /*3780*/  BSSY B2, `(.L_x_2871) ;  /* 0x0000031000027945 */ /* 0x000fe60003800000 */
[----:B--23--:R-:W-:Y:S02]  /*3790*/  LEA.HI.X R35, R16, R33, R17, 0x1, P1 ;  /* 0x0000002110237211 */ /* 0x00cfe400008f0c11 */
[----:B------:R-:W-:-:S13]  /*37a0*/  ISETP.GE.AND P1, PT, R204, R105, PT ;  /* 0x00000069cc00720c */ /* 0x000fda0003f26270 */
[----:B----4-:R-:W-:Y:S05]  /*37b0*/  @P1 BRA `(.L_x_2872) ;  /* 0x0000000000b41947 */ /* 0x010fea0003800000 */
[----:B------:R-:W-:Y:S01]  /*37c0*/  SHF.R.U64 R42, R42, 0x10, R43 ;  /* 0x000000102a2a7819 */ /* 0x000fe2000000122b */
[----:B0-----:R-:W-:Y:S01]  /*37d0*/  IMAD.U32 R32, R14, 0x10000, RZ ;  /* 0x000100000e207824 */ /* 0x001fe200078e00ff */
[----:B------:R-:W-:Y:S02]  /*37e0*/  SHF.R.U64 R44, R40, 0x10, R41 ;  /* 0x00000010282c7819 */ /* 0x000fe40000001229 */
[----:B------:R-:W-:Y:S02]  /*37f0*/  PRMT R111, R111, 0x5410, R42 ;  /* 0x000054106f6f7816 */ /* 0x000fe4000000002a */
[----:B------:R-:W-:Y:S02]  /*3800*/  SHF.R.U32.HI R43, RZ, 0x10, R43 ;  /* 0x00000010ff2b7819 */ /* 0x000fe4000001162b */
[----:B------:R-:W-:Y:S02]  /*3810*/  PRMT R113, R113, 0x5410, R44 ;  /* 0x0000541071717816 */ /* 0x000fe4000000002c */
[----:B------:R-:W-:-:S02]  /*3820*/  SHF.R.U32.HI R11, RZ, 0x10, R41 ;  /* 0x00000010ff0b7819 */ /* 0x000fc40000011629 */
        /* <DEDUP_REMOVED lines=12> */
[C---:B------:R-:W-:Y:S01]  /*38f0*/  IMAD.U32 R11, R12.reuse, 0x10000, RZ ;  /* 0x000100000c0b7824 */ /* 0x040fe200078e00ff */
[----:B------:R-:W-:Y:S01]  /*3900*/  LOP3.LUT R12, R12, 0xffff0000, RZ, 0xc0, !PT ;  /* 0xffff00000c0c7812 */ /* 0x000fe200078ec0ff */
[----:B------:R-:W-:-:S02]  /*3910*/  IMAD.U32 R43, R112, 0x10000, RZ ;  /* 0x00010000702b7824 */ /* 0x000fc400078e00ff */
[----:B------:R-:W-:Y:S01]  /*3920*/  FMUL.FTZ R49, R40, R45 ;  /* 0x0000002d28317220 */ /* 0x000fe20000410000 */
[----:B------:R-:W-:Y:S01]  /*3930*/  FFMA.FTZ R44, R14, R44, R13 ;  /* 0x0000002c0e2c7223 */ /* 0x000fe2000001000d */
[----:B------:R-:W-:Y:S01]  /*3940*/  LOP3.LUT R110, R110, 0xffff0000, RZ, 0xc0, !PT ;  /* 0xffff00006e6e7812 */ /* 0x000fe200078ec0ff */
[-C--:B------:R-:W-:Y:S01]  /*3950*/  FMUL.FTZ R13, R40, R43.reuse ;  /* 0x0000002b280d7220 */ /* 0x080fe20000410000 */
[----:B------:R-:W-:Y:S01]  /*3960*/  LOP3.LUT R112, R112, 0xffff0000, RZ, 0xc0, !PT ;  /* 0xffff000070707812 */ /* 0x000fe200078ec0ff */
[----:B------:R-:W-:Y:S02]  /*3970*/  IMAD.U32 R113, R113, 0x10000, RZ ;  /* 0x0001000071717824 */ /* 0x000fe400078e00ff */
[----:B------:R-:W-:Y:S01]  /*3980*/  FFMA.FTZ R47, R14, R42, -R47 ;  /* 0x0000002a0e2f7223 */ /* 0x000fe2000001082f */
[----:B------:R-:W-:Y:S01]  /*3990*/  FFMA.FTZ R49, R32, R43, -R49 ;  /* 0x0000002b20317223 */ /* 0x000fe20000010831 */
[----:B------:R-:W-:Y:S01]  /*39a0*/  FMUL.FTZ R14, R12, R111 ;  /* 0x0000006f0c0e7220 */ /* 0x000fe20000410000 */
[----:B------:R-:W-:Y:S01]  /*39b0*/  FFMA.FTZ R32, R32, R45, R13 ;  /* 0x0000002d20207223 */ /* 0x000fe2000001000d */
[----:B------:R-:W-:Y:S01]  /*39c0*/  FMUL.FTZ R40, R41, R110 ;  /* 0x0000006e29287220 */ /* 0x000fe20000410000 */
[----:B------:R-:W-:Y:S01]  /*39d0*/  FMUL.FTZ R12, R12, R113 ;  /* 0x000000710c0c7220 */ /* 0x000fe20000410000 */
[----:B------:R-:W-:-:S02]  /*39e0*/  IMAD.U32 R15, R15, 0x10000, RZ ;  /* 0x000100000f0f7824 */ /* 0x000fc400078e00ff */
        /* <DEDUP_REMOVED lines=9> */
[----:B------:R-:W-:-:S07]  /*3a80*/  F2FP.BF16.F32.PACK_AB R15, R41, R40 ;  /* 0x00000028290f723e */ /* 0x000fce00000010ff */
.L_x_2872:
[----:B------:R-:W-:Y:S05]  /*3a90*/  BSYNC B2 ;  /* 0x0000000000027941 */ /* 0x000fea0003800000 */
.L_x_2871:
[----:B0-----:R0:W-:Y:S02]  /*3aa0*/  ST.E.128 desc[UR52][R34.64], R12 ;  /* 0x0000000c22007985 */ /* 0x0011e4000c101d34 */
.L_x_2870:
[----:B------:R-:W-:Y:S05]  /*3ab0*/  BSYNC B1 ;  /* 0x0000000000017941 */ /* 0x000fea0003800000 */
.L_x_2869:
[----:B------:R-:W-:-:S13]  /*3ac0*/  ISETP.NE.AND P1, PT, R90, RZ, PT ;  /* 0x000000ff5a00720c */ /* 0x000fda0003f25270 */
[----:B------:R-:W-:Y:S05]  /*3ad0*/  @P1 BRA `(.L_x_2868) ;  /* 0x0000001c00381947 */ /* 0x000fea0003800000 */
[----:B0---4-:R0:W4:Y:S01]  /*3ae0*/  LDS.128 R12, [R103+0x2000] ;  /* 0x00200000670c7984 */ /* 0x0111220000000c00 */
[C---:B-1----:R-:W-:Y:S01]  /*3af0*/  LEA R32, P1, R18.reuse, R93, 0x1 ;  /* 0x0000005d12207211 */ /* 0x042fe200078208ff */
[----:B------:R-:W-:Y:S03]  /*3b00*/  BSSY B1, `(.L_x_2873) ;  /* 0x0000032000017945 */ /* 0x000fe60003800000 */
[----:B--2---:R-:W-:Y:S02]  /*3b10*/  LEA.HI.X R33, R18, R33, R211, 0x1, P1 ;  /* 0x0000002112217211 */ /* 0x004fe400008f0cd3 */
        /* <DEDUP_REMOVED lines=8> */
[----:B------:R-:W-:Y:S01]  /*3ba0*/  PRMT R108, R108, 0x5410, R11 ;  /* 0x000054106c6c7816 */ /* 0x000fe2000000000b */
[----:B------:R-:W-:Y:S01]  /*3bb0*/  IMAD.U32 R11, R12, 0x10000, RZ ;  /* 0x000100000c0b7824 */ /* 0x000fe200078e00ff */
[----:B------:R-:W-:-:S02]  /*3bc0*/  PRMT R109, R109, 0x5410, R38 ;  /* 0x000054106d6d7816 */ /* 0x000fc40000000026 */
[----:B---3--:R-:W-:Y:S01]  /*3bd0*/  LOP3.LUT R35, R14, 0xffff0000, RZ, 0xc0, !PT ;  /* 0xffff00000e237812 */ /* 0x008fe200078ec0ff */
        /* <DEDUP_REMOVED lines=9> */
[C---:B------:R-:W-:Y:S01]  /*3c70*/  FMUL.FTZ R41, R13.reuse, R39 ;  /* 0x000000270d297220 */ /* 0x040fe20000410000 */
        /* <DEDUP_REMOVED lines=9> */
[C---:B------:R-:W-:Y:S01]  /*3d10*/  FFMA.FTZ R38, R34.reuse, R38, -R13 ;  /* 0x0000002622267223 */ /* 0x040fe2000001080d */
[----:B------:R-:W-:Y:S01]  /*3d20*/  FFMA.FTZ R35, R34, R40, R35 ;  /* 0x0000002822237223 */ /* 0x000fe20000010023 */
[----:B------:R-:W-:-:S02]  /*3d30*/  IMAD.U32 R15, R15, 0x10000, RZ ;  /* 0x000100000f0f7824 */ /* 0x000fc400078e00ff */
[----:B------:R-:W-:Y:S01]  /*3d40*/  FMUL.FTZ R34, R36, R109 ;  /* 0x0000006d24227220 */ /* 0x000fe20000410000 */
[C---:B------:R-:W-:Y:S01]  /*3d50*/  FMUL.FTZ R14, R12.reuse, R108 ;  /* 0x0000006c0c0e7220 */ /* 0x040fe20000410000 */
[-C--:B------:R-:W-:Y:S01]  /*3d60*/  FMUL.FTZ R13, R12, R106.reuse ;  /* 0x0000006a0c0d7220 */ /* 0x080fe20000410000 */
        /* <DEDUP_REMOVED lines=11> */
.L_x_2874:
[----:B------:R-:W-:Y:S05]  /*3e20*/  BSYNC B1 ;  /* 0x0000000000017941 */ /* 0x000fea0003800000 */
.L_x_2873:
[----:B----4-:R0:W-:Y:S01]  /*3e30*/  ST.E.128 desc[UR52][R32.64], R12 ;  /* 0x0000000c20007985 */ /* 0x0101e2000c101d34 */
[----:B------:R-:W-:Y:S05]  /*3e40*/  BRA `(.L_x_2868) ;  /* 0x00000018005c7947 */ /* 0x000fea0003800000 */
.L_x_2850:
[----:B------:R-:W-:-:S05]  /*3e50*/  VIADD R11, R209, 0x40 ;  /* 0x00000040d10b7836 */ /* 0x000fca0000000000 */
        /* <DEDUP_REMOVED lines=9> */
[----:B------:R-:W1:Y:S01]  /*3ef0*/  @!P2 LDC.64 R34, c[0x0][0x3e8] ;  /* 0x0000fa00ff22ab82 */ /* 0x000e620000000a00 */
[----:B------:R-:W-:-:S05]  /*3f00*/  @!P2 IADD3 R15, P3, R52, R14, RZ ;  /* 0x0000000e340fa210 */ /* 0x000fca0007f7e0ff */
[----:B------:R-:W-:Y:S02]  /*3f10*/  @!P2 IMAD.X R32, R96, 0x1, R74, P3 ;  /* 0x000000016020a824 */ /* 0x000fe400018e064a */
[----:B------:R-:W2:Y:S01]  /*3f20*/  @!P2 LDC.64 R48, c[0x0][0x400] ;  /* 0x00010000ff30ab82 */ /* 0x000ea20000000a00 */
[----:B-1----:R-:W-:-:S04]  /*3f30*/  @!P2 LEA R14, P3, R15, R34, 0x1 ;  /* 0x000000220f0ea211 */ /* 0x002fc800078608ff */
[----:B------:R-:W-:Y:S02]  /*3f40*/  @!P2 LEA.HI.X R15, R15, R35, R32, 0x1, P3 ;  /* 0x000000230f0fa211 */ /* 0x000fe400018f0c20 */
[----:B------:R-:W-:Y:S02]  /*3f50*/  CS2R R34, SRZ ;  /* 0x0000000000227805 */ /* 0x000fe4000001ff00 */
[----:B------:R-:W-:Y:S02]  /*3f60*/  @!P2 IADD3 R12, P3, R58, R12, RZ ;  /* 0x0000000c3a0ca210 */ /* 0x000fe40007f7e0ff */
[----:B------:R-:W-:-:S03]  /*3f70*/  CS2R R32, SRZ ;  /* 0x0000000000207805 */ /* 0x000fc6000001ff00 */
[----:B------:R-:W-:Y:S01]  /*3f80*/  @!P2 IMAD.X R13, R102, 0x1, R76, P3 ;  /* 0x00000001660da824 */ /* 0x000fe200018e064c */
[C---:B--2---:R-:W-:Y:S02]  /*3f90*/  @!P2 LEA R48, P3, R12.reuse, R48, 0x1 ;  /* 0x000000300c30a211 */ /* 0x044fe400078608ff */
[----:B------:R-:W-:Y:S02]  /*3fa0*/  CS2R R38, SRZ ;  /* 0x0000000000267805 */ /* 0x000fe4000001ff00 */
[----:B------:R-:W-:Y:S01]  /*3fb0*/  CS2R R36, SRZ ;  /* 0x0000000000247805 */ /* 0x000fe2000001ff00 */
[----:B------:R-:W2:Y:S01]  /*3fc0*/  @!P2 LDG.E.128 R32, desc[UR52][R14.64] ;  /* 0x000000340e20a981 */ /* 0x000ea2000c1e1d00 */
[----:B------:R-:W-:Y:S02]  /*3fd0*/  @!P2 LEA.HI.X R49, R12, R49, R13, 0x1, P3 ;  /* 0x000000310c31a211 */ /* 0x000fe400018f0c0d */
[----:B------:R-:W1:Y:S03]  /*3fe0*/  @!P1 LDC.64 R12, c[0x0][0x400] ;  /* 0x00010000ff0c9b82 */ /* 0x000e660000000a00 */
[----:B------:R-:W3:Y:S01]  /*3ff0*/  @!P2 LDG.E.128 R36, desc[UR52][R48.64] ;  /* 0x000000343024a981 */ /* 0x000ee2000c1e1d00 */
[----:B0-----:R-:W-:-:S02]  /*4000*/  @!P1 LEA R50, P2, R40, R50, 0x1 ;  /* 0x0000003228329211 */ /* 0x001fc400078408ff */
[----:B------:R-:W-:Y:S02]  /*4010*/  CS2R R42, SRZ ;  /* 0x00000000002a7805 */ /* 0x000fe4000001ff00 */
[----:B------:R-:W-:Y:S02]  /*4020*/  @!P1 LEA.HI.X R51, R40, R51, R41, 0x1, P2 ;  /* 0x0000003328339211 */ /* 0x000fe400010f0c29 */
[----:B------:R-:W-:Y:S02]  /*4030*/  CS2R R40, SRZ ;  /* 0x0000000000287805 */ /* 0x000fe4000001ff00 */
[----:B------:R-:W-:-:S04]  /*4040*/  CS2R R46, SRZ ;  /* 0x00000000002e7805 */ /* 0x000fc8000001ff00 */
[----:B------:R-:W4:Y:S01]  /*4050*/  @!P1 LDG.E.128 R40, desc[UR52][R50.64] ;  /* 0x0000003432289981 */ /* 0x000f22000c1e1d00 */
[----:B-1----:R-:W-:-:S04]  /*4060*/  @!P1 LEA R12, P2, R11, R12, 0x1 ;  /* 0x0000000c0b0c9211 */ /* 0x002fc800078408ff */
[----:B------:R-:W-:Y:S02]  /*4070*/  @!P1 LEA.HI.X R13, R11, R13, R44, 0x1, P2 ;  /* 0x0000000d0b0d9211 */ /* 0x000fe400010f0c2c */
[----:B------:R-:W-:-:S06]  /*4080*/  CS2R R44, SRZ ;  /* 0x00000000002c7805 */ /* 0x000fcc000001ff00 */
[----:B------:R0:W5:Y:S01]  /*4090*/  @!P1 LDG.E.128 R44, desc[UR52][R12.64] ;  /* 0x000000340c2c9981 */ /* 0x000162000c1e1d00 */
[----:B------:R-:W-:-:S06]  /*40a0*/  UISETP.NE.AND UP0, UPT, UR50, 0x3, UPT ;  /* 0x000000033200788c */ /* 0x000fcc000bf05270 */
[----:B------:R-:W-:Y:S02]  /*40b0*/  PLOP3.LUT P2, PT, PT, PT, UP0, 0x80, 0x0 ;  /* 0x000000000000781c */ /* 0x000fe40003f4f008 */
[----:B------:R-:W-:Y:S01]  /*40c0*/  ISETP.GE.AND P1, PT, R16, R105, PT ;  /* 0x000000691000720c */ /* 0x000fe20003f26270 */
[----:B--2---:R-:W-:Y:S02]  /*40d0*/  IMAD.MOV.U32 R11, RZ, RZ, R34 ;  /* 0x000000ffff0b7224 */ /* 0x004fe400078e0022 */
[----:B------:R-:W-:-:S03]  /*40e0*/  IMAD.MOV.U32 R14, RZ, RZ, R35 ;  /* 0x000000ffff0e7224 */ /* 0x000fc600078e0023 */
[----:B------:R-:W-:Y:S01]  /*40f0*/  PRMT R103, R103, 0x5410, R11 ;  /* 0x0000541067677816 */ /* 0x000fe2000000000b */
[----:B---3--:R-:W-:Y:S01]  /*4100*/  IMAD.MOV.U32 R11, RZ, RZ, R38 ;  /* 0x000000ffff0b7224 */ /* 0x008fe200078e0026 */
[----:B------:R-:W-:Y:S01]  /*4110*/  PRMT R117, R14, 0x7610, R117 ;  /* 0x000076100e757816 */ /* 0x000fe20000000075 */
[----:B0-----:R-:W-:Y:S02]  /*4120*/  IMAD.MOV.U32 R12, RZ, RZ, R39 ;  /* 0x000000ffff0c7224 */ /* 0x001fe400078e0027 */
[----:B------:R-:W-:Y:S02]  /*4130*/  IMAD.MOV.U32 R13, RZ, RZ, R36 ;  /* 0x000000ffff0d7224 */ /* 0x000fe400078e0024 */
[----:B------:R-:W-:Y:S02]  /*4140*/  IMAD.MOV.U32 R14, RZ, RZ, R37 ;  /* 0x000000ffff0e7224 */ /* 0x000fe400078e0025 */
[----:B------:R-:W-:Y:S01]  /*4150*/  IMAD.MOV.U32 R48, RZ, RZ, R33 ;  /* 0x000000ffff307224 */ /* 0x000fe200078e0021 */
[----:B------:R-:W-:-:S02]  /*4160*/  PRMT R109, R109, 0x5410, R11 ;  /* 0x000054106d6d7816 */ /* 0x000fc4000000000b */
[----:B------:R-:W-:Y:S01]  /*4170*/  PRMT R126, R12, 0x7610, R126 ;  /* 0x000076100c7e7816 */ /* 0x000fe2000000007e */
[----:B----4-:R-:W-:Y:S01]  /*4180*/  IMAD.MOV.U32 R11, RZ, RZ, R42 ;  /* 0x000000ffff0b7224 */ /* 0x010fe200078e002a */
        /* <DEDUP_REMOVED lines=12> */
[----:B-----5:R-:W-:Y:S02]  /*4250*/  IMAD.MOV.U32 R11, RZ, RZ, R46 ;  /* 0x000000ffff0b7224 */ /* 0x020fe400078e002e */
[----:B------:R-:W-:Y:S02]  /*4260*/  IMAD.MOV.U32 R12, RZ, RZ, R47 ;  /* 0x000000ffff0c7224 */ /* 0x000fe400078e002f */
[----:B------:R-:W-:Y:S02]  /*4270*/  IMAD.MOV.U32 R13, RZ, RZ, R44 ;  /* 0x000000ffff0d7224 */ /* 0x000fe400078e002c */
[----:B------:R-:W-:Y:S01]  /*4280*/  IMAD.MOV.U32 R14, RZ, RZ, R45 ;  /* 0x000000ffff0e7224 */ /* 0x000fe200078e002d */
[----:B------:R-:W-:-:S02]  /*4290*/  PRMT R111, R11, 0x7610, R111 ;  /* 0x000076100b6f7816 */ /* 0x000fc4000000006f */
[----:B------:R-:W-:Y:S02]  /*42a0*/  PRMT R112, R12, 0x7610, R112 ;  /* 0x000076100c707816 */ /* 0x000fe40000000070 */
[----:B------:R-:W-:Y:S02]  /*42b0*/  PRMT R113, R13, 0x7610, R113 ;  /* 0x000076100d717816 */ /* 0x000fe40000000071 */
[----:B------:R-:W-:Y:S01]  /*42c0*/  PRMT R114, R14, 0x7610, R114 ;  /* 0x000076100e727816 */ /* 0x000fe20000000072 */
[----:B------:R-:W-:Y:S06]  /*42d0*/  @!P2 BRA `(.L_x_2875) ;  /* 0x000000000004a947 */ /* 0x000fec0003800000 */
[----:B------:R-:W-:Y:S01]  /*42e0*/  BPT.TRAP 0x1 ;  /* 0x000000040000795c */ /* 0x000fe20000300000 */
.L_x_2875:
[----:B------:R-:W-:Y:S01]  /*42f0*/  IMAD R89, R19, 0x8, R23 ;  /* 0x0000000813597824 */ /* 0x000fe200078e0217 */
[----:B------:R-:W-:Y:S01]  /*4300*/  SHF.L.U32 R102, R216, 0x1f, RZ ;  /* 0x0000001fd8667819 */ /* 0x000fe200000006ff */
[----:B------:R-:W0:Y:S01]  /*4310*/  LDC R106, c[0x0][0x2f4] ;  /* 0x0000bd00ff6a7b82 */ /* 0x000e220000000800 */
[----:B------:R-:W-:Y:S02]  /*4320*/  BSSY B1, `(.L_x_2876) ;  /* 0x0000003000017945 */ /* 0x000fe40003800000 */
[----:B------:R-:W1:Y:S02]  /*4330*/  SYNCS.PHASECHK.TRANS64.TRYWAIT P3, [R89+URZ+0x22890], R102 ;  /* 0x02289066590075a7 */ /* 0x000e64000806017f */
[----:B-1----:R-:W-:Y:S05]  /*4340*/  @!P3 BRA `(.L_x_2877) ;  /* 0x000001bc00ccb947 */ /* 0x002fea0003800000 */
.L_x_3197:
[----:B------:R-:W-:Y:S05]  /*4350*/  BSYNC B1 ;  /* 0x0000000000017941 */ /* 0x000fea0003800000 */
.L_x_2876:
[----:B------:R-:W-:Y:S01]  /*4360*/  UMOV UR4, 0xffffffff ;  /* 0xffffffff00047882 */ /* 0x000fe20000000000 */
[----:B0-----:R-:W-:Y:S02]  /*4370*/  IMAD.IADD R108, R106, 0x1, -R67 ;  /* 0x000000016a6c7824 */ /* 0x001fe400078e0a43 */
[----:B------:R-:W-:Y:S05]  /*4380*/  BRA.DIV UR4, `(.L_x_2878) ;  /* 0x000001be04d07947 */ /* 0x000fea000b800000 */
[----:B------:R0:W2:Y:S04]  /*4390*/  SHFL.IDX PT, R49, R94, RZ, 0x1c1f ;  /* 0x001c1fff5e317589 */ /* 0x0000a800000e0000 */
[----:B------:R0:W3:Y:S02]  /*43a0*/  SHFL.IDX PT, R14, R93, RZ, 0x1c1f ;  /* 0x001c1fff5d0e7589 */ /* 0x0000e400000e0000 */
.L_x_3201:
[----:B------:R-:W-:Y:S01]  /*43b0*/  ISETP.GE.OR P3, PT, R209, R98, P0 ;  /* 0x00000062d100720c */ /* 0x000fe20000766670 */
[----:B------:R-:W-:-:S12]  /*43c0*/  BSSY B1, `(.L_x_2879) ;  /* 0x000007b000017945 */ /* 0x000fd80003800000 */
[----:B------:R-:W-:Y:S05]  /*43d0*/  @P3 BRA `(.L_x_2880) ;  /* 0x0000000400e43947 */ /* 0x000fea0003800000 */
[----:B------:R-:W4:Y:S01]  /*43e0*/  S2R R15, SR_TID.X ;  /* 0x00000000000f7919 */ /* 0x000f220000002100 */
[----:B------:R-:W-:Y:S01]  /*43f0*/  ISETP.NE.AND P4, PT, R91, RZ, PT ;  /* 0x000000ff5b00720c */ /* 0x000fe20003f85270 */
[----:B---3--:R-:W-:Y:S01]  /*4400*/  IMAD.MOV.U32 R104, RZ, RZ, R14 ;  /* 0x000000ffff687224 */ /* 0x008fe200078e000e */
[C---:B------:R-:W-:Y:S01]  /*4410*/  LEA R96, P3, R78.reuse, R14, 0x1 ;  /* 0x0000000e4e607211 */ /* 0x040fe200078608ff */
[----:B--2---:R-:W-:Y:S01]  /*4420*/  IMAD.MOV.U32 R105, RZ, RZ, R49 ;  /* 0x000000ffff697224 */ /* 0x004fe200078e0031 */
[----:B------:R-:W-:Y:S01]  /*4430*/  SEL R11, R67, R108, !P4 ;  /* 0x0000006c430b7207 */ /* 0x000fe20006000000 */
[----:B------:R-:W-:Y:S01]  /*4440*/  BSSY B2, `(.L_x_2881) ;  /* 0x000006e000027945 */ /* 0x000fe20003800000 */
[----:B------:R-:W-:Y:S02]  /*4450*/  LEA.HI.X R97, R78, R49, R79, 0x1, P3 ;  /* 0x000000314e617211 */ /* 0x000fe400018f0c4f */
[----:B------:R-:W-:-:S04]  /*4460*/  SHF.R.S32.HI R12, RZ, 0x1f, R11 ;  /* 0x0000001fff0c7819 */ /* 0x000fc8000001140b */
[----:B------:R-:W-:-:S04]  /*4470*/  LEA.HI R12, R12, R11, RZ, 0x4 ;  /* 0x0000000b0c0c7211 */ /* 0x000fc800078f20ff */
[----:B------:R-:W-:-:S05]  /*4480*/  LEA.HI.SX32 R11, R12, R77, 0x1c ;  /* 0x0000004d0c0b7211 */ /* 0x000fca00078fe2ff */
[----:B------:R-:W-:-:S05]  /*4490*/  IMAD.SHL.U32 R11, R11, 0x8, RZ ;  /* 0x000000080b0b7824 */ /* 0x000fca00078e00ff */
[----:B------:R-:W-:-:S04]  /*44a0*/  LOP3.LUT R12, R31, 0x38, R11, 0xf8, !PT ;  /* 0x000000381f0c7812 */ /* 0x000fc800078ef80b */
[----:B------:R-:W-:Y:S01]  /*44b0*/  LOP3.LUT R12, R12, R65, RZ, 0x3c, !PT ;  /* 0x000000410c0c7212 */ /* 0x000fe200078e3cff */
[----:B----4-:R-:W-:-:S05]  /*44c0*/  VIADD R15, R15, 0xffffff80 ;  /* 0xffffff800f0f7836 */ /* 0x010fca0000000000 */
[----:B------:R-:W-:-:S04]  /*44d0*/  SHF.R.S32.HI R13, RZ, 0x1f, R15 ;  /* 0x0000001fff0d7819 */ /* 0x000fc8000001140f */
[----:B------:R-:W-:-:S04]  /*44e0*/  LEA.HI R13, R13, R15, RZ, 0x5 ;  /* 0x0000000f0d0d7211 */ /* 0x000fc800078f28ff */
[----:B------:R-:W-:-:S05]  /*44f0*/  SHF.R.S32.HI R13, RZ, 0x5, R13 ;  /* 0x00000005ff0d7819 */ /* 0x000fca000001140d */
        /* <DEDUP_REMOVED lines=10> */
[----:B------:R-:W-:Y:S01]  /*45a0*/  SHF.R.U64 R115, R32, 0x10, R33 ;  /* 0x0000001020737819 */ /* 0x000fe20000001221 */
[----:B--2---:R-:W-:Y:S01]  /*45b0*/  IMAD.U32 R32, R13, 0x10000, RZ ;  /* 0x000100000d207824 */ /* 0x004fe200078e00ff */
[----:B------:R-:W-:Y:S02]  /*45c0*/  SHF.R.U32.HI R119, RZ, 0x10, R35 ;  /* 0x00000010ff777819 */ /* 0x000fe40000011623 */
[----:B------:R-:W-:Y:S02]  /*45d0*/  PRMT R116, R107, 0x5432, R116 ;  /* 0x000054326b747816 */ /* 0x000fe40000000074 */
[----:B------:R-:W-:-:S02]  /*45e0*/  PRMT R121, R127, 0x5410, R121 ;  /* 0x000054107f797816 */ /* 0x000fc40000000079 */
[----:B------:R-:W-:Y:S01]  /*45f0*/  SHF.R.U64 R120, R36, 0x10, R37 ;  /* 0x0000001024787819 */ /* 0x000fe20000001225 */
[----:B---3--:R-:W-:Y:S01]  /*4600*/  IMAD.U32 R37, R49, 0x10000, RZ ;  /* 0x0001000031257824 */ /* 0x008fe200078e00ff */
[----:B------:R-:W-:Y:S01]  /*4610*/  PRMT R115, R123, 0x5410, R115 ;  /* 0x000054107b737816 */ /* 0x000fe20000000073 */
[----:B------:R-:W-:Y:S01]  /*4620*/  IMAD.U32 R123, R121, 0x10000, RZ ;  /* 0x00010000797b7824 */ /* 0x000fe200078e00ff */
[----:B------:R-:W-:Y:S01]  /*4630*/  PRMT R119, R117, 0x5410, R119 ;  /* 0x0000541075777816 */ /* 0x000fe20000000077 */
[----:B------:R-:W-:Y:S01]  /*4640*/  IMAD.U32 R117, R116, 0x10000, RZ ;  /* 0x0001000074757824 */ /* 0x000fe200078e00ff */
[--C-:B------:R-:W-:Y:S01]  /*4650*/  SHF.R.U32.HI R125, RZ, 0x10, R39.reuse ;  /* 0x00000010ff7d7819 */ /* 0x100fe20000011627 */
[C---:B------:R-:W-:Y:S01]  /*4660*/  FMUL.FTZ R127, R37.reuse, R123 ;  /* 0x0000007b257f7220 */ /* 0x040fe20000410000 */
[----:B------:R-:W-:Y:S01]  /*4670*/  SHF.R.U64 R124, R38, 0x10, R39 ;  /* 0x00000010267c7819 */ /* 0x000fe20000001227 */
[-C--:B------:R-:W-:Y:S01]  /*4680*/  FMUL.FTZ R129, R37, R117.reuse ;  /* 0x0000007525817220 */ /* 0x080fe20000410000 */
[----:B------:R-:W-:Y:S01]  /*4690*/  LOP3.LUT R38, R49, 0xffff0000, RZ, 0xc0, !PT ;  /* 0xffff000031267812 */ /* 0x000fe200078ec0ff */
[C---:B------:R-:W-:Y:S01]  /*46a0*/  FFMA.FTZ R127, R32.reuse, R117, -R127 ;  /* 0x00000075207f7223 */ /* 0x040fe2000001087f */
[----:B------:R-:W-:Y:S01]  /*46b0*/  LOP3.LUT R121, R121, 0xffff0000, RZ, 0xc0, !PT ;  /* 0xffff000079797812 */ /* 0x000fe200078ec0ff */
[----:B------:R-:W-:Y:S01]  /*46c0*/  FFMA.FTZ R129, R32, R123, R129 ;  /* 0x0000007b20817223 */ /* 0x000fe20000010081 */
[----:B------:R-:W-:Y:S01]  /*46d0*/  PRMT R125, R126, 0x5410, R125 ;  /* 0x000054107e7d7816 */ /* 0x000fe2000000007d */
[----:B------:R-:W-:Y:S01]  /*46e0*/  IMAD.U32 R49, R51, 0x10000, RZ ;  /* 0x0001000033317824 */ /* 0x000fe200078e00ff */
[----:B------:R-:W-:Y:S01]  /*46f0*/  LOP3.LUT R33, R13, 0xffff0000, RZ, 0xc0, !PT ;  /* 0xffff00000d217812 */ /* 0x000fe200078ec0ff */
[----:B------:R-:W-:Y:S01]  /*4700*/  FMUL.FTZ R126, R38, R121 ;  /* 0x00000079267e7220 */ /* 0x000fe20000410000 */
[----:B------:R-:W-:Y:S01]  /*4710*/  LOP3.LUT R116, R116, 0xffff0000, RZ, 0xc0, !PT ;  /* 0xffff000074747812 */ /* 0x000fe200078ec0ff */
[----:B------:R-:W-:Y:S01]  /*4720*/  IMAD.U32 R37, R125, 0x10000, RZ ;  /* 0x000100007d257824 */ /* 0x000fe200078e00ff */
[----:B------:R-:W-:Y:S01]  /*4730*/  SHF.R.U64 R118, R34, 0x10, R35 ;  /* 0x0000001022767819 */ /* 0x000fe20000001223 */
[----:B------:R-:W-:Y:S01]  /*4740*/  IMAD.U32 R32, R119, 0x10000, RZ ;  /* 0x0001000077207824 */ /* 0x000fe200078e00ff */
[----:B------:R-:W-:Y:S01]  /*4750*/  LOP3.LUT R51, R51, 0xffff0000, RZ, 0xc0, !PT ;  /* 0xffff000033337812 */ /* 0x000fe200078ec0ff */
[-C--:B------:R-:W-:Y:S01]  /*4760*/  FMUL.FTZ R38, R38, R116.reuse ;  /* 0x0000007426267220 */ /* 0x080fe20000410000 */
[----:B------:R-:W-:Y:S01]  /*4770*/  FFMA.FTZ R126, R33, R116, -R126 ;  /* 0x00000074217e7223 */ /* 0x000fe2000001087e */
[----:B------:R-:W-:-:S02]  /*4780*/  IMAD.U32 R34, R15, 0x10000, RZ ;  /* 0x000100000f227824 */ /* 0x000fc400078e00ff */
[----:B------:R-:W-:Y:S01]  /*4790*/  FMUL.FTZ R117, R49, R37 ;  /* 0x0000002531757220 */ /* 0x000fe20000410000 */
[----:B------:R-:W-:Y:S01]  /*47a0*/  LOP3.LUT R116, R125, 0xffff0000, RZ, 0xc0, !PT ;  /* 0xffff00007d747812 */ /* 0x000fe200078ec0ff */
[-C--:B------:R-:W-:Y:S01]  /*47b0*/  FMUL.FTZ R130, R49, R32.reuse ;  /* 0x0000002031827220 */ /* 0x080fe20000410000 */
[----:B------:R-:W-:Y:S01]  /*47c0*/  PRMT R120, R110, 0x5432, R120 ;  /* 0x000054326e787816 */ /* 0x000fe20000000078 */
[----:B------:R-:W-:Y:S01]  /*47d0*/  FFMA.FTZ R128, R33, R121, R38 ;  /* 0x0000007921807223 */ /* 0x000fe20000010026 */
[----:B------:R-:W-:Y:S01]  /*47e0*/  LOP3.LUT R35, R15, 0xffff0000, RZ, 0xc0, !PT ;  /* 0xffff00000f237812 */ /* 0x000fe200078ec0ff */
[C---:B------:R-:W-:Y:S01]  /*47f0*/  FFMA.FTZ R117, R34.reuse, R32, -R117 ;  /* 0x0000002022757223 */ /* 0x040fe20000010875 */
[----:B------:R-:W-:Y:S01]  /*4800*/  LOP3.LUT R38, R119, 0xffff0000, RZ, 0xc0, !PT ;  /* 0xffff000077267812 */ /* 0x000fe200078ec0ff */
[----:B------:R-:W-:Y:S01]  /*4810*/  FFMA.FTZ R130, R34, R37, R130 ;  /* 0x0000002522827223 */ /* 0x000fe20000010082 */
[----:B------:R-:W-:Y:S01]  /*4820*/  FMUL.FTZ R34, R51, R116 ;  /* 0x0000007433227220 */ /* 0x000fe20000410000 */
[C---:B------:R-:W-:Y:S01]  /*4830*/  IMAD.U32 R36, R48.reuse, 0x10000, RZ ;  /* 0x0001000030247824 */ /* 0x040fe200078e00ff */
[----:B------:R-:W-:Y:S01]  /*4840*/  LOP3.LUT R48, R48, 0xffff0000, RZ, 0xc0, !PT ;  /* 0xffff000030307812 */ /* 0x000fe200078ec0ff */
[----:B------:R-:W-:-:S02]  /*4850*/  IMAD.U32 R33, R120, 0x10000, RZ ;  /* 0x0001000078217824 */ /* 0x000fc400078e00ff */
[-C--:B------:R-:W-:Y:S01]  /*4860*/  FFMA.FTZ R132, R35, R38.reuse, -R34 ;  /* 0x0000002623847223 */ /* 0x080fe20000010822 */
[----:B------:R-:W-:Y:S02]  /*4870*/  IMAD.U32 R32, R115, 0x10000, RZ ;  /* 0x0001000073207824 */ /* 0x000fe400078e00ff */
[----:B------:R-:W-:Y:S01]  /*4880*/  FMUL.FTZ R134, R51, R38 ;  /* 0x0000002633867220 */ /* 0x000fe20000410000 */
[-C--:B------:R-:W-:Y:S01]  /*4890*/  FMUL.FTZ R34, R36, R33.reuse ;  /* 0x0000002124227220 */ /* 0x080fe20000410000 */
[----:B------:R-:W-:Y:S01]  /*48a0*/  IMAD.U32 R13, R12, 0x10000, RZ ;  /* 0x000100000c0d7824 */ /* 0x000fe200078e00ff */
[----:B------:R-:W-:Y:S01]  /*48b0*/  LOP3.LUT R37, R120, 0xffff0000, RZ, 0xc0, !PT ;  /* 0xffff000078257812 */ /* 0x000fe200078ec0ff */
[----:B------:R-:W-:Y:S01]  /*48c0*/  FMUL.FTZ R36, R36, R32 ;  /* 0x0000002024247220 */ /* 0x000fe20000410000 */
[----:B------:R-:W-:Y:S01]  /*48d0*/  LOP3.LUT R115, R115, 0xffff0000, RZ, 0xc0, !PT ;  /* 0xffff000073737812 */ /* 0x000fe200078ec0ff */
[----:B------:R-:W-:Y:S01]  /*48e0*/  IMAD.U32 R39, R50, 0x10000, RZ ;  /* 0x0001000032277824 */ /* 0x000fe200078e00ff */
[----:B------:R-:W-:Y:S01]  /*48f0*/  PRMT R124, R109, 0x5432, R124 ;  /* 0x000054326d7c7816 */ /* 0x000fe2000000007c */
[----:B------:R-:W-:Y:S01]  /*4900*/  FFMA.FTZ R119, R35, R116, R134 ;  /* 0x0000007423777223 */ /* 0x000fe20000010086 */
[----:B------:R-:W-:Y:S01]  /*4910*/  PRMT R118, R103, 0x5432, R118 ;  /* 0x0000543267767816 */ /* 0x000fe20000000076 */
[C---:B------:R-:W-:Y:S01]  /*4920*/  FFMA.FTZ R36, R13.reuse, R33, R36 ;  /* 0x000000210d247223 */ /* 0x040fe20000010024 */
[----:B------:R-:W-:Y:S01]  /*4930*/  LOP3.LUT R12, R12, 0xffff0000, RZ, 0xc0, !PT ;  /* 0xffff00000c0c7812 */ /* 0x000fe200078ec0ff */
[----:B------:R-:W-:Y:S01]  /*4940*/  FMUL.FTZ R49, R48, R37 ;  /* 0x0000002530317220 */ /* 0x000fe20000410000 */
[----:B------:R-:W-:Y:S01]  /*4950*/  LOP3.LUT R50, R50, 0xffff0000, RZ, 0xc0, !PT ;  /* 0xffff000032327812 */ /* 0x000fe200078ec0ff */
[----:B------:R-:W-:Y:S01]  /*4960*/  FFMA.FTZ R35, R13, R32, -R34 ;  /* 0x000000200d237223 */ /* 0x000fe20000010822 */
[----:B------:R-:W-:Y:S01]  /*4970*/  FMUL.FTZ R51, R48, R115 ;  /* 0x0000007330337220 */ /* 0x000fe20000410000 */
[C---:B------:R-:W-:Y:S01]  /*4980*/  LOP3.LUT R33, R124.reuse, 0xffff0000, RZ, 0xc0, !PT ;  /* 0xffff00007c217812 */ /* 0x040fe200078ec0ff */
[----:B------:R-:W-:Y:S01]  /*4990*/  IMAD.U32 R34, R124, 0x10000, RZ ;  /* 0x000100007c227824 */ /* 0x000fe200078e00ff */
[C---:B------:R-:W-:Y:S01]  /*49a0*/  LOP3.LUT R13, R118.reuse, 0xffff0000, RZ, 0xc0, !PT ;  /* 0xffff0000760d7812 */ /* 0x040fe200078ec0ff */
[----:B------:R-:W-:-:S02]  /*49b0*/  IMAD.U32 R32, R118, 0x10000, RZ ;  /* 0x0001000076207824 */ /* 0x000fc400078e00ff */
[----:B------:R-:W-:Y:S01]  /*49c0*/  FFMA.FTZ R38, R12, R115, -R49 ;  /* 0x000000730c267223 */ /* 0x000fe20000010831 */
[C---:B------:R-:W-:Y:S01]  /*49d0*/  IMAD.U32 R15, R14.reuse, 0x10000, RZ ;  /* 0x000100000e0f7824 */ /* 0x040fe200078e00ff */
[----:B------:R-:W-:Y:S01]  /*49e0*/  LOP3.LUT R14, R14, 0xffff0000, RZ, 0xc0, !PT ;  /* 0xffff00000e0e7812 */ /* 0x000fe200078ec0ff */
[----:B------:R-:W-:Y:S01]  /*49f0*/  FFMA.FTZ R51, R12, R37, R51 ;  /* 0x000000250c337223 */ /* 0x000fe20000010033 */
[C---:B------:R-:W-:Y:S01]  /*4a00*/  FMUL.FTZ R12, R39.reuse, R34 ;  /* 0x00000022270c7220 */ /* 0x040fe20000410000 */
[C---:B------:R-:W-:Y:S01]  /*4a10*/  FMUL.FTZ R37, R50.reuse, R33 ;  /* 0x0000002132257220 */ /* 0x040fe20000410000 */
[-C--:B------:R-:W-:Y:S01]  /*4a20*/  FMUL.FTZ R39, R39, R32.reuse ;  /* 0x0000002027277220 */ /* 0x080fe20000410000 */
[-C--:B------:R-:W-:Y:S01]  /*4a30*/  FMUL.FTZ R50, R50, R13.reuse ;  /* 0x0000000d32327220 */ /* 0x080fe20000410000 */
[C---:B------:R-:W-:Y:S01]  /*4a40*/  FFMA.FTZ R12, R15.reuse, R32, -R12 ;  /* 0x000000200f0c7223 */ /* 0x040fe2000001080c */
        /* <DEDUP_REMOVED lines=9> */
[----:B------:R-:W-:Y:S02]  /*4ae0*/  F2FP.BF16.F32.PACK_AB R13, R126, R127 ;  /* 0x0000007f7e0d723e */ /* 0x000fe400000010ff */
[----:B------:R-:W-:Y:S02]  /*4af0*/  F2FP.BF16.F32.PACK_AB R15, R132, R117 ;  /* 0x00000075840f723e */ /* 0x000fe400000010ff */
[----:B------:R-:W-:-:S02]  /*4b00*/  F2FP.BF16.F32.PACK_AB R49, R128, R129 ;  /* 0x000000818031723e */ /* 0x000fc400000010ff */
[----:B------:R-:W-:-:S07]  /*4b10*/  F2FP.BF16.F32.PACK_AB R50, R50, R39 ;  /* 0x000000273232723e */ /* 0x000fce00000010ff */
.L_x_2882:
[----:B------:R-:W-:Y:S05]  /*4b20*/  BSYNC B2 ;  /* 0x0000000000027941 */ /* 0x000fea0003800000 */
.L_x_2881:
[----:B------:R-:W-:Y:S01]  /*4b30*/  ISETP.GE.AND P3, PT, R11, R106, PT ;  /* 0x0000006a0b00720c */ /* 0x000fe20003f66270 */
[----:B--2---:R4:W-:-:S12]  /*4b40*/  ST.E.128 desc[UR52][R96.64], R12 ;  /* 0x0000000c60007985 */ /* 0x0049d8000c101d34 */
[----:B------:R-:W-:-:S05]  /*4b50*/  @!P3 IMAD.WIDE R104, R11, 0x2, R104 ;  /* 0x000000020b68b825 */ /* 0x000fca00078e0268 */
[----:B---3--:R4:W-:Y:S02]  /*4b60*/  @!P3 ST.E.128 desc[UR52][R104.64], R48 ;  /* 0x000000306800b985 */ /* 0x0089e4000c101d34 */
.L_x_2880:
[----:B------:R-:W-:Y:S05]  /*4b70*/  BSYNC B1 ;  /* 0x0000000000017941 */ /* 0x000fea0003800000 */
.L_x_2879:
[----:B------:R-:W-:-:S03]  /*4b80*/  UMOV UR4, 0xffffffff ;  /* 0xffffffff00047882 */ /* 0x000fc60000000000 */
[----:B------:R-:W-:Y:S05]  /*4b90*/  BRA.DIV UR4, `(.L_x_2883) ;  /* 0x000001ba04147947 */ /* 0x000fea000b800000 */
[----:B------:R0:W0:Y:S04]  /*4ba0*/  SHFL.IDX PT, R37, R94, 0x1, 0x1c1f ;  /* 0x003c1f005e257f89 */ /* 0x00002800000e0000 */
[----:B------:R0:W0:Y:S02]  /*4bb0*/  SHFL.IDX PT, R36, R93, 0x1, 0x1c1f ;  /* 0x003c1f005d247f89 */ /* 0x00002400000e0000 */
.L_x_3205:
[----:B------:R-:W-:-:S05]  /*4bc0*/  VIADD R11, R209, 0x40 ;  /* 0x00000040d10b7836 */ /* 0x000fca0000000000 */
[----:B------:R-:W-:-:S13]  /*4bd0*/  ISETP.GE.OR P3, PT, R11, R98, P0 ;  /* 0x000000620b00720c */ /* 0x000fda0000766670 */
[----:B------:R-:W-:Y:S05]  /*4be0*/  @P3 BRA `(.L_x_2868) ;  /* 0x0000000800f43947 */ /* 0x000fea0003800000 */
[----:B----4-:R-:W4:Y:S01]  /*4bf0*/  LDL R13, [R1+0x4] ;  /* 0x00000400010d7983 */ /* 0x010f220000100800 */
[----:B------:R-:W-:Y:S01]  /*4c00*/  ISETP.NE.AND P4, PT, R91, RZ, PT ;  /* 0x000000ff5b00720c */ /* 0x000fe20003f85270 */
[----:B------:R-:W-:Y:S01]  /*4c10*/  BSSY B1, `(.L_x_2884) ;  /* 0x000006f000017945 */ /* 0x000fe20003800000 */
[----:B---3--:R-:W-:Y:S02]  /*4c20*/  SHF.R.U32.HI R14, RZ, 0x3, R228 ;  /* 0x00000003ff0e7819 */ /* 0x008fe400000116e4 */
[----:B------:R-:W-:Y:S02]  /*4c30*/  SEL R108, R67, R108, !P4 ;  /* 0x0000006c436c7207 */ /* 0x000fe40006000000 */
[C---:B0-----:R-:W-:Y:S02]  /*4c40*/  LEA R38, P3, R78.reuse, R36, 0x1 ;  /* 0x000000244e267211 */ /* 0x041fe400078608ff */
[----:B------:R-:W-:Y:S02]  /*4c50*/  SHF.R.S32.HI R11, RZ, 0x1f, R108 ;  /* 0x0000001fff0b7819 */ /* 0x000fe4000001146c */
[----:B------:R-:W-:-:S02]  /*4c60*/  LEA.HI.X R39, R78, R37, R79, 0x1, P3 ;  /* 0x000000254e277211 */ /* 0x000fc400018f0c4f */
[----:B------:R-:W-:-:S04]  /*4c70*/  LEA.HI R108, R11, R108, RZ, 0x4 ;  /* 0x0000006c0b6c7211 */ /* 0x000fc800078f20ff */
        /* <DEDUP_REMOVED lines=10> */
[----:B------:R-:W3:Y:S01]  /*4d20*/  LDS.128 R32, [R32+0x1c400] ;  /* 0x01c4000020207984 */ /* 0x000ee20000000c00 */
[----:B------:R-:W-:Y:S05]  /*4d30*/  @P1 BRA `(.L_x_2885) ;  /* 0x0000000400701947 */ /* 0x000fea0003800000 */
[----:B------:R-:W-:Y:S02]  /*4d40*/  SHF.R.U32.HI R51, RZ, 0x10, R41 ;  /* 0x00000010ff337819 */ /* 0x000fe40000011629 */
[----:B--2---:R-:W-:Y:S02]  /*4d50*/  SHF.R.U32.HI R49, RZ, 0x10, R45 ;  /* 0x00000010ff317819 */ /* 0x004fe4000001162d */
[----:B------:R-:W-:Y:S02]  /*4d60*/  PRMT R110, R110, 0x5410, R51 ;  /* 0x000054106e6e7816 */ /* 0x000fe40000000033 */
[----:B------:R-:W-:Y:S02]  /*4d70*/  PRMT R114, R114, 0x5410, R49 ;  /* 0x0000541072727816 */ /* 0x000fe40000000031 */
[----:B------:R-:W-:Y:S01]  /*4d80*/  SHF.R.U64 R50, R44, 0x10, R45 ;  /* 0x000000102c327819 */ /* 0x000fe2000000122d */
[----:B---3--:R-:W-:Y:S01]  /*4d90*/  IMAD.U32 R44, R33, 0x10000, RZ ;  /* 0x00010000212c7824 */ /* 0x008fe200078e00ff */
[----:B------:R-:W-:Y:S01]  /*4da0*/  SHF.R.U32.HI R97, RZ, 0x10, R47 ;  /* 0x00000010ff617819 */ /* 0x000fe2000001162f */
[----:B------:R-:W-:Y:S01]  /*4db0*/  IMAD.U32 R51, R114, 0x10000, RZ ;  /* 0x0001000072337824 */ /* 0x000fe200078e00ff */
[----:B------:R-:W-:Y:S01]  /*4dc0*/  SHF.R.U32.HI R94, RZ, 0x10, R43 ;  /* 0x00000010ff5e7819 */ /* 0x000fe2000001162b */
[----:B------:R-:W-:Y:S01]  /*4dd0*/  IMAD.U32 R49, R110, 0x10000, RZ ;  /* 0x000100006e317824 */ /* 0x000fe200078e00ff */
[----:B------:R-:W-:Y:S01]  /*4de0*/  SHF.R.U64 R104, R40, 0x10, R41 ;  /* 0x0000001028687819 */ /* 0x000fe20000001229 */
[----:B0-----:R-:W-:Y:S01]  /*4df0*/  IMAD.U32 R40, R13, 0x10000, RZ ;  /* 0x000100000d287824 */ /* 0x001fe200078e00ff */
[----:B------:R-:W-:Y:S01]  /*4e00*/  SHF.R.U64 R48, R46, 0x10, R47 ;  /* 0x000000102e307819 */ /* 0x000fe2000000122f */
[----:B------:R-:W-:Y:S01]  /*4e10*/  FMUL.FTZ R93, R44, R51 ;  /* 0x000000332c5d7220 */ /* 0x000fe20000410000 */
[----:B------:R-:W-:Y:S01]  /*4e20*/  PRMT R112, R112, 0x5410, R97 ;  /* 0x0000541070707816 */ /* 0x000fe20000000061 */
[----:B------:R-:W-:Y:S01]  /*4e30*/  FMUL.FTZ R97, R44, R49 ;  /* 0x000000312c617220 */ /* 0x000fe20000410000 */
[----:B------:R-:W-:Y:S01]  /*4e40*/  LOP3.LUT R45, R33, 0xffff0000, RZ, 0xc0, !PT ;  /* 0xffff0000212d7812 */ /* 0x000fe200078ec0ff */
[----:B------:R-:W-:Y:S01]  /*4e50*/  IMAD.U32 R46, R35, 0x10000, RZ ;  /* 0x00010000232e7824 */ /* 0x000fe200078e00ff */
[----:B------:R-:W-:Y:S01]  /*4e60*/  LOP3.LUT R110, R110, 0xffff0000, RZ, 0xc0, !PT ;  /* 0xffff00006e6e7812 */ /* 0x000fe200078ec0ff */
[----:B------:R-:W-:Y:S01]  /*4e70*/  FFMA.FTZ R97, R40, R51, R97 ;  /* 0x0000003328617223 */ /* 0x000fe20000010061 */
[----:B------:R-:W-:-:S02]  /*4e80*/  LOP3.LUT R114, R114, 0xffff0000, RZ, 0xc0, !PT ;  /* 0xffff000072727812 */ /* 0x000fc400078ec0ff */
[----:B------:R-:W-:Y:S02]  /*4e90*/  PRMT R107, R107, 0x5410, R94 ;  /* 0x000054106b6b7816 */ /* 0x000fe4000000005e */
[----:B------:R-:W-:Y:S01]  /*4ea0*/  PRMT R111, R111, 0x5410, R48 ;  /* 0x000054106f6f7816 */ /* 0x000fe20000000030 */
[----:B------:R-:W-:Y:S01]  /*4eb0*/  FFMA.FTZ R48, R40, R49, -R93 ;  /* 0x0000003128307223 */ /* 0x000fe2000001085d */
[----:B------:R-:W-:Y:S01]  /*4ec0*/  LOP3.LUT R41, R13, 0xffff0000, RZ, 0xc0, !PT ;  /* 0xffff00000d297812 */ /* 0x000fe200078ec0ff */
[C---:B------:R-:W-:Y:S02]  /*4ed0*/  IMAD.U32 R93, R112.reuse, 0x10000, RZ ;  /* 0x00010000705d7824 */ /* 0x040fe400078e00ff */
[----:B------:R-:W-:Y:S01]  /*4ee0*/  FMUL.FTZ R40, R45, R110 ;  /* 0x0000006e2d287220 */ /* 0x000fe20000410000 */
[----:B------:R-:W-:Y:S01]  /*4ef0*/  LOP3.LUT R47, R35, 0xffff0000, RZ, 0xc0, !PT ;  /* 0xffff0000232f7812 */ /* 0x000fe200078ec0ff */
[-C--:B------:R-:W-:Y:S01]  /*4f00*/  FMUL.FTZ R44, R45, R114.reuse ;  /* 0x000000722d2c7220 */ /* 0x080fe20000410000 */
[----:B------:R-:W-:Y:S01]  /*4f10*/  LOP3.LUT R112, R112, 0xffff0000, RZ, 0xc0, !PT ;  /* 0xffff000070707812 */ /* 0x000fe200078ec0ff */
[----:B------:R-:W-:Y:S01]  /*4f20*/  IMAD.U32 R49, R107, 0x10000, RZ ;  /* 0x000100006b317824 */ /* 0x000fe200078e00ff */
[----:B------:R-:W-:Y:S01]  /*4f30*/  PRMT R113, R113, 0x5410, R50 ;  /* 0x0000541071717816 */ /* 0x000fe20000000032 */
[C---:B------:R-:W-:Y:S01]  /*4f40*/  FFMA.FTZ R114, R41.reuse, R114, R40 ;  /* 0x0000007229727223 */ /* 0x040fe20000010028 */
[----:B------:R-:W-:Y:S01]  /*4f50*/  SHF.R.U64 R96, R42, 0x10, R43 ;  /* 0x000000102a607819 */ /* 0x000fe2000000122b */
[C---:B------:R-:W-:Y:S01]  /*4f60*/  IMAD.U32 R42, R32.reuse, 0x10000, RZ ;  /* 0x00010000202a7824 */ /* 0x040fe200078e00ff */
        /* <DEDUP_REMOVED lines=8> */
[----:B------:R-:W-:Y:S01]  /*4ff0*/  FMUL.FTZ R44, R47, R112 ;  /* 0x000000702f2c7220 */ /* 0x000fe20000410000 */
[----:B------:R-:W-:-:S02]  /*5000*/  IMAD.U32 R41, R113, 0x10000, RZ ;  /* 0x0001000071297824 */ /* 0x000fc400078e00ff */
[C---:B------:R-:W-:Y:S01]  /*5010*/  FFMA.FTZ R49, R32.reuse, R49, -R45 ;  /* 0x0000003120317223 */ /* 0x040fe2000001082d */
[----:B------:R-:W-:Y:S01]  /*5020*/  FFMA.FTZ R46, R32, R93, R46 ;  /* 0x0000005d202e7223 */ /* 0x000fe2000001002e */
[-C--:B------:R-:W-:Y:S01]  /*5030*/  FMUL.FTZ R94, R47, R40.reuse ;  /* 0x000000282f5e7220 */ /* 0x080fe20000410000 */
[----:B------:R-:W-:Y:S01]  /*5040*/  FFMA.FTZ R50, R33, R40, -R44 ;  /* 0x0000002821327223 */ /* 0x000fe2000001082c */
[----:B------:R-:W-:Y:S01]  /*5050*/  IMAD.U32 R13, R12, 0x10000, RZ ;  /* 0x000100000c0d7824 */ /* 0x000fe200078e00ff */
[----:B------:R-:W-:Y:S01]  /*5060*/  LOP3.LUT R113, R113, 0xffff0000, RZ, 0xc0, !PT ;  /* 0xffff000071717812 */ /* 0x000fe200078ec0ff */
[----:B------:R-:W-:Y:S02]  /*5070*/  IMAD.U32 R32, R109, 0x10000, RZ ;  /* 0x000100006d207824 */ /* 0x000fe400078e00ff */
[----:B------:R-:W-:Y:S01]  /*5080*/  FMUL.FTZ R40, R42, R41 ;  /* 0x000000292a287220 */ /* 0x000fe20000410000 */
[----:B------:R-:W-:Y:S01]  /*5090*/  PRMT R103, R103, 0x5410, R96 ;  /* 0x0000541067677816 */ /* 0x000fe20000000060 */
[----:B------:R-:W-:Y:S01]  /*50a0*/  FFMA.FTZ R47, R33, R112, R94 ;  /* 0x00000070212f7223 */ /* 0x000fe2000001005e */
[----:B------:R-:W-:Y:S01]  /*50b0*/  LOP3.LUT R109, R109, 0xffff0000, RZ, 0xc0, !PT ;  /* 0xffff00006d6d7812 */ /* 0x000fe200078ec0ff */
[----:B------:R-:W-:Y:S01]  /*50c0*/  FFMA.FTZ R33, R13, R32, -R40 ;  /* 0x000000200d217223 */ /* 0x000fe20000010828 */
[----:B------:R-:W-:Y:S01]  /*50d0*/  LOP3.LUT R12, R12, 0xffff0000, RZ, 0xc0, !PT ;  /* 0xffff00000c0c7812 */ /* 0x000fe200078ec0ff */
[----:B------:R-:W-:-:S02]  /*50e0*/  IMAD.U32 R35, R34, 0x10000, RZ ;  /* 0x0001000022237824 */ /* 0x000fc400078e00ff */
[----:B------:R-:W-:Y:S01]  /*50f0*/  FMUL.FTZ R42, R42, R32 ;  /* 0x000000202a2a7220 */ /* 0x000fe20000410000 */
[----:B------:R-:W-:Y:S01]  /*5100*/  FMUL.FTZ R45, R43, R113 ;  /* 0x000000712b2d7220 */ /* 0x000fe20000410000 */
[----:B------:R-:W-:Y:S01]  /*5110*/  IMAD.U32 R40, R111, 0x10000, RZ ;  /* 0x000100006f287824 */ /* 0x000fe200078e00ff */
[----:B------:R-:W-:Y:S01]  /*5120*/  LOP3.LUT R34, R34, 0xffff0000, RZ, 0xc0, !PT ;  /* 0xffff000022227812 */ /* 0x000fe200078ec0ff */
[----:B------:R-:W-:Y:S01]  /*5130*/  FMUL.FTZ R43, R43, R109 ;  /* 0x0000006d2b2b7220 */ /* 0x000fe20000410000 */
[----:B------:R-:W-:Y:S01]  /*5140*/  IMAD.U32 R32, R103, 0x10000, RZ ;  /* 0x0001000067207824 */ /* 0x000fe200078e00ff */
[----:B------:R-:W-:Y:S01]  /*5150*/  LOP3.LUT R111, R111, 0xffff0000, RZ, 0xc0, !PT ;  /* 0xffff00006f6f7812 */ /* 0x000fe200078ec0ff */
[C---:B------:R-:W-:Y:S01]  /*5160*/  IMAD.U32 R15, R14.reuse, 0x10000, RZ ;  /* 0x000100000e0f7824 */ /* 0x040fe200078e00ff */
[----:B------:R-:W-:Y:S01]  /*5170*/  LOP3.LUT R103, R103, 0xffff0000, RZ, 0xc0, !PT ;  /* 0xffff000067677812 */ /* 0x000fe200078ec0ff */
[----:B------:R-:W-:Y:S01]  /*5180*/  FFMA.FTZ R42, R13, R41, R42 ;  /* 0x000000290d2a7223 */ /* 0x000fe2000001002a */
[----:B------:R-:W-:Y:S01]  /*5190*/  LOP3.LUT R14, R14, 0xffff0000, RZ, 0xc0, !PT ;  /* 0xffff00000e0e7812 */ /* 0x000fe200078ec0ff */
[C---:B------:R-:W-:Y:S01]  /*51a0*/  FFMA.FTZ R44, R12.reuse, R109, -R45 ;  /* 0x0000006d0c2c7223 */ /* 0x040fe2000001082d */
        /* <DEDUP_REMOVED lines=20> */
[----:B------:R-:W-:-:S07]  /*52f0*/  IMAD.MOV.U32 R35, RZ, RZ, R46 ;  /* 0x000000ffff237224 */ /* 0x000fce00078e002e */
.L_x_2885:
[----:B------:R-:W-:Y:S05]  /*5300*/  BSYNC B1 ;  /* 0x0000000000017941 */ /* 0x000fea0003800000 */
.L_x_2884:
[----:B0-----:R0:W-:Y:S01]  /*5310*/  ST.E.128 desc[UR52][R38.64], R12 ;  /* 0x0000000c26007985 */ /* 0x0011e2000c101d34 */
[----:B------:R-:W-:-:S13]  /*5320*/  ISETP.GE.AND P1, PT, R11, R106, PT ;  /* 0x0000006a0b00720c */ /* 0x000fda0003f26270 */
[----:B------:R-:W-:Y:S05]  /*5330*/  @P1 BRA `(.L_x_2868) ;  /* 0x0000000400201947 */ /* 0x000fea0003800000 */
[----:B0-----:R-:W-:-:S05]  /*5340*/  IMAD.WIDE R12, R11, 0x2, R36 ;  /* 0x000000020b0c7825 */ /* 0x001fca00078e0224 */
[----:B---3--:R0:W-:Y:S01]  /*5350*/  ST.E.128 desc[UR52][R12.64], R32 ;  /* 0x000000200c007985 */ /* 0x0081e2000c101d34 */
[----:B------:R-:W-:Y:S05]  /*5360*/  BRA `(.L_x_2868) ;  /* 0x0000000400147947 */ /* 0x000fea0003800000 */
.L_x_2849:
[----:B------:R-:W-:-:S06]  /*5370*/  UISETP.NE.AND UP0, UPT, UR50, 0x3, UPT ;  /* 0x000000033200788c */ /* 0x000fcc000bf05270 */
[----:B------:R-:W-:-:S13]  /*5380*/  PLOP3.LUT P2, PT, PT, PT, UP0, 0x80, 0x0 ;  /* 0x000000000000781c */ /* 0x000fda0003f4f008 */
[----:B------:R-:W-:Y:S05]  /*5390*/  @!P2 BRA `(.L_x_2886) ;  /* 0x000000000004a947 */ /* 0x000fea0003800000 */
[----:B------:R-:W-:Y:S01]  /*53a0*/  BPT.TRAP 0x1 ;  /* 0x000000040000795c */ /* 0x000fe20000300000 */
.L_x_2886:
[----:B------:R-:W-:Y:S01]  /*53b0*/  IMAD R89, R19, 0x8, R23 ;  /* 0x0000000813597824 */ /* 0x000fe200078e0217 */
[----:B------:R-:W-:Y:S01]  /*53c0*/  SHF.L.U32 R102, R216, 0x1f, RZ ;  /* 0x0000001fd8667819 */ /* 0x000fe200000006ff */
[----:B------:R-:W-:Y:S01]  /*53d0*/  BSSY B1, `(.L_x_2887) ;  /* 0x0000004000017945 */ /* 0x000fe20003800000 */
[----:B------:R-:W-:Y:S02]  /*53e0*/  SHF.R.S32.HI R99, RZ, 0x1f, R100 ;  /* 0x0000001fff637819 */ /* 0x000fe40000011464 */
[----:B------:R-:W0:Y:S02]  /*53f0*/  SYNCS.PHASECHK.TRANS64.TRYWAIT P1, [R89+URZ+0x22890], R102 ;  /* 0x02289066590075a7 */ /* 0x000e24000802017f */
[----:B0-----:R-:W-:Y:S05]  /*5400*/  @!P1 BRA `(.L_x_2888) ;  /* 0x000001b000449947 */ /* 0x001fea0003800000 */
.L_x_3206:
[----:B------:R-:W-:Y:S05]  /*5410*/  BSYNC B1 ;  /* 0x0000000000017941 */ /* 0x000fea0003800000 */
.L_x_2887:
        /* <DEDUP_REMOVED lines=27> */
.L_x_3210:
        /* <DEDUP_REMOVED lines=13> */
.L_x_2891:
[----:B------:R-:W-:Y:S05]  /*56a0*/  BSYNC B1 ;  /* 0x0000000000017941 */ /* 0x000fea0003800000 */
.L_x_2890:
[----:B------:R-:W-:-:S03]  /*56b0*/  UMOV UR4, 0xffffffff ;  /* 0xffffffff00047882 */ /* 0x000fc60000000000 */
[----:B------:R-:W-:Y:S05]  /*56c0*/  BRA.DIV UR4, `(.L_x_2892) ;  /* 0x000001ae04f07947 */ /* 0x000fea000b800000 */
[----:B--2---:R2:W0:Y:S04]  /*56d0*/  SHFL.IDX PT, R33, R34, 0x1, 0x1c1f ;  /* 0x003c1f0022217f89 */ /* 0x00442800000e0000 */
[----:B---34-:R2:W3:Y:S02]  /*56e0*/  SHFL.IDX PT, R14, R32, 0x1, 0x1c1f ;  /* 0x003c1f00200e7f89 */ /* 0x0184e400000e0000 */
.L_x_3214:
[----:B------:R-:W-:-:S13]  /*56f0*/  ISETP.GE.AND P1, PT, R35, 0x41, PT ;  /* 0x000000412300780c */ /* 0x000fda0003f26270 */
[----:B------:R-:W-:Y:S05]  /*5700*/  @!P1 BRA `(.L_x_2868) ;  /* 0x00000000002c9947 */ /* 0x000fea0003800000 */
[----:B------:R-:W-:Y:S02]  /*5710*/  ULDC UR4, c[0x0][0x2f4] ;  /* 0x0000bd0000047ab9 */ /* 0x000fe40000000800 */
[----:B------:R-:W-:-:S13]  /*5720*/  ISETP.GE.AND P1, PT, R16, UR4, PT ;  /* 0x0000000410007c0c */ /* 0x000fda000bf26270 */
[----:B-123--:R-:W-:-:S04]  /*5730*/  @!P1 LEA R34, P3, R16, R14, 0x1 ;  /* 0x0000000e10229211 */ /* 0x00efc800078608ff */
[----:B0-----:R-:W-:Y:S02]  /*5740*/  @!P1 LEA.HI.X R35, R16, R33, R17, 0x1, P3 ;  /* 0x0000002110239211 */ /* 0x001fe400018f0c11 */
[----:B------:R-:W-:-:S13]  /*5750*/  ISETP.GE.AND P3, PT, R18, UR4, PT ;  /* 0x0000000412007c0c */ /* 0x000fda000bf66270 */
[C---:B------:R-:W-:Y:S02]  /*5760*/  @!P3 LEA R32, P4, R18.reuse, R14, 0x1 ;  /* 0x0000000e1220b211 */ /* 0x040fe400078808ff */
[----:B------:R-:W0:Y:S02]  /*5770*/  @!P1 LDS.128 R12, [R104+0x2000] ;  /* 0x00200000680c9984 */ /* 0x000e240000000c00 */
[----:B------:R-:W-:Y:S02]  /*5780*/  @!P3 LEA.HI.X R33, R18, R33, R211, 0x1, P4 ;  /* 0x000000211221b211 */ /* 0x000fe400020f0cd3 */
[----:B0-----:R-:W-:Y:S04]  /*5790*/  @!P1 ST.E.128 desc[UR52][R34.64], R12 ;  /* 0x0000000c22009985 */ /* 0x001fe8000c101d34 */
[----:B------:R-:W0:Y:S04]  /*57a0*/  @!P3 LDS.128 R12, [R103+0x2000] ;  /* 0x00200000670cb984 */ /* 0x000e280000000c00 */
[----:B0-----:R0:W-:Y:S02]  /*57b0*/  @!P3 ST.E.128 desc[UR52][R32.64], R12 ;  /* 0x0000000c2000b985 */ /* 0x0011e4000c101d34 */
.L_x_2868:
[----:B------:R-:W-:Y:S05]  /*57c0*/  BSYNC B0 ;  /* 0x0000000000007941 */ /* 0x000fea0003800000 */
.L_x_2848:
[----:B------:R-:W5:Y:S01]  /*57d0*/  S2R R11, SR_TID.X ;  /* 0x00000000000b7919 */ /* 0x000f620000002100 */
[----:B------:R-:W-:Y:S01]  /*57e0*/  @!PT LDS RZ, [RZ] ;  /* 0x00000000fffff984 */ /* 0x000fe20000000800 */
[----:B------:R-:W-:Y:S01]  /*57f0*/  @!PT LDS RZ, [RZ] ;  /* 0x00000000fffff984 */ /* 0x000fe20000000800 */
[----:B------:R-:W-:Y:S01]  /*5800*/  @!PT LDS RZ, [RZ] ;  /* 0x00000000fffff984 */ /* 0x000fe20000000800 */
[----:B------:R-:W-:Y:S01]  /*5810*/  @!PT LDS RZ, [RZ] ;  /* 0x00000000fffff984 */ /* 0x000fe20000000800 */
[----:B------:R4:W-:Y:S06]  /*5820*/  MEMBAR.ALL.CTA ;  /* 0x0000000000007992 */ /* 0x0009ec0000008000 */
[----:B----4-:R-:W4:Y:S01]  /*5830*/  FENCE.VIEW.ASYNC.S ;  /* 0x00000000000073c6 */ /* 0x010f220000000000 */
[----:B------:R-:W-:Y:S05]  /*5840*/  WARPSYNC.ALL ;  /* 0x0000000000007948 */ /* 0x000fea0003800000 */
[----:B------:R-:W-:Y:S01]  /*5850*/  BSSY B0, `(.L_x_2893) ;  /* 0x0000009000007945 */ /* 0x000fe20003800000 */
[----:B-----5:R-:W-:Y:S01]  /*5860*/  LOP3.LUT R11, R11, 0x7f, RZ, 0xc0, !PT ;  /* 0x0000007f0b0b7812 */ /* 0x020fe200078ec0ff */
[----:B----4-:R4:W-:Y:S03]  /*5870*/  BAR.SYNC.DEFER_BLOCKING R63, 0x80 ;  /* 0x0002003f0000751d */ /* 0x0109e60000010000 */
[----:B------:R-:W-:-:S13]  /*5880*/  ISETP.NE.AND P1, PT, R11, RZ, PT ;  /* 0x000000ff0b00720c */ /* 0x000fda0003f25270 */
[----:B------:R-:W-:-:S05]  /*5890*/  @!P1 VIADD R11, R89, 0x228a0 ;  /* 0x000228a0590b9836 */ /* 0x000fca0000000000 */
[----:B------:R-:W-:-:S04]  /*58a0*/  @!P1 PRMT R11, RZ, 0x654, R11 ;  /* 0x00000654ff0b9816 */ /* 0x000fc8000000000b */
[----:B------:R4:W-:Y:S01]  /*58b0*/  @!P1 SYNCS.ARRIVE.TRANS64.RED.A1T0 RZ, [R11+URZ], RZ ;  /* 0x000000ff0bff99a7 */ /* 0x0009e2000810043f */
[----:B------:R-:W-:Y:S05]  /*58c0*/  @!P2 BRA `(.L_x_2894) ;  /* 0x000000000004a947 */ /* 0x000fea0003800000 */
[----:B------:R-:W-:Y:S01]  /*58d0*/  BPT.TRAP 0x1 ;  /* 0x000000040000795c */ /* 0x000fe20000300000 */
.L_x_2894:
[----:B------:R-:W-:Y:S05]  /*58e0*/  BSYNC B0 ;  /* 0x0000000000007941 */ /* 0x000fea0003800000 */
.L_x_2893:
[----:B------:R-:W5:Y:S01]  /*58f0*/  SYNCS.PHASECHK.TRANS64.TRYWAIT P2, [R89+URZ+0x228b0], R102 ;  /* 0x0228b066590075a7 */ /* 0x000f62000804017f */
[----:B------:R-:W-:Y:S04]  /*5900*/  BSSY B0, `(.L_x_2895) ;  /* 0x0000002000007945 */ /* 0x000fe80003800000 */
[----:B-----5:R-:W-:Y:S05]  /*5910*/  @!P2 BRA `(.L_x_2896) ;  /* 0x000001ac00a4a947 */ /* 0x020fea0003800000 */
.L_x_3215:
[----:B------:R-:W-:Y:S05]  /*5920*/  BSYNC B0 ;  /* 0x0000000000007941 */ /* 0x000fea0003800000 */
.L_x_2895:
[----:B------:R-:W-:Y:S01]  /*5930*/  ULDC.64 UR4, c[0x0][0x328] ;  /* 0x0000ca0000047ab9 */ /* 0x000fe20000000a00 */
[----:B------:R-:W-:Y:S01]  /*5940*/  IMAD.IADD R98, R98, 0x1, -R209 ;  /* 0x0000000162627824 */ /* 0x000fe200078e0ad1 */
[----:B------:R-:W-:Y:S01]  /*5950*/  BSSY B0, `(.L_x_2897) ;  /* 0x0000049000007945 */ /* 0x000fe20003800000 */
[----:B------:R-:W-:Y:S01]  /*5960*/  IMAD R99, R99, UR4, RZ ;  /* 0x0000000463637c24 */ /* 0x000fe2000f8e02ff */
[----:B------:R-:W-:Y:S01]  /*5970*/  SHF.R.S32.HI R46, RZ, 0x1f, R4 ;  /* 0x0000001fff2e7819 */ /* 0x000fe20000011404 */
[C---:B0-----:R-:W-:Y:S01]  /*5980*/  IMAD.WIDE.U32 R12, R100.reuse, UR4, RZ ;  /* 0x00000004640c7c25 */ /* 0x041fe2000f8e00ff */
[----:B------:R-:W-:Y:S02]  /*5990*/  SHF.R.S32.HI R48, RZ, 0x1f, R213 ;  /* 0x0000001fff307819 */ /* 0x000fe400000114d5 */
[----:B-1----:R-:W-:Y:S01]  /*59a0*/  SHF.R.S32.HI R93, RZ, 0x1f, R212 ;  /* 0x0000001fff5d7819 */ /* 0x002fe200000114d4 */
[----:B------:R-:W-:Y:S01]  /*59b0*/  IMAD R99, R100, UR5, R99 ;  /* 0x0000000564637c24 */ /* 0x000fe2000f8e0263 */
[----:B------:R-:W-:Y:S01]  /*59c0*/  ULDC.64 UR4, c[0x0][0x338] ;  /* 0x0000ce0000047ab9 */ /* 0x000fe20000000a00 */
[----:B------:R-:W-:Y:S01]  /*59d0*/  SHF.R.S32.HI R94, RZ, 0x1f, R215 ;  /* 0x0000001fff5e7819 */ /* 0x000fe200000114d7 */
[----:B---3--:R-:W-:Y:S01]  /*59e0*/  IMAD R14, R95, UR4, RZ ;  /* 0x000000045f0e7c24 */ /* 0x008fe2000f8e02ff */
[----:B------:R-:W-:Y:S01]  /*59f0*/  SHF.R.S32.HI R95, RZ, 0x1f, R214 ;  /* 0x0000001fff5f7819 */ /* 0x000fe200000114d6 */
[----:B------:R-:W-:Y:S01]  /*5a00*/  IMAD.IADD R13, R13, 0x1, R99 ;  /* 0x000000010d0d7824 */ /* 0x000fe200078e0263 */
[----:B------:R-:W-:Y:S01]  /*5a10*/  SHF.R.S32.HI R96, RZ, 0x1f, R3 ;  /* 0x0000001fff607819 */ /* 0x000fe20000011403 */
[----:B----4-:R-:W-:-:S02]  /*5a20*/  IMAD R11, R101, UR5, R14 ;  /* 0x00000005650b7c24 */ /* 0x010fc4000f8e020e */
        /* <DEDUP_REMOVED lines=13> */
[----:B------:R0:W1:Y:S01]  /*5b00*/  SHFL.IDX PT, R47, R42, RZ, 0x1c1f ;  /* 0x001c1fff2a2f7589 */ /* 0x00006200000e0000 */
        /* <DEDUP_REMOVED lines=15> */
[----:B0-----:R-:W-:Y:S01]  /*5c00*/  @P4 ST.E.128 desc[UR52][R32.64], R12 ;  /* 0x0000000c20004985 */ /* 0x001fe2000c101d34 */
[----:B------:R-:W-:-:S03]  /*5c10*/  ISETP.NE.AND P4, PT, R85, RZ, PT ;  /* 0x000000ff5500720c */ /* 0x000fc60003f85270 */
[----:B------:R-:W0:Y:S10]  /*5c20*/  @P3 LDS.128 R12, [R51] ;  /* 0x00000000330c3984 */ /* 0x000e340000000c00 */
[----:B------:R-:W-:-:S04]  /*5c30*/  @P4 LEA R36, P5, R4, R47, 0x1 ;  /* 0x0000002f04244211 */ /* 0x000fc800078a08ff */
[----:B------:R-:W-:Y:S01]  /*5c40*/  @P4 LEA.HI.X R37, R4, R45, R46, 0x1, P5 ;  /* 0x0000002d04254211 */ /* 0x000fe200028f0c2e */
[----:B0-----:R-:W-:Y:S01]  /*5c50*/  @P3 ST.E.128 desc[UR52][R40.64], R12 ;  /* 0x0000000c28003985 */ /* 0x001fe2000c101d34 */
[----:B------:R-:W-:-:S03]  /*5c60*/  ISETP.NE.AND P3, PT, R86, RZ, PT ;  /* 0x000000ff5600720c */ /* 0x000fc60003f65270 */
[----:B------:R-:W0:Y:S10]  /*5c70*/  @P2 LDS.128 R12, [R50+0x3000] ;  /* 0x00300000320c2984 */ /* 0x000e340000000c00 */
        /* <DEDUP_REMOVED lines=13> */
[----:B------:R-:W-:-:S03]  /*5d50*/  ISETP.GT.AND P3, PT, R11, -0x1, PT ;  /* 0xffffffff0b00780c */ /* 0x000fc60003f64270 */
[----:B------:R-:W0:Y:S10]  /*5d60*/  @P2 LDS.128 R12, [R51+0x6000] ;  /* 0x00600000330c2984 */ /* 0x000e340000000c00 */
[----:B------:R-:W-:-:S04]  /*5d70*/  @!P3 LEA R34, P5, R214, R47, 0x1 ;  /* 0x0000002fd622b211 */ /* 0x000fc800078a08ff */
[----:B------:R-:W-:Y:S01]  /*5d80*/  @!P3 LEA.HI.X R35, R214, R45, R95, 0x1, P5 ;  /* 0x0000002dd623b211 */ /* 0x000fe200028f0c5f */
[----:B0-----:R-:W-:Y:S04]  /*5d90*/  @P2 ST.E.128 desc[UR52][R32.64], R12 ;  /* 0x0000000c20002985 */ /* 0x001fe8000c101d34 */
[----:B------:R-:W0:Y:S04]  /*5da0*/  @P4 LDS.128 R12, [R50+0x9000] ;  /* 0x00900000320c4984 */ /* 0x000e280000000c00 */
[----:B0-----:R-:W-:Y:S04]  /*5db0*/  @P4 ST.E.128 desc[UR52][R40.64], R12 ;  /* 0x0000000c28004985 */ /* 0x001fe8000c101d34 */
[----:B------:R-:W0:Y:S04]  /*5dc0*/  @!P3 LDS.128 R12, [R51+0x9000] ;  /* 0x00900000330cb984 */ /* 0x000e280000000c00 */
[----:B0-----:R0:W-:Y:S02]  /*5dd0*/  @!P3 ST.E.128 desc[UR52][R34.64], R12 ;  /* 0x0000000c2200b985 */ /* 0x0011e4000c101d34 */
.L_x_2898:
[----:B------:R-:W-:Y:S05]  /*5de0*/  BSYNC B0 ;  /* 0x0000000000007941 */ /* 0x000fea0003800000 */
.L_x_2897:
[----:B------:R-:W-:Y:S01]  /*5df0*/  ISETP.GE.AND P2, PT, R98, 0x41, PT ;  /* 0x000000416200780c */ /* 0x000fe20003f46270 */
[----:B------:R4:W0:Y:S01]  /*5e00*/  SHFL.IDX PT, R11, R43, 0x1, 0x1c1f ;  /* 0x003c1f002b0b7f89 */ /* 0x00082200000e0000 */
[----:B------:R-:W-:Y:S03]  /*5e10*/  BSSY B0, `(.L_x_2899) ;  /* 0x0000033000007945 */ /* 0x000fe60003800000 */
[----:B--2---:R4:W2:Y:S08]  /*5e20*/  SHFL.IDX PT, R49, R42, 0x1, 0x1c1f ;  /* 0x003c1f002a317f89 */ /* 0x0048b000000e0000 */
[----:B----4-:R-:W-:Y:S05]  /*5e30*/  @!P2 BRA `(.L_x_2900) ;  /* 0x0000000000c0a947 */ /* 0x010fea0003800000 */
[----:B------:R-:W-:Y:S02]  /*5e40*/  P2R R98, PR, RZ, 0x1 ;  /* 0x00000001ff627803 */ /* 0x000fe40000000000 */
[----:B------:R-:W-:Y:S02]  /*5e50*/  ISETP.NE.AND P0, PT, R84, RZ, PT ;  /* 0x000000ff5400720c */ /* 0x000fe40003f05270 */
[----:B0-----:R-:W-:Y:S02]  /*5e60*/  PRMT R34, R6, 0x8880, RZ ;  /* 0x0000888006227816 */ /* 0x001fe400000000ff */
[----:B------:R-:W-:Y:S02]  /*5e70*/  P2R R97, PR, RZ, 0x2 ;  /* 0x00000002ff617803 */ /* 0x000fe40000000000 */
[----:B------:R-:W-:-:S07]  /*5e80*/  P2R R35, PR, RZ, 0x1 ;  /* 0x00000001ff237803 */ /* 0x000fce0000000000 */
[----:B--2---:R-:W-:-:S04]  /*5e90*/  @P0 LEA R44, P2, R3, R49, 0x1 ;  /* 0x00000031032c0211 */ /* 0x004fc800078408ff */
[----:B---3--:R-:W-:Y:S02]  /*5ea0*/  @P0 LEA.HI.X R45, R3, R11, R96, 0x1, P2 ;  /* 0x0000000b032d0211 */ /* 0x008fe400010f0c60 */
[----:B------:R-:W-:-:S13]  /*5eb0*/  ISETP.NE.AND P2, PT, R85, RZ, PT ;  /* 0x000000ff5500720c */ /* 0x000fda0003f45270 */
[----:B------:R-:W-:-:S04]  /*5ec0*/  @P2 LEA R40, P3, R4, R49, 0x1 ;  /* 0x0000003104282211 */ /* 0x000fc800078608ff */
[----:B------:R-:W-:Y:S02]  /*5ed0*/  @P2 LEA.HI.X R41, R4, R11, R46, 0x1, P3 ;  /* 0x0000000b04292211 */ /* 0x000fe400018f0c2e */
[----:B------:R-:W-:-:S13]  /*5ee0*/  ISETP.NE.AND P3, PT, R82, RZ, PT ;  /* 0x000000ff5200720c */ /* 0x000fda0003f65270 */
[----:B------:R-:W0:Y:S01]  /*5ef0*/  @P3 LDS.128 R12, [R50+0x2000] ;  /* 0x00200000320c3984 */ /* 0x000e220000000c00 */
[----:B------:R-:W-:-:S04]  /*5f00*/  @P3 LEA R32, P4, R16, R49, 0x1 ;  /* 0x0000003110203211 */ /* 0x000fc800078808ff */
[----:B------:R-:W-:-:S05]  /*5f10*/  @P3 LEA.HI.X R33, R16, R11, R17, 0x1, P4 ;  /* 0x0000000b10213211 */ /* 0x000fca00020f0c11 */
[----:B0-----:R0:W-:Y:S01]  /*5f20*/  @P3 ST.E.128 desc[UR52][R32.64], R12 ;  /* 0x0000000c20003985 */ /* 0x0011e2000c101d34 */
[----:B------:R-:W-:-:S13]  /*5f30*/  ISETP.NE.AND P3, PT, R86, RZ, PT ;  /* 0x000000ff5600720c */ /* 0x000fda0003f65270 */
[----:B------:R-:W-:-:S04]  /*5f40*/  @P3 LEA R46, P4, R213, R49, 0x1 ;  /* 0x00000031d52e3211 */ /* 0x000fc800078808ff */
[----:B-1----:R-:W-:Y:S01]  /*5f50*/  @P3 LEA.HI.X R47, R213, R11, R48, 0x1, P4 ;  /* 0x0000000bd52f3211 */ /* 0x002fe200020f0c30 */
[----:B0-----:R-:W-:Y:S01]  /*5f60*/  IMAD.MOV.U32 R12, RZ, RZ, R34 ;  /* 0x000000ffff0c7224 */ /* 0x001fe200078e0022 */
[----:B------:R-:W-:-:S13]  /*5f70*/  ISETP.NE.AND P4, PT, R87, RZ, PT ;  /* 0x000000ff5700720c */ /* 0x000fda0003f85270 */
[----:B------:R-:W-:-:S04]  /*5f80*/  @P4 LEA R42, P5, R212, R49, 0x1 ;  /* 0x00000031d42a4211 */ /* 0x000fc800078a08ff */
[----:B------:R-:W-:Y:S02]  /*5f90*/  @P4 LEA.HI.X R43, R212, R11, R93, 0x1, P5 ;  /* 0x0000000bd42b4211 */ /* 0x000fe400028f0c5d */
[----:B------:R-:W-:-:S13]  /*5fa0*/  ISETP.NE.AND P5, PT, R88, RZ, PT ;  /* 0x000000ff5800720c */ /* 0x000fda0003fa5270 */
[----:B------:R-:W-:-:S04]  /*5fb0*/  @P5 LEA R38, P6, R215, R49, 0x1 ;  /* 0x00000031d7265211 */ /* 0x000fc800078c08ff */
[----:B------:R-:W-:Y:S02]  /*5fc0*/  @P5 LEA.HI.X R39, R215, R11, R94, 0x1, P6 ;  /* 0x0000000bd7275211 */ /* 0x000fe400030f0c5e */
[----:B------:R-:W-:-:S13]  /*5fd0*/  ISETP.GT.AND P6, PT, R12, -0x1, PT ;  /* 0xffffffff0c00780c */ /* 0x000fda0003fc4270 */
[----:B------:R-:W-:-:S04]  /*5fe0*/  @!P6 LEA R36, P1, R214, R49, 0x1 ;  /* 0x00000031d624e211 */ /* 0x000fc800078208ff */
[----:B------:R-:W-:Y:S02]  /*5ff0*/  @!P6 LEA.HI.X R37, R214, R11, R95, 0x1, P1 ;  /* 0x0000000bd625e211 */ /* 0x000fe400008f0c5f */
[----:B------:R-:W-:-:S13]  /*6000*/  ISETP.NE.AND P1, PT, R83, RZ, PT ;  /* 0x000000ff5300720c */ /* 0x000fda0003f25270 */
[----:B------:R-:W0:Y:S01]  /*6010*/  @P1 LDS.128 R12, [R51+0x2000] ;  /* 0x00200000330c1984 */ /* 0x000e220000000c00 */
[----:B------:R-:W-:-:S04]  /*6020*/  @P1 LEA R48, P0, R18, R49, 0x1 ;  /* 0x0000003112301211 */ /* 0x000fc800078008ff */
[----:B------:R-:W-:Y:S02]  /*6030*/  @P1 LEA.HI.X R49, R18, R11, R211, 0x1, P0 ;  /* 0x0000000b12311211 */ /* 0x000fe400000f0cd3 */
[----:B------:R-:W-:-:S03]  /*6040*/  ISETP.NE.AND P0, PT, R35, RZ, PT ;  /* 0x000000ff2300720c */ /* 0x000fc60003f05270 */
[----:B0-----:R-:W-:Y:S01]  /*6050*/  @P1 ST.E.128 desc[UR52][R48.64], R12 ;  /* 0x0000000c30001985 */ /* 0x001fe2000c101d34 */
[----:B------:R-:W-:-:S09]  /*6060*/  ISETP.NE.AND P1, PT, R97, RZ, PT ;  /* 0x000000ff6100720c */ /* 0x000fd20003f25270 */
[----:B------:R-:W0:Y:S04]  /*6070*/  @P0 LDS.128 R12, [R50+0x5000] ;  /* 0x00500000320c0984 */ /* 0x000e280000000c00 */
[----:B0-----:R-:W-:Y:S01]  /*6080*/  @P0 ST.E.128 desc[UR52][R44.64], R12 ;  /* 0x0000000c2c000985 */ /* 0x001fe2000c101d34 */
[----:B------:R-:W-:-:S03]  /*6090*/  ISETP.NE.AND P0, PT, R98, RZ, PT ;  /* 0x000000ff6200720c */ /* 0x000fc60003f05270 */
[----:B------:R-:W0:Y:S04]  /*60a0*/  @P2 LDS.128 R12, [R51+0x5000] ;  /* 0x00500000330c2984 */ /* 0x000e280000000c00 */
[----:B0-----:R-:W-:Y:S04]  /*60b0*/  @P2 ST.E.128 desc[UR52][R40.64], R12 ;  /* 0x0000000c28002985 */ /* 0x001fe8000c101d34 */
[----:B------:R-:W0:Y:S04]  /*60c0*/  @P3 LDS.128 R12, [R50+0x8000] ;  /* 0x00800000320c3984 */ /* 0x000e280000000c00 */
[----:B0-----:R-:W-:Y:S04]  /*60d0*/  @P3 ST.E.128 desc[UR52][R46.64], R12 ;  /* 0x0000000c2e003985 */ /* 0x001fe8000c101d34 */
[----:B------:R-:W0:Y:S04]  /*60e0*/  @P4 LDS.128 R12, [R51+0x8000] ;  /* 0x00800000330c4984 */ /* 0x000e280000000c00 */
[----:B0-----:R-:W-:Y:S04]  /*60f0*/  @P4 ST.E.128 desc[UR52][R42.64], R12 ;  /* 0x0000000c2a004985 */ /* 0x001fe8000c101d34 */
[----:B------:R-:W0:Y:S04]  /*6100*/  @P5 LDS.128 R32, [R50+0xb000] ;  /* 0x00b0000032205984 */ /* 0x000e280000000c00 */
[----:B0-----:R-:W-:Y:S04]  /*6110*/  @P5 ST.E.128 desc[UR52][R38.64], R32 ;  /* 0x0000002026005985 */ /* 0x001fe8000c101d34 */
[----:B------:R-:W0:Y:S04]  /*6120*/  @!P6 LDS.128 R12, [R51+0xb000] ;  /* 0x00b00000330ce984 */ /* 0x000e280000000c00 */
[----:B0-----:R4:W-:Y:S02]  /*6130*/  @!P6 ST.E.128 desc[UR52][R36.64], R12 ;  /* 0x0000000c2400e985 */ /* 0x0019e4000c101d34 */
.L_x_2900:
[----:B------:R-:W-:Y:S05]  /*6140*/  BSYNC B0 ;  /* 0x0000000000007941 */ /* 0x000fea0003800000 */
.L_x_2899:
        /* <DEDUP_REMOVED lines=13> */
[----:B0-----:R-:W-:Y:S02]  /*6220*/  SEL R11, RZ, 0x1, P1 ;  /* 0x00000001ff0b7807 */ /* 0x001fe40000800000 */
[----:B------:R-:W-:Y:S02]  /*6230*/  SEL R19, R19, RZ, P1 ;  /* 0x000000ff13137207 */ /* 0x000fe40000800000 */
[----:B------:R-:W-:Y:S01]  /*6240*/  LOP3.LUT R216, R216, R11, RZ, 0x3c, !PT ;  /* 0x0000000bd8d87212 */ /* 0x000fe200078e3cff */
[----:B-1----:R-:W-:Y:S06]  /*6250*/  @P2 BRA `(.L_x_2901) ;  /* 0xffffffc000a02947 */ /* 0x002fec000383ffff */
[----:B----4-:R-:W0:Y:S01]  /*6260*/  S2R R12, SR_TID.X ;  /* 0x00000000000c7919 */ /* 0x010e220000002100 */
[----:B------:R-:W-:Y:S02]  /*6270*/  PLOP3.LUT P0, PT, PT, PT, PT, 0x8, 0x0 ;  /* 0x000000000000781c */ /* 0x000fe40003f0e170 */
[----:B0-----:R-:W-:-:S04]  /*6280*/  SHF.R.U32.HI R12, RZ, 0x7, R12 ;  /* 0x00000007ff0c7819 */ /* 0x001fc8000001160c */
[----:B------:R-:W-:-:S13]  /*6290*/  ISETP.NE.AND P2, PT, R12, 0x1, PT ;  /* 0x000000010c00780c */ /* 0x000fda0003f45270 */
[----:B------:R-:W-:Y:S05]  /*62a0*/  @!P2 WARPSYNC.ALL ;  /* 0x000000000000a948 */ /* 0x000fea0003800000 */
[----:B------:R-:W-:Y:S06]  /*62b0*/  @!P2 BAR.ARV 0x9, 0x100 ;  /* 0x024400000000ab1d */ /* 0x000fec0000002000 */
.L_x_2843:
[----:B------:R-:W0:Y:S01]  /*62c0*/  LDC R0, c[0x0][0x448] ;  /* 0x00011200ff007b82 */ /* 0x000e220000000800 */
[----:B------:R-:W-:-:S07]  /*62d0*/  IADD3 R5, R208, 0x1, -R207 ;  /* 0x00000001d0057810 */ /* 0x000fce0007ffe8cf */
[----:B------:R-:W1:Y:S01]  /*62e0*/  LDC.64 R6, c[0x0][0x9e0] ;  /* 0x00027800ff067b82 */ /* 0x000e620000000a00 */
[----:B0-----:R-:W-:Y:S01]  /*62f0*/  ISETP.NE.AND P1, PT, R0, 0x1, PT ;  /* 0x000000010000780c */ /* 0x001fe20003f25270 */
[----:B------:R-:W-:Y:S01]  /*6300*/  VIADD R0, R218, 0x7f ;  /* 0x0000007fda007836 */ /* 0x000fe20000000000 */
[----:B-1----:R-:W-:-:S11]  /*6310*/  ISETP.GE.AND P2, PT, R7, 0x1, PT ;  /* 0x000000010700780c */ /* 0x002fd60003f46270 */
[----:B------:R-:W0:Y:S08]  /*6320*/  @P1 LDC R3, c[0x0][0x44c] ;  /* 0x00011300ff031b82 */ /* 0x000e300000000800 */
[----:B------:R-:W1:Y:S01]  /*6330*/  @P1 LDC R4, c[0x0][0x450] ;  /* 0x00011400ff041b82 */ /* 0x000e620000000800 */
[----:B0-----:R-:W-:-:S05]  /*6340*/  @P1 IMAD.HI.U32 R3, R0, R3, RZ ;  /* 0x0000000300031227 */ /* 0x001fca00078e00ff */
[----:B-1----:R-:W-:-:S05]  /*6350*/  @P1 SHF.R.U32.HI R0, RZ, R4, R3 ;  /* 0x00000004ff001219 */ /* 0x002fca0000011603 */
[----:B------:R-:W-:Y:S01]  /*6360*/  IMAD.IADD R5, R5, 0x1, R0 ;  /* 0x0000000105057824 */ /* 0x000fe200078e0200 */
[----:B------:R-:W-:Y:S06]  /*6370*/  @P0 BRA `(.L_x_2902) ;  /* 0x00000000000c0947 */ /* 0x000fec0003800000 */
[----:B------:R-:W0:Y:S01]  /*6380*/  FENCE.VIEW.ASYNC.G ;  /* 0x00000000000073c6 */ /* 0x000e220000000100 */
[----:B------:R-:W-:Y:S05]  /*6390*/  WARPSYNC.ALL ;  /* 0x0000000000007948 */ /* 0x000fea0003800000 */
[----:B0-----:R-:W-:Y:S06]  /*63a0*/  BAR.ARV 0xc, 0x180 ;  /* 0x0306000000007b1d */ /* 0x001fec0000002000 */
.L_x_2902:
        /* <DEDUP_REMOVED lines=13> */
.L_x_2905:
[----:B------:R-:W-:-:S13]  /*6480*/  ISETP.NE.AND P0, PT, R7, 0x1, PT ;  /* 0x000000010700780c */ /* 0x000fda0003f05270 */
[----:B------:R-:W0:Y:S02]  /*6490*/  @P0 LDC.64 R4, c[0x0][0x9e8] ;  /* 0x00027a00ff040b82 */ /* 0x000e240000000a00 */
[----:B0-----:R-:W-:-:S05]  /*64a0*/  @P0 IMAD.HI.U32 R4, R3, R4, RZ ;  /* 0x0000000403040227 */ /* 0x001fca00078e00ff */
[----:B------:R-:W-:-:S07]  /*64b0*/  @P0 SHF.R.U32.HI R3, RZ, R5, R4 ;  /* 0x00000005ff030219 */ /* 0x000fce0000011604 */
.L_x_2906:
[----:B------:R-:W-:Y:S05]  /*64c0*/  BSYNC B0 ;  /* 0x0000000000007941 */ /* 0x000fea0003800000 */
.L_x_2904:
[----:B------:R-:W-:-:S05]  /*64d0*/  IMAD R3, R3, R7, R7 ;  /* 0x0000000703037224 */ /* 0x000fca00078e0207 */
[----:B------:R-:W-:-:S07]  /*64e0*/  VIMNMX R0, R0, R3, PT ;  /* 0x0000000300007248 */ /* 0x000fce0003fe0100 */
.L_x_2903:
[----:B------:R-:W0:Y:S01]  /*64f0*/  @P1 LDC R3, c[0x0][0x44c] ;  /* 0x00011300ff031b82 */ /* 0x000e220000000800 */
[----:B------:R-:W-:Y:S01]  /*6500*/  VIADD R0, R0, 0x5f ;  /* 0x0000005f00007836 */ /* 0x000fe20000000000 */
[----:B------:R-:W-:Y:S01]  /*6510*/  ULDC UR4, c[0x0][0x9dc] ;  /* 0x0002770000047ab9 */ /* 0x000fe20000000800 */
[----:B------:R-:W-:Y:S02]  /*6520*/  IMAD.MOV.U32 R4, RZ, RZ, R218 ;  /* 0x000000ffff047224 */ /* 0x000fe400078e00da */
[----:B------:R-:W-:-:S03]  /*6530*/  IMAD.HI R0, R0, 0x2aaaaaab, RZ ;  /* 0x2aaaaaab00007827 */ /* 0x000fc600078e02ff */
[----:B------:R-:W1:Y:S01]  /*6540*/  @P1 LDC R6, c[0x0][0x450] ;  /* 0x00011400ff061b82 */ /* 0x000e620000000800 */
[----:B0-----:R-:W-:Y:S01]  /*6550*/  @P1 IMAD.HI.U32 R5, R218, R3, RZ ;  /* 0x00000003da051227 */ /* 0x001fe200078e00ff */
[----:B------:R-:W-:-:S04]  /*6560*/  SHF.R.U32.HI R3, RZ, 0x1f, R0 ;  /* 0x0000001fff037819 */ /* 0x000fc80000011600 */
[----:B------:R-:W-:Y:S02]  /*6570*/  LEA.HI.SX32 R3, R0, R3, 0x1c ;  /* 0x0000000300037211 */ /* 0x000fe400078fe2ff */
[----:B-1----:R-:W-:Y:S02]  /*6580*/  @P1 SHF.R.U32.HI R4, RZ, R6, R5 ;  /* 0x00000006ff041219 */ /* 0x002fe40000011605 */
[----:B------:R-:W-:-:S03]  /*6590*/  VIMNMX R176, R176, R3, PT ;  /* 0x00000003b0b07248 */ /* 0x000fc60003fe0100 */
        /* <DEDUP_REMOVED lines=13> */
.L_x_2909:
[----:B------:R-:W-:-:S13]  /*6670*/  ISETP.NE.AND P0, PT, R7, 0x1, PT ;  /* 0x000000010700780c */ /* 0x000fda0003f05270 */
[----:B------:R-:W0:Y:S02]  /*6680*/  @P0 LDC.64 R4, c[0x0][0x9e8] ;  /* 0x00027a00ff040b82 */ /* 0x000e240000000a00 */
[----:B0-----:R-:W-:-:S05]  /*6690*/  @P0 IMAD.HI.U32 R4, R29, R4, RZ ;  /* 0x000000041d040227 */ /* 0x001fca00078e00ff */
[----:B------:R-:W-:-:S07]  /*66a0*/  @P0 SHF.R.U32.HI R29, RZ, R5, R4 ;  /* 0x00000005ff1d0219 */ /* 0x000fce0000011604 */
.L_x_2910:
[----:B------:R-:W-:Y:S05]  /*66b0*/  BSYNC B0 ;  /* 0x0000000000007941 */ /* 0x000fea0003800000 */
.L_x_2908:
[----:B------:R-:W-:-:S05]  /*66c0*/  IMAD R29, R29, R7, RZ ;  /* 0x000000071d1d7224 */ /* 0x000fca00078e02ff */
[----:B------:R-:W-:-:S07]  /*66d0*/  VIMNMX R0, R0, R29, !PT ;  /* 0x0000001d00007248 */ /* 0x000fce0007fe0100 */
.L_x_2907:
[----:B------:R-:W-:Y:S01]  /*66e0*/  IMAD.HI R0, R0, 0x2aaaaaab, RZ ;  /* 0x2aaaaaab00007827 */ /* 0x000fe200078e02ff */
[----:B------:R-:W-:Y:S02]  /*66f0*/  PLOP3.LUT P0, PT, PT, PT, PT, 0x80, 0x0 ;  /* 0x000000000000781c */ /* 0x000fe40003f0f070 */
[----:B------:R-:W-:Y:S02]  /*6700*/  CS2R R6, SRZ ;  /* 0x0000000000067805 */ /* 0x000fe4000001ff00 */
[----:B------:R-:W-:Y:S02]  /*6710*/  CS2R R154, SRZ ;  /* 0x00000000009a7805 */ /* 0x000fe4000001ff00 */
[----:B------:R-:W-:Y:S02]  /*6720*/  CS2R R148, SRZ ;  /* 0x0000000000947805 */ /* 0x000fe4000001ff00 */
[----:B------:R-:W-:Y:S02]  /*6730*/  SHF.R.U32.HI R3, RZ, 0x1f, R0 ;  /* 0x0000001fff037819 */ /* 0x000fe40000011600 */
[----:B------:R-:W-:-:S02]  /*6740*/  CS2R R128, SRZ ;  /* 0x0000000000807805 */ /* 0x000fc4000001ff00 */
[----:B------:R-:W-:Y:S02]  /*6750*/  CS2R R124, SRZ ;  /* 0x00000000007c7805 */ /* 0x000fe4000001ff00 */
[----:B------:R-:W-:Y:S02]  /*6760*/  CS2R R144, SRZ ;  /* 0x0000000000907805 */ /* 0x000fe4000001ff00 */
[----:B------:R-:W-:Y:S01]  /*6770*/  LEA.HI.SX32 R229, R0, R3, 0x1c ;  /* 0x0000000300e57211 */ /* 0x000fe200078fe2ff */
[----:B------:R-:W-:Y:S01]  /*6780*/  IMAD.MOV.U32 R3, RZ, RZ, RZ ;  /* 0x000000ffff037224 */ /* 0x000fe200078e00ff */
[----:B------:R-:W-:Y:S02]  /*6790*/  CS2R R116, SRZ ;  /* 0x0000000000747805 */ /* 0x000fe4000001ff00 */
[----:B------:R-:W-:Y:S02]  /*67a0*/  CS2R R112, SRZ ;  /* 0x0000000000707805 */ /* 0x000fe4000001ff00 */
[----:B------:R-:W-:-:S02]  /*67b0*/  VIMNMX R229, RZ, R229, !PT ;  /* 0x000000e5ffe57248 */ /* 0x000fc40007fe0100 */
[----:B------:R-:W-:Y:S02]  /*67c0*/  CS2R R140, SRZ ;  /* 0x00000000008c7805 */ /* 0x000fe4000001ff00 */
[----:B------:R-:W-:Y:S02]  /*67d0*/  CS2R R108, SRZ ;  /* 0x00000000006c7805 */ /* 0x000fe4000001ff00 */
[----:B------:R-:W-:Y:S02]  /*67e0*/  CS2R R104, SRZ ;  /* 0x0000000000687805 */ /* 0x000fe4000001ff00 */
[----:B------:R-:W-:Y:S02]  /*67f0*/  ISETP.GT.AND P1, PT, R176, R229, PT ;  /* 0x000000e5b000720c */ /* 0x000fe40003f24270 */
        /* <DEDUP_REMOVED lines=11> */
[----:B------:R-:W-:Y:S01]  /*68b0*/  CS2R R72, SRZ ;  /* 0x0000000000487805 */ /* 0x000fe2000001ff00 */
[----:B------:R-:W-:Y:S01]  /*68c0*/  IMAD.MOV.U32 R4, RZ, RZ, RZ ;  /* 0x000000ffff047224 */ /* 0x000fe200078e00ff */
        /* <DEDUP_REMOVED lines=8> */
[----:B--2---:R-:W-:Y:S02]  /*6950*/  CS2R R48, SRZ ;  /* 0x0000000000307805 */ /* 0x004fe4000001ff00 */
[----:B---3--:R-:W-:-:S02]  /*6960*/  CS2R R44, SRZ ;  /* 0x00000000002c7805 */ /* 0x008fc4000001ff00 */
        /* <DEDUP_REMOVED lines=34> */
[----:B------:R-:W0:Y:S01]  /*6b90*/  S2R R5, SR_TID.X ;  /* 0x0000000000057919 */ /* 0x000e220000002100 */
[----:B------:R-:W-:Y:S01]  /*6ba0*/  UMOV UR4, 0xffffffff ;  /* 0xffffffff00047882 */ /* 0x000fe20000000000 */
[----:B0-----:R-:W-:-:S05]  /*6bb0*/  VIADD R5, R5, 0xffffff80 ;  /* 0xffffff8005057836 */ /* 0x001fca0000000000 */
[----:B------:R-:W-:-:S04]  /*6bc0*/  SHF.R.S32.HI R0, RZ, 0x1f, R5 ;  /* 0x0000001fff007819 */ /* 0x000fc80000011405 */
[----:B------:R-:W-:-:S04]  /*6bd0*/  LEA.HI R0, R0, R5, RZ, 0x7 ;  /* 0x0000000500007211 */ /* 0x000fc800078f38ff */
[----:B------:R-:W-:Y:S01]  /*6be0*/  SHF.R.S32.HI R13, RZ, 0x7, R0 ;  /* 0x00000007ff0d7819 */ /* 0x000fe20000011400 */
[----:B------:R-:W-:Y:S06]  /*6bf0*/  BRA.DIV UR4, `(.L_x_2912) ;  /* 0x0000019e04007947 */ /* 0x000fec000b800000 */
[----:B------:R0:W1:Y:S02]  /*6c00*/  SHFL.IDX PT, R14, R13, RZ, 0x1f ;  /* 0x00001fff0d0e7589 */ /* 0x00006400000e0000 */
.L_x_3218:
[----:B-1----:R-:W-:Y:S01]  /*6c10*/  LEA.HI R0, R14, R14, RZ, 0x1 ;  /* 0x0000000e0e007211 */ /* 0x002fe200078f08ff */
        /* <DEDUP_REMOVED lines=13> */
[----:B------:R1:W2:Y:S01]  /*6cf0*/  LDC.64 R14, c[0x4][R0] ;  /* 0x01000000000e7b82 */ /* 0x0002a20000000a00 */
        /* <DEDUP_REMOVED lines=8> */
[----:B01----:R-:W-:-:S07]  /*6d80*/  IMAD.MOV.U32 R13, RZ, RZ, RZ ;  /* 0x000000ffff0d7224 */ /* 0x003fce00078e00ff */
[----:B------:R-:W-:-:S07]  /*6d90*/  LEPC R20, `(.L_x_2914) ;  /* 0x000000001014794e */ /* 0x000fce0000000000 */
[----:B--2--5:R-:W-:Y:S05]  /*6da0*/  CALL.ABS.NOINC R14 ;  /* 0x000000000e007343 */ /* 0x024fea0003c00000 */
.L_x_2914:
[----:B------:R-:W-:Y:S05]  /*6db0*/  BSYNC B6 ;  /* 0x0000000000067941 */ /* 0x000fea0003800000 */
.L_x_2913:
        /* <DEDUP_REMOVED lines=8> */
[----:B------:R1:W2:Y:S03]  /*6e40*/  SYNCS.PHASECHK.TRANS64.TRYWAIT P0, [R23+URZ+0x22800], R0 ;  /* 0x02280000170075a7 */ /* 0x0002a6000800017f */
[----:B--2---:R-:W-:Y:S05]  /*6e50*/  @!P0 NANOSLEEP.SYNCS 0x989680 ;  /* 0x009896800000895d */ /* 0x004fea0003900000 */
[----:B------:R-:W2:Y:S01]  /*6e60*/  @!P0 SYNCS.PHASECHK.TRANS64 P0, [R23+URZ+0x22800], R0 ;  /* 0x02280000170085a7 */ /* 0x000ea2000800007f */
[----:B------:R-:W-:Y:S04]  /*6e70*/  BSSY B0, `(.L_x_2916) ;  /* 0x0000006000007945 */ /* 0x000fe80003800000 */
[----:B--2---:R-:W-:Y:S05]  /*6e80*/  @P0 BRA `(.L_x_2917) ;  /* 0x0000000000100947 */ /* 0x004fea0003800000 */
.L_x_2918:
[----:B--2---:R2:W3:Y:S02]  /*6e90*/  SYNCS.PHASECHK.TRANS64.TRYWAIT P0, [R23+URZ+0x22800], R0 ;  /* 0x02280000170075a7 */ /* 0x0044e4000800017f */
[----:B---3--:R-:W-:Y:S05]  /*6ea0*/  @!P0 NANOSLEEP.SYNCS 0x989680 ;  /* 0x009896800000895d */ /* 0x008fea0003900000 */
[----:B------:R-:W3:Y:S02]  /*6eb0*/  @!P0 SYNCS.PHASECHK.TRANS64 P0, [R23+URZ+0x22800], R0 ;  /* 0x02280000170085a7 */ /* 0x000ee4000800007f */
[----:B---3--:R-:W-:Y:S05]  /*6ec0*/  @!P0 BRA `(.L_x_2918) ;  /* 0xfffffffc00f08947 */ /* 0x008fea000383ffff */
.L_x_2917:
[----:B------:R-:W-:Y:S05]  /*6ed0*/  BSYNC B0 ;  /* 0x0000000000007941 */ /* 0x000fea0003800000 */
.L_x_2916:
[----:B------:R-:W-:Y:S05]  /*6ee0*/  BRA `(.L_x_2919) ;  /* 0x0000002c00f47947 */ /* 0x000fea0003800000 */
.L_x_2915:
[----:B------:R-:W-:Y:S01]  /*6ef0*/  LOP3.LUT P0, RZ, R24, 0x3ff, RZ, 0xc0, !PT ;  /* 0x000003ff18ff7812 */ /* 0x000fe2000780c0ff */
[----:B------:R-:W-:Y:S01]  /*6f00*/  ULDC.64 UR4, c[0x0][0x3f8] ;  /* 0x0000fe0000047ab9 */ /* 0x000fe20000000a00 */
[----:B-----5:R-:W-:Y:S01]  /*6f10*/  SHF.R.S32.HI R0, RZ, 0x1f, R30 ;  /* 0x0000001fff007819 */ /* 0x020fe2000001141e */
[----:B------:R-:W-:Y:S01]  /*6f20*/  ULDC.64 UR6, c[0x0][0x408] ;  /* 0x0001020000067ab9 */ /* 0x000fe20000000a00 */
[----:B------:R-:W-:Y:S01]  /*6f30*/  IMAD.WIDE.U32 R24, R30, UR4, RZ ;  /* 0x000000041e187c25 */ /* 0x000fe2000f8e00ff */
[----:B------:R-:W-:Y:S03]  /*6f40*/  BSSY B6, `(.L_x_2920) ;  /* 0x0000019000067945 */ /* 0x000fe60003800000 */
[C---:B------:R-:W-:Y:S02]  /*6f50*/  IMAD R3, R0.reuse, UR4, RZ ;  /* 0x0000000400037c24 */ /* 0x040fe4000f8e02ff */
[----:B------:R-:W-:-:S02]  /*6f60*/  IMAD R5, R0, UR6, RZ ;  /* 0x0000000600057c24 */ /* 0x000fc4000f8e02ff */
[C---:B------:R-:W-:Y:S02]  /*6f70*/  IMAD R3, R30.reuse, UR5, R3 ;  /* 0x000000051e037c24 */ /* 0x040fe4000f8e0203 */
[C---:B------:R-:W-:Y:S02]  /*6f80*/  IMAD R5, R30.reuse, UR7, R5 ;  /* 0x000000071e057c24 */ /* 0x040fe4000f8e0205 */
[----:B------:R-:W-:-:S04]  /*6f90*/  IMAD.WIDE.U32 R30, R30, UR6, RZ ;  /* 0x000000061e1e7c25 */ /* 0x000fc8000f8e00ff */
[----:B------:R-:W-:Y:S02]  /*6fa0*/  IMAD.IADD R27, R3, 0x1, R25 ;  /* 0x00000001031b7824 */ /* 0x000fe400078e0219 */
[----:B------:R-:W-:Y:S01]  /*6fb0*/  IMAD.IADD R29, R5, 0x1, R31 ;  /* 0x00000001051d7824 */ /* 0x000fe200078e021f */
        /* <DEDUP_REMOVED lines=16> */
[----:B--2---:R-:W-:Y:S05]  /*70c0*/  CALL.ABS.NOINC R14 ;  /* 0x000000000e007343 */ /* 0x004fea0003c00000 */
.L_x_2921:
[----:B------:R-:W-:Y:S05]  /*70d0*/  BSYNC B6 ;  /* 0x0000000000067941 */ /* 0x000fea0003800000 */
.L_x_2920:
[----:B------:R-:W-:Y:S01]  /*70e0*/  ULDC.U8 UR4, c[0x0][0x410] ;  /* 0x0001040000047ab9 */ /* 0x000fe20000000000 */
[----:B------:R-:W-:Y:S01]  /*70f0*/  BSSY B0, `(.L_x_2922) ;  /* 0x00002d4000007945 */ /* 0x000fe20003800000 */
[----:B------:R-:W-:Y:S01]  /*7100*/  ISETP.NE.AND P0, PT, RZ, UR4, PT ;  /* 0x00000004ff007c0c */ /* 0x000fe2000bf05270 */
[----:B------:R-:W-:-:S12]  /*7110*/  IMAD.IADD R36, R209, 0x1, R218 ;  /* 0x00000001d1247824 */ /* 0x000fd800078e02da */
[----:B------:R-:W-:Y:S05]  /*7120*/  @!P0 BRA `(.L_x_2923) ;  /* 0x0000001400d88947 */ /* 0x000fea0003800000 */
[----:B------:R-:W1:Y:S01]  /*7130*/  LDC R20, c[0x0][0x448] ;  /* 0x00011200ff147b82 */ /* 0x000e620000000800 */
[----:B------:R-:W2:Y:S01]  /*7140*/  S2R R28, SR_TID.X ;  /* 0x00000000001c7919 */ /* 0x000ea20000002100 */
[----:B------:R-:W-:Y:S01]  /*7150*/  ULDC.64 UR4, c[0x0][0x3f8] ;  /* 0x0000fe0000047ab9 */ /* 0x000fe20000000a00 */
[----:B------:R-:W-:Y:S01]  /*7160*/  ULDC.64 UR6, c[0x0][0x408] ;  /* 0x0001020000067ab9 */ /* 0x000fe20000000a00 */
[----:B------:R-:W-:Y:S01]  /*7170*/  IMAD.MOV.U32 R8, RZ, RZ, R24 ;  /* 0x000000ffff087224 */ /* 0x000fe200078e0018 */
[----:B------:R-:W-:Y:S01]  /*7180*/  SHF.R.S32.HI R38, RZ, 0x1f, R217 ;  /* 0x0000001fff267819 */ /* 0x000fe200000114d9 */
[----:B------:R-:W-:Y:S02]  /*7190*/  IMAD.MOV.U32 R9, RZ, RZ, R27 ;  /* 0x000000ffff097224 */ /* 0x000fe400078e001b */
[----:B------:R-:W-:Y:S02]  /*71a0*/  IMAD.MOV.U32 R10, RZ, RZ, R30 ;  /* 0x000000ffff0a7224 */ /* 0x000fe400078e001e */
[----:B------:R-:W-:Y:S01]  /*71b0*/  IMAD.MOV.U32 R11, RZ, RZ, R29 ;  /* 0x000000ffff0b7224 */ /* 0x000fe200078e001d */
[----:B-1----:R-:W-:Y:S01]  /*71c0*/  ISETP.NE.AND P0, PT, R20, 0x1, PT ;  /* 0x000000011400780c */ /* 0x002fe20003f05270 */
[----:B--2---:R-:W-:-:S12]  /*71d0*/  VIADD R28, R28, 0xffffff80 ;  /* 0xffffff801c1c7836 */ /* 0x004fd80000000000 */
[----:B------:R-:W1:Y:S01]  /*71e0*/  @P0 LDC R0, c[0x0][0x44c] ;  /* 0x00011300ff000b82 */ /* 0x000e620000000800 */
[----:B------:R-:W-:-:S04]  /*71f0*/  SHF.R.S32.HI R21, RZ, 0x1f, R28 ;  /* 0x0000001fff157819 */ /* 0x000fc8000001141c */
[----:B------:R-:W-:-:S03]  /*7200*/  LEA.HI R21, R21, R28, RZ, 0x2 ;  /* 0x0000001c15157211 */ /* 0x000fc600078f10ff */
[----:B------:R-:W2:Y:S01]  /*7210*/  @P0 LDC R5, c[0x0][0x450] ;  /* 0x00011400ff050b82 */ /* 0x000ea20000000800 */
[----:B------:R-:W-:-:S05]  /*7220*/  LOP3.LUT R21, R21, 0xfffffffc, RZ, 0xc0, !PT ;  /* 0xfffffffc15157812 */ /* 0x000fca00078ec0ff */
[----:B------:R-:W-:-:S04]  /*7230*/  IMAD.IADD R21, R28, 0x1, -R21 ;  /* 0x000000011c157824 */ /* 0x000fc800078e0a15 */
[----:B------:R-:W-:-:S04]  /*7240*/  IMAD R3, R21, 0x40, R36 ;  /* 0x0000004015037824 */ /* 0x000fc800078e0224 */
[----:B-1----:R-:W-:-:S05]  /*7250*/  @P0 IMAD.HI.U32 R0, R3, R0, RZ ;  /* 0x0000000003000227 */ /* 0x002fca00078e00ff */
[----:B--2---:R-:W-:-:S04]  /*7260*/  @P0 SHF.R.U32.HI R3, RZ, R5, R0 ;  /* 0x00000005ff030219 */ /* 0x004fc80000011600 */
[----:B------:R-:W-:Y:S01]  /*7270*/  SHF.R.S32.HI R0, RZ, 0x1f, R3 ;  /* 0x0000001fff007819 */ /* 0x000fe20000011403 */
[----:B------:R-:W-:-:S04]  /*7280*/  IMAD.WIDE.U32 R8, R3, UR4, R8 ;  /* 0x0000000403087c25 */ /* 0x000fc8000f8e0008 */
[C---:B------:R-:W-:Y:S02]  /*7290*/  IMAD R4, R0.reuse, UR4, RZ ;  /* 0x0000000400047c24 */ /* 0x040fe4000f8e02ff */
[----:B------:R-:W-:Y:S02]  /*72a0*/  IMAD R0, R0, UR6, RZ ;  /* 0x0000000600007c24 */ /* 0x000fe4000f8e02ff */
[C---:B------:R-:W-:Y:S01]  /*72b0*/  IMAD R5, R3.reuse, UR5, R4 ;  /* 0x0000000503057c24 */ /* 0x040fe2000f8e0204 */
[----:B------:R-:W-:Y:S01]  /*72c0*/  ULDC.64 UR4, c[0x0][0x3e8] ;  /* 0x0000fa0000047ab9 */ /* 0x000fe20000000a00 */
[C---:B------:R-:W-:Y:S01]  /*72d0*/  IMAD.WIDE.U32 R10, R3.reuse, UR6, R10 ;  /* 0x00000006030a7c25 */ /* 0x040fe2000f8e000a */
[----:B------:R-:W-:Y:S01]  /*72e0*/  LEA R4, P0, R8, UR4, 0x1 ;  /* 0x0000000408047c11 */ /* 0x000fe2000f8008ff */
[----:B------:R-:W-:Y:S02]  /*72f0*/  UMOV UR4, 0xffffffff ;  /* 0xffffffff00047882 */ /* 0x000fe40000000000 */
[----:B------:R-:W-:Y:S01]  /*7300*/  IMAD R3, R3, UR7, R0 ;  /* 0x0000000703037c24 */ /* 0x000fe2000f8e0200 */
[----:B------:R-:W-:Y:S01]  /*7310*/  ULDC.64 UR6, c[0x0][0x400] ;  /* 0x0001000000067ab9 */ /* 0x000fe20000000a00 */
[----:B------:R-:W-:Y:S01]  /*7320*/  IMAD.IADD R5, R9, 0x1, R5 ;  /* 0x0000000109057824 */ /* 0x000fe200078e0205 */
[----:B------:R-:W-:Y:S01]  /*7330*/  LEA R7, P1, R10, UR6, 0x1 ;  /* 0x000000060a077c11 */ /* 0x000fe2000f8208ff */
[----:B------:R-:W-:-:S03]  /*7340*/  IMAD.IADD R3, R11, 0x1, R3 ;  /* 0x000000010b037824 */ /* 0x000fc600078e0203 */
[----:B------:R-:W-:Y:S02]  /*7350*/  LEA.HI.X R6, R8, UR5, R5, 0x1, P0 ;  /* 0x0000000508067c11 */ /* 0x000fe400080f0c05 */
[----:B------:R-:W-:Y:S01]  /*7360*/  LEA.HI.X R8, R10, UR7, R3, 0x1, P1 ;  /* 0x000000070a087c11 */ /* 0x000fe200088f0c03 */
[----:B------:R-:W-:Y:S06]  /*7370*/  BRA.DIV UR4, `(.L_x_2924) ;  /* 0x0000019604447947 */ /* 0x000fec000b800000 */
[----:B------:R1:W2:Y:S04]  /*7380*/  SHFL.IDX PT, R3, R6, RZ, 0x1c1f ;  /* 0x001c1fff06037589 */ /* 0x0002a800000e0000 */
[----:B------:R1:W3:Y:S04]  /*7390*/  SHFL.IDX PT, R0, R4, RZ, 0x1c1f ;  /* 0x001c1fff04007589 */ /* 0x0002e800000e0000 */
[----:B------:R1:W4:Y:S04]  /*73a0*/  SHFL.IDX PT, R5, R8, RZ, 0x1c1f ;  /* 0x001c1fff08057589 */ /* 0x00032800000e0000 */
[----:B------:R1:W0:Y:S02]  /*73b0*/  SHFL.IDX PT, R14, R7, RZ, 0x1c1f ;  /* 0x001c1fff070e7589 */ /* 0x00022400000e0000 */
.L_x_3224:
[----:B------:R-:W-:Y:S01]  /*73c0*/  IMAD R27, R207, R20, RZ ;  /* 0x00000014cf1b7224 */ /* 0x000fe200078e02ff */
[----:B------:R-:W-:Y:S01]  /*73d0*/  BSSY B1, `(.L_x_2925) ;  /* 0x000001d000017945 */ /* 0x000fe20003800000 */
[----:B------:R-:W-:Y:S02]  /*73e0*/  CS2R R20, SRZ ;  /* 0x0000000000147805 */ /* 0x000fe4000001ff00 */
[----:B------:R-:W-:Y:S02]  /*73f0*/  CS2R R30, SRZ ;  /* 0x00000000001e7805 */ /* 0x000fe4000001ff00 */
[----:B------:R-:W-:Y:S02]  /*7400*/  CS2R R24, SRZ ;  /* 0x0000000000187805 */ /* 0x000fe4000001ff00 */
[----:B------:R-:W-:Y:S02]  /*7410*/  ISETP.GE.AND P0, PT, R36, R27, PT ;  /* 0x0000001b2400720c */ /* 0x000fe40003f06270 */
[----:B------:R-:W-:-:S11]  /*7420*/  CS2R R32, SRZ ;  /* 0x0000000000207805 */ /* 0x000fd6000001ff00 */
[----:B------:R-:W-:Y:S05]  /*7430*/  @P0 BRA `(.L_x_2926) ;  /* 0x0000000000580947 */ /* 0x000fea0003800000 */
[----:B------:R-:W-:Y:S01]  /*7440*/  ULDC UR4, c[0x0][0x3f4] ;  /* 0x0000fd0000047ab9 */ /* 0x000fe20000000800 */
[----:B---3--:R-:W-:Y:S01]  /*7450*/  IMAD.MOV.U32 R10, RZ, RZ, R0 ;  /* 0x000000ffff0a7224 */ /* 0x008fe200078e0000 */
[----:B------:R-:W-:Y:S01]  /*7460*/  ISETP.GE.AND P3, PT, R217, UR4, PT ;  /* 0x00000004d9007c0c */ /* 0x000fe2000bf66270 */
[----:B--2---:R-:W-:Y:S01]  /*7470*/  IMAD.MOV.U32 R11, RZ, RZ, R3 ;  /* 0x000000ffff0b7224 */ /* 0x004fe200078e0003 */
[----:B------:R-:W-:Y:S01]  /*7480*/  ISETP.GE.AND P2, PT, R204, UR4, PT ;  /* 0x00000004cc007c0c */ /* 0x000fe2000bf46270 */
[----:B----4-:R-:W-:Y:S01]  /*7490*/  IMAD.MOV.U32 R15, RZ, RZ, R5 ;  /* 0x000000ffff0f7224 */ /* 0x010fe200078e0005 */
[----:B------:R-:W-:-:S09]  /*74a0*/  CS2R R30, SRZ ;  /* 0x00000000001e7805 */ /* 0x000fd2000001ff00 */
[C---:B------:R-:W-:Y:S01]  /*74b0*/  @!P3 IMAD.SHL.U32 R35, R217.reuse, 0x2, RZ ;  /* 0x00000002d923b824 */ /* 0x040fe200078e00ff */
[----:B------:R-:W-:Y:S02]  /*74c0*/  @!P3 SHF.L.U64.HI R24, R217, 0x1, R38 ;  /* 0x00000001d918b819 */ /* 0x000fe40000010226 */
[----:B------:R-:W-:Y:S02]  /*74d0*/  CS2R R32, SRZ ;  /* 0x0000000000207805 */ /* 0x000fe4000001ff00 */
[----:B------:R-:W-:Y:S01]  /*74e0*/  CS2R R20, SRZ ;  /* 0x0000000000147805 */ /* 0x000fe2000001ff00 */
[----:B------:R-:W-:Y:S01]  /*74f0*/  @!P2 IMAD.WIDE R10, R204, 0x2, R10 ;  /* 0x00000002cc0aa825 */ /* 0x000fe200078e020a */
[-C--:B------:R-:W-:Y:S02]  /*7500*/  @!P3 IADD3 R28, P0, R0, R35.reuse, RZ ;  /* 0x00000023001cb210 */ /* 0x080fe40007f1e0ff */
[----:B0-----:R-:W-:Y:S01]  /*7510*/  @!P3 IADD3 R34, P1, R14, R35, RZ ;  /* 0x000000230e22b210 */ /* 0x001fe20007f3e0ff */
[----:B------:R-:W-:Y:S01]  /*7520*/  @!P2 IMAD.WIDE R12, R204, 0x2, R14 ;  /* 0x00000002cc0ca825 */ /* 0x000fe200078e020e */
[----:B------:R0:W5:Y:S03]  /*7530*/  @!P2 LD.E.64 R30, desc[UR52][R10.64] ;  /* 0x000000340a1ea980 */ /* 0x000166000c101b00 */
[--C-:B------:R-:W-:Y:S01]  /*7540*/  @!P3 IMAD.X R29, R3, 0x1, R24.reuse, P0 ;  /* 0x00000001031db824 */ /* 0x100fe200000e0618 */
[----:B------:R0:W5:Y:S01]  /*7550*/  @!P2 LD.E.64 R32, desc[UR52][R12.64] ;  /* 0x000000340c20a980 */ /* 0x000162000c101b00 */
[----:B------:R-:W-:Y:S01]  /*7560*/  @!P3 IMAD.X R35, R5, 0x1, R24, P1 ;  /* 0x000000010523b824 */ /* 0x000fe200008e0618 */
[----:B------:R-:W-:-:S02]  /*7570*/  CS2R R24, SRZ ;  /* 0x0000000000187805 */ /* 0x000fc4000001ff00 */
[----:B------:R0:W5:Y:S04]  /*7580*/  @!P3 LD.E.64 R20, desc[UR52][R28.64] ;  /* 0x000000341c14b980 */ /* 0x000168000c101b00 */
[----:B------:R0:W5:Y:S02]  /*7590*/  @!P3 LD.E.64 R24, desc[UR52][R34.64] ;  /* 0x000000342218b980 */ /* 0x000164000c101b00 */
.L_x_2926:
[----:B------:R-:W-:Y:S05]  /*75a0*/  BSYNC B1 ;  /* 0x0000000000017941 */ /* 0x000fea0003800000 */
.L_x_2925:
[----:B---3-5:R-:W-:Y:S01]  /*75b0*/  IMAD.MOV.U32 R0, RZ, RZ, R20 ;  /* 0x000000ffff007224 */ /* 0x028fe200078e0014 */
[----:B------:R-:W-:Y:S01]  /*75c0*/  UMOV UR4, 0xffffffff ;  /* 0xffffffff00047882 */ /* 0x000fe20000000000 */
[----:B--2---:R-:W-:Y:S01]  /*75d0*/  IMAD.MOV.U32 R3, RZ, RZ, R21 ;  /* 0x000000ffff037224 */ /* 0x004fe200078e0015 */
[----:B0-----:R-:W-:Y:S01]  /*75e0*/  CS2R R28, SRZ ;  /* 0x00000000001c7805 */ /* 0x001fe2000001ff00 */
        /* <DEDUP_REMOVED lines=13> */
[----:B------:R-:W-:Y:S01]  /*76c0*/  PRMT R41, R9, 0x7610, R41 ;  /* 0x0000761009297816 */ /* 0x000fe20000000029 */
[----:B------:R-:W-:Y:S06]  /*76d0*/  BRA.DIV UR4, `(.L_x_2927) ;  /* 0x0000019204dc7947 */ /* 0x000fec000b800000 */
[----:B------:R0:W2:Y:S04]  /*76e0*/  SHFL.IDX PT, R3, R6, 0x1, 0x1c1f ;  /* 0x003c1f0006037f89 */ /* 0x0000a800000e0000 */
[----:B------:R0:W3:Y:S04]  /*76f0*/  SHFL.IDX PT, R0, R4, 0x1, 0x1c1f ;  /* 0x003c1f0004007f89 */ /* 0x0000e800000e0000 */
[----:B------:R0:W4:Y:S04]  /*7700*/  SHFL.IDX PT, R5, R8, 0x1, 0x1c1f ;  /* 0x003c1f0008057f89 */ /* 0x00012800000e0000 */
[----:B------:R0:W0:Y:S02]  /*7710*/  SHFL.IDX PT, R14, R7, 0x1, 0x1c1f ;  /* 0x003c1f00070e7f89 */ /* 0x00002400000e0000 */
.L_x_3230:
[----:B01----:R-:W5:Y:S04]  /*7720*/  LDL R7, [R1+0x10] ;  /* 0x0000100001077983 */ /* 0x003f680000100800 */
[----:B------:R-:W2:Y:S01]  /*7730*/  LDL R49, [R1+0x1c] ;  /* 0x00001c0001317983 */ /* 0x000ea20000100800 */
[----:B------:R-:W-:Y:S01]  /*7740*/  VIADD R4, R36, 0x40 ;  /* 0x0000004024047836 */ /* 0x000fe20000000000 */
[----:B------:R-:W-:Y:S01]  /*7750*/  BSSY B1, `(.L_x_2928) ;  /* 0x0000021000017945 */ /* 0x000fe20003800000 */
[----:B------:R-:W-:Y:S02]  /*7760*/  CS2R R12, SRZ ;  /* 0x00000000000c7805 */ /* 0x000fe4000001ff00 */
[----:B------:R-:W-:Y:S02]  /*7770*/  CS2R R8, SRZ ;  /* 0x0000000000087805 */ /* 0x000fe4000001ff00 */
[----:B------:R-:W-:-:S02]  /*7780*/  CS2R R10, SRZ ;  /* 0x00000000000a7805 */ /* 0x000fc4000001ff00 */
[----:B------:R-:W-:Y:S02]  /*7790*/  ISETP.GE.AND P0, PT, R4, R27, PT ;  /* 0x0000001b0400720c */ /* 0x000fe40003f06270 */
[----:B-----5:R-:W-:-:S04]  /*77a0*/  LEA.HI R6, R7, R7, RZ, 0x1 ;  /* 0x0000000707067211 */ /* 0x020fc800078f08ff */
[----:B------:R-:W-:Y:S01]  /*77b0*/  LOP3.LUT R6, R6, 0xfffffffe, RZ, 0xc0, !PT ;  /* 0xfffffffe06067812 */ /* 0x000fe200078ec0ff */
[----:B--2---:R-:W-:-:S04]  /*77c0*/  IMAD.SHL.U32 R37, R49, 0x40, RZ ;  /* 0x0000004031257824 */ /* 0x004fc800078e00ff */
[----:B------:R-:W-:-:S05]  /*77d0*/  IMAD.IADD R6, R7, 0x1, -R6 ;  /* 0x0000000107067824 */ /* 0x000fca00078e0a06 */
[----:B------:R-:W-:Y:S01]  /*77e0*/  SHF.L.U32 R36, R6, 0x1f, RZ ;  /* 0x0000001f06247819 */ /* 0x000fe200000006ff */
[----:B------:R-:W-:Y:S06]  /*77f0*/  @P0 BRA `(.L_x_2929) ;  /* 0x0000000000580947 */ /* 0x000fec0003800000 */
[----:B------:R-:W-:Y:S01]  /*7800*/  ULDC UR4, c[0x0][0x3f4] ;  /* 0x0000fd0000047ab9 */ /* 0x000fe20000000800 */
[----:B---3--:R-:W-:Y:S01]  /*7810*/  IMAD.MOV.U32 R6, RZ, RZ, R0 ;  /* 0x000000ffff067224 */ /* 0x008fe200078e0000 */
[----:B------:R-:W-:Y:S01]  /*7820*/  ISETP.GE.AND P3, PT, R217, UR4, PT ;  /* 0x00000004d9007c0c */ /* 0x000fe2000bf66270 */
[----:B------:R-:W-:Y:S01]  /*7830*/  IMAD.MOV.U32 R7, RZ, RZ, R3 ;  /* 0x000000ffff077224 */ /* 0x000fe200078e0003 */
[----:B------:R-:W-:Y:S01]  /*7840*/  ISETP.GE.AND P2, PT, R204, UR4, PT ;  /* 0x00000004cc007c0c */ /* 0x000fe2000bf46270 */
[----:B----4-:R-:W-:Y:S01]  /*7850*/  IMAD.MOV.U32 R15, RZ, RZ, R5 ;  /* 0x000000ffff0f7224 */ /* 0x010fe200078e0005 */
[----:B------:R-:W-:-:S09]  /*7860*/  CS2R R8, SRZ ;  /* 0x0000000000087805 */ /* 0x000fd2000001ff00 */
[C---:B------:R-:W-:Y:S01]  /*7870*/  @!P3 IMAD.SHL.U32 R11, R217.reuse, 0x2, RZ ;  /* 0x00000002d90bb824 */ /* 0x040fe200078e00ff */
[----:B------:R-:W-:Y:S02]  /*7880*/  @!P3 SHF.L.U64.HI R28, R217, 0x1, R38 ;  /* 0x00000001d91cb819 */ /* 0x000fe40000010226 */
[----:B------:R-:W-:Y:S01]  /*7890*/  CS2R R12, SRZ ;  /* 0x00000000000c7805 */ /* 0x000fe2000001ff00 */
[----:B------:R-:W-:Y:S01]  /*78a0*/  @!P2 IMAD.WIDE R6, R204, 0x2, R6 ;  /* 0x00000002cc06a825 */ /* 0x000fe200078e0206 */
[-C--:B------:R-:W-:Y:S02]  /*78b0*/  @!P3 IADD3 R34, P0, R0, R11.reuse, RZ ;  /* 0x0000000b0022b210 */ /* 0x080fe40007f1e0ff */
[----:B------:R-:W-:Y:S02]  /*78c0*/  @!P3 IADD3 R4, P1, R14, R11, RZ ;  /* 0x0000000b0e04b210 */ /* 0x000fe40007f3e0ff */
[----:B------:R-:W-:Y:S01]  /*78d0*/  CS2R R10, SRZ ;  /* 0x00000000000a7805 */ /* 0x000fe2000001ff00 */
[----:B------:R0:W5:Y:S01]  /*78e0*/  @!P2 LD.E.64 R8, desc[UR52][R6.64] ;  /* 0x000000340608a980 */ /* 0x000162000c101b00 */
[----:B------:R-:W-:-:S02]  /*78f0*/  @!P3 IMAD.X R35, R3, 0x1, R28, P0 ;  /* 0x000000010323b824 */ /* 0x000fc400000e061c */
[----:B------:R-:W-:Y:S01]  /*7900*/  @!P3 IMAD.X R5, R5, 0x1, R28, P1 ;  /* 0x000000010505b824 */ /* 0x000fe200008e061c */
[----:B------:R-:W-:Y:S01]  /*7910*/  CS2R R28, SRZ ;  /* 0x00000000001c7805 */ /* 0x000fe2000001ff00 */
[----:B------:R-:W-:Y:S01]  /*7920*/  @!P2 IMAD.WIDE R14, R204, 0x2, R14 ;  /* 0x00000002cc0ea825 */ /* 0x000fe200078e020e */
[----:B------:R0:W5:Y:S04]  /*7930*/  @!P3 LD.E.64 R10, desc[UR52][R34.64] ;  /* 0x00000034220ab980 */ /* 0x000168000c101b00 */
[----:B------:R0:W5:Y:S04]  /*7940*/  @!P2 LD.E.64 R12, desc[UR52][R14.64] ;  /* 0x000000340e0ca980 */ /* 0x000168000c101b00 */
[----:B------:R0:W5:Y:S02]  /*7950*/  @!P3 LD.E.64 R28, desc[UR52][R4.64] ;  /* 0x00000034041cb980 */ /* 0x000164000c101b00 */
.L_x_2929:
[----:B------:R-:W-:Y:S05]  /*7960*/  BSYNC B1 ;  /* 0x0000000000017941 */ /* 0x000fea0003800000 */
.L_x_2928:
[----:B0-----:R-:W0:Y:S01]  /*7970*/  S2R R14, SR_TID.X ;  /* 0x00000000000e7919 */ /* 0x001e220000002100 */
[----:B------:R-:W1:Y:S01]  /*7980*/  SYNCS.PHASECHK.TRANS64.TRYWAIT P0, [R23+URZ+0x22800], R36 ;  /* 0x02280024170075a7 */ /* 0x000e62000800017f */
[----:B------:R-:W-:Y:S01]  /*7990*/  LOP3.LUT R37, R37, 0x1c0, RZ, 0xc0, !PT ;  /* 0x000001c025257812 */ /* 0x000fe200078ec0ff */
[----:B-----5:R-:W-:Y:S01]  /*79a0*/  IMAD.MOV.U32 R3, RZ, RZ, R28 ;  /* 0x000000ffff037224 */ /* 0x020fe200078e001c */
[----:B------:R-:W-:Y:S01]  /*79b0*/  VIADDMNMX R40, R27, -R218, 0x80, PT ;  /* 0x000000801b287446 */ /* 0x000fe200038009da */
[----:B------:R-:W-:Y:S01]  /*79c0*/  IMAD.MOV.U32 R4, RZ, RZ, R12 ;  /* 0x000000ffff047224 */ /* 0x000fe200078e000c */
[----:B---3--:R-:W-:Y:S01]  /*79d0*/  LOP3.LUT R0, R37, 0x18, R16, 0xf8, !PT ;  /* 0x0000001825007812 */ /* 0x008fe200078ef810 */
[----:B----4-:R-:W-:Y:S01]  /*79e0*/  IMAD.MOV.U32 R5, RZ, RZ, R13 ;  /* 0x000000ffff057224 */ /* 0x010fe200078e000d */
[----:B------:R-:W-:Y:S01]  /*79f0*/  SHF.R.U32.HI R37, RZ, 0x3, R37 ;  /* 0x00000003ff257819 */ /* 0x000fe20000011625 */
[----:B------:R-:W-:Y:S01]  /*7a00*/  IMAD.MOV.U32 R6, RZ, RZ, R8 ;  /* 0x000000ffff067224 */ /* 0x000fe200078e0008 */
[----:B------:R-:W-:Y:S01]  /*7a10*/  PRMT R46, R46, 0x5410, R3 ;  /* 0x000054102e2e7816 */ /* 0x000fe20000000003 */
[----:B------:R-:W-:Y:S01]  /*7a20*/  IMAD.MOV.U32 R3, RZ, RZ, R29 ;  /* 0x000000ffff037224 */ /* 0x000fe200078e001d */
[----:B------:R-:W-:Y:S01]  /*7a30*/  LOP3.LUT R0, R0, R37, RZ, 0x3c, !PT ;  /* 0x0000002500007212 */ /* 0x000fe200078e3cff */
[----:B------:R-:W-:Y:S01]  /*7a40*/  BSSY B1, `(.L_x_2930) ;  /* 0x0000015000017945 */ /* 0x000fe20003800000 */
[----:B------:R-:W-:Y:S01]  /*7a50*/  PRMT R43, R4, 0x7610, R43 ;  /* 0x00007610042b7816 */ /* 0x000fe2000000002b */
[----:B------:R-:W-:Y:S01]  /*7a60*/  IMAD.MOV.U32 R4, RZ, RZ, R9 ;  /* 0x000000ffff047224 */ /* 0x000fe200078e0009 */
[----:B------:R-:W-:Y:S01]  /*7a70*/  PRMT R47, R47, 0x5410, R5 ;  /* 0x000054102f2f7816 */ /* 0x000fe20000000005 */
[----:B------:R-:W-:Y:S01]  /*7a80*/  IMAD.MOV.U32 R5, RZ, RZ, R10 ;  /* 0x000000ffff057224 */ /* 0x000fe200078e000a */
[----:B------:R-:W-:-:S02]  /*7a90*/  PRMT R42, R3, 0x7610, R42 ;  /* 0x00007610032a7816 */ /* 0x000fc4000000002a */
[----:B------:R-:W-:Y:S02]  /*7aa0*/  PRMT R44, R4, 0x7610, R44 ;  /* 0x00007610042c7816 */ /* 0x000fe4000000002c */
[----:B------:R-:W-:Y:S01]  /*7ab0*/  PRMT R45, R5, 0x7610, R45 ;  /* 0x00007610052d7816 */ /* 0x000fe2000000002d */
[----:B------:R-:W-:Y:S01]  /*7ac0*/  IMAD.MOV.U32 R5, RZ, RZ, R11 ;  /* 0x000000ffff057224 */ /* 0x000fe200078e000b */
[----:B------:R-:W-:Y:S02]  /*7ad0*/  PRMT R48, R48, 0x5410, R6 ;  /* 0x0000541030307816 */ /* 0x000fe40000000006 */
[----:B------:R-:W-:Y:S02]  /*7ae0*/  LOP3.LUT P2, RZ, R49, 0x4, RZ, 0xc0, !PT ;  /* 0x0000000431ff7812 */ /* 0x000fe4000784c0ff */
[----:B------:R-:W-:Y:S01]  /*7af0*/  ISETP.GE.AND P1, PT, R209, R40, PT ;  /* 0x00000028d100720c */ /* 0x000fe20003f26270 */
[----:B0-----:R-:W-:-:S05]  /*7b00*/  VIADD R14, R14, 0xffffff80 ;  /* 0xffffff800e0e7836 */ /* 0x001fca0000000000 */
[----:B------:R-:W-:-:S04]  /*7b10*/  SHF.R.S32.HI R7, RZ, 0x1f, R14 ;  /* 0x0000001fff077819 */ /* 0x000fc8000001140e */
[----:B------:R-:W-:-:S04]  /*7b20*/  LEA.HI R7, R7, R14, RZ, 0x5 ;  /* 0x0000000e07077211 */ /* 0x000fc800078f28ff */
[----:B------:R-:W-:-:S05]  /*7b30*/  SHF.R.S32.HI R7, RZ, 0x5, R7 ;  /* 0x00000005ff077819 */ /* 0x000fca0000011407 */
[----:B------:R-:W-:-:S04]  /*7b40*/  IMAD R0, R7, 0x200, R0 ;  /* 0x0000020007007824 */ /* 0x000fc800078e0200 */
[----:B------:R-:W-:-:S04]  /*7b50*/  IMAD R3, R0, 0x2, R23 ;  /* 0x0000000200037824 */ /* 0x000fc800078e0217 */
[C---:B------:R-:W-:Y:S02]  /*7b60*/  VIADD R4, R3.reuse, 0x18400 ;  /* 0x0001840003047836 */ /* 0x040fe40000000000 */
[----:B------:R-:W-:Y:S01]  /*7b70*/  VIADD R0, R3, 0x18440 ;  /* 0x0001844003007836 */ /* 0x000fe20000000000 */
[----:B-1----:R-:W-:Y:S06]  /*7b80*/  @!P0 BRA `(.L_x_2931) ;  /* 0x0000019000208947 */ /* 0x002fec0003800000 */
.L_x_3231:
[----:B------:R-:W-:Y:S05]  /*7b90*/  BSYNC B1 ;  /* 0x0000000000017941 */ /* 0x000fea0003800000 */
.L_x_2930:
[----:B------:R-:W-:Y:S01]  /*7ba0*/  BSSY B1, `(.L_x_2932) ;  /* 0x0000067000017945 */ /* 0x000fe20003800000 */
[----:B------:R-:W-:Y:S01]  /*7bb0*/  PRMT R49, R49, 0x5410, R5 ;  /* 0x0000541031317816 */ /* 0x000fe20000000005 */
[----:B------:R-:W-:Y:S02]  /*7bc0*/  @P2 VIADD R0, R4, 0xffffffc0 ;  /* 0xffffffc004002836 */ /* 0x000fe40000000000 */
[----:B------:R-:W-:Y:S05]  /*7bd0*/  @P1 BRA `(.L_x_2933) ;  /* 0x00000004008c1947 */ /* 0x000fea0003800000 */
[----:B------:R-:W1:Y:S01]  /*7be0*/  LDC R4, c[0x0][0x3f4] ;  /* 0x0000fd00ff047b82 */ /* 0x000e620000000800 */
[----:B------:R-:W-:Y:S01]  /*7bf0*/  BSSY B2, `(.L_x_2934) ;  /* 0x0000032000027945 */ /* 0x000fe20003800000 */
[-C--:B-1----:R-:W-:Y:S02]  /*7c00*/  ISETP.GE.AND P0, PT, R204, R4.reuse, PT ;  /* 0x00000004cc00720c */ /* 0x082fe40003f06270 */
[----:B------:R-:W-:-:S11]  /*7c10*/  ISETP.GE.AND P1, PT, R217, R4, PT ;  /* 0x00000004d900720c */ /* 0x000fd60003f26270 */
[----:B------:R-:W-:Y:S05]  /*7c20*/  @P0 BRA `(.L_x_2935) ;  /* 0x0000000000b80947 */ /* 0x000fea0003800000 */
[----:B------:R-:W1:Y:S01]  /*7c30*/  LDS.128 R4, [R3+0x18400] ;  /* 0x0184000003047984 */ /* 0x000e620000000c00 */
[----:B------:R-:W-:Y:S02]  /*7c40*/  SHF.R.U64 R14, R30, 0x10, R31 ;  /* 0x000000101e0e7819 */ /* 0x000fe4000000121f */
[----:B------:R-:W-:Y:S02]  /*7c50*/  SHF.R.U32.HI R35, RZ, 0x10, R33 ;  /* 0x00000010ff237819 */ /* 0x000fe40000011621 */
[----:B------:R-:W-:Y:S02]  /*7c60*/  SHF.R.U32.HI R30, RZ, 0x10, R31 ;  /* 0x00000010ff1e7819 */ /* 0x000fe4000001161f */
[----:B------:R-:W-:Y:S02]  /*7c70*/  SHF.R.U64 R34, R32, 0x10, R33 ;  /* 0x0000001020227819 */ /* 0x000fe40000001221 */
[----:B------:R-:W-:Y:S02]  /*7c80*/  PRMT R35, R41, 0x5410, R35 ;  /* 0x0000541029237816 */ /* 0x000fe40000000023 */
[----:B------:R-:W-:-:S02]  /*7c90*/  PRMT R32, R43, 0x5432, R30 ;  /* 0x000054322b207816 */ /* 0x000fc4000000001e */
[----:B------:R-:W-:Y:S01]  /*7ca0*/  PRMT R31, R42, 0x5432, R14 ;  /* 0x000054322a1f7816 */ /* 0x000fe2000000000e */
[----:B0-----:R-:W-:Y:S01]  /*7cb0*/  IMAD.U32 R36, R35, 0x10000, RZ ;  /* 0x0001000023247824 */ /* 0x001fe200078e00ff */
[----:B------:R-:W-:Y:S01]  /*7cc0*/  PRMT R34, R45, 0x5432, R34 ;  /* 0x000054322d227816 */ /* 0x000fe20000000022 */
[C---:B------:R-:W-:Y:S01]  /*7cd0*/  IMAD.U32 R33, R32.reuse, 0x10000, RZ ;  /* 0x0001000020217824 */ /* 0x040fe200078e00ff */
[----:B------:R-:W-:Y:S02]  /*7ce0*/  LOP3.LUT R35, R35, 0xffff0000, RZ, 0xc0, !PT ;  /* 0xffff000023237812 */ /* 0x000fe400078ec0ff */
[----:B------:R-:W-:Y:S02]  /*7cf0*/  LOP3.LUT R32, R32, 0xffff0000, RZ, 0xc0, !PT ;  /* 0xffff000020207812 */ /* 0x000fe400078ec0ff */
[C---:B-1----:R-:W-:Y:S01]  /*7d00*/  LOP3.LUT R15, R6.reuse, 0xffff0000, RZ, 0xc0, !PT ;  /* 0xffff0000060f7812 */ /* 0x042fe200078ec0ff */
[----:B------:R-:W-:Y:S01]  /*7d10*/  IMAD.U32 R14, R6, 0x10000, RZ ;  /* 0x00010000060e7824 */ /* 0x000fe200078e00ff */
[C---:B------:R-:W-:Y:S01]  /*7d20*/  LOP3.LUT R30, R7.reuse, 0xffff0000, RZ, 0xc0, !PT ;  /* 0xffff0000071e7812 */ /* 0x040fe200078ec0ff */
[----:B------:R-:W-:-:S02]  /*7d30*/  IMAD.U32 R27, R7, 0x10000, RZ ;  /* 0x00010000071b7824 */ /* 0x000fc400078e00ff */
[CC--:B------:R-:W-:Y:S01]  /*7d40*/  FMUL.FTZ R37, R15.reuse, R36.reuse ;  /* 0x000000240f257220 */ /* 0x0c0fe20000410000 */
[----:B------:R-:W-:Y:S01]  /*7d50*/  FMUL.FTZ R15, R15, R33 ;  /* 0x000000210f0f7220 */ /* 0x000fe20000410000 */
[----:B------:R-:W-:Y:S02]  /*7d60*/  IMAD.U32 R6, R4, 0x10000, RZ ;  /* 0x0001000004067824 */ /* 0x000fe400078e00ff */
[----:B------:R-:W-:Y:S01]  /*7d70*/  FMUL.FTZ R38, R30, R35 ;  /* 0x000000231e267220 */ /* 0x000fe20000410000 */
[C---:B------:R-:W-:Y:S01]  /*7d80*/  FFMA.FTZ R37, R14.reuse, R33, -R37 ;  /* 0x000000210e257223 */ /* 0x040fe20000010825 */
[C---:B------:R-:W-:Y:S02]  /*7d90*/  IMAD.U32 R7, R5.reuse, 0x10000, RZ ;  /* 0x0001000005077824 */ /* 0x040fe400078e00ff */
[----:B------:R-:W-:Y:S01]  /*7da0*/  FFMA.FTZ R36, R14, R36, R15 ;  /* 0x000000240e247223 */ /* 0x000fe2000001000f */
[----:B------:R-:W-:Y:S01]  /*7db0*/  IMAD.U32 R33, R34, 0x10000, RZ ;  /* 0x0001000022217824 */ /* 0x000fe200078e00ff */
[----:B------:R-:W-:Y:S01]  /*7dc0*/  LOP3.LUT R4, R4, 0xffff0000, RZ, 0xc0, !PT ;  /* 0xffff000004047812 */ /* 0x000fe200078ec0ff */
[-C--:B------:R-:W-:Y:S01]  /*7dd0*/  FMUL.FTZ R30, R30, R32.reuse ;  /* 0x000000201e1e7220 */ /* 0x080fe20000410000 */
[----:B------:R-:W-:Y:S01]  /*7de0*/  LOP3.LUT R5, R5, 0xffff0000, RZ, 0xc0, !PT ;  /* 0xffff000005057812 */ /* 0x000fe200078ec0ff */
[----:B------:R-:W-:Y:S01]  /*7df0*/  IMAD.U32 R15, R31, 0x10000, RZ ;  /* 0x000100001f0f7824 */ /* 0x000fe200078e00ff */
[----:B------:R-:W-:Y:S01]  /*7e00*/  LOP3.LUT R34, R34, 0xffff0000, RZ, 0xc0, !PT ;  /* 0xffff000022227812 */ /* 0x000fe200078ec0ff */
[----:B------:R-:W-:Y:S01]  /*7e10*/  FFMA.FTZ R38, R27, R32, -R38 ;  /* 0x000000201b267223 */ /* 0x000fe20000010826 */
[----:B------:R-:W-:Y:S01]  /*7e20*/  LOP3.LUT R14, R31, 0xffff0000, RZ, 0xc0, !PT ;  /* 0xffff00001f0e7812 */ /* 0x000fe200078ec0ff */
        /* <DEDUP_REMOVED lines=14> */
.L_x_2935:
[----:B------:R-:W-:Y:S05]  /*7f10*/  BSYNC B2 ;  /* 0x0000000000027941 */ /* 0x000fea0003800000 */
.L_x_2934:
[----:B------:R-:W-:Y:S05]  /*7f20*/  @P1 BRA `(.L_x_2933) ;  /* 0x0000000000b81947 */ /* 0x000fea0003800000 */
[----:B-1----:R-:W1:Y:S01]  /*7f30*/  LDS.128 R4, [R0] ;  /* 0x0000000000047984 */ /* 0x002e620000000c00 */
[----:B------:R-:W-:Y:S02]  /*7f40*/  SHF.R.U64 R14, R20, 0x10, R21 ;  /* 0x00000010140e7819 */ /* 0x000fe40000001215 */
[----:B------:R-:W-:Y:S02]  /*7f50*/  SHF.R.U32.HI R31, RZ, 0x10, R25 ;  /* 0x00000010ff1f7819 */ /* 0x000fe40000011619 */
[----:B------:R-:W-:Y:S02]  /*7f60*/  SHF.R.U32.HI R20, RZ, 0x10, R21 ;  /* 0x00000010ff147819 */ /* 0x000fe40000011615 */
[----:B------:R-:W-:Y:S02]  /*7f70*/  SHF.R.U64 R30, R24, 0x10, R25 ;  /* 0x00000010181e7819 */ /* 0x000fe40000001219 */
[----:B------:R-:W-:Y:S02]  /*7f80*/  PRMT R31, R39, 0x5410, R31 ;  /* 0x00005410271f7816 */ /* 0x000fe4000000001f */
[----:B------:R-:W-:-:S02]  /*7f90*/  PRMT R25, R41, 0x5432, R20 ;  /* 0x0000543229197816 */ /* 0x000fc40000000014 */
[----:B------:R-:W-:Y:S01]  /*7fa0*/  PRMT R24, R39, 0x5432, R14 ;  /* 0x0000543227187816 */ /* 0x000fe2000000000e */
[C---:B------:R-:W-:Y:S01]  /*7fb0*/  IMAD.U32 R32, R31.reuse, 0x10000, RZ ;  /* 0x000100001f207824 */ /* 0x040fe200078e00ff */
[----:B------:R-:W-:Y:S01]  /*7fc0*/  LOP3.LUT R31, R31, 0xffff0000, RZ, 0xc0, !PT ;  /* 0xffff00001f1f7812 */ /* 0x000fe200078ec0ff */
[C---:B------:R-:W-:Y:S01]  /*7fd0*/  IMAD.U32 R27, R25.reuse, 0x10000, RZ ;  /* 0x00010000191b7824 */ /* 0x040fe200078e00ff */
[----:B------:R-:W-:Y:S02]  /*7fe0*/  LOP3.LUT R25, R25, 0xffff0000, RZ, 0xc0, !PT ;  /* 0xffff000019197812 */ /* 0x000fe400078ec0ff */
[----:B------:R-:W-:Y:S02]  /*7ff0*/  PRMT R30, R44, 0x5432, R30 ;  /* 0x000054322c1e7816 */ /* 0x000fe4000000001e */
[C---:B-1----:R-:W-:Y:S01]  /*8000*/  LOP3.LUT R15, R6.reuse, 0xffff0000, RZ, 0xc0, !PT ;  /* 0xffff0000060f7812 */ /* 0x042fe200078ec0ff */
[----:B------:R-:W-:Y:S01]  /*8010*/  IMAD.U32 R14, R6, 0x10000, RZ ;  /* 0x00010000060e7824 */ /* 0x000fe200078e00ff */
[C---:B------:R-:W-:Y:S01]  /*8020*/  LOP3.LUT R21, R7.reuse, 0xffff0000, RZ, 0xc0, !PT ;  /* 0xffff000007157812 */ /* 0x040fe200078ec0ff */
[----:B------:R-:W-:-:S02]  /*8030*/  IMAD.U32 R20, R7, 0x10000, RZ ;  /* 0x0001000007147824 */ /* 0x000fc400078e00ff */
[CC--:B------:R-:W-:Y:S01]  /*8040*/  FMUL.FTZ R33, R15.reuse, R32.reuse ;  /* 0x000000200f217220 */ /* 0x0c0fe20000410000 */
[----:B------:R-:W-:Y:S01]  /*8050*/  FMUL.FTZ R15, R15, R27 ;  /* 0x0000001b0f0f7220 */ /* 0x000fe20000410000 */
[C---:B------:R-:W-:Y:S01]  /*8060*/  FMUL.FTZ R35, R21.reuse, R31 ;  /* 0x0000001f15237220 */ /* 0x040fe20000410000 */
[----:B------:R-:W-:Y:S02]  /*8070*/  IMAD.U32 R6, R4, 0x10000, RZ ;  /* 0x0001000004067824 */ /* 0x000fe400078e00ff */
[C---:B------:R-:W-:Y:S01]  /*8080*/  FFMA.FTZ R33, R14.reuse, R27, -R33 ;  /* 0x0000001b0e217223 */ /* 0x040fe20000010821 */
[----:B------:R-:W-:Y:S01]  /*8090*/  FFMA.FTZ R32, R14, R32, R15 ;  /* 0x000000200e207223 */ /* 0x000fe2000001000f */
[-C--:B------:R-:W-:Y:S01]  /*80a0*/  FMUL.FTZ R27, R21, R25.reuse ;  /* 0x00000019151b7220 */ /* 0x080fe20000410000 */
[C---:B------:R-:W-:Y:S01]  /*80b0*/  IMAD.U32 R7, R5.reuse, 0x10000, RZ ;  /* 0x0001000005077824 */ /* 0x040fe200078e00ff */
[----:B------:R-:W-:Y:S01]  /*80c0*/  LOP3.LUT R4, R4, 0xffff0000, RZ, 0xc0, !PT ;  /* 0xffff000004047812 */ /* 0x000fe200078ec0ff */
[----:B------:R-:W-:Y:S01]  /*80d0*/  IMAD.U32 R21, R30, 0x10000, RZ ;  /* 0x000100001e157824 */ /* 0x000fe200078e00ff */
        /* <DEDUP_REMOVED lines=19> */
.L_x_2933:
[----:B------:R-:W-:Y:S05]  /*8210*/  BSYNC B1 ;  /* 0x0000000000017941 */ /* 0x000fea0003800000 */
.L_x_2932:
        /* <DEDUP_REMOVED lines=9> */
[----:B------:R-:W-:Y:S02]  /*82b0*/  SHF.R.U32.HI R24, RZ, 0x10, R13 ;  /* 0x00000010ff187819 */ /* 0x000fe4000001160d */
[----:B------:R-:W-:Y:S02]  /*82c0*/  SHF.R.U32.HI R15, RZ, 0x10, R9 ;  /* 0x00000010ff0f7819 */ /* 0x000fe40000011609 */
[----:B------:R-:W-:Y:S02]  /*82d0*/  PRMT R24, R47, 0x5432, R24 ;  /* 0x000054322f187816 */ /* 0x000fe40000000018 */
[----:B------:R-:W-:Y:S02]  /*82e0*/  PRMT R15, R44, 0x5410, R15 ;  /* 0x000054102c0f7816 */ /* 0x000fe4000000000f */
[----:B------:R-:W-:Y:S01]  /*82f0*/  SHF.R.U64 R14, R8, 0x10, R9 ;  /* 0x00000010080e7819 */ /* 0x000fe20000001209 */
[----:B------:R-:W-:Y:S01]  /*8300*/  IMAD.U32 R25, R24, 0x10000, RZ ;  /* 0x0001000018197824 */ /* 0x000fe200078e00ff */
[----:B------:R-:W-:Y:S01]  /*8310*/  SHF.R.U64 R21, R12, 0x10, R13 ;  /* 0x000000100c157819 */ /* 0x000fe2000000120d */
[----:B------:R-:W-:Y:S01]  /*8320*/  IMAD.U32 R20, R15, 0x10000, RZ ;  /* 0x000100000f147824 */ /* 0x000fe200078e00ff */
[----:B------:R-:W-:-:S02]  /*8330*/  LOP3.LUT R24, R24, 0xffff0000, RZ, 0xc0, !PT ;  /* 0xffff000018187812 */ /* 0x000fc400078ec0ff */
[----:B------:R-:W-:Y:S02]  /*8340*/  LOP3.LUT R15, R15, 0xffff0000, RZ, 0xc0, !PT ;  /* 0xffff00000f0f7812 */ /* 0x000fe400078ec0ff */
[----:B------:R-:W-:Y:S02]  /*8350*/  PRMT R14, R48, 0x5432, R14 ;  /* 0x00005432300e7816 */ /* 0x000fe4000000000e */
[----:B------:R-:W-:Y:S02]  /*8360*/  PRMT R21, R43, 0x5410, R21 ;  /* 0x000054102b157816 */ /* 0x000fe40000000015 */
[C---:B-1----:R-:W-:Y:S01]  /*8370*/  LOP3.LUT R9, R6.reuse, 0xffff0000, RZ, 0xc0, !PT ;  /* 0xffff000006097812 */ /* 0x042fe200078ec0ff */
[----:B------:R-:W-:Y:S01]  /*8380*/  IMAD.U32 R8, R6, 0x10000, RZ ;  /* 0x0001000006087824 */ /* 0x000fe200078e00ff */
[C---:B------:R-:W-:Y:S01]  /*8390*/  LOP3.LUT R13, R7.reuse, 0xffff0000, RZ, 0xc0, !PT ;  /* 0xffff0000070d7812 */ /* 0x040fe200078ec0ff */
[----:B------:R-:W-:Y:S02]  /*83a0*/  IMAD.U32 R12, R7, 0x10000, RZ ;  /* 0x00010000070c7824 */ /* 0x000fe400078e00ff */
[C---:B------:R-:W-:Y:S01]  /*83b0*/  FMUL.FTZ R27, R9.reuse, R25 ;  /* 0x00000019091b7220 */ /* 0x040fe20000410000 */
[----:B------:R-:W-:Y:S01]  /*83c0*/  FMUL.FTZ R30, R9, R20 ;  /* 0x00000014091e7220 */ /* 0x000fe20000410000 */
[----:B------:R-:W-:Y:S01]  /*83d0*/  FMUL.FTZ R9, R13, R24 ;  /* 0x000000180d097220 */ /* 0x000fe20000410000 */
[----:B------:R-:W-:-:S02]  /*83e0*/  IMAD.U32 R6, R4, 0x10000, RZ ;  /* 0x0001000004067824 */ /* 0x000fc400078e00ff */
[C---:B------:R-:W-:Y:S01]  /*83f0*/  FFMA.FTZ R27, R8.reuse, R20, -R27 ;  /* 0x00000014081b7223 */ /* 0x040fe2000001081b */
[----:B------:R-:W-:Y:S02]  /*8400*/  IMAD.U32 R7, R5, 0x10000, RZ ;  /* 0x0001000005077824 */ /* 0x000fe400078e00ff */
[----:B------:R-:W-:Y:S01]  /*8410*/  FFMA.FTZ R30, R8, R25, R30 ;  /* 0x00000019081e7223 */ /* 0x000fe2000001001e */
[-C--:B------:R-:W-:Y:S01]  /*8420*/  FFMA.FTZ R20, R12, R15.reuse, -R9 ;  /* 0x0000000f0c147223 */ /* 0x080fe20000010809 */
[----:B------:R-:W-:Y:S01]  /*8430*/  LOP3.LUT R4, R4, 0xffff0000, RZ, 0xc0, !PT ;  /* 0xffff000004047812 */ /* 0x000fe200078ec0ff */
[----:B------:R-:W-:Y:S01]  /*8440*/  FMUL.FTZ R25, R13, R15 ;  /* 0x0000000f0d197220 */ /* 0x000fe20000410000 */
[----:B------:R-:W-:Y:S01]  /*8450*/  LOP3.LUT R5, R5, 0xffff0000, RZ, 0xc0, !PT ;  /* 0xffff000005057812 */ /* 0x000fe200078ec0ff */
[C---:B------:R-:W-:Y:S01]  /*8460*/  IMAD.U32 R9, R14.reuse, 0x10000, RZ ;  /* 0x000100000e097824 */ /* 0x040fe200078e00ff */
[C---:B------:R-:W-:Y:S01]  /*8470*/  LOP3.LUT R8, R21.reuse, 0xffff0000, RZ, 0xc0, !PT ;  /* 0xffff000015087812 */ /* 0x040fe200078ec0ff */
[----:B------:R-:W-:Y:S01]  /*8480*/  IMAD.U32 R13, R21, 0x10000, RZ ;  /* 0x00010000150d7824 */ /* 0x000fe200078e00ff */
[----:B------:R-:W-:Y:S01]  /*8490*/  LOP3.LUT R14, R14, 0xffff0000, RZ, 0xc0, !PT ;  /* 0xffff00000e0e7812 */ /* 0x000fe200078ec0ff */
[----:B------:R-:W-:-:S02]  /*84a0*/  FFMA.FTZ R25, R12, R24, R25 ;  /* 0x000000180c197223 */ /* 0x000fc40000010019 */
        /* <DEDUP_REMOVED lines=8> */
[----:B------:R-:W-:Y:S02]  /*8530*/  F2FP.BF16.F32.PACK_AB R6, R30, R27 ;  /* 0x0000001b1e06723e */ /* 0x000fe400000010ff */
[----:B------:R-:W-:-:S02]  /*8540*/  F2FP.BF16.F32.PACK_AB R7, R25, R20 ;  /* 0x000000141907723e */ /* 0x000fc400000010ff */
[----:B------:R-:W-:Y:S02]  /*8550*/  F2FP.BF16.F32.PACK_AB R4, R4, R15 ;  /* 0x0000000f0404723e */ /* 0x000fe400000010ff */
[----:B------:R-:W-:-:S05]  /*8560*/  F2FP.BF16.F32.PACK_AB R5, R5, R12 ;  /* 0x0000000c0505723e */ /* 0x000fca00000010ff */
[----:B------:R1:W-:Y:S02]  /*8570*/  STS.128 [R3+0x1a400], R4 ;  /* 0x01a4000403007388 */ /* 0x0003e40000000c00 */
.L_x_2938:
[----:B------:R-:W-:Y:S05]  /*8580*/  BSYNC B1 ;  /* 0x0000000000017941 */ /* 0x000fea0003800000 */
.L_x_2937:
[----:B------:R-:W-:Y:S05]  /*8590*/  @P1 BRA `(.L_x_2936) ;  /* 0x0000001800241947 */ /* 0x000fea0003800000 */
[----:B-1----:R-:W1:Y:S01]  /*85a0*/  LDS.128 R4, [R0+0x2000] ;  /* 0x0020000000047984 */ /* 0x002e620000000c00 */
        /* <DEDUP_REMOVED lines=8> */
[----:B------:R-:W-:-:S02]  /*8630*/  PRMT R14, R46, 0x5432, R14 ;  /* 0x000054322e0e7816 */ /* 0x000fc4000000000e */
[----:B------:R-:W-:Y:S02]  /*8640*/  LOP3.LUT R15, R15, 0xffff0000, RZ, 0xc0, !PT ;  /* 0xffff00000f0f7812 */ /* 0x000fe400078ec0ff */
[----:B------:R-:W-:Y:S02]  /*8650*/  LOP3.LUT R12, R12, 0xffff0000, RZ, 0xc0, !PT ;  /* 0xffff00000c0c7812 */ /* 0x000fe400078ec0ff */
[----:B------:R-:W-:Y:S02]  /*8660*/  PRMT R11, R45, 0x5410, R3 ;  /* 0x000054102d0b7816 */ /* 0x000fe40000000003 */
[C---:B-1----:R-:W-:Y:S01]  /*8670*/  LOP3.LUT R9, R6.reuse, 0xffff0000, RZ, 0xc0, !PT ;  /* 0xffff000006097812 */ /* 0x042fe200078ec0ff */
[C---:B------:R-:W-:Y:S01]  /*8680*/  IMAD.U32 R10, R7.reuse, 0x10000, RZ ;  /* 0x00010000070a7824 */ /* 0x040fe200078e00ff */
[----:B------:R-:W-:Y:S01]  /*8690*/  LOP3.LUT R7, R7, 0xffff0000, RZ, 0xc0, !PT ;  /* 0xffff000007077812 */ /* 0x000fe200078ec0ff */
[----:B------:R-:W-:Y:S02]  /*86a0*/  IMAD.U32 R8, R6, 0x10000, RZ ;  /* 0x0001000006087824 */ /* 0x000fe400078e00ff */
[C---:B------:R-:W-:Y:S01]  /*86b0*/  FMUL.FTZ R21, R9.reuse, R20 ;  /* 0x0000001409157220 */ /* 0x040fe20000410000 */
[----:B------:R-:W-:Y:S01]  /*86c0*/  FMUL.FTZ R9, R9, R13 ;  /* 0x0000000d09097220 */ /* 0x000fe20000410000 */
[----:B------:R-:W-:-:S02]  /*86d0*/  IMAD.U32 R6, R5, 0x10000, RZ ;  /* 0x0001000005067824 */ /* 0x000fc400078e00ff */
[C---:B------:R-:W-:Y:S01]  /*86e0*/  FMUL.FTZ R25, R7.reuse, R15 ;  /* 0x0000000f07197220 */ /* 0x040fe20000410000 */
[C---:B------:R-:W-:Y:S01]  /*86f0*/  FFMA.FTZ R21, R8.reuse, R13, -R21 ;  /* 0x0000000d08157223 */ /* 0x040fe20000010815 */
[----:B------:R-:W-:Y:S01]  /*8700*/  FFMA.FTZ R20, R8, R20, R9 ;  /* 0x0000001408147223 */ /* 0x000fe20000010009 */
[-C--:B------:R-:W-:Y:S01]  /*8710*/  FMUL.FTZ R9, R7, R12.reuse ;  /* 0x0000000c07097220 */ /* 0x080fe20000410000 */
[----:B------:R-:W-:Y:S01]  /*8720*/  IMAD.U32 R8, R14, 0x10000, RZ ;  /* 0x000100000e087824 */ /* 0x000fe200078e00ff */
[----:B------:R-:W-:Y:S01]  /*8730*/  LOP3.LUT R5, R5, 0xffff0000, RZ, 0xc0, !PT ;  /* 0xffff000005057812 */ /* 0x000fe200078ec0ff */
[----:B------:R-:W-:Y:S01]  /*8740*/  IMAD.U32 R3, R4, 0x10000, RZ ;  /* 0x0001000004037824 */ /* 0x000fe200078e00ff */
[----:B------:R-:W-:Y:S01]  /*8750*/  LOP3.LUT R14, R14, 0xffff0000, RZ, 0xc0, !PT ;  /* 0xffff00000e0e7812 */ /* 0x000fe200078ec0ff */
[C---:B------:R-:W-:Y:S01]  /*8760*/  IMAD.U32 R7, R11.reuse, 0x10000, RZ ;  /* 0x000100000b077824 */ /* 0x040fe200078e00ff */
[----:B------:R-:W-:Y:S01]  /*8770*/  LOP3.LUT R4, R4, 0xffff0000, RZ, 0xc0, !PT ;  /* 0xffff000004047812 */ /* 0x000fe200078ec0ff */
[C---:B------:R-:W-:Y:S01]  /*8780*/  FFMA.FTZ R25, R10.reuse, R12, -R25 ;  /* 0x0000000c0a197223 */ /* 0x040fe20000010819 */
[----:B------:R-:W-:Y:S01]  /*8790*/  LOP3.LUT R11, R11, 0xffff0000, RZ, 0xc0, !PT ;  /* 0xffff00000b0b7812 */ /* 0x000fe200078ec0ff */
[----:B------:R-:W-:Y:S01]  /*87a0*/  FFMA.FTZ R12, R10, R15, R9 ;  /* 0x0000000f0a0c7223 */ /* 0x000fe20000010009 */
[C---:B------:R-:W-:Y:S01]  /*87b0*/  FMUL.FTZ R13, R5.reuse, R14 ;  /* 0x0000000e050d7220 */ /* 0x040fe20000410000 */
[CC--:B------:R-:W-:Y:S01]  /*87c0*/  FMUL.FTZ R10, R4.reuse, R8.reuse ;  /* 0x00000008040a7220 */ /* 0x0c0fe20000410000 */
[----:B------:R-:W-:Y:S01]  /*87d0*/  FMUL.FTZ R9, R4, R7 ;  /* 0x0000000704097220 */ /* 0x000fe20000410000 */
        /* <DEDUP_REMOVED lines=8> */
[----:B------:R-:W-:-:S05]  /*8860*/  F2FP.BF16.F32.PACK_AB R13, R6, R13 ;  /* 0x0000000d060d723e */ /* 0x000fca00000010ff */
[----:B------:R2:W-:Y:S01]  /*8870*/  STS.128 [R0+0x2000], R12 ;  /* 0x0020000c00007388 */ /* 0x0005e20000000c00 */
[----:B------:R-:W-:Y:S05]  /*8880*/  BRA `(.L_x_2936) ;  /* 0x0000001400687947 */ /* 0x000fea0003800000 */
.L_x_2923:
[----:B------:R-:W1:Y:S01]  /*8890*/  S2R R0, SR_TID.X ;  /* 0x0000000000007919 */ /* 0x000e620000002100 */
[----:B------:R-:W2:Y:S01]  /*88a0*/  LDC R8, c[0x0][0x448] ;  /* 0x00011200ff087b82 */ /* 0x000ea20000000800 */
[----:B------:R-:W-:Y:S01]  /*88b0*/  ULDC.64 UR4, c[0x0][0x3f8] ;  /* 0x0000fe0000047ab9 */ /* 0x000fe20000000a00 */
[----:B------:R-:W-:Y:S01]  /*88c0*/  ULDC.64 UR6, c[0x0][0x408] ;  /* 0x0001020000067ab9 */ /* 0x000fe20000000a00 */
[----:B------:R-:W-:Y:S02]  /*88d0*/  IMAD.MOV.U32 R20, RZ, RZ, R24 ;  /* 0x000000ffff147224 */ /* 0x000fe400078e0018 */
[----:B------:R-:W-:Y:S02]  /*88e0*/  IMAD.MOV.U32 R21, RZ, RZ, R27 ;  /* 0x000000ffff157224 */ /* 0x000fe400078e001b */
[----:B------:R-:W-:Y:S01]  /*88f0*/  IMAD.MOV.U32 R4, RZ, RZ, R30 ;  /* 0x000000ffff047224 */ /* 0x000fe200078e001e */
[----:B--2---:R-:W-:Y:S01]  /*8900*/  ISETP.NE.AND P0, PT, R8, 0x1, PT ;  /* 0x000000010800780c */ /* 0x004fe20003f05270 */
[----:B-1----:R-:W-:-:S05]  /*8910*/  VIADD R0, R0, 0xffffff80 ;  /* 0xffffff8000007836 */ /* 0x002fca0000000000 */
[----:B------:R-:W-:-:S07]  /*8920*/  SHF.R.S32.HI R3, RZ, 0x1f, R0 ;  /* 0x0000001fff037819 */ /* 0x000fce0000011400 */
[----:B------:R-:W1:Y:S01]  /*8930*/  @P0 LDC R5, c[0x0][0x450] ;  /* 0x00011400ff050b82 */ /* 0x000e620000000800 */
[----:B------:R-:W-:-:S04]  /*8940*/  LEA.HI R3, R3, R0, RZ, 0x2 ;  /* 0x0000000003037211 */ /* 0x000fc800078f10ff */
[----:B------:R-:W-:-:S05]  /*8950*/  LOP3.LUT R3, R3, 0xfffffffc, RZ, 0xc0, !PT ;  /* 0xfffffffc03037812 */ /* 0x000fca00078ec0ff */
[----:B------:R-:W-:Y:S02]  /*8960*/  IMAD.IADD R3, R0, 0x1, -R3 ;  /* 0x0000000100037824 */ /* 0x000fe400078e0a03 */
[----:B------:R-:W2:Y:S02]  /*8970*/  @P0 LDC R0, c[0x0][0x44c] ;  /* 0x00011300ff000b82 */ /* 0x000ea40000000800 */
[----:B------:R-:W-:-:S04]  /*8980*/  IMAD R3, R3, 0x40, R36 ;  /* 0x0000004003037824 */ /* 0x000fc800078e0224 */
[----:B--2---:R-:W-:-:S05]  /*8990*/  @P0 IMAD.HI.U32 R0, R3, R0, RZ ;  /* 0x0000000003000227 */ /* 0x004fca00078e00ff */
[----:B-1----:R-:W-:Y:S01]  /*89a0*/  @P0 SHF.R.U32.HI R3, RZ, R5, R0 ;  /* 0x00000005ff030219 */ /* 0x002fe20000011600 */
[----:B------:R-:W-:-:S03]  /*89b0*/  IMAD.MOV.U32 R5, RZ, RZ, R29 ;  /* 0x000000ffff057224 */ /* 0x000fc600078e001d */
        /* <DEDUP_REMOVED lines=17> */
[----:B------:R-:W1:Y:S01]  /*8ad0*/  LDC R41, c[0x0][0x3f4] ;  /* 0x0000fd00ff297b82 */ /* 0x000e620000000800 */
[----:B------:R-:W2:Y:S01]  /*8ae0*/  SHFL.IDX PT, R3, R10, RZ, 0x1c1f ;  /* 0x001c1fff0a037589 */ /* 0x000ea200000e0000 */
[----:B------:R-:W-:-:S03]  /*8af0*/  IMAD R27, R207, R8, RZ ;  /* 0x00000008cf1b7224 */ /* 0x000fc600078e02ff */
[----:B------:R-:W3:Y:S04]  /*8b00*/  SHFL.IDX PT, R0, R20, RZ, 0x1c1f ;  /* 0x001c1fff14007589 */ /* 0x000ee800000e0000 */
[----:B------:R-:W4:Y:S04]  /*8b10*/  SHFL.IDX PT, R14, R24, RZ, 0x1c1f ;  /* 0x001c1fff180e7589 */ /* 0x000f2800000e0000 */
[----:B------:R-:W5:Y:S01]  /*8b20*/  SHFL.IDX PT, R8, R25, RZ, 0x1c1f ;  /* 0x001c1fff19087589 */ /* 0x000f6200000e0000 */
[----:B-1----:R-:W-:-:S04]  /*8b30*/  ISETP.GE.AND P0, PT, R16, R41, PT ;  /* 0x000000291000720c */ /* 0x002fc80003f06270 */
[----:B------:R-:W-:-:S13]  /*8b40*/  ISETP.GE.OR P1, PT, R36, R27, P0 ;  /* 0x0000001b2400720c */ /* 0x000fda0000726670 */
[C---:B------:R-:W-:Y:S01]  /*8b50*/  @!P1 IMAD.SHL.U32 R9, R16.reuse, 0x2, RZ ;  /* 0x0000000210099824 */ /* 0x040fe200078e00ff */
[----:B------:R-:W-:-:S04]  /*8b60*/  @!P1 SHF.L.U64.HI R21, R16, 0x1, R17 ;  /* 0x0000000110159819 */ /* 0x000fc80000010211 */
[----:B--2---:R-:W-:-:S05]  /*8b70*/  @!P1 IADD3 R4, P2, R3, R9, RZ ;  /* 0x0000000903049210 */ /* 0x004fca0007f5e0ff */
[----:B---3--:R-:W-:-:S06]  /*8b80*/  @!P1 IMAD.X R5, R0, 0x1, R21, P2 ;  /* 0x0000000100059824 */ /* 0x008fcc00010e0615 */
[----:B------:R-:W2:Y:S01]  /*8b90*/  @!P1 LD.E.128 R4, desc[UR52][R4.64] ;  /* 0x0000003404049980 */ /* 0x000ea2000c101d00 */
[----:B----4-:R-:W-:-:S05]  /*8ba0*/  @!P1 IADD3 R14, P2, R14, R9, RZ ;  /* 0x000000090e0e9210 */ /* 0x010fca0007f5e0ff */
[----:B-----5:R-:W-:-:S04]  /*8bb0*/  @!P1 IMAD.X R3, R8, 0x1, R21, P2 ;  /* 0x0000000108039824 */ /* 0x020fc800010e0615 */
[----:B------:R-:W-:-:S05]  /*8bc0*/  @!P1 IMAD.MOV.U32 R15, RZ, RZ, R3 ;  /* 0x000000ffff0f9224 */ /* 0x000fca00078e0003 */
[----:B------:R1:W3:Y:S01]  /*8bd0*/  @!P1 LD.E.128 R28, desc[UR52][R14.64] ;  /* 0x000000340e1c9980 */ /* 0x0002e2000c101d00 */
[----:B------:R-:W-:Y:S02]  /*8be0*/  CS2R R44, SRZ ;  /* 0x00000000002c7805 */ /* 0x000fe4000001ff00 */
[----:B------:R-:W-:Y:S01]  /*8bf0*/  CS2R R42, SRZ ;  /* 0x00000000002a7805 */ /* 0x000fe2000001ff00 */
[----:B------:R-:W4:Y:S04]  /*8c00*/  SHFL.IDX PT, R8, R25, 0x1, 0x1c1f ;  /* 0x003c1f0019087f89 */ /* 0x000f2800000e0000 */
[----:B-1----:R-:W1:Y:S01]  /*8c10*/  SHFL.IDX PT, R14, R24, 0x1, 0x1c1f ;  /* 0x003c1f00180e7f89 */ /* 0x002e6200000e0000 */
[----:B--2---:R-:W-:Y:S02]  /*8c20*/  @!P1 IMAD.MOV.U32 R44, RZ, RZ, R4 ;  /* 0x000000ffff2c9224 */ /* 0x004fe400078e0004 */
[----:B------:R-:W-:Y:S01]  /*8c30*/  @!P1 IMAD.MOV.U32 R45, RZ, RZ, R5 ;  /* 0x000000ffff2d9224 */ /* 0x000fe200078e0005 */
[----:B------:R-:W-:Y:S01]  /*8c40*/  CS2R R4, SRZ ;  /* 0x0000000000047805 */ /* 0x000fe2000001ff00 */
[----:B------:R-:W-:-:S02]  /*8c50*/  IMAD.MOV.U32 R0, RZ, RZ, R44 ;  /* 0x000000ffff007224 */ /* 0x000fc400078e002c */
[----:B------:R-:W-:Y:S02]  /*8c60*/  @!P1 IMAD.MOV.U32 R43, RZ, RZ, R7 ;  /* 0x000000ffff2b9224 */ /* 0x000fe400078e0007 */
[----:B------:R-:W-:Y:S01]  /*8c70*/  IMAD.MOV.U32 R3, RZ, RZ, R45 ;  /* 0x000000ffff037224 */ /* 0x000fe200078e002d */
[----:B------:R-:W-:Y:S01]  /*8c80*/  PRMT R47, R47, 0x5410, R0 ;  /* 0x000054102f2f7816 */ /* 0x000fe20000000000 */
[----:B------:R-:W-:Y:S01]  /*8c90*/  @!P1 IMAD.MOV.U32 R42, RZ, RZ, R6 ;  /* 0x000000ffff2a9224 */ /* 0x000fe200078e0006 */
[----:B------:R-:W2:Y:S01]  /*8ca0*/  SHFL.IDX PT, R0, R20, 0x1, 0x1c1f ;  /* 0x003c1f0014007f89 */ /* 0x000ea200000e0000 */
[----:B------:R-:W-:Y:S01]  /*8cb0*/  CS2R R6, SRZ ;  /* 0x0000000000067805 */ /* 0x000fe2000001ff00 */
[----:B------:R-:W-:Y:S01]  /*8cc0*/  IMAD.MOV.U32 R11, RZ, RZ, R43 ;  /* 0x000000ffff0b7224 */ /* 0x000fe200078e002b */
[----:B------:R-:W-:Y:S01]  /*8cd0*/  PRMT R49, R49, 0x5410, R3 ;  /* 0x0000541031317816 */ /* 0x000fe20000000003 */
[----:B---3--:R-:W-:Y:S01]  /*8ce0*/  @!P1 IMAD.MOV.U32 R6, RZ, RZ, R28 ;  /* 0x000000ffff069224 */ /* 0x008fe200078e001c */
[----:B------:R3:W1:Y:S01]  /*8cf0*/  SHFL.IDX PT, R3, R10, 0x1, 0x1c1f ;  /* 0x003c1f000a037f89 */ /* 0x00066200000e0000 */
[----:B------:R-:W-:Y:S01]  /*8d00*/  @!P1 IMAD.MOV.U32 R7, RZ, RZ, R29 ;  /* 0x000000ffff079224 */ /* 0x000fe200078e001d */
[----:B------:R-:W-:Y:S01]  /*8d10*/  CS2R R28, SRZ ;  /* 0x00000000001c7805 */ /* 0x000fe2000001ff00 */
[----:B------:R-:W-:-:S02]  /*8d20*/  @!P1 IMAD.MOV.U32 R4, RZ, RZ, R30 ;  /* 0x000000ffff049224 */ /* 0x000fc400078e001e */
[----:B------:R-:W-:Y:S02]  /*8d30*/  @!P1 IMAD.MOV.U32 R5, RZ, RZ, R31 ;  /* 0x000000ffff059224 */ /* 0x000fe400078e001f */
[----:B------:R-:W-:Y:S01]  /*8d40*/  IMAD.MOV.U32 R9, RZ, RZ, R42 ;  /* 0x000000ffff097224 */ /* 0x000fe200078e002a */
[----:B---3--:R-:W-:Y:S01]  /*8d50*/  PRMT R10, R11, 0x7610, R10 ;  /* 0x000076100b0a7816 */ /* 0x008fe2000000000a */
[----:B------:R-:W-:Y:S02]  /*8d60*/  IMAD.MOV.U32 R11, RZ, RZ, R6 ;  /* 0x000000ffff0b7224 */ /* 0x000fe400078e0006 */
[----:B------:R-:W-:Y:S02]  /*8d70*/  IMAD.MOV.U32 R12, RZ, RZ, R7 ;  /* 0x000000ffff0c7224 */ /* 0x000fe400078e0007 */
[----:B0-----:R-:W-:Y:S01]  /*8d80*/  IMAD.MOV.U32 R13, RZ, RZ, R4 ;  /* 0x000000ffff0d7224 */ /* 0x001fe200078e0004 */
[----:B------:R-:W-:Y:S01]  /*8d90*/  PRMT R9, R9, 0x5410, R11 ;  /* 0x0000541009097816 */ /* 0x000fe2000000000b */
[----:B------:R-:W-:Y:S01]  /*8da0*/  IMAD.MOV.U32 R15, RZ, RZ, R5 ;  /* 0x000000ffff0f7224 */ /* 0x000fe200078e0005 */
[----:B------:R-:W-:-:S04]  /*8db0*/  PRMT R10, R10, 0x5410, R12 ;  /* 0x000054100a0a7816 */ /* 0x000fc8000000000c */
[----:B--2-4-:R-:W-:-:S07]  /*8dc0*/  PRMT R21, R13, 0x5410, R15 ;  /* 0x000054100d157816 */ /* 0x014fce000000000f */
.L_x_3241:
[----:B------:R-:W2:Y:S01]  /*8dd0*/  LDL R12, [R1+0x10] ;  /* 0x00001000010c7983 */ /* 0x000ea20000100800 */
[----:B------:R-:W-:Y:S01]  /*8de0*/  VIADD R36, R36, 0x40 ;  /* 0x0000004024247836 */ /* 0x000fe20000000000 */
[----:B------:R-:W-:Y:S01]  /*8df0*/  BSSY B1, `(.L_x_2940) ;  /* 0x0000016000017945 */ /* 0x000fe20003800000 */
[----:B------:R-:W-:Y:S02]  /*8e00*/  CS2R R30, SRZ ;  /* 0x00000000001e7805 */ /* 0x000fe4000001ff00 */
[----:B------:R-:W-:Y:S02]  /*8e10*/  CS2R R32, SRZ ;  /* 0x0000000000207805 */ /* 0x000fe4000001ff00 */
[----:B------:R-:W-:Y:S02]  /*8e20*/  CS2R R34, SRZ ;  /* 0x0000000000227805 */ /* 0x000fe4000001ff00 */
[----:B------:R-:W-:Y:S02]  /*8e30*/  ISETP.GE.AND P1, PT, R36, R27, PT ;  /* 0x0000001b2400720c */ /* 0x000fe40003f26270 */
[----:B--2---:R-:W-:-:S04]  /*8e40*/  LEA.HI R11, R12, R12, RZ, 0x1 ;  /* 0x0000000c0c0b7211 */ /* 0x004fc800078f08ff */
[----:B------:R-:W-:-:S05]  /*8e50*/  LOP3.LUT R11, R11, 0xfffffffe, RZ, 0xc0, !PT ;  /* 0xfffffffe0b0b7812 */ /* 0x000fca00078ec0ff */
[----:B------:R-:W-:-:S05]  /*8e60*/  IMAD.IADD R11, R12, 0x1, -R11 ;  /* 0x000000010c0b7824 */ /* 0x000fca00078e0a0b */
[----:B------:R-:W-:Y:S01]  /*8e70*/  SHF.L.U32 R12, R11, 0x1f, RZ ;  /* 0x0000001f0b0c7819 */ /* 0x000fe200000006ff */
[----:B------:R-:W-:Y:S06]  /*8e80*/  @P1 BRA `(.L_x_2941) ;  /* 0x0000000000301947 */ /* 0x000fec0003800000 */
[----:B------:R-:W-:Y:S02]  /*8e90*/  CS2R R30, SRZ ;  /* 0x00000000001e7805 */ /* 0x000fe4000001ff00 */
[----:B------:R-:W-:Y:S02]  /*8ea0*/  CS2R R32, SRZ ;  /* 0x0000000000207805 */ /* 0x000fe4000001ff00 */
[----:B------:R-:W-:Y:S01]  /*8eb0*/  CS2R R34, SRZ ;  /* 0x0000000000227805 */ /* 0x000fe2000001ff00 */
[----:B------:R-:W-:Y:S06]  /*8ec0*/  @P0 BRA `(.L_x_2941) ;  /* 0x0000000000200947 */ /* 0x000fec0003800000 */
[C---:B------:R-:W-:Y:S01]  /*8ed0*/  IMAD.SHL.U32 R15, R16.reuse, 0x2, RZ ;  /* 0x00000002100f7824 */ /* 0x040fe200078e00ff */
[----:B------:R-:W-:-:S04]  /*8ee0*/  SHF.L.U64.HI R11, R16, 0x1, R17 ;  /* 0x00000001100b7819 */ /* 0x000fc80000010211 */
[-C--:B-1----:R-:W-:Y:S02]  /*8ef0*/  IADD3 R32, P1, R3, R15.reuse, RZ ;  /* 0x0000000f03207210 */ /* 0x082fe40007f3e0ff */
[----:B------:R-:W-:-:S03]  /*8f00*/  IADD3 R14, P2, R14, R15, RZ ;  /* 0x0000000f0e0e7210 */ /* 0x000fc60007f5e0ff */
[--C-:B------:R-:W-:Y:S02]  /*8f10*/  IMAD.X R33, R0, 0x1, R11.reuse, P1 ;  /* 0x0000000100217824 */ /* 0x100fe400008e060b */
[----:B------:R-:W-:-:S04]  /*8f20*/  IMAD.X R15, R8, 0x1, R11, P2 ;  /* 0x00000001080f7824 */ /* 0x000fc800010e060b */
[----:B------:R-:W5:Y:S04]  /*8f30*/  LD.E.128 R32, desc[UR52][R32.64] ;  /* 0x0000003420207980 */ /* 0x000f68000c101d00 */
[----:B------:R0:W5:Y:S02]  /*8f40*/  LD.E.128 R28, desc[UR52][R14.64] ;  /* 0x000000340e1c7980 */ /* 0x000164000c101d00 */
.L_x_2941:
[----:B------:R-:W-:Y:S05]  /*8f50*/  BSYNC B1 ;  /* 0x0000000000017941 */ /* 0x000fea0003800000 */
.L_x_2940:
[----:B------:R-:W2:Y:S01]  /*8f60*/  SYNCS.PHASECHK.TRANS64.TRYWAIT P1, [R23+URZ+0x22800], R12 ;  /* 0x0228000c170075a7 */ /* 0x000ea2000802017f */
[----:B------:R-:W-:Y:S01]  /*8f70*/  VIADDMNMX R0, R27, -R218, 0x80, PT ;  /* 0x000000801b007446 */ /* 0x000fe200038009da */
[C---:B------:R-:W-:Y:S01]  /*8f80*/  VIADD R11, R209.reuse, 0x40 ;  /* 0x00000040d10b7836 */ /* 0x040fe20000000000 */
[----:B------:R-:W-:Y:S01]  /*8f90*/  BSSY B1, `(.L_x_2942) ;  /* 0x0000012000017945 */ /* 0x000fe20003800000 */
[----:B-1---5:R-:W-:Y:S01]  /*8fa0*/  IMAD.MOV.U32 R3, RZ, RZ, R28 ;  /* 0x000000ffff037224 */ /* 0x022fe200078e001c */
[-C--:B------:R-:W-:Y:S01]  /*8fb0*/  ISETP.GE.OR P2, PT, R209, R0.reuse, P0 ;  /* 0x00000000d100720c */ /* 0x080fe20000746670 */
[----:B------:R-:W-:Y:S01]  /*8fc0*/  IMAD.MOV.U32 R8, RZ, RZ, R29 ;  /* 0x000000ffff087224 */ /* 0x000fe200078e001d */
[----:B------:R-:W-:Y:S01]  /*8fd0*/  ISETP.GE.OR P0, PT, R11, R0, P0 ;  /* 0x000000000b00720c */ /* 0x000fe20000706670 */
        /* <DEDUP_REMOVED lines=12> */
[----:B--2---:R-:W-:Y:S06]  /*90a0*/  @!P1 BRA `(.L_x_2943) ;  /* 0x0000018000549947 */ /* 0x004fec0003800000 */
.L_x_3242:
[----:B------:R-:W-:Y:S05]  /*90b0*/  BSYNC B1 ;  /* 0x0000000000017941 */ /* 0x000fea0003800000 */
.L_x_2942:
[----:B------:R-:W-:Y:S04]  /*90c0*/  BSSY B1, `(.L_x_2944) ;  /* 0x0000070000017945 */ /* 0x000fe80003800000 */
[----:B------:R-:W-:Y:S05]  /*90d0*/  @P2 BRA `(.L_x_2945) ;  /* 0x0000000400b82947 */ /* 0x000fea0003800000 */
[----:B------:R-:W2:Y:S01]  /*90e0*/  LDL R0, [R1+0x1c] ;  /* 0x00001c0001007983 */ /* 0x000ea20000100800 */
[----:B------:R-:W-:Y:S02]  /*90f0*/  SHF.R.U64 R20, R44, 0x10, R45 ;  /* 0x000000102c147819 */ /* 0x000fe4000000122d */
[----:B------:R-:W-:Y:S01]  /*9100*/  SHF.R.U64 R40, R6, 0x10, R7 ;  /* 0x0000001006287819 */ /* 0x000fe20000001207 */
[----:B------:R-:W3:Y:S01]  /*9110*/  S2R R3, SR_TID.X ;  /* 0x0000000000037919 */ /* 0x000ee20000002100 */
[----:B------:R-:W-:Y:S02]  /*9120*/  SHF.R.U32.HI R27, RZ, 0x10, R43 ;  /* 0x00000010ff1b7819 */ /* 0x000fe4000001162b */
[----:B------:R-:W-:Y:S02]  /*9130*/  SHF.R.U32.HI R44, RZ, 0x10, R5 ;  /* 0x00000010ff2c7819 */ /* 0x000fe40000011605 */
[----:B------:R-:W-:Y:S02]  /*9140*/  PRMT R20, R47, 0x5432, R20 ;  /* 0x000054322f147816 */ /* 0x000fe40000000014 */
[----:B------:R-:W-:-:S02]  /*9150*/  PRMT R40, R9, 0x5432, R40 ;  /* 0x0000543209287816 */ /* 0x000fc40000000028 */
[----:B------:R-:W-:Y:S02]  /*9160*/  PRMT R27, R10, 0x5410, R27 ;  /* 0x000054100a1b7816 */ /* 0x000fe4000000001b */
[----:B------:R-:W-:Y:S02]  /*9170*/  PRMT R44, R21, 0x5432, R44 ;  /* 0x00005432152c7816 */ /* 0x000fe4000000002c */
[----:B------:R-:W-:-:S04]  /*9180*/  SHF.R.U32.HI R24, RZ, 0x10, R45 ;  /* 0x00000010ff187819 */ /* 0x000fc8000001162d */
[----:B------:R-:W-:Y:S01]  /*9190*/  PRMT R24, R49, 0x5432, R24 ;  /* 0x0000543231187816 */ /* 0x000fe20000000018 */
[----:B---3--:R-:W-:-:S05]  /*91a0*/  VIADD R3, R3, 0xffffff80 ;  /* 0xffffff8003037836 */ /* 0x008fca0000000000 */
[----:B------:R-:W-:-:S04]  /*91b0*/  SHF.R.S32.HI R13, RZ, 0x1f, R3 ;  /* 0x0000001fff0d7819 */ /* 0x000fc80000011403 */
[----:B------:R-:W-:Y:S01]  /*91c0*/  LEA.HI R13, R13, R3, RZ, 0x5 ;  /* 0x000000030d0d7211 */ /* 0x000fe200078f28ff */
[----:B------:R-:W-:-:S03]  /*91d0*/  IMAD.IADD R3, R16, 0x1, R41 ;  /* 0x0000000110037824 */ /* 0x000fc600078e0229 */
[----:B------:R-:W-:Y:S01]  /*91e0*/  SHF.R.S32.HI R13, RZ, 0x5, R13 ;  /* 0x00000005ff0d7819 */ /* 0x000fe2000001140d */
[----:B--2---:R-:W-:-:S05]  /*91f0*/  IMAD.SHL.U32 R0, R0, 0x40, RZ ;  /* 0x0000004000007824 */ /* 0x004fca00078e00ff */
        /* <DEDUP_REMOVED lines=9> */
[----:B01----:R-:W0:Y:S01]  /*9290*/  LDS.128 R12, [R46+0x18400] ;  /* 0x018400002e0c7984 */ /* 0x003e220000000c00 */
[----:B------:R-:W-:Y:S01]  /*92a0*/  IMAD R48, R0, 0x2, R23 ;  /* 0x0000000200307824 */ /* 0x000fe200078e0217 */
[----:B------:R-:W-:Y:S02]  /*92b0*/  SHF.R.U64 R0, R42, 0x10, R43 ;  /* 0x000000102a007819 */ /* 0x000fe4000000122b */
[----:B------:R-:W-:Y:S02]  /*92c0*/  SHF.R.U32.HI R42, RZ, 0x10, R7 ;  /* 0x00000010ff2a7819 */ /* 0x000fe40000011607 */
[----:B------:R-:W1:Y:S01]  /*92d0*/  LDS.128 R36, [R48+0x18400] ;  /* 0x0184000030247984 */ /* 0x000e620000000c00 */
[----:B------:R-:W-:Y:S02]  /*92e0*/  SHF.R.U64 R43, R4, 0x10, R5 ;  /* 0x00000010042b7819 */ /* 0x000fe40000001205 */
[----:B------:R-:W-:Y:S02]  /*92f0*/  PRMT R25, R9, 0x5410, R0 ;  /* 0x0000541009197816 */ /* 0x000fe40000000000 */
[----:B------:R-:W-:-:S02]  /*9300*/  PRMT R42, R10, 0x5432, R42 ;  /* 0x000054320a2a7816 */ /* 0x000fc4000000002a */
[----:B------:R-:W-:Y:S01]  /*9310*/  PRMT R43, R21, 0x5410, R43 ;  /* 0x00005410152b7816 */ /* 0x000fe2000000002b */
[C---:B------:R-:W-:Y:S01]  /*9320*/  IMAD.U32 R21, R20.reuse, 0x10000, RZ ;  /* 0x0001000014157824 */ /* 0x040fe200078e00ff */
[----:B------:R-:W-:Y:S01]  /*9330*/  LOP3.LUT R20, R20, 0xffff0000, RZ, 0xc0, !PT ;  /* 0xffff000014147812 */ /* 0x000fe200078ec0ff */
[C---:B0-----:R-:W-:Y:S01]  /*9340*/  IMAD.U32 R0, R12.reuse, 0x10000, RZ ;  /* 0x000100000c007824 */ /* 0x041fe200078e00ff */
[----:B------:R-:W-:Y:S01]  /*9350*/  LOP3.LUT R3, R12, 0xffff0000, RZ, 0xc0, !PT ;  /* 0xffff00000c037812 */ /* 0x000fe200078ec0ff */
[C---:B------:R-:W-:Y:S01]  /*9360*/  IMAD.U32 R4, R13.reuse, 0x10000, RZ ;  /* 0x000100000d047824 */ /* 0x040fe200078e00ff */
[----:B------:R-:W-:Y:S01]  /*9370*/  LOP3.LUT R12, R13, 0xffff0000, RZ, 0xc0, !PT ;  /* 0xffff00000d0c7812 */ /* 0x000fe200078ec0ff */
[C---:B------:R-:W-:Y:S01]  /*9380*/  IMAD.U32 R5, R14.reuse, 0x10000, RZ ;  /* 0x000100000e057824 */ /* 0x040fe200078e00ff */
[----:B------:R-:W-:Y:S01]  /*9390*/  LOP3.LUT R6, R14, 0xffff0000, RZ, 0xc0, !PT ;  /* 0xffff00000e067812 */ /* 0x000fe200078ec0ff */
[C---:B-1----:R-:W-:Y:S01]  /*93a0*/  IMAD.U32 R8, R36.reuse, 0x10000, RZ ;  /* 0x0001000024087824 */ /* 0x042fe200078e00ff */
[----:B------:R-:W-:Y:S01]  /*93b0*/  LOP3.LUT R9, R36, 0xffff0000, RZ, 0xc0, !PT ;  /* 0xffff000024097812 */ /* 0x000fe200078ec0ff */
[C---:B------:R-:W-:Y:S01]  /*93c0*/  IMAD.U32 R10, R37.reuse, 0x10000, RZ ;  /* 0x00010000250a7824 */ /* 0x040fe200078e00ff */
[----:B------:R-:W-:Y:S01]  /*93d0*/  LOP3.LUT R36, R37, 0xffff0000, RZ, 0xc0, !PT ;  /* 0xffff000025247812 */ /* 0x000fe200078ec0ff */
[C---:B------:R-:W-:Y:S01]  /*93e0*/  IMAD.U32 R37, R40.reuse, 0x10000, RZ ;  /* 0x0001000028257824 */ /* 0x040fe200078e00ff */
[----:B------:R-:W-:Y:S01]  /*93f0*/  LOP3.LUT R40, R40, 0xffff0000, RZ, 0xc0, !PT ;  /* 0xffff000028287812 */ /* 0x000fe200078ec0ff */
[----:B------:R-:W-:Y:S01]  /*9400*/  FMUL.FTZ R47, R8, R21 ;  /* 0x00000015082f7220 */ /* 0x000fe20000410000 */
[----:B------:R-:W-:-:S02]  /*9410*/  IMAD.U32 R7, R15, 0x10000, RZ ;  /* 0x000100000f077824 */ /* 0x000fc400078e00ff */
[----:B------:R-:W-:Y:S01]  /*9420*/  FMUL.FTZ R45, R8, R37 ;  /* 0x00000025082d7220 */ /* 0x000fe20000410000 */
[----:B------:R-:W-:Y:S01]  /*9430*/  LOP3.LUT R14, R15, 0xffff0000, RZ, 0xc0, !PT ;  /* 0xffff00000f0e7812 */ /* 0x000fe200078ec0ff */
[C---:B------:R-:W-:Y:S01]  /*9440*/  IMAD.U32 R11, R38.reuse, 0x10000, RZ ;  /* 0x00010000260b7824 */ /* 0x040fe200078e00ff */
[----:B------:R-:W-:Y:S01]  /*9450*/  LOP3.LUT R13, R38, 0xffff0000, RZ, 0xc0, !PT ;  /* 0xffff0000260d7812 */ /* 0x000fe200078ec0ff */
[C---:B------:R-:W-:Y:S01]  /*9460*/  FFMA.FTZ R45, R0.reuse, R21, -R45 ;  /* 0x00000015002d7223 */ /* 0x040fe2000001082d */
[----:B------:R-:W-:Y:S01]  /*9470*/  FFMA.FTZ R47, R0, R37, R47 ;  /* 0x00000025002f7223 */ /* 0x000fe2000001002f */
[C---:B------:R-:W-:Y:S01]  /*9480*/  IMAD.U32 R15, R39.reuse, 0x10000, RZ ;  /* 0x00010000270f7824 */ /* 0x040fe200078e00ff */
[----:B------:R-:W-:Y:S01]  /*9490*/  LOP3.LUT R38, R39, 0xffff0000, RZ, 0xc0, !PT ;  /* 0xffff000027267812 */ /* 0x000fe200078ec0ff */
[C---:B------:R-:W-:Y:S01]  /*94a0*/  FMUL.FTZ R8, R9.reuse, R40 ;  /* 0x0000002809087220 */ /* 0x040fe20000410000 */
[----:B------:R-:W-:Y:S01]  /*94b0*/  FMUL.FTZ R0, R9, R20 ;  /* 0x0000001409007220 */ /* 0x000fe20000410000 */
[C---:B------:R-:W-:Y:S01]  /*94c0*/  IMAD.U32 R39, R42.reuse, 0x10000, RZ ;  /* 0x000100002a277824 */ /* 0x040fe200078e00ff */
[----:B------:R-:W-:Y:S01]  /*94d0*/  LOP3.LUT R9, R42, 0xffff0000, RZ, 0xc0, !PT ;  /* 0xffff00002a097812 */ /* 0x000fe200078ec0ff */
[----:B------:R-:W-:-:S02]  /*94e0*/  IMAD.U32 R21, R24, 0x10000, RZ ;  /* 0x0001000018157824 */ /* 0x000fc400078e00ff */
[C---:B------:R-:W-:Y:S01]  /*94f0*/  FFMA.FTZ R20, R3.reuse, R20, -R8 ;  /* 0x0000001403147223 */ /* 0x040fe20000010808 */
[----:B------:R-:W-:Y:S01]  /*9500*/  FFMA.FTZ R40, R3, R40, R0 ;  /* 0x0000002803287223 */ /* 0x000fe20000010000 */
[----:B------:R-:W-:Y:S01]  /*9510*/  FMUL.FTZ R37, R10, R39 ;  /* 0x000000270a257220 */ /* 0x000fe20000410000 */
[----:B------:R-:W-:Y:S01]  /*9520*/  LOP3.LUT R3, R24, 0xffff0000, RZ, 0xc0, !PT ;  /* 0xffff000018037812 */ /* 0x000fe200078ec0ff */
[-C--:B------:R-:W-:Y:S01]  /*9530*/  FMUL.FTZ R10, R10, R21.reuse ;  /* 0x000000150a0a7220 */ /* 0x080fe20000410000 */
[----:B------:R-:W-:Y:S02]  /*9540*/  IMAD.U32 R8, R43, 0x10000, RZ ;  /* 0x000100002b087824 */ /* 0x000fe400078e00ff */
[----:B------:R-:W-:Y:S01]  /*9550*/  FFMA.FTZ R37, R4, R21, -R37 ;  /* 0x0000001504257223 */ /* 0x000fe20000010825 */
[C---:B------:R-:W-:Y:S01]  /*9560*/  FMUL.FTZ R21, R36.reuse, R9 ;  /* 0x0000000924157220 */ /* 0x040fe20000410000 */
[----:B------:R-:W-:Y:S01]  /*9570*/  FMUL.FTZ R49, R36, R3 ;  /* 0x0000000324317220 */ /* 0x000fe20000410000 */
[----:B------:R-:W-:Y:S01]  /*9580*/  FFMA.FTZ R39, R4, R39, R10 ;  /* 0x0000002704277223 */ /* 0x000fe2000001000a */
[----:B------:R-:W-:-:S02]  /*9590*/  IMAD.U32 R0, R25, 0x10000, RZ ;  /* 0x0001000019007824 */ /* 0x000fc400078e00ff */
[----:B------:R-:W-:Y:S01]  /*95a0*/  FMUL.FTZ R36, R11, R8 ;  /* 0x000000080b247220 */ /* 0x000fe20000410000 */
[----:B------:R-:W-:Y:S02]  /*95b0*/  IMAD.U32 R10, R44, 0x10000, RZ ;  /* 0x000100002c0a7824 */ /* 0x000fe400078e00ff */
[----:B------:R-:W-:Y:S01]  /*95c0*/  FFMA.FTZ R24, R12, R3, -R21 ;  /* 0x000000030c187223 */ /* 0x000fe20000010815 */
[----:B------:R-:W-:Y:S02]  /*95d0*/  IMAD.U32 R4, R27, 0x10000, RZ ;  /* 0x000100001b047824 */ /* 0x000fe400078e00ff */
[-C--:B------:R-:W-:Y:S01]  /*95e0*/  FMUL.FTZ R11, R11, R0.reuse ;  /* 0x000000000b0b7220 */ /* 0x080fe20000410000 */
[----:B------:R-:W-:Y:S01]  /*95f0*/  FFMA.FTZ R36, R5, R0, -R36 ;  /* 0x0000000005247223 */ /* 0x000fe20000010824 */
[C---:B------:R-:W-:Y:S01]  /*9600*/  FMUL.FTZ R42, R15.reuse, R10 ;  /* 0x0000000a0f2a7220 */ /* 0x040fe20000410000 */
[----:B------:R-:W-:Y:S01]  /*9610*/  FMUL.FTZ R0, R15, R4 ;  /* 0x000000040f007220 */ /* 0x000fe20000410000 */
[----:B------:R-:W-:Y:S01]  /*9620*/  LOP3.LUT R43, R43, 0xffff0000, RZ, 0xc0, !PT ;  /* 0xffff00002b2b7812 */ /* 0x000fe200078ec0ff */
[----:B------:R-:W-:Y:S01]  /*9630*/  FFMA.FTZ R11, R5, R8, R11 ;  /* 0x00000008050b7223 */ /* 0x000fe2000001000b */
[----:B------:R-:W-:Y:S01]  /*9640*/  LOP3.LUT R25, R25, 0xffff0000, RZ, 0xc0, !PT ;  /* 0xffff000019197812 */ /* 0x000fe200078ec0ff */
[C---:B------:R-:W-:Y:S01]  /*9650*/  FFMA.FTZ R42, R7.reuse, R4, -R42 ;  /* 0x00000004072a7223 */ /* 0x040fe2000001082a */
[----:B------:R-:W-:Y:S01]  /*9660*/  LOP3.LUT R3, R44, 0xffff0000, RZ, 0xc0, !PT ;  /* 0xffff00002c037812 */ /* 0x000fe200078ec0ff */
[----:B------:R-:W-:Y:S01]  /*9670*/  FFMA.FTZ R15, R7, R10, R0 ;  /* 0x0000000a070f7223 */ /* 0x000fe20000010000 */
[----:B------:R-:W-:Y:S01]  /*9680*/  LOP3.LUT R27, R27, 0xffff0000, RZ, 0xc0, !PT ;  /* 0xffff00001b1b7812 */ /* 0x000fe200078ec0ff */
[C---:B------:R-:W-:Y:S01]  /*9690*/  FMUL.FTZ R5, R13.reuse, R43 ;  /* 0x0000002b0d057220 */ /* 0x040fe20000410000 */
[----:B------:R-:W-:Y:S01]  /*96a0*/  FMUL.FTZ R0, R13, R25 ;  /* 0x000000190d007220 */ /* 0x000fe20000410000 */
[----:B------:R-:W-:Y:S01]  /*96b0*/  FMUL.FTZ R7, R38, R3 ;  /* 0x0000000326077220 */ /* 0x000fe20000410000 */
[----:B------:R-:W-:Y:S01]  /*96c0*/  FFMA.FTZ R12, R12, R9, R49 ;  /* 0x000000090c0c7223 */ /* 0x000fe20000010031 */
        /* <DEDUP_REMOVED lines=10> */
[----:B------:R-:W-:Y:S02]  /*9770*/  F2FP.BF16.F32.PACK_AB R8, R40, R47 ;  /* 0x0000002f2808723e */ /* 0x000fe400000010ff */
[----:B------:R-:W-:Y:S01]  /*9780*/  F2FP.BF16.F32.PACK_AB R9, R12, R39 ;  /* 0x000000270c09723e */ /* 0x000fe200000010ff */
[----:B------:R2:W-:Y:S01]  /*9790*/  STS.128 [R46+0x18400], R4 ;  /* 0x018400042e007388 */ /* 0x0005e20000000c00 */
[----:B------:R-:W-:-:S05]  /*97a0*/  F2FP.BF16.F32.PACK_AB R11, R38, R15 ;  /* 0x0000000f260b723e */ /* 0x000fca00000010ff */
[----:B------:R2:W-:Y:S02]  /*97b0*/  STS.128 [R48+0x18400], R8 ;  /* 0x0184000830007388 */ /* 0x0005e40000000c00 */
.L_x_2945:
[----:B------:R-:W-:Y:S05]  /*97c0*/  BSYNC B1 ;  /* 0x0000000000017941 */ /* 0x000fea0003800000 */
.L_x_2944:
[----:B------:R-:W-:Y:S01]  /*97d0*/  PRMT R13, R55, 0x5410, R54 ;  /* 0x00005410370d7816 */ /* 0x000fe20000000036 */
[----:B------:R-:W-:Y:S06]  /*97e0*/  @P0 BRA `(.L_x_2936) ;  /* 0x0000000400900947 */ /* 0x000fec0003800000 */
[----:B------:R-:W3:Y:S01]  /*97f0*/  LDL R3, [R1+0x4] ;  /* 0x0000040001037983 */ /* 0x000ee20000100800 */
[----:B--2---:R-:W-:-:S03]  /*9800*/  SHF.R.U32.HI R4, RZ, 0x3, R228 ;  /* 0x00000003ff047819 */ /* 0x004fc600000116e4 */
[----:B------:R-:W2:Y:S01]  /*9810*/  LDL R44, [R1+0x24] ;  /* 0x00002400012c7983 */ /* 0x000ea20000100800 */
[----:B------:R-:W-:Y:S01]  /*9820*/  IMAD.IADD R41, R16, 0x1, R41 ;  /* 0x0000000110297824 */ /* 0x000fe200078e0229 */
[--C-:B------:R-:W-:Y:S02]  /*9830*/  SHF.R.U64 R25, R32, 0x10, R33.reuse ;  /* 0x0000001020197819 */ /* 0x100fe40000001221 */
[----:B------:R-:W-:Y:S02]  /*9840*/  SHF.R.U32.HI R27, RZ, 0x10, R33 ;  /* 0x00000010ff1b7819 */ /* 0x000fe40000011621 */
[----:B------:R-:W-:Y:S02]  /*9850*/  LOP3.LUT R0, R228, 0x38, R41, 0xf8, !PT ;  /* 0x00000038e4007812 */ /* 0x000fe400078ef829 */
[----:B-1----:R-:W-:Y:S02]  /*9860*/  SHF.R.U64 R12, R34, 0x10, R35 ;  /* 0x00000010220c7819 */ /* 0x002fe40000001223 */
[----:B------:R-:W-:-:S02]  /*9870*/  LOP3.LUT R0, R0, R4, RZ, 0x3c, !PT ;  /* 0x0000000400007212 */ /* 0x000fc400078e3cff */
[----:B------:R-:W-:Y:S02]  /*9880*/  SHF.R.U32.HI R33, RZ, 0x10, R29 ;  /* 0x00000010ff217819 */ /* 0x000fe4000001161d */
[--C-:B------:R-:W-:Y:S02]  /*9890*/  SHF.R.U64 R34, R30, 0x10, R31.reuse ;  /* 0x000000101e227819 */ /* 0x100fe4000000121f */
[----:B------:R-:W-:Y:S02]  /*98a0*/  SHF.R.U32.HI R36, RZ, 0x10, R31 ;  /* 0x00000010ff247819 */ /* 0x000fe4000001161f */
[----:B------:R-:W-:Y:S02]  /*98b0*/  PRMT R25, R52, 0x5410, R25 ;  /* 0x0000541034197816 */ /* 0x000fe40000000019 */
[----:B------:R-:W-:Y:S02]  /*98c0*/  SHF.R.U32.HI R35, RZ, 0x10, R35 ;  /* 0x00000010ff237819 */ /* 0x000fe40000011623 */
[----:B------:R-:W-:-:S02]  /*98d0*/  PRMT R33, R51, 0x5410, R33 ;  /* 0x0000541033217816 */ /* 0x000fc40000000021 */
[----:B------:R-:W-:Y:S02]  /*98e0*/  PRMT R27, R53, 0x5410, R27 ;  /* 0x00005410351b7816 */ /* 0x000fe4000000001b */
[----:B------:R-:W-:Y:S01]  /*98f0*/  PRMT R30, R13, 0x5410, R35 ;  /* 0x000054100d1e7816 */ /* 0x000fe20000000023 */
[----:B------:R-:W-:Y:S01]  /*9900*/  IMAD.U32 R35, R33, 0x10000, RZ ;  /* 0x0001000021237824 */ /* 0x000fe200078e00ff */
[----:B------:R-:W-:Y:S02]  /*9910*/  PRMT R36, R51, 0x5432, R36 ;  /* 0x0000543233247816 */ /* 0x000fe40000000024 */
[----:B------:R-:W-:-:S03]  /*9920*/  PRMT R34, R50, 0x5432, R34 ;  /* 0x0000543232227816 */ /* 0x000fc60000000022 */
[C---:B------:R-:W-:Y:S01]  /*9930*/  IMAD.U32 R37, R36.reuse, 0x10000, RZ ;  /* 0x0001000024257824 */ /* 0x040fe200078e00ff */
[----:B------:R-:W-:Y:S01]  /*9940*/  LOP3.LUT R36, R36, 0xffff0000, RZ, 0xc0, !PT ;  /* 0xffff000024247812 */ /* 0x000fe200078ec0ff */
[----:B---3--:R-:W-:Y:S01]  /*9950*/  IMAD.IADD R0, R3, 0x1, R0 ;  /* 0x0000000103007824 */ /* 0x008fe200078e0200 */
[----:B------:R-:W-:Y:S01]  /*9960*/  SHF.R.U64 R3, R28, 0x10, R29 ;  /* 0x000000101c037819 */ /* 0x000fe2000000121d */
[----:B------:R-:W-:Y:S01]  /*9970*/  IMAD.U32 R28, R25, 0x10000, RZ ;  /* 0x00010000191c7824 */ /* 0x000fe200078e00ff */
[----:B------:R-:W-:Y:S01]  /*9980*/  PRMT R29, R13, 0x5432, R12 ;  /* 0x000054320d1d7816 */ /* 0x000fe2000000000c */
[----:B------:R-:W-:Y:S01]  /*9990*/  IMAD R0, R0, 0x2, R23 ;  /* 0x0000000200007824 */ /* 0x000fe200078e0217 */
[----:B--2---:R-:W1:Y:S01]  /*99a0*/  LDS.128 R8, [R44+0x18400] ;  /* 0x018400002c087984 */ /* 0x004e620000000c00 */
[----:B------:R-:W-:Y:S02]  /*99b0*/  PRMT R31, R50, 0x5410, R3 ;  /* 0x00005410321f7816 */ /* 0x000fe40000000003 */
[----:B------:R-:W-:Y:S01]  /*99c0*/  LOP3.LUT R25, R25, 0xffff0000, RZ, 0xc0, !PT ;  /* 0xffff000019197812 */ /* 0x000fe200078ec0ff */
[----:B------:R-:W0:Y:S02]  /*99d0*/  LDS.128 R4, [R0+0x18400] ;  /* 0x0184000000047984 */ /* 0x000e240000000c00 */
[C---:B------:R-:W-:Y:S01]  /*99e0*/  IMAD.U32 R32, R31.reuse, 0x10000, RZ ;  /* 0x000100001f207824 */ /* 0x040fe200078e00ff */
[----:B------:R-:W-:Y:S01]  /*99f0*/  LOP3.LUT R31, R31, 0xffff0000, RZ, 0xc0, !PT ;  /* 0xffff00001f1f7812 */ /* 0x000fe200078ec0ff */
[C---:B-1----:R-:W-:Y:S01]  /*9a00*/  IMAD.U32 R3, R8.reuse, 0x10000, RZ ;  /* 0x0001000008037824 */ /* 0x042fe200078e00ff */
[----:B------:R-:W-:Y:S01]  /*9a10*/  LOP3.LUT R8, R8, 0xffff0000, RZ, 0xc0, !PT ;  /* 0xffff000008087812 */ /* 0x000fe200078ec0ff */
[C---:B------:R-:W-:Y:S01]  /*9a20*/  IMAD.U32 R12, R9.reuse, 0x10000, RZ ;  /* 0x00010000090c7824 */ /* 0x040fe200078e00ff */
[----:B------:R-:W-:Y:S01]  /*9a30*/  LOP3.LUT R9, R9, 0xffff0000, RZ, 0xc0, !PT ;  /* 0xffff000009097812 */ /* 0x000fe200078ec0ff */
[C---:B0-----:R-:W-:Y:S01]  /*9a40*/  IMAD.U32 R15, R4.reuse, 0x10000, RZ ;  /* 0x00010000040f7824 */ /* 0x041fe200078e00ff */
[----:B------:R-:W-:Y:S01]  /*9a50*/  LOP3.LUT R4, R4, 0xffff0000, RZ, 0xc0, !PT ;  /* 0xffff000004047812 */ /* 0x000fe200078ec0ff */
[C---:B------:R-:W-:Y:S01]  /*9a60*/  IMAD.U32 R20, R5.reuse, 0x10000, RZ ;  /* 0x0001000005147824 */ /* 0x040fe200078e00ff */
[----:B------:R-:W-:Y:S01]  /*9a70*/  LOP3.LUT R5, R5, 0xffff0000, RZ, 0xc0, !PT ;  /* 0xffff000005057812 */ /* 0x000fe200078ec0ff */
[C---:B------:R-:W-:Y:S01]  /*9a80*/  FMUL.FTZ R38, R15.reuse, R32 ;  /* 0x000000200f267220 */ /* 0x040fe20000410000 */
[----:B------:R-:W-:Y:S01]  /*9a90*/  FMUL.FTZ R40, R15, R28 ;  /* 0x0000001c0f287220 */ /* 0x000fe20000410000 */
[----:B------:R-:W-:-:S02]  /*9aa0*/  IMAD.U32 R15, R27, 0x10000, RZ ;  /* 0x000100001b0f7824 */ /* 0x000fc400078e00ff */
[----:B------:R-:W-:Y:S01]  /*9ab0*/  FMUL.FTZ R39, R20, R35 ;  /* 0x0000002314277220 */ /* 0x000fe20000410000 */
[----:B------:R-:W-:Y:S02]  /*9ac0*/  IMAD.U32 R24, R7, 0x10000, RZ ;  /* 0x0001000007187824 */ /* 0x000fe400078e00ff */
[C---:B------:R-:W-:Y:S01]  /*9ad0*/  FFMA.FTZ R38, R3.reuse, R28, -R38 ;  /* 0x0000001c03267223 */ /* 0x040fe20000010826 */
[----:B------:R-:W-:Y:S01]  /*9ae0*/  FFMA.FTZ R40, R3, R32, R40 ;  /* 0x0000002003287223 */ /* 0x000fe20000010028 */
[----:B------:R-:W-:Y:S02]  /*9af0*/  IMAD.U32 R3, R30, 0x10000, RZ ;  /* 0x000100001e037824 */ /* 0x000fe400078e00ff */
[-C--:B------:R-:W-:Y:S01]  /*9b00*/  FMUL.FTZ R41, R20, R15.reuse ;  /* 0x0000000f14297220 */ /* 0x080fe20000410000 */
[----:B------:R-:W-:Y:S01]  /*9b10*/  FFMA.FTZ R39, R12, R15, -R39 ;  /* 0x0000000f0c277223 */ /* 0x000fe20000010827 */
[----:B------:R-:W-:Y:S01]  /*9b20*/  FMUL.FTZ R15, R24, R37 ;  /* 0x00000025180f7220 */ /* 0x000fe20000410000 */
[----:B------:R-:W-:-:S02]  /*9b30*/  IMAD.U32 R14, R11, 0x10000, RZ ;  /* 0x000100000b0e7824 */ /* 0x000fc400078e00ff */
[----:B------:R-:W-:Y:S01]  /*9b40*/  FMUL.FTZ R24, R24, R3 ;  /* 0x0000000318187220 */ /* 0x000fe20000410000 */
[----:B------:R-:W-:Y:S01]  /*9b50*/  FFMA.FTZ R41, R12, R35, R41 ;  /* 0x000000230c297223 */ /* 0x000fe20000010029 */
[----:B------:R-:W-:Y:S01]  /*9b60*/  LOP3.LUT R12, R27, 0xffff0000, RZ, 0xc0, !PT ;  /* 0xffff00001b0c7812 */ /* 0x000fe200078ec0ff */
[C---:B------:R-:W-:Y:S01]  /*9b70*/  FFMA.FTZ R28, R14.reuse, R3, -R15 ;  /* 0x000000030e1c7223 */ /* 0x040fe2000001080f */
[----:B------:R-:W-:Y:S01]  /*9b80*/  FFMA.FTZ R37, R14, R37, R24 ;  /* 0x000000250e257223 */ /* 0x000fe20000010018 */
[----:B------:R-:W-:Y:S01]  /*9b90*/  LOP3.LUT R14, R33, 0xffff0000, RZ, 0xc0, !PT ;  /* 0xffff0000210e7812 */ /* 0x000fe200078ec0ff */
[C---:B------:R-:W-:Y:S01]  /*9ba0*/  FMUL.FTZ R3, R4.reuse, R31 ;  /* 0x0000001f04037220 */ /* 0x040fe20000410000 */
[----:B------:R-:W-:Y:S01]  /*9bb0*/  FMUL.FTZ R15, R4, R25 ;  /* 0x00000019040f7220 */ /* 0x000fe20000410000 */
[C---:B------:R-:W-:Y:S01]  /*9bc0*/  IMAD.U32 R21, R6.reuse, 0x10000, RZ ;  /* 0x0001000006157824 */ /* 0x040fe200078e00ff */
[----:B------:R-:W-:Y:S01]  /*9bd0*/  LOP3.LUT R6, R6, 0xffff0000, RZ, 0xc0, !PT ;  /* 0xffff000006067812 */ /* 0x000fe200078ec0ff */
[----:B------:R-:W-:-:S02]  /*9be0*/  IMAD.U32 R20, R34, 0x10000, RZ ;  /* 0x0001000022147824 */ /* 0x000fc400078e00ff */
[C---:B------:R-:W-:Y:S01]  /*9bf0*/  FFMA.FTZ R25, R8.reuse, R25, -R3 ;  /* 0x0000001908197223 */ /* 0x040fe20000010803 */
[----:B------:R-:W-:Y:S01]  /*9c00*/  FMUL.FTZ R24, R5, R14 ;  /* 0x0000000e05187220 */ /* 0x000fe20000410000 */
[----:B------:R-:W-:Y:S01]  /*9c10*/  FFMA.FTZ R15, R8, R31, R15 ;  /* 0x0000001f080f7223 */ /* 0x000fe2000001000f */
[----:B------:R-:W-:Y:S01]  /*9c20*/  IMAD.U32 R13, R10, 0x10000, RZ ;  /* 0x000100000a0d7824 */ /* 0x000fe200078e00ff */
[----:B------:R-:W-:Y:S01]  /*9c30*/  LOP3.LUT R7, R7, 0xffff0000, RZ, 0xc0, !PT ;  /* 0xffff000007077812 */ /* 0x000fe200078ec0ff */
[----:B------:R-:W-:Y:S02]  /*9c40*/  IMAD.U32 R4, R29, 0x10000, RZ ;  /* 0x000100001d047824 */ /* 0x000fe400078e00ff */
[----:B------:R-:W-:Y:S01]  /*9c50*/  FMUL.FTZ R5, R5, R12 ;  /* 0x0000000c05057220 */ /* 0x000fe20000410000 */
[----:B------:R-:W-:Y:S01]  /*9c60*/  FMUL.FTZ R8, R21, R20 ;  /* 0x0000001415087220 */ /* 0x000fe20000410000 */
[----:B------:R-:W-:Y:S01]  /*9c70*/  LOP3.LUT R3, R34, 0xffff0000, RZ, 0xc0, !PT ;  /* 0xffff000022037812 */ /* 0x000fe200078ec0ff */
[----:B------:R-:W-:Y:S01]  /*9c80*/  FFMA.FTZ R24, R9, R12, -R24 ;  /* 0x0000000c09187223 */ /* 0x000fe20000010818 */
[----:B------:R-:W-:Y:S01]  /*9c90*/  LOP3.LUT R29, R29, 0xffff0000, RZ, 0xc0, !PT ;  /* 0xffff00001d1d7812 */ /* 0x000fe200078ec0ff */
[----:B------:R-:W-:Y:S01]  /*9ca0*/  FFMA.FTZ R14, R9, R14, R5 ;  /* 0x0000000e090e7223 */ /* 0x000fe20000010005 */
[----:B------:R-:W-:Y:S01]  /*9cb0*/  LOP3.LUT R30, R30, 0xffff0000, RZ, 0xc0, !PT ;  /* 0xffff00001e1e7812 */ /* 0x000fe200078ec0ff */
[-C--:B------:R-:W-:Y:S01]  /*9cc0*/  FMUL.FTZ R12, R21, R4.reuse ;  /* 0x00000004150c7220 */ /* 0x080fe20000410000 */
[----:B------:R-:W-:Y:S01]  /*9cd0*/  LOP3.LUT R10, R10, 0xffff0000, RZ, 0xc0, !PT ;  /* 0xffff00000a0a7812 */ /* 0x000fe200078ec0ff */
[----:B------:R-:W-:Y:S01]  /*9ce0*/  FFMA.FTZ R8, R13, R4, -R8 ;  /* 0x000000040d087223 */ /* 0x000fe20000010808 */
[----:B------:R-:W-:Y:S01]  /*9cf0*/  LOP3.LUT R11, R11, 0xffff0000, RZ, 0xc0, !PT ;  /* 0xffff00000b0b7812 */ /* 0x000fe200078ec0ff */
[C---:B------:R-:W-:Y:S01]  /*9d00*/  FMUL.FTZ R5, R6.reuse, R3 ;  /* 0x0000000306057220 */ /* 0x040fe20000410000 */
[C---:B------:R-:W-:Y:S01]  /*9d10*/  FMUL.FTZ R4, R7.reuse, R36 ;  /* 0x0000002407047220 */ /* 0x040fe20000410000 */
[-C--:B------:R-:W-:Y:S01]  /*9d20*/  FMUL.FTZ R6, R6, R29.reuse ;  /* 0x0000001d06067220 */ /* 0x080fe20000410000 */
[-C--:B------:R-:W-:Y:S01]  /*9d30*/  FMUL.FTZ R9, R7, R30.reuse ;  /* 0x0000001e07097220 */ /* 0x080fe20000410000 */
[C---:B------:R-:W-:Y:S01]  /*9d40*/  FFMA.FTZ R5, R10.reuse, R29, -R5 ;  /* 0x0000001d0a057223 */ /* 0x040fe20000010805 */
[----:B------:R-:W-:Y:S01]  /*9d50*/  FFMA.FTZ R7, R11, R30, -R4 ;  /* 0x0000001e0b077223 */ /* 0x000fe20000010804 */
[----:B------:R-:W-:Y:S01]  /*9d60*/  FFMA.FTZ R12, R13, R20, R12 ;  /* 0x000000140d0c7223 */ /* 0x000fe2000001000c */
        /* <DEDUP_REMOVED lines=12> */
.L_x_2936:
[----:B------:R-:W-:Y:S05]  /*9e30*/  BSYNC B0 ;  /* 0x0000000000007941 */ /* 0x000fea0003800000 */
.L_x_2922:
        /* <DEDUP_REMOVED lines=8> */
.L_x_2919:
[----:B-123--:R-:W1:Y:S01]  /*9ec0*/  S2R R0, SR_TID.X ;  /* 0x0000000000007919 */ /* 0x00ee620000002100 */
[----:B------:R-:W-:Y:S05]  /*9ed0*/  WARPSYNC.ALL ;  /* 0x0000000000007948 */ /* 0x000fea0003800000 */
[----:B------:R-:W-:Y:S02]  /*9ee0*/  LOP3.LUT R22, R22, 0xfffbffff, RZ, 0xc0, !PT ;  /* 0xfffbffff16167812 */ /* 0x000fe400078ec0ff */
[----:B-1----:R-:W-:-:S05]  /*9ef0*/  SHF.R.U32.HI R0, RZ, 0x7, R0 ;  /* 0x00000007ff007819 */ /* 0x002fca0000011600 */
[----:B------:R-:W-:Y:S02]  /*9f00*/  VIADD R177, R0, 0x8 ;  /* 0x0000000800b17836 */ /* 0x000fe40000000000 */
[----:B------:R-:W-:-:S03]  /*9f10*/  IMAD.U32 R0, RZ, RZ, UR50 ;  /* 0x00000032ff007e24 */ /* 0x000fc6000f8e00ff */
[----:B------:R1:W-:Y:S02]  /*9f20*/  BAR.SYNC.DEFER_BLOCKING R177, 0x100 ;  /* 0x000400b10000751d */ /* 0x0003e40000010000 */
[----:B------:R-:W-:-:S13]  /*9f30*/  ISETP.NE.AND P1, PT, R0, 0x3, PT ;  /* 0x000000030000780c */ /* 0x000fda0003f25270 */
[----:B------:R-:W-:Y:S01]  /*9f40*/  @P1 LOP3.LUT R22, R22, 0x40000, RZ, 0xfc, !PT ;  /* 0x0004000016161812 */ /* 0x000fe200078efcff */
[----:B-1----:R-:W-:Y:S06]  /*9f50*/  @!P1 BRA `(.L_x_2946) ;  /* 0x0000000000049947 */ /* 0x002fec0003800000 */
[----:B------:R-:W-:Y:S01]  /*9f60*/  BPT.TRAP 0x1 ;  /* 0x000000040000795c */ /* 0x000fe20000300000 */
.L_x_2946:
[----:B------:R-:W-:Y:S01]  /*9f70*/  IMAD R3, R2, 0x8, R23 ;  /* 0x0000000802037824 */ /* 0x000fe200078e0217 */
[----:B------:R-:W-:-:S04]  /*9f80*/  SHF.L.U32 R20, R206, 0x1f, RZ ;  /* 0x0000001fce147819 */ /* 0x000fc800000006ff */
[----:B------:R1:W2:Y:S01]  /*9f90*/  SYNCS.PHASECHK.TRANS64.TRYWAIT P0, [R3+URZ+0x22830], R20 ;  /* 0x02283014030075a7 */ /* 0x0002a2000800017f */
[----:B------:R-:W-:Y:S05]  /*9fa0*/  @!P1 BRA `(.L_x_2947) ;  /* 0x0000000000049947 */ /* 0x000fea0003800000 */
[----:B------:R-:W-:Y:S01]  /*9fb0*/  BPT.TRAP 0x1 ;  /* 0x000000040000795c */ /* 0x000fe20000300000 */
.L_x_2947:
[----:B------:R-:W-:Y:S01]  /*9fc0*/  VIADD R0, R23, 0x1c400 ;  /* 0x0001c40017007836 */ /* 0x000fe20000000000 */
[----:B------:R-:W-:Y:S01]  /*9fd0*/  LOP3.LUT R6, R26, 0x10000, RZ, 0xfc, !PT ;  /* 0x000100001a067812 */ /* 0x000fe200078efcff */
[----:B------:R-:W-:-:S03]  /*9fe0*/  IMAD.MOV.U32 R7, RZ, RZ, 0x40000040 ;  /* 0x40000040ff077424 */ /* 0x000fc600078e00ff */
[----:B------:R-:W-:-:S04]  /*9ff0*/  SHF.R.U32.HI R0, RZ, 0x4, R0 ;  /* 0x00000004ff007819 */ /* 0x000fc80000011600 */
[----:B------:R-:W-:-:S04]  /*a000*/  LOP3.LUT R0, R0, 0x3fff, RZ, 0xc0, !PT ;  /* 0x00003fff00007812 */ /* 0x000fc800078ec0ff */
[----:B------:R-:W-:Y:S01]  /*a010*/  LOP3.LUT R224, R0, 0x10000, RZ, 0xfc, !PT ;  /* 0x0001000000e07812 */ /* 0x000fe200078efcff */
[----:B--2---:R-:W-:Y:S06]  /*a020*/  @P0 BRA `(.L_x_2948) ;  /* 0x0000000000080947 */ /* 0x004fec0003800000 */
[----:B------:R-:W2:Y:S02]  /*a030*/  SYNCS.PHASECHK.TRANS64.TRYWAIT P0, [R3+URZ+0x22830], R20 ;  /* 0x02283014030075a7 */ /* 0x000ea4000800017f */
[----:B--2---:R-:W-:Y:S05]  /*a040*/  @!P0 BRA `(.L_x_2949) ;  /* 0x0000017000808947 */ /* 0x004fea0003800000 */
.L_x_2948:
[----:B------:R-:W-:Y:S01]  /*a050*/  IMAD R4, R2, 0x300, R224 ;  /* 0x0000030002047824 */ /* 0x000fe200078e02e0 */
[----:B------:R-:W-:Y:S05]  /*a060*/  WARPSYNC.ALL ;  /* 0x0000000000007948 */ /* 0x000fea0003800000 */
[----:B------:R-:W-:Y:S01]  /*a070*/  IMAD.MOV.U32 R5, RZ, RZ, 0x40000040 ;  /* 0x40000040ff057424 */ /* 0x000fe200078e00ff */
[C---:B------:R-:W-:Y:S01]  /*a080*/  R2UR UR4, R6.reuse ;  /* 0x00000000060472ca */ /* 0x040fe200000e0000 */
[----:B0----5:R-:W-:Y:S01]  /*a090*/  WARPGROUP.ARRIVE ;  /* 0x00000000000079c5 */ /* 0x021fe20000000000 */
[----:B------:R-:W-:Y:S01]  /*a0a0*/  R2UR UR5, R7 ;  /* 0x00000000070572ca */ /* 0x000fe200000e0000 */
[----:B------:R-:W-:Y:S01]  /*a0b0*/  VIADD R14, R6, 0x2 ;  /* 0x00000002060e7836 */ /* 0x000fe20000000000 */
[C---:B------:R-:W-:Y:S01]  /*a0c0*/  R2UR UR6, R4.reuse ;  /* 0x00000000040672ca */ /* 0x040fe200000e0000 */
[----:B------:R-:W-:Y:S01]  /*a0d0*/  VIADD R8, R4, 0x2 ;  /* 0x0000000204087836 */ /* 0x000fe20000000000 */
[----:B------:R-:W-:Y:S01]  /*a0e0*/  R2UR UR7, R5 ;  /* 0x00000000050772ca */ /* 0x000fe200000e0000 */
[----:B------:R-:W-:Y:S01]  /*a0f0*/  IMAD.MOV.U32 R15, RZ, RZ, 0x40000040 ;  /* 0x40000040ff0f7424 */ /* 0x000fe200078e00ff */
[----:B------:R-:W0:Y:S01]  /*a100*/  S2R R0, SR_TID.X ;  /* 0x0000000000007919 */ /* 0x000e220000002100 */
[----:B------:R-:W-:-:S02]  /*a110*/  IMAD.MOV.U32 R9, RZ, RZ, 0x40000040 ;  /* 0x40000040ff097424 */ /* 0x000fc400078e00ff */
[C---:B------:R-:W-:Y:S02]  /*a120*/  VIADD R12, R6.reuse, 0x4 ;  /* 0x00000004060c7836 */ /* 0x040fe40000000000 */
[----:B------:R-:W-:Y:S02]  /*a130*/  IMAD.MOV.U32 R13, RZ, RZ, 0x40000040 ;  /* 0x40000040ff0d7424 */ /* 0x000fe400078e00ff */
[----:B------:R-:W-:Y:S02]  /*a140*/  VIADD R10, R6, 0x6 ;  /* 0x00000006060a7836 */ /* 0x000fe40000000000 */
[----:B------:R-:W-:Y:S02]  /*a150*/  IMAD.MOV.U32 R11, RZ, RZ, 0x40000040 ;  /* 0x40000040ff0b7424 */ /* 0x000fe400078e00ff */
[----:B------:R-:W-:Y:S01]  /*a160*/  HGMMA.64x96x16.F32.BF16 R24, gdesc[UR4], RZ, !UPT, gsb0 ;  /* 0x01600000041879f0 */ /* 0x000fe2000c0018ff */
[----:B------:R-:W-:Y:S01]  /*a170*/  R2UR UR4, R14 ;  /* 0x000000000e0472ca */ /* 0x000fe200000e0000 */
[----:B------:R-:W-:Y:S01]  /*a180*/  IMAD.MOV.U32 R5, RZ, RZ, 0x40000040 ;  /* 0x40000040ff057424 */ /* 0x000fe200078e00ff */
[----:B------:R-:W-:Y:S01]  /*a190*/  R2UR UR5, R15 ;  /* 0x000000000f0572ca */ /* 0x000fe200000e0000 */
[----:B------:R-:W-:Y:S01]  /*a1a0*/  IMAD.U32 R95, RZ, RZ, UR50 ;  /* 0x00000032ff5f7e24 */ /* 0x000fe2000f8e00ff */
[----:B------:R-:W-:Y:S01]  /*a1b0*/  R2UR UR6, R8 ;  /* 0x00000000080672ca */ /* 0x000fe200000e0000 */
[C---:B------:R-:W-:Y:S01]  /*a1c0*/  VIADD R8, R4.reuse, 0x4 ;  /* 0x0000000404087836 */ /* 0x040fe20000000000 */
[----:B------:R-:W-:Y:S01]  /*a1d0*/  R2UR UR7, R9 ;  /* 0x00000000090772ca */ /* 0x000fe200000e0000 */
[----:B------:R-:W-:Y:S01]  /*a1e0*/  IMAD.MOV.U32 R9, RZ, RZ, 0x40000040 ;  /* 0x40000040ff097424 */ /* 0x000fe200078e00ff */
[----:B------:R-:W-:Y:S01]  /*a1f0*/  ISETP.NE.AND P0, PT, R95, 0x3, PT ;  /* 0x000000035f00780c */ /* 0x000fe20003f05270 */
[----:B------:R-:W-:Y:S01]  /*a200*/  VIADD R4, R4, 0x6 ;  /* 0x0000000604047836 */ /* 0x000fe20000000000 */
[----:B0-----:R-:W-:Y:S01]  /*a210*/  SHF.R.U32.HI R0, RZ, 0x7, R0 ;  /* 0x00000007ff007819 */ /* 0x001fe20000011600 */
        /* <DEDUP_REMOVED lines=22> */
.L_x_2950:
[----:B------:R-:W3:Y:S01]  /*a380*/  LDC R0, c[0x0][0x448] ;  /* 0x00011200ff007b82 */ /* 0x000ee20000000800 */
[----:B------:R-:W-:Y:S01]  /*a390*/  ULDC.64 UR6, c[0x0][0x9e0] ;  /* 0x0002780000067ab9 */ /* 0x000fe20000000a00 */
[----:B------:R-:W-:Y:S01]  /*a3a0*/  LOP3.LUT R22, R22, 0xfff7ffff, RZ, 0xc0, !PT ;  /* 0xfff7ffff16167812 */ /* 0x000fe200078ec0ff */
[----:B------:R-:W-:Y:S01]  /*a3b0*/  UISETP.GE.AND UP0, UPT, UR7, 0x1, UPT ;  /* 0x000000010700788c */ /* 0x000fe2000bf06270 */
[----:B------:R-:W-:Y:S02]  /*a3c0*/  ULDC UR46, c[0x0][0x9dc] ;  /* 0x00027700002e7ab9 */ /* 0x000fe40000000800 */
[----:B------:R-:W-:Y:S02]  /*a3d0*/  ULOP3.LUT UR4, URZ, UR46, URZ, 0x33, !UPT ;  /* 0x0000002e3f047292 */ /* 0x000fe4000f8e333f */
[----:B------:R-:W-:Y:S01]  /*a3e0*/  UP2UR UR51, UPR, URZ, 0x1 ;  /* 0x000000013f337883 */ /* 0x000fe20008000000 */
[----:B---3--:R-:W-:Y:S01]  /*a3f0*/  ISETP.NE.AND P0, PT, R0, 0x1, PT ;  /* 0x000000010000780c */ /* 0x008fe20003f05270 */
[----:B------:R-:W-:-:S04]  /*a400*/  IMAD.IADD R0, R226, 0x1, R218 ;  /* 0x00000001e2007824 */ /* 0x000fc800078e02da */
[----:B------:R-:W-:-:S08]  /*a410*/  IMAD.MOV.U32 R8, RZ, RZ, R0 ;  /* 0x000000ffff087224 */ /* 0x000fd000078e0000 */
[----:B------:R-:W3:Y:S01]  /*a420*/  @P0 LDC R5, c[0x0][0x44c] ;  /* 0x00011300ff050b82 */ /* 0x000ee20000000800 */
[----:B------:R-:W-:-:S07]  /*a430*/  @P0 LOP3.LUT R22, R22, 0x80000, RZ, 0xfc, !PT ;  /* 0x0008000016160812 */ /* 0x000fce00078efcff */
[----:B------:R-:W4:Y:S01]  /*a440*/  @P0 LDC R21, c[0x0][0x450] ;  /* 0x00011400ff150b82 */ /* 0x000f220000000800 */
[----:B---3--:R-:W-:-:S04]  /*a450*/  @P0 IMAD.HI.U32 R4, R0, R5, RZ ;  /* 0x0000000500040227 */ /* 0x008fc800078e00ff */
[----:B------:R-:W-:Y:S02]  /*a460*/  VIADD R0, R3, 0x22840 ;  /* 0x0002284003007836 */ /* 0x000fe40000000000 */
[----:B------:R-:W-:Y:S01]  /*a470*/  IMAD.U32 R5, RZ, RZ, UR47 ;  /* 0x0000002fff057e24 */ /* 0x000fe2000f8e00ff */
[----:B----4-:R-:W-:Y:S01]  /*a480*/  @P0 SHF.R.U32.HI R8, RZ, R21, R4 ;  /* 0x00000015ff080219 */ /* 0x010fe20000011604 */
[----:B------:R-:W-:Y:S01]  /*a490*/  IMAD R4, R176, -0x60, R208 ;  /* 0xffffffa0b0047824 */ /* 0x000fe200078e02d0 */
[----:B------:R-:W-:Y:S01]  /*a4a0*/  PLOP3.LUT P0, PT, PT, PT, UP0, 0x40, 0x0 ;  /* 0x000000000000781c */ /* 0x000fe20003f0e808 */
[----:B------:R-:W-:Y:S01]  /*a4b0*/  IMAD.MOV.U32 R21, RZ, RZ, -0x60 ;  /* 0xffffffa0ff157424 */ /* 0x000fe200078e00ff */
[----:B------:R-:W-:Y:S01]  /*a4c0*/  PRMT R0, R5, 0x654, R0 ;  /* 0x0000065405007816 */ /* 0x000fe20000000000 */
[----:B------:R-:W3:Y:S01]  /*a4d0*/  SHFL.IDX PT, R76, R8, RZ, 0x1c1f ;  /* 0x001c1fff084c7589 */ /* 0x000ee200000e0000 */
[----:B------:R-:W-:Y:S02]  /*a4e0*/  VIADD R5, R4, 0x61 ;  /* 0x0000006104057836 */ /* 0x000fe40000000000 */
[----:B------:R4:W-:Y:S01]  /*a4f0*/  SYNCS.ARRIVE.TRANS64.RED.A1T0 RZ, [R0+URZ], RZ ;  /* 0x000000ff00ff79a7 */ /* 0x0009e2000810043f */
[----:B------:R-:W-:-:S04]  /*a500*/  IMAD R75, R176, R21, 0x60 ;  /* 0x00000060b04b7424 */ /* 0x000fc800078e0215 */
[C---:B------:R-:W-:Y:S02]  /*a510*/  IMAD R74, R210.reuse, -0x2, R75 ;  /* 0xfffffffed24a7824 */ /* 0x040fe400078e024b */
[----:B----4-:R-:W-:Y:S02]  /*a520*/  IMAD R0, R210, -0x2, R5 ;  /* 0xfffffffed2007824 */ /* 0x010fe400078e0205 */
[----:B------:R-:W-:Y:S02]  /*a530*/  VIADD R5, R4, 0x60 ;  /* 0x0000006004057836 */ /* 0x000fe40000000000 */
[----:B------:R-:W-:Y:S02]  /*a540*/  IMAD.IADD R0, R0, 0x1, -R207 ;  /* 0x0000000100007824 */ /* 0x000fe400078e0acf */
[----:B------:R-:W-:Y:S02]  /*a550*/  IMAD R21, R210, -0x2, R5 ;  /* 0xfffffffed2157824 */ /* 0x000fe400078e0205 */
[----:B------:R-:W-:-:S02]  /*a560*/  VIADD R72, R0, UR6 ;  /* 0x0000000600487c36 */ /* 0x000fc40008000000 */
[----:B------:R-:W-:-:S03]  /*a570*/  VIADD R73, R0, UR4 ;  /* 0x0000000400497c36 */ /* 0x000fc60008000000 */
[----:B---3--:R-:W-:Y:S01]  /*a580*/  VIADDMNMX R0, R76, R72, R21, PT ;  /* 0x000000484c007246 */ /* 0x008fe20003800115 */
[----:B------:R-:W-:Y:S01]  /*a590*/  IMAD.IADD R4, R73, 0x1, R76 ;  /* 0x0000000149047824 */ /* 0x000fe200078e024c */
[----:B------:R-:W-:Y:S06]  /*a5a0*/  @P0 BRA `(.L_x_2951) ;  /* 0x0000000000540947 */ /* 0x000fec0003800000 */
[----:B------:R-:W-:Y:S01]  /*a5b0*/  IADD3 R5, -R207, R208, R76 ;  /* 0x000000d0cf057210 */ /* 0x000fe20007ffe14c */
[----:B------:R-:W-:Y:S03]  /*a5c0*/  BSSY B0, `(.L_x_2952) ;  /* 0x0000010000007945 */ /* 0x000fe60003800000 */
[----:B------:R-:W-:-:S13]  /*a5d0*/  ISETP.GT.AND P0, PT, R5, -0x1, PT ;  /* 0xffffffff0500780c */ /* 0x000fda0003f04270 */
[----:B------:R-:W-:Y:S05]  /*a5e0*/  @P0 BRA `(.L_x_2953) ;  /* 0x0000000000200947 */ /* 0x000fea0003800000 */
[----:B------:R-:W-:Y:S01]  /*a5f0*/  UISETP.NE.AND UP0, UPT, UR7, 0x1, UPT ;  /* 0x000000010700788c */ /* 0x000fe2000bf05270 */
[----:B------:R-:W-:-:S05]  /*a600*/  LOP3.LUT R5, RZ, R5, RZ, 0x33, !PT ;  /* 0x00000005ff057212 */ /* 0x000fca00078e33ff */
[----:B------:R-:W-:-:S05]  /*a610*/  PLOP3.LUT P0, PT, PT, PT, UP0, 0x80, 0x0 ;  /* 0x000000000000781c */ /* 0x000fca0003f0f008 */
[----:B------:R-:W-:-:S08]  /*a620*/  @UP0 ULDC.64 UR4, c[0x0][0x9e8] ;  /* 0x00027a0000040ab9 */ /* 0x000fd00000000a00 */
[----:B------:R-:W-:-:S05]  /*a630*/  @P0 IMAD.HI.U32 R76, R5, UR4, RZ ;  /* 0x00000004054c0c27 */ /* 0x000fca000f8e00ff */
[----:B------:R-:W-:-:S04]  /*a640*/  @P0 SHF.R.U32.HI R5, RZ, UR5, R76 ;  /* 0x00000005ff050c19 */ /* 0x000fc8000801164c */
[----:B------:R-:W-:Y:S01]  /*a650*/  LOP3.LUT R5, RZ, R5, RZ, 0x33, !PT ;  /* 0x00000005ff057212 */ /* 0x000fe200078e33ff */
[----:B------:R-:W-:Y:S06]  /*a660*/  BRA `(.L_x_2954) ;  /* 0x0000000000147947 */ /* 0x000fec0003800000 */
.L_x_2953:
[----:B------:R-:W-:-:S06]  /*a670*/  UISETP.NE.AND UP0, UPT, UR7, 0x1, UPT ;  /* 0x000000010700788c */ /* 0x000fcc000bf05270 */
[----:B------:R-:W-:-:S05]  /*a680*/  PLOP3.LUT P0, PT, PT, PT, UP0, 0x80, 0x0 ;  /* 0x000000000000781c */ /* 0x000fca0003f0f008 */
[----:B------:R-:W-:-:S08]  /*a690*/  @UP0 ULDC.64 UR4, c[0x0][0x9e8] ;  /* 0x00027a0000040ab9 */ /* 0x000fd00000000a00 */
[----:B------:R-:W-:-:S05]  /*a6a0*/  @P0 IMAD.HI.U32 R76, R5, UR4, RZ ;  /* 0x00000004054c0c27 */ /* 0x000fca000f8e00ff */
[----:B------:R-:W-:-:S07]  /*a6b0*/  @P0 SHF.R.U32.HI R5, RZ, UR5, R76 ;  /* 0x00000005ff050c19 */ /* 0x000fce000801164c */
.L_x_2954:
[----:B------:R-:W-:Y:S05]  /*a6c0*/  BSYNC B0 ;  /* 0x0000000000007941 */ /* 0x000fea0003800000 */
.L_x_2952:
[----:B------:R-:W-:-:S05]  /*a6d0*/  IMAD R5, R5, UR7, R74 ;  /* 0x0000000705057c24 */ /* 0x000fca000f8e024a */
[----:B------:R-:W-:Y:S02]  /*a6e0*/  VIMNMX R4, R4, R5, !PT ;  /* 0x0000000504047248 */ /* 0x000fe40007fe0100 */
[----:B------:R-:W-:-:S07]  /*a6f0*/  VIADDMNMX R0, R5, UR7, R0, PT ;  /* 0x0000000705007c46 */ /* 0x000fce000b800100 */
.L_x_2951:
[C---:B------:R-:W-:Y:S01]  /*a700*/  ISETP.GE.AND P1, PT, R75.reuse, 0x9, PT ;  /* 0x000000094b00780c */ /* 0x040fe20003f26270 */
[----:B------:R-:W-:Y:S01]  /*a710*/  UISETP.GE.AND UP0, UPT, UR7, 0x1, UPT ;  /* 0x000000010700788c */ /* 0x000fe2000bf06270 */
        /* <DEDUP_REMOVED lines=97> */
[C---:B------:R-:W-:Y:S02]  /*ad30*/  ISETP.GE.AND P2, PT, R75.reuse, 0x52, PT ;  /* 0x000000524b00780c */ /* 0x040fe40003f46270 */
[C---:B------:R-:W-:Y:S02]  /*ad40*/  ISETP.GE.AND P5, PT, R75.reuse, 0x1, PT ;  /* 0x000000014b00780c */ /* 0x040fe40003fa6270 */
[----:B------:R-:W-:Y:S02]  /*ad50*/  ISETP.GT.AND P3, PT, R4, 0x51, !P2 ;  /* 0x000000510400780c */ /* 0x000fe40005764270 */
[----:B------:R-:W-:-:S02]  /*ad60*/  ISETP.GE.AND P6, PT, R75, 0x5a, PT ;  /* 0x0000005a4b00780c */ /* 0x000fc40003fc6270 */
[----:B------:R-:W-:-:S04]  /*ad70*/  ISETP.LT.OR P3, PT, R0, 0x52, P3 ;  /* 0x000000520000780c */ /* 0x000fc80001f61670 */
[----:B------:R-:W-:Y:S02]  /*ad80*/  FSEL R65, R65, -INF , !P3 ;  /* 0xff80000041417808 */ /* 0x000fe40005800000 */
[----:B------:R-:W-:-:S04]  /*ad90*/  ISETP.GE.AND P3, PT, R75, 0x59, PT ;  /* 0x000000594b00780c */ /* 0x000fc80003f66270 */
[----:B------:R-:W-:-:S04]  /*ada0*/  ISETP.GT.AND P4, PT, R4, 0x58, !P3 ;  /* 0x000000580400780c */ /* 0x000fc80005f84270 */
[----:B------:R-:W-:-:S04]  /*adb0*/  ISETP.LT.OR P4, PT, R0, 0x59, P4 ;  /* 0x000000590000780c */ /* 0x000fc80002781670 */
[----:B------:R-:W-:Y:S02]  /*adc0*/  FSEL R68, R68, -INF , !P4 ;  /* 0xff80000044447808 */ /* 0x000fe40006000000 */
[----:B------:R-:W-:-:S04]  /*add0*/  ISETP.GT.AND P4, PT, R4, RZ, !P5 ;  /* 0x000000ff0400720c */ /* 0x000fc80006f84270 */
[----:B------:R-:W-:-:S04]  /*ade0*/  ISETP.LT.OR P4, PT, R0, 0x1, P4 ;  /* 0x000000010000780c */ /* 0x000fc80002781670 */
[----:B------:R-:W-:Y:S02]  /*adf0*/  FSEL R29, R24, -INF , !P4 ;  /* 0xff800000181d7808 */ /* 0x000fe40006000000 */
[----:B------:R-:W-:-:S04]  /*ae00*/  ISETP.GT.AND P4, PT, R4, 0x59, !P6 ;  /* 0x000000590400780c */ /* 0x000fc80007784270 */
[----:B------:R-:W-:Y:S02]  /*ae10*/  ISETP.LT.OR P4, PT, R0, 0x5a, P4 ;  /* 0x0000005a0000780c */ /* 0x000fe40002781670 */
[----:B------:R-:W3:Y:S02]  /*ae20*/  SHFL.IDX PT, R0, R8, 0x1, 0x1c1f ;  /* 0x003c1f0008007f89 */ /* 0x000ee400000e0000 */
[----:B------:R-:W-:Y:S02]  /*ae30*/  FSEL R69, R69, -INF , !P4 ;  /* 0xff80000045457808 */ /* 0x000fe40006000000 */
[----:B------:R-:W-:Y:S02]  /*ae40*/  PLOP3.LUT P4, PT, PT, PT, UP0, 0x40, 0x0 ;  /* 0x000000000000781c */ /* 0x000fe40003f8e808 */
[----:B---3--:R-:W-:Y:S01]  /*ae50*/  VIADDMNMX R5, R0, R72, R21, PT ;  /* 0x0000004800057246 */ /* 0x008fe20003800115 */
[----:B------:R-:W-:-:S10]  /*ae60*/  IMAD.IADD R24, R73, 0x1, R0 ;  /* 0x0000000149187824 */ /* 0x000fd400078e0200 */
[----:B------:R-:W-:Y:S05]  /*ae70*/  @P4 BRA `(.L_x_2955) ;  /* 0x00000000005c4947 */ /* 0x000fea0003800000 */
        /* <DEDUP_REMOVED lines=8> */
[----:B------:R-:W-:Y:S01]  /*af00*/  @P4 IMAD.HI.U32 R4, R0, UR4, RZ ;  /* 0x0000000400044c27 */ /* 0x000fe2000f8e00ff */
[----:B------:R-:W-:-:S13]  /*af10*/  PLOP3.LUT P4, PT, PT, PT, UP0, 0x80, 0x0 ;  /* 0x000000000000781c */ /* 0x000fda0003f8f008 */
[----:B------:R-:W-:-:S04]  /*af20*/  @P4 SHF.R.U32.HI R0, RZ, UR5, R4 ;  /* 0x00000005ff004c19 */ /* 0x000fc80008011604 */
[----:B------:R-:W-:Y:S01]  /*af30*/  LOP3.LUT R0, RZ, R0, RZ, 0x33, !PT ;  /* 0x00000000ff007212 */ /* 0x000fe200078e33ff */
[----:B------:R-:W-:Y:S06]  /*af40*/  BRA `(.L_x_2958) ;  /* 0x0000000000187947 */ /* 0x000fec0003800000 */
.L_x_2957:
[----:B------:R-:W-:-:S06]  /*af50*/  UISETP.NE.AND UP0, UPT, UR7, 0x1, UPT ;  /* 0x000000010700788c */ /* 0x000fcc000bf05270 */
[----:B------:R-:W-:-:S05]  /*af60*/  PLOP3.LUT P4, PT, PT, PT, UP0, 0x80, 0x0 ;  /* 0x000000000000781c */ /* 0x000fca0003f8f008 */
[----:B------:R-:W-:-:S08]  /*af70*/  @UP0 ULDC.64 UR4, c[0x0][0x9e8] ;  /* 0x00027a0000040ab9 */ /* 0x000fd00000000a00 */
[----:B------:R-:W-:Y:S01]  /*af80*/  @P4 IMAD.HI.U32 R4, R0, UR4, RZ ;  /* 0x0000000400044c27 */ /* 0x000fe2000f8e00ff */
[----:B------:R-:W-:-:S13]  /*af90*/  PLOP3.LUT P4, PT, PT, PT, UP0, 0x80, 0x0 ;  /* 0x000000000000781c */ /* 0x000fda0003f8f008 */
[----:B------:R-:W-:-:S07]  /*afa0*/  @P4 SHF.R.U32.HI R0, RZ, UR5, R4 ;  /* 0x00000005ff004c19 */ /* 0x000fce0008011604 */
.L_x_2958:
[----:B------:R-:W-:Y:S05]  /*afb0*/  BSYNC B0 ;  /* 0x0000000000007941 */ /* 0x000fea0003800000 */
.L_x_2956:
[----:B------:R-:W-:-:S05]  /*afc0*/  IMAD R0, R0, UR7, R74 ;  /* 0x0000000700007c24 */ /* 0x000fca000f8e024a */
[----:B------:R-:W-:Y:S02]  /*afd0*/  VIMNMX R24, R24, R0, !PT ;  /* 0x0000000018187248 */ /* 0x000fe40007fe0100 */
[----:B------:R-:W-:-:S07]  /*afe0*/  VIADDMNMX R5, R0, UR7, R5, PT ;  /* 0x0000000700057c46 */ /* 0x000fce000b800105 */
.L_x_2955:
        /* <DEDUP_REMOVED lines=69> */
[----:B------:R-:W3:Y:S01]  /*b440*/  SHFL.BFLY PT, R21, R8, 0x2, 0x1f ;  /* 0x0c401f0008157f89 */ /* 0x000ee200000e0000 */
        /* <DEDUP_REMOVED lines=12> */
[----:B------:R-:W-:Y:S02]  /*b510*/  ISETP.GT.AND P0, PT, R24, 0x38, !P0 ;  /* 0x000000381800780c */ /* 0x000fe40004704270 */
[----:B---3--:R-:W-:Y:S02]  /*b520*/  FMNMX.FTZ R25, R8, R21, !PT ;  /* 0x0000001508197209 */ /* 0x008fe40007810000 */
[----:B------:R-:W-:Y:S02]  /*b530*/  ISETP.LT.OR P0, PT, R5, 0x39, P0 ;  /* 0x000000390500780c */ /* 0x000fe40000701670 */
[----:B------:R-:W-:Y:S01]  /*b540*/  ISETP.GT.AND P3, PT, R24, 0x58, !P3 ;  /* 0x000000581800780c */ /* 0x000fe20005f64270 */
[----:B------:R-:W3:Y:S01]  /*b550*/  SHFL.BFLY PT, R0, R25, 0x1, 0x1f ;  /* 0x0c201f0019007f89 */ /* 0x000ee200000e0000 */
[----:B------:R-:W-:-:S02]  /*b560*/  FSEL R54, R54, -INF , !P0 ;  /* 0xff80000036367808 */ /* 0x000fc40004000000 */
[----:B------:R-:W-:Y:S02]  /*b570*/  ISETP.NE.AND P0, PT, R89, RZ, PT ;  /* 0x000000ff5900720c */ /* 0x000fe40003f05270 */
[C---:B------:R-:W-:Y:S02]  /*b580*/  ISETP.LT.OR P2, PT, R5.reuse, 0x52, P2 ;  /* 0x000000520500780c */ /* 0x040fe40001741670 */
[C---:B------:R-:W-:Y:S02]  /*b590*/  ISETP.GT.AND P0, PT, R24.reuse, 0x39, !P0 ;  /* 0x000000391800780c */ /* 0x040fe40004704270 */
[----:B------:R-:W-:Y:S02]  /*b5a0*/  ISETP.GT.AND P6, PT, R24, 0x59, !P6 ;  /* 0x000000591800780c */ /* 0x000fe400077c4270 */
[C---:B------:R-:W-:Y:S02]  /*b5b0*/  ISETP.LT.OR P0, PT, R5.reuse, 0x3a, P0 ;  /* 0x0000003a0500780c */ /* 0x040fe40000701670 */
[----:B------:R-:W-:-:S02]  /*b5c0*/  ISETP.LT.OR P3, PT, R5, 0x59, P3 ;  /* 0x000000590500780c */ /* 0x000fc40001f61670 */
[----:B------:R-:W-:Y:S02]  /*b5d0*/  FSEL R55, R55, -INF , !P0 ;  /* 0xff80000037377808 */ /* 0x000fe40004000000 */
[----:B------:R-:W-:Y:S02]  /*b5e0*/  ISETP.NE.AND P0, PT, R90, RZ, PT ;  /* 0x000000ff5a00720c */ /* 0x000fe40003f05270 */
[----:B------:R-:W-:Y:S02]  /*b5f0*/  FSEL R67, R67, -INF , !P2 ;  /* 0xff80000043437808 */ /* 0x000fe40005000000 */
[----:B------:R-:W-:Y:S02]  /*b600*/  ISETP.GT.AND P0, PT, R24, 0x40, !P0 ;  /* 0x000000401800780c */ /* 0x000fe40004704270 */
[C---:B------:R-:W-:Y:S02]  /*b610*/  ISETP.LT.OR P6, PT, R5.reuse, 0x5a, P6 ;  /* 0x0000005a0500780c */ /* 0x040fe400037c1670 */
[----:B------:R-:W-:-:S02]  /*b620*/  ISETP.LT.OR P0, PT, R5, 0x41, P0 ;  /* 0x000000410500780c */ /* 0x000fc40000701670 */
[----:B---3--:R-:W-:Y:S02]  /*b630*/  FMNMX.FTZ R0, R25, R0, !PT ;  /* 0x0000000019007209 */ /* 0x008fe40007810000 */
[----:B------:R-:W-:Y:S02]  /*b640*/  FSEL R58, R58, -INF , !P0 ;  /* 0xff8000003a3a7808 */ /* 0x000fe40004000000 */
[----:B------:R-:W-:Y:S01]  /*b650*/  ISETP.GT.AND P0, PT, R24, 0x41, !P1 ;  /* 0x000000411800780c */ /* 0x000fe20004f04270 */
[----:B------:R-:W-:Y:S01]  /*b660*/  FMUL.FTZ R21, R0, UR48 ;  /* 0x0000003000157c20 */ /* 0x000fe20008410000 */
[----:B------:R-:W-:Y:S02]  /*b670*/  FSEL R70, R70, -INF , !P3 ;  /* 0xff80000046467808 */ /* 0x000fe40005800000 */
[----:B------:R-:W-:Y:S02]  /*b680*/  ISETP.LT.OR P0, PT, R5, 0x42, P0 ;  /* 0x000000420500780c */ /* 0x000fe40000701670 */
[----:B------:R-:W-:-:S02]  /*b690*/  FSEL R71, R71, -INF , !P6 ;  /* 0xff80000047477808 */ /* 0x000fc40007000000 */
        /* <DEDUP_REMOVED lines=15> */
[--C-:B------:R-:W-:Y:S01]  /*b790*/  FFMA.FTZ R154, R79, UR48, -R26.reuse ;  /* 0x000000304f9a7c23 */ /* 0x100fe2000801081a */
[----:B------:R-:W-:Y:S01]  /*b7a0*/  ISETP.NE.AND P4, PT, R94, RZ, PT ;  /* 0x000000ff5e00720c */ /* 0x000fe20003f85270 */
[----:B------:R-:W-:Y:S01]  /*b7b0*/  MUFU.EX2 R152, R152 ;  /* 0x0000009800987308 */ /* 0x000fe20000000800 */
[----:B------:R-:W-:Y:S01]  /*b7c0*/  FMNMX.FTZ R8, R34, R21, !PT ;  /* 0x0000001522087209 */ /* 0x000fe20007810000 */
[--C-:B------:R-:W-:Y:S01]  /*b7d0*/  FFMA.FTZ R156, R83, UR48, -R26.reuse ;  /* 0x00000030539c7c23 */ /* 0x100fe2000801081a */
[----:B------:R-:W-:Y:S01]  /*b7e0*/  FSEL R63, R63, -INF , !P0 ;  /* 0xff8000003f3f7808 */ /* 0x000fe20004000000 */
[--C-:B------:R-:W-:Y:S01]  /*b7f0*/  FFMA.FTZ R158, R87, UR48, -R26.reuse ;  /* 0x00000030579e7c23 */ /* 0x100fe2000801081a */
[----:B------:R-:W-:Y:S01]  /*b800*/  FMNMX.FTZ R25, R35, R8, !PT ;  /* 0x0000000823197209 */ /* 0x000fe20007810000 */
[--C-:B------:R-:W-:Y:S01]  /*b810*/  FFMA.FTZ R160, R40, UR48, -R26.reuse ;  /* 0x0000003028a07c23 */ /* 0x100fe2000801081a */
[----:B------:R-:W-:Y:S01]  /*b820*/  ISETP.GT.AND P0, PT, R24, 0x50, !P4 ;  /* 0x000000501800780c */ /* 0x000fe20006704270 */
[----:B------:R3:W4:Y:S01]  /*b830*/  MUFU.EX2 R21, R28 ;  /* 0x0000001c00157308 */ /* 0x0007220000000800 */
[----:B------:R-:W-:Y:S01]  /*b840*/  FMNMX.FTZ R8, R38, R25, !PT ;  /* 0x0000001926087209 */ /* 0x000fe20007810000 */
[--C-:B------:R-:W-:Y:S01]  /*b850*/  FFMA.FTZ R41, R41, UR48, -R26.reuse ;  /* 0x0000003029297c23 */ /* 0x100fe2000801081a */
[----:B------:R-:W-:Y:S01]  /*b860*/  ISETP.LT.OR P0, PT, R5, 0x51, P0 ;  /* 0x000000510500780c */ /* 0x000fe20000701670 */
[--C-:B------:R-:W-:Y:S01]  /*b870*/  FFMA.FTZ R44, R44, UR48, -R26.reuse ;  /* 0x000000302c2c7c23 */ /* 0x100fe2000801081a */
[----:B------:R-:W-:Y:S01]  /*b880*/  FMNMX.FTZ R25, R39, R8, !PT ;  /* 0x0000000827197209 */ /* 0x000fe20007810000 */
[--C-:B------:R-:W-:Y:S01]  /*b890*/  FFMA.FTZ R45, R45, UR48, -R26.reuse ;  /* 0x000000302d2d7c23 */ /* 0x100fe2000801081a */
[----:B------:R-:W-:Y:S01]  /*b8a0*/  FSEL R66, R66, -INF , !P0 ;  /* 0xff80000042427808 */ /* 0x000fe20004000000 */
[----:B------:R-:W-:Y:S01]  /*b8b0*/  MUFU.EX2 R154, R154 ;  /* 0x0000009a009a7308 */ /* 0x000fe20000000800 */
[----:B------:R-:W-:Y:S01]  /*b8c0*/  FMNMX.FTZ R8, R42, R25, !PT ;  /* 0x000000192a087209 */ /* 0x000fe20007810000 */
[--C-:B---3--:R-:W-:Y:S01]  /*b8d0*/  FFMA.FTZ R28, R85, UR48, -R26.reuse ;  /* 0x00000030551c7c23 */ /* 0x108fe2000801081a */
[--C-:B------:R-:W-:Y:S01]  /*b8e0*/  FFMA.FTZ R48, R48, UR48, -R26.reuse ;  /* 0x0000003030307c23 */ /* 0x100fe2000801081a */
[--C-:B------:R-:W-:Y:S01]  /*b8f0*/  FFMA.FTZ R49, R49, UR48, -R26.reuse ;  /* 0x0000003031317c23 */ /* 0x100fe2000801081a */
[----:B------:R-:W-:Y:S01]  /*b900*/  FMNMX.FTZ R27, R43, R8, !PT ;  /* 0x000000082b1b7209 */ /* 0x000fe20007810000 */
[--C-:B------:R-:W-:Y:S01]  /*b910*/  FFMA.FTZ R52, R52, UR48, -R26.reuse ;  /* 0x0000003034347c23 */ /* 0x100fe2000801081a */
[--C-:B------:R-:W-:Y:S01]  /*b920*/  FFMA.FTZ R53, R53, UR48, -R26.reuse ;  /* 0x0000003035357c23 */ /* 0x100fe2000801081a */
[----:B------:R3:W-:Y:S01]  /*b930*/  MUFU.EX2 R25, R32 ;  /* 0x0000002000197308 */ /* 0x0007e20000000800 */
[----:B------:R-:W-:Y:S01]  /*b940*/  FMNMX.FTZ R8, R46, R27, !PT ;  /* 0x0000001b2e087209 */ /* 0x000fe20007810000 */
[--C-:B------:R-:W-:Y:S01]  /*b950*/  FFMA.FTZ R56, R56, UR48, -R26.reuse ;  /* 0x0000003038387c23 */ /* 0x100fe2000801081a */
[--C-:B------:R-:W-:Y:S01]  /*b960*/  FFMA.FTZ R57, R57, UR48, -R26.reuse ;  /* 0x0000003039397c23 */ /* 0x100fe2000801081a */
[--C-:B------:R-:W-:Y:S01]  /*b970*/  FFMA.FTZ R60, R60, UR48, -R26.reuse ;  /* 0x000000303c3c7c23 */ /* 0x100fe2000801081a */
[----:B------:R-:W-:Y:S01]  /*b980*/  FMNMX.FTZ R27, R47, R8, !PT ;  /* 0x000000082f1b7209 */ /* 0x000fe20007810000 */
[--C-:B------:R-:W-:Y:S01]  /*b990*/  FFMA.FTZ R61, R61, UR48, -R26.reuse ;  /* 0x000000303d3d7c23 */ /* 0x100fe2000801081a */
[--C-:B------:R-:W-:Y:S01]  /*b9a0*/  FFMA.FTZ R64, R64, UR48, -R26.reuse ;  /* 0x0000003040407c23 */ /* 0x100fe2000801081a */
[----:B------:R-:W-:Y:S01]  /*b9b0*/  MUFU.EX2 R156, R156 ;  /* 0x0000009c009c7308 */ /* 0x000fe20000000800 */
[----:B------:R-:W-:Y:S01]  /*b9c0*/  FMNMX.FTZ R8, R50, R27, !PT ;  /* 0x0000001b32087209 */ /* 0x000fe20007810000 */
[--C-:B---3--:R-:W-:Y:S01]  /*b9d0*/  FFMA.FTZ R32, R37, UR48, -R26.reuse ;  /* 0x0000003025207c23 */ /* 0x108fe2000801081a */
[--C-:B------:R-:W-:Y:S01]  /*b9e0*/  FFMA.FTZ R65, R65, UR48, -R26.reuse ;  /* 0x0000003041417c23 */ /* 0x100fe2000801081a */
[--C-:B------:R-:W-:Y:S01]  /*b9f0*/  FFMA.FTZ R68, R68, UR48, -R26.reuse ;  /* 0x0000003044447c23 */ /* 0x100fe2000801081a */
[----:B------:R-:W-:Y:S01]  /*ba00*/  FMNMX.FTZ R29, R51, R8, !PT ;  /* 0x00000008331d7209 */ /* 0x000fe20007810000 */
[----:B------:R-:W-:Y:S01]  /*ba10*/  FFMA.FTZ R26, R69, UR48, -R26 ;  /* 0x00000030451a7c23 */ /* 0x000fe2000801081a */
[----:B----4-:R-:W-:Y:S01]  /*ba20*/  FADD.FTZ R69, R152, R21 ;  /* 0x0000001598457221 */ /* 0x010fe20000010000 */
[----:B------:R-:W-:Y:S01]  /*ba30*/  MUFU.EX2 R27, R28 ;  /* 0x0000001c001b7308 */ /* 0x000fe20000000800 */
[----:B------:R-:W-:-:S02]  /*ba40*/  FMNMX.FTZ R8, R54, R29, !PT ;  /* 0x0000001d36087209 */ /* 0x000fc40007810000 */
[----:B------:R-:W-:Y:S02]  /*ba50*/  F2FP.BF16.F32.PACK_AB R152, R21, R152 ;  /* 0x000000981598723e */ /* 0x000fe400000010ff */
[----:B------:R-:W-:Y:S02]  /*ba60*/  FMNMX.FTZ R29, R55, R8, !PT ;  /* 0x00000008371d7209 */ /* 0x000fe40007810000 */
[----:B------:R-:W-:Y:S01]  /*ba70*/  ISETP.NE.AND P4, PT, R95, 0x3, PT ;  /* 0x000000035f00780c */ /* 0x000fe20003f85270 */
[----:B------:R-:W-:Y:S01]  /*ba80*/  MUFU.EX2 R158, R158 ;  /* 0x0000009e009e7308 */ /* 0x000fe20000000800 */
[----:B------:R-:W-:-:S04]  /*ba90*/  FMNMX.FTZ R8, R58, R29, !PT ;  /* 0x0000001d3a087209 */ /* 0x000fc80007810000 */
[----:B------:R-:W-:-:S03]  /*baa0*/  FMNMX.FTZ R37, R59, R8, !PT ;  /* 0x000000083b257209 */ /* 0x000fc60007810000 */
        /* <DEDUP_REMOVED lines=9> */
[----:B------:R-:W-:Y:S02]  /*bb40*/  MUFU.EX2 R44, R44 ;  /* 0x0000002c002c7308 */ /* 0x000fe40000000800 */
[----:B------:R-:W3:Y:S06]  /*bb50*/  SHFL.BFLY PT, R5, R8, 0x2, 0x1f ;  /* 0x0c401f0008057f89 */ /* 0x000eec00000e0000 */
[----:B------:R-:W-:Y:S08]  /*bb60*/  MUFU.EX2 R37, R26 ;  /* 0x0000001a00257308 */ /* 0x000ff00000000800 */
[----:B------:R-:W4:Y:S08]  /*bb70*/  MUFU.EX2 R45, R45 ;  /* 0x0000002d002d7308 */ /* 0x000f300000000800 */
[----:B------:R-:W-:Y:S01]  /*bb80*/  MUFU.EX2 R48, R48 ;  /* 0x0000003000307308 */ /* 0x000fe20000000800 */
[----:B---3--:R-:W-:-:S05]  /*bb90*/  FMNMX.FTZ R24, R8, R5, !PT ;  /* 0x0000000508187209 */ /* 0x008fca0007810000 */
[----:B------:R-:W3:Y:S02]  /*bba0*/  SHFL.BFLY PT, R5, R24, 0x1, 0x1f ;  /* 0x0c201f0018057f89 */ /* 0x000ee400000e0000 */
[----:B------:R-:W5:Y:S01]  /*bbb0*/  MUFU.EX2 R49, R49 ;  /* 0x0000003100317308 */ /* 0x000f620000000800 */
[----:B----4-:R-:W-:-:S07]  /*bbc0*/  F2FP.BF16.F32.PACK_AB R162, R45, R44 ;  /* 0x0000002c2da2723e */ /* 0x010fce00000010ff */
[----:B------:R-:W-:Y:S08]  /*bbd0*/  MUFU.EX2 R52, R52 ;  /* 0x0000003400347308 */ /* 0x000ff00000000800 */
[----:B------:R-:W-:Y:S01]  /*bbe0*/  MUFU.EX2 R53, R53 ;  /* 0x0000003500357308 */ /* 0x000fe20000000800 */
[----:B-----5:R-:W-:Y:S02]  /*bbf0*/  F2FP.BF16.F32.PACK_AB R164, R49, R48 ;  /* 0x0000003031a4723e */ /* 0x020fe400000010ff */
[----:B---3--:R-:W-:Y:S01]  /*bc00*/  FMNMX.FTZ R5, R24, R5, !PT ;  /* 0x0000000518057209 */ /* 0x008fe20007810000 */
[----:B------:R-:W-:-:S04]  /*bc10*/  FADD.FTZ R24, R154, R69 ;  /* 0x000000459a187221 */ /* 0x000fc80000010000 */
[----:B------:R-:W-:Y:S01]  /*bc20*/  MUFU.EX2 R56, R56 ;  /* 0x0000003800387308 */ /* 0x000fe20000000800 */
[----:B------:R-:W-:Y:S01]  /*bc30*/  F2FP.BF16.F32.PACK_AB R154, R25, R154 ;  /* 0x0000009a199a723e */ /* 0x000fe200000010ff */
[C---:B------:R-:W-:Y:S01]  /*bc40*/  FMUL.FTZ R8, R5.reuse, UR48 ;  /* 0x0000003005087c20 */ /* 0x040fe20008410000 */
[----:B------:R-:W-:Y:S01]  /*bc50*/  FSETP.NEU.FTZ.AND P0, PT, R5, -INF , PT ;  /* 0xff8000000500780b */ /* 0x000fe20003f1d000 */
[----:B------:R-:W-:-:S03]  /*bc60*/  FADD.FTZ R69, R25, R24 ;  /* 0x0000001819457221 */ /* 0x000fc60000010000 */
[----:B------:R-:W-:Y:S01]  /*bc70*/  FSEL R8, R8, RZ, P0 ;  /* 0x000000ff08087208 */ /* 0x000fe20000000000 */
[----:B------:R-:W-:Y:S01]  /*bc80*/  FADD.FTZ R24, R156, R69 ;  /* 0x000000459c187221 */ /* 0x000fe20000010000 */
[----:B------:R-:W-:Y:S01]  /*bc90*/  MUFU.EX2 R57, R57 ;  /* 0x0000003900397308 */ /* 0x000fe20000000800 */
[----:B------:R-:W-:Y:S02]  /*bca0*/  F2FP.BF16.F32.PACK_AB R156, R27, R156 ;  /* 0x0000009c1b9c723e */ /* 0x000fe400000010ff */
        /* <DEDUP_REMOVED lines=23> */
[----:B------:R-:W-:Y:S01]  /*be20*/  FADD.FTZ R26, R160, R73 ;  /* 0x00000049a01a7221 */ /* 0x000fe20000010000 */
[--C-:B------:R-:W-:Y:S01]  /*be30*/  FFMA.FTZ R59, R59, UR48, -R8.reuse ;  /* 0x000000303b3b7c23 */ /* 0x100fe20008010808 */
[--C-:B------:R-:W-:Y:S01]  /*be40*/  FFMA.FTZ R62, R62, UR48, -R8.reuse ;  /* 0x000000303e3e7c23 */ /* 0x100fe20008010808 */
[----:B------:R-:W-:Y:S01]  /*be50*/  FFMA.FTZ R63, R63, UR48, -R8 ;  /* 0x000000303f3f7c23 */ /* 0x000fe20008010808 */
[----:B------:R-:W-:Y:S01]  /*be60*/  FADD.FTZ R73, R41, R26 ;  /* 0x0000001a29497221 */ /* 0x000fe20000010000 */
[--C-:B------:R-:W-:Y:S01]  /*be70*/  FFMA.FTZ R66, R66, UR48, -R8.reuse ;  /* 0x0000003042427c23 */ /* 0x100fe20008010808 */
[----:B------:R-:W-:Y:S01]  /*be80*/  FFMA.FTZ R67, R67, UR48, -R8 ;  /* 0x0000003043437c23 */ /* 0x000fe20008010808 */
[----:B------:R-:W5:Y:S01]  /*be90*/  MUFU.EX2 R31, R31 ;  /* 0x0000001f001f7308 */ /* 0x000f620000000800 */
[----:B---3--:R-:W-:Y:S01]  /*bea0*/  FADD.FTZ R69, R33, R4 ;  /* 0x0000000421457221 */ /* 0x008fe20000010000 */
[----:B------:R-:W-:Y:S01]  /*beb0*/  FADD.FTZ R26, R44, R73 ;  /* 0x000000492c1a7221 */ /* 0x000fe20000010000 */
[--C-:B------:R-:W-:Y:S01]  /*bec0*/  FFMA.FTZ R70, R70, UR48, -R8.reuse ;  /* 0x0000003046467c23 */ /* 0x100fe20008010808 */
[----:B------:R-:W-:Y:S01]  /*bed0*/  FFMA.FTZ R71, R71, UR48, -R8 ;  /* 0x0000003047477c23 */ /* 0x000fe20008010808 */
[----:B------:R-:W-:Y:S01]  /*bee0*/  F2FP.BF16.F32.PACK_AB R153, R4, R33 ;  /* 0x000000210499723e */ /* 0x000fe200000010ff */
[----:B------:R-:W-:Y:S01]  /*bef0*/  FADD.FTZ R73, R45, R26 ;  /* 0x0000001a2d497221 */ /* 0x000fe20000010000 */
[----:B------:R-:W-:Y:S01]  /*bf00*/  F2FP.BF16.F32.PACK_AB R158, R29, R158 ;  /* 0x0000009e1d9e723e */ /* 0x000fe200000010ff */
[----:B------:R-:W3:Y:S01]  /*bf10*/  MUFU.EX2 R34, R34 ;  /* 0x0000002200227308 */ /* 0x000ee20000000800 */
[----:B----4-:R-:W-:Y:S01]  /*bf20*/  FADD.FTZ R24, R30, R69 ;  /* 0x000000451e187221 */ /* 0x010fe20000010000 */
[----:B------:R-:W-:Y:S01]  /*bf30*/  FADD.FTZ R26, R48, R73 ;  /* 0x00000049301a7221 */ /* 0x000fe20000010000 */
[----:B------:R-:W-:-:S02]  /*bf40*/  F2FP.BF16.F32.PACK_AB R160, R41, R160 ;  /* 0x000000a029a0723e */ /* 0x000fc400000010ff */
[----:B------:R-:W-:Y:S01]  /*bf50*/  F2FP.BF16.F32.PACK_AB R166, R53, R52 ;  /* 0x0000003435a6723e */ /* 0x000fe200000010ff */
[----:B------:R-:W-:Y:S01]  /*bf60*/  FADD.FTZ R73, R49, R26 ;  /* 0x0000001a31497221 */ /* 0x000fe20000010000 */
[----:B------:R-:W-:Y:S01]  /*bf70*/  F2FP.BF16.F32.PACK_AB R168, R57, R56 ;  /* 0x0000003839a8723e */ /* 0x000fe200000010ff */
[----:B------:R-:W4:Y:S01]  /*bf80*/  MUFU.EX2 R35, R35 ;  /* 0x0000002300237308 */ /* 0x000f220000000800 */
[C---:B-----5:R-:W-:Y:S01]  /*bf90*/  FADD.FTZ R69, R31.reuse, R24 ;  /* 0x000000181f457221 */ /* 0x060fe20000010000 */
[----:B------:R-:W-:Y:S01]  /*bfa0*/  FADD.FTZ R26, R52, R73 ;  /* 0x00000049341a7221 */ /* 0x000fe20000010000 */
[----:B------:R-:W-:-:S03]  /*bfb0*/  F2FP.BF16.F32.PACK_AB R155, R31, R30 ;  /* 0x0000001e1f9b723e */ /* 0x000fc600000010ff */
[----:B------:R-:W-:Y:S02]  /*bfc0*/  FADD.FTZ R73, R53, R26 ;  /* 0x0000001a35497221 */ /* 0x000fe40000010000 */
[----:B------:R-:W5:Y:S01]  /*bfd0*/  MUFU.EX2 R38, R38 ;  /* 0x0000002600267308 */ /* 0x000f620000000800 */
[----:B---3--:R-:W-:-:S07]  /*bfe0*/  FADD.FTZ R24, R34, R69 ;  /* 0x0000004522187221 */ /* 0x008fce0000010000 */
[----:B------:R-:W3:Y:S01]  /*bff0*/  MUFU.EX2 R39, R39 ;  /* 0x0000002700277308 */ /* 0x000ee20000000800 */
[C---:B----4-:R-:W-:Y:S01]  /*c000*/  FADD.FTZ R69, R35.reuse, R24 ;  /* 0x0000001823457221 */ /* 0x050fe20000010000 */
[----:B------:R-:W-:-:S06]  /*c010*/  F2FP.BF16.F32.PACK_AB R157, R35, R34 ;  /* 0x00000022239d723e */ /* 0x000fcc00000010ff */
[----:B------:R-:W4:Y:S01]  /*c020*/  MUFU.EX2 R42, R42 ;  /* 0x0000002a002a7308 */ /* 0x000f220000000800 */
[----:B-----5:R-:W-:-:S07]  /*c030*/  FADD.FTZ R24, R38, R69 ;  /* 0x0000004526187221 */ /* 0x020fce0000010000 */
[----:B------:R-:W5:Y:S01]  /*c040*/  MUFU.EX2 R43, R43 ;  /* 0x0000002b002b7308 */ /* 0x000f620000000800 */
[C---:B---3--:R-:W-:Y:S01]  /*c050*/  FADD.FTZ R69, R39.reuse, R24 ;  /* 0x0000001827457221 */ /* 0x048fe20000010000 */
[----:B------:R-:W-:-:S06]  /*c060*/  F2FP.BF16.F32.PACK_AB R159, R39, R38 ;  /* 0x00000026279f723e */ /* 0x000fcc00000010ff */
[----:B------:R-:W3:Y:S01]  /*c070*/  MUFU.EX2 R46, R46 ;  /* 0x0000002e002e7308 */ /* 0x000ee20000000800 */
[----:B----4-:R-:W-:-:S07]  /*c080*/  FADD.FTZ R24, R42, R69 ;  /* 0x000000452a187221 */ /* 0x010fce0000010000 */
[----:B------:R-:W4:Y:S01]  /*c090*/  MUFU.EX2 R47, R47 ;  /* 0x0000002f002f7308 */ /* 0x000f220000000800 */
[C---:B-----5:R-:W-:Y:S01]  /*c0a0*/  FADD.FTZ R69, R43.reuse, R24 ;  /* 0x000000182b457221 */ /* 0x060fe20000010000 */
[----:B------:R-:W-:-:S06]  /*c0b0*/  F2FP.BF16.F32.PACK_AB R161, R43, R42 ;  /* 0x0000002a2ba1723e */ /* 0x000fcc00000010ff */
[----:B------:R-:W5:Y:S01]  /*c0c0*/  MUFU.EX2 R50, R50 ;  /* 0x0000003200327308 */ /* 0x000f620000000800 */
[----:B---3--:R-:W-:-:S07]  /*c0d0*/  FADD.FTZ R24, R46, R69 ;  /* 0x000000452e187221 */ /* 0x008fce0000010000 */
[----:B------:R-:W3:Y:S01]  /*c0e0*/  MUFU.EX2 R51, R51 ;  /* 0x0000003300337308 */ /* 0x000ee20000000800 */
[C---:B----4-:R-:W-:Y:S01]  /*c0f0*/  FADD.FTZ R69, R47.reuse, R24 ;  /* 0x000000182f457221 */ /* 0x050fe20000010000 */
[----:B------:R-:W-:Y:S01]  /*c100*/  FADD.FTZ R24, R56, R73 ;  /* 0x0000004938187221 */ /* 0x000fe20000010000 */
[----:B------:R-:W-:-:S03]  /*c110*/  F2FP.BF16.F32.PACK_AB R163, R47, R46 ;  /* 0x0000002e2fa3723e */ /* 0x000fc600000010ff */
[----:B------:R-:W-:Y:S02]  /*c120*/  FADD.FTZ R25, R57, R24 ;  /* 0x0000001839197221 */ /* 0x000fe40000010000 */
        /* <DEDUP_REMOVED lines=18> */
[----:B---3--:R-:W-:-:S07]  /*c250*/  FADD.FTZ R8, R62, R21 ;  /* 0x000000153e087221 */ /* 0x008fce0000010000 */
[----:B------:R-:W3:Y:S01]  /*c260*/  MUFU.EX2 R64, R64 ;  /* 0x0000004000407308 */ /* 0x000ee20000000800 */
[C---:B----4-:R-:W-:Y:S01]  /*c270*/  FADD.FTZ R25, R61.reuse, R24 ;  /* 0x000000183d197221 */ /* 0x050fe20000010000 */
[----:B------:R-:W-:-:S06]  /*c280*/  F2FP.BF16.F32.PACK_AB R170, R61, R60 ;  /* 0x0000003c3daa723e */ /* 0x000fcc00000010ff */
[----:B------:R-:W4:Y:S01]  /*c290*/  MUFU.EX2 R66, R66 ;  /* 0x0000004200427308 */ /* 0x000f220000000800 */
[C---:B-----5:R-:W-:Y:S01]  /*c2a0*/  FADD.FTZ R21, R63.reuse, R8 ;  /* 0x000000083f157221 */ /* 0x060fe20000010000 */
[----:B------:R-:W-:-:S06]  /*c2b0*/  F2FP.BF16.F32.PACK_AB R171, R63, R62 ;  /* 0x0000003e3fab723e */ /* 0x000fcc00000010ff */
[----:B------:R-:W5:Y:S01]  /*c2c0*/  MUFU.EX2 R65, R65 ;  /* 0x0000004100417308 */ /* 0x000f620000000800 */
[----:B---3--:R-:W-:-:S07]  /*c2d0*/  FADD.FTZ R24, R64, R25 ;  /* 0x0000001940187221 */ /* 0x008fce0000010000 */
[----:B------:R-:W3:Y:S01]  /*c2e0*/  MUFU.EX2 R67, R67 ;  /* 0x0000004300437308 */ /* 0x000ee20000000800 */
[----:B----4-:R-:W-:-:S07]  /*c2f0*/  FADD.FTZ R4, R66, R21 ;  /* 0x0000001542047221 */ /* 0x010fce0000010000 */
[----:B------:R-:W4:Y:S01]  /*c300*/  MUFU.EX2 R68, R68 ;  /* 0x0000004400447308 */ /* 0x000f220000000800 */
[C---:B-----5:R-:W-:Y:S01]  /*c310*/  FADD.FTZ R25, R65.reuse, R24 ;  /* 0x0000001841197221 */ /* 0x060fe20000010000 */
[----:B------:R-:W-:-:S06]  /*c320*/  F2FP.BF16.F32.PACK_AB R172, R65, R64 ;  /* 0x0000004041ac723e */ /* 0x000fcc00000010ff */
[----:B------:R-:W5:Y:S01]  /*c330*/  MUFU.EX2 R70, R70 ;  /* 0x0000004600467308 */ /* 0x000f620000000800 */
[C---:B---3--:R-:W-:Y:S01]  /*c340*/  FADD.FTZ R21, R67.reuse, R4 ;  /* 0x0000000443157221 */ /* 0x048fe20000010000 */
[----:B------:R-:W-:-:S06]  /*c350*/  F2FP.BF16.F32.PACK_AB R173, R67, R66 ;  /* 0x0000004243ad723e */ /* 0x000fcc00000010ff */
[----:B------:R-:W3:Y:S01]  /*c360*/  MUFU.EX2 R71, R71 ;  /* 0x0000004700477308 */ /* 0x000ee20000000800 */
[----:B----4-:R-:W-:Y:S01]  /*c370*/  FADD.FTZ R24, R68, R25 ;  /* 0x0000001944187221 */ /* 0x010fe20000010000 */
[----:B------:R-:W-:-:S03]  /*c380*/  F2FP.BF16.F32.PACK_AB R174, R37, R68 ;  /* 0x0000004425ae723e */ /* 0x000fc600000010ff */
[----:B------:R-:W-:Y:S01]  /*c390*/  FADD.FTZ R8, R37, R24 ;  /* 0x0000001825087221 */ /* 0x000fe20000010000 */
[----:B-----5:R-:W-:-:S04]  /*c3a0*/  FADD.FTZ R4, R70, R21 ;  /* 0x0000001546047221 */ /* 0x020fc80000010000 */
[C---:B---3--:R-:W-:Y:S01]  /*c3b0*/  FADD.FTZ R4, R71.reuse, R4 ;  /* 0x0000000447047221 */ /* 0x048fe20000010000 */
[----:B------:R-:W-:Y:S01]  /*c3c0*/  F2FP.BF16.F32.PACK_AB R175, R71, R70 ;  /* 0x0000004647af723e */ /* 0x000fe200000010ff */
[----:B------:R-:W-:Y:S06]  /*c3d0*/  @!P4 BRA `(.L_x_2959) ;  /* 0x000000000004c947 */ /* 0x000fec0003800000 */
[----:B------:R-:W-:Y:S01]  /*c3e0*/  BPT.TRAP 0x1 ;  /* 0x000000040000795c */ /* 0x000fe20000300000 */
.L_x_2959:
[----:B------:R3:W4:Y:S01]  /*c3f0*/  SYNCS.PHASECHK.TRANS64.TRYWAIT P0, [R3+URZ+0x22850], R20 ;  /* 0x02285014030075a7 */ /* 0x000722000800017f */
[----:B------:R-:W-:Y:S05]  /*c400*/  @!P4 BRA `(.L_x_2960) ;  /* 0x000000000004c947 */ /* 0x000fea0003800000 */
[----:B------:R-:W-:Y:S01]  /*c410*/  BPT.TRAP 0x1 ;  /* 0x000000040000795c */ /* 0x000fe20000300000 */
.L_x_2960:
[----:B------:R-:W-:Y:S04]  /*c420*/  BSSY B0, `(.L_x_2961) ;  /* 0x0000004000007945 */ /* 0x000fe80003800000 */
[----:B----4-:R-:W-:Y:S05]  /*c430*/  @P0 BRA `(.L_x_2962) ;  /* 0x0000000000080947 */ /* 0x010fea0003800000 */
[----:B------:R-:W4:Y:S02]  /*c440*/  SYNCS.PHASECHK.TRANS64.TRYWAIT P0, [R3+URZ+0x22850], R20 ;  /* 0x02285014030075a7 */ /* 0x000f24000800017f */
[----:B----4-:R-:W-:Y:S05]  /*c450*/  @!P0 BRA `(.L_x_2963) ;  /* 0x0000014c00908947 */ /* 0x010fea0003800000 */
.L_x_2962:
[----:B------:R-:W-:Y:S05]  /*c460*/  BSYNC B0 ;  /* 0x0000000000007941 */ /* 0x000fea0003800000 */
.L_x_2961:
[----:B------:R-:W-:Y:S05]  /*c470*/  WARPSYNC.ALL ;  /* 0x0000000000007948 */ /* 0x000fea0003800000 */
[----:B------:R-:W-:Y:S01]  /*c480*/  R2UR UR4, R23 ;  /* 0x00000000170472ca */ /* 0x000fe200000e0000 */
[----:B------:R0:W-:Y:S01]  /*c490*/  BAR.SYNC.DEFER_BLOCKING R177, 0x100 ;  /* 0x000400b10000751d */ /* 0x0001e20000010000 */
[----:B------:R-:W-:Y:S02]  /*c4a0*/  IMAD.MOV.U32 R21, RZ, RZ, 0xc00 ;  /* 0x00000c00ff157424 */ /* 0x000fe400078e00ff */
[----:B------:R-:W-:-:S05]  /*c4b0*/  IMAD.U32 R178, RZ, RZ, UR50 ;  /* 0x00000032ffb27e24 */ /* 0x000fca000f8e00ff */
[----:B------:R-:W-:-:S04]  /*c4c0*/  ISETP.NE.AND P0, PT, R178, 0x3, PT ;  /* 0x00000003b200780c */ /* 0x000fc80003f05270 */
[----:B------:R-:W-:-:S04]  /*c4d0*/  UIADD3 UR4, UR4, 0x400, URZ ;  /* 0x0000040004047890 */ /* 0x000fc8000fffe03f */
[----:B------:R-:W-:-:S04]  /*c4e0*/  USHF.R.U32.HI UR4, URZ, 0x4, UR4 ;  /* 0x000000043f047899 */ /* 0x000fc80008011604 */
[----:B------:R-:W-:-:S04]  /*c4f0*/  ULOP3.LUT UR4, UR4, 0x3fff, URZ, 0xc0, !UPT ;  /* 0x00003fff04047892 */ /* 0x000fc8000f8ec03f */
[----:B------:R-:W-:Y:S01]  /*c500*/  ULOP3.LUT UR49, UR4, 0x3000000, URZ, 0xfc, !UPT ;  /* 0x0300000004317892 */ /* 0x000fe2000f8efc3f */
[----:B------:R-:W-:-:S05]  /*c510*/  WARPGROUP.ARRIVE ;  /* 0x00000000000079c5 */ /* 0x000fca0000000000 */
[----:B-1234-:R-:W-:Y:S02]  /*c520*/  IMAD R20, R2, R21, UR49 ;  /* 0x0000003102147e24 */ /* 0x01efe4000f8e0215 */
[----:B------:R-:W-:-:S03]  /*c530*/  IMAD.MOV.U32 R21, RZ, RZ, 0x40000040 ;  /* 0x40000040ff157424 */ /* 0x000fc600078e00ff */
[----:B------:R-:W-:Y:S02]  /*c540*/  R2UR UR10, R20 ;  /* 0x00000000140a72ca */ /* 0x000fe400000e0000 */
[----:B------:R-:W-:Y:S01]  /*c550*/  R2UR UR11, R21 ;  /* 0x00000000150b72ca */ /* 0x000fe200000e0000 */
[----:B------:R-:W-:-:S12]  /*c560*/  IMAD.MOV.U32 R21, RZ, RZ, 0x40000040 ;  /* 0x40000040ff157424 */ /* 0x000fd800078e00ff */
[----:B------:R-:W-:Y:S03]  /*c570*/  HGMMA.64x256x16.F32.BF16 R24, R152, gdesc[UR8].tnspB, RZ, !UPT, gsb0 ;  /* 0x43e0000898187df0 */ /* 0x000fe6000c0018ff */
        /* <DEDUP_REMOVED lines=10> */
[----:B------:R-:W-:Y:S01]  /*c620*/  VIADD R152, R20, 0x180 ;  /* 0x0000018014987836 */ /* 0x000fe20000000000 */
[----:B------:R-:W-:Y:S01]  /*c630*/  R2UR UR11, R153 ;  /* 0x00000000990b72ca */ /* 0x000fe200000e0000 */
[----:B------:R-:W-:Y:S01]  /*c640*/  IMAD.MOV.U32 R153, RZ, RZ, 0x40000040 ;  /* 0x40000040ff997424 */ /* 0x000fe200078e00ff */
[----:B------:R-:W-:Y:S02]  /*c650*/  WARPGROUP.DEPBAR.LE gsb0, 0x0 ;  /* 0x00008000000079c5 */ /* 0x000fe40000010000 */
[----:B------:R-:W-:-:S15]  /*c660*/  WARPGROUP.ARRIVE ;  /* 0x00000000000079c5 */ /* 0x000fde0000000000 */
[----:B------:R-:W-:-:S06]  /*c670*/  NOP ;  /* 0x0000000000007918 */ /* 0x000fcc0000000000 */
        /* <DEDUP_REMOVED lines=25> */
.L_x_2964:
[----:B------:R-:W0:Y:S01]  /*c810*/  LDC R20, c[0x0][0x448] ;  /* 0x00011200ff147b82 */ /* 0x000e220000000800 */
[----:B------:R-:W-:Y:S01]  /*c820*/  VIADD R3, R3, 0x22860 ;  /* 0x0002286003037836 */ /* 0x000fe20000000000 */
[----:B------:R-:W-:Y:S01]  /*c830*/  UISETP.GE.AND UP0, UPT, UR7, 0x1, UPT ;  /* 0x000000010700788c */ /* 0x000fe2000bf06270 */
[----:B------:R-:W-:-:S05]  /*c840*/  IMAD.U32 R152, RZ, RZ, UR47 ;  /* 0x0000002fff987e24 */ /* 0x000fca000f8e00ff */
[----:B------:R-:W-:-:S04]  /*c850*/  PRMT R3, R152, 0x654, R3 ;  /* 0x0000065498037816 */ /* 0x000fc80000000003 */
[----:B------:R1:W-:Y:S02]  /*c860*/  SYNCS.ARRIVE.TRANS64.RED.A1T0 RZ, [R3+URZ], RZ ;  /* 0x000000ff03ff79a7 */ /* 0x0003e4000810043f */
[----:B-1----:R-:W-:Y:S01]  /*c870*/  IMAD.MOV.U32 R3, RZ, RZ, R218 ;  /* 0x000000ffff037224 */ /* 0x002fe200078e00da */
[----:B0-----:R-:W-:-:S13]  /*c880*/  ISETP.NE.AND P0, PT, R20, 0x1, PT ;  /* 0x000000011400780c */ /* 0x001fda0003f05270 */
[----:B------:R-:W0:Y:S08]  /*c890*/  @P0 LDC R21, c[0x0][0x44c] ;  /* 0x00011300ff150b82 */ /* 0x000e300000000800 */
[----:B------:R-:W1:Y:S01]  /*c8a0*/  @P0 LDC R20, c[0x0][0x450] ;  /* 0x00011400ff140b82 */ /* 0x000e620000000800 */
[----:B0-----:R-:W-:-:S05]  /*c8b0*/  @P0 IMAD.HI.U32 R21, R218, R21, RZ ;  /* 0x00000015da150227 */ /* 0x001fca00078e00ff */
[----:B-1----:R-:W-:Y:S02]  /*c8c0*/  @P0 SHF.R.U32.HI R3, RZ, R20, R21 ;  /* 0x00000014ff030219 */ /* 0x002fe40000011615 */
[----:B------:R-:W-:Y:S02]  /*c8d0*/  PLOP3.LUT P0, PT, PT, PT, UP0, 0x40, 0x0 ;  /* 0x000000000000781c */ /* 0x000fe40003f0e808 */
[----:B------:R-:W-:Y:S01]  /*c8e0*/  IADD3 R152, R3, R208, -R207 ;  /* 0x000000d003987210 */ /* 0x000fe20007ffe8cf */
[----:B------:R-:W-:-:S04]  /*c8f0*/  VIADD R3, R176, 0xfffffffe ;  /* 0xfffffffeb0037836 */ /* 0x000fc80000000000 */
[----:B------:R-:W-:-:S06]  /*c900*/  VIADD R20, R152, UR6 ;  /* 0x0000000698147c36 */ /* 0x000fcc0008000000 */
[----:B------:R-:W-:Y:S05]  /*c910*/  @P0 BRA `(.L_x_2965) ;  /* 0x0000000000540947 */ /* 0x000fea0003800000 */
[C---:B------:R-:W-:Y:S01]  /*c920*/  ISETP.GT.AND P0, PT, R152.reuse, RZ, PT ;  /* 0x000000ff9800720c */ /* 0x040fe20003f04270 */
[----:B------:R-:W-:Y:S01]  /*c930*/  BSSY B0, `(.L_x_2966) ;  /* 0x0000010000007945 */ /* 0x000fe20003800000 */
[----:B------:R-:W-:-:S11]  /*c940*/  VIADD R21, R152, 0xffffffff ;  /* 0xffffffff98157836 */ /* 0x000fd60000000000 */
[----:B------:R-:W-:Y:S05]  /*c950*/  @P0 BRA `(.L_x_2967) ;  /* 0x0000000000200947 */ /* 0x000fea0003800000 */
[----:B------:R-:W-:Y:S01]  /*c960*/  UISETP.NE.AND UP0, UPT, UR7, 0x1, UPT ;  /* 0x000000010700788c */ /* 0x000fe2000bf05270 */
[----:B------:R-:W-:-:S05]  /*c970*/  IMAD.MOV R21, RZ, RZ, -R152 ;  /* 0x000000ffff157224 */ /* 0x000fca00078e0a98 */
[----:B------:R-:W-:-:S05]  /*c980*/  PLOP3.LUT P0, PT, PT, PT, UP0, 0x80, 0x0 ;  /* 0x000000000000781c */ /* 0x000fca0003f0f008 */
[----:B------:R-:W-:-:S08]  /*c990*/  @UP0 ULDC.64 UR4, c[0x0][0x9e8] ;  /* 0x00027a0000040ab9 */ /* 0x000fd00000000a00 */
[----:B------:R-:W-:-:S05]  /*c9a0*/  @P0 IMAD.HI.U32 R152, R21, UR4, RZ ;  /* 0x0000000415980c27 */ /* 0x000fca000f8e00ff */
[----:B------:R-:W-:-:S04]  /*c9b0*/  @P0 SHF.R.U32.HI R21, RZ, UR5, R152 ;  /* 0x00000005ff150c19 */ /* 0x000fc80008011698 */
[----:B------:R-:W-:Y:S01]  /*c9c0*/  LOP3.LUT R21, RZ, R21, RZ, 0x33, !PT ;  /* 0x00000015ff157212 */ /* 0x000fe200078e33ff */
[----:B------:R-:W-:Y:S06]  /*c9d0*/  BRA `(.L_x_2968) ;  /* 0x0000000000147947 */ /* 0x000fec0003800000 */
.L_x_2967:
[----:B------:R-:W-:-:S06]  /*c9e0*/  UISETP.NE.AND UP0, UPT, UR7, 0x1, UPT ;  /* 0x000000010700788c */ /* 0x000fcc000bf05270 */
[----:B------:R-:W-:-:S05]  /*c9f0*/  PLOP3.LUT P0, PT, PT, PT, UP0, 0x80, 0x0 ;  /* 0x000000000000781c */ /* 0x000fca0003f0f008 */
[----:B------:R-:W-:-:S08]  /*ca00*/  @UP0 ULDC.64 UR4, c[0x0][0x9e8] ;  /* 0x00027a0000040ab9 */ /* 0x000fd00000000a00 */
[----:B------:R-:W-:-:S05]  /*ca10*/  @P0 IMAD.HI.U32 R152, R21, UR4, RZ ;  /* 0x0000000415980c27 */ /* 0x000fca000f8e00ff */
[----:B------:R-:W-:-:S07]  /*ca20*/  @P0 SHF.R.U32.HI R21, RZ, UR5, R152 ;  /* 0x00000005ff150c19 */ /* 0x000fce0008011698 */
.L_x_2968:
[----:B------:R-:W-:Y:S05]  /*ca30*/  BSYNC B0 ;  /* 0x0000000000007941 */ /* 0x000fea0003800000 */
.L_x_2966:
[----:B------:R-:W-:-:S04]  /*ca40*/  IMAD.U32 R152, RZ, RZ, UR7 ;  /* 0x00000007ff987e24 */ /* 0x000fc8000f8e00ff */
[----:B------:R-:W-:-:S05]  /*ca50*/  IMAD R21, R21, R152, UR7 ;  /* 0x0000000715157e24 */ /* 0x000fca000f8e0298 */
[----:B------:R-:W-:-:S07]  /*ca60*/  VIMNMX R20, R20, R21, PT ;  /* 0x0000001514147248 */ /* 0x000fce0003fe0100 */
.L_x_2965:
[----:B------:R-:W-:Y:S01]  /*ca70*/  IMAD.HI R20, R20, 0x2aaaaaab, RZ ;  /* 0x2aaaaaab14147827 */ /* 0x000fe200078e02ff */
[----:B------:R-:W-:Y:S01]  /*ca80*/  ULDC UR37, c[0x0][0x9e4] ;  /* 0x0002790000257ab9 */ /* 0x000fe20000000800 */
[----:B------:R-:W-:Y:S01]  /*ca90*/  ULDC UR38, c[0x0][0x9e4] ;  /* 0x0002790000267ab9 */ /* 0x000fe20000000800 */
[----:B------:R-:W-:Y:S01]  /*caa0*/  ULDC UR39, c[0x0][0x9dc] ;  /* 0x0002770000277ab9 */ /* 0x000fe20000000800 */
[----:B------:R-:W-:Y:S01]  /*cab0*/  ULDC UR40, c[0x0][0x9dc] ;  /* 0x0002770000287ab9 */ /* 0x000fe20000000800 */
[----:B------:R-:W-:Y:S01]  /*cac0*/  SHF.R.U32.HI R21, RZ, 0x1f, R20 ;  /* 0x0000001fff157819 */ /* 0x000fe20000011614 */
[----:B------:R-:W-:Y:S01]  /*cad0*/  ULDC UR41, c[0x0][0x988] ;  /* 0x0002620000297ab9 */ /* 0x000fe20000000800 */
[----:B------:R-:W-:Y:S01]  /*cae0*/  ULDC UR42, c[0x0][0x988] ;  /* 0x00026200002a7ab9 */ /* 0x000fe20000000800 */
[----:B------:R-:W-:Y:S01]  /*caf0*/  ULDC UR43, c[0x0][0x988] ;  /* 0x00026200002b7ab9 */ /* 0x000fe20000000800 */
[----:B------:R-:W-:Y:S01]  /*cb00*/  LEA.HI.SX32 R20, R20, R21, 0x1c ;  /* 0x0000001514147211 */ /* 0x000fe200078fe2ff */
[----:B------:R-:W-:Y:S01]  /*cb10*/  ULDC UR44, c[0x0][0x9e0] ;  /* 0x00027800002c7ab9 */ /* 0x000fe20000000800 */
[----:B------:R-:W-:-:S02]  /*cb20*/  ULDC UR45, c[0x0][0x9e0] ;  /* 0x00027800002d7ab9 */ /* 0x000fc40000000800 */
[----:B------:R-:W-:-:S04]  /*cb30*/  VIMNMX R225, R229, R20, !PT ;  /* 0x00000014e5e17248 */ /* 0x000fc80007fe0100 */
[----:B------:R-:W-:-:S13]  /*cb40*/  ISETP.GE.AND P0, PT, R3, R225, PT ;  /* 0x000000e10300720c */ /* 0x000fda0003f06270 */
[----:B------:R-:W-:Y:S05]  /*cb50*/  @!P0 BRA `(.L_x_2969) ;  /* 0x0000003000988947 */ /* 0x000fea0003800000 */
.L_x_2989:
[----:B0-----:R-:W-:Y:S01]  /*cb60*/  IMAD.U32 R20, RZ, RZ, UR50 ;  /* 0x00000032ff147e24 */ /* 0x001fe2000f8e00ff */
[----:B------:R-:W-:Y:S05]  /*cb70*/  YIELD ;  /* 0x0000000000007946 */ /* 0x000fea0003800000 */
[----:B------:R-:W-:Y:S01]  /*cb80*/  ISETP.NE.AND P1, PT, R20, 0x3, PT ;  /* 0x000000031400780c */ /* 0x000fe20003f25270 */
[----:B------:R-:W-:-:S05]  /*cb90*/  VIADD R2, R2, 0x1 ;  /* 0x0000000102027836 */ /* 0x000fca0000000000 */
[----:B------:R-:W-:-:S04]  /*cba0*/  ISETP.NE.AND P0, PT, R2, 0x2, PT ;  /* 0x000000020200780c */ /* 0x000fc80003f05270 */
[----:B--2---:R-:W-:Y:S02]  /*cbb0*/  SEL R9, RZ, 0x1, P0 ;  /* 0x00000001ff097807 */ /* 0x004fe40000000000 */
[----:B------:R-:W-:Y:S02]  /*cbc0*/  SEL R2, R2, RZ, P0 ;  /* 0x000000ff02027207 */ /* 0x000fe40000000000 */
[----:B------:R-:W-:Y:S01]  /*cbd0*/  LOP3.LUT R206, R206, R9, RZ, 0x3c, !PT ;  /* 0x00000009cece7212 */ /* 0x000fe200078e3cff */
[----:B------:R-:W-:Y:S06]  /*cbe0*/  @!P1 BRA `(.L_x_2970) ;  /* 0x0000000000049947 */ /* 0x000fec0003800000 */
[----:B------:R-:W-:Y:S01]  /*cbf0*/  BPT.TRAP 0x1 ;  /* 0x000000040000795c */ /* 0x000fe20000300000 */
.L_x_2970:
[----:B------:R-:W-:Y:S01]  /*cc00*/  IMAD R20, R2, 0x8, R23 ;  /* 0x0000000802147824 */ /* 0x000fe200078e0217 */
[----:B------:R-:W-:-:S04]  /*cc10*/  SHF.L.U32 R21, R206, 0x1f, RZ ;  /* 0x0000001fce157819 */ /* 0x000fc800000006ff */
[----:B------:R0:W1:Y:S01]  /*cc20*/  SYNCS.PHASECHK.TRANS64.TRYWAIT P0, [R20+URZ+0x22830], R21 ;  /* 0x02283015140075a7 */ /* 0x000062000800017f */
[----:B------:R-:W-:Y:S05]  /*cc30*/  @!P1 BRA `(.L_x_2971) ;  /* 0x0000000000049947 */ /* 0x000fea0003800000 */
[----:B------:R-:W-:Y:S01]  /*cc40*/  BPT.TRAP 0x1 ;  /* 0x000000040000795c */ /* 0x000fe20000300000 */
.L_x_2971:
[----:B------:R-:W-:Y:S02]  /*cc50*/  IMAD R156, R2, 0x300, R224 ;  /* 0x00000300029c7824 */ /* 0x000fe400078e02e0 */
[----:B------:R-:W-:Y:S01]  /*cc60*/  IMAD.MOV.U32 R157, RZ, RZ, 0x40000040 ;  /* 0x40000040ff9d7424 */ /* 0x000fe200078e00ff */
[----:B-1----:R-:W-:Y:S06]  /*cc70*/  @P0 BRA `(.L_x_2972) ;  /* 0x0000000000080947 */ /* 0x002fec0003800000 */
[----:B------:R-:W1:Y:S02]  /*cc80*/  SYNCS.PHASECHK.TRANS64.TRYWAIT P0, [R20+URZ+0x22830], R21 ;  /* 0x02283015140075a7 */ /* 0x000e64000800017f */
[----:B-1----:R-:W-:Y:S05]  /*cc90*/  @!P0 BRA `(.L_x_2973) ;  /* 0x0000014400948947 */ /* 0x002fea0003800000 */
.L_x_2972:
        /* <DEDUP_REMOVED lines=15> */
[----:B------:R-:W-:Y:S01]  /*cd90*/  R2UR UR15, R153 ;  /* 0x00000000990f72ca */ /* 0x000fe200000e0000 */
[----:B------:R-:W-:Y:S01]  /*cda0*/  IMAD.U32 R200, RZ, RZ, UR50 ;  /* 0x00000032ffc87e24 */ /* 0x000fe2000f8e00ff */
[----:B------:R-:W-:-:S02]  /*cdb0*/  R2UR UR18, R156 ;  /* 0x000000009c1272ca */ /* 0x000fc400000e0000 */
[----:B------:R-:W-:Y:S02]  /*cdc0*/  R2UR UR19, R157 ;  /* 0x000000009d1372ca */ /* 0x000fe400000e0000 */
[----:B------:R-:W-:Y:S01]  /*cdd0*/  WARPGROUP.ARRIVE ;  /* 0x00000000000079c5 */ /* 0x000fe20000000000 */
[----:B------:R-:W-:Y:S02]  /*cde0*/  R2UR UR8, R14 ;  /* 0x000000000e0872ca */ /* 0x000fe400000e0000 */
[----:B------:R-:W-:Y:S02]  /*cdf0*/  R2UR UR9, R15 ;  /* 0x000000000f0972ca */ /* 0x000fe400000e0000 */
[----:B------:R-:W-:Y:S01]  /*ce00*/  R2UR UR12, R12 ;  /* 0x000000000c0c72ca */ /* 0x000fe200000e0000 */
[----:B------:R-:W-:Y:S01]  /*ce10*/  HGMMA.64x96x16.F32.BF16 R152, gdesc[UR4], RZ, !UPT, gsb0 ;  /* 0x01600000049879f0 */ /* 0x000fe2000c0018ff */
[----:B------:R-:W-:Y:S02]  /*ce20*/  R2UR UR13, R13 ;  /* 0x000000000d0d72ca */ /* 0x000fe400000e0000 */
[----:B------:R-:W-:-:S02]  /*ce30*/  R2UR UR16, R10 ;  /* 0x000000000a1072ca */ /* 0x000fc400000e0000 */
[----:B------:R-:W-:Y:S02]  /*ce40*/  R2UR UR17, R11 ;  /* 0x000000000b1172ca */ /* 0x000fe400000e0000 */
[----:B------:R-:W-:Y:S02]  /*ce50*/  ISETP.NE.AND P0, PT, R200, 0x3, PT ;  /* 0x00000003c800780c */ /* 0x000fe40003f05270 */
        /* <DEDUP_REMOVED lines=15> */
.L_x_2974:
[----:B------:R-:W3:Y:S01]  /*cf50*/  LDC R200, c[0x0][0x448] ;  /* 0x00011200ffc87b82 */ /* 0x000ee20000000800 */
[----:B------:R-:W-:Y:S01]  /*cf60*/  IMAD.IADD R222, R226, 0x1, R218 ;  /* 0x00000001e2de7824 */ /* 0x000fe200078e02da */
[----:B------:R-:W-:Y:S01]  /*cf70*/  UISETP.NE.AND UP0, UPT, UR51, URZ, UPT ;  /* 0x0000003f3300728c */ /* 0x000fe2000bf05270 */
[----:B------:R-:W-:Y:S01]  /*cf80*/  IMAD R202, R3, -0x60, RZ ;  /* 0xffffffa003ca7824 */ /* 0x000fe200078e02ff */
[----:B------:R-:W-:Y:S02]  /*cf90*/  UMOV UR46, UR39 ;  /* 0x00000027002e7c82 */ /* 0x000fe40008000000 */
[----:B------:R-:W-:Y:S01]  /*cfa0*/  ULOP3.LUT UR4, URZ, UR46, URZ, 0x33, !UPT ;  /* 0x0000002e3f047292 */ /* 0x000fe2000f8e333f */
[----:B---3--:R-:W-:-:S13]  /*cfb0*/  ISETP.NE.AND P0, PT, R200, 0x1, PT ;  /* 0x00000001c800780c */ /* 0x008fda0003f05270 */
[----:B------:R-:W3:Y:S08]  /*cfc0*/  @P0 LDC R201, c[0x0][0x44c] ;  /* 0x00011300ffc90b82 */ /* 0x000ef00000000800 */
[----:B------:R-:W4:Y:S01]  /*cfd0*/  @P0 LDC R200, c[0x0][0x450] ;  /* 0x00011400ffc80b82 */ /* 0x000f220000000800 */
[----:B---3--:R-:W-:-:S05]  /*cfe0*/  @P0 IMAD.HI.U32 R201, R222, R201, RZ ;  /* 0x000000c9dec90227 */ /* 0x008fca00078e00ff */
[----:B----4-:R-:W-:Y:S01]  /*cff0*/  @P0 SHF.R.U32.HI R222, RZ, R200, R201 ;  /* 0x000000c8ffde0219 */ /* 0x010fe200000116c9 */
[----:B------:R-:W-:Y:S01]  /*d000*/  VIADD R200, R20, 0x22840 ;  /* 0x0002284014c87836 */ /* 0x000fe20000000000 */
[----:B------:R-:W-:Y:S01]  /*d010*/  PLOP3.LUT P0, PT, PT, PT, UP0, 0x40, 0x0 ;  /* 0x000000000000781c */ /* 0x000fe20003f0e808 */
[----:B------:R-:W-:Y:S02]  /*d020*/  IMAD.U32 R201, RZ, RZ, UR47 ;  /* 0x0000002fffc97e24 */ /* 0x000fe4000f8e00ff */
[----:B------:R-:W3:Y:S03]  /*d030*/  SHFL.IDX PT, R223, R222, RZ, 0x1c1f ;  /* 0x001c1fffdedf7589 */ /* 0x000ee600000e0000 */
[----:B------:R-:W-:-:S04]  /*d040*/  PRMT R200, R201, 0x654, R200 ;  /* 0x00000654c9c87816 */ /* 0x000fc800000000c8 */
[----:B------:R4:W-:Y:S02]  /*d050*/  SYNCS.ARRIVE.TRANS64.RED.A1T0 RZ, [R200+URZ], RZ ;  /* 0x000000ffc8ff79a7 */ /* 0x0009e4000810043f */
[----:B----4-:R-:W-:-:S04]  /*d060*/  VIADD R200, R202, 0x1 ;  /* 0x00000001cac87836 */ /* 0x010fc80000000000 */
[----:B------:R-:W-:-:S05]  /*d070*/  IMAD R200, R210, -0x2, R200 ;  /* 0xfffffffed2c87824 */ /* 0x000fca00078e02c8 */
[----:B------:R-:W-:-:S05]  /*d080*/  IADD3 R220, -R207, R200, R208 ;  /* 0x000000c8cfdc7210 */ /* 0x000fca0007ffe1d0 */
[C---:B------:R-:W-:Y:S02]  /*d090*/  VIADD R221, R220.reuse, UR44 ;  /* 0x0000002cdcdd7c36 */ /* 0x040fe40008000000 */
[----:B------:R-:W-:Y:S02]  /*d0a0*/  VIADD R220, R220, UR4 ;  /* 0x00000004dcdc7c36 */ /* 0x000fe40008000000 */
[C---:B---3--:R-:W-:Y:S02]  /*d0b0*/  IMAD.IADD R219, R223.reuse, 0x1, R221 ;  /* 0x00000001dfdb7824 */ /* 0x048fe400078e02dd */
[----:B------:R-:W-:Y:S01]  /*d0c0*/  IMAD.IADD R203, R223, 0x1, R220 ;  /* 0x00000001dfcb7824 */ /* 0x000fe200078e02dc */
[----:B------:R-:W-:Y:S06]  /*d0d0*/  @P0 BRA `(.L_x_2975) ;  /* 0x0000000000580947 */ /* 0x000fec0003800000 */
[----:B------:R-:W-:Y:S01]  /*d0e0*/  IADD3 R223, -R207, R208, R223 ;  /* 0x000000d0cfdf7210 */ /* 0x000fe20007ffe1df */
[----:B------:R-:W-:Y:S03]  /*d0f0*/  BSSY B0, `(.L_x_2976) ;  /* 0x0000010000007945 */ /* 0x000fe60003800000 */
[----:B------:R-:W-:-:S13]  /*d100*/  ISETP.GT.AND P0, PT, R223, -0x1, PT ;  /* 0xffffffffdf00780c */ /* 0x000fda0003f04270 */
[----:B------:R-:W-:Y:S05]  /*d110*/  @P0 BRA `(.L_x_2977) ;  /* 0x0000000000200947 */ /* 0x000fea0003800000 */
[----:B------:R-:W-:Y:S01]  /*d120*/  IMAD.U32 R227, RZ, RZ, UR37 ;  /* 0x00000025ffe37e24 */ /* 0x000fe2000f8e00ff */
[----:B------:R-:W-:-:S04]  /*d130*/  LOP3.LUT R223, RZ, R223, RZ, 0x33, !PT ;  /* 0x000000dfffdf7212 */ /* 0x000fc800078e33ff */
[----:B------:R-:W-:-:S13]  /*d140*/  ISETP.NE.AND P0, PT, R227, 0x1, PT ;  /* 0x00000001e300780c */ /* 0x000fda0003f05270 */
[----:B------:R-:W3:Y:S02]  /*d150*/  @P0 LDC.64 R200, c[0x0][0x9e8] ;  /* 0x00027a00ffc80b82 */ /* 0x000ee40000000a00 */
[----:B---3--:R-:W-:-:S05]  /*d160*/  @P0 IMAD.HI.U32 R200, R223, R200, RZ ;  /* 0x000000c8dfc80227 */ /* 0x008fca00078e00ff */
[----:B------:R-:W-:-:S04]  /*d170*/  @P0 SHF.R.U32.HI R223, RZ, R201, R200 ;  /* 0x000000c9ffdf0219 */ /* 0x000fc800000116c8 */
[----:B------:R-:W-:Y:S01]  /*d180*/  LOP3.LUT R223, RZ, R223, RZ, 0x33, !PT ;  /* 0x000000dfffdf7212 */ /* 0x000fe200078e33ff */
[----:B------:R-:W-:Y:S06]  /*d190*/  BRA `(.L_x_2978) ;  /* 0x0000000000147947 */ /* 0x000fec0003800000 */
.L_x_2977:
[----:B------:R-:W-:-:S05]  /*d1a0*/  IMAD.U32 R227, RZ, RZ, UR37 ;  /* 0x00000025ffe37e24 */ /* 0x000fca000f8e00ff */
[----:B------:R-:W-:-:S13]  /*d1b0*/  ISETP.NE.AND P0, PT, R227, 0x1, PT ;  /* 0x00000001e300780c */ /* 0x000fda0003f05270 */
[----:B------:R-:W3:Y:S02]  /*d1c0*/  @P0 LDC.64 R200, c[0x0][0x9e8] ;  /* 0x00027a00ffc80b82 */ /* 0x000ee40000000a00 */
[----:B---3--:R-:W-:-:S05]  /*d1d0*/  @P0 IMAD.HI.U32 R200, R223, R200, RZ ;  /* 0x000000c8dfc80227 */ /* 0x008fca00078e00ff */
[----:B------:R-:W-:-:S07]  /*d1e0*/  @P0 SHF.R.U32.HI R223, RZ, R201, R200 ;  /* 0x000000c9ffdf0219 */ /* 0x000fce00000116c8 */
.L_x_2978:
[----:B------:R-:W-:Y:S05]  /*d1f0*/  BSYNC B0 ;  /* 0x0000000000007941 */ /* 0x000fea0003800000 */
.L_x_2976:
[----:B------:R-:W-:-:S04]  /*d200*/  IMAD R200, R210, -0x2, R202 ;  /* 0xfffffffed2c87824 */ /* 0x000fc800078e02ca */
[----:B------:R-:W-:-:S05]  /*d210*/  IMAD R200, R223, R227, R200 ;  /* 0x000000e3dfc87224 */ /* 0x000fca00078e02c8 */
[----:B------:R-:W-:Y:S02]  /*d220*/  VIMNMX R203, R203, R200, !PT ;  /* 0x000000c8cbcb7248 */ /* 0x000fe40007fe0100 */
[----:B------:R-:W-:-:S07]  /*d230*/  VIADDMNMX R219, R200, R227, R219, PT ;  /* 0x000000e3c8db7246 */ /* 0x000fce00038001db */
.L_x_2975:
[----:B------:R-:W-:Y:S01]  /*d240*/  ISETP.GE.AND P1, PT, R202, 0x1, PT ;  /* 0x00000001ca00780c */ /* 0x000fe20003f26270 */
[----:B------:R-:W-:Y:S01]  /*d250*/  UISETP.NE.AND UP0, UPT, UR51, URZ, UPT ;  /* 0x0000003f3300728c */ /* 0x000fe2000bf05270 */
        /* <DEDUP_REMOVED lines=128> */
[----:B------:R-:W-:Y:S02]  /*da60*/  ISETP.GT.AND P6, PT, R203, 0x59, !P6 ;  /* 0x00000059cb00780c */ /* 0x000fe400077c4270 */
[----:B------:R-:W3:Y:S02]  /*da70*/  SHFL.IDX PT, R203, R222, 0x1, 0x1c1f ;  /* 0x003c1f00decb7f89 */ /* 0x000ee400000e0000 */
[----:B------:R-:W-:-:S04]  /*da80*/  ISETP.LT.OR P6, PT, R219, 0x5a, P6 ;  /* 0x0000005adb00780c */ /* 0x000fc800037c1670 */
[----:B------:R-:W-:Y:S02]  /*da90*/  FSEL R197, R197, -INF , !P6 ;  /* 0xff800000c5c57808 */ /* 0x000fe40007000000 */
[----:B------:R-:W-:Y:S01]  /*daa0*/  PLOP3.LUT P6, PT, PT, PT, UP0, 0x40, 0x0 ;  /* 0x000000000000781c */ /* 0x000fe20003fce808 */
[--C-:B---3--:R-:W-:Y:S02]  /*dab0*/  IMAD.IADD R221, R221, 0x1, R203.reuse ;  /* 0x00000001dddd7824 */ /* 0x108fe400078e02cb */
[----:B------:R-:W-:-:S10]  /*dac0*/  IMAD.IADD R220, R220, 0x1, R203 ;  /* 0x00000001dcdc7824 */ /* 0x000fd400078e02cb */
[----:B------:R-:W-:Y:S05]  /*dad0*/  @P6 BRA `(.L_x_2979) ;  /* 0x0000000000586947 */ /* 0x000fea0003800000 */
        /* <DEDUP_REMOVED lines=12> */
.L_x_2981:
[----:B------:R-:W-:-:S05]  /*dba0*/  IMAD.U32 R219, RZ, RZ, UR37 ;  /* 0x00000025ffdb7e24 */ /* 0x000fca000f8e00ff */
[----:B------:R-:W-:-:S13]  /*dbb0*/  ISETP.NE.AND P6, PT, R219, 0x1, PT ;  /* 0x00000001db00780c */ /* 0x000fda0003fc5270 */
[----:B------:R-:W3:Y:S02]  /*dbc0*/  @P6 LDC.64 R160, c[0x0][0x9e8] ;  /* 0x00027a00ffa06b82 */ /* 0x000ee40000000a00 */
[----:B---3--:R-:W-:-:S05]  /*dbd0*/  @P6 IMAD.HI.U32 R160, R203, R160, RZ ;  /* 0x000000a0cba06227 */ /* 0x008fca00078e00ff */
[----:B------:R-:W-:-:S07]  /*dbe0*/  @P6 SHF.R.U32.HI R203, RZ, R161, R160 ;  /* 0x000000a1ffcb6219 */ /* 0x000fce00000116a0 */
.L_x_2982:
[----:B------:R-:W-:Y:S05]  /*dbf0*/  BSYNC B0 ;  /* 0x0000000000007941 */ /* 0x000fea0003800000 */
.L_x_2980:
[----:B------:R-:W-:-:S04]  /*dc00*/  IMAD R202, R210, -0x2, R202 ;  /* 0xfffffffed2ca7824 */ /* 0x000fc800078e02ca */
[----:B------:R-:W-:-:S05]  /*dc10*/  IMAD R202, R203, R219, R202 ;  /* 0x000000dbcbca7224 */ /* 0x000fca00078e02ca */
[----:B------:R-:W-:Y:S02]  /*dc20*/  VIMNMX R220, R220, R202, !PT ;  /* 0x000000cadcdc7248 */ /* 0x000fe40007fe0100 */
[----:B------:R-:W-:-:S07]  /*dc30*/  VIADDMNMX R221, R202, R219, R221, PT ;  /* 0x000000dbcadd7246 */ /* 0x000fce00038001dd */
.L_x_2979:
[----:B------:R-:W-:Y:S01]  /*dc40*/  ISETP.GT.AND P0, PT, R220, 0x1, !P0 ;  /* 0x00000001dc00780c */ /* 0x000fe20004704270 */
[----:B------:R-:W-:Y:S01]  /*dc50*/  UMOV UR48, UR42 ;  /* 0x0000002a00307c82 */ /* 0x000fe20008000000 */
[----:B------:R-:W-:Y:S01]  /*dc60*/  FMNMX.FTZ R161, R152, R0, !PT ;  /* 0x0000000098a17209 */ /* 0x000fe20007810000 */
[----:B------:R-:W-:Y:S01]  /*dc70*/  IMAD.U32 R227, RZ, RZ, UR50 ;  /* 0x00000032ffe37e24 */ /* 0x000fe2000f8e00ff */
[----:B------:R-:W-:Y:S02]  /*dc80*/  ISETP.LT.OR P0, PT, R221, 0x2, P0 ;  /* 0x00000002dd00780c */ /* 0x000fe40000701670 */
[C---:B------:R-:W-:Y:S02]  /*dc90*/  LOP3.LUT P6, RZ, R22.reuse, 0x20, RZ, 0xc0, !PT ;  /* 0x0000002016ff7812 */ /* 0x040fe400078cc0ff */
        /* <DEDUP_REMOVED lines=55> */
[----:B------:R-:W-:-:S02]  /*e010*/  LOP3.LUT P0, RZ, R22, 0x2000, RZ, 0xc0, !PT ;  /* 0x0000200016ff7812 */ /* 0x000fc4000780c0ff */
[----:B------:R-:W-:Y:S02]  /*e020*/  LOP3.LUT P6, RZ, R22, 0x40, RZ, 0xc0, !PT ;  /* 0x0000004016ff7812 */ /* 0x000fe400078cc0ff */
[C---:B------:R-:W-:Y:S02]  /*e030*/  ISETP.GT.AND P0, PT, R220.reuse, 0x28, !P0 ;  /* 0x00000028dc00780c */ /* 0x040fe40004704270 */
[----:B------:R-:W-:Y:S02]  /*e040*/  ISETP.GT.AND P1, PT, R220, 0x48, !P1 ;  /* 0x00000048dc00780c */ /* 0x000fe40004f24270 */
[C---:B------:R-:W-:Y:S02]  /*e050*/  ISETP.LT.OR P0, PT, R221.reuse, 0x29, P0 ;  /* 0x00000029dd00780c */ /* 0x040fe40000701670 */
[----:B------:R-:W-:Y:S02]  /*e060*/  ISETP.LT.OR P1, PT, R221, 0x49, P1 ;  /* 0x00000049dd00780c */ /* 0x000fe40000f21670 */
[----:B------:R-:W-:-:S02]  /*e070*/  FSEL R174, R174, -INF , !P0 ;  /* 0xff800000aeae7808 */ /* 0x000fc40004000000 */
[----:B------:R-:W-:Y:S02]  /*e080*/  LOP3.LUT P0, RZ, R22, 0x1000, RZ, 0xc0, !PT ;  /* 0x0000100016ff7812 */ /* 0x000fe4000780c0ff */
[----:B------:R-:W-:Y:S02]  /*e090*/  FSEL R190, R190, -INF , !P1 ;  /* 0xff800000bebe7808 */ /* 0x000fe40004800000 */
[----:B------:R-:W-:Y:S02]  /*e0a0*/  ISETP.GT.AND P0, PT, R220, 0x29, !P0 ;  /* 0x00000029dc00780c */ /* 0x000fe40004704270 */
[----:B------:R-:W-:Y:S02]  /*e0b0*/  LOP3.LUT P1, RZ, R22, 0x20000, RZ, 0xc0, !PT ;  /* 0x0002000016ff7812 */ /* 0x000fe4000782c0ff */
[----:B------:R-:W-:Y:S02]  /*e0c0*/  ISETP.LT.OR P0, PT, R221, 0x2a, P0 ;  /* 0x0000002add00780c */ /* 0x000fe40000701670 */
[----:B------:R-:W-:-:S02]  /*e0d0*/  ISETP.GT.AND P2, PT, R220, 0x49, !P2 ;  /* 0x00000049dc00780c */ /* 0x000fc40005744270 */
[----:B------:R-:W-:Y:S02]  /*e0e0*/  FSEL R175, R175, -INF , !P0 ;  /* 0xff800000afaf7808 */ /* 0x000fe40004000000 */
[----:B------:R-:W-:Y:S02]  /*e0f0*/  LOP3.LUT P0, RZ, R22, 0x800, RZ, 0xc0, !PT ;  /* 0x0000080016ff7812 */ /* 0x000fe4000780c0ff */
[C---:B------:R-:W-:Y:S02]  /*e100*/  ISETP.LT.OR P2, PT, R221.reuse, 0x4a, P2 ;  /* 0x0000004add00780c */ /* 0x040fe40001741670 */
[C---:B------:R-:W-:Y:S02]  /*e110*/  ISETP.GT.AND P0, PT, R220.reuse, 0x30, !P0 ;  /* 0x00000030dc00780c */ /* 0x040fe40004704270 */
[----:B------:R-:W-:Y:S02]  /*e120*/  ISETP.GT.AND P3, PT, R220, 0x50, !P3 ;  /* 0x00000050dc00780c */ /* 0x000fe40005f64270 */
[----:B------:R-:W-:-:S02]  /*e130*/  ISETP.LT.OR P0, PT, R221, 0x31, P0 ;  /* 0x00000031dd00780c */ /* 0x000fc40000701670 */
[----:B------:R-:W-:Y:S02]  /*e140*/  FSEL R191, R191, -INF , !P2 ;  /* 0xff800000bfbf7808 */ /* 0x000fe40005000000 */
[----:B------:R-:W-:Y:S02]  /*e150*/  FSEL R160, R178, -INF , !P0 ;  /* 0xff800000b2a07808 */ /* 0x000fe40004000000 */
[----:B------:R-:W-:Y:S01]  /*e160*/  LOP3.LUT P0, RZ, R22, 0x400, RZ, 0xc0, !PT ;  /* 0x0000040016ff7812 */ /* 0x000fe2000780c0ff */
[----:B------:R-:W3:Y:S01]  /*e170*/  SHFL.BFLY PT, R178, R161, 0x2, 0x1f ;  /* 0x0c401f00a1b27f89 */ /* 0x000ee200000e0000 */
[C---:B------:R-:W-:Y:S02]  /*e180*/  ISETP.GT.AND P4, PT, R220.reuse, 0x51, !P4 ;  /* 0x00000051dc00780c */ /* 0x040fe40006784270 */
[----:B------:R-:W-:Y:S02]  /*e190*/  ISETP.GT.AND P0, PT, R220, 0x31, !P0 ;  /* 0x00000031dc00780c */ /* 0x000fe40004704270 */
[----:B------:R-:W-:-:S02]  /*e1a0*/  ISETP.LT.OR P3, PT, R221, 0x51, P3 ;  /* 0x00000051dd00780c */ /* 0x000fc40001f61670 */
[----:B------:R-:W-:Y:S02]  /*e1b0*/  ISETP.LT.OR P0, PT, R221, 0x32, P0 ;  /* 0x00000032dd00780c */ /* 0x000fe40000701670 */
[----:B------:R-:W-:Y:S02]  /*e1c0*/  ISETP.GT.AND P5, PT, R220, 0x58, !P5 ;  /* 0x00000058dc00780c */ /* 0x000fe40006fa4270 */
[----:B------:R-:W-:Y:S02]  /*e1d0*/  FSEL R179, R179, -INF , !P0 ;  /* 0xff800000b3b37808 */ /* 0x000fe40004000000 */
[----:B------:R-:W-:Y:S02]  /*e1e0*/  LOP3.LUT P0, RZ, R22, 0x200, RZ, 0xc0, !PT ;  /* 0x0000020016ff7812 */ /* 0x000fe4000780c0ff */
[----:B------:R-:W-:Y:S02]  /*e1f0*/  ISETP.LT.OR P4, PT, R221, 0x52, P4 ;  /* 0x00000052dd00780c */ /* 0x000fe40002781670 */
[----:B------:R-:W-:-:S02]  /*e200*/  ISETP.GT.AND P0, PT, R220, 0x38, !P0 ;  /* 0x00000038dc00780c */ /* 0x000fc40004704270 */
[----:B------:R-:W-:Y:S02]  /*e210*/  FSEL R194, R194, -INF , !P3 ;  /* 0xff800000c2c27808 */ /* 0x000fe40005800000 */
[C---:B------:R-:W-:Y:S02]  /*e220*/  ISETP.LT.OR P0, PT, R221.reuse, 0x39, P0 ;  /* 0x00000039dd00780c */ /* 0x040fe40000701670 */
[----:B------:R-:W-:Y:S02]  /*e230*/  ISETP.LT.OR P5, PT, R221, 0x59, P5 ;  /* 0x00000059dd00780c */ /* 0x000fe40002fa1670 */
[----:B------:R-:W-:Y:S02]  /*e240*/  FSEL R182, R182, -INF , !P0 ;  /* 0xff800000b6b67808 */ /* 0x000fe40004000000 */
[----:B------:R-:W-:Y:S02]  /*e250*/  LOP3.LUT P0, RZ, R22, 0x100, RZ, 0xc0, !PT ;  /* 0x0000010016ff7812 */ /* 0x000fe4000780c0ff */
[----:B---3--:R-:W-:-:S02]  /*e260*/  FMNMX.FTZ R178, R161, R178, !PT ;  /* 0x000000b2a1b27209 */ /* 0x008fc40007810000 */
[----:B------:R-:W-:Y:S02]  /*e270*/  ISETP.GT.AND P0, PT, R220, 0x39, !P0 ;  /* 0x00000039dc00780c */ /* 0x000fe40004704270 */
[----:B------:R-:W-:Y:S01]  /*e280*/  FSEL R195, R195, -INF , !P4 ;  /* 0xff800000c3c37808 */ /* 0x000fe20006000000 */
[----:B------:R-:W3:Y:S01]  /*e290*/  SHFL.BFLY PT, R161, R178, 0x1, 0x1f ;  /* 0x0c201f00b2a17f89 */ /* 0x000ee200000e0000 */
[----:B------:R-:W-:Y:S02]  /*e2a0*/  ISETP.LT.OR P0, PT, R221, 0x3a, P0 ;  /* 0x0000003add00780c */ /* 0x000fe40000701670 */
[----:B------:R-:W-:Y:S02]  /*e2b0*/  FSEL R198, R198, -INF , !P5 ;  /* 0xff800000c6c67808 */ /* 0x000fe40006800000 */
[----:B------:R-:W-:Y:S02]  /*e2c0*/  FSEL R183, R183, -INF , !P0 ;  /* 0xff800000b7b77808 */ /* 0x000fe40004000000 */
[----:B------:R-:W-:-:S04]  /*e2d0*/  LOP3.LUT P0, RZ, R22, 0x80, RZ, 0xc0, !PT ;  /* 0x0000008016ff7812 */ /* 0x000fc8000780c0ff */
[----:B------:R-:W-:-:S04]  /*e2e0*/  ISETP.GT.AND P0, PT, R220, 0x40, !P0 ;  /* 0x00000040dc00780c */ /* 0x000fc80004704270 */
[----:B------:R-:W-:-:S04]  /*e2f0*/  ISETP.LT.OR P0, PT, R221, 0x41, P0 ;  /* 0x00000041dd00780c */ /* 0x000fc80000701670 */
[----:B------:R-:W-:Y:S02]  /*e300*/  FSEL R186, R186, -INF , !P0 ;  /* 0xff800000baba7808 */ /* 0x000fe40004000000 */
[----:B------:R-:W-:Y:S02]  /*e310*/  ISETP.GT.AND P0, PT, R220, 0x41, !P6 ;  /* 0x00000041dc00780c */ /* 0x000fe40007704270 */
[----:B------:R-:W-:Y:S02]  /*e320*/  LOP3.LUT P6, RZ, R22, 0x1, RZ, 0xc0, !PT ;  /* 0x0000000116ff7812 */ /* 0x000fe400078cc0ff */
[----:B------:R-:W-:Y:S02]  /*e330*/  ISETP.LT.OR P0, PT, R221, 0x42, P0 ;  /* 0x00000042dd00780c */ /* 0x000fe40000701670 */
[----:B---3--:R-:W-:Y:S02]  /*e340*/  FMNMX.FTZ R178, R178, R161, !PT ;  /* 0x000000a1b2b27209 */ /* 0x008fe40007810000 */
[----:B------:R-:W-:-:S02]  /*e350*/  FSEL R187, R187, -INF , !P0 ;  /* 0xff800000bbbb7808 */ /* 0x000fc40004000000 */
[----:B------:R-:W-:-:S04]  /*e360*/  FSETP.NEU.FTZ.AND P0, PT, R178, -INF , PT ;  /* 0xff800000b200780b */ /* 0x000fc80003f1d000 */
[----:B------:R-:W-:-:S05]  /*e370*/  FSEL R161, R178, RZ, P0 ;  /* 0x000000ffb2a17208 */ /* 0x000fca0000000000 */
[----:B------:R-:W-:Y:S01]  /*e380*/  FADD.FTZ R161, -R161, R0 ;  /* 0x00000000a1a17221 */ /* 0x000fe20000010100 */
[----:B------:R-:W-:-:S05]  /*e390*/  FMUL.FTZ R0, R178, UR48 ;  /* 0x00000030b2007c20 */ /* 0x000fca0008410000 */
[----:B------:R-:W-:Y:S02]  /*e3a0*/  FSEL R0, R0, RZ, P0 ;  /* 0x000000ff00007208 */ /* 0x000fe40000000000 */
[----:B------:R-:W-:-:S03]  /*e3b0*/  ISETP.GT.AND P0, PT, R220, RZ, !P1 ;  /* 0x000000ffdc00720c */ /* 0x000fc60004f04270 */
[--C-:B------:R-:W-:Y:S01]  /*e3c0*/  FFMA.FTZ R152, R152, UR48, -R0.reuse ;  /* 0x0000003098987c23 */ /* 0x100fe20008010800 */
        /* <DEDUP_REMOVED lines=22> */
[----:B------:R-:W-:Y:S01]  /*e530*/  FFMA.FTZ R197, R197, UR48, -R0 ;  /* 0x00000030c5c57c23 */ /* 0x000fe20008010800 */
[----:B------:R-:W-:Y:S01]  /*e540*/  FMUL.FTZ R0, R161, UR48 ;  /* 0x00000030a1007c20 */ /* 0x000fe20008410000 */
[----:B------:R-:W-:Y:S01]  /*e550*/  MUFU.EX2 R152, R152 ;  /* 0x0000009800987308 */ /* 0x000fe20000000800 */
[----:B------:R-:W-:-:S04]  /*e560*/  ISETP.LT.OR P0, PT, R221, 0x1, P0 ;  /* 0x00000001dd00780c */ /* 0x000fc80000701670 */
[----:B------:R-:W-:Y:S02]  /*e570*/  FSEL R154, R154, -INF , !P0 ;  /* 0xff8000009a9a7808 */ /* 0x000fe40004000000 */
[----:B------:R-:W-:Y:S01]  /*e580*/  ISETP.GT.AND P0, PT, R220, 0x59, !P6 ;  /* 0x00000059dc00780c */ /* 0x000fe20007704270 */
[----:B------:R-:W3:Y:S01]  /*e590*/  MUFU.EX2 R0, R0 ;  /* 0x0000000000007308 */ /* 0x000ee20000000800 */
[----:B------:R-:W-:Y:S02]  /*e5a0*/  ISETP.NE.AND P6, PT, R227, 0x3, PT ;  /* 0x00000003e300780c */ /* 0x000fe40003fc5270 */
[----:B------:R-:W-:-:S04]  /*e5b0*/  ISETP.LT.OR P0, PT, R221, 0x5a, P0 ;  /* 0x0000005add00780c */ /* 0x000fc80000701670 */
[----:B------:R-:W-:Y:S01]  /*e5c0*/  FSEL R199, R199, -INF , !P0 ;  /* 0xff800000c7c77808 */ /* 0x000fe20004000000 */
[----:B------:R-:W4:Y:S08]  /*e5d0*/  MUFU.EX2 R153, R153 ;  /* 0x0000009900997308 */ /* 0x000f300000000800 */
[----:B------:R-:W5:Y:S01]  /*e5e0*/  MUFU.EX2 R156, R156 ;  /* 0x0000009c009c7308 */ /* 0x000f620000000800 */
        /* <DEDUP_REMOVED lines=16> */
[----:B------:R-:W4:Y:S01]  /*e6f0*/  MUFU.EX2 R200, R200 ;  /* 0x000000c800c87308 */ /* 0x000f220000000800 */
[----:B-----5:R-:W-:Y:S01]  /*e700*/  FADD.FTZ R8, R156, R8 ;  /* 0x000000089c087221 */ /* 0x020fe20000010000 */
[-C--:B------:R-:W-:Y:S01]  /*e710*/  FMUL.FTZ R44, R44, R0.reuse ;  /* 0x000000002c2c7220 */ /* 0x080fe20000410000 */
[----:B------:R-:W-:Y:S01]  /*e720*/  FMNMX.FTZ R153, R158, R153, !PT ;  /* 0x000000999e997209 */ /* 0x000fe20007810000 */
[-C--:B------:R-:W-:Y:S01]  /*e730*/  FMUL.FTZ R45, R45, R0.reuse ;  /* 0x000000002d2d7220 */ /* 0x080fe20000410000 */
[-C--:B------:R-:W-:Y:S01]  /*e740*/  FMUL.FTZ R48, R48, R0.reuse ;  /* 0x0000000030307220 */ /* 0x080fe20000410000 */
[-C--:B------:R-:W-:Y:S01]  /*e750*/  FMUL.FTZ R49, R49, R0.reuse ;  /* 0x0000000031317220 */ /* 0x080fe20000410000 */
[----:B------:R-:W-:Y:S01]  /*e760*/  FMNMX.FTZ R153, R159, R153, !PT ;  /* 0x000000999f997209 */ /* 0x000fe20007810000 */
[----:B------:R-:W5:Y:S01]  /*e770*/  MUFU.EX2 R201, R201 ;  /* 0x000000c900c97308 */ /* 0x000f620000000800 */
[----:B---3--:R-:W-:Y:S01]  /*e780*/  FADD.FTZ R8, R157, R8 ;  /* 0x000000089d087221 */ /* 0x008fe20000010000 */
[-C--:B------:R-:W-:Y:S01]  /*e790*/  FMUL.FTZ R52, R52, R0.reuse ;  /* 0x0000000034347220 */ /* 0x080fe20000410000 */
[----:B------:R-:W-:Y:S01]  /*e7a0*/  FMNMX.FTZ R153, R162, R153, !PT ;  /* 0x00000099a2997209 */ /* 0x000fe20007810000 */
[-C--:B------:R-:W-:Y:S01]  /*e7b0*/  FMUL.FTZ R53, R53, R0.reuse ;  /* 0x0000000035357220 */ /* 0x080fe20000410000 */
[-C--:B------:R-:W-:Y:S01]  /*e7c0*/  FMUL.FTZ R56, R56, R0.reuse ;  /* 0x0000000038387220 */ /* 0x080fe20000410000 */
[-C--:B------:R-:W-:Y:S01]  /*e7d0*/  FMUL.FTZ R57, R57, R0.reuse ;  /* 0x0000000039397220 */ /* 0x080fe20000410000 */
[----:B------:R-:W-:Y:S01]  /*e7e0*/  FMNMX.FTZ R153, R163, R153, !PT ;  /* 0x00000099a3997209 */ /* 0x000fe20007810000 */
[----:B------:R-:W3:Y:S01]  /*e7f0*/  MUFU.EX2 R164, R164 ;  /* 0x000000a400a47308 */ /* 0x000ee20000000800 */
[----:B----4-:R-:W-:Y:S01]  /*e800*/  FADD.FTZ R8, R200, R8 ;  /* 0x00000008c8087221 */ /* 0x010fe20000010000 */
        /* <DEDUP_REMOVED lines=73> */
[-C--:B------:R-:W-:Y:S01]  /*eca0*/  FMUL.FTZ R133, R133, R0.reuse ;  /* 0x0000000085857220 */ /* 0x080fe20000410000 */
[----:B------:R-:W4:Y:S01]  /*ecb0*/  SHFL.BFLY PT, R161, R153, 0x2, 0x1f ;  /* 0x0c401f0099a17f89 */ /* 0x000f2200000e0000 */
[-C--:B------:R-:W-:Y:S01]  /*ecc0*/  FMUL.FTZ R136, R136, R0.reuse ;  /* 0x0000000088887220 */ /* 0x080fe20000410000 */
[-C--:B------:R-:W-:Y:S01]  /*ecd0*/  FMUL.FTZ R137, R137, R0.reuse ;  /* 0x0000000089897220 */ /* 0x080fe20000410000 */
[-C--:B------:R-:W-:Y:S01]  /*ece0*/  FMUL.FTZ R140, R140, R0.reuse ;  /* 0x000000008c8c7220 */ /* 0x080fe20000410000 */
[----:B------:R-:W0:Y:S01]  /*ecf0*/  MUFU.EX2 R184, R184 ;  /* 0x000000b800b87308 */ /* 0x000e220000000800 */
[----:B-----5:R-:W-:Y:S01]  /*ed00*/  FADD.FTZ R8, R180, R8 ;  /* 0x00000008b4087221 */ /* 0x020fe20000010000 */
[-C--:B------:R-:W-:Y:S01]  /*ed10*/  FMUL.FTZ R141, R141, R0.reuse ;  /* 0x000000008d8d7220 */ /* 0x080fe20000410000 */
[-C--:B------:R-:W-:Y:S01]  /*ed20*/  FMUL.FTZ R144, R144, R0.reuse ;  /* 0x0000000090907220 */ /* 0x080fe20000410000 */
[-C--:B------:R-:W-:Y:S01]  /*ed30*/  FMUL.FTZ R145, R145, R0.reuse ;  /* 0x0000000091917220 */ /* 0x080fe20000410000 */
[-C--:B------:R-:W-:Y:S01]  /*ed40*/  FMUL.FTZ R148, R148, R0.reuse ;  /* 0x0000000094947220 */ /* 0x080fe20000410000 */
[----:B------:R-:W-:-:S02]  /*ed50*/  FMUL.FTZ R149, R149, R0 ;  /* 0x0000000095957220 */ /* 0x000fc40000410000 */
[----:B------:R-:W5:Y:S01]  /*ed60*/  MUFU.EX2 R185, R185 ;  /* 0x000000b900b97308 */ /* 0x000f620000000800 */
[----:B---3--:R-:W-:-:S07]  /*ed70*/  FADD.FTZ R8, R181, R8 ;  /* 0x00000008b5087221 */ /* 0x008fce0000010000 */
[----:B------:R-:W3:Y:S01]  /*ed80*/  MUFU.EX2 R188, R188 ;  /* 0x000000bc00bc7308 */ /* 0x000ee20000000800 */
[----:B0-----:R-:W-:Y:S01]  /*ed90*/  FADD.FTZ R8, R184, R8 ;  /* 0x00000008b8087221 */ /* 0x001fe20000010000 */
[----:B----4-:R-:W-:-:S06]  /*eda0*/  FMNMX.FTZ R153, R153, R161, !PT ;  /* 0x000000a199997209 */ /* 0x010fcc0007810000 */
[----:B------:R-:W0:Y:S01]  /*edb0*/  MUFU.EX2 R189, R189 ;  /* 0x000000bd00bd7308 */ /* 0x000e220000000800 */
[----:B------:R-:W4:Y:S01]  /*edc0*/  SHFL.BFLY PT, R161, R153, 0x1, 0x1f ;  /* 0x0c201f0099a17f89 */ /* 0x000f2200000e0000 */
[----:B-----5:R-:W-:-:S06]  /*edd0*/  FADD.FTZ R8, R185, R8 ;  /* 0x00000008b9087221 */ /* 0x020fcc0000010000 */
[----:B------:R-:W5:Y:S01]  /*ede0*/  MUFU.EX2 R192, R192 ;  /* 0x000000c000c07308 */ /* 0x000f620000000800 */
[----:B---3--:R-:W-:-:S07]  /*edf0*/  FADD.FTZ R8, R188, R8 ;  /* 0x00000008bc087221 */ /* 0x008fce0000010000 */
[----:B------:R-:W3:Y:S08]  /*ee00*/  MUFU.EX2 R193, R193 ;  /* 0x000000c100c17308 */ /* 0x000ef00000000800 */
[----:B------:R-:W1:Y:S01]  /*ee10*/  MUFU.EX2 R196, R196 ;  /* 0x000000c400c47308 */ /* 0x000e620000000800 */
[----:B----4-:R-:W-:-:S04]  /*ee20*/  FMNMX.FTZ R176, R153, R161, !PT ;  /* 0x000000a199b07209 */ /* 0x010fc80007810000 */
[C---:B------:R-:W-:Y:S01]  /*ee30*/  FSETP.NEU.FTZ.AND P0, PT, R176.reuse, -INF , PT ;  /* 0xff800000b000780b */ /* 0x040fe20003f1d000 */
[----:B------:R-:W-:-:S05]  /*ee40*/  FMUL.FTZ R161, R176, UR48 ;  /* 0x00000030b0a17c20 */ /* 0x000fca0008410000 */
[----:B------:R-:W-:-:S05]  /*ee50*/  FSEL R161, R161, RZ, P0 ;  /* 0x000000ffa1a17208 */ /* 0x000fca0000000000 */
[--C-:B------:R-:W-:Y:S01]  /*ee60*/  FFMA.FTZ R219, R166, UR48, -R161.reuse ;  /* 0x00000030a6db7c23 */ /* 0x100fe200080108a1 */
[----:B------:R-:W-:Y:S01]  /*ee70*/  F2FP.BF16.F32.PACK_AB R166, R181, R180 ;  /* 0x000000b4b5a6723e */ /* 0x000fe200000010ff */
[--C-:B------:R-:W-:Y:S01]  /*ee80*/  FFMA.FTZ R222, R154, UR48, -R161.reuse ;  /* 0x000000309ade7c23 */ /* 0x100fe200080108a1 */
[----:B------:R-:W-:Y:S01]  /*ee90*/  FSEL R180, R176, RZ, P0 ;  /* 0x000000ffb0b47208 */ /* 0x000fe20000000000 */
[--C-:B------:R-:W-:Y:S01]  /*eea0*/  FFMA.FTZ R155, R155, UR48, -R161.reuse ;  /* 0x000000309b9b7c23 */ /* 0x100fe200080108a1 */
[--C-:B------:R-:W-:Y:S01]  /*eeb0*/  FFMA.FTZ R221, R158, UR48, -R161.reuse ;  /* 0x000000309edd7c23 */ /* 0x100fe200080108a1 */
[--C-:B------:R-:W-:Y:S01]  /*eec0*/  FFMA.FTZ R159, R159, UR48, -R161.reuse ;  /* 0x000000309f9f7c23 */ /* 0x100fe200080108a1 */
[----:B------:R-:W-:Y:S01]  /*eed0*/  FFMA.FTZ R220, R162, UR48, -R161 ;  /* 0x00000030a2dc7c23 */ /* 0x000fe200080108a1 */
[----:B------:R-:W-:Y:S01]  /*eee0*/  FADD.FTZ R180, -R180, R5 ;  /* 0x00000005b4b47221 */ /* 0x000fe20000010100 */
[----:B------:R-:W-:Y:S01]  /*eef0*/  MUFU.EX2 R222, R222 ;  /* 0x000000de00de7308 */ /* 0x000fe20000000800 */
[--C-:B------:R-:W-:Y:S01]  /*ef00*/  FFMA.FTZ R163, R163, UR48, -R161.reuse ;  /* 0x00000030a3a37c23 */ /* 0x100fe200080108a1 */
[----:B------:R-:W-:Y:S01]  /*ef10*/  F2FP.BF16.F32.PACK_AB R154, R157, R156 ;  /* 0x0000009c9d9a723e */ /* 0x000fe200000010ff */
[----:B------:R-:W-:Y:S01]  /*ef20*/  FMUL.FTZ R5, R180, UR48 ;  /* 0x00000030b4057c20 */ /* 0x000fe20008410000 */
[--C-:B------:R-:W-:Y:S01]  /*ef30*/  FFMA.FTZ R153, R174, UR48, -R161.reuse ;  /* 0x00000030ae997c23 */ /* 0x100fe200080108a1 */
[----:B------:R-:W-:Y:S01]  /*ef40*/  F2FP.BF16.F32.PACK_AB R158, R165, R164 ;  /* 0x000000a4a59e723e */ /* 0x000fe200000010ff */
[--C-:B------:R-:W-:Y:S01]  /*ef50*/  FFMA.FTZ R167, R167, UR48, -R161.reuse ;  /* 0x00000030a7a77c23 */ /* 0x100fe200080108a1 */
[----:B0-----:R-:W-:Y:S01]  /*ef60*/  FADD.FTZ R165, R189, R8 ;  /* 0x00000008bda57221 */ /* 0x001fe20000010000 */
[----:B------:R-:W-:Y:S01]  /*ef70*/  MUFU.EX2 R155, R155 ;  /* 0x0000009b009b7308 */ /* 0x000fe20000000800 */
[--C-:B------:R-:W-:Y:S01]  /*ef80*/  FFMA.FTZ R203, R170, UR48, -R161.reuse ;  /* 0x00000030aacb7c23 */ /* 0x100fe200080108a1 */
[----:B------:R-:W-:Y:S01]  /*ef90*/  FFMA.FTZ R171, R171, UR48, -R161 ;  /* 0x00000030abab7c23 */ /* 0x000fe200080108a1 */
[----:B-----5:R-:W-:Y:S01]  /*efa0*/  FADD.FTZ R8, R192, R165 ;  /* 0x000000a5c0087221 */ /* 0x020fe20000010000 */
[--C-:B------:R-:W-:Y:S01]  /*efb0*/  FFMA.FTZ R175, R175, UR48, -R161.reuse ;  /* 0x00000030afaf7c23 */ /* 0x100fe200080108a1 */
[--C-:B------:R-:W-:Y:S01]  /*efc0*/  FFMA.FTZ R223, R160, UR48, -R161.reuse ;  /* 0x00000030a0df7c23 */ /* 0x100fe200080108a1 */
[--C-:B------:R-:W-:Y:S01]  /*efd0*/  FFMA.FTZ R179, R179, UR48, -R161.reuse ;  /* 0x00000030b3b37c23 */ /* 0x100fe200080108a1 */
[----:B---3--:R-:W-:Y:S01]  /*efe0*/  FADD.FTZ R165, R193, R8 ;  /* 0x00000008c1a57221 */ /* 0x008fe20000010000 */
[----:B------:R-:W0:Y:S01]  /*eff0*/  MUFU.EX2 R5, R5 ;  /* 0x0000000500057308 */ /* 0x000e220000000800 */
[--C-:B------:R-:W-:Y:S01]  /*f000*/  FFMA.FTZ R182, R182, UR48, -R161.reuse ;  /* 0x00000030b6b67c23 */ /* 0x100fe200080108a1 */
[----:B------:R-:W-:Y:S01]  /*f010*/  FFMA.FTZ R183, R183, UR48, -R161 ;  /* 0x00000030b7b77c23 */ /* 0x000fe200080108a1 */
[----:B-1----:R-:W-:Y:S01]  /*f020*/  FADD.FTZ R165, R196, R165 ;  /* 0x000000a5c4a57221 */ /* 0x002fe20000010000 */
[--C-:B------:R-:W-:Y:S01]  /*f030*/  FFMA.FTZ R186, R186, UR48, -R161.reuse ;  /* 0x00000030baba7c23 */ /* 0x100fe200080108a1 */
[--C-:B------:R-:W-:Y:S01]  /*f040*/  FFMA.FTZ R187, R187, UR48, -R161.reuse ;  /* 0x00000030bbbb7c23 */ /* 0x100fe200080108a1 */
[----:B------:R-:W-:Y:S01]  /*f050*/  F2FP.BF16.F32.PACK_AB R160, R169, R168 ;  /* 0x000000a8a9a0723e */ /* 0x000fe200000010ff */
[--C-:B------:R-:W-:Y:S01]  /*f060*/  FFMA.FTZ R190, R190, UR48, -R161.reuse ;  /* 0x00000030bebe7c23 */ /* 0x100fe200080108a1 */
[----:B------:R-:W1:Y:S01]  /*f070*/  MUFU.EX2 R221, R221 ;  /* 0x000000dd00dd7308 */ /* 0x000e620000000800 */
[--C-:B------:R-:W-:Y:S01]  /*f080*/  FFMA.FTZ R191, R191, UR48, -R161.reuse ;  /* 0x00000030bfbf7c23 */ /* 0x100fe200080108a1 */
[--C-:B------:R-:W-:Y:S01]  /*f090*/  FFMA.FTZ R194, R194, UR48, -R161.reuse ;  /* 0x00000030c2c27c23 */ /* 0x100fe200080108a1 */
[--C-:B------:R-:W-:Y:S01]  /*f0a0*/  FFMA.FTZ R195, R195, UR48, -R161.reuse ;  /* 0x00000030c3c37c23 */ /* 0x100fe200080108a1 */
[----:B------:R-:W-:Y:S01]  /*f0b0*/  F2FP.BF16.F32.PACK_AB R162, R173, R172 ;  /* 0x000000acada2723e */ /* 0x000fe200000010ff */
[--C-:B------:R-:W-:Y:S01]  /*f0c0*/  FFMA.FTZ R198, R198, UR48, -R161.reuse ;  /* 0x00000030c6c67c23 */ /* 0x100fe200080108a1 */
[----:B------:R-:W-:Y:S01]  /*f0d0*/  F2FP.BF16.F32.PACK_AB R164, R177, R202 ;  /* 0x000000cab1a4723e */ /* 0x000fe200000010ff */
[----:B------:R-:W-:Y:S01]  /*f0e0*/  FFMA.FTZ R161, R199, UR48, -R161 ;  /* 0x00000030c7a17c23 */ /* 0x000fe200080108a1 */
[----:B------:R-:W3:Y:S01]  /*f0f0*/  MUFU.EX2 R159, R159 ;  /* 0x0000009f009f7308 */ /* 0x000ee20000000800 */
[----:B0-----:R-:W-:Y:S01]  /*f100*/  FFMA.FTZ R4, R5, R4, R222 ;  /* 0x0000000405047223 */ /* 0x001fe200000100de */
[----:B------:R-:W-:Y:S01]  /*f110*/  F2FP.BF16.F32.PACK_AB R156, R201, R200 ;  /* 0x000000c8c99c723e */ /* 0x000fe200000010ff */
[-C--:B------:R-:W-:Y:S01]  /*f120*/  FMUL.FTZ R26, R26, R5.reuse ;  /* 0x000000051a1a7220 */ /* 0x080fe20000410000 */
[----:B------:R-:W-:Y:S01]  /*f130*/  F2FP.BF16.F32.PACK_AB R168, R185, R184 ;  /* 0x000000b8b9a8723e */ /* 0x000fe200000010ff */
[----:B------:R-:W-:Y:S01]  /*f140*/  FADD.FTZ R4, R155, R4 ;  /* 0x000000049b047221 */ /* 0x000fe20000010000 */
[----:B------:R-:W-:Y:S01]  /*f150*/  F2FP.BF16.F32.PACK_AB R170, R189, R188 ;  /* 0x000000bcbdaa723e */ /* 0x000fe200000010ff */
[-C--:B------:R-:W-:Y:S01]  /*f160*/  FMUL.FTZ R27, R27, R5.reuse ;  /* 0x000000051b1b7220 */ /* 0x080fe20000410000 */
[----:B------:R-:W0:Y:S01]  /*f170*/  MUFU.EX2 R157, R220 ;  /* 0x000000dc009d7308 */ /* 0x000e220000000800 */
[----:B-1----:R-:W-:Y:S01]  /*f180*/  FADD.FTZ R4, R221, R4 ;  /* 0x00000004dd047221 */ /* 0x002fe20000010000 */
        /* <DEDUP_REMOVED lines=85> */
[----:B------:R-:W-:Y:S01]  /*f6e0*/  FMUL.FTZ R151, R151, R5 ;  /* 0x0000000597977220 */ /* 0x000fe20000410000 */
[----:B------:R-:W3:Y:S01]  /*f6f0*/  MUFU.EX2 R182, R182 ;  /* 0x000000b600b67308 */ /* 0x000ee20000000800 */
[----:B0-----:R-:W-:-:S07]  /*f700*/  FADD.FTZ R4, R223, R4 ;  /* 0x00000004df047221 */ /* 0x001fce0000010000 */
[----:B------:R-:W0:Y:S01]  /*f710*/  MUFU.EX2 R183, R183 ;  /* 0x000000b700b77308 */ /* 0x000e220000000800 */
[C---:B-1----:R-:W-:Y:S01]  /*f720*/  FADD.FTZ R153, R179.reuse, R4 ;  /* 0x00000004b3997221 */ /* 0x042fe20000010000 */
[----:B------:R-:W-:-:S06]  /*f730*/  F2FP.BF16.F32.PACK_AB R165, R179, R223 ;  /* 0x000000dfb3a5723e */ /* 0x000fcc00000010ff */
[----:B------:R-:W1:Y:S01]  /*f740*/  MUFU.EX2 R169, R186 ;  /* 0x000000ba00a97308 */ /* 0x000e620000000800 */
[----:B---3--:R-:W-:Y:S01]  /*f750*/  FADD.FTZ R0, R182, R153 ;  /* 0x00000099b6007221 */ /* 0x008fe20000010000 */
[----:B------:R-:W-:Y:S02]  /*f760*/  F2FP.BF16.F32.PACK_AB R153, R155, R222 ;  /* 0x000000de9b99723e */ /* 0x000fe400000010ff */
[----:B------:R-:W-:Y:S02]  /*f770*/  F2FP.BF16.F32.PACK_AB R155, R159, R221 ;  /* 0x000000dd9f9b723e */ /* 0x000fe400000010ff */
[----:B------:R-:W-:Y:S02]  /*f780*/  F2FP.BF16.F32.PACK_AB R159, R167, R219 ;  /* 0x000000dba79f723e */ /* 0x000fe400000010ff */
        /* <DEDUP_REMOVED lines=14> */
[----:B------:R3:W4:Y:S01]  /*f870*/  MUFU.EX2 R0, R161 ;  /* 0x000000a100007308 */ /* 0x0007220000000800 */
[----:B0-----:R-:W-:Y:S02]  /*f880*/  F2FP.BF16.F32.PACK_AB R173, R195, R173 ;  /* 0x000000adc3ad723e */ /* 0x001fe400000010ff */
[----:B---3--:R-:W-:Y:S01]  /*f890*/  F2FP.BF16.F32.PACK_AB R161, R171, R203 ;  /* 0x000000cbaba1723e */ /* 0x008fe200000010ff */
[----:B------:R-:W-:-:S04]  /*f8a0*/  FADD.FTZ R171, R195, R4 ;  /* 0x00000004c3ab7221 */ /* 0x000fc80000010000 */
[----:B-1----:R-:W-:Y:S01]  /*f8b0*/  FADD.FTZ R175, R198, R171 ;  /* 0x000000abc6af7221 */ /* 0x002fe20000010000 */
[----:B------:R-:W-:-:S03]  /*f8c0*/  F2FP.BF16.F32.PACK_AB R171, R191, R190 ;  /* 0x000000bebfab723e */ /* 0x000fc600000010ff */
[C---:B----4-:R-:W-:Y:S01]  /*f8d0*/  FADD.FTZ R4, R0.reuse, R175 ;  /* 0x000000af00047221 */ /* 0x050fe20000010000 */
[----:B------:R-:W-:Y:S01]  /*f8e0*/  F2FP.BF16.F32.PACK_AB R175, R0, R198 ;  /* 0x000000c600af723e */ /* 0x000fe200000010ff */
[----:B------:R-:W-:Y:S06]  /*f8f0*/  @!P6 BRA `(.L_x_2983) ;  /* 0x000000000004e947 */ /* 0x000fec0003800000 */
[----:B------:R-:W-:Y:S01]  /*f900*/  BPT.TRAP 0x1 ;  /* 0x000000040000795c */ /* 0x000fe20000300000 */
.L_x_2983:
[----:B------:R0:W1:Y:S01]  /*f910*/  SYNCS.PHASECHK.TRANS64.TRYWAIT P0, [R20+URZ+0x22850], R21 ;  /* 0x02285015140075a7 */ /* 0x000062000800017f */
[----:B------:R-:W-:Y:S05]  /*f920*/  @!P6 BRA `(.L_x_2984) ;  /* 0x000000000004e947 */ /* 0x000fea0003800000 */
[----:B------:R-:W-:Y:S01]  /*f930*/  BPT.TRAP 0x1 ;  /* 0x000000040000795c */ /* 0x000fe20000300000 */
.L_x_2984:
[----:B------:R-:W-:Y:S01]  /*f940*/  IMAD.MOV.U32 R5, RZ, RZ, 0xc00 ;  /* 0x00000c00ff057424 */ /* 0x000fe200078e00ff */
[----:B------:R-:W-:Y:S03]  /*f950*/  BSSY B0, `(.L_x_2985) ;  /* 0x0000005000007945 */ /* 0x000fe60003800000 */
[----:B------:R-:W-:Y:S01]  /*f960*/  IMAD R180, R2, R5, UR49 ;  /* 0x0000003102b47e24 */ /* 0x000fe2000f8e0205 */
[----:B-1----:R-:W-:Y:S06]  /*f970*/  @P0 BRA `(.L_x_2986) ;  /* 0x0000000000080947 */ /* 0x002fec0003800000 */
[----:B------:R-:W1:Y:S02]  /*f980*/  SYNCS.PHASECHK.TRANS64.TRYWAIT P0, [R20+URZ+0x22850], R21 ;  /* 0x02285015140075a7 */ /* 0x000e64000800017f */
[----:B-1----:R-:W-:Y:S05]  /*f990*/  @!P0 BRA `(.L_x_2987) ;  /* 0x0000011800688947 */ /* 0x002fea0003800000 */
.L_x_2986:
[----:B------:R-:W-:Y:S05]  /*f9a0*/  BSYNC B0 ;  /* 0x0000000000007941 */ /* 0x000fea0003800000 */
.L_x_2985:
[----:B------:R-:W3:Y:S01]  /*f9b0*/  S2R R0, SR_TID.X ;  /* 0x0000000000007919 */ /* 0x000ee20000002100 */
[----:B------:R-:W-:Y:S05]  /*f9c0*/  WARPSYNC.ALL ;  /* 0x0000000000007948 */ /* 0x000fea0003800000 */
[----:B------:R-:W-:Y:S01]  /*f9d0*/  IMAD.MOV.U32 R181, RZ, RZ, 0x40000040 ;  /* 0x40000040ffb57424 */ /* 0x000fe200078e00ff */
[----:B------:R-:W-:Y:S01]  /*f9e0*/  R2UR UR6, R180 ;  /* 0x00000000b40672ca */ /* 0x000fe200000e0000 */
[----:B------:R-:W-:-:S03]  /*f9f0*/  IMAD.U32 R5, RZ, RZ, UR50 ;  /* 0x00000032ff057e24 */ /* 0x000fc6000f8e00ff */
[----:B------:R-:W-:Y:S02]  /*fa00*/  R2UR UR7, R181 ;  /* 0x00000000b50772ca */ /* 0x000fe400000e0000 */
[----:B------:R-:W-:Y:S02]  /*fa10*/  ISETP.NE.AND P0, PT, R5, 0x3, PT ;  /* 0x000000030500780c */ /* 0x000fe40003f05270 */
[----:B---3--:R-:W-:-:S05]  /*fa20*/  SHF.R.U32.HI R0, RZ, 0x7, R0 ;  /* 0x00000007ff007819 */ /* 0x008fca0000011600 */
[----:B------:R-:W-:-:S05]  /*fa30*/  VIADD R0, R0, 0x8 ;  /* 0x0000000800007836 */ /* 0x000fca0000000000 */
[----:B------:R3:W-:Y:S06]  /*fa40*/  BAR.SYNC.DEFER_BLOCKING R0, 0x100 ;  /* 0x000400000000751d */ /* 0x0007ec0000010000 */
[----:B------:R-:W-:-:S06]  /*fa50*/  WARPGROUP.ARRIVE ;  /* 0x00000000000079c5 */ /* 0x000fcc0000000000 */
        /* <DEDUP_REMOVED lines=41> */
[----:B---3--:R-:W-:Y:S05]  /*fcf0*/  @!P0 BRA `(.L_x_2988) ;  /* 0x0000000000048947 */ /* 0x008fea0003800000 */
[----:B------:R-:W-:Y:S01]  /*fd00*/  BPT.TRAP 0x1 ;  /* 0x000000040000795c */ /* 0x000fe20000300000 */
.L_x_2988:
[C---:B------:R-:W-:Y:S01]  /*fd10*/  ISETP.GT.AND P0, PT, R3.reuse, R225, PT ;  /* 0x000000e10300720c */ /* 0x040fe20003f04270 */
[----:B01----:R-:W-:Y:S02]  /*fd20*/  VIADD R20, R20, 0x22860 ;  /* 0x0002286014147836 */ /* 0x003fe40000000000 */
[----:B------:R-:W-:Y:S02]  /*fd30*/  IMAD.U32 R5, RZ, RZ, UR47 ;  /* 0x0000002fff057e24 */ /* 0x000fe4000f8e00ff */
[----:B------:R-:W-:Y:S02]  /*fd40*/  VIADD R3, R3, 0xffffffff ;  /* 0xffffffff03037836 */ /* 0x000fe40000000000 */
[----:B------:R-:W-:Y:S01]  /*fd50*/  IMAD.MOV.U32 R0, RZ, RZ, R178 ;  /* 0x000000ffff007224 */ /* 0x000fe200078e00b2 */
[----:B------:R-:W-:Y:S01]  /*fd60*/  PRMT R20, R5, 0x654, R20 ;  /* 0x0000065405147816 */ /* 0x000fe20000000014 */
[----:B------:R-:W-:-:S03]  /*fd70*/  IMAD.MOV.U32 R5, RZ, RZ, R176 ;  /* 0x000000ffff057224 */ /* 0x000fc600078e00b0 */
[----:B------:R0:W-:Y:S01]  /*fd80*/  SYNCS.ARRIVE.TRANS64.RED.A1T0 RZ, [R20+URZ], RZ ;  /* 0x000000ff14ff79a7 */ /* 0x0001e2000810043f */
[----:B------:R-:W-:Y:S05]  /*fd90*/  @P0 BRA `(.L_x_2989) ;  /* 0xffffffcc00700947 */ /* 0x000fea000383ffff */
[----:B------:R-:W-:Y:S02]  /*fda0*/  IMAD.MOV.U32 R5, RZ, RZ, R176 ;  /* 0x000000ffff057224 */ /* 0x000fe400078e00b0 */
[----:B------:R-:W-:-:S07]  /*fdb0*/  IMAD.MOV.U32 R0, RZ, RZ, R178 ;  /* 0x000000ffff007224 */ /* 0x000fce00078e00b2 */
.L_x_2969:
[----:B0-----:R-:W0:Y:S01]  /*fdc0*/  LDC R20, c[0x0][0x448] ;  /* 0x00011200ff147b82 */ /* 0x001e220000000800 */
[----:B------:R-:W-:Y:S02]  /*fdd0*/  LOP3.LUT R22, R22, 0xfff7ffff, RZ, 0xc0, !PT ;  /* 0xfff7ffff16167812 */ /* 0x000fe400078ec0ff */
[----:B------:R-:W-:-:S05]  /*fde0*/  IADD3 R153, R208, 0x1, -R207 ;  /* 0x00000001d0997810 */ /* 0x000fca0007ffe8cf */
[----:B------:R-:W1:Y:S01]  /*fdf0*/  LDC R227, c[0x0][0x9e4] ;  /* 0x00027900ffe37b82 */ /* 0x000e620000000800 */
[----:B0-----:R-:W-:Y:S01]  /*fe00*/  ISETP.NE.AND P0, PT, R20, 0x1, PT ;  /* 0x000000011400780c */ /* 0x001fe20003f05270 */
[----:B------:R-:W-:-:S12]  /*fe10*/  VIADD R20, R218, 0x7f ;  /* 0x0000007fda147836 */ /* 0x000fd80000000000 */
[----:B------:R-:W0:Y:S01]  /*fe20*/  @P0 LDC R21, c[0x0][0x44c] ;  /* 0x00011300ff150b82 */ /* 0x000e220000000800 */
[----:B------:R-:W-:-:S04]  /*fe30*/  @P0 LOP3.LUT R22, R22, 0x80000, RZ, 0xfc, !PT ;  /* 0x0008000016160812 */ /* 0x000fc800078efcff */
[----:B------:R-:W-:-:S03]  /*fe40*/  LOP3.LUT R22, R22, 0xffefffff, RZ, 0xc0, !PT ;  /* 0xffefffff16167812 */ /* 0x000fc600078ec0ff */
[----:B------:R-:W3:Y:S01]  /*fe50*/  @P0 LDC R152, c[0x0][0x450] ;  /* 0x00011400ff980b82 */ /* 0x000ee20000000800 */
[----:B0-----:R-:W-:-:S05]  /*fe60*/  @P0 IMAD.HI.U32 R21, R20, R21, RZ ;  /* 0x0000001514150227 */ /* 0x001fca00078e00ff */
[----:B---3--:R-:W-:Y:S02]  /*fe70*/  @P0 SHF.R.U32.HI R20, RZ, R152, R21 ;  /* 0x00000098ff140219 */ /* 0x008fe40000011615 */
[----:B-1----:R-:W-:-:S03]  /*fe80*/  ISETP.GE.AND P0, PT, R227, 0x1, PT ;  /* 0x00000001e300780c */ /* 0x002fc60003f06270 */
[----:B------:R-:W-:-:S04]  /*fe90*/  IMAD.IADD R20, R153, 0x1, R20 ;  /* 0x0000000199147824 */ /* 0x000fc800078e0214 */
[----:B------:R-:W-:-:S06]  /*fea0*/  VIADD R153, R20, -UR46 ;  /* 0x8000002e14997c36 */ /* 0x000fcc0008000000 */
[----:B------:R-:W-:Y:S01]  /*feb0*/  @P0 LOP3.LUT R22, R22, 0x100000, RZ, 0xfc, !PT ;  /* 0x0010000016160812 */ /* 0x000fe200078efcff */
[----:B------:R-:W-:Y:S06]  /*fec0*/  @!P0 BRA `(.L_x_2990) ;  /* 0x0000000000488947 */ /* 0x000fec0003800000 */
[----:B------:R-:W-:Y:S01]  /*fed0*/  IMAD.MOV.U32 R152, RZ, RZ, R20 ;  /* 0x000000ffff987224 */ /* 0x000fe200078e0014 */
[----:B------:R-:W-:Y:S04]  /*fee0*/  BSSY B0, `(.L_x_2991) ;  /* 0x000000e000007945 */ /* 0x000fe80003800000 */
        /* <DEDUP_REMOVED lines=9> */
.L_x_2992:
[----:B------:R-:W-:-:S13]  /*ff80*/  ISETP.NE.AND P0, PT, R227, 0x1, PT ;  /* 0x00000001e300780c */ /* 0x000fda0003f05270 */
[----:B------:R-:W0:Y:S02]  /*ff90*/  @P0 LDC.64 R20, c[0x0][0x9e8] ;  /* 0x00027a00ff140b82 */ /* 0x000e240000000a00 */
[----:B0-----:R-:W-:-:S05]  /*ffa0*/  @P0 IMAD.HI.U32 R20, R152, R20, RZ ;  /* 0x0000001498140227 */ /* 0x001fca00078e00ff */
[----:B------:R-:W-:-:S07]  /*ffb0*/  @P0 SHF.R.U32.HI R152, RZ, R21, R20 ;  /* 0x00000015ff980219 */ /* 0x000fce0000011614 */
.L_x_2993:
[----:B------:R-:W-:Y:S05]  /*ffc0*/  BSYNC B0 ;  /* 0x0000000000007941 */ /* 0x000fea0003800000 */
.L_x_2991:
[----:B------:R-:W-:-:S05]  /*ffd0*/  IMAD R152, R152, R227, RZ ;  /* 0x000000e398987224 */ /* 0x000fca00078e02ff */
[----:B------:R-:W-:-:S07]  /*ffe0*/  VIMNMX R153, R153, R152, !PT ;  /* 0x0000009899997248 */ /* 0x000fce0007fe0100 */
.L_x_2990:
[----:B------:R-:W-:-:S04]  /*fff0*/  VIADD R153, R153, 0x5f ;  /* 0x0000005f99997836 */ /* 0x000fc80000000000 */
[----:B------:R-:W-:-:S05]  /*10000*/  IMAD.HI R153, R153, 0x2aaaaaab, RZ ;  /* 0x2aaaaaab99997827 */ /* 0x000fca00078e02ff */
[----:B------:R-:W-:-:S04]  /*10010*/  SHF.R.U32.HI R20, RZ, 0x1f, R153 ;  /* 0x0000001fff147819 */ /* 0x000fc80000011699 */
[----:B------:R-:W-:-:S04]  /*10020*/  LEA.HI.SX32 R20, R153, R20, 0x1c ;  /* 0x0000001499147211 */ /* 0x000fc800078fe2ff */
[----:B------:R-:W-:-:S04]  /*10030*/  VIMNMX R222, R229, R20, !PT ;  /* 0x00000014e5de7248 */ /* 0x000fc80007fe0100 */
[----:B------:R-:W-:-:S13]  /*10040*/  ISETP.GE.AND P0, PT, R3, R222, PT ;  /* 0x000000de0300720c */ /* 0x000fda0003f06270 */
[----:B------:R-:W-:Y:S05]  /*10050*/  @!P0 BRA `(.L_x_2994) ;  /* 0x0000001c00f48947 */ /* 0x000fea0003800000 */
[----:B------:R-:W-:Y:S02]  /*10060*/  IMAD.MOV.U32 R201, RZ, RZ, R5 ;  /* 0x000000ffffc97224 */ /* 0x000fe400078e0005 */
[----:B------:R-:W-:Y:S02]  /*10070*/  IMAD.MOV.U32 R200, RZ, RZ, R0 ;  /* 0x000000ffffc87224 */ /* 0x000fe400078e0000 */
[----:B------:R-:W-:-:S07]  /*10080*/  IMAD.MOV.U32 R21, RZ, RZ, R3 ;  /* 0x000000ffff157224 */ /* 0x000fce00078e0003 */
.L_x_3006:
[----:B------:R-:W-:Y:S01]  /*10090*/  IMAD.U32 R0, RZ, RZ, UR50 ;  /* 0x00000032ff007e24 */ /* 0x000fe2000f8e00ff */
[----:B------:R-:W-:Y:S05]  /*100a0*/  YIELD ;  /* 0x0000000000007946 */ /* 0x000fea0003800000 */
[----:B------:R-:W-:Y:S01]  /*100b0*/  ISETP.NE.AND P2, PT, R0, 0x3, PT ;  /* 0x000000030000780c */ /* 0x000fe20003f45270 */
[----:B------:R-:W-:Y:S02]  /*100c0*/  VIADD R2, R2, 0x1 ;  /* 0x0000000102027836 */ /* 0x000fe40000000000 */
[----:B0-----:R-:W-:Y:S02]  /*100d0*/  IMAD.MOV.U32 R3, RZ, RZ, R21 ;  /* 0x000000ffff037224 */ /* 0x001fe400078e0015 */
[----:B------:R-:W-:Y:S01]  /*100e0*/  VIADD R21, R21, 0xffffffff ;  /* 0xffffffff15157836 */ /* 0x000fe20000000000 */
[----:B------:R-:W-:-:S02]  /*100f0*/  ISETP.NE.AND P1, PT, R2, 0x2, PT ;  /* 0x000000020200780c */ /* 0x000fc40003f25270 */
[----:B------:R-:W-:Y:S02]  /*10100*/  ISETP.GT.AND P0, PT, R3, R222, PT ;  /* 0x000000de0300720c */ /* 0x000fe40003f04270 */
[----:B------:R-:W-:Y:S02]  /*10110*/  SEL R5, RZ, 0x1, P1 ;  /* 0x00000001ff057807 */ /* 0x000fe40000800000 */
[----:B------:R-:W-:Y:S02]  /*10120*/  SEL R2, R2, RZ, P1 ;  /* 0x000000ff02027207 */ /* 0x000fe40000800000 */
[----:B------:R-:W-:Y:S01]  /*10130*/  LOP3.LUT R206, R206, R5, RZ, 0x3c, !PT ;  /* 0x00000005cece7212 */ /* 0x000fe200078e3cff */
[----:B------:R-:W-:Y:S06]  /*10140*/  @!P2 BRA `(.L_x_2995) ;  /* 0x000000000004a947 */ /* 0x000fec0003800000 */
[----:B------:R-:W-:Y:S01]  /*10150*/  BPT.TRAP 0x1 ;  /* 0x000000040000795c */ /* 0x000fe20000300000 */
.L_x_2995:
[----:B------:R-:W-:Y:S01]  /*10160*/  IMAD R3, R2, 0x8, R23 ;  /* 0x0000000802037824 */ /* 0x000fe200078e0217 */
[----:B------:R-:W-:-:S04]  /*10170*/  SHF.L.U32 R20, R206, 0x1f, RZ ;  /* 0x0000001fce147819 */ /* 0x000fc800000006ff */
[----:B------:R0:W1:Y:S01]  /*10180*/  SYNCS.PHASECHK.TRANS64.TRYWAIT P1, [R3+URZ+0x22830], R20 ;  /* 0x02283014030075a7 */ /* 0x000062000802017f */
[----:B------:R-:W-:Y:S05]  /*10190*/  @!P2 BRA `(.L_x_2996) ;  /* 0x000000000004a947 */ /* 0x000fea0003800000 */
[----:B------:R-:W-:Y:S01]  /*101a0*/  BPT.TRAP 0x1 ;  /* 0x000000040000795c */ /* 0x000fe20000300000 */
.L_x_2996:
[----:B------:R-:W-:Y:S02]  /*101b0*/  IMAD R156, R2, 0x300, R224 ;  /* 0x00000300029c7824 */ /* 0x000fe400078e02e0 */
[----:B------:R-:W-:Y:S01]  /*101c0*/  IMAD.MOV.U32 R157, RZ, RZ, 0x40000040 ;  /* 0x40000040ff9d7424 */ /* 0x000fe200078e00ff */
[----:B-1----:R-:W-:Y:S06]  /*101d0*/  @P1 BRA `(.L_x_2997) ;  /* 0x0000000000081947 */ /* 0x002fec0003800000 */
[----:B------:R-:W1:Y:S02]  /*101e0*/  SYNCS.PHASECHK.TRANS64.TRYWAIT P1, [R3+URZ+0x22830], R20 ;  /* 0x02283014030075a7 */ /* 0x000e64000802017f */
[----:B-1----:R-:W-:Y:S05]  /*101f0*/  @!P1 BRA `(.L_x_2998) ;  /* 0x0000011000649947 */ /* 0x002fea0003800000 */
.L_x_2997:
        /* <DEDUP_REMOVED lines=14> */
[----:B------:R-:W3:Y:S01]  /*102e0*/  S2R R5, SR_TID.X ;  /* 0x0000000000057919 */ /* 0x000ee20000002100 */
        /* <DEDUP_REMOVED lines=13> */
[----:B---3--:R-:W-:-:S04]  /*103c0*/  SHF.R.U32.HI R5, RZ, 0x7, R5 ;  /* 0x00000007ff057819 */ /* 0x008fc80000011605 */
        /* <DEDUP_REMOVED lines=14> */
.L_x_2999:
[----:B------:R-:W-:Y:S01]  /*104b0*/  FMNMX.FTZ R0, R152, R200, !PT ;  /* 0x000000c898007209 */ /* 0x000fe20007810000 */
[----:B------:R-:W-:-:S03]  /*104c0*/  UMOV UR48, UR43 ;  /* 0x0000002b00307c82 */ /* 0x000fc60008000000 */
        /* <DEDUP_REMOVED lines=26> */
[----:B---3--:R-:W-:-:S05]  /*10670*/  FMNMX.FTZ R0, R0, R5, !PT ;  /* 0x0000000500007209 */ /* 0x008fca0007810000 */
[C---:B------:R-:W-:Y:S01]  /*10680*/  FMUL.FTZ R5, R0.reuse, UR48 ;  /* 0x0000003000057c20 */ /* 0x040fe20008410000 */
[----:B------:R-:W-:-:S03]  /*10690*/  FADD.FTZ R200, -R0, R200 ;  /* 0x000000c800c87221 */ /* 0x000fc60000010100 */
[--C-:B------:R-:W-:Y:S01]  /*106a0*/  FFMA.FTZ R203, R172, UR48, -R5.reuse ;  /* 0x00000030accb7c23 */ /* 0x100fe20008010805 */
[--C-:B------:R-:W-:Y:S01]  /*106b0*/  FFMA.FTZ R152, R152, UR48, -R5.reuse ;  /* 0x0000003098987c23 */ /* 0x100fe20008010805 */
[----:B------:R-:W-:Y:S01]  /*106c0*/  FMUL.FTZ R172, R200, UR48 ;  /* 0x00000030c8ac7c20 */ /* 0x000fe20008410000 */
        /* <DEDUP_REMOVED lines=24> */
[----:B------:R-:W-:-:S04]  /*10850*/  FFMA.FTZ R197, R197, UR48, -R5 ;  /* 0x00000030c5c57c23 */ /* 0x000fc80008010805 */
        /* <DEDUP_REMOVED lines=16> */
[----:B------:R-:W-:Y:S01]  /*10960*/  MUFU.EX2 R219, R168 ;  /* 0x000000a800db7308 */ /* 0x000fe20000000800 */
[----:B-----5:R-:W-:Y:S01]  /*10970*/  FADD.FTZ R5, R156, R5 ;  /* 0x000000059c057221 */ /* 0x020fe20000010000 */
[-C--:B------:R-:W-:Y:S01]  /*10980*/  FMUL.FTZ R45, R45, R172.reuse ;  /* 0x000000ac2d2d7220 */ /* 0x080fe20000410000 */
[-C--:B------:R-:W-:Y:S01]  /*10990*/  FMUL.FTZ R48, R48, R172.reuse ;  /* 0x000000ac30307220 */ /* 0x080fe20000410000 */
[-C--:B------:R-:W-:Y:S01]  /*109a0*/  FMUL.FTZ R49, R49, R172.reuse ;  /* 0x000000ac31317220 */ /* 0x080fe20000410000 */
[-C--:B------:R-:W-:Y:S01]  /*109b0*/  FMUL.FTZ R52, R52, R172.reuse ;  /* 0x000000ac34347220 */ /* 0x080fe20000410000 */
[-C--:B------:R-:W-:Y:S01]  /*109c0*/  FMUL.FTZ R53, R53, R172.reuse ;  /* 0x000000ac35357220 */ /* 0x080fe20000410000 */
[-C--:B------:R-:W-:Y:S01]  /*109d0*/  FMUL.FTZ R56, R56, R172.reuse ;  /* 0x000000ac38387220 */ /* 0x080fe20000410000 */
[----:B------:R-:W4:Y:S01]  /*109e0*/  MUFU.EX2 R221, R160 ;  /* 0x000000a000dd7308 */ /* 0x000f220000000800 */
[----:B---3--:R-:W-:Y:S01]  /*109f0*/  FADD.FTZ R8, R157, R5 ;  /* 0x000000059d087221 */ /* 0x008fe20000010000 */
[----:B------:R-:W-:Y:S01]  /*10a00*/  FMNMX.FTZ R5, R154, R201, !PT ;  /* 0x000000c99a057209 */ /* 0x000fe20007810000 */
[----:B------:R-:W-:Y:S01]  /*10a10*/  FMUL.FTZ R57, R57, R172 ;  /* 0x000000ac39397220 */ /* 0x000fe20000410000 */
[----:B------:R-:W-:Y:S01]  /*10a20*/  F2FP.BF16.F32.PACK_AB R202, R157, R156 ;  /* 0x0000009c9dca723e */ /* 0x000fe200000010ff */
[-C--:B------:R-:W-:Y:S01]  /*10a30*/  FMUL.FTZ R60, R60, R172.reuse ;  /* 0x000000ac3c3c7220 */ /* 0x080fe20000410000 */
[----:B------:R-:W-:Y:S01]  /*10a40*/  FMNMX.FTZ R5, R155, R5, !PT ;  /* 0x000000059b057209 */ /* 0x000fe20007810000 */
[-C--:B------:R-:W-:Y:S01]  /*10a50*/  FMUL.FTZ R61, R61, R172.reuse ;  /* 0x000000ac3d3d7220 */ /* 0x080fe20000410000 */
[----:B------:R-:W-:Y:S01]  /*10a60*/  MUFU.EX2 R220, R164 ;  /* 0x000000a400dc7308 */ /* 0x000fe20000000800 */
[-C--:B------:R-:W-:Y:S01]  /*10a70*/  FMUL.FTZ R64, R64, R172.reuse ;  /* 0x000000ac40407220 */ /* 0x080fe20000410000 */
[----:B------:R-:W-:Y:S01]  /*10a80*/  FMNMX.FTZ R5, R158, R5, !PT ;  /* 0x000000059e057209 */ /* 0x000fe20007810000 */
[-C--:B------:R-:W-:Y:S01]  /*10a90*/  FMUL.FTZ R65, R65, R172.reuse ;  /* 0x000000ac41417220 */ /* 0x080fe20000410000 */
[-C--:B------:R-:W-:Y:S01]  /*10aa0*/  FMUL.FTZ R68, R68, R172.reuse ;  /* 0x000000ac44447220 */ /* 0x080fe20000410000 */
[-C--:B------:R-:W-:Y:S01]  /*10ab0*/  FMUL.FTZ R69, R69, R172.reuse ;  /* 0x000000ac45457220 */ /* 0x080fe20000410000 */
[----:B------:R-:W-:Y:S01]  /*10ac0*/  FMNMX.FTZ R5, R159, R5, !PT ;  /* 0x000000059f057209 */ /* 0x000fe20007810000 */
[-C--:B------:R-:W-:Y:S01]  /*10ad0*/  FMUL.FTZ R72, R72, R172.reuse ;  /* 0x000000ac48487220 */ /* 0x080fe20000410000 */
[----:B------:R-:W-:Y:S01]  /*10ae0*/  MUFU.EX2 R165, R165 ;  /* 0x000000a500a57308 */ /* 0x000fe20000000800 */
[----:B----4-:R-:W-:Y:S01]  /*10af0*/  FADD.FTZ R8, R221, R8 ;  /* 0x00000008dd087221 */ /* 0x010fe20000010000 */
[----:B------:R-:W-:Y:S01]  /*10b00*/  FMNMX.FTZ R5, R162, R5, !PT ;  /* 0x00000005a2057209 */ /* 0x000fe20007810000 */
[-C--:B------:R-:W-:Y:S01]  /*10b10*/  FMUL.FTZ R73, R73, R172.reuse ;  /* 0x000000ac49497220 */ /* 0x080fe20000410000 */
[-C--:B------:R-:W-:Y:S01]  /*10b20*/  FMUL.FTZ R76, R76, R172.reuse ;  /* 0x000000ac4c4c7220 */ /* 0x080fe20000410000 */
        /* <DEDUP_REMOVED lines=58> */
[----:B------:R-:W-:Y:S01]  /*10ed0*/  FMUL.FTZ R149, R149, R172 ;  /* 0x000000ac95957220 */ /* 0x000fe20000410000 */
[----:B------:R-:W-:Y:S02]  /*10ee0*/  MUFU.EX2 R164, R184 ;  /* 0x000000b800a47308 */ /* 0x000fe40000000800 */
[----:B------:R-:W-:-:S04]  /*10ef0*/  FMNMX.FTZ R5, R194, R5, !PT ;  /* 0x00000005c2057209 */ /* 0x000fc80007810000 */
[----:B------:R-:W-:Y:S02]  /*10f00*/  FMNMX.FTZ R5, R195, R5, !PT ;  /* 0x00000005c3057209 */ /* 0x000fe40007810000 */
[----:B------:R-:W-:Y:S02]  /*10f10*/  MUFU.EX2 R185, R185 ;  /* 0x000000b900b97308 */ /* 0x000fe40000000800 */
[----:B------:R-:W-:-:S04]  /*10f20*/  FMNMX.FTZ R5, R198, R5, !PT ;  /* 0x00000005c6057209 */ /* 0x000fc80007810000 */
[----:B------:R-:W-:Y:S02]  /*10f30*/  FMNMX.FTZ R5, R199, R5, !PT ;  /* 0x00000005c7057209 */ /* 0x000fe40007810000 */
[----:B------:R-:W-:Y:S03]  /*10f40*/  MUFU.EX2 R189, R189 ;  /* 0x000000bd00bd7308 */ /* 0x000fe60000000800 */
[----:B------:R-:W3:Y:S05]  /*10f50*/  SHFL.BFLY PT, R152, R5, 0x2, 0x1f ;  /* 0x0c401f0005987f89 */ /* 0x000eea00000e0000 */
[----:B------:R-:W-:Y:S08]  /*10f60*/  MUFU.EX2 R193, R193 ;  /* 0x000000c100c17308 */ /* 0x000ff00000000800 */
[----:B------:R-:W-:Y:S08]  /*10f70*/  MUFU.EX2 R196, R196 ;  /* 0x000000c400c47308 */ /* 0x000ff00000000800 */
[----:B------:R-:W-:Y:S01]  /*10f80*/  MUFU.EX2 R197, R197 ;  /* 0x000000c500c57308 */ /* 0x000fe20000000800 */
[----:B---3--:R-:W-:-:S05]  /*10f90*/  FMNMX.FTZ R5, R5, R152, !PT ;  /* 0x0000009805057209 */ /* 0x008fca0007810000 */
[----:B------:R-:W3:Y:S02]  /*10fa0*/  SHFL.BFLY PT, R153, R5, 0x1, 0x1f ;  /* 0x0c201f0005997f89 */ /* 0x000ee400000e0000 */
[----:B------:R-:W4:Y:S02]  /*10fb0*/  MUFU.EX2 R152, R161 ;  /* 0x000000a100987308 */ /* 0x000f240000000800 */
[C---:B----4-:R-:W-:Y:S01]  /*10fc0*/  FADD.FTZ R8, R152.reuse, R8 ;  /* 0x0000000898087221 */ /* 0x050fe20000010000 */
[----:B------:R-:W-:-:S03]  /*10fd0*/  F2FP.BF16.F32.PACK_AB R152, R152, R221 ;  /* 0x000000dd9898723e */ /* 0x000fc600000010ff */
[----:B------:R-:W-:Y:S01]  /*10fe0*/  FADD.FTZ R8, R220, R8 ;  /* 0x00000008dc087221 */ /* 0x000fe20000010000 */
[----:B---3--:R-:W-:-:S03]  /*10ff0*/  FMNMX.FTZ R5, R5, R153, !PT ;  /* 0x0000009905057209 */ /* 0x008fc60007810000 */
[----:B------:R-:W-:Y:S02]  /*11000*/  FADD.FTZ R8, R165, R8 ;  /* 0x00000008a5087221 */ /* 0x000fe40000010000 */
[C---:B------:R-:W-:Y:S01]  /*11010*/  FMUL.FTZ R153, R5.reuse, UR48 ;  /* 0x0000003005997c20 */ /* 0x040fe20008410000 */
[----:B------:R-:W-:Y:S01]  /*11020*/  FADD.FTZ R168, -R5, R201 ;  /* 0x000000c905a87221 */ /* 0x000fe20000010100 */
[----:B------:R-:W-:Y:S02]  /*11030*/  FADD.FTZ R8, R219, R8 ;  /* 0x00000008db087221 */ /* 0x000fe40000010000 */
[--C-:B------:R-:W-:Y:S01]  /*11040*/  FFMA.FTZ R154, R154, UR48, -R153.reuse ;  /* 0x000000309a9a7c23 */ /* 0x100fe20008010899 */
[----:B------:R-:W-:Y:S01]  /*11050*/  FMUL.FTZ R168, R168, UR48 ;  /* 0x00000030a8a87c20 */ /* 0x000fe20008410000 */
        /* <DEDUP_REMOVED lines=25> */
[----:B------:R-:W-:Y:S01]  /*111f0*/  FFMA.FTZ R199, R199, UR48, -R153 ;  /* 0x00000030c7c77c23 */ /* 0x000fe20008010899 */
[----:B------:R-:W-:Y:S01]  /*11200*/  FADD.FTZ R8, R156, R8 ;  /* 0x000000089c087221 */ /* 0x000fe20000010000 */
[----:B------:R-:W5:Y:S01]  /*11210*/  MUFU.EX2 R158, R158 ;  /* 0x0000009e009e7308 */ /* 0x000f620000000800 */
[----:B---3--:R-:W-:Y:S01]  /*11220*/  FFMA.FTZ R4, R174, R4, R154 ;  /* 0x00000004ae047223 */ /* 0x008fe2000001009a */
[----:B------:R-:W-:Y:S01]  /*11230*/  F2FP.BF16.F32.PACK_AB R156, R156, R219 ;  /* 0x000000db9c9c723e */ /* 0x000fe200000010ff */
[----:B------:R-:W-:Y:S01]  /*11240*/  FADD.FTZ R8, R169, R8 ;  /* 0x00000008a9087221 */ /* 0x000fe20000010000 */
[-C--:B------:R-:W-:Y:S01]  /*11250*/  FMUL.FTZ R26, R26, R174.reuse ;  /* 0x000000ae1a1a7220 */ /* 0x080fe20000410000 */
[-C--:B------:R-:W-:Y:S01]  /*11260*/  FMUL.FTZ R27, R27, R174.reuse ;  /* 0x000000ae1b1b7220 */ /* 0x080fe20000410000 */
[----:B------:R-:W-:Y:S01]  /*11270*/  FMUL.FTZ R30, R30, R174 ;  /* 0x000000ae1e1e7220 */ /* 0x000fe20000410000 */
[----:B------:R-:W-:Y:S01]  /*11280*/  FADD.FTZ R8, R173, R8 ;  /* 0x00000008ad087221 */ /* 0x000fe20000010000 */
[----:B------:R-:W3:Y:S01]  /*11290*/  MUFU.EX2 R159, R159 ;  /* 0x0000009f009f7308 */ /* 0x000ee20000000800 */
[C---:B----4-:R-:W-:Y:S01]  /*112a0*/  FADD.FTZ R4, R155.reuse, R4 ;  /* 0x000000049b047221 */ /* 0x050fe20000010000 */
[----:B------:R-:W-:Y:S01]  /*112b0*/  F2FP.BF16.F32.PACK_AB R201, R155, R154 ;  /* 0x0000009a9bc9723e */ /* 0x000fe200000010ff */
[----:B------:R-:W-:-:S02]  /*112c0*/  VIADD R154, R3, 0x22840 ;  /* 0x00022840039a7836 */ /* 0x000fc40000000000 */
[----:B------:R-:W-:Y:S01]  /*112d0*/  FADD.FTZ R8, R160, R8 ;  /* 0x00000008a0087221 */ /* 0x000fe20000010000 */
[----:B------:R-:W-:Y:S01]  /*112e0*/  F2FP.BF16.F32.PACK_AB R160, R177, R160 ;  /* 0x000000a0b1a0723e */ /* 0x000fe200000010ff */
[-C--:B------:R-:W-:Y:S01]  /*112f0*/  FMUL.FTZ R31, R31, R174.reuse ;  /* 0x000000ae1f1f7220 */ /* 0x080fe20000410000 */
[-C--:B------:R-:W-:Y:S01]  /*11300*/  FMUL.FTZ R34, R34, R174.reuse ;  /* 0x000000ae22227220 */ /* 0x080fe20000410000 */
[----:B------:R4:W0:Y:S01]  /*11310*/  MUFU.EX2 R153, R162 ;  /* 0x000000a200997308 */ /* 0x0008220000000800 */
[----:B-----5:R-:W-:Y:S01]  /*11320*/  FADD.FTZ R4, R158, R4 ;  /* 0x000000049e047221 */ /* 0x020fe20000010000 */
[----:B------:R-:W-:Y:S01]  /*11330*/  FADD.FTZ R8, R177, R8 ;  /* 0x00000008b1087221 */ /* 0x000fe20000010000 */
[-C--:B------:R-:W-:Y:S01]  /*11340*/  FMUL.FTZ R35, R35, R174.reuse ;  /* 0x000000ae23237220 */ /* 0x080fe20000410000 */
[-C--:B------:R-:W-:Y:S01]  /*11350*/  FMUL.FTZ R38, R38, R174.reuse ;  /* 0x000000ae26267220 */ /* 0x080fe20000410000 */
[-C--:B------:R-:W-:Y:S01]  /*11360*/  FMUL.FTZ R39, R39, R174.reuse ;  /* 0x000000ae27277220 */ /* 0x080fe20000410000 */
[----:B------:R-:W-:Y:S01]  /*11370*/  FADD.FTZ R8, R180, R8 ;  /* 0x00000008b4087221 */ /* 0x000fe20000010000 */
[----:B------:R-:W-:Y:S01]  /*11380*/  FMUL.FTZ R42, R42, R174 ;  /* 0x000000ae2a2a7220 */ /* 0x000fe20000410000 */
[----:B------:R-:W5:Y:S01]  /*11390*/  MUFU.EX2 R163, R163 ;  /* 0x000000a300a37308 */ /* 0x000f620000000800 */
[C---:B---3--:R-:W-:Y:S01]  /*113a0*/  FADD.FTZ R4, R159.reuse, R4 ;  /* 0x000000049f047221 */ /* 0x048fe20000010000 */
[----:B------:R-:W-:Y:S01]  /*113b0*/  F2FP.BF16.F32.PACK_AB R203, R159, R158 ;  /* 0x0000009e9fcb723e */ /* 0x000fe200000010ff */
[-C--:B------:R-:W-:Y:S01]  /*113c0*/  FMUL.FTZ R43, R43, R174.reuse ;  /* 0x000000ae2b2b7220 */ /* 0x080fe20000410000 */
[----:B------:R-:W-:Y:S01]  /*113d0*/  F2FP.BF16.F32.PACK_AB R158, R173, R169 ;  /* 0x000000a9ad9e723e */ /* 0x000fe200000010ff */
[----:B------:R-:W-:Y:S01]  /*113e0*/  FMUL.FTZ R46, R46, R174 ;  /* 0x000000ae2e2e7220 */ /* 0x000fe20000410000 */
[----:B----4-:R-:W-:Y:S01]  /*113f0*/  F2FP.BF16.F32.PACK_AB R162, R181, R180 ;  /* 0x000000b4b5a2723e */ /* 0x010fe200000010ff */
[-C--:B------:R-:W-:Y:S01]  /*11400*/  FMUL.FTZ R47, R47, R174.reuse ;  /* 0x000000ae2f2f7220 */ /* 0x080fe20000410000 */
[----:B------:R3:W4:Y:S01]  /*11410*/  MUFU.EX2 R155, R157 ;  /* 0x0000009d009b7308 */ /* 0x0007220000000800 */
        /* <DEDUP_REMOVED lines=8> */
[----:B---3--:R-:W-:-:S02]  /*114a0*/  IMAD.U32 R157, RZ, RZ, UR47 ;  /* 0x0000002fff9d7e24 */ /* 0x008fc4000f8e00ff */
[C---:B-----5:R-:W-:Y:S01]  /*114b0*/  FADD.FTZ R4, R163.reuse, R4 ;  /* 0x00000004a3047221 */ /* 0x060fe20000010000 */
[----:B------:R-:W-:Y:S01]  /*114c0*/  F2FP.BF16.F32.PACK_AB R153, R163, R153 ;  /* 0x00000099a399723e */ /* 0x000fe200000010ff */
[-C--:B------:R-:W-:Y:S01]  /*114d0*/  FMUL.FTZ R62, R62, R174.reuse ;  /* 0x000000ae3e3e7220 */ /* 0x080fe20000410000 */
[-C--:B------:R-:W-:Y:S01]  /*114e0*/  FMUL.FTZ R63, R63, R174.reuse ;  /* 0x000000ae3f3f7220 */ /* 0x080fe20000410000 */
[----:B------:R-:W-:Y:S01]  /*114f0*/  PRMT R154, R157, 0x654, R154 ;  /* 0x000006549d9a7816 */ /* 0x000fe2000000009a */
[-C--:B------:R-:W-:Y:S01]  /*11500*/  FMUL.FTZ R66, R66, R174.reuse ;  /* 0x000000ae42427220 */ /* 0x080fe20000410000 */
[----:B------:R-:W3:Y:S01]  /*11510*/  MUFU.EX2 R157, R170 ;  /* 0x000000aa009d7308 */ /* 0x000ee20000000800 */
[----:B----4-:R-:W-:Y:S01]  /*11520*/  FADD.FTZ R4, R155, R4 ;  /* 0x000000049b047221 */ /* 0x010fe20000010000 */
[----:B------:R4:W-:Y:S01]  /*11530*/  SYNCS.ARRIVE.TRANS64.RED.A1T0 RZ, [R154+URZ], RZ ;  /* 0x000000ff9aff79a7 */ /* 0x0009e2000810043f */
[-C--:B------:R-:W-:Y:S01]  /*11540*/  FMUL.FTZ R67, R67, R174.reuse ;  /* 0x000000ae43437220 */ /* 0x080fe20000410000 */
[-C--:B------:R-:W-:Y:S01]  /*11550*/  FMUL.FTZ R70, R70, R174.reuse ;  /* 0x000000ae46467220 */ /* 0x080fe20000410000 */
[-C--:B------:R-:W-:Y:S01]  /*11560*/  FMUL.FTZ R71, R71, R174.reuse ;  /* 0x000000ae47477220 */ /* 0x080fe20000410000 */
[-C--:B------:R-:W-:Y:S01]  /*11570*/  FMUL.FTZ R74, R74, R174.reuse ;  /* 0x000000ae4a4a7220 */ /* 0x080fe20000410000 */
[----:B------:R-:W-:Y:S01]  /*11580*/  FMUL.FTZ R75, R75, R174 ;  /* 0x000000ae4b4b7220 */ /* 0x000fe20000410000 */
[----:B------:R-:W5:Y:S01]  /*11590*/  MUFU.EX2 R171, R171 ;  /* 0x000000ab00ab7308 */ /* 0x000f620000000800 */
[----:B0-----:R-:W-:Y:S01]  /*115a0*/  FADD.FTZ R4, R167, R4 ;  /* 0x00000004a7047221 */ /* 0x001fe20000010000 */
[----:B----4-:R-:W-:Y:S01]  /*115b0*/  F2FP.BF16.F32.PACK_AB R154, R165, R220 ;  /* 0x000000dca59a723e */ /* 0x010fe200000010ff */
[-C--:B------:R-:W-:Y:S01]  /*115c0*/  FMUL.FTZ R78, R78, R174.reuse ;  /* 0x000000ae4e4e7220 */ /* 0x080fe20000410000 */
[----:B------:R-:W-:Y:S01]  /*115d0*/  F2FP.BF16.F32.PACK_AB R155, R167, R155 ;  /* 0x0000009ba79b723e */ /* 0x000fe200000010ff */
        /* <DEDUP_REMOVED lines=12> */
[C---:B-----5:R-:W-:Y:S01]  /*116a0*/  FADD.FTZ R4, R171.reuse, R4 ;  /* 0x00000004ab047221 */ /* 0x060fe20000010000 */
[----:B------:R-:W-:Y:S01]  /*116b0*/  F2FP.BF16.F32.PACK_AB R157, R171, R157 ;  /* 0x0000009dab9d723e */ /* 0x000fe200000010ff */
[----:B------:R-:W-:Y:S01]  /*116c0*/  FADD.FTZ R171, R181, R8 ;  /* 0x00000008b5ab7221 */ /* 0x000fe20000010000 */
[-C--:B------:R-:W-:Y:S01]  /*116d0*/  FMUL.FTZ R98, R98, R174.reuse ;  /* 0x000000ae62627220 */ /* 0x080fe20000410000 */
[-C--:B------:R-:W-:Y:S01]  /*116e0*/  FMUL.FTZ R99, R99, R174.reuse ;  /* 0x000000ae63637220 */ /* 0x080fe20000410000 */
[----:B------:R-:W-:Y:S01]  /*116f0*/  FMUL.FTZ R102, R102, R174 ;  /* 0x000000ae66667220 */ /* 0x000fe20000410000 */
[----:B------:R-:W-:Y:S01]  /*11700*/  FADD.FTZ R176, R164, R171 ;  /* 0x000000aba4b07221 */ /* 0x000fe20000010000 */
[----:B------:R-:W4:Y:S01]  /*11710*/  MUFU.EX2 R161, R178 ;  /* 0x000000b200a17308 */ /* 0x000f220000000800 */
[----:B0-----:R-:W-:Y:S01]  /*11720*/  FADD.FTZ R4, R159, R4 ;  /* 0x000000049f047221 */ /* 0x001fe20000010000 */
[C---:B------:R-:W-:Y:S01]  /*11730*/  F2FP.BF16.F32.PACK_AB R164, R185.reuse, R164 ;  /* 0x000000a4b9a4723e */ /* 0x040fe200000010ff */
[----:B------:R-:W-:Y:S01]  /*11740*/  FADD.FTZ R173, R185, R176 ;  /* 0x000000b0b9ad7221 */ /* 0x000fe20000010000 */
        /* <DEDUP_REMOVED lines=14> */
[-C--:B------:R-:W-:Y:S01]  /*11830*/  FMUL.FTZ R122, R122, R174.reuse ;  /* 0x000000ae7a7a7220 */ /* 0x080fe20000410000 */
        /* <DEDUP_REMOVED lines=19> */
[----:B------:R-:W-:-:S02]  /*11970*/  FMUL.FTZ R151, R151, R174 ;  /* 0x000000ae97977220 */ /* 0x000fc40000410000 */
[----:B------:R-:W3:Y:S01]  /*11980*/  MUFU.EX2 R187, R187 ;  /* 0x000000bb00bb7308 */ /* 0x000ee20000000800 */
[C---:B----4-:R-:W-:Y:S01]  /*11990*/  FADD.FTZ R170, R183.reuse, R170 ;  /* 0x000000aab7aa7221 */ /* 0x050fe20000010000 */
[----:B------:R-:W-:-:S06]  /*119a0*/  F2FP.BF16.F32.PACK_AB R163, R183, R163 ;  /* 0x000000a3b7a3723e */ /* 0x000fcc00000010ff */
[----:B------:R-:W4:Y:S01]  /*119b0*/  MUFU.EX2 R166, R188 ;  /* 0x000000bc00a67308 */ /* 0x000f220000000800 */
[----:B0-----:R-:W-:-:S07]  /*119c0*/  FADD.FTZ R170, R165, R170 ;  /* 0x000000aaa5aa7221 */ /* 0x001fce0000010000 */
[----:B------:R-:W0:Y:S01]  /*119d0*/  MUFU.EX2 R167, R190 ;  /* 0x000000be00a77308 */ /* 0x000e220000000800 */
[C---:B---3--:R-:W-:Y:S01]  /*119e0*/  FADD.FTZ R170, R187.reuse, R170 ;  /* 0x000000aabbaa7221 */ /* 0x048fe20000010000 */
[----:B------:R-:W-:-:S06]  /*119f0*/  F2FP.BF16.F32.PACK_AB R165, R187, R165 ;  /* 0x000000a5bba5723e */ /* 0x000fcc00000010ff */
[----:B------:R-:W3:Y:S01]  /*11a00*/  MUFU.EX2 R4, R191 ;  /* 0x000000bf00047308 */ /* 0x000ee20000000800 */
[----:B----4-:R-:W-:Y:S01]  /*11a10*/  FADD.FTZ R176, R166, R173 ;  /* 0x000000ada6b07221 */ /* 0x010fe20000010000 */
[----:B------:R-:W-:-:S03]  /*11a20*/  F2FP.BF16.F32.PACK_AB R166, R189, R166 ;  /* 0x000000a6bda6723e */ /* 0x000fc600000010ff */
[----:B------:R-:W-:-:S03]  /*11a30*/  FADD.FTZ R175, R189, R176 ;  /* 0x000000b0bdaf7221 */ /* 0x000fc60000010000 */
        /* <DEDUP_REMOVED lines=10> */
[----:B0-----:R-:W-:Y:S01]  /*11ae0*/  FADD.FTZ R173, R169, R170 ;  /* 0x000000aaa9ad7221 */ /* 0x001fe20000010000 */
[----:B------:R-:W-:-:S06]  /*11af0*/  FADD.FTZ R4, R196, R175 ;  /* 0x000000afc4047221 */ /* 0x000fcc0000010000 */
[----:B------:R-:W0:Y:S01]  /*11b00*/  MUFU.EX2 R176, R199 ;  /* 0x000000c700b07308 */ /* 0x000e220000000800 */
[C---:B---3--:R-:W-:Y:S01]  /*11b10*/  FADD.FTZ R170, R8.reuse, R173 ;  /* 0x000000ad08aa7221 */ /* 0x048fe20000010000 */
[----:B------:R-:W-:Y:S01]  /*11b20*/  F2FP.BF16.F32.PACK_AB R169, R8, R169 ;  /* 0x000000a908a9723e */ /* 0x000fe200000010ff */
[----:B------:R-:W-:Y:S02]  /*11b30*/  FADD.FTZ R8, R197, R4 ;  /* 0x00000004c5087221 */ /* 0x000fe40000010000 */
[----:B----4-:R-:W-:Y:S01]  /*11b40*/  FADD.FTZ R173, R171, R170 ;  /* 0x000000aaabad7221 */ /* 0x010fe20000010000 */
[----:B------:R-:W-:-:S03]  /*11b50*/  F2FP.BF16.F32.PACK_AB R170, R197, R196 ;  /* 0x000000c4c5aa723e */ /* 0x000fc600000010ff */
[C---:B0-----:R-:W-:Y:S01]  /*11b60*/  FADD.FTZ R4, R176.reuse, R173 ;  /* 0x000000adb0047221 */ /* 0x041fe20000010000 */
[----:B------:R-:W-:Y:S01]  /*11b70*/  F2FP.BF16.F32.PACK_AB R171, R176, R171 ;  /* 0x000000abb0ab723e */ /* 0x000fe200000010ff */
[----:B------:R-:W-:Y:S06]  /*11b80*/  @!P2 BRA `(.L_x_3000) ;  /* 0x000000000004a947 */ /* 0x000fec0003800000 */
[----:B------:R-:W-:Y:S01]  /*11b90*/  BPT.TRAP 0x1 ;  /* 0x000000040000795c */ /* 0x000fe20000300000 */
.L_x_3000:
[----:B------:R0:W3:Y:S01]  /*11ba0*/  SYNCS.PHASECHK.TRANS64.TRYWAIT P1, [R3+URZ+0x22850], R20 ;  /* 0x02285014030075a7 */ /* 0x0000e2000802017f */
[----:B------:R-:W-:Y:S05]  /*11bb0*/  @!P2 BRA `(.L_x_3001) ;  /* 0x000000000004a947 */ /* 0x000fea0003800000 */
[----:B------:R-:W-:Y:S01]  /*11bc0*/  BPT.TRAP 0x1 ;  /* 0x000000040000795c */ /* 0x000fe20000300000 */
.L_x_3001:
[----:B------:R-:W-:Y:S01]  /*11bd0*/  IMAD.MOV.U32 R173, RZ, RZ, 0xc00 ;  /* 0x00000c00ffad7424 */ /* 0x000fe200078e00ff */
[----:B------:R-:W-:Y:S03]  /*11be0*/  BSSY B0, `(.L_x_3002) ;  /* 0x0000005000007945 */ /* 0x000fe60003800000 */
[----:B------:R-:W-:Y:S01]  /*11bf0*/  IMAD R174, R2, R173, UR49 ;  /* 0x0000003102ae7e24 */ /* 0x000fe2000f8e02ad */
[----:B---3--:R-:W-:Y:S06]  /*11c00*/  @P1 BRA `(.L_x_3003) ;  /* 0x0000000000081947 */ /* 0x008fec0003800000 */
[----:B------:R-:W3:Y:S02]  /*11c10*/  SYNCS.PHASECHK.TRANS64.TRYWAIT P1, [R3+URZ+0x22850], R20 ;  /* 0x02285014030075a7 */ /* 0x000ee4000802017f */
[----:B---3--:R-:W-:Y:S05]  /*11c20*/  @!P1 BRA `(.L_x_3004) ;  /* 0x000000f400ec9947 */ /* 0x008fea0003800000 */
.L_x_3003:
[----:B------:R-:W-:Y:S05]  /*11c30*/  BSYNC B0 ;  /* 0x0000000000007941 */ /* 0x000fea0003800000 */
.L_x_3002:
[----:B------:R-:W4:Y:S01]  /*11c40*/  S2R R175, SR_TID.X ;  /* 0x0000000000af7919 */ /* 0x000f220000002100 */
[----:B------:R-:W-:Y:S05]  /*11c50*/  WARPSYNC.ALL ;  /* 0x0000000000007948 */ /* 0x000fea0003800000 */
[----:B------:R-:W-:Y:S02]  /*11c60*/  IMAD.MOV.U32 R172, RZ, RZ, R174 ;  /* 0x000000ffffac7224 */ /* 0x000fe400078e00ae */
[----:B------:R-:W-:-:S03]  /*11c70*/  IMAD.MOV.U32 R173, RZ, RZ, 0x40000040 ;  /* 0x40000040ffad7424 */ /* 0x000fc600078e00ff */
[----:B------:R-:W-:Y:S01]  /*11c80*/  R2UR UR6, R172 ;  /* 0x00000000ac0672ca */ /* 0x000fe200000e0000 */
[----:B------:R-:W-:Y:S01]  /*11c90*/  VIADD R172, R174, 0x80 ;  /* 0x00000080aeac7836 */ /* 0x000fe20000000000 */
[----:B------:R-:W-:Y:S01]  /*11ca0*/  R2UR UR7, R173 ;  /* 0x00000000ad0772ca */ /* 0x000fe200000e0000 */
[----:B------:R-:W-:Y:S01]  /*11cb0*/  IMAD.MOV.U32 R173, RZ, RZ, 0x40000040 ;  /* 0x40000040ffad7424 */ /* 0x000fe200078e00ff */
[----:B----4-:R-:W-:-:S05]  /*11cc0*/  SHF.R.U32.HI R175, RZ, 0x7, R175 ;  /* 0x00000007ffaf7819 */ /* 0x010fca00000116af */
[----:B01-3--:R-:W-:Y:S02]  /*11cd0*/  VIADD R20, R175, 0x8 ;  /* 0x00000008af147836 */ /* 0x00bfe40000000000 */
[----:B------:R-:W-:-:S03]  /*11ce0*/  IMAD.U32 R175, RZ, RZ, UR50 ;  /* 0x00000032ffaf7e24 */ /* 0x000fc6000f8e00ff */
[----:B------:R0:W-:Y:S02]  /*11cf0*/  BAR.SYNC.DEFER_BLOCKING R20, 0x100 ;  /* 0x000400140000751d */ /* 0x0001e40000010000 */
[----:B------:R-:W-:-:S04]  /*11d00*/  ISETP.NE.AND P1, PT, R175, 0x3, PT ;  /* 0x00000003af00780c */ /* 0x000fc80003f25270 */
        /* <DEDUP_REMOVED lines=42> */
.L_x_3005:
[----:B------:R-:W-:Y:S02]  /*11fb0*/  VIADD R3, R3, 0x22860 ;  /* 0x0002286003037836 */ /* 0x000fe40000000000 */
[----:B------:R-:W-:Y:S02]  /*11fc0*/  IMAD.U32 R20, RZ, RZ, UR47 ;  /* 0x0000002fff147e24 */ /* 0x000fe4000f8e00ff */
[----:B------:R-:W-:Y:S02]  /*11fd0*/  IMAD.MOV.U32 R201, RZ, RZ, R5 ;  /* 0x000000ffffc97224 */ /* 0x000fe400078e0005 */
[----:B------:R-:W-:Y:S01]  /*11fe0*/  IMAD.MOV.U32 R200, RZ, RZ, R0 ;  /* 0x000000ffffc87224 */ /* 0x000fe200078e0000 */
[----:B------:R-:W-:-:S04]  /*11ff0*/  PRMT R3, R20, 0x654, R3 ;  /* 0x0000065414037816 */ /* 0x000fc80000000003 */
[----:B------:R0:W-:Y:S01]  /*12000*/  SYNCS.ARRIVE.TRANS64.RED.A1T0 RZ, [R3+URZ], RZ ;  /* 0x000000ff03ff79a7 */ /* 0x0001e2000810043f */
[----:B------:R-:W-:Y:S05]  /*12010*/  @P0 BRA `(.L_x_3006) ;  /* 0xffffffe0001c0947 */ /* 0x000fea000383ffff */
[----:B0-----:R-:W-:-:S07]  /*12020*/  IMAD.MOV.U32 R3, RZ, RZ, R21 ;  /* 0x000000ffff037224 */ /* 0x001fce00078e0015 */
.L_x_2994:
[----:B------:R-:W-:-:S13]  /*12030*/  ISETP.GE.AND P0, PT, R3, R229, PT ;  /* 0x000000e50300720c */ /* 0x000fda0003f06270 */
[----:B------:R-:W-:Y:S05]  /*12040*/  @!P0 BRA `(.L_x_3007) ;  /* 0x00000030008c8947 */ /* 0x000fea0003800000 */
[----:B------:R-:W-:Y:S02]  /*12050*/  IMAD.MOV.U32 R202, RZ, RZ, R5 ;  /* 0x000000ffffca7224 */ /* 0x000fe400078e0005 */
[----:B------:R-:W-:-:S07]  /*12060*/  IMAD.MOV.U32 R203, RZ, RZ, R0 ;  /* 0x000000ffffcb7224 */ /* 0x000fce00078e0000 */
.L_x_3027:
[----:B------:R-:W-:Y:S01]  /*12070*/  IMAD.U32 R0, RZ, RZ, UR50 ;  /* 0x00000032ff007e24 */ /* 0x000fe2000f8e00ff */
[----:B------:R-:W-:Y:S05]  /*12080*/  YIELD ;  /* 0x0000000000007946 */ /* 0x000fea0003800000 */
[----:B------:R-:W-:Y:S01]  /*12090*/  ISETP.NE.AND P1, PT, R0, 0x3, PT ;  /* 0x000000030000780c */ /* 0x000fe20003f25270 */
[----:B------:R-:W-:-:S05]  /*120a0*/  VIADD R2, R2, 0x1 ;  /* 0x0000000102027836 */ /* 0x000fca0000000000 */
[----:B------:R-:W-:-:S04]  /*120b0*/  ISETP.NE.AND P0, PT, R2, 0x2, PT ;  /* 0x000000020200780c */ /* 0x000fc80003f05270 */
[----:B------:R-:W-:Y:S02]  /*120c0*/  SEL R5, RZ, 0x1, P0 ;  /* 0x00000001ff057807 */ /* 0x000fe40000000000 */
[----:B------:R-:W-:Y:S02]  /*120d0*/  SEL R2, R2, RZ, P0 ;  /* 0x000000ff02027207 */ /* 0x000fe40000000000 */
[----:B------:R-:W-:Y:S01]  /*120e0*/  LOP3.LUT R206, R206, R5, RZ, 0x3c, !PT ;  /* 0x00000005cece7212 */ /* 0x000fe200078e3cff */
[----:B0-----:R-:W-:Y:S06]  /*120f0*/  @!P1 BRA `(.L_x_3008) ;  /* 0x0000000000049947 */ /* 0x001fec0003800000 */
[----:B------:R-:W-:Y:S01]  /*12100*/  BPT.TRAP 0x1 ;  /* 0x000000040000795c */ /* 0x000fe20000300000 */
.L_x_3008:
[----:B------:R-:W-:Y:S01]  /*12110*/  IMAD R20, R2, 0x8, R23 ;  /* 0x0000000802147824 */ /* 0x000fe200078e0217 */
[----:B------:R-:W-:-:S04]  /*12120*/  SHF.L.U32 R21, R206, 0x1f, RZ ;  /* 0x0000001fce157819 */ /* 0x000fc800000006ff */
[----:B------:R0:W1:Y:S01]  /*12130*/  SYNCS.PHASECHK.TRANS64.TRYWAIT P0, [R20+URZ+0x22830], R21 ;  /* 0x02283015140075a7 */ /* 0x000062000800017f */
[----:B------:R-:W-:Y:S05]  /*12140*/  @!P1 BRA `(.L_x_3009) ;  /* 0x0000000000049947 */ /* 0x000fea0003800000 */
[----:B------:R-:W-:Y:S01]  /*12150*/  BPT.TRAP 0x1 ;  /* 0x000000040000795c */ /* 0x000fe20000300000 */
.L_x_3009:
[----:B------:R-:W-:Y:S02]  /*12160*/  IMAD R156, R2, 0x300, R224 ;  /* 0x00000300029c7824 */ /* 0x000fe400078e02e0 */
[----:B------:R-:W-:Y:S01]  /*12170*/  IMAD.MOV.U32 R157, RZ, RZ, 0x40000040 ;  /* 0x40000040ff9d7424 */ /* 0x000fe200078e00ff */
[----:B-1----:R-:W-:Y:S06]  /*12180*/  @P0 BRA `(.L_x_3010) ;  /* 0x0000000000080947 */ /* 0x002fec0003800000 */
[----:B------:R-:W1:Y:S02]  /*12190*/  SYNCS.PHASECHK.TRANS64.TRYWAIT P0, [R20+URZ+0x22830], R21 ;  /* 0x02283015140075a7 */ /* 0x000e64000800017f */
[----:B-1----:R-:W-:Y:S05]  /*121a0*/  @!P0 BRA `(.L_x_3011) ;  /* 0x000000f000a08947 */ /* 0x002fea0003800000 */
.L_x_3010:
        /* <DEDUP_REMOVED lines=43> */
.L_x_3012:
[----:B------:R-:W3:Y:S01]  /*12460*/  LDC R0, c[0x0][0x448] ;  /* 0x00011200ff007b82 */ /* 0x000ee20000000800 */
[----:B------:R-:W-:Y:S01]  /*12470*/  IMAD.IADD R222, R226, 0x1, R218 ;  /* 0x00000001e2de7824 */ /* 0x000fe200078e02da */
[----:B------:R-:W-:Y:S01]  /*12480*/  ULOP3.LUT UR4, URZ, UR40, URZ, 0x33, !UPT ;  /* 0x000000283f047292 */ /* 0x000fe2000f8e333f */
[----:B---3--:R-:W-:-:S13]  /*12490*/  ISETP.NE.AND P0, PT, R0, 0x1, PT ;  /* 0x000000010000780c */ /* 0x008fda0003f05270 */
[----:B------:R-:W3:Y:S08]  /*124a0*/  @P0 LDC R5, c[0x0][0x44c] ;  /* 0x00011300ff050b82 */ /* 0x000ef00000000800 */
[----:B------:R-:W4:Y:S01]  /*124b0*/  @P0 LDC R0, c[0x0][0x450] ;  /* 0x00011400ff000b82 */ /* 0x000f220000000800 */
[----:B---3--:R-:W-:-:S05]  /*124c0*/  @P0 IMAD.HI.U32 R5, R222, R5, RZ ;  /* 0x00000005de050227 */ /* 0x008fca00078e00ff */
[----:B----4-:R-:W-:Y:S01]  /*124d0*/  @P0 SHF.R.U32.HI R222, RZ, R0, R5 ;  /* 0x00000000ffde0219 */ /* 0x010fe20000011605 */
[----:B------:R-:W-:Y:S01]  /*124e0*/  VIADD R0, R20, 0x22840 ;  /* 0x0002284014007836 */ /* 0x000fe20000000000 */
[----:B------:R-:W-:Y:S01]  /*124f0*/  ISETP.GE.AND P0, PT, R227, 0x1, PT ;  /* 0x00000001e300780c */ /* 0x000fe20003f06270 */
[----:B------:R-:W-:Y:S02]  /*12500*/  IMAD.U32 R5, RZ, RZ, UR47 ;  /* 0x0000002fff057e24 */ /* 0x000fe4000f8e00ff */
[----:B------:R-:W3:Y:S03]  /*12510*/  SHFL.IDX PT, R223, R222, RZ, 0x1c1f ;  /* 0x001c1fffdedf7589 */ /* 0x000ee600000e0000 */
[----:B------:R-:W-:-:S04]  /*12520*/  PRMT R0, R5, 0x654, R0 ;  /* 0x0000065405007816 */ /* 0x000fc80000000000 */
[----:B------:R4:W-:Y:S02]  /*12530*/  SYNCS.ARRIVE.TRANS64.RED.A1T0 RZ, [R0+URZ], RZ ;  /* 0x000000ff00ff79a7 */ /* 0x0009e4000810043f */
[----:B----4-:R-:W-:-:S04]  /*12540*/  IMAD R0, R3, -0x60, RZ ;  /* 0xffffffa003007824 */ /* 0x010fc800078e02ff */
[----:B------:R-:W-:-:S04]  /*12550*/  VIADD R5, R0, 0x1 ;  /* 0x0000000100057836 */ /* 0x000fc80000000000 */
[----:B------:R-:W-:-:S05]  /*12560*/  IMAD R5, R210, -0x2, R5 ;  /* 0xfffffffed2057824 */ /* 0x000fca00078e0205 */
[----:B------:R-:W-:-:S05]  /*12570*/  IADD3 R220, -R207, R5, R208 ;  /* 0x00000005cfdc7210 */ /* 0x000fca0007ffe1d0 */
[C---:B------:R-:W-:Y:S02]  /*12580*/  VIADD R221, R220.reuse, UR45 ;  /* 0x0000002ddcdd7c36 */ /* 0x040fe40008000000 */
[----:B------:R-:W-:Y:S02]  /*12590*/  VIADD R220, R220, UR4 ;  /* 0x00000004dcdc7c36 */ /* 0x000fe40008000000 */
[C---:B---3--:R-:W-:Y:S02]  /*125a0*/  IMAD.IADD R219, R223.reuse, 0x1, R221 ;  /* 0x00000001dfdb7824 */ /* 0x048fe400078e02dd */
        /* <DEDUP_REMOVED lines=14> */
.L_x_3015:
[----:B------:R-:W-:-:S05]  /*12690*/  IMAD.U32 R225, RZ, RZ, UR38 ;  /* 0x00000026ffe17e24 */ /* 0x000fca000f8e00ff */
[----:B------:R-:W-:-:S13]  /*126a0*/  ISETP.NE.AND P0, PT, R225, 0x1, PT ;  /* 0x00000001e100780c */ /* 0x000fda0003f05270 */
[----:B------:R-:W3:Y:S02]  /*126b0*/  @P0 LDC.64 R200, c[0x0][0x9e8] ;  /* 0x00027a00ffc80b82 */ /* 0x000ee40000000a00 */
[----:B---3--:R-:W-:-:S05]  /*126c0*/  @P0 IMAD.HI.U32 R200, R223, R200, RZ ;  /* 0x000000c8dfc80227 */ /* 0x008fca00078e00ff */
[----:B------:R-:W-:-:S07]  /*126d0*/  @P0 SHF.R.U32.HI R223, RZ, R201, R200 ;  /* 0x000000c9ffdf0219 */ /* 0x000fce00000116c8 */
.L_x_3016:
[----:B------:R-:W-:Y:S05]  /*126e0*/  BSYNC B0 ;  /* 0x0000000000007941 */ /* 0x000fea0003800000 */
.L_x_3014:
[----:B------:R-:W-:-:S04]  /*126f0*/  IMAD R200, R210, -0x2, R0 ;  /* 0xfffffffed2c87824 */ /* 0x000fc800078e0200 */
[----:B------:R-:W-:-:S05]  /*12700*/  IMAD R200, R223, R225, R200 ;  /* 0x000000e1dfc87224 */ /* 0x000fca00078e02c8 */
[----:B------:R-:W-:Y:S02]  /*12710*/  VIMNMX R5, R5, R200, !PT ;  /* 0x000000c805057248 */ /* 0x000fe40007fe0100 */
[----:B------:R-:W-:-:S07]  /*12720*/  VIADDMNMX R219, R200, R225, R219, PT ;  /* 0x000000e1c8db7246 */ /* 0x000fce00038001db */
.L_x_3013:
[----:B------:R-:W-:Y:S02]  /*12730*/  ISETP.GE.AND P0, PT, R0, 0x1, PT ;  /* 0x000000010000780c */ /* 0x000fe40003f06270 */
[----:B------:R-:W-:Y:S02]  /*12740*/  LOP3.LUT R22, R22, 0xfffdffff, RZ, 0xc0, !PT ;  /* 0xfffdffff16167812 */ /* 0x000fe400078ec0ff */
[----:B------:R-:W-:-:S09]  /*12750*/  ISETP.GE.AND P2, PT, R0, 0x9, PT ;  /* 0x000000090000780c */ /* 0x000fd20003f46270 */
[----:B------:R-:W-:Y:S02]  /*12760*/  @P0 LOP3.LUT R22, R22, 0x20000, RZ, 0xfc, !PT ;  /* 0x0002000016160812 */ /* 0x000fe400078efcff */
[----:B------:R-:W-:Y:S02]  /*12770*/  ISETP.GT.AND P0, PT, R5, RZ, !P0 ;  /* 0x000000ff0500720c */ /* 0x000fe40004704270 */
[----:B------:R-:W-:Y:S02]  /*12780*/  LOP3.LUT R22, R22, 0xfffffffd, RZ, 0xc0, !PT ;  /* 0xfffffffd16167812 */ /* 0x000fe400078ec0ff */
[----:B------:R-:W-:Y:S02]  /*12790*/  ISETP.LT.OR P1, PT, R219, 0x1, P0 ;  /* 0x00000001db00780c */ /* 0x000fe40000721670 */
[----:B------:R-:W-:Y:S02]  /*127a0*/  ISETP.GE.AND P0, PT, R0, 0x2, PT ;  /* 0x000000020000780c */ /* 0x000fe40003f06270 */
[----:B------:R-:W-:-:S02]  /*127b0*/  FSEL R152, R152, -INF , !P1 ;  /* 0xff80000098987808 */ /* 0x000fc40004800000 */
[----:B------:R-:W-:Y:S02]  /*127c0*/  ISETP.GT.AND P1, PT, R5, 0x1, !P0 ;  /* 0x000000010500780c */ /* 0x000fe40004724270 */
[----:B------:R-:W-:Y:S02]  /*127d0*/  @P2 LOP3.LUT R22, R22, 0x2, RZ, 0xfc, !PT ;  /* 0x0000000216162812 */ /* 0x000fe400078efcff */
[----:B------:R-:W-:Y:S02]  /*127e0*/  ISETP.LT.OR P1, PT, R219, 0x2, P1 ;  /* 0x00000002db00780c */ /* 0x000fe40000f21670 */
[----:B------:R-:W-:Y:S02]  /*127f0*/  LOP3.LUT R22, R22, 0xfffffffb, RZ, 0xc0, !PT ;  /* 0xfffffffb16167812 */ /* 0x000fe400078ec0ff */
[----:B------:R-:W-:Y:S02]  /*12800*/  FSEL R153, R153, -INF , !P1 ;  /* 0xff80000099997808 */ /* 0x000fe40004800000 */
[----:B------:R-:W-:-:S02]  /*12810*/  ISETP.GT.AND P1, PT, R5, 0x8, !P2 ;  /* 0x000000080500780c */ /* 0x000fc40005724270 */
[----:B------:R-:W-:Y:S02]  /*12820*/  ISETP.GE.AND P2, PT, R0, 0xa, PT ;  /* 0x0000000a0000780c */ /* 0x000fe40003f46270 */
[----:B------:R-:W-:-:S04]  /*12830*/  ISETP.LT.OR P1, PT, R219, 0x9, P1 ;  /* 0x00000009db00780c */ /* 0x000fc80000f21670 */
[----:B------:R-:W-:Y:S02]  /*12840*/  FSEL R156, R156, -INF , !P1 ;  /* 0xff8000009c9c7808 */ /* 0x000fe40004800000 */
        /* <DEDUP_REMOVED lines=115> */
[----:B------:R-:W-:Y:S01]  /*12f80*/  ISETP.GE.AND P6, PT, R227, 0x1, PT ;  /* 0x00000001e300780c */ /* 0x000fe20003fc6270 */
[--C-:B---3--:R-:W-:Y:S02]  /*12f90*/  IMAD.IADD R221, R221, 0x1, R5.reuse ;  /* 0x00000001dddd7824 */ /* 0x108fe400078e0205 */
        /* <DEDUP_REMOVED lines=14> */
.L_x_3019:
[----:B------:R-:W-:-:S05]  /*13080*/  IMAD.U32 R219, RZ, RZ, UR38 ;  /* 0x00000026ffdb7e24 */ /* 0x000fca000f8e00ff */
[----:B------:R-:W-:-:S13]  /*13090*/  ISETP.NE.AND P6, PT, R219, 0x1, PT ;  /* 0x00000001db00780c */ /* 0x000fda0003fc5270 */
[----:B------:R-:W3:Y:S02]  /*130a0*/  @P6 LDC.64 R160, c[0x0][0x9e8] ;  /* 0x00027a00ffa06b82 */ /* 0x000ee40000000a00 */
[----:B---3--:R-:W-:-:S05]  /*130b0*/  @P6 IMAD.HI.U32 R160, R5, R160, RZ ;  /* 0x000000a005a06227 */ /* 0x008fca00078e00ff */
[----:B------:R-:W-:-:S07]  /*130c0*/  @P6 SHF.R.U32.HI R5, RZ, R161, R160 ;  /* 0x000000a1ff056219 */ /* 0x000fce00000116a0 */
.L_x_3020:
[----:B------:R-:W-:Y:S05]  /*130d0*/  BSYNC B0 ;  /* 0x0000000000007941 */ /* 0x000fea0003800000 */
.L_x_3018:
[----:B------:R-:W-:-:S04]  /*130e0*/  IMAD R0, R210, -0x2, R0 ;  /* 0xfffffffed2007824 */ /* 0x000fc800078e0200 */
[----:B------:R-:W-:-:S05]  /*130f0*/  IMAD R0, R5, R219, R0 ;  /* 0x000000db05007224 */ /* 0x000fca00078e0200 */
[----:B------:R-:W-:Y:S02]  /*13100*/  VIMNMX R220, R220, R0, !PT ;  /* 0x00000000dcdc7248 */ /* 0x000fe40007fe0100 */
[----:B------:R-:W-:-:S07]  /*13110*/  VIADDMNMX R221, R0, R219, R221, PT ;  /* 0x000000db00dd7246 */ /* 0x000fce00038001dd */
.L_x_3017:
        /* <DEDUP_REMOVED lines=62> */
[----:B------:R-:W3:Y:S01]  /*13500*/  SHFL.BFLY PT, R5, R0, 0x2, 0x1f ;  /* 0x0c401f0000057f89 */ /* 0x000ee200000e0000 */
[----:B------:R-:W-:-:S02]  /*13510*/  LOP3.LUT P6, RZ, R22, 0x40, RZ, 0xc0, !PT ;  /* 0x0000004016ff7812 */ /* 0x000fc400078cc0ff */
[C---:B------:R-:W-:Y:S02]  /*13520*/  ISETP.GT.AND P0, PT, R220.reuse, 0x28, !P0 ;  /* 0x00000028dc00780c */ /* 0x040fe40004704270 */
[----:B------:R-:W-:Y:S02]  /*13530*/  ISETP.GT.AND P1, PT, R220, 0x48, !P1 ;  /* 0x00000048dc00780c */ /* 0x000fe40004f24270 */
[C---:B------:R-:W-:Y:S02]  /*13540*/  ISETP.LT.OR P0, PT, R221.reuse, 0x29, P0 ;  /* 0x00000029dd00780c */ /* 0x040fe40000701670 */
[----:B------:R-:W-:Y:S02]  /*13550*/  ISETP.LT.OR P1, PT, R221, 0x49, P1 ;  /* 0x00000049dd00780c */ /* 0x000fe40000f21670 */
[----:B------:R-:W-:Y:S02]  /*13560*/  FSEL R174, R174, -INF , !P0 ;  /* 0xff800000aeae7808 */ /* 0x000fe40004000000 */
[----:B------:R-:W-:-:S02]  /*13570*/  LOP3.LUT P0, RZ, R22, 0x1000, RZ, 0xc0, !PT ;  /* 0x0000100016ff7812 */ /* 0x000fc4000780c0ff */
[----:B------:R-:W-:Y:S02]  /*13580*/  FSEL R190, R190, -INF , !P1 ;  /* 0xff800000bebe7808 */ /* 0x000fe40004800000 */
[----:B------:R-:W-:Y:S02]  /*13590*/  ISETP.GT.AND P0, PT, R220, 0x29, !P0 ;  /* 0x00000029dc00780c */ /* 0x000fe40004704270 */
[----:B------:R-:W-:Y:S02]  /*135a0*/  LOP3.LUT P1, RZ, R22, 0x20000, RZ, 0xc0, !PT ;  /* 0x0002000016ff7812 */ /* 0x000fe4000782c0ff */
[----:B------:R-:W-:Y:S02]  /*135b0*/  ISETP.LT.OR P0, PT, R221, 0x2a, P0 ;  /* 0x0000002add00780c */ /* 0x000fe40000701670 */
[----:B------:R-:W-:Y:S02]  /*135c0*/  ISETP.GT.AND P2, PT, R220, 0x49, !P2 ;  /* 0x00000049dc00780c */ /* 0x000fe40005744270 */
[----:B------:R-:W-:-:S02]  /*135d0*/  FSEL R175, R175, -INF , !P0 ;  /* 0xff800000afaf7808 */ /* 0x000fc40004000000 */
[----:B------:R-:W-:Y:S02]  /*135e0*/  LOP3.LUT P0, RZ, R22, 0x800, RZ, 0xc0, !PT ;  /* 0x0000080016ff7812 */ /* 0x000fe4000780c0ff */
[----:B---3--:R-:W-:Y:S02]  /*135f0*/  FMNMX.FTZ R0, R0, R5, !PT ;  /* 0x0000000500007209 */ /* 0x008fe40007810000 */
[C---:B------:R-:W-:Y:S02]  /*13600*/  ISETP.GT.AND P0, PT, R220.reuse, 0x30, !P0 ;  /* 0x00000030dc00780c */ /* 0x040fe40004704270 */
[C---:B------:R-:W-:Y:S01]  /*13610*/  ISETP.LT.OR P2, PT, R221.reuse, 0x4a, P2 ;  /* 0x0000004add00780c */ /* 0x040fe20001741670 */
[----:B------:R-:W3:Y:S01]  /*13620*/  SHFL.BFLY PT, R5, R0, 0x1, 0x1f ;  /* 0x0c201f0000057f89 */ /* 0x000ee200000e0000 */
[----:B------:R-:W-:Y:S02]  /*13630*/  ISETP.LT.OR P0, PT, R221, 0x31, P0 ;  /* 0x00000031dd00780c */ /* 0x000fe40000701670 */
[----:B------:R-:W-:-:S02]  /*13640*/  ISETP.GT.AND P3, PT, R220, 0x50, !P3 ;  /* 0x00000050dc00780c */ /* 0x000fc40005f64270 */
[----:B------:R-:W-:Y:S02]  /*13650*/  FSEL R178, R178, -INF , !P0 ;  /* 0xff800000b2b27808 */ /* 0x000fe40004000000 */
[----:B------:R-:W-:Y:S02]  /*13660*/  LOP3.LUT P0, RZ, R22, 0x400, RZ, 0xc0, !PT ;  /* 0x0000040016ff7812 */ /* 0x000fe4000780c0ff */
[----:B------:R-:W-:Y:S02]  /*13670*/  FSEL R191, R191, -INF , !P2 ;  /* 0xff800000bfbf7808 */ /* 0x000fe40005000000 */
[----:B------:R-:W-:Y:S02]  /*13680*/  ISETP.GT.AND P0, PT, R220, 0x31, !P0 ;  /* 0x00000031dc00780c */ /* 0x000fe40004704270 */
[C---:B------:R-:W-:Y:S02]  /*13690*/  ISETP.LT.OR P3, PT, R221.reuse, 0x51, P3 ;  /* 0x00000051dd00780c */ /* 0x040fe40001f61670 */
[----:B------:R-:W-:-:S02]  /*136a0*/  ISETP.LT.OR P0, PT, R221, 0x32, P0 ;  /* 0x00000032dd00780c */ /* 0x000fc40000701670 */
[----:B------:R-:W-:Y:S02]  /*136b0*/  ISETP.GT.AND P4, PT, R220, 0x51, !P4 ;  /* 0x00000051dc00780c */ /* 0x000fe40006784270 */
[----:B------:R-:W-:Y:S02]  /*136c0*/  FSEL R179, R179, -INF , !P0 ;  /* 0xff800000b3b37808 */ /* 0x000fe40004000000 */
[----:B------:R-:W-:Y:S02]  /*136d0*/  LOP3.LUT P0, RZ, R22, 0x200, RZ, 0xc0, !PT ;  /* 0x0000020016ff7812 */ /* 0x000fe4000780c0ff */
[----:B------:R-:W-:Y:S02]  /*136e0*/  FSEL R194, R194, -INF , !P3 ;  /* 0xff800000c2c27808 */ /* 0x000fe40005800000 */
[----:B------:R-:W-:Y:S02]  /*136f0*/  ISETP.GT.AND P0, PT, R220, 0x38, !P0 ;  /* 0x00000038dc00780c */ /* 0x000fe40004704270 */
[----:B---3--:R-:W-:-:S02]  /*13700*/  FMNMX.FTZ R0, R0, R5, !PT ;  /* 0x0000000500007209 */ /* 0x008fc40007810000 */
[C---:B------:R-:W-:Y:S02]  /*13710*/  ISETP.LT.OR P0, PT, R221.reuse, 0x39, P0 ;  /* 0x00000039dd00780c */ /* 0x040fe40000701670 */
[----:B------:R-:W-:Y:S01]  /*13720*/  ISETP.GT.AND P5, PT, R220, 0x58, !P5 ;  /* 0x00000058dc00780c */ /* 0x000fe20006fa4270 */
[----:B------:R-:W-:Y:S01]  /*13730*/  FMUL.FTZ R5, R0, UR48 ;  /* 0x0000003000057c20 */ /* 0x000fe20008410000 */
[----:B------:R-:W-:Y:S02]  /*13740*/  FSEL R182, R182, -INF , !P0 ;  /* 0xff800000b6b67808 */ /* 0x000fe40004000000 */
[----:B------:R-:W-:Y:S02]  /*13750*/  LOP3.LUT P0, RZ, R22, 0x100, RZ, 0xc0, !PT ;  /* 0x0000010016ff7812 */ /* 0x000fe4000780c0ff */
[----:B------:R-:W-:Y:S02]  /*13760*/  ISETP.LT.OR P4, PT, R221, 0x52, P4 ;  /* 0x00000052dd00780c */ /* 0x000fe40002781670 */
[----:B------:R-:W-:-:S02]  /*13770*/  ISETP.GT.AND P0, PT, R220, 0x39, !P0 ;  /* 0x00000039dc00780c */ /* 0x000fc40004704270 */
[C---:B------:R-:W-:Y:S02]  /*13780*/  ISETP.LT.OR P5, PT, R221.reuse, 0x59, P5 ;  /* 0x00000059dd00780c */ /* 0x040fe40002fa1670 */
[----:B------:R-:W-:Y:S02]  /*13790*/  ISETP.LT.OR P0, PT, R221, 0x3a, P0 ;  /* 0x0000003add00780c */ /* 0x000fe40000701670 */
[----:B------:R-:W-:Y:S02]  /*137a0*/  FSEL R195, R195, -INF , !P4 ;  /* 0xff800000c3c37808 */ /* 0x000fe40006000000 */
[----:B------:R-:W-:Y:S02]  /*137b0*/  FSEL R183, R183, -INF , !P0 ;  /* 0xff800000b7b77808 */ /* 0x000fe40004000000 */
[----:B------:R-:W-:Y:S02]  /*137c0*/  LOP3.LUT P0, RZ, R22, 0x80, RZ, 0xc0, !PT ;  /* 0x0000008016ff7812 */ /* 0x000fe4000780c0ff */
[----:B------:R-:W-:-:S02]  /*137d0*/  FSEL R198, R198, -INF , !P5 ;  /* 0xff800000c6c67808 */ /* 0x000fc40006800000 */
[----:B------:R-:W-:-:S04]  /*137e0*/  ISETP.GT.AND P0, PT, R220, 0x40, !P0 ;  /* 0x00000040dc00780c */ /* 0x000fc80004704270 */
[----:B------:R-:W-:-:S04]  /*137f0*/  ISETP.LT.OR P0, PT, R221, 0x41, P0 ;  /* 0x00000041dd00780c */ /* 0x000fc80000701670 */
[----:B------:R-:W-:Y:S02]  /*13800*/  FSEL R186, R186, -INF , !P0 ;  /* 0xff800000baba7808 */ /* 0x000fe40004000000 */
[----:B------:R-:W-:Y:S02]  /*13810*/  ISETP.GT.AND P0, PT, R220, 0x41, !P6 ;  /* 0x00000041dc00780c */ /* 0x000fe40007704270 */
[----:B------:R-:W-:Y:S02]  /*13820*/  LOP3.LUT P6, RZ, R22, 0x1, RZ, 0xc0, !PT ;  /* 0x0000000116ff7812 */ /* 0x000fe400078cc0ff */
[----:B------:R-:W-:-:S04]  /*13830*/  ISETP.LT.OR P0, PT, R221, 0x42, P0 ;  /* 0x00000042dd00780c */ /* 0x000fc80000701670 */
[----:B------:R-:W-:Y:S02]  /*13840*/  FSEL R187, R187, -INF , !P0 ;  /* 0xff800000bbbb7808 */ /* 0x000fe40004000000 */
[----:B------:R-:W-:-:S04]  /*13850*/  FSETP.NEU.FTZ.AND P0, PT, R0, -INF , PT ;  /* 0xff8000000000780b */ /* 0x000fc80003f1d000 */
[----:B------:R-:W-:Y:S02]  /*13860*/  FSEL R160, R0, RZ, P0 ;  /* 0x000000ff00a07208 */ /* 0x000fe40000000000 */
[----:B------:R-:W-:Y:S02]  /*13870*/  FSEL R5, R5, RZ, P0 ;  /* 0x000000ff05057208 */ /* 0x000fe40000000000 */
[----:B------:R-:W-:Y:S01]  /*13880*/  ISETP.GT.AND P0, PT, R220, RZ, !P1 ;  /* 0x000000ffdc00720c */ /* 0x000fe20004f04270 */
[----:B------:R-:W-:Y:S02]  /*13890*/  FADD.FTZ R160, -R160, R203 ;  /* 0x000000cba0a07221 */ /* 0x000fe40000010100 */
[--C-:B------:R-:W-:Y:S01]  /*138a0*/  FFMA.FTZ R152, R152, UR48, -R5.reuse ;  /* 0x0000003098987c23 */ /* 0x100fe20008010805 */
[----:B------:R-:W-:Y:S01]  /*138b0*/  ISETP.LT.OR P0, PT, R221, 0x1, P0 ;  /* 0x00000001dd00780c */ /* 0x000fe20000701670 */
[--C-:B------:R-:W-:Y:S01]  /*138c0*/  FFMA.FTZ R153, R153, UR48, -R5.reuse ;  /* 0x0000003099997c23 */ /* 0x100fe20008010805 */
[--C-:B------:R-:W-:Y:S01]  /*138d0*/  FFMA.FTZ R156, R156, UR48, -R5.reuse ;  /* 0x000000309c9c7c23 */ /* 0x100fe20008010805 */
[--C-:B------:R-:W-:Y:S01]  /*138e0*/  FFMA.FTZ R157, R157, UR48, -R5.reuse ;  /* 0x000000309d9d7c23 */ /* 0x100fe20008010805 */
[----:B------:R-:W-:Y:S01]  /*138f0*/  FSEL R154, R154, -INF , !P0 ;  /* 0xff8000009a9a7808 */ /* 0x000fe20004000000 */
        /* <DEDUP_REMOVED lines=20> */
[----:B------:R-:W-:Y:S01]  /*13a40*/  FMNMX.FTZ R5, R154, R202, !PT ;  /* 0x000000ca9a057209 */ /* 0x000fe20007810000 */
[----:B------:R-:W-:Y:S01]  /*13a50*/  FMUL.FTZ R160, R160, UR48 ;  /* 0x00000030a0a07c20 */ /* 0x000fe20008410000 */
[----:B------:R-:W-:Y:S01]  /*13a60*/  MUFU.EX2 R152, R152 ;  /* 0x0000009800987308 */ /* 0x000fe20000000800 */
[----:B------:R-:W-:-:S02]  /*13a70*/  ISETP.GT.AND P0, PT, R220, 0x59, !P6 ;  /* 0x00000059dc00780c */ /* 0x000fc40007704270 */
[----:B------:R-:W-:Y:S02]  /*13a80*/  FMNMX.FTZ R5, R155, R5, !PT ;  /* 0x000000059b057209 */ /* 0x000fe40007810000 */
[----:B------:R-:W-:Y:S02]  /*13a90*/  ISETP.LT.OR P0, PT, R221, 0x5a, P0 ;  /* 0x0000005add00780c */ /* 0x000fe40000701670 */
[----:B------:R-:W-:Y:S01]  /*13aa0*/  FMNMX.FTZ R5, R158, R5, !PT ;  /* 0x000000059e057209 */ /* 0x000fe20007810000 */
[----:B------:R-:W3:Y:S01]  /*13ab0*/  MUFU.EX2 R161, R160 ;  /* 0x000000a000a17308 */ /* 0x000ee20000000800 */
[----:B------:R-:W-:Y:S02]  /*13ac0*/  FSEL R199, R199, -INF , !P0 ;  /* 0xff800000c7c77808 */ /* 0x000fe40004000000 */
[----:B------:R-:W-:Y:S02]  /*13ad0*/  FMNMX.FTZ R5, R159, R5, !PT ;  /* 0x000000059f057209 */ /* 0x000fe40007810000 */
[----:B------:R-:W-:-:S02]  /*13ae0*/  ISETP.NE.AND P6, PT, R223, 0x3, PT ;  /* 0x00000003df00780c */ /* 0x000fc40003fc5270 */
[----:B------:R-:W-:Y:S01]  /*13af0*/  FMNMX.FTZ R5, R162, R5, !PT ;  /* 0x00000005a2057209 */ /* 0x000fe20007810000 */
[----:B------:R-:W4:Y:S03]  /*13b00*/  MUFU.EX2 R153, R153 ;  /* 0x0000009900997308 */ /* 0x000f260000000800 */
[----:B------:R-:W-:-:S04]  /*13b10*/  FMNMX.FTZ R5, R163, R5, !PT ;  /* 0x00000005a3057209 */ /* 0x000fc80007810000 */
[----:B------:R-:W-:Y:S01]  /*13b20*/  FMNMX.FTZ R5, R166, R5, !PT ;  /* 0x00000005a6057209 */ /* 0x000fe20007810000 */
[----:B------:R-:W5:Y:S01]  /*13b30*/  MUFU.EX2 R156, R156 ;  /* 0x0000009c009c7308 */ /* 0x000f620000000800 */
[----:B---3--:R-:W-:Y:S01]  /*13b40*/  FFMA.FTZ R8, R161, R8, R152 ;  /* 0x00000008a1087223 */ /* 0x008fe20000010098 */
[----:B------:R-:W-:Y:S01]  /*13b50*/  FMUL.FTZ R24, R24, R161 ;  /* 0x000000a118187220 */ /* 0x000fe20000410000 */
        /* <DEDUP_REMOVED lines=8> */
[----:B------:R-:W-:Y:S01]  /*13be0*/  FMUL.FTZ R32, R32, R161 ;  /* 0x000000a120207220 */ /* 0x000fe20000410000 */
[----:B------:R-:W-:Y:S01]  /*13bf0*/  FMNMX.FTZ R5, R171, R5, !PT ;  /* 0x00000005ab057209 */ /* 0x000fe20007810000 */
[-C--:B------:R-:W-:Y:S01]  /*13c00*/  FMUL.FTZ R33, R33, R161.reuse ;  /* 0x000000a121217220 */ /* 0x080fe20000410000 */
[-C--:B------:R-:W-:Y:S01]  /*13c10*/  FMUL.FTZ R36, R36, R161.reuse ;  /* 0x000000a124247220 */ /* 0x080fe20000410000 */
[----:B------:R-:W-:Y:S01]  /*13c20*/  FMUL.FTZ R37, R37, R161 ;  /* 0x000000a125257220 */ /* 0x000fe20000410000 */
[----:B------:R-:W-:Y:S01]  /*13c30*/  FMNMX.FTZ R5, R174, R5, !PT ;  /* 0x00000005ae057209 */ /* 0x000fe20007810000 */
[----:B------:R-:W4:Y:S01]  /*13c40*/  MUFU.EX2 R200, R200 ;  /* 0x000000c800c87308 */ /* 0x000f220000000800 */
[----:B-----5:R-:W-:Y:S01]  /*13c50*/  FADD.FTZ R8, R156, R8 ;  /* 0x000000089c087221 */ /* 0x020fe20000010000 */
[----:B------:R-:W-:Y:S01]  /*13c60*/  FMUL.FTZ R40, R40, R161 ;  /* 0x000000a128287220 */ /* 0x000fe20000410000 */
[----:B------:R-:W-:Y:S01]  /*13c70*/  FMNMX.FTZ R5, R175, R5, !PT ;  /* 0x00000005af057209 */ /* 0x000fe20007810000 */
[-C--:B------:R-:W-:Y:S01]  /*13c80*/  FMUL.FTZ R41, R41, R161.reuse ;  /* 0x000000a129297220 */ /* 0x080fe20000410000 */
[-C--:B------:R-:W-:Y:S01]  /*13c90*/  FMUL.FTZ R44, R44, R161.reuse ;  /* 0x000000a12c2c7220 */ /* 0x080fe20000410000 */
[----:B------:R-:W-:Y:S01]  /*13ca0*/  FMUL.FTZ R45, R45, R161 ;  /* 0x000000a12d2d7220 */ /* 0x000fe20000410000 */
[----:B------:R-:W-:Y:S01]  /*13cb0*/  FMNMX.FTZ R5, R178, R5, !PT ;  /* 0x00000005b2057209 */ /* 0x000fe20007810000 */
[----:B------:R-:W5:Y:S01]  /*13cc0*/  MUFU.EX2 R201, R201 ;  /* 0x000000c900c97308 */ /* 0x000f620000000800 */
[----:B---3--:R-:W-:Y:S01]  /*13cd0*/  FADD.FTZ R8, R157, R8 ;  /* 0x000000089d087221 */ /* 0x008fe20000010000 */
[----:B------:R-:W-:Y:S01]  /*13ce0*/  FMUL.FTZ R48, R48, R161 ;  /* 0x000000a130307220 */ /* 0x000fe20000410000 */
[----:B------:R-:W-:Y:S01]  /*13cf0*/  FMNMX.FTZ R5, R179, R5, !PT ;  /* 0x00000005b3057209 */ /* 0x000fe20007810000 */
[-C--:B------:R-:W-:Y:S01]  /*13d00*/  FMUL.FTZ R49, R49, R161.reuse ;  /* 0x000000a131317220 */ /* 0x080fe20000410000 */
[-C--:B------:R-:W-:Y:S01]  /*13d10*/  FMUL.FTZ R52, R52, R161.reuse ;  /* 0x000000a134347220 */ /* 0x080fe20000410000 */
[----:B------:R-:W-:Y:S01]  /*13d20*/  FMUL.FTZ R53, R53, R161 ;  /* 0x000000a135357220 */ /* 0x000fe20000410000 */
[----:B------:R-:W-:Y:S01]  /*13d30*/  FMNMX.FTZ R5, R182, R5, !PT ;  /* 0x00000005b6057209 */ /* 0x000fe20007810000 */
[----:B------:R-:W3:Y:S01]  /*13d40*/  MUFU.EX2 R164, R164 ;  /* 0x000000a400a47308 */ /* 0x000ee20000000800 */
[----:B----4-:R-:W-:Y:S01]  /*13d50*/  FADD.FTZ R8, R200, R8 ;  /* 0x00000008c8087221 */ /* 0x010fe20000010000 */
        /* <DEDUP_REMOVED lines=36> */
[-C--:B------:R-:W-:Y:S01]  /*13fa0*/  FMUL.FTZ R93, R93, R161.reuse ;  /* 0x000000a15d5d7220 */ /* 0x080fe20000410000 */
[-C--:B------:R-:W-:Y:S01]  /*13fb0*/  FMUL.FTZ R96, R96, R161.reuse ;  /* 0x000000a160607220 */ /* 0x080fe20000410000 */
[----:B------:R-:W5:Y:S01]  /*13fc0*/  SHFL.BFLY PT, R153, R5, 0x2, 0x1f ;  /* 0x0c401f0005997f89 */ /* 0x000f6200000e0000 */
        /* <DEDUP_REMOVED lines=22> */
[----:B------:R-:W-:Y:S01]  /*14130*/  FMUL.FTZ R128, R128, R161 ;  /* 0x000000a180807220 */ /* 0x000fe20000410000 */
[----:B-----5:R-:W-:Y:S01]  /*14140*/  FMNMX.FTZ R5, R5, R153, !PT ;  /* 0x0000009905057209 */ /* 0x020fe20007810000 */
[----:B------:R-:W-:Y:S01]  /*14150*/  MUFU.EX2 R168, R184 ;  /* 0x000000b800a87308 */ /* 0x000fe20000000800 */
[----:B---3--:R-:W-:Y:S01]  /*14160*/  FADD.FTZ R8, R176, R8 ;  /* 0x00000008b0087221 */ /* 0x008fe20000010000 */
[-C--:B------:R-:W-:Y:S01]  /*14170*/  FMUL.FTZ R129, R129, R161.reuse ;  /* 0x000000a181817220 */ /* 0x080fe20000410000 */
[-C--:B------:R-:W-:Y:S01]  /*14180*/  FMUL.FTZ R132, R132, R161.reuse ;  /* 0x000000a184847220 */ /* 0x080fe20000410000 */
[----:B------:R-:W0:Y:S01]  /*14190*/  SHFL.BFLY PT, R153, R5, 0x1, 0x1f ;  /* 0x0c201f0005997f89 */ /* 0x000e2200000e0000 */
        /* <DEDUP_REMOVED lines=10> */
[----:B------:R-:W-:Y:S01]  /*14240*/  FMUL.FTZ R149, R149, R161 ;  /* 0x000000a195957220 */ /* 0x000fe20000410000 */
[----:B------:R-:W4:Y:S08]  /*14250*/  MUFU.EX2 R181, R181 ;  /* 0x000000b500b57308 */ /* 0x000f300000000800 */
[----:B------:R-:W5:Y:S01]  /*14260*/  MUFU.EX2 R185, R185 ;  /* 0x000000b900b97308 */ /* 0x000f620000000800 */
[----:B---3--:R-:W-:Y:S01]  /*14270*/  FADD.FTZ R8, R180, R8 ;  /* 0x00000008b4087221 */ /* 0x008fe20000010000 */
[----:B0-----:R-:W-:-:S04]  /*14280*/  FMNMX.FTZ R5, R5, R153, !PT ;  /* 0x0000009905057209 */ /* 0x001fc80007810000 */
[C---:B------:R-:W-:Y:S01]  /*14290*/  FSETP.NEU.FTZ.AND P0, PT, R5.reuse, -INF , PT ;  /* 0xff8000000500780b */ /* 0x040fe20003f1d000 */
[----:B------:R-:W-:Y:S01]  /*142a0*/  FMUL.FTZ R184, R5, UR48 ;  /* 0x0000003005b87c20 */ /* 0x000fe20008410000 */
[----:B------:R-:W0:Y:S01]  /*142b0*/  MUFU.EX2 R188, R188 ;  /* 0x000000bc00bc7308 */ /* 0x000e220000000800 */
[----:B----4-:R-:W-:Y:S01]  /*142c0*/  FADD.FTZ R8, R181, R8 ;  /* 0x00000008b5087221 */ /* 0x010fe20000010000 */
[----:B------:R-:W-:Y:S02]  /*142d0*/  FSEL R169, R5, RZ, P0 ;  /* 0x000000ff05a97208 */ /* 0x000fe40000000000 */
[----:B------:R-:W-:Y:S01]  /*142e0*/  FSEL R184, R184, RZ, P0 ;  /* 0x000000ffb8b87208 */ /* 0x000fe20000000000 */
[----:B------:R-:W-:Y:S02]  /*142f0*/  FADD.FTZ R8, R168, R8 ;  /* 0x00000008a8087221 */ /* 0x000fe40000010000 */
[----:B------:R-:W-:Y:S01]  /*14300*/  FADD.FTZ R169, -R169, R202 ;  /* 0x000000caa9a97221 */ /* 0x000fe20000010100 */
[----:B------:R-:W3:Y:S01]  /*14310*/  MUFU.EX2 R189, R189 ;  /* 0x000000bd00bd7308 */ /* 0x000ee20000000800 */
[--C-:B------:R-:W-:Y:S01]  /*14320*/  FFMA.FTZ R222, R154, UR48, -R184.reuse ;  /* 0x000000309ade7c23 */ /* 0x100fe200080108b8 */
[--C-:B------:R-:W-:Y:S01]  /*14330*/  FFMA.FTZ R221, R158, UR48, -R184.reuse ;  /* 0x000000309edd7c23 */ /* 0x100fe200080108b8 */
[----:B------:R-:W-:Y:S01]  /*14340*/  FMUL.FTZ R169, R169, UR48 ;  /* 0x00000030a9a97c20 */ /* 0x000fe20008410000 */
[--C-:B------:R-:W-:Y:S01]  /*14350*/  FFMA.FTZ R155, R155, UR48, -R184.reuse ;  /* 0x000000309b9b7c23 */ /* 0x100fe200080108b8 */
[----:B------:R-:W-:Y:S01]  /*14360*/  F2FP.BF16.F32.PACK_AB R158, R165, R164 ;  /* 0x000000a4a59e723e */ /* 0x000fe200000010ff */
[--C-:B------:R-:W-:Y:S01]  /*14370*/  FFMA.FTZ R159, R159, UR48, -R184.reuse ;  /* 0x000000309f9f7c23 */ /* 0x100fe200080108b8 */
[----:B------:R-:W-:Y:S01]  /*14380*/  F2FP.BF16.F32.PACK_AB R164, R177, R176 ;  /* 0x000000b0b1a4723e */ /* 0x000fe200000010ff */
[----:B------:R-:W-:Y:S01]  /*14390*/  MUFU.EX2 R222, R222 ;  /* 0x000000de00de7308 */ /* 0x000fe20000000800 */
[--C-:B------:R-:W-:Y:S01]  /*143a0*/  FFMA.FTZ R220, R162, UR48, -R184.reuse ;  /* 0x00000030a2dc7c23 */ /* 0x100fe200080108b8 */
[----:B------:R-:W-:Y:S01]  /*143b0*/  FFMA.FTZ R163, R163, UR48, -R184 ;  /* 0x00000030a3a37c23 */ /* 0x000fe200080108b8 */
[----:B-----5:R-:W-:Y:S01]  /*143c0*/  FADD.FTZ R8, R185, R8 ;  /* 0x00000008b9087221 */ /* 0x020fe20000010000 */
[----:B------:R-:W-:Y:S01]  /*143d0*/  F2FP.BF16.F32.PACK_AB R154, R157, R156 ;  /* 0x0000009c9d9a723e */ /* 0x000fe200000010ff */
[--C-:B------:R-:W-:Y:S01]  /*143e0*/  FFMA.FTZ R219, R166, UR48, -R184.reuse ;  /* 0x00000030a6db7c23 */ /* 0x100fe200080108b8 */
[----:B------:R-:W-:Y:S01]  /*143f0*/  FFMA.FTZ R153, R174, UR48, -R184 ;  /* 0x00000030ae997c23 */ /* 0x000fe200080108b8 */
[----:B0-----:R-:W-:Y:S01]  /*14400*/  FADD.FTZ R8, R188, R8 ;  /* 0x00000008bc087221 */ /* 0x001fe20000010000 */
[----:B------:R-:W0:Y:S01]  /*14410*/  MUFU.EX2 R176, R169 ;  /* 0x000000a900b07308 */ /* 0x000e220000000800 */
[--C-:B------:R-:W-:Y:S01]  /*14420*/  FFMA.FTZ R167, R167, UR48, -R184.reuse ;  /* 0x00000030a7a77c23 */ /* 0x100fe200080108b8 */
[----:B------:R-:W-:Y:S01]  /*14430*/  FFMA.FTZ R203, R170, UR48, -R184 ;  /* 0x00000030aacb7c23 */ /* 0x000fe200080108b8 */
[----:B---3--:R-:W-:Y:S01]  /*14440*/  FADD.FTZ R165, R189, R8 ;  /* 0x00000008bda57221 */ /* 0x008fe20000010000 */
        /* <DEDUP_REMOVED lines=11> */
[----:B------:R-:W-:Y:S01]  /*14500*/  FFMA.FTZ R194, R194, UR48, -R184 ;  /* 0x00000030c2c27c23 */ /* 0x000fe200080108b8 */
[----:B------:R-:W4:Y:S01]  /*14510*/  MUFU.EX2 R221, R221 ;  /* 0x000000dd00dd7308 */ /* 0x000f220000000800 */
[----:B0-----:R-:W-:Y:S01]  /*14520*/  FFMA.FTZ R4, R176, R4, R222 ;  /* 0x00000004b0047223 */ /* 0x001fe200000100de */
[--C-:B------:R-:W-:Y:S01]  /*14530*/  FFMA.FTZ R195, R195, UR48, -R184.reuse ;  /* 0x00000030c3c37c23 */ /* 0x100fe200080108b8 */
[----:B------:R-:W-:Y:S01]  /*14540*/  F2FP.BF16.F32.PACK_AB R162, R173, R172 ;  /* 0x000000acada2723e */ /* 0x000fe200000010ff */
[--C-:B------:R-:W-:Y:S01]  /*14550*/  FFMA.FTZ R198, R198, UR48, -R184.reuse ;  /* 0x00000030c6c67c23 */ /* 0x100fe200080108b8 */
[----:B------:R-:W-:Y:S01]  /*14560*/  FFMA.FTZ R184, R199, UR48, -R184 ;  /* 0x00000030c7b87c23 */ /* 0x000fe200080108b8 */
[----:B------:R-:W-:Y:S01]  /*14570*/  F2FP.BF16.F32.PACK_AB R156, R201, R200 ;  /* 0x000000c8c99c723e */ /* 0x000fe200000010ff */
[----:B------:R-:W-:Y:S01]  /*14580*/  FMUL.FTZ R26, R26, R176 ;  /* 0x000000b01a1a7220 */ /* 0x000fe20000410000 */
[----:B------:R-:W0:Y:S01]  /*14590*/  MUFU.EX2 R192, R192 ;  /* 0x000000c000c07308 */ /* 0x000e220000000800 */
[----:B---3--:R-:W-:Y:S01]  /*145a0*/  FADD.FTZ R4, R155, R4 ;  /* 0x000000049b047221 */ /* 0x008fe20000010000 */
[----:B------:R-:W-:Y:S01]  /*145b0*/  F2FP.BF16.F32.PACK_AB R166, R181, R180 ;  /* 0x000000b4b5a6723e */ /* 0x000fe200000010ff */
[----:B------:R-:W-:Y:S01]  /*145c0*/  FMUL.FTZ R27, R27, R176 ;  /* 0x000000b01b1b7220 */ /* 0x000fe20000410000 */
[----:B------:R-:W-:Y:S01]  /*145d0*/  F2FP.BF16.F32.PACK_AB R168, R185, R168 ;  /* 0x000000a8b9a8723e */ /* 0x000fe200000010ff */
[----:B------:R-:W-:Y:S01]  /*145e0*/  FMUL.FTZ R30, R30, R176 ;  /* 0x000000b01e1e7220 */ /* 0x000fe20000410000 */
[----:B------:R-:W-:Y:S01]  /*145f0*/  F2FP.BF16.F32.PACK_AB R170, R189, R188 ;  /* 0x000000bcbdaa723e */ /* 0x000fe200000010ff */
        /* <DEDUP_REMOVED lines=56> */
[----:B------:R-:W-:Y:S01]  /*14980*/  FMUL.FTZ R111, R111, R176 ;  /* 0x000000b06f6f7220 */ /* 0x000fe20000410000 */
        /* <DEDUP_REMOVED lines=28> */
[----:B------:R-:W-:-:S04]  /*14b50*/  FMUL.FTZ R151, R151, R176 ;  /* 0x000000b097977220 */ /* 0x000fc80000410000 */
[----:B------:R-:W0:Y:S01]  /*14b60*/  MUFU.EX2 R175, R175 ;  /* 0x000000af00af7308 */ /* 0x000e220000000800 */
[----:B---3--:R-:W-:-:S07]  /*14b70*/  FADD.FTZ R4, R171, R4 ;  /* 0x00000004ab047221 */ /* 0x008fce0000010000 */
[----:B------:R-:W3:Y:S01]  /*14b80*/  MUFU.EX2 R178, R178 ;  /* 0x000000b200b27308 */ /* 0x000ee20000000800 */
[----:B----4-:R-:W-:-:S07]  /*14b90*/  FADD.FTZ R4, R165, R4 ;  /* 0x00000004a5047221 */ /* 0x010fce0000010000 */
[----:B------:R-:W4:Y:S01]  /*14ba0*/  MUFU.EX2 R179, R179 ;  /* 0x000000b300b37308 */ /* 0x000f220000000800 */
[C---:B0-----:R-:W-:Y:S01]  /*14bb0*/  FADD.FTZ R153, R175.reuse, R4 ;  /* 0x00000004af997221 */ /* 0x041fe20000010000 */
[----:B------:R-:W-:-:S06]  /*14bc0*/  F2FP.BF16.F32.PACK_AB R163, R175, R165 ;  /* 0x000000a5afa3723e */ /* 0x000fcc00000010ff */
[----:B------:R-:W0:Y:S01]  /*14bd0*/  MUFU.EX2 R182, R182 ;  /* 0x000000b600b67308 */ /* 0x000e220000000800 */
[----:B---3--:R-:W-:-:S07]  /*14be0*/  FADD.FTZ R4, R178, R153 ;  /* 0x00000099b2047221 */ /* 0x008fce0000010000 */
[----:B------:R-:W3:Y:S01]  /*14bf0*/  MUFU.EX2 R183, R183 ;  /* 0x000000b700b77308 */ /* 0x000ee20000000800 */
[C---:B----4-:R-:W-:Y:S01]  /*14c00*/  FADD.FTZ R153, R179.reuse, R4 ;  /* 0x00000004b3997221 */ /* 0x050fe20000010000 */
[----:B------:R-:W-:-:S06]  /*14c10*/  F2FP.BF16.F32.PACK_AB R165, R179, R178 ;  /* 0x000000b2b3a5723e */ /* 0x000fcc00000010ff */
[----:B------:R-:W4:Y:S01]  /*14c20*/  MUFU.EX2 R169, R186 ;  /* 0x000000ba00a97308 */ /* 0x000f220000000800 */
[----:B0-----:R-:W-:Y:S01]  /*14c30*/  FADD.FTZ R4, R182, R153 ;  /* 0x00000099b6047221 */ /* 0x001fe20000010000 */
[----:B------:R-:W-:Y:S02]  /*14c40*/  F2FP.BF16.F32.PACK_AB R153, R155, R222 ;  /* 0x000000de9b99723e */ /* 0x000fe400000010ff */
[----:B------:R-:W-:Y:S02]  /*14c50*/  F2FP.BF16.F32.PACK_AB R155, R159, R221 ;  /* 0x000000dd9f9b723e */ /* 0x000fe400000010ff */
[----:B------:R-:W-:Y:S02]  /*14c60*/  F2FP.BF16.F32.PACK_AB R159, R167, R219 ;  /* 0x000000dba79f723e */ /* 0x000fe400000010ff */
[----:B------:R-:W0:Y:S01]  /*14c70*/  MUFU.EX2 R187, R187 ;  /* 0x000000bb00bb7308 */ /* 0x000e220000000800 */
[C---:B---3--:R-:W-:Y:S01]  /*14c80*/  FADD.FTZ R4, R183.reuse, R4 ;  /* 0x00000004b7047221 */ /* 0x048fe20000010000 */
[----:B------:R-:W-:-:S06]  /*14c90*/  F2FP.BF16.F32.PACK_AB R167, R183, R182 ;  /* 0x000000b6b7a7723e */ /* 0x000fcc00000010ff */
[----:B------:R-:W3:Y:S01]  /*14ca0*/  MUFU.EX2 R190, R190 ;  /* 0x000000be00be7308 */ /* 0x000ee20000000800 */
[----:B----4-:R-:W-:-:S07]  /*14cb0*/  FADD.FTZ R4, R169, R4 ;  /* 0x00000004a9047221 */ /* 0x010fce0000010000 */
[----:B------:R-:W4:Y:S01]  /*14cc0*/  MUFU.EX2 R191, R191 ;  /* 0x000000bf00bf7308 */ /* 0x000f220000000800 */
[C---:B0-----:R-:W-:Y:S01]  /*14cd0*/  FADD.FTZ R161, R187.reuse, R4 ;  /* 0x00000004bba17221 */ /* 0x041fe20000010000 */
[----:B------:R-:W-:-:S06]  /*14ce0*/  F2FP.BF16.F32.PACK_AB R169, R187, R169 ;  /* 0x000000a9bba9723e */ /* 0x000fcc00000010ff */
[----:B------:R-:W0:Y:S01]  /*14cf0*/  MUFU.EX2 R173, R194 ;  /* 0x000000c200ad7308 */ /* 0x000e220000000800 */
[----:B---3--:R-:W-:Y:S01]  /*14d00*/  FADD.FTZ R4, R190, R161 ;  /* 0x000000a1be047221 */ /* 0x008fe20000010000 */
[----:B------:R-:W-:-:S06]  /*14d10*/  F2FP.BF16.F32.PACK_AB R161, R171, R203 ;  /* 0x000000cbaba1723e */ /* 0x000fcc00000010ff */
[----:B------:R-:W3:Y:S01]  /*14d20*/  MUFU.EX2 R195, R195 ;  /* 0x000000c300c37308 */ /* 0x000ee20000000800 */
[----:B----4-:R-:W-:-:S07]  /*14d30*/  FADD.FTZ R4, R191, R4 ;  /* 0x00000004bf047221 */ /* 0x010fce0000010000 */
[----:B------:R-:W4:Y:S01]  /*14d40*/  MUFU.EX2 R198, R198 ;  /* 0x000000c600c67308 */ /* 0x000f220000000800 */
[----:B0-----:R-:W-:-:S07]  /*14d50*/  FADD.FTZ R4, R173, R4 ;  /* 0x00000004ad047221 */ /* 0x001fce0000010000 */
[----:B------:R-:W0:Y:S01]  /*14d60*/  MUFU.EX2 R184, R184 ;  /* 0x000000b800b87308 */ /* 0x000e220000000800 */
[C---:B---3--:R-:W-:Y:S01]  /*14d70*/  FADD.FTZ R171, R195.reuse, R4 ;  /* 0x00000004c3ab7221 */ /* 0x048fe20000010000 */
[----:B------:R-:W-:-:S03]  /*14d80*/  F2FP.BF16.F32.PACK_AB R173, R195, R173 ;  /* 0x000000adc3ad723e */ /* 0x000fc600000010ff */
[----:B----4-:R-:W-:Y:S01]  /*14d90*/  FADD.FTZ R175, R198, R171 ;  /* 0x000000abc6af7221 */ /* 0x010fe20000010000 */
[----:B------:R-:W-:-:S03]  /*14da0*/  F2FP.BF16.F32.PACK_AB R171, R191, R190 ;  /* 0x000000bebfab723e */ /* 0x000fc600000010ff */
[C---:B0-----:R-:W-:Y:S01]  /*14db0*/  FADD.FTZ R4, R184.reuse, R175 ;  /* 0x000000afb8047221 */ /* 0x041fe20000010000 */
[----:B------:R-:W-:Y:S01]  /*14dc0*/  F2FP.BF16.F32.PACK_AB R175, R184, R198 ;  /* 0x000000c6b8af723e */ /* 0x000fe200000010ff */
[----:B------:R-:W-:Y:S06]  /*14dd0*/  @!P6 BRA `(.L_x_3021) ;  /* 0x000000000004e947 */ /* 0x000fec0003800000 */
[----:B------:R-:W-:Y:S01]  /*14de0*/  BPT.TRAP 0x1 ;  /* 0x000000040000795c */ /* 0x000fe20000300000 */
.L_x_3021:
[----:B------:R0:W3:Y:S01]  /*14df0*/  SYNCS.PHASECHK.TRANS64.TRYWAIT P0, [R20+URZ+0x22850], R21 ;  /* 0x02285015140075a7 */ /* 0x0000e2000800017f */
[----:B------:R-:W-:Y:S05]  /*14e00*/  @!P6 BRA `(.L_x_3022) ;  /* 0x000000000004e947 */ /* 0x000fea0003800000 */
[----:B------:R-:W-:Y:S01]  /*14e10*/  BPT.TRAP 0x1 ;  /* 0x000000040000795c */ /* 0x000fe20000300000 */
.L_x_3022:
[----:B------:R-:W-:Y:S01]  /*14e20*/  IMAD.MOV.U32 R177, RZ, RZ, 0xc00 ;  /* 0x00000c00ffb17424 */ /* 0x000fe200078e00ff */
[----:B------:R-:W-:Y:S03]  /*14e30*/  BSSY B0, `(.L_x_3023) ;  /* 0x0000005000007945 */ /* 0x000fe60003800000 */
[----:B------:R-:W-:Y:S01]  /*14e40*/  IMAD R176, R2, R177, UR49 ;  /* 0x0000003102b07e24 */ /* 0x000fe2000f8e02b1 */
[----:B---3--:R-:W-:Y:S06]  /*14e50*/  @P0 BRA `(.L_x_3024) ;  /* 0x0000000000080947 */ /* 0x008fec0003800000 */
[----:B------:R-:W3:Y:S02]  /*14e60*/  SYNCS.PHASECHK.TRANS64.TRYWAIT P0, [R20+URZ+0x22850], R21 ;  /* 0x02285015140075a7 */ /* 0x000ee4000800017f */
[----:B---3--:R-:W-:Y:S05]  /*14e70*/  @!P0 BRA `(.L_x_3025) ;  /* 0x000000c400808947 */ /* 0x008fea0003800000 */
.L_x_3024:
[----:B------:R-:W-:Y:S05]  /*14e80*/  BSYNC B0 ;  /* 0x0000000000007941 */ /* 0x000fea0003800000 */
.L_x_3023:
[----:B------:R-:W4:Y:S01]  /*14e90*/  S2R R178, SR_TID.X ;  /* 0x0000000000b27919 */ /* 0x000f220000002100 */
[----:B------:R-:W-:Y:S05]  /*14ea0*/  WARPSYNC.ALL ;  /* 0x0000000000007948 */ /* 0x000fea0003800000 */
[----:B------:R-:W-:Y:S01]  /*14eb0*/  IMAD.MOV.U32 R177, RZ, RZ, 0x40000040 ;  /* 0x40000040ffb17424 */ /* 0x000fe200078e00ff */
[----:B------:R-:W-:-:S04]  /*14ec0*/  R2UR UR6, R176 ;  /* 0x00000000b00672ca */ /* 0x000fc800000e0000 */
[----:B------:R-:W-:Y:S02]  /*14ed0*/  R2UR UR7, R177 ;  /* 0x00000000b10772ca */ /* 0x000fe400000e0000 */
[----:B----4-:R-:W-:-:S05]  /*14ee0*/  SHF.R.U32.HI R178, RZ, 0x7, R178 ;  /* 0x00000007ffb27819 */ /* 0x010fca00000116b2 */
[----:B01-3--:R-:W-:Y:S02]  /*14ef0*/  VIADD R21, R178, 0x8 ;  /* 0x00000008b2157836 */ /* 0x00bfe40000000000 */
[----:B------:R-:W-:-:S03]  /*14f00*/  IMAD.U32 R178, RZ, RZ, UR50 ;  /* 0x00000032ffb27e24 */ /* 0x000fc6000f8e00ff */
[----:B------:R0:W-:Y:S02]  /*14f10*/  BAR.SYNC.DEFER_BLOCKING R21, 0x100 ;  /* 0x000400150000751d */ /* 0x0001e40000010000 */
[----:B------:R-:W-:-:S04]  /*14f20*/  ISETP.NE.AND P0, PT, R178, 0x3, PT ;  /* 0x00000003b200780c */ /* 0x000fc80003f05270 */
        /* <DEDUP_REMOVED lines=44> */
.L_x_3026:
[C---:B------:R-:W-:Y:S01]  /*151f0*/  ISETP.GT.AND P0, PT, R3.reuse, R229, PT ;  /* 0x000000e50300720c */ /* 0x040fe20003f04270 */
[----:B------:R-:W-:Y:S02]  /*15200*/  VIADD R20, R20, 0x22860 ;  /* 0x0002286014147836 */ /* 0x000fe40000000000 */
[----:B------:R-:W-:Y:S02]  /*15210*/  IMAD.U32 R21, RZ, RZ, UR47 ;  /* 0x0000002fff157e24 */ /* 0x000fe4000f8e00ff */
[----:B------:R-:W-:Y:S02]  /*15220*/  VIADD R3, R3, 0xffffffff ;  /* 0xffffffff03037836 */ /* 0x000fe40000000000 */
[----:B------:R-:W-:Y:S01]  /*15230*/  IMAD.MOV.U32 R202, RZ, RZ, R5 ;  /* 0x000000ffffca7224 */ /* 0x000fe200078e0005 */
[----:B------:R-:W-:Y:S01]  /*15240*/  PRMT R20, R21, 0x654, R20 ;  /* 0x0000065415147816 */ /* 0x000fe20000000014 */
[----:B------:R-:W-:-:S03]  /*15250*/  IMAD.MOV.U32 R203, RZ, RZ, R0 ;  /* 0x000000ffffcb7224 */ /* 0x000fc600078e0000 */
[----:B------:R0:W-:Y:S01]  /*15260*/  SYNCS.ARRIVE.TRANS64.RED.A1T0 RZ, [R20+URZ], RZ ;  /* 0x000000ff14ff79a7 */ /* 0x0001e2000810043f */
[----:B------:R-:W-:Y:S05]  /*15270*/  @P0 BRA `(.L_x_3027) ;  /* 0xffffffcc007c0947 */ /* 0x000fea000383ffff */
.L_x_3007:
[----:B------:R-:W3:Y:S01]  /*15280*/  LDL.LU R152, [R1+0x10] ;  /* 0x0000100001987983 */ /* 0x000ee20000300800 */
[----:B------:R-:W-:Y:S05]  /*15290*/  WARPSYNC.ALL ;  /* 0x0000000000007948 */ /* 0x000fea0003800000 */
[----:B------:R-:W1:Y:S01]  /*152a0*/  SHFL.BFLY PT, R3, R8, 0x2, 0x1f ;  /* 0x0c401f0008037f89 */ /* 0x000e6200000e0000 */
[----:B------:R-:W-:Y:S01]  /*152b0*/  VIADD R2, R2, 0x1 ;  /* 0x0000000102027836 */ /* 0x000fe20000000000 */
[----:B------:R2:W-:Y:S08]  /*152c0*/  BAR.ARV R9, 0x100 ;  /* 0x000400090000751d */ /* 0x0005f00000002000 */
[----:B------:R-:W-:Y:S06]  /*152d0*/  BAR.ARV 0x8, 0x180 ;  /* 0x0206000000007b1d */ /* 0x000fec0000002000 */
[----:B------:R-:W-:Y:S01]  /*152e0*/  ISETP.NE.AND P1, PT, R2, 0x2, PT ;  /* 0x000000020200780c */ /* 0x000fe20003f25270 */
[----:B0-----:R-:W-:Y:S01]  /*152f0*/  IMAD.U32 R20, RZ, RZ, UR48 ;  /* 0x00000030ff147e24 */ /* 0x001fe2000f8e00ff */
[----:B------:R-:W0:Y:S01]  /*15300*/  SHFL.BFLY PT, R7, R4, 0x2, 0x1f ;  /* 0x0c401f0004077f89 */ /* 0x000e2200000e0000 */
[----:B------:R-:W-:Y:S01]  /*15310*/  IMAD.U32 R21, RZ, RZ, UR48 ;  /* 0x00000030ff157e24 */ /* 0x000fe2000f8e00ff */
[----:B------:R-:W-:Y:S01]  /*15320*/  SEL R11, RZ, 0x1, P1 ;  /* 0x00000001ff0b7807 */ /* 0x000fe20000800000 */
[----:B-1----:R-:W-:Y:S01]  /*15330*/  FADD.FTZ R3, R3, R8 ;  /* 0x0000000803037221 */ /* 0x002fe20000010000 */
[----:B------:R-:W-:-:S02]  /*15340*/  PLOP3.LUT P0, PT, PT, PT, PT, 0x8, 0x0 ;  /* 0x000000000000781c */ /* 0x000fc40003f0e170 */
[----:B------:R-:W-:Y:S02]  /*15350*/  LOP3.LUT R206, R206, R11, RZ, 0x3c, !PT ;  /* 0x0000000bcece7212 */ /* 0x000fe400078e3cff */
[----:B------:R-:W1:Y:S01]  /*15360*/  SHFL.BFLY PT, R6, R3, 0x1, 0x1f ;  /* 0x0c201f0003067f89 */ /* 0x000e6200000e0000 */
[----:B------:R-:W-:Y:S01]  /*15370*/  SEL R2, R2, RZ, P1 ;  /* 0x000000ff02027207 */ /* 0x000fe20000800000 */
[----:B0-----:R-:W-:-:S05]  /*15380*/  FADD.FTZ R7, R7, R4 ;  /* 0x0000000407077221 */ /* 0x001fca0000010000 */
[----:B------:R-:W0:Y:S01]  /*15390*/  SHFL.BFLY PT, R10, R7, 0x1, 0x1f ;  /* 0x0c201f00070a7f89 */ /* 0x000e2200000e0000 */
[----:B-1----:R-:W-:Y:S01]  /*153a0*/  FADD.FTZ R8, R3, R6 ;  /* 0x0000000603087221 */ /* 0x002fe20000010000 */
[----:B------:R-:W-:Y:S02]  /*153b0*/  IMAD.MOV.U32 R6, RZ, RZ, RZ ;  /* 0x000000ffff067224 */ /* 0x000fe400078e00ff */
[----:B------:R-:W-:Y:S02]  /*153c0*/  IMAD.MOV.U32 R3, RZ, RZ, RZ ;  /* 0x000000ffff037224 */ /* 0x000fe400078e00ff */
[----:B------:R-:W-:-:S13]  /*153d0*/  FSETP.NE.FTZ.AND P2, PT, R8, RZ, PT ;  /* 0x000000ff0800720b */ /* 0x000fda0003f55000 */
[----:B------:R-:W1:Y:S01]  /*153e0*/  @P2 MUFU.RCP R6, R8 ;  /* 0x0000000800062308 */ /* 0x000e620000001000 */
[----:B------:R-:W-:Y:S01]  /*153f0*/  @P2 FMUL.FTZ R20, R20, 0.69314718246459960938 ;  /* 0x3f31721814142820 */ /* 0x000fe20000410000 */
[----:B0-----:R-:W-:Y:S01]  /*15400*/  FADD.FTZ R10, R7, R10 ;  /* 0x0000000a070a7221 */ /* 0x001fe20000010000 */
[----:B------:R-:W-:-:S04]  /*15410*/  IMAD.MOV.U32 R7, RZ, RZ, -0x800000 ;  /* 0xff800000ff077424 */ /* 0x000fc800078e00ff */
[----:B------:R-:W-:Y:S01]  /*15420*/  FSETP.NE.FTZ.AND P3, PT, R10, RZ, PT ;  /* 0x000000ff0a00720b */ /* 0x000fe20003f75000 */
[----:B------:R-:W0:Y:S01]  /*15430*/  @P2 MUFU.LG2 R23, R8 ;  /* 0x0000000800172308 */ /* 0x000e220000000c00 */
[-C--:B-1----:R-:W-:Y:S01]  /*15440*/  FMUL.FTZ R178, R120, R6.reuse ;  /* 0x0000000678b27220 */ /* 0x082fe20000410000 */
[-C--:B------:R-:W-:Y:S01]  /*15450*/  FMUL.FTZ R156, R32, R6.reuse ;  /* 0x00000006209c7220 */ /* 0x080fe20000410000 */
[----:B------:R-:W-:-:S09]  /*15460*/  FMUL.FTZ R24, R24, R6 ;  /* 0x0000000618187220 */ /* 0x000fd20000410000 */
[----:B------:R-:W1:Y:S01]  /*15470*/  @P3 MUFU.LG2 R120, R10 ;  /* 0x0000000a00783308 */ /* 0x000e620000000c00 */
[----:B------:R-:W-:Y:S01]  /*15480*/  @P3 FMUL.FTZ R21, R21, 0.69314718246459960938 ;  /* 0x3f31721815153820 */ /* 0x000fe20000410000 */
[-C--:B------:R-:W-:Y:S01]  /*15490*/  FMUL.FTZ R25, R25, R6.reuse ;  /* 0x0000000619197220 */ /* 0x080fe20000410000 */
[-C--:B------:R-:W-:Y:S01]  /*154a0*/  FMUL.FTZ R155, R28, R6.reuse ;  /* 0x000000061c9b7220 */ /* 0x080fe20000410000 */
[-C--:B------:R-:W-:Y:S01]  /*154b0*/  FMUL.FTZ R29, R29, R6.reuse ;  /* 0x000000061d1d7220 */ /* 0x080fe20000410000 */
[----:B0-----:R-:W-:Y:S01]  /*154c0*/  @P2 FMUL.FTZ R23, R23, 0.69314718246459960938 ;  /* 0x3f31721817172820 */ /* 0x001fe20000410000 */
[-C--:B------:R-:W-:Y:S01]  /*154d0*/  FMUL.FTZ R33, R33, R6.reuse ;  /* 0x0000000621217220 */ /* 0x080fe20000410000 */
[-C--:B------:R-:W-:Y:S01]  /*154e0*/  FMUL.FTZ R157, R36, R6.reuse ;  /* 0x00000006249d7220 */ /* 0x080fe20000410000 */
[----:B------:R-:W0:Y:S01]  /*154f0*/  @P3 MUFU.RCP R3, R10 ;  /* 0x0000000a00033308 */ /* 0x000e220000001000 */
        /* <DEDUP_REMOVED lines=61> */
[----:B------:R-:W-:Y:S01]  /*158d0*/  FMUL.FTZ R35, R71, R3 ;  /* 0x0000000347237220 */ /* 0x000fe20000410000 */
[----:B------:R-:W-:-:S02]  /*158e0*/  IMAD.MOV.U32 R6, RZ, RZ, -0x800000 ;  /* 0xff800000ff067424 */ /* 0x000fc400078e00ff */
[-C--:B------:R-:W-:Y:S01]  /*158f0*/  FMUL.FTZ R26, R26, R3.reuse ;  /* 0x000000031a1a7220 */ /* 0x080fe20000410000 */
[-C--:B------:R-:W-:Y:S01]  /*15900*/  FMUL.FTZ R27, R30, R3.reuse ;  /* 0x000000031e1b7220 */ /* 0x080fe20000410000 */
        /* <DEDUP_REMOVED lines=61> */
.L_x_2911:
[----:B------:R-:W-:Y:S05]  /*15ce0*/  WARPSYNC.ALL ;  /* 0x0000000000007948 */ /* 0x000fea0003800000 */
[----:B------:R-:W1:Y:S08]  /*15cf0*/  S2UR UR47, SR_CgaCtaId ;  /* 0x00000000002f79c3 */ /* 0x000e700000008800 */
[----:B------:R-:W-:Y:S06]  /*15d00*/  BAR.SYNC.DEFER_BLOCKING 0x5, 0x180 ;  /* 0x0146000000007b1d */ /* 0x000fec0000010000 */
[----:B------:R-:W-:Y:S01]  /*15d10*/  UMOV UR4, 0x400 ;  /* 0x0000040000047882 */ /* 0x000fe20000000000 */
[----:B------:R-:W-:Y:S01]  /*15d20*/  BSSY B0, `(.L_x_3028) ;  /* 0x00002f8000007945 */ /* 0x000fe20003800000 */
[----:B-1----:R-:W-:-:S06]  /*15d30*/  ULEA UR4, UR47, UR4, 0x18 ;  /* 0x000000042f047291 */ /* 0x002fcc000f8ec03f */
[----:B------:R-:W-:-:S05]  /*15d40*/  IMAD.U32 R23, RZ, RZ, UR4 ;  /* 0x00000004ff177e24 */ /* 0x000fca000f8e00ff */
[----:B------:R1:W2:Y:S01]  /*15d50*/  LDS.128 R120, [R23+0x228d0] ;  /* 0x0228d00017787984 */ /* 0x0002a20000000c00 */
[----:B------:R-:W-:Y:S06]  /*15d60*/  BAR.ARV 0x4, 0x180 ;  /* 0x0106000000007b1d */ /* 0x000fec0000002000 */
[----:B------:R-:W-:Y:S05]  /*15d70*/  @P0 BRA `(.L_x_3029) ;  /* 0x0000002000340947 */ /* 0x000fea0003800000 */
[----:B------:R-:W0:Y:S04]  /*15d80*/  LDL R5, [R1+0x30] ;  /* 0x0000300001057983 */ /* 0x000e280000100800 */
[----:B------:R-:W3:Y:S01]  /*15d90*/  LDL R184, [R1+0xc] ;  /* 0x00000c0001b87983 */ /* 0x000ee20000100800 */
[----:B------:R-:W4:Y:S01]  /*15da0*/  S2R R0, SR_SWINHI ;  /* 0x0000000000007919 */ /* 0x000f220000002f00 */
[----:B------:R-:W-:Y:S05]  /*15db0*/  WARPSYNC.ALL ;  /* 0x0000000000007948 */ /* 0x000fea0003800000 */
[----:B------:R-:W-:Y:S01]  /*15dc0*/  F2FP.BF16.F32.PACK_AB R24, R25, R24 ;  /* 0x000000181918723e */ /* 0x000fe200000010ff */
[----:B------:R-:W-:Y:S01]  /*15dd0*/  ULDC.64 UR4, c[0x0][0xc00] ;  /* 0x0003000000047ab9 */ /* 0x000fe20000000a00 */
[----:B------:R-:W3:Y:S01]  /*15de0*/  LDL R176, [R1+0x8] ;  /* 0x0000080001b07983 */ /* 0x000ee20000100800 */
[----:B------:R-:W-:-:S02]  /*15df0*/  MOV R20, R23 ;  /* 0x0000001700147202 */ /* 0x000fc40000000f00 */
[----:B----4-:R-:W-:Y:S02]  /*15e00*/  MOV R21, R0 ;  /* 0x0000000000157202 */ /* 0x010fe40000000f00 */
        /* <DEDUP_REMOVED lines=28> */
[----:B0-----:R-:W-:-:S03]  /*15fd0*/  IMAD.WIDE R152, R5, 0x2, R20 ;  /* 0x0000000205987825 */ /* 0x001fc600078e0214 */
[C---:B------:R-:W-:Y:S02]  /*15fe0*/  IADD3 R183, P2, R152.reuse, 0x40, RZ ;  /* 0x0000004098b77810 */ /* 0x040fe40007f5e0ff */
[----:B------:R-:W-:Y:S02]  /*15ff0*/  IADD3 R185, P3, R152, 0x60, RZ ;  /* 0x0000006098b97810 */ /* 0x000fe40007f7e0ff */
[----:B------:R-:W-:Y:S02]  /*16000*/  LOP3.LUT R46, R183, 0x380, RZ, 0xc0, !PT ;  /* 0x00000380b72e7812 */ /* 0x000fe400078ec0ff */
[----:B------:R-:W-:Y:S02]  /*16010*/  LOP3.LUT R102, R185, 0x380, RZ, 0xc0, !PT ;  /* 0x00000380b9667812 */ /* 0x000fe400078ec0ff */
[----:B------:R-:W-:Y:S02]  /*16020*/  SHF.R.U64 R46, R46, 0x3, RZ ;  /* 0x000000032e2e7819 */ /* 0x000fe400000012ff */
[----:B------:R-:W-:-:S02]  /*16030*/  IADD3 R110, P5, R152, 0x4020, RZ ;  /* 0x00004020986e7810 */ /* 0x000fc40007fbe0ff */
[----:B------:R-:W-:Y:S02]  /*16040*/  SHF.R.U64 R102, R102, 0x3, RZ ;  /* 0x0000000366667819 */ /* 0x000fe400000012ff */
[C---:B------:R-:W-:Y:S02]  /*16050*/  IADD3 R181, P1, R152.reuse, 0x20, RZ ;  /* 0x0000002098b57810 */ /* 0x040fe40007f3e0ff */
[----:B------:R-:W-:Y:S02]  /*16060*/  IADD3 R114, P0, R152, 0x4040, RZ ;  /* 0x0000404098727810 */ /* 0x000fe40007f1e0ff */
[----:B------:R-:W-:Y:S02]  /*16070*/  LOP3.LUT R46, R46, R183, RZ, 0x3c, !PT ;  /* 0x000000b72e2e7212 */ /* 0x000fe400078e3cff */
[----:B------:R-:W-:Y:S02]  /*16080*/  IADD3 R106, P4, R152, 0x4000, RZ ;  /* 0x00004000986a7810 */ /* 0x000fe40007f9e0ff */
[----:B------:R-:W-:-:S02]  /*16090*/  LOP3.LUT R102, R102, R185, RZ, 0x3c, !PT ;  /* 0x000000b966667212 */ /* 0x000fc400078e3cff */
[----:B------:R-:W-:Y:S02]  /*160a0*/  LOP3.LUT R183, R110, 0x380, RZ, 0xc0, !PT ;  /* 0x000003806eb77812 */ /* 0x000fe400078ec0ff */
[----:B------:R-:W-:Y:S02]  /*160b0*/  LOP3.LUT R42, R181, 0x380, RZ, 0xc0, !PT ;  /* 0x00000380b52a7812 */ /* 0x000fe400078ec0ff */
[----:B------:R-:W-:Y:S01]  /*160c0*/  LOP3.LUT R185, R114, 0x380, RZ, 0xc0, !PT ;  /* 0x0000038072b97812 */ /* 0x000fe200078ec0ff */
[--C-:B------:R-:W-:Y:S01]  /*160d0*/  IMAD.X R103, RZ, RZ, R153.reuse, P3 ;  /* 0x000000ffff677224 */ /* 0x100fe200018e0699 */
[----:B------:R-:W-:Y:S01]  /*160e0*/  SHF.R.U64 R183, R183, 0x3, RZ ;  /* 0x00000003b7b77819 */ /* 0x000fe200000012ff */
[----:B------:R-:W-:Y:S01]  /*160f0*/  IMAD.X R107, RZ, RZ, R153, P4 ;  /* 0x000000ffff6b7224 */ /* 0x000fe200020e0699 */
[----:B------:R-:W-:Y:S02]  /*16100*/  IADD3 R130, P3, R152, 0x8020, RZ ;  /* 0x0000802098827810 */ /* 0x000fe40007f7e0ff */
[----:B------:R-:W-:-:S02]  /*16110*/  SHF.R.U64 R42, R42, 0x3, RZ ;  /* 0x000000032a2a7819 */ /* 0x000fc400000012ff */
[----:B------:R-:W-:Y:S01]  /*16120*/  SHF.R.U64 R185, R185, 0x3, RZ ;  /* 0x00000003b9b97819 */ /* 0x000fe200000012ff */
[--C-:B------:R-:W-:Y:S01]  /*16130*/  IMAD.X R43, RZ, RZ, R153.reuse, P1 ;  /* 0x000000ffff2b7224 */ /* 0x100fe200008e0699 */
[C---:B------:R-:W-:Y:S01]  /*16140*/  IADD3 R134, P4, R152.reuse, 0x8040, RZ ;  /* 0x0000804098867810 */ /* 0x040fe20007f9e0ff */
[----:B------:R-:W-:Y:S01]  /*16150*/  IMAD.X R47, RZ, RZ, R153, P2 ;  /* 0x000000ffff2f7224 */ /* 0x000fe200010e0699 */
[C---:B------:R-:W-:Y:S02]  /*16160*/  LOP3.LUT R39, R152.reuse, 0x380, RZ, 0xc0, !PT ;  /* 0x0000038098277812 */ /* 0x040fe400078ec0ff */
[C---:B------:R-:W-:Y:S02]  /*16170*/  IADD3 R118, P1, R152.reuse, 0x4060, RZ ;  /* 0x0000406098767810 */ /* 0x040fe40007f3e0ff */
[----:B------:R-:W-:Y:S02]  /*16180*/  LOP3.LUT R110, R183, R110, RZ, 0x3c, !PT ;  /* 0x0000006eb76e7212 */ /* 0x000fe400078e3cff */
[----:B------:R-:W-:-:S02]  /*16190*/  IADD3 R38, P2, R152, 0x8000, RZ ;  /* 0x0000800098267810 */ /* 0x000fc40007f5e0ff */
[----:B------:R-:W-:Y:S02]  /*161a0*/  LOP3.LUT R42, R42, R181, RZ, 0x3c, !PT ;  /* 0x000000b52a2a7212 */ /* 0x000fe400078e3cff */
[----:B------:R-:W-:Y:S02]  /*161b0*/  LOP3.LUT R114, R185, R114, RZ, 0x3c, !PT ;  /* 0x00000072b9727212 */ /* 0x000fe400078e3cff */
[----:B------:R-:W-:Y:S02]  /*161c0*/  LOP3.LUT R183, R130, 0x380, RZ, 0xc0, !PT ;  /* 0x0000038082b77812 */ /* 0x000fe400078ec0ff */
[----:B------:R-:W-:Y:S02]  /*161d0*/  LOP3.LUT R181, R106, 0x380, RZ, 0xc0, !PT ;  /* 0x000003806ab57812 */ /* 0x000fe400078ec0ff */
[----:B------:R-:W-:Y:S01]  /*161e0*/  LOP3.LUT R185, R134, 0x380, RZ, 0xc0, !PT ;  /* 0x0000038086b97812 */ /* 0x000fe200078ec0ff */
[--C-:B------:R-:W-:Y:S01]  /*161f0*/  IMAD.X R119, RZ, RZ, R153.reuse, P1 ;  /* 0x000000ffff777224 */ /* 0x100fe200008e0699 */
[----:B------:R-:W-:Y:S01]  /*16200*/  SHF.R.U64 R39, R39, 0x3, RZ ;  /* 0x0000000327277819 */ /* 0x000fe200000012ff */
[--C-:B------:R-:W-:Y:S01]  /*16210*/  IMAD.X R111, RZ, RZ, R153.reuse, P5 ;  /* 0x000000ffff6f7224 */ /* 0x100fe200028e0699 */
[----:B------:R-:W-:Y:S01]  /*16220*/  SHF.R.U64 R183, R183, 0x3, RZ ;  /* 0x00000003b7b77819 */ /* 0x000fe200000012ff */
[--C-:B------:R-:W-:Y:S01]  /*16230*/  IMAD.X R115, RZ, RZ, R153.reuse, P0 ;  /* 0x000000ffff737224 */ /* 0x100fe200000e0699 */
[----:B-----5:R-:W-:Y:S01]  /*16240*/  IADD3 R30, P1, R152, 0xc020, RZ ;  /* 0x0000c020981e7810 */ /* 0x020fe20007f3e0ff */
[--C-:B------:R-:W-:Y:S01]  /*16250*/  IMAD.X R127, RZ, RZ, R153.reuse, P2 ;  /* 0x000000ffff7f7224 */ /* 0x100fe200010e0699 */
[----:B------:R-:W-:Y:S01]  /*16260*/  SHF.R.U64 R181, R181, 0x3, RZ ;  /* 0x00000003b5b57819 */ /* 0x000fe200000012ff */
[----:B------:R-:W-:Y:S01]  /*16270*/  IMAD.X R131, RZ, RZ, R153, P3 ;  /* 0x000000ffff837224 */ /* 0x000fe200018e0699 */
[----:B------:R-:W-:-:S02]  /*16280*/  SHF.R.U64 R185, R185, 0x3, RZ ;  /* 0x00000003b9b97819 */ /* 0x000fc400000012ff */
[C---:B--2---:R-:W-:Y:S02]  /*16290*/  IADD3 R120, P5, R152.reuse, 0x8060, RZ ;  /* 0x0000806098787810 */ /* 0x044fe40007fbe0ff */
[C---:B------:R-:W-:Y:S02]  /*162a0*/  IADD3 R0, P0, R152.reuse, 0xc000, RZ ;  /* 0x0000c00098007810 */ /* 0x040fe40007f1e0ff */
[C---:B------:R-:W-:Y:S02]  /*162b0*/  IADD3 R34, P2, R152.reuse, 0xc040, RZ ;  /* 0x0000c04098227810 */ /* 0x040fe40007f5e0ff */
[----:B------:R-:W-:Y:S02]  /*162c0*/  IADD3 R5, P3, R152, 0xc060, RZ ;  /* 0x0000c06098057810 */ /* 0x000fe40007f7e0ff */
[----:B------:R-:W-:Y:S02]  /*162d0*/  LOP3.LUT R152, R39, R152, RZ, 0x3c, !PT ;  /* 0x0000009827987212 */ /* 0x000fe400078e3cff */
[----:B------:R-:W-:-:S02]  /*162e0*/  LOP3.LUT R130, R183, R130, RZ, 0x3c, !PT ;  /* 0x00000082b7827212 */ /* 0x000fc400078e3cff */
[----:B------:R-:W-:Y:S02]  /*162f0*/  LOP3.LUT R187, R118, 0x380, RZ, 0xc0, !PT ;  /* 0x0000038076bb7812 */ /* 0x000fe400078ec0ff */
[----:B------:R-:W-:Y:S02]  /*16300*/  LOP3.LUT R106, R181, R106, RZ, 0x3c, !PT ;  /* 0x0000006ab56a7212 */ /* 0x000fe400078e3cff */
[----:B------:R-:W-:Y:S02]  /*16310*/  LOP3.LUT R134, R185, R134, RZ, 0x3c, !PT ;  /* 0x00000086b9867212 */ /* 0x000fe400078e3cff */
        /* <DEDUP_REMOVED lines=8> */
[----:B------:R-:W-:Y:S01]  /*163a0*/  MOV R42, R42 ;  /* 0x0000002a002a7202 */ /* 0x000fe20000000f00 */
[----:B------:R0:W-:Y:S01]  /*163b0*/  STSM.16.M88.4 [R152], R24 ;  /* 0x0000001898007844 */ /* 0x0001e20000000200 */
[----:B------:R-:W-:-:S02]  /*163c0*/  MOV R46, R46 ;  /* 0x0000002e002e7202 */ /* 0x000fc40000000f00 */
[----:B------:R-:W-:Y:S02]  /*163d0*/  LOP3.LUT R118, R187, R118, RZ, 0x3c, !PT ;  /* 0x00000076bb767212 */ /* 0x000fe400078e3cff */
[----:B------:R-:W-:Y:S02]  /*163e0*/  LOP3.LUT R146, R183, R30, RZ, 0x3c, !PT ;  /* 0x0000001eb7927212 */ /* 0x000fe400078e3cff */
[----:B------:R-:W-:Y:S01]  /*163f0*/  MOV R102, R102 ;  /* 0x0000006600667202 */ /* 0x000fe20000000f00 */
[----:B------:R2:W-:Y:S01]  /*16400*/  STSM.16.M88.4 [R42], R8 ;  /* 0x000000082a007844 */ /* 0x0005e20000000200 */
[----:B------:R-:W-:Y:S02]  /*16410*/  LOP3.LUT R126, R181, R38, RZ, 0x3c, !PT ;  /* 0x00000026b57e7212 */ /* 0x000fe400078e3cff */
[----:B------:R-:W-:Y:S02]  /*16420*/  LOP3.LUT R150, R185, R34, RZ, 0x3c, !PT ;  /* 0x00000022b9967212 */ /* 0x000fe400078e3cff */
[----:B------:R-:W-:-:S02]  /*16430*/  MOV R106, R106 ;  /* 0x0000006a006a7202 */ /* 0x000fc40000000f00 */
[----:B------:R-:W-:Y:S02]  /*16440*/  F2FP.BF16.F32.PACK_AB R30, R61, R163 ;  /* 0x000000a33d1e723e */ /* 0x000fe400000010ff */
[----:B0-----:R-:W-:Y:S02]  /*16450*/  F2FP.BF16.F32.PACK_AB R24, R49, R160 ;  /* 0x000000a03118723e */ /* 0x001fe400000010ff */
[----:B------:R-:W-:Y:S02]  /*16460*/  F2FP.BF16.F32.PACK_AB R25, R51, R50 ;  /* 0x000000323319723e */ /* 0x000fe400000010ff */
[----:B------:R-:W-:Y:S02]  /*16470*/  F2FP.BF16.F32.PACK_AB R26, R53, R161 ;  /* 0x000000a1351a723e */ /* 0x000fe400000010ff */
[----:B------:R-:W-:Y:S01]  /*16480*/  F2FP.BF16.F32.PACK_AB R27, R55, R54 ;  /* 0x00000036371b723e */ /* 0x000fe200000010ff */
[----:B------:R0:W-:Y:S01]  /*16490*/  STSM.16.M88.4 [R46], R12 ;  /* 0x0000000c2e007844 */ /* 0x0001e20000000200 */
[----:B------:R-:W-:-:S02]  /*164a0*/  LOP3.LUT R38, R5, 0x380, RZ, 0xc0, !PT ;  /* 0x0000038005267812 */ /* 0x000fc400078ec0ff */
[----:B------:R-:W-:Y:S02]  /*164b0*/  MOV R110, R110 ;  /* 0x0000006e006e7202 */ /* 0x000fe40000000f00 */
[----:B------:R-:W-:Y:S02]  /*164c0*/  F2FP.BF16.F32.PACK_AB R34, R69, R164 ;  /* 0x000000a44522723e */ /* 0x000fe400000010ff */
[----:B------:R-:W-:Y:S02]  /*164d0*/  MOV R114, R114 ;  /* 0x0000007200727202 */ /* 0x000fe40000000f00 */
[----:B--2---:R-:W-:Y:S02]  /*164e0*/  F2FP.BF16.F32.PACK_AB R8, R73, R165 ;  /* 0x000000a54908723e */ /* 0x004fe400000010ff */
[----:B------:R-:W-:Y:S02]  /*164f0*/  F2FP.BF16.F32.PACK_AB R9, R75, R74 ;  /* 0x0000004a4b09723e */ /* 0x000fe400000010ff */
[----:B------:R-:W-:-:S02]  /*16500*/  F2FP.BF16.F32.PACK_AB R10, R77, R166 ;  /* 0x000000a64d0a723e */ /* 0x000fc400000010ff */
[----:B------:R-:W-:Y:S01]  /*16510*/  F2FP.BF16.F32.PACK_AB R11, R79, R78 ;  /* 0x0000004e4f0b723e */ /* 0x000fe200000010ff */
[----:B------:R-:W-:Y:S01]  /*16520*/  STSM.16.M88.4 [R102], R24 ;  /* 0x0000001866007844 */ /* 0x000fe20000000200 */
[----:B------:R-:W-:Y:S02]  /*16530*/  MOV R118, R118 ;  /* 0x0000007600767202 */ /* 0x000fe40000000f00 */
[----:B0-----:R-:W-:Y:S02]  /*16540*/  F2FP.BF16.F32.PACK_AB R12, R81, R167 ;  /* 0x000000a7510c723e */ /* 0x001fe400000010ff */
[----:B------:R-:W-:Y:S02]  /*16550*/  F2FP.BF16.F32.PACK_AB R13, R83, R82 ;  /* 0x00000052530d723e */ /* 0x000fe400000010ff */
[----:B------:R-:W-:Y:S02]  /*16560*/  F2FP.BF16.F32.PACK_AB R14, R85, R168 ;  /* 0x000000a8550e723e */ /* 0x000fe400000010ff */
[----:B------:R-:W-:Y:S01]  /*16570*/  F2FP.BF16.F32.PACK_AB R15, R87, R86 ;  /* 0x00000056570f723e */ /* 0x000fe200000010ff */
[----:B------:R-:W-:Y:S01]  /*16580*/  STSM.16.M88.4 [R106], R28 ;  /* 0x0000001c6a007844 */ /* 0x000fe20000000200 */
[----:B------:R-:W-:-:S03]  /*16590*/  SHF.R.U64 R38, R38, 0x3, RZ ;  /* 0x0000000326267819 */ /* 0x000fc600000012ff */
[----:B------:R-:W-:Y:S01]  /*165a0*/  STSM.16.M88.4 [R110], R32 ;  /* 0x000000206e007844 */ /* 0x000fe20000000200 */
[----:B------:R-:W-:-:S03]  /*165b0*/  LOP3.LUT R38, R38, R5, RZ, 0x3c, !PT ;  /* 0x0000000526267212 */ /* 0x000fc600078e3cff */
[----:B------:R-:W-:Y:S01]  /*165c0*/  STSM.16.M88.4 [R114], R8 ;  /* 0x0000000872007844 */ /* 0x000fe20000000200 */
[----:B------:R-:W-:-:S03]  /*165d0*/  IMAD.X R143, RZ, RZ, R153, P0 ;  /* 0x000000ffff8f7224 */ /* 0x000fc600000e0699 */
[----:B------:R0:W-:Y:S01]  /*165e0*/  STSM.16.M88.4 [R118], R12 ;  /* 0x0000000c76007844 */ /* 0x0001e20000000200 */
[----:B------:R-:W-:Y:S01]  /*165f0*/  ISETP.NE.U32.AND P0, PT, RZ, UR4, PT ;  /* 0x00000004ff007c0c */ /* 0x000fe2000bf05070 */
[----:B------:R-:W-:Y:S01]  /*16600*/  IMAD.X R151, RZ, RZ, R153, P2 ;  /* 0x000000ffff977224 */ /* 0x000fe200010e0699 */
[----:B------:R-:W-:Y:S02]  /*16610*/  LOP3.LUT R187, R120, 0x380, RZ, 0xc0, !PT ;  /* 0x0000038078bb7812 */ /* 0x000fe400078ec0ff */
[----:B------:R-:W-:Y:S01]  /*16620*/  ISETP.NE.AND.EX P0, PT, RZ, UR5, PT, P0 ;  /* 0x00000005ff007c0c */ /* 0x000fe2000bf05300 */
[----:B------:R-:W-:Y:S01]  /*16630*/  ULDC.64 UR4, c[0x0][0xc08] ;  /* 0x0003020000047ab9 */ /* 0x000fe20000000a00 */
[----:B0-----:R-:W-:Y:S02]  /*16640*/  F2FP.BF16.F32.PACK_AB R12, R4, R178 ;  /* 0x000000b2040c723e */ /* 0x001fe400000010ff */
[----:B------:R-:W3:Y:S01]  /*16650*/  LDC.64 R4, c[0x0][0xc00] ;  /* 0x00030000ff047b82 */ /* 0x000ee20000000a00 */
[----:B------:R-:W-:-:S02]  /*16660*/  ISETP.NE.U32.AND P2, PT, RZ, UR4, PT ;  /* 0x00000004ff007c0c */ /* 0x000fc4000bf45070 */
[----:B------:R-:W-:Y:S01]  /*16670*/  LOP3.LUT R181, R0, 0x380, RZ, 0xc0, !PT ;  /* 0x0000038000b57812 */ /* 0x000fe200078ec0ff */
[--C-:B------:R-:W-:Y:S01]  /*16680*/  IMAD.X R39, RZ, RZ, R153.reuse, P3 ;  /* 0x000000ffff277224 */ /* 0x100fe200018e0699 */
[----:B------:R-:W-:Y:S01]  /*16690*/  SHF.R.U64 R187, R187, 0x3, RZ ;  /* 0x00000003bbbb7819 */ /* 0x000fe200000012ff */
[--C-:B------:R-:W-:Y:S01]  /*166a0*/  IMAD.X R135, RZ, RZ, R153.reuse, P4 ;  /* 0x000000ffff877224 */ /* 0x100fe200020e0699 */
[----:B------:R-:W-:Y:S01]  /*166b0*/  ISETP.NE.AND.EX P2, PT, RZ, UR5, PT, P2 ;  /* 0x00000005ff007c0c */ /* 0x000fe2000bf45320 */
[----:B------:R-:W-:Y:S01]  /*166c0*/  IMAD.X R139, RZ, RZ, R153, P5 ;  /* 0x000000ffff8b7224 */ /* 0x000fe200028e0699 */
[----:B------:R-:W-:Y:S02]  /*166d0*/  SHF.R.U64 R181, R181, 0x3, RZ ;  /* 0x00000003b5b57819 */ /* 0x000fe400000012ff */
[----:B------:R-:W-:Y:S02]  /*166e0*/  LOP3.LUT R138, R187, R120, RZ, 0x3c, !PT ;  /* 0x00000078bb8a7212 */ /* 0x000fe400078e3cff */
[----:B------:R-:W-:-:S02]  /*166f0*/  MOV R126, R126 ;  /* 0x0000007e007e7202 */ /* 0x000fc40000000f00 */
[----:B------:R-:W-:Y:S02]  /*16700*/  F2FP.BF16.F32.PACK_AB R24, R89, R169 ;  /* 0x000000a95918723e */ /* 0x000fe400000010ff */
[----:B------:R-:W-:Y:S02]  /*16710*/  F2FP.BF16.F32.PACK_AB R25, R91, R90 ;  /* 0x0000005a5b19723e */ /* 0x000fe400000010ff */
[----:B------:R-:W-:Y:S02]  /*16720*/  F2FP.BF16.F32.PACK_AB R26, R93, R170 ;  /* 0x000000aa5d1a723e */ /* 0x000fe400000010ff */
[----:B------:R-:W-:Y:S01]  /*16730*/  F2FP.BF16.F32.PACK_AB R27, R95, R94 ;  /* 0x0000005e5f1b723e */ /* 0x000fe200000010ff */
[----:B------:R-:W-:Y:S01]  /*16740*/  IMAD.X R147, RZ, RZ, R153, P1 ;  /* 0x000000ffff937224 */ /* 0x000fe200008e0699 */
[----:B------:R-:W-:Y:S02]  /*16750*/  MOV R130, R130 ;  /* 0x0000008200827202 */ /* 0x000fe40000000f00 */
[----:B------:R-:W-:-:S02]  /*16760*/  MOV R41, R38 ;  /* 0x0000002600297202 */ /* 0x000fc40000000f00 */
[----:B------:R-:W-:Y:S02]  /*16770*/  LOP3.LUT R142, R181, R0, RZ, 0x3c, !PT ;  /* 0x00000000b58e7212 */ /* 0x000fe400078e3cff */
[----:B------:R-:W-:Y:S02]  /*16780*/  MOV R134, R134 ;  /* 0x0000008600867202 */ /* 0x000fe40000000f00 */
[----:B------:R-:W-:Y:S02]  /*16790*/  F2FP.BF16.F32.PACK_AB R38, R109, R174 ;  /* 0x000000ae6d26723e */ /* 0x000fe400000010ff */
[----:B------:R-:W-:Y:S02]  /*167a0*/  F2FP.BF16.F32.PACK_AB R39, R56, R52 ;  /* 0x000000343827723e */ /* 0x000fe400000010ff */
[----:B------:R-:W-:Y:S02]  /*167b0*/  MOV R0, R138 ;  /* 0x0000008a00007202 */ /* 0x000fe40000000f00 */
[----:B------:R-:W-:-:S02]  /*167c0*/  F2FP.BF16.F32.PACK_AB R8, R113, R175 ;  /* 0x000000af7108723e */ /* 0x000fc400000010ff */
[----:B------:R-:W-:Y:S02]  /*167d0*/  F2FP.BF16.F32.PACK_AB R9, R63, R60 ;  /* 0x0000003c3f09723e */ /* 0x000fe400000010ff */
[----:B------:R-:W-:Y:S02]  /*167e0*/  F2FP.BF16.F32.PACK_AB R10, R117, R177 ;  /* 0x000000b1750a723e */ /* 0x000fe400000010ff */
[----:B------:R-:W-:Y:S01]  /*167f0*/  F2FP.BF16.F32.PACK_AB R11, R71, R68 ;  /* 0x00000044470b723e */ /* 0x000fe200000010ff */
[----:B------:R0:W-:Y:S01]  /*16800*/  STSM.16.M88.4 [R126], R24 ;  /* 0x000000187e007844 */ /* 0x0001e20000000200 */
[----:B------:R-:W-:Y:S02]  /*16810*/  MOV R142, R142 ;  /* 0x0000008e008e7202 */ /* 0x000fe40000000f00 */
[----:B------:R-:W-:Y:S01]  /*16820*/  F2FP.BF16.F32.PACK_AB R13, R76, R72 ;  /* 0x000000484c0d723e */ /* 0x000fe200000010ff */
[----:B------:R-:W-:Y:S01]  /*16830*/  STSM.16.M88.4 [R130], R64 ;  /* 0x0000004082007844 */ /* 0x000fe20000000200 */
[----:B------:R-:W-:-:S02]  /*16840*/  F2FP.BF16.F32.PACK_AB R14, R125, R179 ;  /* 0x000000b37d0e723e */ /* 0x000fc400000010ff */
[----:B------:R-:W-:Y:S01]  /*16850*/  F2FP.BF16.F32.PACK_AB R15, R84, R80 ;  /* 0x00000050540f723e */ /* 0x000fe200000010ff */
[----:B------:R-:W-:Y:S01]  /*16860*/  STSM.16.M88.4 [R134], R36 ;  /* 0x0000002486007844 */ /* 0x000fe20000000200 */
[----:B------:R-:W-:Y:S02]  /*16870*/  MOV R146, R146 ;  /* 0x0000009200927202 */ /* 0x000fe40000000f00 */
[----:B------:R-:W-:Y:S01]  /*16880*/  F2FP.BF16.F32.PACK_AB R181, R92, R88 ;  /* 0x000000585cb5723e */ /* 0x000fe200000010ff */
[----:B------:R3:W-:Y:S01]  /*16890*/  STSM.16.M88.4 [R0], R8 ;  /* 0x0000000800007844 */ /* 0x0007e20000000200 */
[----:B------:R-:W-:Y:S02]  /*168a0*/  F2FP.BF16.F32.PACK_AB R183, R100, R96 ;  /* 0x0000006064b7723e */ /* 0x000fe400000010ff */
[----:B------:R-:W-:Y:S02]  /*168b0*/  MOV R150, R150 ;  /* 0x0000009600967202 */ /* 0x000fe40000000f00 */
[----:B------:R-:W-:-:S02]  /*168c0*/  F2FP.BF16.F32.PACK_AB R138, R141, R140 ;  /* 0x0000008c8d8a723e */ /* 0x000fc400000010ff */
[----:B------:R-:W-:Y:S02]  /*168d0*/  F2FP.BF16.F32.PACK_AB R139, R116, R112 ;  /* 0x00000070748b723e */ /* 0x000fe400000010ff */
[----:B0-----:R-:W-:Y:S02]  /*168e0*/  F2FP.BF16.F32.PACK_AB R24, R145, R144 ;  /* 0x000000909118723e */ /* 0x001fe400000010ff */
[----:B------:R-:W-:Y:S02]  /*168f0*/  F2FP.BF16.F32.PACK_AB R25, R128, R124 ;  /* 0x0000007c8019723e */ /* 0x000fe400000010ff */
[----:B------:R-:W-:Y:S02]  /*16900*/  F2FP.BF16.F32.PACK_AB R26, R149, R148 ;  /* 0x00000094951a723e */ /* 0x000fe400000010ff */
[----:B------:R-:W-:Y:S01]  /*16910*/  F2FP.BF16.F32.PACK_AB R27, R3, R154 ;  /* 0x0000009a031b723e */ /* 0x000fe200000010ff */
[----:B---3--:R-:W-:Y:S01]  /*16920*/  IMAD.WIDE R8, R184, 0x4, R4 ;  /* 0x00000004b8087825 */ /* 0x008fe200078e0204 */
[----:B------:R0:W-:Y:S01]  /*16930*/  STSM.16.M88.4 [R142], R12 ;  /* 0x0000000c8e007844 */ /* 0x0001e20000000200 */
[----:B------:R-:W2:Y:S03]  /*16940*/  @P2 LDC.64 R4, c[0x0][0xc08] ;  /* 0x00030200ff042b82 */ /* 0x000ea60000000a00 */
[----:B------:R3:W-:Y:S04]  /*16950*/  STSM.16.M88.4 [R146], R180 ;  /* 0x000000b492007844 */ /* 0x0007e80000000200 */
[----:B------:R3:W-:Y:S01]  /*16960*/  STSM.16.M88.4 [R150], R136 ;  /* 0x0000008896007844 */ /* 0x0007e20000000200 */
[----:B------:R-:W-:Y:S01]  /*16970*/  ULDC UR4, c[0x0][0xa88] ;  /* 0x0002a20000047ab9 */ /* 0x000fe20000000800 */
[----:B------:R-:W-:Y:S01]  /*16980*/  IMAD.MOV.U32 R76, RZ, RZ, RZ ;  /* 0x000000ffff4c7224 */ /* 0x000fe200078e00ff */
[----:B------:R-:W4:Y:S01]  /*16990*/  LDC R3, c[0x0][0xbe8] ;  /* 0x0002fa00ff037b82 */ /* 0x000f220000000800 */
[----:B------:R3:W-:Y:S07]  /*169a0*/  STSM.16.M88.4 [R41], R24 ;  /* 0x0000001829007844 */ /* 0x0007ee0000000200 */
[----:B------:R-:W-:Y:S01]  /*169b0*/  BAR.SYNC.DEFER_BLOCKING 0x1, 0x100 ;  /* 0x0044000000007b1d */ /* 0x000fe20000010000 */
[----:B------:R-:W-:-:S02]  /*169c0*/  IMAD.U32 R10, RZ, RZ, UR4 ;  /* 0x00000004ff0a7e24 */ /* 0x000fc4000f8e00ff */
[----:B--2---:R-:W-:-:S03]  /*169d0*/  @P2 IMAD.WIDE R4, R184, 0x4, R4 ;  /* 0x00000004b8042825 */ /* 0x004fc600078e0204 */
[----:B------:R3:W5:Y:S04]  /*169e0*/  @P0 LDG.E R76, desc[UR52][R8.64] ;  /* 0x00000034084c0981 */ /* 0x000768000c1e1900 */
[----:B------:R3:W5:Y:S01]  /*169f0*/  @P2 LDG.E R10, desc[UR52][R4.64] ;  /* 0x00000034040a2981 */ /* 0x000762000c1e1900 */
[----:B----4-:R-:W-:-:S13]  /*16a00*/  ISETP.NE.AND P1, PT, R3, 0x1, PT ;  /* 0x000000010300780c */ /* 0x010fda0003f25270 */
[----:B0-----:R-:W0:Y:S08]  /*16a10*/  @P1 LDC R12, c[0x0][0xbec] ;  /* 0x0002fb00ff0c1b82 */ /* 0x001e300000000800 */
[----:B------:R-:W2:Y:S01]  /*16a20*/  @P1 LDC R13, c[0x0][0xbf0] ;  /* 0x0002fc00ff0d1b82 */ /* 0x000ea20000000800 */
[----:B------:R-:W-:Y:S01]  /*16a30*/  SHF.R.S32.HI R78, RZ, 0x1f, R176 ;  /* 0x0000001fff4e7819 */ /* 0x000fe200000114b0 */
[----:B---3--:R-:W-:Y:S06]  /*16a40*/  @P2 BRA `(.L_x_3030) ;  /* 0x0000000000102947 */ /* 0x008fec0003800000 */
[----:B------:R-:W-:Y:S05]  /*16a50*/  @!P0 BRA `(.L_x_3030) ;  /* 0x00000000000c8947 */ /* 0x000fea0003800000 */
[----:B------:R-:W3:Y:S04]  /*16a60*/  LDG.E R5, desc[UR52][R8.64] ;  /* 0x0000003408057981 */ /* 0x000ee8000c1e1900 */
[----:B-----5:R-:W3:Y:S02]  /*16a70*/  LDG.E R10, desc[UR52][R8.64+0x4] ;  /* 0x00000434080a7981 */ /* 0x020ee4000c1e1900 */
[----:B---3--:R-:W-:-:S07]  /*16a80*/  IMAD.IADD R10, R10, 0x1, -R5 ;  /* 0x000000010a0a7824 */ /* 0x008fce00078e0a05 */
.L_x_3030:
[----:B------:R-:W3:Y:S01]  /*16a90*/  S2R R24, SR_TID.X ;  /* 0x0000000000187919 */ /* 0x000ee20000002100 */
[----:B------:R-:W-:Y:S01]  /*16aa0*/  ULDC.64 UR4, c[0x0][0xb90] ;  /* 0x0002e40000047ab9 */ /* 0x000fe20000000a00 */
[----:B------:R-:W-:Y:S01]  /*16ab0*/  IMAD.IADD R15, R226, 0x1, R218 ;  /* 0x00000001e20f7824 */ /* 0x000fe200078e02da */
[----:B-----5:R-:W-:Y:S01]  /*16ac0*/  SHF.R.S32.HI R77, RZ, 0x1f, R76 ;  /* 0x0000001fff4d7819 */ /* 0x020fe2000001144c */
[----:B------:R-:W-:Y:S01]  /*16ad0*/  IMAD R0, R78, UR4, RZ ;  /* 0x000000044e007c24 */ /* 0x000fe2000f8e02ff */
[----:B------:R-:W-:Y:S01]  /*16ae0*/  SHF.R.S32.HI R80, RZ, 0x1f, R184 ;  /* 0x0000001fff507819 */ /* 0x000fe200000114b8 */
[----:B------:R-:W-:Y:S01]  /*16af0*/  IMAD.MOV.U32 R9, RZ, RZ, R15 ;  /* 0x000000ffff097224 */ /* 0x000fe200078e000f */
[----:B------:R-:W-:Y:S01]  /*16b00*/  SEL R81, R184, RZ, !P0 ;  /* 0x000000ffb8517207 */ /* 0x000fe20004000000 */
[----:B------:R-:W-:Y:S01]  /*16b10*/  IMAD R11, R176, UR5, R0 ;  /* 0x00000005b00b7c24 */ /* 0x000fe2000f8e0200 */
[----:B------:R-:W-:Y:S01]  /*16b20*/  SEL R80, R80, RZ, !P0 ;  /* 0x000000ff50507207 */ /* 0x000fe20004000000 */
[----:B0-----:R-:W-:Y:S01]  /*16b30*/  @P1 IMAD.HI.U32 R0, R15, R12, RZ ;  /* 0x0000000c0f001227 */ /* 0x001fe200078e00ff */
[----:B------:R-:W0:Y:S03]  /*16b40*/  @P1 LDC R85, c[0x0][0xbec] ;  /* 0x0002fb00ff551b82 */ /* 0x000e260000000800 */
[----:B------:R-:W-:Y:S01]  /*16b50*/  IMAD.WIDE.U32 R4, R176, UR4, R76 ;  /* 0x00000004b0047c25 */ /* 0x000fe2000f8e004c */
[----:B--2---:R-:W-:Y:S01]  /*16b60*/  @P1 SHF.R.U32.HI R9, RZ, R13, R0 ;  /* 0x0000000dff091219 */ /* 0x004fe20000011600 */
[----:B------:R-:W-:-:S02]  /*16b70*/  ULDC.64 UR4, c[0x0][0xb98] ;  /* 0x0002e60000047ab9 */ /* 0x000fc40000000a00 */
[----:B------:R-:W-:Y:S01]  /*16b80*/  IMAD.IADD R5, R5, 0x1, R11 ;  /* 0x0000000105057824 */ /* 0x000fe200078e020b */
[----:B------:R-:W2:Y:S01]  /*16b90*/  @P1 LDC R87, c[0x0][0xbf0] ;  /* 0x0002fc00ff571b82 */ /* 0x000ea20000000800 */
[----:B------:R-:W-:Y:S02]  /*16ba0*/  IMAD.MOV R0, RZ, RZ, -R9 ;  /* 0x000000ffff007224 */ /* 0x000fe400078e0a09 */
[----:B------:R-:W-:-:S04]  /*16bb0*/  IMAD.WIDE.U32 R4, R81, UR4, R4 ;  /* 0x0000000451047c25 */ /* 0x000fc8000f8e0004 */
[----:B------:R-:W-:Y:S01]  /*16bc0*/  IMAD R11, R3, R0, R15 ;  /* 0x00000000030b7224 */ /* 0x000fe200078e020f */
[----:B------:R-:W-:Y:S01]  /*16bd0*/  SHF.R.S32.HI R15, RZ, 0x1f, R9 ;  /* 0x0000001fff0f7819 */ /* 0x000fe20000011409 */
[----:B------:R-:W-:Y:S01]  /*16be0*/  IMAD R83, R10, R3, RZ ;  /* 0x000000030a537224 */ /* 0x000fe200078e02ff */
[----:B------:R-:W-:Y:S01]  /*16bf0*/  IADD3 R4, P2, R9, R4, RZ ;  /* 0x0000000409047210 */ /* 0x000fe20007f5e0ff */
[----:B---3--:R-:W-:-:S05]  /*16c00*/  VIADD R24, R24, 0xffffff80 ;  /* 0xffffff8018187836 */ /* 0x008fca0000000000 */
[----:B------:R-:W-:-:S04]  /*16c10*/  SHF.R.S32.HI R8, RZ, 0x1f, R24 ;  /* 0x0000001fff087819 */ /* 0x000fc80000011418 */
[CC--:B------:R-:W-:Y:S02]  /*16c20*/  LEA.HI R12, R8.reuse, R24.reuse, RZ, 0x7 ;  /* 0x00000018080c7211 */ /* 0x0c0fe400078f38ff */
[----:B------:R-:W-:Y:S02]  /*16c30*/  LEA.HI R79, R8, R24, RZ, 0x3 ;  /* 0x00000018084f7211 */ /* 0x000fe400078f18ff */
[----:B------:R-:W-:Y:S02]  /*16c40*/  LOP3.LUT R8, R12, 0xffffff80, RZ, 0xc0, !PT ;  /* 0xffffff800c087812 */ /* 0x000fe400078ec0ff */
[----:B------:R-:W-:Y:S02]  /*16c50*/  LOP3.LUT R82, R79, 0xfffffff8, RZ, 0xc0, !PT ;  /* 0xfffffff84f527812 */ /* 0x000fe400078ec0ff */
[----:B------:R-:W-:Y:S01]  /*16c60*/  SHF.R.S32.HI R79, RZ, 0x3, R79 ;  /* 0x00000003ff4f7819 */ /* 0x000fe2000001144f */
[----:B------:R-:W-:Y:S02]  /*16c70*/  IMAD.IADD R14, R24, 0x1, -R8 ;  /* 0x00000001180e7824 */ /* 0x000fe400078e0a08 */
[----:B------:R-:W-:-:S02]  /*16c80*/  IMAD R8, R80, UR4, RZ ;  /* 0x0000000450087c24 */ /* 0x000fc4000f8e02ff */
[----:B------:R-:W-:Y:S01]  /*16c90*/  IMAD.IADD R82, R24, 0x1, -R82 ;  /* 0x0000000118527824 */ /* 0x000fe200078e0a52 */
[----:B------:R-:W-:Y:S01]  /*16ca0*/  SHF.R.S32.HI R25, RZ, 0x1f, R14 ;  /* 0x0000001fff197819 */ /* 0x000fe2000001140e */
[----:B------:R-:W-:Y:S01]  /*16cb0*/  IMAD R8, R81, UR5, R8 ;  /* 0x0000000551087c24 */ /* 0x000fe2000f8e0208 */
[----:B------:R-:W-:Y:S01]  /*16cc0*/  ULDC.64 UR4, c[0x0][0xb88] ;  /* 0x0002e20000047ab9 */ /* 0x000fe20000000a00 */
[----:B------:R-:W-:Y:S01]  /*16cd0*/  IMAD.SHL.U32 R0, R82, 0x8, RZ ;  /* 0x0000000852007824 */ /* 0x000fe200078e00ff */
[----:B------:R-:W-:Y:S02]  /*16ce0*/  LEA.HI R24, R25, R14, RZ, 0x2 ;  /* 0x0000000e19187211 */ /* 0x000fe400078f10ff */
[----:B------:R-:W-:Y:S01]  /*16cf0*/  IADD3.X R5, R15, R5, R8, P2, !PT ;  /* 0x000000050f057210 */ /* 0x000fe200017fe408 */
[----:B------:R-:W-:Y:S01]  /*16d00*/  IMAD R13, R79, 0x40, R0 ;  /* 0x000000404f0d7824 */ /* 0x000fe200078e0200 */
[----:B------:R-:W-:Y:S02]  /*16d10*/  SHF.R.S32.HI R8, RZ, 0x1f, R11 ;  /* 0x0000001fff087819 */ /* 0x000fe4000001140b */
[----:B------:R-:W-:Y:S01]  /*16d20*/  SHF.R.S32.HI R26, RZ, 0x2, R24 ;  /* 0x00000002ff1a7819 */ /* 0x000fe20000011418 */
[----:B------:R-:W-:Y:S01]  /*16d30*/  IMAD.WIDE.U32 R4, R11, UR4, R4 ;  /* 0x000000040b047c25 */ /* 0x000fe2000f8e0004 */
[----:B------:R-:W-:-:S02]  /*16d40*/  SHF.R.S32.HI R27, RZ, 0x1f, R24 ;  /* 0x0000001fff1b7819 */ /* 0x000fc40000011418 */
[----:B------:R-:W-:Y:S01]  /*16d50*/  LOP3.LUT P0, RZ, R14, 0x3, RZ, 0xc0, !PT ;  /* 0x000000030eff7812 */ /* 0x000fe2000780c0ff */
[----:B------:R-:W-:Y:S01]  /*16d60*/  IMAD R8, R8, UR4, RZ ;  /* 0x0000000408087c24 */ /* 0x000fe2000f8e02ff */
[----:B------:R-:W-:Y:S01]  /*16d70*/  LEA.HI R27, R27, R26, RZ, 0x3 ;  /* 0x0000001a1b1b7211 */ /* 0x000fe200078f18ff */
[----:B------:R-:W-:Y:S01]  /*16d80*/  IMAD.WIDE R20, R13, 0x2, R20 ;  /* 0x000000020d147825 */ /* 0x000fe200078e0214 */
[----:B------:R-:W-:Y:S02]  /*16d90*/  SHF.R.S32.HI R13, RZ, 0x7, R12 ;  /* 0x00000007ff0d7819 */ /* 0x000fe4000001140c */
[----:B------:R-:W-:Y:S01]  /*16da0*/  LEA.HI R14, R25, R14, RZ, 0x5 ;  /* 0x0000000e190e7211 */ /* 0x000fe200078f28ff */
[----:B------:R-:W-:Y:S01]  /*16db0*/  IMAD R9, R11, UR5, R8 ;  /* 0x000000050b097c24 */ /* 0x000fe2000f8e0208 */
[----:B------:R-:W-:Y:S01]  /*16dc0*/  ULDC.64 UR4, c[0x0][0xb50] ;  /* 0x0002d40000047ab9 */ /* 0x000fe20000000a00 */
[----:B------:R-:W-:Y:S02]  /*16dd0*/  IADD3 R73, P5, R20, 0x1000, RZ ;  /* 0x0000100014497810 */ /* 0x000fe40007fbe0ff */
[----:B------:R-:W-:Y:S01]  /*16de0*/  IMAD.IADD R5, R5, 0x1, R9 ;  /* 0x0000000105057824 */ /* 0x000fe200078e0209 */
[----:B------:R-:W-:-:S02]  /*16df0*/  LEA R8, P2, R4, UR4, 0x2 ;  /* 0x0000000404087c11 */ /* 0x000fc4000f8410ff */
[----:B------:R-:W-:Y:S02]  /*16e00*/  IADD3 R69, P4, R20, 0x2000, RZ ;  /* 0x0000200014457810 */ /* 0x000fe40007f9e0ff */
[----:B------:R-:W-:Y:S01]  /*16e10*/  LEA.HI.X R11, R4, UR5, R5, 0x2, P2 ;  /* 0x00000005040b7c11 */ /* 0x000fe200090f1405 */
[----:B------:R-:W-:Y:S01]  /*16e20*/  ULDC.64 UR4, c[0x0][0xaa0] ;  /* 0x0002a80000047ab9 */ /* 0x000fe20000000a00 */
[C---:B------:R-:W-:Y:S02]  /*16e30*/  IADD3 R65, P2, R20.reuse, 0x3000, RZ ;  /* 0x0000300014417810 */ /* 0x040fe40007f5e0ff */
[----:B------:R-:W-:Y:S01]  /*16e40*/  IADD3 R61, P3, R20, 0x4000, RZ ;  /* 0x00004000143d7810 */ /* 0x000fe20007f7e0ff */
[----:B------:R-:W-:Y:S01]  /*16e50*/  SHFL.IDX PT, R15, R11, RZ, 0x1c1f ;  /* 0x001c1fff0b0f7589 */ /* 0x000fe200000e0000 */
[----:B------:R-:W-:Y:S02]  /*16e60*/  LOP3.LUT R64, R65, 0x380, RZ, 0xc0, !PT ;  /* 0x0000038041407812 */ /* 0x000fe400078ec0ff */
[----:B------:R-:W-:-:S02]  /*16e70*/  LOP3.LUT R72, R73, 0x380, RZ, 0xc0, !PT ;  /* 0x0000038049487812 */ /* 0x000fc400078ec0ff */
[----:B------:R-:W-:Y:S02]  /*16e80*/  SHF.R.U64 R64, R64, 0x3, RZ ;  /* 0x0000000340407819 */ /* 0x000fe400000012ff */
[----:B------:R-:W-:Y:S02]  /*16e90*/  LOP3.LUT R68, R69, 0x380, RZ, 0xc0, !PT ;  /* 0x0000038045447812 */ /* 0x000fe400078ec0ff */
[----:B------:R-:W-:Y:S02]  /*16ea0*/  LOP3.LUT R60, R61, 0x380, RZ, 0xc0, !PT ;  /* 0x000003803d3c7812 */ /* 0x000fe400078ec0ff */
[----:B------:R-:W-:Y:S01]  /*16eb0*/  LOP3.LUT R64, R64, R65, RZ, 0x3c, !PT ;  /* 0x0000004140407212 */ /* 0x000fe200078e3cff */
[----:B------:R-:W-:Y:S01]  /*16ec0*/  IMAD.X R65, RZ, RZ, R21, P2 ;  /* 0x000000ffff417224 */ /* 0x000fe200010e0615 */
[----:B------:R-:W-:Y:S02]  /*16ed0*/  IADD3 R49, P2, R20, 0x7000, RZ ;  /* 0x0000700014317810 */ /* 0x000fe40007f5e0ff */
[----:B------:R-:W-:-:S02]  /*16ee0*/  SHF.R.U64 R72, R72, 0x3, RZ ;  /* 0x0000000348487819 */ /* 0x000fc400000012ff */
[----:B------:R-:W-:Y:S02]  /*16ef0*/  SHF.R.U64 R68, R68, 0x3, RZ ;  /* 0x0000000344447819 */ /* 0x000fe400000012ff */
        /* <DEDUP_REMOVED lines=8> */
[----:B------:R-:W-:-:S02]  /*16f80*/  LOP3.LUT R27, R27, 0xfffffff8, RZ, 0xc0, !PT ;  /* 0xfffffff81b1b7812 */ /* 0x000fc400078ec0ff */
[----:B------:R-:W-:Y:S02]  /*16f90*/  LEA.HI R12, R12, R13, RZ, 0x1 ;  /* 0x0000000d0c0c7211 */ /* 0x000fe400078f08ff */
[----:B------:R-:W-:Y:S01]  /*16fa0*/  IADD3 R57, P5, R20, 0x5000, RZ ;  /* 0x0000500014397810 */ /* 0x000fe20007fbe0ff */
[----:B------:R-:W-:Y:S01]  /*16fb0*/  IMAD.IADD R27, R26, 0x1, -R27 ;  /* 0x000000011a1b7824 */ /* 0x000fe200078e0a1b */
[C---:B------:R-:W-:Y:S01]  /*16fc0*/  IADD3 R53, P4, R20.reuse, 0x6000, RZ ;  /* 0x0000600014357810 */ /* 0x040fe20007f9e0ff */
[----:B------:R-:W-:Y:S01]  /*16fd0*/  SHFL.IDX PT, R26, R8, 0x1, 0x1c1f ;  /* 0x003c1f00081a7f89 */ /* 0x000fe200000e0000 */
[----:B------:R-:W-:Y:S02]  /*16fe0*/  IADD3 R45, P3, R20, 0x8000, RZ ;  /* 0x00008000142d7810 */ /* 0x000fe40007f7e0ff */
[----:B------:R-:W-:Y:S02]  /*16ff0*/  SHF.R.U64 R48, R48, 0x3, RZ ;  /* 0x0000000330307819 */ /* 0x000fe400000012ff */
[----:B------:R-:W-:-:S02]  /*17000*/  LOP3.LUT R12, R12, 0x3fffffe, RZ, 0xc0, !PT ;  /* 0x03fffffe0c0c7812 */ /* 0x000fc400078ec0ff */
[----:B------:R-:W-:Y:S02]  /*17010*/  SHF.R.S32.HI R14, RZ, 0x5, R14 ;  /* 0x00000005ff0e7819 */ /* 0x000fe4000001140e */
[----:B------:R-:W-:Y:S01]  /*17020*/  LOP3.LUT R56, R57, 0x380, RZ, 0xc0, !PT ;  /* 0x0000038039387812 */ /* 0x000fe200078ec0ff */
[----:B------:R-:W-:Y:S01]  /*17030*/  IMAD.IADD R12, R13, 0x1, -R12 ;  /* 0x000000010d0c7824 */ /* 0x000fe200078e0a0c */
[----:B------:R-:W-:Y:S01]  /*17040*/  LOP3.LUT R52, R53, 0x380, RZ, 0xc0, !PT ;  /* 0x0000038035347812 */ /* 0x000fe200078ec0ff */
[----:B------:R-:W-:Y:S01]  /*17050*/  IMAD R27, R14, 0x10, R27 ;  /* 0x000000100e1b7824 */ /* 0x000fe200078e021b */
[----:B------:R-:W-:Y:S01]  /*17060*/  LOP3.LUT R44, R45, 0x380, RZ, 0xc0, !PT ;  /* 0x000003802d2c7812 */ /* 0x000fe200078ec0ff */
[----:B------:R-:W3:Y:S01]  /*17070*/  SHFL.IDX PT, R14, R8, RZ, 0x1c1f ;  /* 0x001c1fff080e7589 */ /* 0x000ee200000e0000 */
[----:B------:R-:W-:Y:S01]  /*17080*/  LOP3.LUT R48, R48, R49, RZ, 0x3c, !PT ;  /* 0x0000003130307212 */ /* 0x000fe200078e3cff */
[----:B------:R-:W-:Y:S01]  /*17090*/  IMAD.X R49, RZ, RZ, R21, P2 ;  /* 0x000000ffff317224 */ /* 0x000fe200010e0615 */
[----:B------:R-:W-:Y:S01]  /*170a0*/  IADD3 R33, P2, R20, 0xb000, RZ ;  /* 0x0000b00014217810 */ /* 0x000fe20007f5e0ff */
[----:B------:R-:W-:Y:S01]  /*170b0*/  IMAD R9, R12, 0x40, R27 ;  /* 0x000000400c097824 */ /* 0x000fe200078e021b */
[----:B------:R-:W-:Y:S01]  /*170c0*/  SHF.R.U64 R56, R56, 0x3, RZ ;  /* 0x0000000338387819 */ /* 0x000fe200000012ff */
[----:B------:R-:W4:Y:S01]  /*170d0*/  SHFL.IDX PT, R27, R11, 0x1, 0x1c1f ;  /* 0x003c1f000b1b7f89 */ /* 0x000f2200000e0000 */
[----:B------:R-:W-:Y:S01]  /*170e0*/  SHF.R.U64 R52, R52, 0x3, RZ ;  /* 0x0000000334347819 */ /* 0x000fe200000012ff */
[----:B------:R-:W-:Y:S01]  /*170f0*/  IMAD.IADD R4, R9, 0x1, R218 ;  /* 0x0000000109047824 */ /* 0x000fe200078e02da */
[----:B------:R-:W-:-:S02]  /*17100*/  SHF.R.U64 R44, R44, 0x3, RZ ;  /* 0x000000032c2c7819 */ /* 0x000fc400000012ff */
[----:B------:R-:W-:Y:S02]  /*17110*/  LOP3.LUT R32, R33, 0x380, RZ, 0xc0, !PT ;  /* 0x0000038021207812 */ /* 0x000fe400078ec0ff */
        /* <DEDUP_REMOVED lines=8> */
[----:B------:R-:W-:Y:S02]  /*171a0*/  IADD3 R29, P3, R20, 0xc000, RZ ;  /* 0x0000c000141d7810 */ /* 0x000fe40007f7e0ff */
[----:B------:R-:W-:Y:S02]  /*171b0*/  SHF.R.U64 R32, R32, 0x3, RZ ;  /* 0x0000000320207819 */ /* 0x000fe400000012ff */
[----:B------:R-:W-:Y:S02]  /*171c0*/  LOP3.LUT R40, R41, 0x380, RZ, 0xc0, !PT ;  /* 0x0000038029287812 */ /* 0x000fe400078ec0ff */
[----:B------:R-:W-:Y:S02]  /*171d0*/  LOP3.LUT R36, R37, 0x380, RZ, 0xc0, !PT ;  /* 0x0000038025247812 */ /* 0x000fe400078ec0ff */
[----:B------:R-:W-:Y:S02]  /*171e0*/  LOP3.LUT R28, R29, 0x380, RZ, 0xc0, !PT ;  /* 0x000003801d1c7812 */ /* 0x000fe400078ec0ff */
[----:B------:R-:W-:Y:S01]  /*171f0*/  LOP3.LUT R32, R32, R33, RZ, 0x3c, !PT ;  /* 0x0000002120207212 */ /* 0x000fe200078e3cff */
[----:B------:R-:W-:Y:S01]  /*17200*/  IMAD.X R33, RZ, RZ, R21, P2 ;  /* 0x000000ffff217224 */ /* 0x000fe200010e0615 */
[C---:B------:R-:W-:Y:S01]  /*17210*/  ISETP.GE.OR P2, PT, R4.reuse, R83, P0 ;  /* 0x000000530400720c */ /* 0x040fe20000746670 */
[----:B------:R-:W-:Y:S01]  /*17220*/  VIADD R4, R4, 0x8 ;  /* 0x0000000804047836 */ /* 0x000fe20000000000 */
[----:B------:R-:W-:-:S02]  /*17230*/  SHF.R.U64 R40, R40, 0x3, RZ ;  /* 0x0000000328287819 */ /* 0x000fc400000012ff */
        /* <DEDUP_REMOVED lines=8> */
[----:B------:R-:W-:Y:S01]  /*172c0*/  ISETP.GE.OR P0, PT, R4, R83, P0 ;  /* 0x000000530400720c */ /* 0x000fe20000706670 */
[----:B---3--:R-:W-:Y:S01]  /*172d0*/  @!P2 ST.E desc[UR52][R14.64], R7 ;  /* 0x000000070e00a985 */ /* 0x008fe2000c101934 */
[----:B------:R-:W-:-:S02]  /*172e0*/  IADD3 R25, P5, R20, 0xd000, RZ ;  /* 0x0000d00014197810 */ /* 0x000fc40007fbe0ff */
[C---:B------:R-:W-:Y:S02]  /*172f0*/  IADD3 R13, P4, R20.reuse, 0xe000, RZ ;  /* 0x0000e000140d7810 */ /* 0x040fe40007f9e0ff */
[C---:B------:R-:W-:Y:S02]  /*17300*/  LOP3.LUT R5, R20.reuse, 0x380, RZ, 0xc0, !PT ;  /* 0x0000038014057812 */ /* 0x040fe400078ec0ff */
[----:B------:R-:W-:Y:S02]  /*17310*/  IADD3 R9, P3, R20, 0xf000, RZ ;  /* 0x0000f00014097810 */ /* 0x000fe40007f7e0ff */
[----:B------:R-:W-:Y:S02]  /*17320*/  LOP3.LUT R24, R25, 0x380, RZ, 0xc0, !PT ;  /* 0x0000038019187812 */ /* 0x000fe400078ec0ff */
[----:B------:R-:W-:Y:S01]  /*17330*/  LOP3.LUT R12, R13, 0x380, RZ, 0xc0, !PT ;  /* 0x000003800d0c7812 */ /* 0x000fe200078ec0ff */
[----:B----4-:R3:W-:Y:S01]  /*17340*/  @!P0 ST.E desc[UR52][R26.64], R6 ;  /* 0x000000061a008985 */ /* 0x0107e2000c101934 */
[----:B------:R-:W-:-:S02]  /*17350*/  SHF.R.U64 R5, R5, 0x3, RZ ;  /* 0x0000000305057819 */ /* 0x000fc400000012ff */
[----:B------:R-:W-:Y:S01]  /*17360*/  LOP3.LUT R4, R9, 0x380, RZ, 0xc0, !PT ;  /* 0x0000038009047812 */ /* 0x000fe200078ec0ff */
[----:B------:R-:W5:Y:S01]  /*17370*/  LD.E.128 R72, desc[UR52][R72.64] ;  /* 0x0000003448487980 */ /* 0x000f62000c101d00 */
[----:B------:R-:W-:Y:S02]  /*17380*/  SHF.R.U64 R24, R24, 0x3, RZ ;  /* 0x0000000318187819 */ /* 0x000fe400000012ff */
[----:B------:R-:W-:Y:S01]  /*17390*/  SHF.R.U64 R12, R12, 0x3, RZ ;  /* 0x000000030c0c7819 */ /* 0x000fe200000012ff */
[----:B------:R-:W5:Y:S01]  /*173a0*/  LD.E.128 R68, desc[UR52][R68.64] ;  /* 0x0000003444447980 */ /* 0x000f62000c101d00 */
[----:B------:R-:W-:Y:S01]  /*173b0*/  LOP3.LUT R20, R5, R20, RZ, 0x3c, !PT ;  /* 0x0000001405147212 */ /* 0x000fe200078e3cff */
[--C-:B------:R-:W-:Y:S01]  /*173c0*/  IMAD.X R5, RZ, RZ, R21.reuse, P3 ;  /* 0x000000ffff057224 */ /* 0x100fe200018e0615 */
[----:B------:R-:W-:Y:S01]  /*173d0*/  SHF.R.U64 R4, R4, 0x3, RZ ;  /* 0x0000000304047819 */ /* 0x000fe200000012ff */
[----:B------:R-:W5:Y:S01]  /*173e0*/  LD.E.128 R64, desc[UR52][R64.64] ;  /* 0x0000003440407980 */ /* 0x000f62000c101d00 */
[----:B------:R-:W-:Y:S01]  /*173f0*/  LOP3.LUT R24, R24, R25, RZ, 0x3c, !PT ;  /* 0x0000001918187212 */ /* 0x000fe200078e3cff */
[--C-:B------:R-:W-:Y:S01]  /*17400*/  IMAD.X R25, RZ, RZ, R21.reuse, P5 ;  /* 0x000000ffff197224 */ /* 0x100fe200028e0615 */
[----:B------:R-:W-:Y:S01]  /*17410*/  LOP3.LUT R12, R12, R13, RZ, 0x3c, !PT ;  /* 0x0000000d0c0c7212 */ /* 0x000fe200078e3cff */
[----:B------:R-:W-:Y:S01]  /*17420*/  IMAD.X R13, RZ, RZ, R21, P4 ;  /* 0x000000ffff0d7224 */ /* 0x000fe200020e0615 */
[----:B------:R-:W-:Y:S01]  /*17430*/  LOP3.LUT R4, R4, R9, RZ, 0x3c, !PT ;  /* 0x0000000904047212 */ /* 0x000fe200078e3cff */
[----:B------:R-:W5:Y:S04]  /*17440*/  LD.E.128 R60, desc[UR52][R60.64] ;  /* 0x000000343c3c7980 */ /* 0x000f68000c101d00 */
[----:B------:R4:W5:Y:S04]  /*17450*/  LD.E.128 R8, desc[UR52][R20.64] ;  /* 0x0000003414087980 */ /* 0x000968000c101d00 */
[----:B------:R-:W5:Y:S04]  /*17460*/  LD.E.128 R56, desc[UR52][R56.64] ;  /* 0x0000003438387980 */ /* 0x000f68000c101d00 */
[----:B------:R-:W5:Y:S01]  /*17470*/  LD.E.128 R52, desc[UR52][R52.64] ;  /* 0x0000003434347980 */ /* 0x000f62000c101d00 */
[----:B----4-:R-:W-:-:S03]  /*17480*/  IMAD R21, R77, UR4, RZ ;  /* 0x000000044d157c24 */ /* 0x010fc6000f8e02ff */
[----:B------:R-:W5:Y:S01]  /*17490*/  LD.E.128 R48, desc[UR52][R48.64] ;  /* 0x0000003430307980 */ /* 0x000f62000c101d00 */
[C---:B------:R-:W-:Y:S02]  /*174a0*/  IMAD R77, R76.reuse, UR5, R21 ;  /* 0x000000054c4d7c24 */ /* 0x040fe4000f8e0215 */
[----:B------:R-:W-:Y:S01]  /*174b0*/  IMAD.WIDE.U32 R20, R76, UR4, RZ ;  /* 0x000000044c147c25 */ /* 0x000fe2000f8e00ff */
[----:B------:R-:W-:Y:S01]  /*174c0*/  ULDC.64 UR4, c[0x0][0xae8] ;  /* 0x0002ba0000047ab9 */ /* 0x000fe20000000a00 */
[----:B------:R-:W5:Y:S02]  /*174d0*/  LD.E.128 R44, desc[UR52][R44.64] ;  /* 0x000000342c2c7980 */ /* 0x000f64000c101d00 */
[----:B------:R-:W-:Y:S02]  /*174e0*/  IMAD.IADD R21, R21, 0x1, R77 ;  /* 0x0000000115157824 */ /* 0x000fe400078e024d */
[----:B------:R-:W-:Y:S01]  /*174f0*/  IMAD R77, R82, 0x20, R79 ;  /* 0x00000020524d7824 */ /* 0x000fe200078e024f */
[----:B------:R-:W5:Y:S01]  /*17500*/  LD.E.128 R40, desc[UR52][R40.64] ;  /* 0x0000003428287980 */ /* 0x000f62000c101d00 */
[----:B------:R-:W-:-:S02]  /*17510*/  IMAD R78, R78, UR4, RZ ;  /* 0x000000044e4e7c24 */ /* 0x000fc4000f8e02ff */
[----:B------:R-:W-:Y:S01]  /*17520*/  IMAD.IADD R82, R218, 0x1, R77 ;  /* 0x00000001da527824 */ /* 0x000fe200078e024d */
[----:B------:R-:W5:Y:S01]  /*17530*/  LD.E.128 R36, desc[UR52][R36.64] ;  /* 0x0000003424247980 */ /* 0x000f62000c101d00 */
[C---:B------:R-:W-:Y:S02]  /*17540*/  IMAD R77, R176.reuse, UR5, R78 ;  /* 0x00000005b04d7c24 */ /* 0x040fe4000f8e024e */
[----:B------:R-:W-:Y:S01]  /*17550*/  IMAD.WIDE.U32 R20, R176, UR4, R20 ;  /* 0x00000004b0147c25 */ /* 0x000fe2000f8e0014 */
[----:B------:R-:W-:Y:S01]  /*17560*/  ULDC.64 UR4, c[0x0][0xaf0] ;  /* 0x0002bc0000047ab9 */ /* 0x000fe20000000a00 */
[----:B------:R-:W5:Y:S02]  /*17570*/  LD.E.128 R32, desc[UR52][R32.64] ;  /* 0x0000003420207980 */ /* 0x000f64000c101d00 */
[----:B0-----:R-:W-:Y:S02]  /*17580*/  @P1 IMAD.HI.U32 R76, R82, R85, RZ ;  /* 0x00000055524c1227 */ /* 0x001fe400078e00ff */
[----:B------:R-:W5:Y:S02]  /*17590*/  LD.E.128 R28, desc[UR52][R28.64] ;  /* 0x000000341c1c7980 */ /* 0x000f64000c101d00 */
[----:B------:R-:W-:-:S02]  /*175a0*/  IMAD.IADD R21, R21, 0x1, R77 ;  /* 0x0000000115157824 */ /* 0x000fc400078e024d */
[----:B------:R-:W-:Y:S01]  /*175b0*/  IMAD.MOV.U32 R77, RZ, RZ, R82 ;  /* 0x000000ffff4d7224 */ /* 0x000fe200078e0052 */
[----:B--2---:R-:W-:Y:S01]  /*175c0*/  @P1 SHF.R.U32.HI R77, RZ, R87, R76 ;  /* 0x00000057ff4d1219 */ /* 0x004fe2000001164c */
[----:B------:R-:W-:Y:S01]  /*175d0*/  IMAD R80, R80, UR4, RZ ;  /* 0x0000000450507c24 */ /* 0x000fe2000f8e02ff */
[----:B---3--:R-:W5:Y:S02]  /*175e0*/  LD.E.128 R24, desc[UR52][R24.64] ;  /* 0x0000003418187980 */ /* 0x008f64000c101d00 */
[--C-:B------:R-:W-:Y:S01]  /*175f0*/  SHF.R.S32.HI R76, RZ, 0x1f, R77.reuse ;  /* 0x0000001fff4c7819 */ /* 0x100fe2000001144d */
[----:B------:R-:W-:Y:S01]  /*17600*/  IMAD.MOV R78, RZ, RZ, -R77 ;  /* 0x000000ffff4e7224 */ /* 0x000fe200078e0a4d */
[----:B------:R-:W5:Y:S01]  /*17610*/  LD.E.128 R12, desc[UR52][R12.64] ;  /* 0x000000340c0c7980 */ /* 0x000f62000c101d00 */
[C---:B------:R-:W-:Y:S02]  /*17620*/  IMAD R85, R81.reuse, UR5, R80 ;  /* 0x0000000551557c24 */ /* 0x040fe4000f8e0250 */
[----:B------:R-:W-:Y:S01]  /*17630*/  IMAD.WIDE.U32 R20, R81, UR4, R20 ;  /* 0x0000000451147c25 */ /* 0x000fe2000f8e0014 */
[----:B------:R-:W-:Y:S01]  /*17640*/  ULDC.64 UR4, c[0x0][0xae0] ;  /* 0x0002b80000047ab9 */ /* 0x000fe20000000a00 */
[----:B------:R-:W5:Y:S02]  /*17650*/  LD.E.128 R4, desc[UR52][R4.64] ;  /* 0x0000003404047980 */ /* 0x000f64000c101d00 */
[----:B------:R-:W-:-:S02]  /*17660*/  IMAD R76, R76, UR4, RZ ;  /* 0x000000044c4c7c24 */ /* 0x000fc4000f8e02ff */
[----:B------:R-:W-:Y:S01]  /*17670*/  IMAD R3, R3, R78, R82 ;  /* 0x0000004e03037224 */ /* 0x000fe200078e0252 */
[----:B------:R-:W-:Y:S01]  /*17680*/  @!PT LDS RZ, [RZ] ;  /* 0x00000000fffff984 */ /* 0x000fe20000000800 */
[----:B------:R-:W-:Y:S01]  /*17690*/  @!PT LDS RZ, [RZ] ;  /* 0x00000000fffff984 */ /* 0x000fe20000000800 */
[----:B------:R-:W-:Y:S01]  /*176a0*/  @!PT LDS RZ, [RZ] ;  /* 0x00000000fffff984 */ /* 0x000fe20000000800 */
[----:B------:R-:W-:Y:S01]  /*176b0*/  @!PT LDS RZ, [RZ] ;  /* 0x00000000fffff984 */ /* 0x000fe20000000800 */
[----:B------:R0:W-:Y:S06]  /*176c0*/  MEMBAR.ALL.CTA ;  /* 0x0000000000007992 */ /* 0x0001ec0000008000 */
[----:B0-----:R-:W0:Y:S01]  /*176d0*/  FENCE.VIEW.ASYNC.S ;  /* 0x00000000000073c6 */ /* 0x001e220000000000 */
[----:B------:R-:W-:Y:S02]  /*176e0*/  IMAD.IADD R21, R21, 0x1, R85 ;  /* 0x0000000115157824 */ /* 0x000fe400078e0255 */
        /* <DEDUP_REMOVED lines=8> */
[----:B------:R-:W-:Y:S01]  /*17770*/  ULDC.64 UR4, c[0x0][0xa80] ;  /* 0x0002a00000047ab9 */ /* 0x000fe20000000a00 */
[----:B------:R-:W-:Y:S01]  /*17780*/  IMAD.IADD R218, R79, 0x1, R218 ;  /* 0x000000014fda7824 */ /* 0x000fe200078e02da */
[----:B------:R-:W-:Y:S01]  /*17790*/  LEA R82, P2, R20, UR4, 0x1 ;  /* 0x0000000414527c11 */ /* 0x000fe2000f8408ff */
[----:B------:R-:W-:Y:S02]  /*177a0*/  IMAD.IADD R21, R21, 0x1, R77 ;  /* 0x0000000115157824 */ /* 0x000fe400078e024d */
[----:B------:R-:W-:-:S03]  /*177b0*/  VIADD R3, R23, 0x22820 ;  /* 0x0002282017037836 */ /* 0x000fc60000000000 */
[----:B------:R-:W-:Y:S02]  /*177c0*/  LEA.HI.X R84, R20, UR5, R21, 0x1, P2 ;  /* 0x0000000514547c11 */ /* 0x000fe400090f0c15 */
[C---:B------:R-:W-:Y:S02]  /*177d0*/  ISETP.GE.AND P2, PT, R218.reuse, R83, PT ;  /* 0x00000053da00720c */ /* 0x040fe40003f46270 */
[----:B------:R-:W-:Y:S01]  /*177e0*/  PRMT R3, RZ, 0x654, R3 ;  /* 0x00000654ff037816 */ /* 0x000fe20000000003 */
[C---:B------:R-:W-:Y:S02]  /*177f0*/  VIADD R76, R218.reuse, 0x20 ;  /* 0x00000020da4c7836 */ /* 0x040fe40000000000 */
[----:B------:R-:W-:Y:S01]  /*17800*/  VIADD R78, R218, 0x40 ;  /* 0x00000040da4e7836 */ /* 0x000fe20000000000 */
[----:B0-----:R0:W-:Y:S01]  /*17810*/  SYNCS.ARRIVE.TRANS64.RED.A1T0 RZ, [R3+URZ], RZ ;  /* 0x000000ff03ff79a7 */ /* 0x0011e2000810043f */
[C---:B------:R-:W-:Y:S02]  /*17820*/  VIADD R86, R0.reuse, 0xc0 ;  /* 0x000000c000567836 */ /* 0x040fe40000000000 */
[----:B------:R-:W-:-:S02]  /*17830*/  VIADD R88, R0, 0x40 ;  /* 0x0000004000587836 */ /* 0x000fc40000000000 */
[----:B------:R-:W-:Y:S01]  /*17840*/  VIADD R90, R0, 0x80 ;  /* 0x00000080005a7836 */ /* 0x000fe20000000000 */
[----:B------:R2:W3:Y:S01]  /*17850*/  SHFL.IDX PT, R81, R82, RZ, 0x181f ;  /* 0x00181fff52517589 */ /* 0x0004e200000e0000 */
[----:B------:R-:W-:Y:S03]  /*17860*/  BSSY B1, `(.L_x_3031) ;  /* 0x000001a000017945 */ /* 0x000fe60003800000 */
[----:B0-----:R2:W0:Y:S01]  /*17870*/  SHFL.IDX PT, R3, R84, RZ, 0x181f ;  /* 0x00181fff54037589 */ /* 0x00142200000e0000 */
[-C--:B------:R-:W-:Y:S02]  /*17880*/  ISETP.GE.AND P1, PT, R76, R83.reuse, PT ;  /* 0x000000534c00720c */ /* 0x080fe40003f26270 */
[----:B------:R-:W-:Y:S02]  /*17890*/  ISETP.GE.AND P0, PT, R78, R83, PT ;  /* 0x000000534e00720c */ /* 0x000fe40003f06270 */
[----:B------:R-:W-:-:S02]  /*178a0*/  SHF.R.S32.HI R87, RZ, 0x1f, R0 ;  /* 0x0000001fff577819 */ /* 0x000fc40000011400 */
[----:B------:R-:W-:Y:S02]  /*178b0*/  SHF.R.S32.HI R85, RZ, 0x1f, R86 ;  /* 0x0000001fff557819 */ /* 0x000fe40000011456 */
[----:B------:R-:W-:Y:S02]  /*178c0*/  SHF.R.S32.HI R89, RZ, 0x1f, R88 ;  /* 0x0000001fff597819 */ /* 0x000fe40000011458 */
[----:B------:R-:W-:Y:S01]  /*178d0*/  SHF.R.S32.HI R91, RZ, 0x1f, R90 ;  /* 0x0000001fff5b7819 */ /* 0x000fe2000001145a */
[----:B--2---:R-:W-:Y:S06]  /*178e0*/  @P2 BRA `(.L_x_3032) ;  /* 0x0000000000442947 */ /* 0x004fec0003800000 */
[----:B------:R-:W-:Y:S02]  /*178f0*/  ULDC UR4, c[0x0][0xac8] ;  /* 0x0002b20000047ab9 */ /* 0x000fe40000000800 */
[----:B------:R-:W-:Y:S02]  /*17900*/  ISETP.GE.AND P2, PT, R0, UR4, PT ;  /* 0x0000000400007c0c */ /* 0x000fe4000bf46270 */
[----:B------:R-:W-:Y:S02]  /*17910*/  ISETP.GE.AND P3, PT, R88, UR4, PT ;  /* 0x0000000458007c0c */ /* 0x000fe4000bf66270 */
[----:B------:R-:W-:-:S09]  /*17920*/  ISETP.GE.AND P4, PT, R90, UR4, PT ;  /* 0x000000045a007c0c */ /* 0x000fd2000bf86270 */
[----:B---3--:R-:W-:-:S04]  /*17930*/  @!P2 LEA R20, P5, R0, R81, 0x1 ;  /* 0x000000510014a211 */ /* 0x008fc800078a08ff */
[----:B0-----:R-:W-:Y:S02]  /*17940*/  @!P2 LEA.HI.X R21, R0, R3, R87, 0x1, P5 ;  /* 0x000000030015a211 */ /* 0x001fe400028f0c57 */
        /* <DEDUP_REMOVED lines=11> */
.L_x_3032:
[----:B------:R-:W-:Y:S05]  /*17a00*/  BSYNC B1 ;  /* 0x0000000000017941 */ /* 0x000fea0003800000 */
.L_x_3031:
[----:B0-----:R0:W4:Y:S01]  /*17a10*/  SHFL.IDX PT, R3, R84, 0x1, 0x181f ;  /* 0x00381f0054037f89 */ /* 0x00112200000e0000 */
[----:B------:R-:W-:Y:S03]  /*17a20*/  BSSY B1, `(.L_x_3033) ;  /* 0x0000014000017945 */ /* 0x000fe60003800000 */
[----:B--2--5:R0:W2:Y:S01]  /*17a30*/  SHFL.IDX PT, R29, R82, 0x1, 0x181f ;  /* 0x00381f00521d7f89 */ /* 0x0240a200000e0000 */
[----:B------:R-:W-:Y:S05]  /*17a40*/  @P1 BRA `(.L_x_3034) ;  /* 0x0000000000441947 */ /* 0x000fea0003800000 */
[----:B------:R-:W-:Y:S02]  /*17a50*/  ULDC UR4, c[0x0][0xac8] ;  /* 0x0002b20000047ab9 */ /* 0x000fe40000000800 */
[----:B------:R-:W-:Y:S02]  /*17a60*/  ISETP.GE.AND P4, PT, R0, UR4, PT ;  /* 0x0000000400007c0c */ /* 0x000fe4000bf86270 */
[----:B------:R-:W-:Y:S02]  /*17a70*/  ISETP.GE.AND P3, PT, R88, UR4, PT ;  /* 0x0000000458007c0c */ /* 0x000fe4000bf66270 */
[----:B------:R-:W-:Y:S02]  /*17a80*/  ISETP.GE.AND P2, PT, R90, UR4, PT ;  /* 0x000000045a007c0c */ /* 0x000fe4000bf46270 */
[----:B------:R-:W-:-:S07]  /*17a90*/  ISETP.GE.AND P1, PT, R86, UR4, PT ;  /* 0x0000000456007c0c */ /* 0x000fce000bf26270 */
[----:B--2---:R-:W-:-:S04]  /*17aa0*/  @!P4 LEA R8, P5, R0, R29, 0x1 ;  /* 0x0000001d0008c211 */ /* 0x004fc800078a08ff */
        /* <DEDUP_REMOVED lines=11> */
.L_x_3034:
[----:B------:R-:W-:Y:S05]  /*17b60*/  BSYNC B1 ;  /* 0x0000000000017941 */ /* 0x000fea0003800000 */
.L_x_3033:
[----:B----4-:R4:W0:Y:S01]  /*17b70*/  SHFL.IDX PT, R3, R84, 0x2, 0x181f ;  /* 0x00581f0054037f89 */ /* 0x01082200000e0000 */
[----:B------:R-:W-:Y:S03]  /*17b80*/  BSSY B1, `(.L_x_3035) ;  /* 0x0000014000017945 */ /* 0x000fe60003800000 */
[----:B--2---:R4:W2:Y:S01]  /*17b90*/  SHFL.IDX PT, R25, R82, 0x2, 0x181f ;  /* 0x00581f0052197f89 */ /* 0x0048a200000e0000 */
[----:B------:R-:W-:Y:S05]  /*17ba0*/  @P0 BRA `(.L_x_3036) ;  /* 0x0000000000440947 */ /* 0x000fea0003800000 */
[----:B------:R-:W-:Y:S02]  /*17bb0*/  ULDC UR4, c[0x0][0xac8] ;  /* 0x0002b20000047ab9 */ /* 0x000fe40000000800 */
[----:B------:R-:W-:Y:S02]  /*17bc0*/  ISETP.GE.AND P3, PT, R0, UR4, PT ;  /* 0x0000000400007c0c */ /* 0x000fe4000bf66270 */
[----:B------:R-:W-:Y:S02]  /*17bd0*/  ISETP.GE.AND P2, PT, R88, UR4, PT ;  /* 0x0000000458007c0c */ /* 0x000fe4000bf46270 */
[----:B------:R-:W-:Y:S02]  /*17be0*/  ISETP.GE.AND P1, PT, R90, UR4, PT ;  /* 0x000000045a007c0c */ /* 0x000fe4000bf26270 */
[----:B------:R-:W-:-:S07]  /*17bf0*/  ISETP.GE.AND P0, PT, R86, UR4, PT ;  /* 0x0000000456007c0c */ /* 0x000fce000bf06270 */
[-C--:B--2---:R-:W-:Y:S02]  /*17c00*/  @!P3 LEA R8, P5, R0, R25.reuse, 0x1 ;  /* 0x000000190008b211 */ /* 0x084fe400078a08ff */
[----:B------:R-:W-:Y:S02]  /*17c10*/  @!P2 LEA R10, P4, R88, R25, 0x1 ;  /* 0x00000019580aa211 */ /* 0x000fe400078808ff */
[----:B0-----:R-:W-:Y:S02]  /*17c20*/  @!P3 LEA.HI.X R9, R0, R3, R87, 0x1, P5 ;  /* 0x000000030009b211 */ /* 0x001fe400028f0c57 */
        /* <DEDUP_REMOVED lines=9> */
.L_x_3036:
[----:B------:R-:W-:Y:S05]  /*17cc0*/  BSYNC B1 ;  /* 0x0000000000017941 */ /* 0x000fea0003800000 */
.L_x_3035:
[----:B0-----:R-:W-:Y:S01]  /*17cd0*/  VIADD R8, R218, 0x60 ;  /* 0x00000060da087836 */ /* 0x001fe20000000000 */
[----:B------:R0:W0:Y:S04]  /*17ce0*/  SHFL.IDX PT, R3, R84, 0x3, 0x181f ;  /* 0x00781f0054037f89 */ /* 0x00002800000e0000 */
        /* <DEDUP_REMOVED lines=22> */
.L_x_3029:
[----:B------:R-:W3:Y:S01]  /*17e50*/  LDL R9, [R1+0xc] ;  /* 0x00000c0001097983 */ /* 0x000ee20000100800 */
[----:B------:R-:W-:Y:S01]  /*17e60*/  ULDC.64 UR4, c[0x0][0xc00] ;  /* 0x0003000000047ab9 */ /* 0x000fe20000000a00 */
[----:B------:R-:W3:Y:S01]  /*17e70*/  LDC.64 R4, c[0x0][0xc00] ;  /* 0x00030000ff047b82 */ /* 0x000ee20000000a00 */
[----:B------:R-:W-:Y:S01]  /*17e80*/  ISETP.NE.U32.AND P0, PT, RZ, UR4, PT ;  /* 0x00000004ff007c0c */ /* 0x000fe2000bf05070 */
[----:B------:R-:W-:-:S03]  /*17e90*/  IMAD.MOV.U32 R0, RZ, RZ, RZ ;  /* 0x000000ffff007224 */ /* 0x000fc600078e00ff */
[----:B------:R-:W-:Y:S01]  /*17ea0*/  ISETP.NE.AND.EX P0, PT, RZ, UR5, PT, P0 ;  /* 0x00000005ff007c0c */ /* 0x000fe2000bf05300 */
[----:B------:R-:W-:Y:S02]  /*17eb0*/  ULDC.64 UR4, c[0x0][0xc08] ;  /* 0x0003020000047ab9 */ /* 0x000fe40000000a00 */
[----:B------:R-:W-:Y:S01]  /*17ec0*/  ISETP.NE.U32.AND P1, PT, RZ, UR4, PT ;  /* 0x00000004ff007c0c */ /* 0x000fe2000bf25070 */
[----:B------:R-:W4:Y:S03]  /*17ed0*/  LDC R25, c[0x0][0xbe8] ;  /* 0x0002fa00ff197b82 */ /* 0x000f260000000800 */
[----:B------:R-:W-:-:S13]  /*17ee0*/  ISETP.NE.AND.EX P1, PT, RZ, UR5, PT, P1 ;  /* 0x00000005ff007c0c */ /* 0x000fda000bf25310 */
[----:B------:R-:W0:Y:S01]  /*17ef0*/  @P1 LDC.64 R6, c[0x0][0xc08] ;  /* 0x00030200ff061b82 */ /* 0x000e220000000a00 */
[----:B------:R-:W-:Y:S02]  /*17f00*/  ULDC UR4, c[0x0][0xa88] ;  /* 0x0002a20000047ab9 */ /* 0x000fe40000000800 */
[----:B------:R-:W-:Y:S01]  /*17f10*/  IMAD.U32 R8, RZ, RZ, UR4 ;  /* 0x00000004ff087e24 */ /* 0x000fe2000f8e00ff */
[----:B------:R-:W1:Y:S01]  /*17f20*/  S2R R28, SR_TID.X ;  /* 0x00000000001c7919 */ /* 0x000e620000002100 */
[----:B---3--:R-:W-:-:S04]  /*17f30*/  IMAD.WIDE R4, R9, 0x4, R4 ;  /* 0x0000000409047825 */ /* 0x008fc800078e0204 */
[----:B0-----:R-:W-:Y:S01]  /*17f40*/  @P1 IMAD.WIDE R6, R9, 0x4, R6 ;  /* 0x0000000409061825 */ /* 0x001fe200078e0206 */
[----:B------:R0:W5:Y:S04]  /*17f50*/  @P0 LDG.E R0, desc[UR52][R4.64] ;  /* 0x0000003404000981 */ /* 0x000168000c1e1900 */
[----:B------:R0:W5:Y:S01]  /*17f60*/  @P1 LDG.E R8, desc[UR52][R6.64] ;  /* 0x0000003406081981 */ /* 0x000162000c1e1900 */
[----:B----4-:R-:W-:Y:S01]  /*17f70*/  ISETP.NE.AND P2, PT, R25, 0x1, PT ;  /* 0x000000011900780c */ /* 0x010fe20003f45270 */
[----:B-1----:R-:W-:-:S05]  /*17f80*/  VIADD R28, R28, 0xffffff80 ;  /* 0xffffff801c1c7836 */ /* 0x002fca0000000000 */
[----:B------:R-:W-:Y:S02]  /*17f90*/  SHF.R.S32.HI R3, RZ, 0x1f, R28 ;  /* 0x0000001fff037819 */ /* 0x000fe4000001141c */
[----:B------:R-:W-:Y:S02]  /*17fa0*/  ISETP.GE.AND P3, PT, R28, 0x80, PT ;  /* 0x000000801c00780c */ /* 0x000fe40003f66270 */
[----:B------:R-:W-:-:S03]  /*17fb0*/  LEA.HI R20, R3, R28, RZ, 0x3 ;  /* 0x0000001c03147211 */ /* 0x000fc600078f18ff */
[----:B------:R-:W1:Y:S01]  /*17fc0*/  @P2 LDC R27, c[0x0][0xbec] ;  /* 0x0002fb00ff1b2b82 */ /* 0x000e620000000800 */
[----:B0-----:R-:W-:Y:S07]  /*17fd0*/  @P1 BRA `(.L_x_3038) ;  /* 0x0000000000101947 */ /* 0x001fee0003800000 */
[----:B------:R-:W-:Y:S05]  /*17fe0*/  @!P0 BRA `(.L_x_3038) ;  /* 0x00000000000c8947 */ /* 0x000fea0003800000 */
[----:B------:R-:W3:Y:S04]  /*17ff0*/  LDG.E R3, desc[UR52][R4.64] ;  /* 0x0000003404037981 */ /* 0x000ee8000c1e1900 */
[----:B-----5:R-:W3:Y:S02]  /*18000*/  LDG.E R8, desc[UR52][R4.64+0x4] ;  /* 0x0000043404087981 */ /* 0x020ee4000c1e1900 */
[----:B---3--:R-:W-:-:S07]  /*18010*/  IMAD.IADD R8, R8, 0x1, -R3 ;  /* 0x0000000108087824 */ /* 0x008fce00078e0a03 */
.L_x_3038:
[----:B------:R-:W3:Y:S01]  /*18020*/  LDL R26, [R1+0x8] ;  /* 0x00000800011a7983 */ /* 0x000ee20000100800 */
[----:B------:R-:W-:Y:S01]  /*18030*/  SHF.R.S32.HI R3, RZ, 0x1f, R9 ;  /* 0x0000001fff037819 */ /* 0x000fe20000011409 */
[----:B------:R-:W-:Y:S01]  /*18040*/  BSSY B1, `(.L_x_3039) ;  /* 0x000002e000017945 */ /* 0x000fe20003800000 */
[----:B------:R-:W-:Y:S02]  /*18050*/  LOP3.LUT R24, R20, 0xfffffff8, RZ, 0xc0, !PT ;  /* 0xfffffff814187812 */ /* 0x000fe400078ec0ff */
[----:B------:R-:W-:Y:S02]  /*18060*/  SEL R13, R9, RZ, !P0 ;  /* 0x000000ff090d7207 */ /* 0x000fe40004000000 */
[----:B------:R-:W-:Y:S02]  /*18070*/  SEL R14, R3, RZ, !P0 ;  /* 0x000000ff030e7207 */ /* 0x000fe40004000000 */
[----:B-----5:R-:W-:Y:S02]  /*18080*/  SHF.R.S32.HI R11, RZ, 0x1f, R0 ;  /* 0x0000001fff0b7819 */ /* 0x020fe40000011400 */
[----:B---3--:R-:W-:Y:S01]  /*18090*/  SHF.R.S32.HI R12, RZ, 0x1f, R26 ;  /* 0x0000001fff0c7819 */ /* 0x008fe2000001141a */
[----:B------:R-:W-:Y:S06]  /*180a0*/  @P3 BRA `(.L_x_3040) ;  /* 0x00000000009c3947 */ /* 0x000fec0003800000 */
[----:B------:R-:W0:Y:S01]  /*180b0*/  S2R R5, SR_TID.X ;  /* 0x0000000000057919 */ /* 0x000e220000002100 */
[----:B------:R-:W3:Y:S02]  /*180c0*/  LDC R9, c[0x0][0xbe8] ;  /* 0x0002fa00ff097b82 */ /* 0x000ee40000000800 */
[----:B---3--:R-:W-:Y:S01]  /*180d0*/  IMAD R3, R8, R9, RZ ;  /* 0x0000000908037224 */ /* 0x008fe200078e02ff */
[----:B0-----:R-:W-:-:S04]  /*180e0*/  IADD3 R10, R218, -0x80, R5 ;  /* 0xffffff80da0a7810 */ /* 0x001fc80007ffe005 */
        /* <DEDUP_REMOVED lines=13> */
[----:B------:R-:W3:Y:S01]  /*181c0*/  @P0 LDC R21, c[0x0][0xbf0] ;  /* 0x0002fc00ff150b82 */ /* 0x000ee20000000800 */
[----:B------:R-:W-:-:S04]  /*181d0*/  IMAD.WIDE.U32 R4, R13, UR4, R4 ;  /* 0x000000040d047c25 */ /* 0x000fc8000f8e0004 */
[----:B0-----:R-:W-:-:S05]  /*181e0*/  @P0 IMAD.HI.U32 R6, R10, R15, RZ ;  /* 0x0000000f0a060227 */ /* 0x001fca00078e00ff */
[----:B---3--:R-:W-:Y:S01]  /*181f0*/  @P0 SHF.R.U32.HI R3, RZ, R21, R6 ;  /* 0x00000015ff030219 */ /* 0x008fe20000011606 */
[----:B------:R-:W-:-:S03]  /*18200*/  IMAD R6, R14, UR4, RZ ;  /* 0x000000040e067c24 */ /* 0x000fc6000f8e02ff */
[----:B------:R-:W-:Y:S01]  /*18210*/  IADD3 R4, P0, R3, R4, RZ ;  /* 0x0000000403047210 */ /* 0x000fe20007f1e0ff */
[--C-:B------:R-:W-:Y:S02]  /*18220*/  IMAD.MOV R7, RZ, RZ, -R3.reuse ;  /* 0x000000ffff077224 */ /* 0x100fe400078e0a03 */
        /* <DEDUP_REMOVED lines=15> */
.L_x_3040:
[----:B------:R-:W-:Y:S05]  /*18320*/  BSYNC B1 ;  /* 0x0000000000017941 */ /* 0x000fea0003800000 */
.L_x_3039:
[----:B------:R-:W3:Y:S01]  /*18330*/  @P2 LDC R9, c[0x0][0xbf0] ;  /* 0x0002fc00ff092b82 */ /* 0x000ee20000000800 */
[----:B------:R-:W-:Y:S01]  /*18340*/  ULDC.64 UR4, c[0x0][0xaa0] ;  /* 0x0002a80000047ab9 */ /* 0x000fe20000000a00 */
[----:B------:R-:W-:Y:S01]  /*18350*/  SHF.R.S32.HI R29, RZ, 0x3, R20 ;  /* 0x00000003ff1d7819 */ /* 0x000fe20000011414 */
[----:B0-----:R-:W-:Y:S02]  /*18360*/  IMAD R3, R11, UR4, RZ ;  /* 0x000000040b037c24 */ /* 0x001fe4000f8e02ff */
[----:B------:R-:W-:Y:S02]  /*18370*/  IMAD.IADD R24, R28, 0x1, -R24 ;  /* 0x000000011c187824 */ /* 0x000fe400078e0a18 */
[C---:B------:R-:W-:Y:S02]  /*18380*/  IMAD R3, R0.reuse, UR5, R3 ;  /* 0x0000000500037c24 */ /* 0x040fe4000f8e0203 */
[----:B------:R-:W-:Y:S01]  /*18390*/  IMAD.WIDE.U32 R4, R0, UR4, RZ ;  /* 0x0000000400047c25 */ /* 0x000fe2000f8e00ff */
[----:B------:R-:W-:-:S03]  /*183a0*/  ULDC.64 UR4, c[0x0][0xae8] ;  /* 0x0002ba0000047ab9 */ /* 0x000fc60000000a00 */
[----:B------:R-:W-:Y:S02]  /*183b0*/  IMAD R7, R24, 0x20, R29 ;  /* 0x0000002018077824 */ /* 0x000fe400078e021d */
[----:B------:R-:W-:Y:S02]  /*183c0*/  IMAD R0, R12, UR4, RZ ;  /* 0x000000040c007c24 */ /* 0x000fe4000f8e02ff */
[----:B------:R-:W-:Y:S02]  /*183d0*/  IMAD.IADD R10, R218, 0x1, R7 ;  /* 0x00000001da0a7824 */ /* 0x000fe400078e0207 */
[----:B------:R-:W-:Y:S02]  /*183e0*/  IMAD R7, R26, UR5, R0 ;  /* 0x000000051a077c24 */ /* 0x000fe4000f8e0200 */
[----:B------:R-:W-:Y:S02]  /*183f0*/  IMAD.IADD R5, R5, 0x1, R3 ;  /* 0x0000000105057824 */ /* 0x000fe400078e0203 */
[----:B-1----:R-:W-:-:S04]  /*18400*/  @P2 IMAD.HI.U32 R0, R10, R27, RZ ;  /* 0x0000001b0a002227 */ /* 0x002fc800078e00ff */
[----:B------:R-:W-:Y:S01]  /*18410*/  IMAD.WIDE.U32 R4, R26, UR4, R4 ;  /* 0x000000041a047c25 */ /* 0x000fe2000f8e0004 */
[----:B------:R-:W-:-:S03]  /*18420*/  ULDC.64 UR4, c[0x0][0xaf0] ;  /* 0x0002bc0000047ab9 */ /* 0x000fc60000000a00 */
[----:B------:R-:W-:Y:S01]  /*18430*/  IMAD.MOV.U32 R3, RZ, RZ, R10 ;  /* 0x000000ffff037224 */ /* 0x000fe200078e000a */
[----:B---3--:R-:W-:Y:S01]  /*18440*/  @P2 SHF.R.U32.HI R3, RZ, R9, R0 ;  /* 0x00000009ff032219 */ /* 0x008fe20000011600 */
        /* <DEDUP_REMOVED lines=32> */
[----:B------:R0:W1:Y:S04]  /*18650*/  SHFL.IDX PT, R0, R4, RZ, 0x181f ;  /* 0x00181fff04007589 */ /* 0x00006800000e0000 */
[----:B------:R0:W3:Y:S02]  /*18660*/  SHFL.IDX PT, R14, R3, RZ, 0x181f ;  /* 0x00181fff030e7589 */ /* 0x0000e400000e0000 */
.L_x_3245:
[----:B------:R-:W-:Y:S01]  /*18670*/  IMAD R8, R8, R25, RZ ;  /* 0x0000001908087224 */ /* 0x000fe200078e02ff */
[----:B------:R-:W-:Y:S01]  /*18680*/  BSSY B1, `(.L_x_3042) ;  /* 0x0000015000017945 */ /* 0x000fe20003800000 */
[----:B------:R-:W-:-:S05]  /*18690*/  IMAD.IADD R7, R29, 0x1, R218 ;  /* 0x000000011d077824 */ /* 0x000fca00078e02da */
[----:B------:R-:W-:-:S13]  /*186a0*/  ISETP.GE.AND P0, PT, R7, R8, PT ;  /* 0x000000080700720c */ /* 0x000fda0003f06270 */
        /* <DEDUP_REMOVED lines=8> */
[----:B-1----:R-:W-:Y:S02]  /*18730*/  @!P3 LEA.HI.X R13, R9, R0, R20, 0x1, P5 ;  /* 0x00000000090db211 */ /* 0x002fe400028f0c14 */
        /* <DEDUP_REMOVED lines=9> */
.L_x_3043:
[----:B------:R-:W-:Y:S05]  /*187d0*/  BSYNC B1 ;  /* 0x0000000000017941 */ /* 0x000fea0003800000 */
.L_x_3042:
[----:B------:R-:W-:-:S03]  /*187e0*/  UMOV UR4, 0xffffffff ;  /* 0xffffffff00047882 */ /* 0x000fc60000000000 */
[----:B------:R-:W-:Y:S05]  /*187f0*/  BRA.DIV UR4, `(.L_x_3044) ;  /* 0x0000008e04687947 */ /* 0x000fea000b800000 */
[----:B-1----:R1:W0:Y:S04]  /*18800*/  SHFL.IDX PT, R0, R4, 0x1, 0x181f ;  /* 0x00381f0004007f89 */ /* 0x00222800000e0000 */
[----:B---34-:R1:W3:Y:S02]  /*18810*/  SHFL.IDX PT, R14, R3, 0x1, 0x181f ;  /* 0x00381f00030e7f89 */ /* 0x0182e400000e0000 */
.L_x_3249:
        /* <DEDUP_REMOVED lines=21> */
.L_x_3046:
[----:B------:R-:W-:Y:S05]  /*18970*/  BSYNC B1 ;  /* 0x0000000000017941 */ /* 0x000fea0003800000 */
.L_x_3045:
[----:B------:R-:W-:-:S03]  /*18980*/  UMOV UR4, 0xffffffff ;  /* 0xffffffff00047882 */ /* 0x000fc60000000000 */
[----:B------:R-:W-:Y:S05]  /*18990*/  BRA.DIV UR4, `(.L_x_3047) ;  /* 0x0000008e04487947 */ /* 0x000fea000b800000 */
[----:B0-----:R0:W0:Y:S04]  /*189a0*/  SHFL.IDX PT, R0, R4, 0x2, 0x181f ;  /* 0x00581f0004007f89 */ /* 0x00102800000e0000 */
[----:B---34-:R3:W4:Y:S02]  /*189b0*/  SHFL.IDX PT, R14, R3, 0x2, 0x181f ;  /* 0x00581f00030e7f89 */ /* 0x01872400000e0000 */
.L_x_3253:
        /* <DEDUP_REMOVED lines=21> */
.L_x_3049:
[----:B------:R-:W-:Y:S05]  /*18b10*/  BSYNC B1 ;  /* 0x0000000000017941 */ /* 0x000fea0003800000 */
.L_x_3048:
[----:B------:R-:W-:-:S03]  /*18b20*/  UMOV UR4, 0xffffffff ;  /* 0xffffffff00047882 */ /* 0x000fc60000000000 */
[----:B------:R-:W-:Y:S05]  /*18b30*/  BRA.DIV UR4, `(.L_x_3050) ;  /* 0x0000008e04287947 */ /* 0x000fea000b800000 */
[----:B0-----:R0:W0:Y:S04]  /*18b40*/  SHFL.IDX PT, R0, R4, 0x3, 0x181f ;  /* 0x00781f0004007f89 */ /* 0x00102800000e0000 */
[----:B----4-:R4:W0:Y:S02]  /*18b50*/  SHFL.IDX PT, R14, R3, 0x3, 0x181f ;  /* 0x00781f00030e7f89 */ /* 0x01082400000e0000 */
.L_x_3257:
[----:B-1-34-:R-:W-:-:S05]  /*18b60*/  VIADD R3, R7, 0x60 ;  /* 0x0000006007037836 */ /* 0x01afca0000000000 */
        /* <DEDUP_REMOVED lines=19> */
.L_x_3037:
[----:B------:R-:W-:Y:S05]  /*18ca0*/  BSYNC B0 ;  /* 0x0000000000007941 */ /* 0x000fea0003800000 */
.L_x_3028:
[----:B------:R-:W-:Y:S02]  /*18cb0*/  ULDC UR4, c[0x0][0xc3c] ;  /* 0x00030f0000047ab9 */ /* 0x000fe40000000800 */
[----:B--2---:R-:W-:-:S13]  /*18cc0*/  ISETP.GE.AND P0, PT, R123, UR4, PT ;  /* 0x000000047b007c0c */ /* 0x004fda000bf06270 */
[----:B------:R-:W-:Y:S05]  /*18cd0*/  @!P0 BRA `(.L_x_3051) ;  /* 0xfffffe8000ac8947 */ /* 0x000fea000383ffff */
[----:B------:R-:W-:Y:S05]  /*18ce0*/  BRA `(.L_x_2831) ;  /* 0x0000007000b07947 */ /* 0x000fea0003800000 */
.L_x_2829:
        /* <DEDUP_REMOVED lines=16> */
.L_x_3052:
        /* <DEDUP_REMOVED lines=41> */
.L_x_3058:
        /* <DEDUP_REMOVED lines=12> */
.L_x_3057:
[----:B------:R-:W-:Y:S05]  /*19140*/  BSYNC B0 ;  /* 0x0000000000007941 */ /* 0x000fea0003800000 */
.L_x_3056:
        /* <DEDUP_REMOVED lines=20> */
.L_x_3054:
        /* <DEDUP_REMOVED lines=20> */
.L_x_3059:
[----:B---3--:R-:W-:Y:S01]  /*193d0*/  IMAD R16, R16, UR5, R13 ;  /* 0x0000000510107c24 */ /* 0x008fe2000f8e020d */
[----:B------:R-:W-:Y:S01]  /*193e0*/  IABS R2, R6 ;  /* 0x0000000600027213 */ /* 0x000fe20000000000 */
[----:B01----:R-:W-:-:S03]  /*193f0*/  IMAD.MOV R11, RZ, RZ, -R3 ;  /* 0x000000ffff0b7224 */ /* 0x003fc600078e0a03 */
[----:B--2---:R-:W-:Y:S01]  /*19400*/  IADD3 R9, -R16, UR6, RZ ;  /* 0x0000000610097c10 */ /* 0x004fe2000fffe1ff */
        /* <DEDUP_REMOVED lines=22> */
[----:B------:R-:W-:Y:S02]  /*19570*/  IMAD R6, R6, R2, R9 ;  /* 0x0000000206067224 */ /* 0x000fe400078e0209 */
[----:B------:R-:W-:Y:S01]  /*19580*/  IMAD.MOV.U32 R2, RZ, RZ, RZ ;  /* 0x000000ffff027224 */ /* 0x000fe200078e00ff */
[----:B------:R-:W-:Y:S02]  /*19590*/  VIADDMNMX R15, R8, UR5, R7, PT ;  /* 0x00000005080f7c46 */ /* 0x000fe4000b800107 */
[----:B------:R-:W-:-:S02]  /*195a0*/  IABS R11, R6 ;  /* 0x00000006000b7213 */ /* 0x000fc40000000000 */
[----:B------:R-:W-:Y:S01]  /*195b0*/  IABS R8, R15 ;  /* 0x0000000f00087213 */ /* 0x000fe20000000000 */
[----:B------:R-:W-:-:S03]  /*195c0*/  IMAD.MOV R18, RZ, RZ, -R15 ;  /* 0x000000ffff127224 */ /* 0x000fc600078e0a0f */
[----:B------:R-:W0:Y:S08]  /*195d0*/  I2F.RP R7, R8 ;  /* 0x0000000800077306 */ /* 0x000e300000209400 */
[----:B0-----:R-:W0:Y:S02]  /*195e0*/  MUFU.RCP R7, R7 ;  /* 0x0000000700077308 */ /* 0x001e240000001000 */
[----:B0-----:R-:W-:-:S06]  /*195f0*/  VIADD R3, R7, 0xffffffe ;  /* 0x0ffffffe07037836 */ /* 0x001fcc0000000000 */
[----:B------:R-:W0:Y:S02]  /*19600*/  F2I.FTZ.U32.TRUNC.NTZ R3, R3 ;  /* 0x0000000300037305 */ /* 0x000e24000021f000 */
[----:B0-----:R-:W-:-:S04]  /*19610*/  IMAD.MOV R10, RZ, RZ, -R3 ;  /* 0x000000ffff0a7224 */ /* 0x001fc800078e0a03 */
[----:B------:R-:W-:Y:S01]  /*19620*/  IMAD.MOV.U32 R9, RZ, RZ, R10 ;  /* 0x000000ffff097224 */ /* 0x000fe200078e000a */
[----:B------:R-:W-:-:S03]  /*19630*/  IABS R10, R15 ;  /* 0x0000000f000a7213 */ /* 0x000fc60000000000 */
        /* <DEDUP_REMOVED lines=20> */
.L_x_3055:
[----:B------:R-:W-:Y:S02]  /*19780*/  IMAD.MOV.U32 R17, RZ, RZ, RZ ;  /* 0x000000ffff117224 */ /* 0x000fe400078e00ff */
[----:B------:R-:W-:Y:S02]  /*19790*/  IMAD.U32 R16, RZ, RZ, UR6 ;  /* 0x00000006ff107e24 */ /* 0x000fe4000f8e00ff */
[----:B------:R-:W-:-:S07]  /*197a0*/  IMAD.MOV.U32 R18, RZ, RZ, RZ ;  /* 0x000000ffff127224 */ /* 0x000fce00078e00ff */
.L_x_3060:
[----:B------:R-:W-:-:S13]  /*197b0*/  ISETP.NE.AND P0, PT, R5, RZ, PT ;  /* 0x000000ff0500720c */ /* 0x000fda0003f05270 */
[----:B------:R-:W0:Y:S01]  /*197c0*/  @!P0 S2R R3, SR_CgaCtaId ;  /* 0x0000000000038919 */ /* 0x000e220000008800 */
[----:B------:R-:W-:-:S04]  /*197d0*/  @!P0 MOV R2, 0x400 ;  /* 0x0000040000028802 */ /* 0x000fc80000000f00 */
[----:B0-----:R-:W-:-:S05]  /*197e0*/  @!P0 LEA R2, R3, R2, 0x18 ;  /* 0x0000000203028211 */ /* 0x001fca00078ec0ff */
[----:B------:R0:W-:Y:S01]  /*197f0*/  @!P0 STS.128 [R2+0x228d0], R16 ;  /* 0x0228d01002008388 */ /* 0x0001e20000000c00 */
[----:B------:R-:W-:Y:S06]  /*19800*/  BAR.ARV 0x5, 0x180 ;  /* 0x0146000000007b1d */ /* 0x000fec0000002000 */
.L_x_3053:
[----:B------:R2:W-:Y:S01]  /*19810*/  STL [R1+0x24], RZ ;  /* 0x000024ff01007387 */ /* 0x0005e20000100800 */
[----:B------:R-:W-:Y:S01]  /*19820*/  ULDC UR4, c[0x0][0xc3c] ;  /* 0x00030f0000047ab9 */ /* 0x000fe20000000800 */
[----:B------:R-:W-:Y:S01]  /*19830*/  IMAD.MOV.U32 R26, RZ, RZ, 0x1 ;  /* 0x00000001ff1a7424 */ /* 0x000fe200078e00ff */
[----:B-1----:R-:W-:Y:S01]  /*19840*/  ISETP.GE.AND P0, PT, R19, UR4, PT ;  /* 0x0000000413007c0c */ /* 0x002fe2000bf06270 */
[----:B------:R-:W-:-:S12]  /*19850*/  IMAD.MOV.U32 R25, RZ, RZ, RZ ;  /* 0x000000ffff197224 */ /* 0x000fd800078e00ff */
[----:B--2---:R-:W-:Y:S05]  /*19860*/  @P0 BRA `(.L_x_3061) ;  /* 0x0000006000f40947 */ /* 0x004fea0003800000 */
[----:B------:R-:W1:Y:S01]  /*19870*/  S2UR UR5, SR_CgaCtaId ;  /* 0x00000000000579c3 */ /* 0x000e620000008800 */
[C---:B0-----:R-:W-:Y:S01]  /*19880*/  IMAD.SHL.U32 R2, R0.reuse, 0x8, RZ ;  /* 0x0000000800027824 */ /* 0x041fe200078e00ff */
[----:B------:R-:W-:Y:S01]  /*19890*/  LOP3.LUT R4, R0, 0x7f, RZ, 0xc0, !PT ;  /* 0x0000007f00047812 */ /* 0x000fe200078ec0ff */
[----:B------:R-:W-:Y:S01]  /*198a0*/  UMOV UR4, 0x400 ;  /* 0x0000040000047882 */ /* 0x000fe20000000000 */
[----:B------:R0:W-:Y:S01]  /*198b0*/  STL [R1+0x24], RZ ;  /* 0x000024ff01007387 */ /* 0x0001e20000100800 */
[----:B------:R-:W-:Y:S01]  /*198c0*/  BSSY B8, `(.L_x_3061) ;  /* 0x0000637000087945 */ /* 0x000fe20003800000 */
[----:B------:R-:W-:Y:S01]  /*198d0*/  LOP3.LUT R3, R2, 0x1f8, RZ, 0xc0, !PT ;  /* 0x000001f802037812 */ /* 0x000fe200078ec0ff */
[----:B------:R-:W-:Y:S01]  /*198e0*/  IMAD.SHL.U32 R30, R4, 0x8, RZ ;  /* 0x00000008041e7824 */ /* 0x000fe200078e00ff */
[----:B------:R-:W-:Y:S01]  /*198f0*/  LOP3.LUT R2, R2, 0x38, RZ, 0xc0, !PT ;  /* 0x0000003802027812 */ /* 0x000fe200078ec0ff */
[----:B------:R-:W-:Y:S01]  /*19900*/  IMAD.MOV.U32 R27, RZ, RZ, 0x1 ;  /* 0x00000001ff1b7424 */ /* 0x000fe200078e00ff */
[----:B------:R-:W-:Y:S01]  /*19910*/  LOP3.LUT R3, R3, 0x38, R0, 0x78, !PT ;  /* 0x0000003803037812 */ /* 0x000fe200078e7800 */
[----:B------:R-:W-:Y:S01]  /*19920*/  IMAD.SHL.U32 R0, R0, 0x10, RZ ;  /* 0x0000001000007824 */ /* 0x000fe200078e00ff */
[----:B------:R-:W-:Y:S01]  /*19930*/  CS2R R24, SRZ ;  /* 0x0000000000187805 */ /* 0x000fe2000001ff00 */
[----:B------:R-:W-:Y:S01]  /*19940*/  IMAD.MOV.U32 R26, RZ, RZ, 0x1 ;  /* 0x00000001ff1a7424 */ /* 0x000fe200078e00ff */
[----:B------:R-:W-:Y:S01]  /*19950*/  LOP3.LUT R30, R3, 0x200, R30, 0xf8, !PT ;  /* 0x00000200031e7812 */ /* 0x000fe200078ef81e */
[----:B------:R-:W-:Y:S01]  /*19960*/  ULDC.64 UR40, c[0x0][0x198] ;  /* 0x0000660000287ab9 */ /* 0x000fe20000000a00 */
[----:B------:R-:W-:Y:S01]  /*19970*/  SHF.R.U32.HI R3, RZ, 0x3, R4 ;  /* 0x00000003ff037819 */ /* 0x000fe20000011604 */
[----:B------:R-:W-:Y:S01]  /*19980*/  ULOP3.LUT UR38, UR36, 0x2, URZ, 0xfc, !UPT ;  /* 0x0000000224267892 */ /* 0x000fe2000f8efc3f */
[----:B------:R-:W-:-:S02]  /*19990*/  ULDC UR37, c[0x0][0xc] ;  /* 0x0000030000257ab9 */ /* 0x000fc40000000800 */
[----:B------:R-:W-:Y:S02]  /*199a0*/  LOP3.LUT R3, R3, 0x70, R0, 0xf8, !PT ;  /* 0x0000007003037812 */ /* 0x000fe400078ef800 */
[C---:B------:R-:W-:Y:S01]  /*199b0*/  LOP3.LUT R0, R2.reuse, 0x40, RZ, 0xfc, !PT ;  /* 0x0000004002007812 */ /* 0x040fe200078efcff */
[----:B-1----:R-:W-:Y:S01]  /*199c0*/  ULEA UR4, UR5, UR4, 0x18 ;  /* 0x0000000405047291 */ /* 0x002fe2000f8ec03f */
[C---:B------:R-:W-:Y:S02]  /*199d0*/  LOP3.LUT R3, R2.reuse, 0x80, RZ, 0xfc, !PT ;  /* 0x0000008002037812 */ /* 0x040fe400078efcff */
[----:B------:R-:W-:-:S03]  /*199e0*/  LOP3.LUT R2, R2, 0xc0, RZ, 0xfc, !PT ;  /* 0x000000c002027812 */ /* 0x000fc600078efcff */
[----:B------:R-:W-:-:S04]  /*199f0*/  IMAD.U32 R23, RZ, RZ, UR4 ;  /* 0x00000004ff177e24 */ /* 0x000fc8000f8e00ff */
[----:B------:R-:W-:-:S05]  /*19a00*/  IMAD R0, R30, 0x2, R23 ;  /* 0x000000021e007824 */ /* 0x000fca00078e0217 */
[----:B------:R0:W-:Y:S02]  /*19a10*/  STL [R1+0x8], R0 ;  /* 0x0000080001007387 */ /* 0x0001e40000100800 */
.L_x_3176:
[----:B------:R-:W-:Y:S05]  /*19a20*/  YIELD ;  /* 0x0000000000007946 */ /* 0x000fea0003800000 */
[----:B------:R-:W-:Y:S01]  /*19a30*/  ULDC.64 UR4, c[0x0][0xa28] ;  /* 0x00028a0000047ab9 */ /* 0x000fe20000000a00 */
[----:B------:R-:W-:Y:S01]  /*19a40*/  IMAD.MOV.U32 R31, RZ, RZ, RZ ;  /* 0x000000ffff1f7224 */ /* 0x000fe200078e00ff */
[----:B------:R-:W-:Y:S01]  /*19a50*/  ISETP.NE.U32.AND P0, PT, RZ, UR4, PT ;  /* 0x00000004ff007c0c */ /* 0x000fe2000bf05070 */
[----:B0123--:R-:W1:Y:S01]  /*19a60*/  LDC.64 R4, c[0x0][0xa00] ;  /* 0x00028000ff047b82 */ /* 0x00fe620000000a00 */
[----:B------:R-:W-:Y:S01]  /*19a70*/  IMAD.MOV.U32 R8, RZ, RZ, RZ ;  /* 0x000000ffff087224 */ /* 0x000fe200078e00ff */
[----:B------:R-:W-:Y:S01]  /*19a80*/  ULDC.64 UR6, c[0x0][0xa10] ;  /* 0x0002840000067ab9 */ /* 0x000fe20000000a00 */
[----:B------:R-:W-:Y:S01]  /*19a90*/  ISETP.NE.AND.EX P0, PT, RZ, UR5, PT, P0 ;  /* 0x00000005ff007c0c */ /* 0x000fe2000bf05300 */
[----:B------:R-:W-:-:S12]  /*19aa0*/  ULDC.64 UR4, c[0x0][0xa18] ;  /* 0x0002860000047ab9 */ /* 0x000fd80000000a00 */
[----:B------:R-:W2:Y:S02]  /*19ab0*/  @P0 LDC.64 R2, c[0x0][0xa28] ;  /* 0x00028a00ff020b82 */ /* 0x000ea40000000a00 */
[----:B--2---:R-:W-:-:S05]  /*19ac0*/  @P0 IMAD.WIDE R2, R19, 0x4, R2 ;  /* 0x0000000413020825 */ /* 0x004fca00078e0202 */
[----:B------:R2:W5:Y:S01]  /*19ad0*/  @P0 LDG.E R31, desc[UR52][R2.64] ;  /* 0x00000034021f0981 */ /* 0x000562000c1e1900 */
[----:B------:R-:W-:Y:S01]  /*19ae0*/  ISETP.NE.U32.AND P0, PT, RZ, UR4, PT ;  /* 0x00000004ff007c0c */ /* 0x000fe2000bf05070 */
[----:B-1----:R-:W-:Y:S01]  /*19af0*/  IMAD.WIDE R4, R19, 0x4, R4 ;  /* 0x0000000413047825 */ /* 0x002fe200078e0204 */
[----:B------:R-:W-:Y:S02]  /*19b00*/  ISETP.NE.U32.AND P1, PT, RZ, UR6, PT ;  /* 0x00000006ff007c0c */ /* 0x000fe4000bf25070 */
[----:B------:R-:W-:Y:S01]  /*19b10*/  ISETP.NE.AND.EX P2, PT, RZ, UR5, PT, P0 ;  /* 0x00000005ff007c0c */ /* 0x000fe2000bf45300 */
[----:B------:R-:W-:Y:S01]  /*19b20*/  ULDC.64 UR4, c[0x0][0xa00] ;  /* 0x0002800000047ab9 */ /* 0x000fe20000000a00 */
[----:B------:R-:W-:Y:S01]  /*19b30*/  ISETP.NE.AND.EX P1, PT, RZ, UR7, PT, P1 ;  /* 0x00000007ff007c0c */ /* 0x000fe2000bf25310 */
[----:B0-----:R-:W-:Y:S01]  /*19b40*/  IMAD.MOV.U32 R0, RZ, RZ, RZ ;  /* 0x000000ffff007224 */ /* 0x001fe200078e00ff */
[----:B------:R-:W-:Y:S01]  /*19b50*/  ISETP.NE.U32.AND P0, PT, RZ, UR4, PT ;  /* 0x00000004ff007c0c */ /* 0x000fe2000bf05070 */
[----:B--2---:R-:W0:Y:S03]  /*19b60*/  LDC.64 R2, c[0x0][0xa10] ;  /* 0x00028400ff027b82 */ /* 0x004e260000000a00 */
[----:B------:R-:W-:-:S05]  /*19b70*/  ISETP.NE.AND.EX P0, PT, RZ, UR5, PT, P0 ;  /* 0x00000005ff007c0c */ /* 0x000fca000bf05300 */
[----:B------:R-:W1:Y:S08]  /*19b80*/  @P2 LDC.64 R6, c[0x0][0xa18] ;  /* 0x00028600ff062b82 */ /* 0x000e700000000a00 */
[----:B------:R-:W2:Y:S01]  /*19b90*/  @P0 LDG.E R8, desc[UR52][R4.64] ;  /* 0x0000003404080981 */ /* 0x000ea2000c1e1900 */
[----:B------:R-:W-:Y:S01]  /*19ba0*/  ULDC UR4, c[0x0][0x288] ;  /* 0x0000a20000047ab9 */ /* 0x000fe20000000800 */
[----:B0-----:R-:W-:-:S05]  /*19bb0*/  IMAD.WIDE R2, R19, 0x4, R2 ;  /* 0x0000000413027825 */ /* 0x001fca00078e0202 */
[----:B------:R-:W5:Y:S01]  /*19bc0*/  @P1 LDG.E R0, desc[UR52][R2.64] ;  /* 0x0000003402001981 */ /* 0x000f62000c1e1900 */
[----:B-1----:R-:W-:-:S03]  /*19bd0*/  @P2 IMAD.WIDE R6, R19, 0x4, R6 ;  /* 0x0000000413062825 */ /* 0x002fc600078e0206 */
[----:B--2---:R0:W-:Y:S02]  /*19be0*/  STL [R1+0xc], R8 ;  /* 0x00000c0801007387 */ /* 0x0041e40000100800 */
[----:B0-----:R-:W-:Y:S01]  /*19bf0*/  IMAD.U32 R8, RZ, RZ, UR4 ;  /* 0x00000004ff087e24 */ /* 0x001fe2000f8e00ff */
[----:B------:R-:W-:-:S05]  /*19c00*/  ULDC.64 UR4, c[0x0][0x418] ;  /* 0x0001060000047ab9 */ /* 0x000fca0000000a00 */
        /* <DEDUP_REMOVED lines=11> */
[----:B------:R-:W-:Y:S01]  /*19cc0*/  IMAD.MOV.U32 R12, RZ, RZ, R8 ;  /* 0x000000ffff0c7224 */ /* 0x000fe200078e0008 */
[----:B------:R-:W-:Y:S06]  /*19cd0*/  @P2 BRA `(.L_x_3062) ;  /* 0x0000000000142947 */ /* 0x000fec0003800000 */
[----:B------:R-:W-:Y:S05]  /*19ce0*/  @!P0 BRA `(.L_x_3062) ;  /* 0x0000000000108947 */ /* 0x000fea0003800000 */
[----:B0-----:R-:W2:Y:S04]  /*19cf0*/  LDG.E R8, desc[UR52][R4.64] ;  /* 0x0000003404087981 */ /* 0x001ea8000c1e1900 */
[----:B------:R-:W2:Y:S02]  /*19d00*/  LDG.E R7, desc[UR52][R4.64+0x4] ;  /* 0x0000043404077981 */ /* 0x000ea4000c1e1900 */
[----:B--2---:R-:W-:-:S05]  /*19d10*/  IMAD.IADD R12, R7, 0x1, -R8 ;  /* 0x00000001070c7824 */ /* 0x004fca00078e0a08 */
[----:B------:R1:W-:Y:S02]  /*19d20*/  STL [R1+0x4], R12 ;  /* 0x0000040c01007387 */ /* 0x0003e40000100800 */
.L_x_3062:
[----:B------:R-:W-:Y:S02]  /*19d30*/  ULDC.64 UR4, c[0x0][0xa20] ;  /* 0x0002880000047ab9 */ /* 0x000fe40000000a00 */
[----:B------:R-:W-:-:S04]  /*19d40*/  ISETP.NE.U32.AND P0, PT, RZ, UR4, PT ;  /* 0x00000004ff007c0c */ /* 0x000fc8000bf05070 */
[----:B------:R-:W-:-:S13]  /*19d50*/  ISETP.NE.AND.EX P0, PT, RZ, UR5, PT, P0 ;  /* 0x00000005ff007c0c */ /* 0x000fda000bf05300 */
[----:B------:R-:W-:Y:S05]  /*19d60*/  @!P0 BRA `(.L_x_3063) ;  /* 0x0000000000108947 */ /* 0x000fea0003800000 */
[----:B------:R-:W2:Y:S02]  /*19d70*/  LDC.64 R4, c[0x0][0xa20] ;  /* 0x00028800ff047b82 */ /* 0x000ea40000000a00 */
[----:B--2---:R-:W-:-:S05]  /*19d80*/  IMAD.WIDE R4, R19, 0x4, R4 ;  /* 0x0000000413047825 */ /* 0x004fca00078e0204 */
[----:B------:R2:W5:Y:S01]  /*19d90*/  LDG.E R10, desc[UR52][R4.64] ;  /* 0x00000034040a7981 */ /* 0x000562000c1e1900 */
[----:B------:R-:W-:Y:S05]  /*19da0*/  BRA `(.L_x_3064) ;  /* 0x0000000000247947 */ /* 0x000fea0003800000 */
.L_x_3063:
[----:B------:R-:W-:Y:S02]  /*19db0*/  ULDC.64 UR4, c[0x0][0xa08] ;  /* 0x0002820000047ab9 */ /* 0x000fe40000000a00 */
[----:B------:R-:W-:-:S04]  /*19dc0*/  ISETP.NE.U32.AND P0, PT, RZ, UR4, PT ;  /* 0x00000004ff007c0c */ /* 0x000fc8000bf05070 */
[----:B------:R-:W-:-:S13]  /*19dd0*/  ISETP.NE.AND.EX P0, PT, RZ, UR5, PT, P0 ;  /* 0x00000005ff007c0c */ /* 0x000fda000bf05300 */
[----:B------:R-:W-:Y:S05]  /*19de0*/  @!P0 BRA `(.L_x_3064) ;  /* 0x0000000000148947 */ /* 0x000fea0003800000 */
[----:B------:R-:W2:Y:S02]  /*19df0*/  LDC.64 R4, c[0x0][0xa08] ;  /* 0x00028200ff047b82 */ /* 0x000ea40000000a00 */
[----:B--2---:R-:W-:-:S05]  /*19e00*/  IMAD.WIDE R4, R19, 0x4, R4 ;  /* 0x0000000413047825 */ /* 0x004fca00078e0204 */
[----:B------:R-:W2:Y:S04]  /*19e10*/  LDG.E R10, desc[UR52][R4.64] ;  /* 0x00000034040a7981 */ /* 0x000ea8000c1e1900 */
[----:B------:R-:W2:Y:S02]  /*19e20*/  LDG.E R7, desc[UR52][R4.64+0x4] ;  /* 0x0000043404077981 */ /* 0x000ea4000c1e1900 */
[----:B--2---:R-:W-:-:S07]  /*19e30*/  IMAD.IADD R10, R7, 0x1, -R10 ;  /* 0x00000001070a7824 */ /* 0x004fce00078e0a0a */
.L_x_3064:
[----:B--2---:R-:W2:Y:S01]  /*19e40*/  @P1 LDG.E R5, desc[UR52][R2.64] ;  /* 0x0000003402051981 */ /* 0x004ea2000c1e1900 */
[----:B------:R-:W3:Y:S03]  /*19e50*/  LDC R7, c[0x0][0x448] ;  /* 0x00011200ff077b82 */ /* 0x000ee60000000800 */
[----:B------:R4:W2:Y:S01]  /*19e60*/  @P1 LDG.E R4, desc[UR52][R2.64+0x4] ;  /* 0x0000043402041981 */ /* 0x0008a2000c1e1900 */
[----:B------:R-:W-:Y:S02]  /*19e70*/  IMAD.SHL.U32 R35, R17, 0x80, RZ ;  /* 0x0000008011237824 */ /* 0x000fe400078e00ff */
[----:B-----5:R-:W-:Y:S02]  /*19e80*/  IMAD.IADD R10, R10, 0x1, -R31 ;  /* 0x000000010a0a7824 */ /* 0x020fe400078e0a1f */
[----:B----4-:R-:W4:Y:S01]  /*19e90*/  LDC.64 R2, c[0x0][0x9e0] ;  /* 0x00027800ff027b82 */ /* 0x010f220000000a00 */
[----:B---3--:R-:W-:-:S13]  /*19ea0*/  ISETP.NE.AND P2, PT, R7, 0x1, PT ;  /* 0x000000010700780c */ /* 0x008fda0003f45270 */
[----:B------:R-:W3:Y:S01]  /*19eb0*/  @P2 LDC R7, c[0x0][0x44c] ;  /* 0x00011300ff072b82 */ /* 0x000ee20000000800 */
[----:B----4-:R-:W-:-:S07]  /*19ec0*/  ISETP.GE.AND P3, PT, R3, 0x1, PT ;  /* 0x000000010300780c */ /* 0x010fce0003f66270 */
[----:B0-----:R-:W0:Y:S01]  /*19ed0*/  @P2 LDC R8, c[0x0][0x450] ;  /* 0x00011400ff082b82 */ /* 0x001e220000000800 */
[----:B--2---:R-:W-:Y:S02]  /*19ee0*/  @P1 IMAD.IADD R6, R4, 0x1, -R5 ;  /* 0x0000000104061824 */ /* 0x004fe400078e0a05 */
[----:B------:R-:W-:Y:S02]  /*19ef0*/  VIADD R4, R35, 0x7f ;  /* 0x0000007f23047836 */ /* 0x000fe40000000000 */
[----:B------:R-:W-:Y:S02]  /*19f00*/  IMAD.IADD R17, R10, 0x1, R6 ;  /* 0x000000010a117824 */ /* 0x000fe400078e0206 */
[----:B---3--:R-:W-:-:S03]  /*19f10*/  @P2 IMAD.HI.U32 R5, R4, R7, RZ ;  /* 0x0000000704052227 */ /* 0x008fc600078e00ff */
[C---:B------:R-:W-:Y:S02]  /*19f20*/  IADD3 R7, R17.reuse, 0x1, -R12 ;  /* 0x0000000111077810 */ /* 0x040fe40007ffe80c */
[----:B0-----:R-:W-:Y:S01]  /*19f30*/  @P2 SHF.R.U32.HI R4, RZ, R8, R5 ;  /* 0x00000008ff042219 */ /* 0x001fe20000011605 */
[----:B------:R-:W-:-:S04]  /*19f40*/  VIADD R5, R17, 0x5f ;  /* 0x0000005f11057836 */ /* 0x000fc80000000000 */
[----:B------:R-:W-:-:S04]  /*19f50*/  IMAD.HI R5, R5, 0x2aaaaaab, RZ ;  /* 0x2aaaaaab05057827 */ /* 0x000fc800078e02ff */
[----:B------:R-:W-:Y:S01]  /*19f60*/  IMAD.IADD R11, R7, 0x1, R4 ;  /* 0x00000001070b7824 */ /* 0x000fe200078e0204 */
[----:B------:R-:W-:-:S03]  /*19f70*/  SHF.R.U32.HI R4, RZ, 0x1f, R5 ;  /* 0x0000001fff047819 */ /* 0x000fc60000011605 */
[----:B------:R-:W-:Y:S01]  /*19f80*/  IMAD.IADD R2, R11, 0x1, R2 ;  /* 0x000000010b027824 */ /* 0x000fe200078e0202 */
[----:B------:R-:W-:Y:S01]  /*19f90*/  LEA.HI.SX32 R9, R5, R4, 0x1c ;  /* 0x0000000405097211 */ /* 0x000fe200078fe2ff */
        /* <DEDUP_REMOVED lines=12> */
.L_x_3067:
[----:B------:R-:W-:-:S13]  /*1a060*/  ISETP.NE.AND P0, PT, R3, 0x1, PT ;  /* 0x000000010300780c */ /* 0x000fda0003f05270 */
[----:B------:R-:W0:Y:S02]  /*1a070*/  @P0 LDC.64 R4, c[0x0][0x9e8] ;  /* 0x00027a00ff040b82 */ /* 0x000e240000000a00 */
[----:B0-----:R-:W-:-:S05]  /*1a080*/  @P0 IMAD.HI.U32 R4, R8, R4, RZ ;  /* 0x0000000408040227 */ /* 0x001fca00078e00ff */
[----:B------:R-:W-:-:S07]  /*1a090*/  @P0 SHF.R.U32.HI R8, RZ, R5, R4 ;  /* 0x00000005ff080219 */ /* 0x000fce0000011604 */
.L_x_3068:
[----:B------:R-:W-:Y:S05]  /*1a0a0*/  BSYNC B0 ;  /* 0x0000000000007941 */ /* 0x000fea0003800000 */
.L_x_3066:
[----:B------:R-:W-:-:S05]  /*1a0b0*/  IMAD R5, R8, R3, R3 ;  /* 0x0000000308057224 */ /* 0x000fca00078e0203 */
[----:B------:R-:W-:-:S07]  /*1a0c0*/  VIMNMX R2, R2, R5, PT ;  /* 0x0000000502027248 */ /* 0x000fce0003fe0100 */
.L_x_3065:
[----:B------:R-:W0:Y:S01]  /*1a0d0*/  @P2 LDC R4, c[0x0][0x44c] ;  /* 0x00011300ff042b82 */ /* 0x000e220000000800 */
[----:B------:R-:W-:Y:S01]  /*1a0e0*/  IMAD.MOV.U32 R5, RZ, RZ, R35 ;  /* 0x000000ffff057224 */ /* 0x000fe200078e0023 */
[----:B------:R-:W-:Y:S01]  /*1a0f0*/  ULDC UR4, c[0x0][0x9dc] ;  /* 0x0002770000047ab9 */ /* 0x000fe20000000800 */
[----:B------:R-:W-:-:S05]  /*1a100*/  IMAD.IADD R8, R17, 0x1, -R12 ;  /* 0x0000000111087824 */ /* 0x000fca00078e0a0c */
[----:B------:R-:W2:Y:S01]  /*1a110*/  @P2 LDC R11, c[0x0][0x450] ;  /* 0x00011400ff0b2b82 */ /* 0x000ea20000000800 */
[----:B0-----:R-:W-:-:S05]  /*1a120*/  @P2 IMAD.HI.U32 R4, R35, R4, RZ ;  /* 0x0000000423042227 */ /* 0x001fca00078e00ff */
[----:B--2---:R-:W-:-:S05]  /*1a130*/  @P2 SHF.R.U32.HI R5, RZ, R11, R4 ;  /* 0x0000000bff052219 */ /* 0x004fca0000011604 */
[----:B-1----:R-:W-:-:S04]  /*1a140*/  IMAD.IADD R12, R8, 0x1, R5 ;  /* 0x00000001080c7824 */ /* 0x002fc800078e0205 */
        /* <DEDUP_REMOVED lines=12> */
.L_x_3071:
[----:B------:R-:W-:-:S13]  /*1a210*/  ISETP.NE.AND P0, PT, R3, 0x1, PT ;  /* 0x000000010300780c */ /* 0x000fda0003f05270 */
[----:B------:R-:W0:Y:S02]  /*1a220*/  @P0 LDC.64 R4, c[0x0][0x9e8] ;  /* 0x00027a00ff040b82 */ /* 0x000e240000000a00 */
[----:B0-----:R-:W-:-:S05]  /*1a230*/  @P0 IMAD.HI.U32 R4, R12, R4, RZ ;  /* 0x000000040c040227 */ /* 0x001fca00078e00ff */
[----:B------:R-:W-:-:S07]  /*1a240*/  @P0 SHF.R.U32.HI R12, RZ, R5, R4 ;  /* 0x00000005ff0c0219 */ /* 0x000fce0000011604 */
.L_x_3072:
[----:B------:R-:W-:Y:S05]  /*1a250*/  BSYNC B0 ;  /* 0x0000000000007941 */ /* 0x000fea0003800000 */
.L_x_3070:
[----:B------:R-:W-:-:S05]  /*1a260*/  IMAD R12, R12, R3, RZ ;  /* 0x000000030c0c7224 */ /* 0x000fca00078e02ff */
[----:B------:R-:W-:-:S07]  /*1a270*/  VIMNMX R11, R11, R12, !PT ;  /* 0x0000000c0b0b7248 */ /* 0x000fce0007fe0100 */
.L_x_3069:
[----:B------:R-:W-:Y:S01]  /*1a280*/  VIADD R2, R2, 0x5f ;  /* 0x0000005f02027836 */ /* 0x000fe20000000000 */
[----:B------:R-:W-:Y:S01]  /*1a290*/  BSSY B0, `(.L_x_3073) ;  /* 0x0000138000007945 */ /* 0x000fe20003800000 */
        /* <DEDUP_REMOVED lines=14> */
[----:B------:R-:W-:-:S07]  /*1a380*/  SHF.R.U32.HI R4, RZ, 0x6, R3 ;  /* 0x00000006ff047819 */ /* 0x000fce0000011603 */
[----:B------:R-:W-:Y:S02]  /*1a390*/  @P0 VIADD R5, R6, 0x5f ;  /* 0x0000005f06050836 */ /* 0x000fe40000000000 */
[----:B------:R-:W-:Y:S02]  /*1a3a0*/  IMAD.MOV.U32 R6, RZ, RZ, R4 ;  /* 0x000000ffff067224 */ /* 0x000fe400078e0004 */
[----:B------:R-:W-:-:S05]  /*1a3b0*/  @P0 IMAD.HI R5, R5, 0x2aaaaaab, RZ ;  /* 0x2aaaaaab05050827 */ /* 0x000fca00078e02ff */
[----:B------:R-:W-:-:S04]  /*1a3c0*/  @P0 SHF.R.U32.HI R2, RZ, 0x1f, R5 ;  /* 0x0000001fff020819 */ /* 0x000fc80000011605 */
        /* <DEDUP_REMOVED lines=11> */
.L_x_3260:
[----:B-1----:R-:W-:Y:S02]  /*1a480*/  ISETP.NE.AND P0, PT, R14, RZ, PT ;  /* 0x000000ff0e00720c */ /* 0x002fe40003f05270 */
[----:B------:R-:W-:-:S11]  /*1a490*/  PLOP3.LUT P6, PT, PT, PT, PT, 0x8, 0x0 ;  /* 0x000000000000781c */ /* 0x000fd60003fce170 */
[----:B------:R-:W-:Y:S05]  /*1a4a0*/  @P0 BRA `(.L_x_3076) ;  /* 0x00000000000c0947 */ /* 0x000fea0003800000 */
[----:B------:R-:W-:-:S03]  /*1a4b0*/  UMOV UR4, 0xffffffff ;  /* 0xffffffff00047882 */ /* 0x000fc60000000000 */
[----:B------:R-:W-:Y:S05]  /*1a4c0*/  BRA.DIV UR4, `(.L_x_3077) ;  /* 0x0000007604407947 */ /* 0x000fea000b800000 */
[----:B------:R-:W-:-:S13]  /*1a4d0*/  ELECT P6, URZ, PT ;  /* 0x00000000003f782f */ /* 0x000fda00038c0000 */
.L_x_3076:
        /* <DEDUP_REMOVED lines=9> */
.L_x_3263:
[----:B------:R-:W-:Y:S05]  /*1a570*/  BSYNC B1 ;  /* 0x0000000000017941 */ /* 0x000fea0003800000 */
.L_x_3078:
[----:B------:R-:W-:Y:S04]  /*1a580*/  BSSY B1, `(.L_x_3080) ;  /* 0x000007b000017945 */ /* 0x000fe80003800000 */
[----:B------:R-:W-:Y:S05]  /*1a590*/  @!P6 BRA `(.L_x_3081) ;  /* 0x0000000400e4e947 */ /* 0x000fea0003800000 */
[----:B------:R-:W-:Y:S01]  /*1a5a0*/  IMAD R12, R24, 0x8, R23 ;  /* 0x00000008180c7824 */ /* 0x000fe200078e0217 */
[----:B0-----:R-:W-:Y:S01]  /*1a5b0*/  SHF.L.U32 R2, R27, 0x1f, RZ ;  /* 0x0000001f1b027819 */ /* 0x001fe200000006ff */
[----:B------:R-:W0:Y:S01]  /*1a5c0*/  S2R R3, SR_TID.X ;  /* 0x0000000000037919 */ /* 0x000e220000002100 */
[----:B------:R-:W-:Y:S02]  /*1a5d0*/  BSSY B2, `(.L_x_3082) ;  /* 0x0000005000027945 */ /* 0x000fe40003800000 */
[----:B------:R-:W1:Y:S01]  /*1a5e0*/  SYNCS.PHASECHK.TRANS64.TRYWAIT P0, [R12+URZ+0x228a0], R2 ;  /* 0x0228a0020c0075a7 */ /* 0x000e62000800017f */
[----:B0-----:R-:W-:-:S04]  /*1a5f0*/  LOP3.LUT R3, R3, 0x7f, RZ, 0xc0, !PT ;  /* 0x0000007f03037812 */ /* 0x001fc800078ec0ff */
[----:B------:R-:W-:Y:S01]  /*1a600*/  ISETP.NE.AND P1, PT, R3, RZ, PT ;  /* 0x000000ff0300720c */ /* 0x000fe20003f25270 */
[----:B-1----:R-:W-:-:S12]  /*1a610*/  @!P0 BRA `(.L_x_3083) ;  /* 0x0000007400208947 */ /* 0x002fd80003800000 */
.L_x_3264:
[----:B------:R-:W-:Y:S05]  /*1a620*/  BSYNC B2 ;  /* 0x0000000000027941 */ /* 0x000fea0003800000 */
.L_x_3082:
        /* <DEDUP_REMOVED lines=9> */
.L_x_3085:
[----:B------:R-:W-:Y:S05]  /*1a6c0*/  BSYNC B2 ;  /* 0x0000000000027941 */ /* 0x000fea0003800000 */
.L_x_3084:
        /* <DEDUP_REMOVED lines=12> */
.L_x_3086:
        /* <DEDUP_REMOVED lines=13> */
.L_x_3265:
[----:B------:R-:W-:Y:S05]  /*1a860*/  BSYNC B2 ;  /* 0x0000000000027941 */ /* 0x000fea0003800000 */
.L_x_3087:
        /* <DEDUP_REMOVED lines=11> */
.L_x_3090:
[----:B------:R-:W-:Y:S05]  /*1a920*/  BSYNC B2 ;  /* 0x0000000000027941 */ /* 0x000fea0003800000 */
.L_x_3089:
[----:B------:R-:W-:Y:S01]  /*1a930*/  R2UR UR6, R2 ;  /* 0x00000000020672ca */ /* 0x000fe200000e0000 */
[----:B------:R-:W-:Y:S01]  /*1a940*/  UIADD3 UR4, UP0, UR40, 0x670, URZ ;  /* 0x0000067028047890 */ /* 0x000fe2000ff1e03f */
[----:B------:R-:W-:Y:S01]  /*1a950*/  R2UR UR7, R3 ;  /* 0x00000000030772ca */ /* 0x000fe200000e0000 */
[----:B------:R-:W-:Y:S01]  /*1a960*/  VIADD R12, R12, 0x228b0 ;  /* 0x000228b00c0c7836 */ /* 0x000fe20000000000 */
[----:B------:R-:W-:Y:S01]  /*1a970*/  R2UR UR10, R11 ;  /* 0x000000000b0a72ca */ /* 0x000fe200000e0000 */
[----:B------:R-:W-:Y:S01]  /*1a980*/  IMAD R11, R24, 0xc000, R23 ;  /* 0x0000c000180b7824 */ /* 0x000fe200078e0217 */
[----:B------:R-:W-:Y:S01]  /*1a990*/  PLOP3.LUT P0, PT, PT, PT, PT, 0x80, 0x0 ;  /* 0x000000000000781c */ /* 0x000fe20003f0f070 */
[----:B------:R-:W-:Y:S02]  /*1a9a0*/  UIADD3.X UR5, URZ, UR41, URZ, UP0, !UPT ;  /* 0x000000293f057290 */ /* 0x000fe400087fe43f */
[----:B------:R-:W-:-:S10]  /*1a9b0*/  VIADD R13, R11, 0x400 ;  /* 0x000004000b0d7836 */ /* 0x000fd40000000000 */
.L_x_3091:
        /* <DEDUP_REMOVED lines=15> */
.L_x_3092:
        /* <DEDUP_REMOVED lines=15> */
.L_x_3093:
        /* <DEDUP_REMOVED lines=15> */
.L_x_3094:
        /* <DEDUP_REMOVED lines=10> */
.L_x_3081:
[----:B------:R-:W-:Y:S05]  /*1ad30*/  BSYNC B1 ;  /* 0x0000000000017941 */ /* 0x000fea0003800000 */
.L_x_3080:
[----:B------:R-:W-:Y:S01]  /*1ad40*/  VIADD R11, R6, 0xfffffffe ;  /* 0xfffffffe060b7836 */ /* 0x000fe20000000000 */
[----:B------:R-:W-:Y:S01]  /*1ad50*/  PLOP3.LUT P0, PT, PT, PT, PT, 0x8, 0x0 ;  /* 0x000000000000781c */ /* 0x000fe20003f0e170 */
[----:B------:R-:W-:-:S03]  /*1ad60*/  VIADD R24, R24, 0x1 ;  /* 0x0000000118187836 */ /* 0x000fc60000000000 */
[----:B------:R-:W-:Y:S02]  /*1ad70*/  ISETP.GE.AND P2, PT, R11, R4, PT ;  /* 0x000000040b00720c */ /* 0x000fe40003f46270 */
[----:B------:R-:W-:-:S04]  /*1ad80*/  ISETP.NE.AND P1, PT, R24, 0x2, PT ;  /* 0x000000021800780c */ /* 0x000fc80003f25270 */
[----:B0-----:R-:W-:Y:S02]  /*1ad90*/  SEL R2, RZ, 0x1, P1 ;  /* 0x00000001ff027807 */ /* 0x001fe40000800000 */
[----:B------:R-:W-:Y:S02]  /*1ada0*/  SEL R24, R24, RZ, P1 ;  /* 0x000000ff18187207 */ /* 0x000fe40000800000 */
[----:B------:R-:W-:-:S03]  /*1adb0*/  LOP3.LUT R27, R27, R2, RZ, 0x3c, !PT ;  /* 0x000000021b1b7212 */ /* 0x000fc600078e3cff */
[----:B------:R-:W-:Y:S05]  /*1adc0*/  @!P2 BRA `(.L_x_3074) ;  /* 0x000000080010a947 */ /* 0x000fea0003800000 */
.L_x_3110:
[----:B------:R-:W-:Y:S05]  /*1add0*/  YIELD ;  /* 0x0000000000007946 */ /* 0x000fea0003800000 */
[----:B------:R-:W-:Y:S04]  /*1ade0*/  BSSY B1, `(.L_x_3095) ;  /* 0x000007a000017945 */ /* 0x000fe80003800000 */
[----:B------:R-:W-:Y:S05]  /*1adf0*/  @!P6 BRA `(.L_x_3096) ;  /* 0x0000000400e0e947 */ /* 0x000fea0003800000 */
[----:B------:R-:W-:Y:S01]  /*1ae00*/  IMAD R10, R24, 0x8, R23 ;  /* 0x00000008180a7824 */ /* 0x000fe200078e0217 */
[----:B------:R-:W-:Y:S01]  /*1ae10*/  SHF.L.U32 R2, R27, 0x1f, RZ ;  /* 0x0000001f1b027819 */ /* 0x000fe200000006ff */
[----:B------:R-:W0:Y:S01]  /*1ae20*/  S2R R3, SR_TID.X ;  /* 0x0000000000037919 */ /* 0x000e220000002100 */
[----:B------:R-:W-:Y:S02]  /*1ae30*/  BSSY B2, `(.L_x_3097) ;  /* 0x0000005000027945 */ /* 0x000fe40003800000 */
[----:B------:R-:W1:Y:S01]  /*1ae40*/  SYNCS.PHASECHK.TRANS64.TRYWAIT P1, [R10+URZ+0x228a0], R2 ;  /* 0x0228a0020a0075a7 */ /* 0x000e62000802017f */
[----:B0-----:R-:W-:-:S04]  /*1ae50*/  LOP3.LUT R3, R3, 0x7f, RZ, 0xc0, !PT ;  /* 0x0000007f03037812 */ /* 0x001fc800078ec0ff */
[----:B------:R-:W-:Y:S01]  /*1ae60*/  ISETP.NE.AND P2, PT, R3, RZ, PT ;  /* 0x000000ff0300720c */ /* 0x000fe20003f45270 */
[----:B-1----:R-:W-:-:S12]  /*1ae70*/  @!P1 BRA `(.L_x_3098) ;  /* 0x0000006c00309947 */ /* 0x002fd80003800000 */
.L_x_3266:
[----:B------:R-:W-:Y:S05]  /*1ae80*/  BSYNC B2 ;  /* 0x0000000000027941 */ /* 0x000fea0003800000 */
.L_x_3097:
        /* <DEDUP_REMOVED lines=9> */
.L_x_3100:
[----:B------:R-:W-:Y:S05]  /*1af20*/  BSYNC B2 ;  /* 0x0000000000027941 */ /* 0x000fea0003800000 */
.L_x_3099:
        /* <DEDUP_REMOVED lines=11> */
.L_x_3101:
        /* <DEDUP_REMOVED lines=13> */
.L_x_3267:
[----:B------:R-:W-:Y:S05]  /*1b0b0*/  BSYNC B2 ;  /* 0x0000000000027941 */ /* 0x000fea0003800000 */
.L_x_3102:
        /* <DEDUP_REMOVED lines=11> */
.L_x_3105:
[----:B------:R-:W-:Y:S05]  /*1b170*/  BSYNC B2 ;  /* 0x0000000000027941 */ /* 0x000fea0003800000 */
.L_x_3104:
        /* <DEDUP_REMOVED lines=9> */
.L_x_3106:
        /* <DEDUP_REMOVED lines=15> */
.L_x_3107:
        /* <DEDUP_REMOVED lines=15> */
.L_x_3108:
        /* <DEDUP_REMOVED lines=15> */
.L_x_3109:
        /* <DEDUP_REMOVED lines=10> */
.L_x_3096:
[----:B------:R-:W-:Y:S05]  /*1b580*/  BSYNC B1 ;  /* 0x0000000000017941 */ /* 0x000fea0003800000 */
.L_x_3095:
        /* <DEDUP_REMOVED lines=8> */
.L_x_3074:
[----:B------:R-:W-:Y:S05]  /*1b610*/  BSYNC B0 ;  /* 0x0000000000007941 */ /* 0x000fea0003800000 */
.L_x_3073:
[----:B------:R-:W0:Y:S01]  /*1b620*/  LDC R0, c[0x0][0x448] ;  /* 0x00011200ff007b82 */ /* 0x000e220000000800 */
[----:B------:R-:W-:Y:S07]  /*1b630*/  @!P0 WARPSYNC.ALL ;  /* 0x0000000000008948 */ /* 0x000fee0003800000 */
[----:B------:R-:W1:Y:S08]  /*1b640*/  LDC.64 R2, c[0x0][0x9e0] ;  /* 0x00027800ff027b82 */ /* 0x000e700000000a00 */
[----:B------:R-:W-:Y:S01]  /*1b650*/  @!P0 BAR.SYNC.DEFER_BLOCKING 0xc, 0x180 ;  /* 0x0306000000008b1d */ /* 0x000fe20000010000 */
[----:B0-----:R-:W-:Y:S01]  /*1b660*/  ISETP.NE.AND P1, PT, R0, 0x1, PT ;  /* 0x000000010000780c */ /* 0x001fe20003f25270 */
[----:B------:R-:W-:Y:S01]  /*1b670*/  VIADD R0, R35, 0x7f ;  /* 0x0000007f23007836 */ /* 0x000fe20000000000 */
[----:B-1----:R-:W-:-:S11]  /*1b680*/  ISETP.GE.AND P2, PT, R3, 0x1, PT ;  /* 0x000000010300780c */ /* 0x002fd60003f46270 */
[----:B------:R-:W0:Y:S08]  /*1b690*/  @P1 LDC R5, c[0x0][0x44c] ;  /* 0x00011300ff051b82 */ /* 0x000e300000000800 */
[----:B------:R-:W1:Y:S01]  /*1b6a0*/  @P1 LDC R4, c[0x0][0x450] ;  /* 0x00011400ff041b82 */ /* 0x000e620000000800 */
[----:B0-----:R-:W-:-:S05]  /*1b6b0*/  @P1 IMAD.HI.U32 R5, R0, R5, RZ ;  /* 0x0000000500051227 */ /* 0x001fca00078e00ff */
[----:B-1----:R-:W-:-:S05]  /*1b6c0*/  @P1 SHF.R.U32.HI R0, RZ, R4, R5 ;  /* 0x00000004ff001219 */ /* 0x002fca0000011605 */
        /* <DEDUP_REMOVED lines=14> */
.L_x_3113:
[----:B------:R-:W-:-:S13]  /*1b7b0*/  ISETP.NE.AND P0, PT, R3, 0x1, PT ;  /* 0x000000010300780c */ /* 0x000fda0003f05270 */
[----:B------:R-:W0:Y:S02]  /*1b7c0*/  @P0 LDC.64 R4, c[0x0][0x9e8] ;  /* 0x00027a00ff040b82 */ /* 0x000e240000000a00 */
[----:B0-----:R-:W-:-:S05]  /*1b7d0*/  @P0 IMAD.HI.U32 R4, R0, R4, RZ ;  /* 0x0000000400040227 */ /* 0x001fca00078e00ff */
[----:B------:R-:W-:-:S07]  /*1b7e0*/  @P0 SHF.R.U32.HI R0, RZ, R5, R4 ;  /* 0x00000005ff000219 */ /* 0x000fce0000011604 */
.L_x_3114:
[----:B------:R-:W-:Y:S05]  /*1b7f0*/  BSYNC B0 ;  /* 0x0000000000007941 */ /* 0x000fea0003800000 */
.L_x_3112:
[----:B------:R-:W-:-:S05]  /*1b800*/  IMAD R5, R0, R3, R3 ;  /* 0x0000000300057224 */ /* 0x000fca00078e0203 */
[----:B------:R-:W-:-:S07]  /*1b810*/  VIMNMX R2, R2, R5, PT ;  /* 0x0000000502027248 */ /* 0x000fce0003fe0100 */
.L_x_3111:
[----:B------:R-:W0:Y:S01]  /*1b820*/  @P1 LDC R0, c[0x0][0x44c] ;  /* 0x00011300ff001b82 */ /* 0x000e220000000800 */
[----:B------:R-:W-:Y:S01]  /*1b830*/  VIADD R2, R2, 0x5f ;  /* 0x0000005f02027836 */ /* 0x000fe20000000000 */
[----:B------:R-:W-:Y:S01]  /*1b840*/  ULDC UR4, c[0x0][0x9dc] ;  /* 0x0002770000047ab9 */ /* 0x000fe20000000800 */
[----:B------:R-:W-:Y:S02]  /*1b850*/  IMAD.MOV.U32 R7, RZ, RZ, R35 ;  /* 0x000000ffff077224 */ /* 0x000fe400078e0023 */
[----:B------:R-:W-:-:S03]  /*1b860*/  IMAD.HI R2, R2, 0x2aaaaaab, RZ ;  /* 0x2aaaaaab02027827 */ /* 0x000fc600078e02ff */
[----:B------:R-:W1:Y:S01]  /*1b870*/  @P1 LDC R5, c[0x0][0x450] ;  /* 0x00011400ff051b82 */ /* 0x000e620000000800 */
[----:B0-----:R-:W-:-:S05]  /*1b880*/  @P1 IMAD.HI.U32 R0, R35, R0, RZ ;  /* 0x0000000023001227 */ /* 0x001fca00078e00ff */
[----:B-1----:R-:W-:Y:S02]  /*1b890*/  @P1 SHF.R.U32.HI R7, RZ, R5, R0 ;  /* 0x00000005ff071219 */ /* 0x002fe40000011600 */
[----:B------:R-:W-:-:S03]  /*1b8a0*/  SHF.R.U32.HI R5, RZ, 0x1f, R2 ;  /* 0x0000001fff057819 */ /* 0x000fc60000011602 */
[----:B------:R-:W-:Y:S01]  /*1b8b0*/  IMAD.IADD R8, R8, 0x1, R7 ;  /* 0x0000000108087824 */ /* 0x000fe200078e0207 */
[----:B------:R-:W-:-:S03]  /*1b8c0*/  LEA.HI.SX32 R2, R2, R5, 0x1c ;  /* 0x0000000502027211 */ /* 0x000fc600078fe2ff */
[----:B------:R-:W-:Y:S01]  /*1b8d0*/  VIADD R0, R8, -UR4 ;  /* 0x8000000408007c36 */ /* 0x000fe20008000000 */
[----:B------:R-:W-:-:S05]  /*1b8e0*/  VIMNMX R33, R9, R2, PT ;  /* 0x0000000209217248 */ /* 0x000fca0003fe0100 */
        /* <DEDUP_REMOVED lines=12> */
.L_x_3117:
[----:B------:R-:W-:-:S13]  /*1b9b0*/  ISETP.NE.AND P0, PT, R3, 0x1, PT ;  /* 0x000000010300780c */ /* 0x000fda0003f05270 */
[----:B------:R-:W1:Y:S02]  /*1b9c0*/  @P0 LDC.64 R4, c[0x0][0x9e8] ;  /* 0x00027a00ff040b82 */ /* 0x000e640000000a00 */
[----:B-1----:R-:W-:-:S05]  /*1b9d0*/  @P0 IMAD.HI.U32 R4, R8, R4, RZ ;  /* 0x0000000408040227 */ /* 0x002fca00078e00ff */
[----:B------:R-:W-:-:S07]  /*1b9e0*/  @P0 SHF.R.U32.HI R8, RZ, R5, R4 ;  /* 0x00000005ff080219 */ /* 0x000fce0000011604 */
.L_x_3118:
[----:B------:R-:W-:Y:S05]  /*1b9f0*/  BSYNC B0 ;  /* 0x0000000000007941 */ /* 0x000fea0003800000 */
.L_x_3116:
[----:B------:R-:W-:-:S05]  /*1ba00*/  IMAD R3, R8, R3, RZ ;  /* 0x0000000308037224 */ /* 0x000fca00078e02ff */
[----:B------:R-:W-:-:S07]  /*1ba10*/  VIMNMX R0, R0, R3, !PT ;  /* 0x0000000300007248 */ /* 0x000fce0007fe0100 */
.L_x_3115:
        /* <DEDUP_REMOVED lines=24> */
.L_x_3120:
        /* <DEDUP_REMOVED lines=20> */
.L_x_3123:
[----:B------:R-:W-:Y:S05]  /*1bce0*/  BSYNC B6 ;  /* 0x0000000000067941 */ /* 0x000fea0003800000 */
.L_x_3122:
        /* <DEDUP_REMOVED lines=20> */
.L_x_3126:
        /* <DEDUP_REMOVED lines=15> */
.L_x_3125:
[----:B------:R-:W-:Y:S05]  /*1bf20*/  BSYNC B6 ;  /* 0x0000000000067941 */ /* 0x000fea0003800000 */
.L_x_3124:
[----:B------:R-:W-:Y:S01]  /*1bf30*/  ULDC.64 UR4, c[0x0][0x9f8] ;  /* 0x00027e0000047ab9 */ /* 0x000fe20000000a00 */
[----:B------:R-:W-:Y:S01]  /*1bf40*/  IMAD.MOV.U32 R29, RZ, RZ, R19 ;  /* 0x000000ffff1d7224 */ /* 0x000fe200078e0013 */
[----:B------:R-:W-:Y:S01]  /*1bf50*/  ISETP.NE.U32.AND P0, PT, RZ, UR4, PT ;  /* 0x00000004ff007c0c */ /* 0x000fe2000bf05070 */
[----:B------:R-:W1:Y:S01]  /*1bf60*/  S2R R20, SR_TID.X ;  /* 0x0000000000147919 */ /* 0x000e620000002100 */
[----:B------:R-:W2:Y:S01]  /*1bf70*/  LDC R10, c[0x0][0x430] ;  /* 0x00010c00ff0a7b82 */ /* 0x000ea20000000800 */
[----:B------:R-:W-:Y:S01]  /*1bf80*/  VIADD R0, R33, 0xffffffff ;  /* 0xffffffff21007836 */ /* 0x000fe20000000000 */
[----:B------:R-:W-:Y:S01]  /*1bf90*/  ISETP.NE.AND.EX P0, PT, RZ, UR5, PT, P0 ;  /* 0x00000005ff007c0c */ /* 0x000fe2000bf05300 */
[----:B------:R-:W-:Y:S01]  /*1bfa0*/  IMAD.MOV.U32 R37, RZ, RZ, RZ ;  /* 0x000000ffff257224 */ /* 0x000fe200078e00ff */
[----:B------:R-:W-:Y:S01]  /*1bfb0*/  LOP3.LUT R22, R22, 0xffffffdf, RZ, 0xc0, !PT ;  /* 0xffffffdf16167812 */ /* 0x000fe200078ec0ff */
[----:B------:R-:W-:-:S10]  /*1bfc0*/  ULDC UR4, c[0x0][0x320] ;  /* 0x0000c80000047ab9 */ /* 0x000fd40000000800 */
[----:B------:R-:W3:Y:S01]  /*1bfd0*/  @P0 LDC.64 R2, c[0x0][0x9f8] ;  /* 0x00027e00ff020b82 */ /* 0x000ee20000000a00 */
[----:B-1----:R-:W-:Y:S01]  /*1bfe0*/  LOP3.LUT R20, R20, 0x7f, RZ, 0xc0, !PT ;  /* 0x0000007f14147812 */ /* 0x002fe200078ec0ff */
[----:B---3--:R-:W-:-:S05]  /*1bff0*/  @P0 IMAD.WIDE R2, R19, 0x4, R2 ;  /* 0x0000000413020825 */ /* 0x008fca00078e0202 */
[----:B------:R1:W3:Y:S01]  /*1c000*/  @P0 LDG.E R29, desc[UR52][R2.64] ;  /* 0x00000034021d0981 */ /* 0x0002e2000c1e1900 */
[----:B------:R-:W-:Y:S02]  /*1c010*/  SHF.R.U32.HI R21, RZ, 0x3, R20 ;  /* 0x00000003ff157819 */ /* 0x000fe40000011614 */
[----:B--2---:R-:W-:Y:S01]  /*1c020*/  ISETP.NE.AND P1, PT, R10, 0x1, PT ;  /* 0x000000010a00780c */ /* 0x004fe20003f25270 */
[----:B------:R-:W2:-:S12]  /*1c030*/  S2R R20, SR_TID.X ;  /* 0x0000000000147919 */ /* 0x000e980000002100 */
[----:B------:R-:W4:Y:S08]  /*1c040*/  @P1 LDC R5, c[0x0][0x434] ;  /* 0x00010d00ff051b82 */ /* 0x000f300000000800 */
[----:B------:R-:W0:Y:S01]  /*1c050*/  @P1 LDC R7, c[0x0][0x438] ;  /* 0x00010e00ff071b82 */ /* 0x000e220000000800 */
[----:B--2---:R-:W-:-:S05]  /*1c060*/  IMAD.SHL.U32 R20, R20, 0x10, RZ ;  /* 0x0000001014147824 */ /* 0x004fca00078e00ff */
[----:B------:R-:W-:-:S05]  /*1c070*/  LOP3.LUT R20, R21, 0x70, R20, 0xf8, !PT ;  /* 0x0000007015147812 */ /* 0x000fca00078ef814 */
[----:B------:R-:W-:-:S05]  /*1c080*/  IMAD R8, R0, 0x60, R20 ;  /* 0x0000006000087824 */ /* 0x000fca00078e0214 */
[C---:B------:R-:W-:Y:S01]  /*1c090*/  ISETP.GE.AND P0, PT, R8.reuse, R17, PT ;  /* 0x000000110800720c */ /* 0x040fe20003f06270 */
[----:B------:R-:W-:-:S03]  /*1c0a0*/  IMAD.IADD R8, R8, 0x1, R31 ;  /* 0x0000000108087824 */ /* 0x000fc600078e021f */
[----:B------:R-:W-:Y:S01]  /*1c0b0*/  ISETP.GT.U32.OR P0, PT, R20, 0x5f, P0 ;  /* 0x0000005f1400780c */ /* 0x000fe20000704470 */
[----:B----4-:R-:W-:-:S04]  /*1c0c0*/  @P1 IMAD.HI.U32 R4, R8, R5, RZ ;  /* 0x0000000508041227 */ /* 0x010fc800078e00ff */
[----:B------:R-:W-:Y:S01]  /*1c0d0*/  IMAD.MOV.U32 R9, RZ, RZ, R8 ;  /* 0x000000ffff097224 */ /* 0x000fe200078e0008 */
[----:B0-----:R-:W-:-:S07]  /*1c0e0*/  @P1 SHF.R.U32.HI R9, RZ, R7, R4 ;  /* 0x00000007ff091219 */ /* 0x001fce0000011604 */
[----:B-1----:R-:W0:Y:S01]  /*1c0f0*/  @!P0 LDC.64 R2, c[0x0][0x428] ;  /* 0x00010a00ff028b82 */ /* 0x002e220000000a00 */
[--C-:B------:R-:W-:Y:S01]  /*1c100*/  @!P0 SHF.R.S32.HI R7, RZ, 0x1f, R9.reuse ;  /* 0x0000001fff078819 */ /* 0x100fe20000011409 */
[----:B------:R-:W-:-:S06]  /*1c110*/  @!P0 IMAD.MOV.U32 R6, RZ, RZ, R9 ;  /* 0x000000ffff068224 */ /* 0x000fcc00078e0009 */
[----:B------:R-:W1:Y:S01]  /*1c120*/  @!P0 LDC.64 R4, c[0x0][0x418] ;  /* 0x00010600ff048b82 */ /* 0x000e620000000a00 */
[----:B------:R-:W-:Y:S01]  /*1c130*/  UMOV UR5, 0xffffffff ;  /* 0xffffffff00057882 */ /* 0x000fe20000000000 */
[----:B---3--:R-:W-:Y:S01]  /*1c140*/  SHF.R.S32.HI R34, RZ, 0x1f, R29 ;  /* 0x0000001fff227819 */ /* 0x008fe2000001141d */
[----:B0-----:R-:W-:-:S04]  /*1c150*/  @!P0 IMAD.WIDE.U32 R6, R29, R2, R6 ;  /* 0x000000021d068225 */ /* 0x001fc800078e0006 */
[----:B------:R-:W-:Y:S01]  /*1c160*/  @!P0 IMAD R2, R34, R2, RZ ;  /* 0x0000000222028224 */ /* 0x000fe200078e02ff */
[----:B-1----:R-:W-:-:S03]  /*1c170*/  @!P0 LEA R4, P1, R6, R4, 0x2 ;  /* 0x0000000406048211 */ /* 0x002fc600078210ff */
[----:B------:R-:W-:-:S04]  /*1c180*/  @!P0 IMAD R3, R29, R3, R2 ;  /* 0x000000031d038224 */ /* 0x000fc800078e0202 */
[----:B------:R-:W-:-:S05]  /*1c190*/  @!P0 IMAD.IADD R3, R7, 0x1, R3 ;  /* 0x0000000107038824 */ /* 0x000fca00078e0203 */
[----:B------:R-:W-:-:S05]  /*1c1a0*/  @!P0 LEA.HI.X R5, R6, R5, R3, 0x2, P1 ;  /* 0x0000000506058211 */ /* 0x000fca00008f1403 */
[----:B------:R0:W5:Y:S01]  /*1c1b0*/  @!P0 LDG.E R37, desc[UR52][R4.64] ;  /* 0x0000003404258981 */ /* 0x000162000c1e1900 */
[----:B------:R-:W-:Y:S01]  /*1c1c0*/  ISETP.GT.U32.AND P0, PT, R20, 0x5f, PT ;  /* 0x0000005f1400780c */ /* 0x000fe20003f04070 */
[----:B------:R-:W-:Y:S01]  /*1c1d0*/  IMAD.U32 R2, RZ, RZ, UR38 ;  /* 0x00000026ff027e24 */ /* 0x000fe2000f8e00ff */
[----:B------:R-:W1:Y:S01]  /*1c1e0*/  S2R R20, SR_TID.X ;  /* 0x0000000000147919 */ /* 0x000e620000002100 */
[----:B------:R-:W-:-:S03]  /*1c1f0*/  IMAD.MOV R3, RZ, RZ, -R9 ;  /* 0x000000ffff037224 */ /* 0x000fc600078e0a09 */
[----:B------:R-:W-:Y:S01]  /*1c200*/  ISETP.NE.AND P2, PT, R2, 0x3, PT ;  /* 0x000000030200780c */ /* 0x000fe20003f45270 */
[----:B------:R-:W-:-:S06]  /*1c210*/  IMAD R3, R10, R3, R8 ;  /* 0x000000030a037224 */ /* 0x000fcc00078e0208 */
[----:B------:R-:W-:Y:S01]  /*1c220*/  @P0 LOP3.LUT R22, R22, 0x20, RZ, 0xfc, !PT ;  /* 0x0000002016160812 */ /* 0x000fe200078efcff */
[----:B------:R0:W-:Y:S03]  /*1c230*/  STL [R1], R3 ;  /* 0x0000000301007387 */ /* 0x0001e60000100800 */
[----:B------:R-:W-:-:S04]  /*1c240*/  LOP3.LUT R22, R22, 0xffffffbf, RZ, 0xc0, !PT ;  /* 0xffffffbf16167812 */ /* 0x000fc800078ec0ff */
[----:B------:R-:W-:-:S04]  /*1c250*/  @P2 LOP3.LUT R22, R22, 0x40, RZ, 0xfc, !PT ;  /* 0x0000004016162812 */ /* 0x000fc800078efcff */
[----:B------:R-:W-:Y:S01]  /*1c260*/  LOP3.LUT R22, R22, 0xfffffff7, RZ, 0xc0, !PT ;  /* 0xfffffff716167812 */ /* 0x000fe200078ec0ff */
[----:B-1----:R-:W-:-:S05]  /*1c270*/  IMAD.SHL.U32 R20, R20, 0x8, RZ ;  /* 0x0000000814147824 */ /* 0x002fca00078e00ff */
[----:B------:R-:W-:-:S04]  /*1c280*/  LOP3.LUT R20, R20, 0x38, RZ, 0xc0, !PT ;  /* 0x0000003814147812 */ /* 0x000fc800078ec0ff */
[C---:B------:R-:W-:Y:S02]  /*1c290*/  LOP3.LUT R13, R20.reuse, 0x40, RZ, 0xfc, !PT ;  /* 0x00000040140d7812 */ /* 0x040fe400078efcff */
[----:B------:R-:W-:Y:S02]  /*1c2a0*/  LOP3.LUT R12, R20, 0x80, RZ, 0xfc, !PT ;  /* 0x00000080140c7812 */ /* 0x000fe400078efcff */
[----:B------:R-:W-:Y:S02]  /*1c2b0*/  ISETP.GE.AND P4, PT, R13, UR4, PT ;  /* 0x000000040d007c0c */ /* 0x000fe4000bf86270 */
[----:B------:R-:W-:Y:S02]  /*1c2c0*/  ISETP.GE.AND P3, PT, R12, UR4, PT ;  /* 0x000000040c007c0c */ /* 0x000fe4000bf66270 */
[C---:B------:R-:W-:Y:S02]  /*1c2d0*/  ISETP.GE.AND P0, PT, R20.reuse, UR4, PT ;  /* 0x0000000414007c0c */ /* 0x040fe4000bf06270 */
[----:B------:R-:W-:-:S04]  /*1c2e0*/  LOP3.LUT R11, R20, 0xc0, RZ, 0xfc, !PT ;  /* 0x000000c0140b7812 */ /* 0x000fc800078efcff */
[----:B------:R-:W-:-:S03]  /*1c2f0*/  ISETP.GE.AND P1, PT, R11, UR4, PT ;  /* 0x000000040b007c0c */ /* 0x000fc6000bf26270 */
[----:B------:R-:W-:-:S04]  /*1c300*/  @P4 LOP3.LUT R22, R22, 0x8, RZ, 0xfc, !PT ;  /* 0x0000000816164812 */ /* 0x000fc800078efcff */
[----:B------:R-:W-:-:S04]  /*1c310*/  LOP3.LUT R22, R22, 0xffffffef, RZ, 0xc0, !PT ;  /* 0xffffffef16167812 */ /* 0x000fc800078ec0ff */
[----:B------:R-:W-:-:S04]  /*1c320*/  LOP3.LUT R22, R22, 0xfffffffb, RZ, 0xc0, !PT ;  /* 0xfffffffb16167812 */ /* 0x000fc800078ec0ff */
[----:B------:R-:W-:-:S04]  /*1c330*/  @P3 LOP3.LUT R22, R22, 0x4, RZ, 0xfc, !PT ;  /* 0x0000000416163812 */ /* 0x000fc800078efcff */
[----:B------:R-:W-:-:S04]  /*1c340*/  @P0 LOP3.LUT R22, R22, 0x10, RZ, 0xfc, !PT ;  /* 0x0000001016160812 */ /* 0x000fc800078efcff */
[----:B------:R-:W-:-:S04]  /*1c350*/  LOP3.LUT R22, R22, 0xfffffffd, RZ, 0xc0, !PT ;  /* 0xfffffffd16167812 */ /* 0x000fc800078ec0ff */
[----:B------:R-:W-:Y:S01]  /*1c360*/  @P1 LOP3.LUT R22, R22, 0x2, RZ, 0xfc, !PT ;  /* 0x0000000216161812 */ /* 0x000fe200078efcff */
[----:B0-----:R-:W-:Y:S06]  /*1c370*/  BRA.DIV UR5, `(.L_x_3127) ;  /* 0x0000005a05187947 */ /* 0x001fec000b800000 */
.L_x_3270:
[----:B------:R-:W-:Y:S02]  /*1c380*/  SHF.R.S32.HI R28, RZ, 0x1f, R18 ;  /* 0x0000001fff1c7819 */ /* 0x000fe40000011412 */
[----:B------:R-:W-:Y:S01]  /*1c390*/  SEL R6, RZ, 0x1, P0 ;  /* 0x00000001ff067807 */ /* 0x000fe20000000000 */
[----:B------:R-:W-:Y:S06]  /*1c3a0*/  @!P2 BRA `(.L_x_3128) ;  /* 0x000000000004a947 */ /* 0x000fec0003800000 */
[----:B------:R-:W-:Y:S01]  /*1c3b0*/  BPT.TRAP 0x1 ;  /* 0x000000040000795c */ /* 0x000fe20000300000 */
.L_x_3128:
[----:B------:R-:W-:Y:S01]  /*1c3c0*/  IMAD R33, R0, -0x60, R17 ;  /* 0xffffffa000217824 */ /* 0x000fe200078e0211 */
[----:B------:R-:W-:Y:S01]  /*1c3d0*/  SHF.L.U32 R0, R26, 0x1f, RZ ;  /* 0x0000001f1a007819 */ /* 0x000fe200000006ff */
[----:B------:R-:W-:Y:S01]  /*1c3e0*/  IMAD R17, R25, 0x8, R23 ;  /* 0x0000000819117824 */ /* 0x000fe200078e0217 */
[----:B------:R-:W-:Y:S03]  /*1c3f0*/  BSSY B0, `(.L_x_3129) ;  /* 0x0000003000007945 */ /* 0x000fe60003800000 */
[----:B------:R-:W0:Y:S02]  /*1c400*/  SYNCS.PHASECHK.TRANS64.TRYWAIT P0, [R17+URZ+0x22840], R0 ;  /* 0x02284000110075a7 */ /* 0x000e24000800017f */
[----:B0-----:R-:W-:Y:S05]  /*1c410*/  @!P0 BRA `(.L_x_3130) ;  /* 0x0000005800248947 */ /* 0x001fea0003800000 */
.L_x_3271:
[----:B------:R-:W-:Y:S05]  /*1c420*/  BSYNC B0 ;  /* 0x0000000000007941 */ /* 0x000fea0003800000 */
.L_x_3129:
[----:B------:R-:W0:Y:S01]  /*1c430*/  LDL R2, [R1] ;  /* 0x0000000001027983 */ /* 0x000e220000100800 */
[----:B------:R-:W-:Y:S01]  /*1c440*/  ULDC.64 UR4, c[0x0][0x300] ;  /* 0x0000c00000047ab9 */ /* 0x000fe20000000a00 */
[----:B-----5:R-:W-:Y:S01]  /*1c450*/  SHF.R.S32.HI R4, RZ, 0x1f, R37 ;  /* 0x0000001fff047819 */ /* 0x020fe20000011425 */
[----:B------:R-:W1:Y:S01]  /*1c460*/  S2R R8, SR_TID.X ;  /* 0x0000000000087919 */ /* 0x000e620000002100 */
[----:B------:R-:W-:Y:S01]  /*1c470*/  LOP3.LUT R22, R22, 0xfffffffe, RZ, 0xc0, !PT ;  /* 0xfffffffe16167812 */ /* 0x000fe200078ec0ff */
[----:B-1----:R-:W-:-:S05]  /*1c480*/  IMAD.SHL.U32 R8, R8, 0x8, RZ ;  /* 0x0000000808087824 */ /* 0x002fca00078e00ff */
[----:B------:R-:W-:Y:S02]  /*1c490*/  LOP3.LUT R8, R8, 0x38, RZ, 0xc0, !PT ;  /* 0x0000003808087812 */ /* 0x000fe400078ec0ff */
[----:B0-----:R-:W-:-:S05]  /*1c4a0*/  SHF.R.S32.HI R0, RZ, 0x1f, R2 ;  /* 0x0000001fff007819 */ /* 0x001fca0000011402 */
[----:B------:R0:W-:Y:S04]  /*1c4b0*/  STL [R1+0x28], R0 ;  /* 0x0000280001007387 */ /* 0x0001e80000100800 */
[----:B------:R1:W-:Y:S01]  /*1c4c0*/  STL [R1+0x2c], R4 ;  /* 0x00002c0401007387 */ /* 0x0003e20000100800 */
[----:B0-----:R-:W-:-:S04]  /*1c4d0*/  IMAD R0, R0, UR4, RZ ;  /* 0x0000000400007c24 */ /* 0x001fc8000f8e02ff */
[C---:B------:R-:W-:Y:S02]  /*1c4e0*/  IMAD R0, R2.reuse, UR5, R0 ;  /* 0x0000000502007c24 */ /* 0x040fe4000f8e0200 */
[----:B------:R-:W-:Y:S01]  /*1c4f0*/  IMAD.WIDE.U32 R2, R2, UR4, RZ ;  /* 0x0000000402027c25 */ /* 0x000fe2000f8e00ff */
        /* <DEDUP_REMOVED lines=12> */
[----:B0-----:R-:W-:-:S04]  /*1c5c0*/  LOP3.LUT R4, R4, 0x7f, RZ, 0xc0, !PT ;  /* 0x0000007f04047812 */ /* 0x001fc800078ec0ff */
        /* <DEDUP_REMOVED lines=64> */
.L_x_3285:
        /* <DEDUP_REMOVED lines=10> */
.L_x_3132:
        /* <DEDUP_REMOVED lines=11> */
.L_x_3133:
[----:B0-----:R0:W5:Y:S01]  /*1cb20*/  LDL.LU R3, [R1+0xc] ;  /* 0x00000c0001037983 */ /* 0x0011620000300800 */
[C---:B------:R-:W-:Y:S01]  /*1cb30*/  LOP3.LUT P2, RZ, R22.reuse, 0x8, RZ, 0xc0, !PT ;  /* 0x0000000816ff7812 */ /* 0x040fe2000784c0ff */
[----:B------:R0:W-:Y:S01]  /*1cb40*/  SYNCS.ARRIVE.TRANS64.A1T0 RZ, [R17+URZ+0x22830], RZ ;  /* 0x022830ff11ff79a7 */ /* 0x0001e2000810003f */
[----:B------:R-:W-:-:S13]  /*1cb50*/  LOP3.LUT P1, RZ, R22, 0x4, RZ, 0xc0, !PT ;  /* 0x0000000416ff7812 */ /* 0x000fda000782c0ff */
[----:B------:R-:W-:Y:S05]  /*1cb60*/  WARPSYNC.ALL ;  /* 0x0000000000007948 */ /* 0x000fea0003800000 */
[----:B------:R-:W-:Y:S01]  /*1cb70*/  BAR.SYNC.DEFER_BLOCKING 0x8, 0x180 ;  /* 0x0206000000007b1d */ /* 0x000fe20000010000 */
[----:B------:R-:W-:Y:S02]  /*1cb80*/  LOP3.LUT P0, RZ, R22, 0x2, RZ, 0xc0, !PT ;  /* 0x0000000216ff7812 */ /* 0x000fe4000780c0ff */
[----:B------:R-:W-:Y:S02]  /*1cb90*/  SEL R0, RZ, 0x2, P2 ;  /* 0x00000002ff007807 */ /* 0x000fe40001000000 */
[----:B------:R-:W-:Y:S01]  /*1cba0*/  SEL R2, RZ, 0x4, P1 ;  /* 0x00000004ff027807 */ /* 0x000fe20000800000 */
[----:B------:R-:W-:Y:S01]  /*1cbb0*/  ULDC.64 UR4, c[0x0][0xa00] ;  /* 0x0002800000047ab9 */ /* 0x000fe20000000a00 */
[----:B------:R-:W-:Y:S01]  /*1cbc0*/  SEL R36, RZ, 0x8, P0 ;  /* 0x00000008ff247807 */ /* 0x000fe20000000000 */
[----:B------:R-:W-:Y:S01]  /*1cbd0*/  BSSY B6, `(.L_x_3134) ;  /* 0x0000025000067945 */ /* 0x000fe20003800000 */
[----:B------:R-:W-:-:S02]  /*1cbe0*/  IADD3 R0, R2, R0, R6 ;  /* 0x0000000002007210 */ /* 0x000fc40007ffe006 */
[----:B------:R-:W-:-:S03]  /*1cbf0*/  ISETP.NE.U32.AND P0, PT, RZ, UR4, PT ;  /* 0x00000004ff007c0c */ /* 0x000fc6000bf05070 */
[----:B------:R-:W-:Y:S01]  /*1cc00*/  IMAD.IADD R36, R0, 0x1, R36 ;  /* 0x0000000100247824 */ /* 0x000fe200078e0224 */
[----:B------:R-:W-:Y:S01]  /*1cc10*/  ISETP.NE.AND.EX P0, PT, RZ, UR5, PT, P0 ;  /* 0x00000005ff007c0c */ /* 0x000fe2000bf05300 */
[----:B------:R-:W-:Y:S01]  /*1cc20*/  VIADD R0, R23, 0x18400 ;  /* 0x0001840017007836 */ /* 0x000fe20000000000 */
[----:B------:R-:W-:Y:S02]  /*1cc30*/  ULDC.64 UR4, c[0x0][0x298] ;  /* 0x0000a60000047ab9 */ /* 0x000fe40000000a00 */
[----:B------:R-:W-:Y:S02]  /*1cc40*/  SEL R2, R19, RZ, !P0 ;  /* 0x000000ff13027207 */ /* 0x000fe40004000000 */
[----:B------:R-:W-:Y:S02]  /*1cc50*/  LOP3.LUT P1, RZ, R0, 0x3ff, RZ, 0xc0, !PT ;  /* 0x000003ff00ff7812 */ /* 0x000fe4000782c0ff */
[----:B------:R-:W-:-:S04]  /*1cc60*/  SHF.R.S32.HI R0, RZ, 0x1f, R19 ;  /* 0x0000001fff007819 */ /* 0x000fc80000011413 */
[----:B------:R-:W-:-:S05]  /*1cc70*/  SEL R0, R0, RZ, !P0 ;  /* 0x000000ff00007207 */ /* 0x000fca0004000000 */
[----:B------:R1:W-:Y:S04]  /*1cc80*/  STL [R1+0x30], R0 ;  /* 0x0000300001007387 */ /* 0x0003e80000100800 */
[----:B------:R2:W-:Y:S01]  /*1cc90*/  STL [R1+0x14], R2 ;  /* 0x0000140201007387 */ /* 0x0005e20000100800 */
[----:B-1---5:R-:W-:-:S05]  /*1cca0*/  SHF.R.S32.HI R0, RZ, 0x1f, R3 ;  /* 0x0000001fff007819 */ /* 0x022fca0000011403 */
[----:B------:R-:W-:-:S04]  /*1ccb0*/  IMAD R0, R0, UR4, RZ ;  /* 0x0000000400007c24 */ /* 0x000fc8000f8e02ff */
[C---:B------:R-:W-:Y:S02]  /*1ccc0*/  IMAD R0, R3.reuse, UR5, R0 ;  /* 0x0000000503007c24 */ /* 0x040fe4000f8e0200 */
[----:B--2---:R-:W-:-:S04]  /*1ccd0*/  IMAD.WIDE.U32 R2, R3, UR4, RZ ;  /* 0x0000000403027c25 */ /* 0x004fc8000f8e00ff */
[----:B------:R-:W-:Y:S01]  /*1cce0*/  IMAD.IADD R0, R3, 0x1, R0 ;  /* 0x0000000103007824 */ /* 0x000fe200078e0200 */
[----:B------:R1:W-:Y:S04]  /*1ccf0*/  STL.64 [R1+0x18], R2 ;  /* 0x0000180201007387 */ /* 0x0003e80000100a00 */
[----:B------:R1:W-:Y:S01]  /*1cd00*/  STL [R1+0xc], R0 ;  /* 0x00000c0001007387 */ /* 0x0003e20000100800 */
[----:B------:R-:W-:Y:S05]  /*1cd10*/  @!P1 BRA `(.L_x_3135) ;  /* 0x0000000000409947 */ /* 0x000fea0003800000 */
[----:B-1----:R-:W-:Y:S01]  /*1cd20*/  MOV R2, 0x0 ;  /* 0x0000000000027802 */ /* 0x002fe20000000f00 */
        /* <DEDUP_REMOVED lines=15> */
.L_x_3135:
[----:B------:R-:W-:Y:S05]  /*1ce20*/  BSYNC B6 ;  /* 0x0000000000067941 */ /* 0x000fea0003800000 */
.L_x_3134:
[----:B-1----:R-:W2:Y:S01]  /*1ce30*/  LDL.LU R0, [R1+0xc] ;  /* 0x00000c0001007983 */ /* 0x002ea20000300800 */
[----:B------:R-:W-:Y:S01]  /*1ce40*/  ULDC.64 UR4, c[0x0][0x2d8] ;  /* 0x0000b60000047ab9 */ /* 0x000fe20000000a00 */
[----:B------:R-:W1:Y:S02]  /*1ce50*/  LDC R7, c[0x0][0x448] ;  /* 0x00011200ff077b82 */ /* 0x000e640000000800 */
[----:B------:R-:W2:Y:S04]  /*1ce60*/  LDL.LU.64 R2, [R1+0x18] ;  /* 0x0000180001027983 */ /* 0x000ea80000300a00 */
[----:B------:R-:W3:Y:S04]  /*1ce70*/  LDL.LU R20, [R1+0x30] ;  /* 0x0000300001147983 */ /* 0x000ee80000300800 */
[----:B------:R-:W4:Y:S04]  /*1ce80*/  LDL.LU R21, [R1+0x14] ;  /* 0x0000140001157983 */ /* 0x000f280000300800 */
[----:B------:R0:W5:Y:S01]  /*1ce90*/  LDL R8, [R1+0x8] ;  /* 0x0000080001087983 */ /* 0x0001620000100800 */
[----:B-1----:R-:W-:-:S13]  /*1cea0*/  ISETP.NE.AND P0, PT, R7, 0x1, PT ;  /* 0x000000010700780c */ /* 0x002fda0003f05270 */
[----:B------:R-:W1:Y:S01]  /*1ceb0*/  @P0 LDC R6, c[0x0][0x44c] ;  /* 0x00011300ff060b82 */ /* 0x000e620000000800 */
[----:B--2---:R-:W-:Y:S02]  /*1cec0*/  IMAD.MOV.U32 R3, RZ, RZ, R0 ;  /* 0x000000ffff037224 */ /* 0x004fe400078e0000 */
[----:B------:R-:W-:Y:S02]  /*1ced0*/  IMAD R0, R28, UR4, RZ ;  /* 0x000000041c007c24 */ /* 0x000fe4000f8e02ff */
[----:B------:R-:W-:-:S04]  /*1cee0*/  IMAD.WIDE.U32 R2, R18, UR4, R2 ;  /* 0x0000000412027c25 */ /* 0x000fc8000f8e0002 */
[----:B------:R-:W-:Y:S01]  /*1cef0*/  IMAD R0, R18, UR5, R0 ;  /* 0x0000000512007c24 */ /* 0x000fe2000f8e0200 */
[----:B------:R-:W-:-:S03]  /*1cf00*/  ULDC.64 UR4, c[0x0][0x2e0] ;  /* 0x0000b80000047ab9 */ /* 0x000fc60000000a00 */
[----:B------:R-:W-:Y:S02]  /*1cf10*/  IMAD.IADD R3, R3, 0x1, R0 ;  /* 0x0000000103037824 */ /* 0x000fe400078e0200 */
[----:B---3--:R-:W-:Y:S02]  /*1cf20*/  IMAD R0, R20, UR4, RZ ;  /* 0x0000000414007c24 */ /* 0x008fe4000f8e02ff */
[----:B------:R-:W2:Y:S01]  /*1cf30*/  S2R R20, SR_TID.X ;  /* 0x0000000000147919 */ /* 0x000ea20000002100 */
[----:B----4-:R-:W-:-:S04]  /*1cf40*/  IMAD.WIDE.U32 R2, R21, UR4, R2 ;  /* 0x0000000415027c25 */ /* 0x010fc8000f8e0002 */
[----:B------:R-:W-:Y:S01]  /*1cf50*/  IMAD R0, R21, UR5, R0 ;  /* 0x0000000515007c24 */ /* 0x000fe2000f8e0200 */
[----:B------:R-:W3:Y:S01]  /*1cf60*/  S2R R9, SR_TID.X ;  /* 0x0000000000097919 */ /* 0x000ee20000002100 */
[----:B------:R-:W-:Y:S02]  /*1cf70*/  ULDC.64 UR4, c[0x0][0x2d0] ;  /* 0x0000b40000047ab9 */ /* 0x000fe40000000a00 */
[----:B------:R-:W-:Y:S02]  /*1cf80*/  IMAD.IADD R3, R3, 0x1, R0 ;  /* 0x0000000103037824 */ /* 0x000fe400078e0200 */
[----:B------:R-:W4:Y:S01]  /*1cf90*/  @P0 LDC R0, c[0x0][0x450] ;  /* 0x00011400ff000b82 */ /* 0x000f220000000800 */
[----:B--2---:R-:W-:-:S04]  /*1cfa0*/  LOP3.LUT R20, R20, 0x7f, RZ, 0xc0, !PT ;  /* 0x0000007f14147812 */ /* 0x004fc800078ec0ff */
[----:B------:R-:W-:Y:S02]  /*1cfb0*/  SHF.R.U32.HI R21, RZ, 0x3, R20 ;  /* 0x00000003ff157819 */ /* 0x000fe40000011614 */
[----:B------:R-:W2:Y:S02]  /*1cfc0*/  S2R R20, SR_TID.X ;  /* 0x0000000000147919 */ /* 0x000ea40000002100 */
[----:B--2---:R-:W-:-:S05]  /*1cfd0*/  IMAD.SHL.U32 R20, R20, 0x10, RZ ;  /* 0x0000001014147824 */ /* 0x004fca00078e00ff */
[----:B------:R-:W-:-:S05]  /*1cfe0*/  LOP3.LUT R20, R21, 0x70, R20, 0xf8, !PT ;  /* 0x0000007015147812 */ /* 0x000fca00078ef814 */
[----:B------:R-:W-:Y:S02]  /*1cff0*/  IMAD.IADD R5, R20, 0x1, R35 ;  /* 0x0000000114057824 */ /* 0x000fe400078e0223 */
[----:B------:R0:W5:Y:S02]  /*1d000*/  LDL R20, [R1+0x4] ;  /* 0x0000040001147983 */ /* 0x0001640000100800 */
[----:B-1----:R-:W-:-:S04]  /*1d010*/  @P0 IMAD.HI.U32 R6, R5, R6, RZ ;  /* 0x0000000605060227 */ /* 0x002fc800078e00ff */
[----:B------:R-:W-:Y:S01]  /*1d020*/  IMAD.MOV.U32 R4, RZ, RZ, R5 ;  /* 0x000000ffff047224 */ /* 0x000fe200078e0005 */
[----:B----4-:R-:W-:Y:S01]  /*1d030*/  @P0 SHF.R.U32.HI R4, RZ, R0, R6 ;  /* 0x00000000ff040219 */ /* 0x010fe20000011606 */
[----:B------:R-:W1:Y:S04]  /*1d040*/  S2R R21, SR_TID.X ;  /* 0x0000000000157919 */ /* 0x000e680000002100 */
        /* <DEDUP_REMOVED lines=13> */
[----:B---3--:R-:W-:Y:S01]  /*1d120*/  IMAD.SHL.U32 R9, R9, 0x8, RZ ;  /* 0x0000000809097824 */ /* 0x008fe200078e00ff */
[C---:B------:R-:W-:Y:S01]  /*1d130*/  LEA R0, P0, R2.reuse, UR4, 0x1 ;  /* 0x0000000402007c11 */ /* 0x040fe2000f8008ff */
[----:B------:R-:W-:Y:S01]  /*1d140*/  IMAD.IADD R4, R3, 0x1, R4 ;  /* 0x0000000103047824 */ /* 0x000fe200078e0204 */
[----:B------:R-:W-:Y:S02]  /*1d150*/  ULDC UR4, c[0x0][0x2b8] ;  /* 0x0000ae0000047ab9 */ /* 0x000fe40000000800 */
[----:B------:R-:W-:Y:S02]  /*1d160*/  LOP3.LUT R9, R9, 0x38, RZ, 0xc0, !PT ;  /* 0x0000003809097812 */ /* 0x000fe400078ec0ff */
[----:B------:R-:W-:Y:S01]  /*1d170*/  LEA.HI.X R4, R2, UR5, R4, 0x1, P0 ;  /* 0x0000000502047c11 */ /* 0x000fe200080f0c04 */
[----:B------:R-:W-:Y:S01]  /*1d180*/  UMOV UR5, 0xffffffff ;  /* 0xffffffff00057882 */ /* 0x000fe20000000000 */
[----:B-1----:R-:W-:-:S02]  /*1d190*/  LOP3.LUT R21, R21, 0x7f, RZ, 0xc0, !PT ;  /* 0x0000007f15157812 */ /* 0x002fc400078ec0ff */
[----:B------:R-:W-:Y:S02]  /*1d1a0*/  ISETP.GE.AND P1, PT, R9, UR4, PT ;  /* 0x0000000409007c0c */ /* 0x000fe4000bf26270 */
[----:B------:R-:W-:Y:S01]  /*1d1b0*/  SHF.R.U32.HI R10, RZ, 0x3, R21 ;  /* 0x00000003ff0a7819 */ /* 0x000fe20000011615 */
[----:B0-----:R-:W-:Y:S10]  /*1d1c0*/  BRA.DIV UR5, `(.L_x_3136) ;  /* 0x0000005205cc7947 */ /* 0x001ff4000b800000 */
        /* <DEDUP_REMOVED lines=66> */
[----:B------:R-:W2:Y:S04]  /*1d5f0*/  SHFL.IDX PT, R4, R4, 0x7, 0x181f ;  /* 0x00f81f0004047f89 */ /* 0x000ea800000e0000 */
[----:B------:R-:W3:Y:S01]  /*1d600*/  SHFL.IDX PT, R0, R0, 0x7, 0x181f ;  /* 0x00f81f0000007f89 */ /* 0x000ee200000e0000 */
[----:B0-----:R-:W-:-:S05]  /*1d610*/  @!P0 LEA R3, P2, R9, R3, 0x1 ;  /* 0x0000000309038211 */ /* 0x001fca00078408ff */
[----:B-1----:R-:W-:-:S05]  /*1d620*/  @!P0 IMAD.X R2, RZ, RZ, R2, P2 ;  /* 0x000000ffff028224 */ /* 0x002fca00010e0602 */
[----:B------:R-:W-:-:S04]  /*1d630*/  @!P0 LOP3.LUT R3, R3, R2, RZ, 0x3c, !PT ;  /* 0x0000000203038212 */ /* 0x000fc800078e3cff */
[----:B------:R-:W-:-:S04]  /*1d640*/  @!P0 LOP3.LUT R2, R3, R2, RZ, 0x3c, !PT ;  /* 0x0000000203028212 */ /* 0x000fc800078e3cff */
[----:B------:R-:W-:-:S05]  /*1d650*/  @!P0 LOP3.LUT R3, R3, R2, RZ, 0x3c, !PT ;  /* 0x0000000203038212 */ /* 0x000fca00078e3cff */
[----:B--23--:R1:W-:Y:S02]  /*1d660*/  @!P0 LDGSTS.E.BYPASS.LTC128B.128 [R8+0x1b400], desc[UR52][R2.64], !P1 ;  /* 0x1b40000002088fae */ /* 0x00c3e4000c901d74 */
.L_x_3302:
[----:B------:R-:W-:-:S05]  /*1d670*/  VIADD R35, R35, 0x70 ;  /* 0x0000007023237836 */ /* 0x000fca0000000000 */
[----:B------:R-:W-:-:S13]  /*1d680*/  ISETP.GE.AND P0, PT, R35, R5, PT ;  /* 0x000000052300720c */ /* 0x000fda0003f06270 */
[----:B01----:R-:W-:-:S05]  /*1d690*/  @!P0 LEA R2, P2, R9, R0, 0x1 ;  /* 0x0000000009028211 */ /* 0x003fca00078408ff */
[----:B------:R-:W-:-:S05]  /*1d6a0*/  @!P0 IMAD.X R3, RZ, RZ, R4, P2 ;  /* 0x000000ffff038224 */ /* 0x000fca00010e0604 */
[----:B------:R-:W-:Y:S01]  /*1d6b0*/  @!PT LDS RZ, [RZ] ;  /* 0x00000000fffff984 */ /* 0x000fe20000000800 */
[----:B------:R-:W-:Y:S01]  /*1d6c0*/  @!PT LDS RZ, [RZ] ;  /* 0x00000000fffff984 */ /* 0x000fe20000000800 */
[----:B------:R-:W-:Y:S01]  /*1d6d0*/  @!PT LDS RZ, [RZ] ;  /* 0x00000000fffff984 */ /* 0x000fe20000000800 */
[----:B------:R0:W-:Y:S01]  /*1d6e0*/  @!P0 LDGSTS.E.BYPASS.LTC128B.128 [R8+0x1bc00], desc[UR52][R2.64], !P1 ;  /* 0x1bc0000002088fae */ /* 0x0001e2000c901d74 */
[----:B------:R-:W-:Y:S01]  /*1d6f0*/  PLOP3.LUT P0, PT, PT, PT, PT, 0x80, 0x0 ;  /* 0x000000000000781c */ /* 0x000fe20003f0f070 */
[----:B------:R-:W-:-:S12]  /*1d700*/  NOP ;  /* 0x0000000000007918 */ /* 0x000fd80000000000 */
.L_x_3137:
        /* <DEDUP_REMOVED lines=18> */
.L_x_3303:
[----:B------:R-:W-:Y:S05]  /*1d830*/  BSYNC B0 ;  /* 0x0000000000007941 */ /* 0x000fea0003800000 */
.L_x_3138:
[----:B------:R-:W-:-:S05]  /*1d840*/  IMAD.U32 R2, RZ, RZ, UR38 ;  /* 0x00000026ff027e24 */ /* 0x000fca000f8e00ff */
[----:B------:R-:W-:-:S13]  /*1d850*/  ISETP.NE.AND P0, PT, R2, 0x3, PT ;  /* 0x000000030200780c */ /* 0x000fda0003f05270 */
[----:B------:R-:W-:Y:S05]  /*1d860*/  @!P0 BRA `(.L_x_3140) ;  /* 0x0000000000048947 */ /* 0x000fea0003800000 */
[----:B------:R-:W-:Y:S01]  /*1d870*/  BPT.TRAP 0x1 ;  /* 0x000000040000795c */ /* 0x000fe20000300000 */
.L_x_3140:
[----:B0-----:R-:W-:Y:S01]  /*1d880*/  SHF.L.U32 R0, R26, 0x1f, RZ ;  /* 0x0000001f1a007819 */ /* 0x001fe200000006ff */
[----:B------:R-:W-:Y:S03]  /*1d890*/  BSSY B0, `(.L_x_3141) ;  /* 0x0000003000007945 */ /* 0x000fe60003800000 */
[----:B------:R-:W0:Y:S02]  /*1d8a0*/  SYNCS.PHASECHK.TRANS64.TRYWAIT P0, [R17+URZ+0x22860], R0 ;  /* 0x02286000110075a7 */ /* 0x000e24000800017f */
[----:B0-----:R-:W-:Y:S05]  /*1d8b0*/  @!P0 BRA `(.L_x_3142) ;  /* 0x0000005400c88947 */ /* 0x001fea0003800000 */
.L_x_3304:
[----:B------:R-:W-:Y:S05]  /*1d8c0*/  BSYNC B0 ;  /* 0x0000000000007941 */ /* 0x000fea0003800000 */
.L_x_3141:
[----:B------:R-:W0:Y:S01]  /*1d8d0*/  LDL.LU R3, [R1+0x28] ;  /* 0x0000280001037983 */ /* 0x000e220000300800 */
[----:B------:R-:W-:-:S03]  /*1d8e0*/  ULDC.64 UR4, c[0x0][0x328] ;  /* 0x0000ca0000047ab9 */ /* 0x000fc60000000a00 */
[----:B------:R-:W2:Y:S04]  /*1d8f0*/  LDL.LU R2, [R1] ;  /* 0x0000000001027983 */ /* 0x000ea80000300800 */
[----:B------:R-:W3:Y:S01]  /*1d900*/  LDL.LU R4, [R1+0x2c] ;  /* 0x00002c0001047983 */ /* 0x000ee20000300800 */
[----:B0-----:R-:W-:-:S04]  /*1d910*/  IMAD R0, R3, UR4, RZ ;  /* 0x0000000403007c24 */ /* 0x001fc8000f8e02ff */
[C---:B--2---:R-:W-:Y:S02]  /*1d920*/  IMAD R5, R2.reuse, UR5, R0 ;  /* 0x0000000502057c24 */ /* 0x044fe4000f8e0200 */
[----:B------:R-:W-:Y:S01]  /*1d930*/  IMAD.WIDE.U32 R2, R2, UR4, RZ ;  /* 0x0000000402027c25 */ /* 0x000fe2000f8e00ff */
        /* <DEDUP_REMOVED lines=18> */
[----:B------:R-:W-:Y:S01]  /*1da60*/  LOP3.LUT R7, R36, 0x1, RZ, 0xc0, !PT ;  /* 0x0000000124077812 */ /* 0x000fe200078ec0ff */
[----:B------:R-:W-:Y:S01]  /*1da70*/  IMAD R4, R4, 0x2, R23 ;  /* 0x0000000204047824 */ /* 0x000fe200078e0217 */
[C---:B------:R-:W-:Y:S01]  /*1da80*/  LOP3.LUT P2, RZ, R36.reuse, 0x2, RZ, 0xc0, !PT ;  /* 0x0000000224ff7812 */ /* 0x040fe2000784c0ff */
[----:B------:R-:W1:Y:S01]  /*1da90*/  SHFL.IDX PT, R14, R5, RZ, 0x181f ;  /* 0x00181fff050e7589 */ /* 0x000e6200000e0000 */
[----:B------:R-:W-:Y:S02]  /*1daa0*/  ISETP.NE.U32.AND P3, PT, R7, 0x1, PT ;  /* 0x000000010700780c */ /* 0x000fe40003f65070 */
[----:B------:R-:W-:Y:S01]  /*1dab0*/  LOP3.LUT P1, RZ, R36, 0x4, RZ, 0xc0, !PT ;  /* 0x0000000424ff7812 */ /* 0x000fe2000782c0ff */
[----:B------:R-:W2:Y:S03]  /*1dac0*/  SHFL.IDX PT, R3, R6, RZ, 0x181f ;  /* 0x00181fff06037589 */ /* 0x000ea600000e0000 */
[----:B------:R-:W-:Y:S01]  /*1dad0*/  ISETP.LT.OR P4, PT, R33, 0x1, !P1 ;  /* 0x000000012100780c */ /* 0x000fe20004f81670 */
        /* <DEDUP_REMOVED lines=14> */
[----:B0-----:R-:W-:-:S03]  /*1dbc0*/  IADD3 R8, P4, R14, R0, RZ ;  /* 0x000000000e087210 */ /* 0x001fc60007f9e0ff */
[----:B------:R-:W-:Y:S04]  /*1dbd0*/  SHFL.IDX PT, R14, R5, 0x2, 0x181f ;  /* 0x00581f00050e7f89 */ /* 0x000fe800000e0000 */
[----:B-1----:R-:W0:Y:S02]  /*1dbe0*/  SHFL.IDX PT, R3, R6, 0x1, 0x181f ;  /* 0x00381f0006037f89 */ /* 0x002e2400000e0000 */
        /* <DEDUP_REMOVED lines=46> */
.L_x_3318:
        /* <DEDUP_REMOVED lines=15> */
.L_x_3144:
        /* <DEDUP_REMOVED lines=11> */
.L_x_3145:
[----:B------:R-:W2:Y:S01]  /*1e070*/  LDL.LU R2, [R1+0x20] ;  /* 0x0000200001027983 */ /* 0x000ea20000300800 */
[----:B------:R0:W-:Y:S01]  /*1e080*/  SYNCS.ARRIVE.TRANS64.A1T0 RZ, [R17+URZ+0x22850], RZ ;  /* 0x022850ff11ff79a7 */ /* 0x0001e2000810003f */
[----:B------:R-:W-:Y:S01]  /*1e090*/  BSSY B0, `(.L_x_3146) ;  /* 0x00000e0000007945 */ /* 0x000fe20003800000 */
[----:B--2---:R-:W-:-:S05]  /*1e0a0*/  VIADD R10, R2, 0xfffffffe ;  /* 0xfffffffe020a7836 */ /* 0x004fca0000000000 */
[----:B------:R-:W-:-:S13]  /*1e0b0*/  ISETP.GE.AND P0, PT, R10, R32, PT ;  /* 0x000000200a00720c */ /* 0x000fda0003f06270 */
[----:B0-----:R-:W-:Y:S05]  /*1e0c0*/  @!P0 BRA `(.L_x_3147) ;  /* 0x0000000c00708947 */ /* 0x001fea0003800000 */
.L_x_3160:
[----:B0-----:R-:W0:Y:S01]  /*1e0d0*/  S2R R2, SR_TID.X ;  /* 0x0000000000027919 */ /* 0x001e220000002100 */
[----:B------:R-:W1:Y:S01]  /*1e0e0*/  LDC R6, c[0x0][0x430] ;  /* 0x00010c00ff067b82 */ /* 0x000e620000000800 */
[----:B------:R-:W-:Y:S01]  /*1e0f0*/  IMAD R7, R10, 0x60, R31 ;  /* 0x000000600a077824 */ /* 0x000fe200078e021f */
[----:B--23--:R-:W2:Y:S01]  /*1e100*/  S2R R4, SR_TID.X ;  /* 0x0000000000047919 */ /* 0x00cea20000002100 */
[----:B------:R-:W-:Y:S02]  /*1e110*/  IMAD.U32 R12, RZ, RZ, UR38 ;  /* 0x00000026ff0c7e24 */ /* 0x000fe4000f8e00ff */
[----:B------:R-:W-:Y:S01]  /*1e120*/  VIADD R25, R25, 0x1 ;  /* 0x0000000119197836 */ /* 0x000fe20000000000 */
[----:B-1----:R-:W-:Y:S02]  /*1e130*/  ISETP.NE.AND P0, PT, R6, 0x1, PT ;  /* 0x000000010600780c */ /* 0x002fe40003f05270 */
[----:B0-----:R-:W-:Y:S01]  /*1e140*/  LOP3.LUT R2, R2, 0x7f, RZ, 0xc0, !PT ;  /* 0x0000007f02027812 */ /* 0x001fe200078ec0ff */
[----:B--2---:R-:W-:-:S03]  /*1e150*/  IMAD.SHL.U32 R4, R4, 0x10, RZ ;  /* 0x0000001004047824 */ /* 0x004fc600078e00ff */
[----:B------:R-:W-:-:S07]  /*1e160*/  SHF.R.U32.HI R2, RZ, 0x3, R2 ;  /* 0x00000003ff027819 */ /* 0x000fce0000011602 */
[----:B------:R-:W0:Y:S01]  /*1e170*/  @P0 LDC R3, c[0x0][0x438] ;  /* 0x00010e00ff030b82 */ /* 0x000e220000000800 */
[----:B------:R-:W-:-:S04]  /*1e180*/  LOP3.LUT R4, R2, 0x70, R4, 0xf8, !PT ;  /* 0x0000007002047812 */ /* 0x000fc800078ef804 */
[----:B------:R-:W-:-:S03]  /*1e190*/  ISETP.GT.U32.AND P1, PT, R4, 0x5f, PT ;  /* 0x0000005f0400780c */ /* 0x000fc60003f24070 */
[----:B------:R-:W1:Y:S01]  /*1e1a0*/  @P0 LDC R2, c[0x0][0x434] ;  /* 0x00010d00ff020b82 */ /* 0x000e620000000800 */
[----:B------:R-:W-:-:S04]  /*1e1b0*/  IMAD.IADD R7, R4, 0x1, R7 ;  /* 0x0000000104077824 */ /* 0x000fc800078e0207 */
[----:B------:R-:W-:-:S05]  /*1e1c0*/  IMAD.MOV.U32 R11, RZ, RZ, R7 ;  /* 0x000000ffff0b7224 */ /* 0x000fca00078e0007 */
[----:B------:R-:W2:Y:S08]  /*1e1d0*/  @!P1 LDC.64 R4, c[0x0][0x428] ;  /* 0x00010a00ff049b82 */ /* 0x000eb00000000a00 */
[----:B------:R-:W3:Y:S01]  /*1e1e0*/  @!P1 LDC.64 R8, c[0x0][0x418] ;  /* 0x00010600ff089b82 */ /* 0x000ee20000000a00 */
[----:B-1----:R-:W-:-:S05]  /*1e1f0*/  @P0 IMAD.HI.U32 R2, R7, R2, RZ ;  /* 0x0000000207020227 */ /* 0x002fca00078e00ff */
[----:B0-----:R-:W-:-:S04]  /*1e200*/  @P0 SHF.R.U32.HI R11, RZ, R3, R2 ;  /* 0x00000003ff0b0219 */ /* 0x001fc80000011602 */
[--C-:B------:R-:W-:Y:S01]  /*1e210*/  @!P1 SHF.R.S32.HI R3, RZ, 0x1f, R11.reuse ;  /* 0x0000001fff039819 */ /* 0x100fe2000001140b */
[----:B------:R-:W-:-:S04]  /*1e220*/  @!P1 IMAD.MOV.U32 R2, RZ, RZ, R11 ;  /* 0x000000ffff029224 */ /* 0x000fc800078e000b */
[----:B--2---:R-:W-:-:S04]  /*1e230*/  @!P1 IMAD.WIDE.U32 R2, R29, R4, R2 ;  /* 0x000000041d029225 */ /* 0x004fc800078e0002 */
[----:B------:R-:W-:Y:S01]  /*1e240*/  @!P1 IMAD R4, R34, R4, RZ ;  /* 0x0000000422049224 */ /* 0x000fe200078e02ff */
[----:B---3--:R-:W-:-:S03]  /*1e250*/  @!P1 LEA R8, P0, R2, R8, 0x2 ;  /* 0x0000000802089211 */ /* 0x008fc600078010ff */
[----:B------:R-:W-:-:S04]  /*1e260*/  @!P1 IMAD R5, R29, R5, R4 ;  /* 0x000000051d059224 */ /* 0x000fc800078e0204 */
[----:B------:R-:W-:Y:S02]  /*1e270*/  @!P1 IMAD.IADD R3, R5, 0x1, R3 ;  /* 0x0000000105039824 */ /* 0x000fe400078e0203 */
[----:B------:R-:W-:-:S03]  /*1e280*/  IMAD.MOV.U32 R5, RZ, RZ, RZ ;  /* 0x000000ffff057224 */ /* 0x000fc600078e00ff */
[----:B------:R-:W-:Y:S01]  /*1e290*/  @!P1 LEA.HI.X R9, R2, R9, R3, 0x2, P0 ;  /* 0x0000000902099211 */ /* 0x000fe200000f1403 */
[----:B------:R-:W-:Y:S01]  /*1e2a0*/  IMAD.MOV R2, RZ, RZ, -R11 ;  /* 0x000000ffff027224 */ /* 0x000fe200078e0a0b */
[----:B------:R-:W-:-:S03]  /*1e2b0*/  ISETP.NE.AND P0, PT, R25, 0x2, PT ;  /* 0x000000021900780c */ /* 0x000fc60003f05270 */
[----:B------:R0:W5:Y:S01]  /*1e2c0*/  @!P1 LDG.E R5, desc[UR52][R8.64] ;  /* 0x0000003408059981 */ /* 0x000162000c1e1900 */
[----:B------:R-:W-:Y:S01]  /*1e2d0*/  ISETP.NE.AND P1, PT, R12, 0x3, PT ;  /* 0x000000030c00780c */ /* 0x000fe20003f25270 */
[----:B------:R-:W-:Y:S05]  /*1e2e0*/  YIELD ;  /* 0x0000000000007946 */ /* 0x000fea0003800000 */
[----:B------:R-:W-:Y:S01]  /*1e2f0*/  SEL R3, RZ, 0x1, P0 ;  /* 0x00000001ff037807 */ /* 0x000fe20000000000 */
[----:B------:R-:W-:Y:S01]  /*1e300*/  IMAD R6, R6, R2, R7 ;  /* 0x0000000206067224 */ /* 0x000fe200078e0207 */
[----:B------:R-:W-:Y:S02]  /*1e310*/  SEL R25, R25, RZ, P0 ;  /* 0x000000ff19197207 */ /* 0x000fe40000000000 */
[----:B------:R-:W-:Y:S01]  /*1e320*/  LOP3.LUT R26, R26, R3, RZ, 0x3c, !PT ;  /* 0x000000031a1a7212 */ /* 0x000fe200078e3cff */
[----:B------:R-:W-:-:S02]  /*1e330*/  IMAD.MOV.U32 R3, RZ, RZ, R10 ;  /* 0x000000ffff037224 */ /* 0x000fc400078e000a */
[----:B------:R-:W-:-:S03]  /*1e340*/  VIADD R10, R10, 0xffffffff ;  /* 0xffffffff0a0a7836 */ /* 0x000fc60000000000 */
[----:B------:R-:W-:Y:S01]  /*1e350*/  ISETP.GT.AND P2, PT, R3, R32, PT ;  /* 0x000000200300720c */ /* 0x000fe20003f44270 */
[----:B0-----:R-:W-:-:S12]  /*1e360*/  @!P1 BRA `(.L_x_3148) ;  /* 0x0000000000049947 */ /* 0x001fd80003800000 */
[----:B------:R-:W-:Y:S01]  /*1e370*/  BPT.TRAP 0x1 ;  /* 0x000000040000795c */ /* 0x000fe20000300000 */
.L_x_3148:
[----:B------:R-:W-:Y:S01]  /*1e380*/  IMAD R4, R25, 0x8, R23 ;  /* 0x0000000819047824 */ /* 0x000fe200078e0217 */
[----:B------:R-:W-:Y:S01]  /*1e390*/  SHF.L.U32 R21, R26, 0x1f, RZ ;  /* 0x0000001f1a157819 */ /* 0x000fe200000006ff */
[----:B------:R-:W-:Y:S01]  /*1e3a0*/  BSSY B1, `(.L_x_3149) ;  /* 0x0000004000017945 */ /* 0x000fe20003800000 */
[----:B------:R-:W-:Y:S02]  /*1e3b0*/  SHF.R.S32.HI R17, RZ, 0x1f, R6 ;  /* 0x0000001fff117819 */ /* 0x000fe40000011406 */
[----:B------:R-:W0:Y:S02]  /*1e3c0*/  SYNCS.PHASECHK.TRANS64.TRYWAIT P0, [R4+URZ+0x22840], R21 ;  /* 0x02284015040075a7 */ /* 0x000e24000800017f */
[----:B0-----:R-:W-:Y:S05]  /*1e3d0*/  @!P0 BRA `(.L_x_3150) ;  /* 0x00000054005c8947 */ /* 0x001fea0003800000 */
.L_x_3319:
[----:B------:R-:W-:Y:S05]  /*1e3e0*/  BSYNC B1 ;  /* 0x0000000000017941 */ /* 0x000fea0003800000 */
.L_x_3149:
        /* <DEDUP_REMOVED lines=52> */
.L_x_3333:
        /* <DEDUP_REMOVED lines=8> */
.L_x_3152:
        /* <DEDUP_REMOVED lines=11> */
.L_x_3153:
[----:B------:R2:W-:Y:S01]  /*1e860*/  SYNCS.ARRIVE.TRANS64.A1T0 RZ, [R4+URZ+0x22830], RZ ;  /* 0x022830ff04ff79a7 */ /* 0x0005e2000810003f */
[----:B------:R-:W-:Y:S05]  /*1e870*/  @!P3 BRA `(.L_x_3154) ;  /* 0x000000000004b947 */ /* 0x000fea0003800000 */
[----:B------:R-:W-:Y:S01]  /*1e880*/  BPT.TRAP 0x1 ;  /* 0x000000040000795c */ /* 0x000fe20000300000 */
.L_x_3154:
[----:B------:R-:W3:Y:S01]  /*1e890*/  SYNCS.PHASECHK.TRANS64.TRYWAIT P0, [R4+URZ+0x22860], R21 ;  /* 0x02286015040075a7 */ /* 0x000ee2000800017f */
[----:B------:R-:W-:Y:S04]  /*1e8a0*/  BSSY B1, `(.L_x_3155) ;  /* 0x0000002000017945 */ /* 0x000fe80003800000 */
[----:B---3--:R-:W-:Y:S05]  /*1e8b0*/  @!P0 BRA `(.L_x_3156) ;  /* 0x0000005400dc8947 */ /* 0x008fea0003800000 */
.L_x_3334:
[----:B------:R-:W-:Y:S05]  /*1e8c0*/  BSYNC B1 ;  /* 0x0000000000017941 */ /* 0x000fea0003800000 */
.L_x_3155:
        /* <DEDUP_REMOVED lines=68> */
.L_x_3348:
        /* <DEDUP_REMOVED lines=11> */
.L_x_3158:
        /* <DEDUP_REMOVED lines=11> */
.L_x_3159:
[----:B------:R0:W-:Y:S01]  /*1ee70*/  SYNCS.ARRIVE.TRANS64.A1T0 RZ, [R4+URZ+0x22850], RZ ;  /* 0x022850ff04ff79a7 */ /* 0x0001e2000810003f */
[----:B------:R-:W-:Y:S05]  /*1ee80*/  @P2 BRA `(.L_x_3160) ;  /* 0xfffffff000902947 */ /* 0x000fea000383ffff */
.L_x_3147:
[----:B------:R-:W-:Y:S05]  /*1ee90*/  BSYNC B0 ;  /* 0x0000000000007941 */ /* 0x000fea0003800000 */
.L_x_3146:
[----:B------:R-:W1:Y:S01]  /*1eea0*/  S2R R2, SR_TID.X ;  /* 0x0000000000027919 */ /* 0x000e620000002100 */
[----:B------:R-:W-:Y:S01]  /*1eeb0*/  VIADD R25, R25, 0x1 ;  /* 0x0000000119197836 */ /* 0x000fe20000000000 */
[----:B------:R-:W-:Y:S04]  /*1eec0*/  BSSY B0, `(.L_x_3161) ;  /* 0x0000012000007945 */ /* 0x000fe80003800000 */
[----:B------:R-:W-:-:S04]  /*1eed0*/  ISETP.NE.AND P0, PT, R25, 0x2, PT ;  /* 0x000000021900780c */ /* 0x000fc80003f05270 */
[----:B------:R-:W-:Y:S02]  /*1eee0*/  SEL R5, RZ, 0x1, P0 ;  /* 0x00000001ff057807 */ /* 0x000fe40000000000 */
        /* <DEDUP_REMOVED lines=15> */
.L_x_3162:
[----:B------:R-:W-:Y:S05]  /*1efe0*/  BSYNC B0 ;  /* 0x0000000000007941 */ /* 0x000fea0003800000 */
.L_x_3161:
[----:B------:R-:W-:Y:S02]  /*1eff0*/  LOP3.LUT R26, R26, R5, RZ, 0x3c, !PT ;  /* 0x000000051a1a7212 */ /* 0x000fe400078e3cff */
[----:B------:R-:W-:-:S07]  /*1f000*/  SEL R25, R25, RZ, P0 ;  /* 0x000000ff19197207 */ /* 0x000fce0000000000 */
.L_x_3121:
[----:B------:R-:W-:Y:S05]  /*1f010*/  BSYNC B7 ;  /* 0x0000000000077941 */ /* 0x000fea0003800000 */
.L_x_3119:
[----:B------:R-:W-:-:S13]  /*1f020*/  LOP3.LUT P0, RZ, R22, 0x80, RZ, 0xc0, !PT ;  /* 0x0000008016ff7812 */ /* 0x000fda000780c0ff */
[----:B------:R-:W-:Y:S05]  /*1f030*/  @!P0 BRA `(.L_x_3163) ;  /* 0x0000000000248947 */ /* 0x000fea0003800000 */
[----:B------:R-:W-:Y:S05]  /*1f040*/  WARPSYNC.ALL ;  /* 0x0000000000007948 */ /* 0x000fea0003800000 */
[----:B------:R-:W1:Y:S08]  /*1f050*/  S2UR UR5, SR_CgaCtaId ;  /* 0x00000000000579c3 */ /* 0x000e700000008800 */
[----:B------:R-:W-:Y:S06]  /*1f060*/  BAR.SYNC.DEFER_BLOCKING 0x5, 0x180 ;  /* 0x0146000000007b1d */ /* 0x000fec0000010000 */
[----:B------:R-:W-:-:S02]  /*1f070*/  UMOV UR4, 0x400 ;  /* 0x0000040000047882 */ /* 0x000fc40000000000 */
[----:B-1----:R-:W-:-:S06]  /*1f080*/  ULEA UR4, UR5, UR4, 0x18 ;  /* 0x0000000405047291 */ /* 0x002fcc000f8ec03f */
[----:B------:R-:W-:-:S05]  /*1f090*/  IMAD.U32 R23, RZ, RZ, UR4 ;  /* 0x00000004ff177e24 */ /* 0x000fca000f8e00ff */
[----:B------:R1:W4:Y:S01]  /*1f0a0*/  LDS.128 R16, [R23+0x228d0] ;  /* 0x0228d00017107984 */ /* 0x0003220000000c00 */
[----:B------:R-:W-:Y:S06]  /*1f0b0*/  BAR.ARV 0x4, 0x180 ;  /* 0x0106000000007b1d */ /* 0x000fec0000002000 */
[----:B------:R-:W-:Y:S05]  /*1f0c0*/  BRA `(.L_x_3164) ;  /* 0x0000000800cc7947 */ /* 0x000fea0003800000 */
.L_x_3163:
        /* <DEDUP_REMOVED lines=8> */
[----:B------:R-:W1:Y:S02]  /*1f150*/  @!P1 LDC.64 R2, c[0x0][0xc80] ;  /* 0x00032000ff029b82 */ /* 0x000e640000000a00 */
[----:B-1----:R-:W-:-:S06]  /*1f160*/  @!P1 IMAD.WIDE R2, R5, 0x4, R2 ;  /* 0x0000000405029825 */ /* 0x002fcc00078e0202 */
[----:B------:R-:W4:Y:S01]  /*1f170*/  @!P1 LDG.E R2, desc[UR52][R2.64] ;  /* 0x0000003402029981 */ /* 0x000f22000c1e1900 */
[----:B------:R-:W-:Y:S01]  /*1f180*/  IMAD.MOV.U32 R5, RZ, RZ, RZ ;  /* 0x000000ffff057224 */ /* 0x000fe200078e00ff */
[C---:B------:R-:W-:Y:S02]  /*1f190*/  ISETP.GE.U32.AND P2, PT, R8.reuse, 0x2, PT ;  /* 0x000000020800780c */ /* 0x040fe40003f46070 */
[C---:B------:R-:W-:Y:S01]  /*1f1a0*/  ISETP.GE.U32.AND P3, PT, R8.reuse, 0x4, PT ;  /* 0x000000040800780c */ /* 0x040fe20003f66070 */
[----:B------:R-:W-:Y:S01]  /*1f1b0*/  SHFL.IDX PT, R0, R16, RZ, 0x1f ;  /* 0x00001fff10007589 */ /* 0x000fe200000e0000 */
[C---:B------:R-:W-:Y:S02]  /*1f1c0*/  ISETP.GE.U32.AND P4, PT, R8.reuse, 0x8, PT ;  /* 0x000000080800780c */ /* 0x040fe40003f86070 */
[C---:B------:R-:W-:Y:S01]  /*1f1d0*/  ISETP.GE.U32.AND P5, PT, R8.reuse, 0x10, PT ;  /* 0x000000100800780c */ /* 0x040fe20003fa6070 */
[----:B0-23--:R-:W-:Y:S01]  /*1f1e0*/  SHFL.IDX PT, R4, R16, 0x1, 0x1f ;  /* 0x00201f0010047f89 */ /* 0x00dfe200000e0000 */
        /* <DEDUP_REMOVED lines=18> */
.L_x_3358:
[----:B------:R-:W-:Y:S02]  /*1f310*/  ULDC UR4, c[0x0][0xc38] ;  /* 0x00030e0000047ab9 */ /* 0x000fe40000000800 */
[----:B------:R-:W-:-:S04]  /*1f320*/  IMAD.U32 R7, RZ, RZ, UR4 ;  /* 0x00000004ff077e24 */ /* 0x000fc8000f8e00ff */
[----:B-1----:R-:W-:-:S04]  /*1f330*/  IMAD R14, R14, R7, RZ ;  /* 0x000000070e0e7224 */ /* 0x002fc800078e02ff */
[----:B------:R-:W-:-:S05]  /*1f340*/  IMAD.IADD R9, R4, 0x1, R14 ;  /* 0x0000000104097824 */ /* 0x000fca00078e020e */
[----:B------:R-:W-:-:S13]  /*1f350*/  ISETP.GT.AND P6, PT, R9, R0, PT ;  /* 0x000000000900720c */ /* 0x000fda0003fc4270 */
[----:B------:R-:W-:Y:S05]  /*1f360*/  @P6 BRA `(.L_x_3166) ;  /* 0x00000000009c6947 */ /* 0x000fea0003800000 */
.L_x_3171:
        /* <DEDUP_REMOVED lines=14> */
.L_x_3169:
[----:B------:R-:W-:Y:S05]  /*1f450*/  BSYNC B0 ;  /* 0x0000000000007941 */ /* 0x000fea0003800000 */
.L_x_3168:
        /* <DEDUP_REMOVED lines=18> */
.L_x_3366:
[----:B------:R-:W-:Y:S02]  /*1f580*/  ULDC UR4, c[0x0][0xc38] ;  /* 0x00030e0000047ab9 */ /* 0x000fe40000000800 */
[----:B------:R-:W-:-:S04]  /*1f590*/  IMAD.U32 R7, RZ, RZ, UR4 ;  /* 0x00000004ff077e24 */ /* 0x000fc8000f8e00ff */
[----:B-1----:R-:W-:-:S04]  /*1f5a0*/  IMAD R14, R14, R7, RZ ;  /* 0x000000070e0e7224 */ /* 0x002fc800078e02ff */
[----:B------:R-:W-:-:S05]  /*1f5b0*/  IMAD.IADD R9, R14, 0x1, R9 ;  /* 0x000000010e097824 */ /* 0x000fca00078e0209 */
[----:B------:R-:W-:-:S13]  /*1f5c0*/  ISETP.GT.AND P6, PT, R9, R0, PT ;  /* 0x000000000900720c */ /* 0x000fda0003fc4270 */
[----:B------:R-:W-:Y:S05]  /*1f5d0*/  @!P6 BRA `(.L_x_3171) ;  /* 0xfffffffc0064e947 */ /* 0x000fea000383ffff */
.L_x_3166:
        /* <DEDUP_REMOVED lines=8> */
.L_x_3370:
[----:B------:R-:W-:Y:S01]  /*1f660*/  ISETP.NE.AND P0, PT, R3, RZ, PT ;  /* 0x000000ff0300720c */ /* 0x000fe20003f05270 */
[----:B------:R-:W-:-:S12]  /*1f670*/  IMAD.MOV.U32 R14, RZ, RZ, RZ ;  /* 0x000000ffff0e7224 */ /* 0x000fd800078e00ff */
[----:B------:R-:W-:Y:S05]  /*1f680*/  @!P0 BRA `(.L_x_3173) ;  /* 0x0000000000108947 */ /* 0x000fea0003800000 */
[----:B------:R-:W-:Y:S01]  /*1f690*/  UMOV UR4, 0xffffffff ;  /* 0xffffffff00047882 */ /* 0x000fe20000000000 */
[----:B------:R-:W-:Y:S02]  /*1f6a0*/  VIADD R12, R4, 0xffffffff ;  /* 0xffffffff040c7836 */ /* 0x000fe40000000000 */
[----:B------:R-:W-:Y:S05]  /*1f6b0*/  BRA.DIV UR4, `(.L_x_3174) ;  /* 0x0000005a04607947 */ /* 0x000fea000b800000 */
[----:B------:R3:W4:Y:S02]  /*1f6c0*/  SHFL.IDX PT, R14, R2, R12, 0x1f ;  /* 0x00001f0c020e7589 */ /* 0x00072400000e0000 */
.L_x_3173:
[----:B0--3--:R-:W0:Y:S01]  /*1f6d0*/  LDC.64 R2, c[0x0][0xc90] ;  /* 0x00032400ff027b82 */ /* 0x009e220000000a00 */
[----:B------:R-:W-:-:S04]  /*1f6e0*/  IMAD.IADD R19, R4, 0x1, R19 ;  /* 0x0000000104137824 */ /* 0x000fc800078e0213 */
[----:B0-----:R-:W-:-:S05]  /*1f6f0*/  IMAD.WIDE R2, R19, 0x4, R2 ;  /* 0x0000000413027825 */ /* 0x001fca00078e0202 */
[----:B------:R0:W1:Y:S01]  /*1f700*/  LDG.E R6, desc[UR52][R2.64] ;  /* 0x0000003402067981 */ /* 0x000062000c1e1900 */
[----:B----4-:R-:W-:Y:S02]  /*1f710*/  IMAD R16, R14, R7, R16 ;  /* 0x000000070e107224 */ /* 0x010fe400078e0210 */
[----:B0-----:R-:W-:Y:S02]  /*1f720*/  IMAD.MOV.U32 R2, RZ, RZ, RZ ;  /* 0x000000ffff027224 */ /* 0x001fe400078e00ff */
[----:B-12---:R-:W-:-:S05]  /*1f730*/  IMAD R4, R5, R6, RZ ;  /* 0x0000000605047224 */ /* 0x006fca00078e02ff */
        /* <DEDUP_REMOVED lines=59> */
.L_x_3167:
[----:B------:R-:W-:Y:S01]  /*1faf0*/  UMOV UR4, URZ ;  /* 0x0000003f00047c82 */ /* 0x000fe20008000000 */
[----:B------:R-:W-:Y:S01]  /*1fb00*/  UMOV UR5, URZ ;  /* 0x0000003f00057c82 */ /* 0x000fe20008000000 */
[----:B------:R-:W-:Y:S01]  /*1fb10*/  ULDC UR6, c[0x0][0xc3c] ;  /* 0x00030f0000067ab9 */ /* 0x000fe20000000800 */
[----:B------:R-:W-:Y:S02]  /*1fb20*/  IMAD.MOV.U32 R16, RZ, RZ, R0 ;  /* 0x000000ffff107224 */ /* 0x000fe400078e0000 */
[----:B------:R-:W-:Y:S02]  /*1fb30*/  IMAD.U32 R17, RZ, RZ, UR4 ;  /* 0x00000004ff117e24 */ /* 0x000fe4000f8e00ff */
[----:B------:R-:W-:Y:S02]  /*1fb40*/  IMAD.U32 R18, RZ, RZ, UR5 ;  /* 0x00000005ff127e24 */ /* 0x000fe4000f8e00ff */
[----:B------:R-:W-:-:S07]  /*1fb50*/  IMAD.U32 R19, RZ, RZ, UR6 ;  /* 0x00000006ff137e24 */ /* 0x000fce000f8e00ff */
.L_x_3175:
        /* <DEDUP_REMOVED lines=10> */
.L_x_3164:
[----:B------:R-:W-:Y:S02]  /*1fc00*/  ULDC UR4, c[0x0][0xc3c] ;  /* 0x00030f0000047ab9 */ /* 0x000fe40000000800 */
[----:B----4-:R-:W-:-:S13]  /*1fc10*/  ISETP.GE.AND P0, PT, R19, UR4, PT ;  /* 0x0000000413007c0c */ /* 0x010fda000bf06270 */
[----:B------:R-:W-:Y:S05]  /*1fc20*/  @!P0 BRA `(.L_x_3176) ;  /* 0xffffff9c007c8947 */ /* 0x000fea000383ffff */
[----:B------:R-:W-:Y:S05]  /*1fc30*/  BSYNC B8 ;  /* 0x0000000000087941 */ /* 0x000fea0003800000 */
.L_x_3061:
[----:B------:R-:W4:Y:S01]  /*1fc40*/  LDL.LU R0, [R1+0x24] ;  /* 0x0000240001007983 */ /* 0x000f220000300800 */
[----:B------:R-:W-:Y:S01]  /*1fc50*/  BSSY B0, `(.L_x_3177) ;  /* 0x000000b000007945 */ /* 0x000fe20003800000 */
[----:B------:R-:W2:Y:S01]  /*1fc60*/  S2R R5, SR_CgaCtaId ;  /* 0x0000000000057919 */ /* 0x000ea20000008800 */
[----:B----4-:R-:W-:-:S05]  /*1fc70*/  VIADD R0, R0, 0x1 ;  /* 0x0000000100007836 */ /* 0x010fca0000000000 */
[----:B0-----:R-:W-:-:S04]  /*1fc80*/  LEA.HI R2, R0, R0, RZ, 0x1 ;  /* 0x0000000000027211 */ /* 0x001fc800078f08ff */
[----:B------:R-:W-:Y:S02]  /*1fc90*/  LOP3.LUT R3, R2, 0xfffffffe, RZ, 0xc0, !PT ;  /* 0xfffffffe02037812 */ /* 0x000fe400078ec0ff */
[----:B------:R-:W-:-:S03]  /*1fca0*/  MOV R2, 0x400 ;  /* 0x0000040000027802 */ /* 0x000fc60000000f00 */
[----:B------:R-:W-:Y:S01]  /*1fcb0*/  IMAD.IADD R0, R0, 0x1, -R3 ;  /* 0x0000000100007824 */ /* 0x000fe200078e0a03 */
[----:B--23--:R-:W-:-:S04]  /*1fcc0*/  LEA R4, R5, R2, 0x18 ;  /* 0x0000000205047211 */ /* 0x00cfc800078ec0ff */
[----:B------:R-:W-:-:S04]  /*1fcd0*/  SHF.L.U32 R0, R0, 0x1f, RZ ;  /* 0x0000001f00007819 */ /* 0x000fc800000006ff */
[----:B------:R-:W0:Y:S02]  /*1fce0*/  SYNCS.PHASECHK.TRANS64.TRYWAIT P0, [R4+URZ+0x22820], R0 ;  /* 0x02282000040075a7 */ /* 0x000e24000800017f */
[----:B0-----:R-:W-:Y:S05]  /*1fcf0*/  @!P0 BRA `(.L_x_3178) ;  /* 0x0000005000f48947 */ /* 0x001fea0003800000 */
.L_x_3373:
[----:B------:R-:W-:Y:S05]  /*1fd00*/  BSYNC B0 ;  /* 0x0000000000007941 */ /* 0x000fea0003800000 */
.L_x_3177:
[----:B------:R-:W-:-:S03]  /*1fd10*/  UMOV UR4, 0xffffffff ;  /* 0xffffffff00047882 */ /* 0x000fc60000000000 */
[----:B------:R-:W-:Y:S05]  /*1fd20*/  BRA.DIV UR4, `(.L_x_3179) ;  /* 0x0000005204fc7947 */ /* 0x000fea000b800000 */
[----:B0-----:R-:W0:Y:S02]  /*1fd30*/  S2R R0, SR_TID.X ;  /* 0x0000000000007919 */ /* 0x001e240000002100 */
[----:B0-----:R-:W-:-:S04]  /*1fd40*/  SHF.R.U32.HI R0, RZ, 0x5, R0 ;  /* 0x00000005ff007819 */ /* 0x001fc80000011600 */
[----:B------:R-:W-:-:S05]  /*1fd50*/  LOP3.LUT R0, R0, 0x3, RZ, 0xc0, !PT ;  /* 0x0000000300007812 */ /* 0x000fca00078ec0ff */
[----:B------:R0:W2:Y:S02]  /*1fd60*/  SHFL.IDX PT, R14, R0, RZ, 0x1f ;  /* 0x00001fff000e7589 */ /* 0x0000a400000e0000 */
.L_x_3376:
[----:B--2---:R-:W-:-:S13]  /*1fd70*/  ISETP.NE.AND P0, PT, R14, RZ, PT ;  /* 0x000000ff0e00720c */ /* 0x004fda0003f05270 */
[----:B------:R-:W-:Y:S05]  /*1fd80*/  @P0 BRA `(.L_x_2831) ;  /* 0x0000000000880947 */ /* 0x000fea0003800000 */
[----:B------:R-:W-:-:S03]  /*1fd90*/  UMOV UR4, 0xffffffff ;  /* 0xffffffff00047882 */ /* 0x000fc60000000000 */
[----:B------:R-:W-:Y:S05]  /*1fda0*/  BRA.DIV UR4, `(.L_x_3180) ;  /* 0x0000005604107947 */ /* 0x000fea000b800000 */
[----:B------:R-:W-:-:S13]  /*1fdb0*/  ELECT P6, URZ, PT ;  /* 0x00000000003f782f */ /* 0x000fda00038c0000 */
.L_x_3379:
[----:B------:R-:W-:Y:S05]  /*1fdc0*/  @!P6 BRA `(.L_x_2831) ;  /* 0x000000000078e947 */ /* 0x000fea0003800000 */
[----:B------:R-:W-:-:S06]  /*1fdd0*/  ULOP3.LUT UR4, UR36, 0x2, URZ, 0xfc, !UPT ;  /* 0x0000000224047892 */ /* 0x000fcc000f8efc3f */
[----:B0-----:R-:W-:-:S05]  /*1fde0*/  IMAD.U32 R0, RZ, RZ, UR4 ;  /* 0x00000004ff007e24 */ /* 0x001fca000f8e00ff */
[----:B------:R-:W-:-:S13]  /*1fdf0*/  ISETP.NE.AND P0, PT, R0, 0x3, PT ;  /* 0x000000030000780c */ /* 0x000fda0003f05270 */
[----:B------:R-:W-:Y:S05]  /*1fe00*/  @!P0 BRA `(.L_x_3181) ;  /* 0x0000000000048947 */ /* 0x000fea0003800000 */
[----:B------:R-:W-:Y:S01]  /*1fe10*/  BPT.TRAP 0x1 ;  /* 0x000000040000795c */ /* 0x000fe20000300000 */
.L_x_3181:
[C---:B------:R-:W-:Y:S01]  /*1fe20*/  IMAD R5, R25.reuse, 0x8, R4 ;  /* 0x0000000819057824 */ /* 0x040fe200078e0204 */
[----:B------:R-:W-:Y:S01]  /*1fe30*/  SHF.L.U32 R0, R26, 0x1f, RZ ;  /* 0x0000001f1a007819 */ /* 0x000fe200000006ff */
[----:B------:R-:W-:-:S03]  /*1fe40*/  VIADD R25, R25, 0x1 ;  /* 0x0000000119197836 */ /* 0x000fc60000000000 */
[----:B------:R-:W0:Y:S02]  /*1fe50*/  SYNCS.PHASECHK.TRANS64.TRYWAIT P1, [R5+URZ+0x22840], R0 ;  /* 0x02284000050075a7 */ /* 0x000e24000802017f */
[----:B------:R-:W-:-:S04]  /*1fe60*/  ISETP.NE.AND P2, PT, R25, 0x2, PT ;  /* 0x000000021900780c */ /* 0x000fc80003f45270 */
[----:B------:R-:W-:Y:S01]  /*1fe70*/  SEL R3, RZ, 0x1, P2 ;  /* 0x00000001ff037807 */ /* 0x000fe20001000000 */
[----:B0-----:R-:W-:Y:S08]  /*1fe80*/  @!P1 BRA `(.L_x_3182) ;  /* 0x0000005000f89947 */ /* 0x001ff00003800000 */
.L_x_3380:
[----:B------:R-:W-:Y:S02]  /*1fe90*/  SEL R25, R25, RZ, P2 ;  /* 0x000000ff19197207 */ /* 0x000fe40001000000 */
[----:B------:R-:W-:Y:S01]  /*1fea0*/  LOP3.LUT R2, R26, R3, RZ, 0x3c, !PT ;  /* 0x000000031a027212 */ /* 0x000fe200078e3cff */
[----:B------:R-:W-:Y:S06]  /*1feb0*/  @!P0 BRA `(.L_x_3183) ;  /* 0x0000000000048947 */ /* 0x000fec0003800000 */
[----:B------:R-:W-:Y:S01]  /*1fec0*/  BPT.TRAP 0x1 ;  /* 0x000000040000795c */ /* 0x000fe20000300000 */
.L_x_3183:
[----:B------:R-:W-:Y:S01]  /*1fed0*/  IMAD R25, R25, 0x8, R4 ;  /* 0x0000000819197824 */ /* 0x000fe200078e0204 */
[----:B------:R-:W-:-:S04]  /*1fee0*/  SHF.L.U32 R2, R2, 0x1f, RZ ;  /* 0x0000001f02027819 */ /* 0x000fc800000006ff */
[----:B------:R-:W2:Y:S02]  /*1fef0*/  SYNCS.PHASECHK.TRANS64.TRYWAIT P1, [R25+URZ+0x22840], R2 ;  /* 0x02284002190075a7 */ /* 0x000ea4000802017f */
[----:B--2---:R-:W-:Y:S05]  /*1ff00*/  @!P1 BRA `(.L_x_3184) ;  /* 0x0000005000ec9947 */ /* 0x004fea0003800000 */
.L_x_3381:
[----:B------:R-:W-:Y:S05]  /*1ff10*/  @!P0 BRA `(.L_x_3185) ;  /* 0x0000000000048947 */ /* 0x000fea0003800000 */
[----:B------:R-:W-:Y:S01]  /*1ff20*/  BPT.TRAP 0x1 ;  /* 0x000000040000795c */ /* 0x000fe20000300000 */
.L_x_3185:
[----:B------:R-:W3:Y:S02]  /*1ff30*/  SYNCS.PHASECHK.TRANS64.TRYWAIT P1, [R5+URZ+0x22860], R0 ;  /* 0x02286000050075a7 */ /* 0x000ee4000802017f */
[----:B---3--:R-:W-:Y:S05]  /*1ff40*/  @!P1 BRA `(.L_x_3186) ;  /* 0x0000005000f09947 */ /* 0x008fea0003800000 */
.L_x_3382:
[----:B------:R-:W-:Y:S05]  /*1ff50*/  @!P0 BRA `(.L_x_3187) ;  /* 0x0000000000048947 */ /* 0x000fea0003800000 */
[----:B------:R-:W-:Y:S01]  /*1ff60*/  BPT.TRAP 0x1 ;  /* 0x000000040000795c */ /* 0x000fe20000300000 */
.L_x_3187:
[----:B----4-:R4:W0:Y:S02]  /*1ff70*/  SYNCS.PHASECHK.TRANS64.TRYWAIT P0, [R25+URZ+0x22860], R2 ;  /* 0x02286002190075a7 */ /* 0x010824000800017f */
[----:B0-----:R-:W-:Y:S05]  /*1ff80*/  @!P0 NANOSLEEP.SYNCS 0x989680 ;  /* 0x009896800000895d */ /* 0x001fea0003900000 */
[----:B------:R-:W0:Y:S02]  /*1ff90*/  @!P0 SYNCS.PHASECHK.TRANS64 P0, [R25+URZ+0x22860], R2 ;  /* 0x02286002190085a7 */ /* 0x000e24000800007f */
[----:B0-----:R-:W-:Y:S05]  /*1ffa0*/  @!P0 BRA `(.L_x_3187) ;  /* 0xfffffffc00f08947 */ /* 0x001fea000383ffff */
.L_x_2831:
[----:B------:R-:W-:Y:S05]  /*1ffb0*/  BSYNC B9 ;  /* 0x0000000000097941 */ /* 0x000fea0003800000 */
.L_x_2828:
[----:B------:R-:W-:Y:S05]  /*1ffc0*/  EXIT ;  /* 0x000000000000794d */ /* 0x000fea0003800000 */
.L_x_2857:
[----:B0-----:R0:W1:Y:S02]  /*1ffd0*/  SYNCS.PHASECHK.TRANS64.TRYWAIT P4, [R89+URZ+0x22890], R102 ;  /* 0x02289066590075a7 */ /* 0x001064000808017f */
[----:B-1----:R-:W-:Y:S05]  /*1ffe0*/  @!P4 NANOSLEEP.SYNCS 0x989680 ;  /* 0x009896800000c95d */ /* 0x002fea0003900000 */
[----:B------:R-:W1:Y:S02]  /*1fff0*/  @!P4 SYNCS.PHASECHK.TRANS64 P4, [R89+URZ+0x22890], R102 ;  /* 0x022890665900c5a7 */ /* 0x000e64000808007f */
[----:B-1----:R-:W-:Y:S05]  /*20000*/  @!P4 BRA `(.L_x_2857) ;  /* 0xfffffffc00f0c947 */ /* 0x002fea000383ffff */
[----:B------:R-:W-:Y:S05]  /*20010*/  BRA `(.L_x_3188) ;  /* 0xfffffe2c00d47947 */ /* 0x000fea000383ffff */
.L_x_2858:
        /* <DEDUP_REMOVED lines=8> */
.L_x_3190:
[----:B------:R-:W-:Y:S05]  /*200a0*/  BSYNC B1 ;  /* 0x0000000000017941 */ /* 0x000fea0003800000 */
.L_x_3189:
        /* <DEDUP_REMOVED lines=8> */
.L_x_3191:
[----:B------:R-:W-:Y:S01]  /*20130*/  IMAD.MOV.U32 R35, RZ, RZ, R14 ;  /* 0x000000ffff237224 */ /* 0x000fe200078e000e */
[----:B------:R-:W-:Y:S06]  /*20140*/  BRA `(.L_x_3192) ;  /* 0xfffffe2c009c7947 */ /* 0x000fec000383ffff */
.L_x_2867:
        /* <DEDUP_REMOVED lines=8> */
.L_x_3194:
[----:B------:R-:W-:Y:S05]  /*201d0*/  BSYNC B1 ;  /* 0x0000000000017941 */ /* 0x000fea0003800000 */
.L_x_3193:
        /* <DEDUP_REMOVED lines=8> */
.L_x_3195:
[----:B------:R-:W-:Y:S01]  /*20260*/  IMAD.MOV.U32 R93, RZ, RZ, R14 ;  /* 0x000000ffff5d7224 */ /* 0x000fe200078e000e */
[----:B------:R-:W-:Y:S06]  /*20270*/  BRA `(.L_x_3196) ;  /* 0xfffffe34002c7947 */ /* 0x000fec000383ffff */
.L_x_2877:
[----:B-1----:R1:W2:Y:S02]  /*20280*/  SYNCS.PHASECHK.TRANS64.TRYWAIT P3, [R89+URZ+0x22890], R102 ;  /* 0x02289066590075a7 */ /* 0x0022a4000806017f */
[----:B--2---:R-:W-:Y:S05]  /*20290*/  @!P3 NANOSLEEP.SYNCS 0x989680 ;  /* 0x009896800000b95d */ /* 0x004fea0003900000 */
[----:B------:R-:W2:Y:S02]  /*202a0*/  @!P3 SYNCS.PHASECHK.TRANS64 P3, [R89+URZ+0x22890], R102 ;  /* 0x022890665900b5a7 */ /* 0x000ea4000806007f */
[----:B--2---:R-:W-:Y:S05]  /*202b0*/  @!P3 BRA `(.L_x_2877) ;  /* 0xfffffffc00f0b947 */ /* 0x004fea000383ffff */
[----:B------:R-:W-:Y:S05]  /*202c0*/  BRA `(.L_x_3197) ;  /* 0xfffffe4000207947 */ /* 0x000fea000383ffff */
.L_x_2878:
        /* <DEDUP_REMOVED lines=8> */
.L_x_3199:
[----:B------:R-:W-:Y:S05]  /*20350*/  BSYNC B1 ;  /* 0x0000000000017941 */ /* 0x000fea0003800000 */
.L_x_3198:
        /* <DEDUP_REMOVED lines=8> */
.L_x_3200:
[----:B------:R-:W-:Y:S05]  /*203e0*/  BRA `(.L_x_3201) ;  /* 0xfffffe3c00f07947 */ /* 0x000fea000383ffff */
.L_x_2883:
        /* <DEDUP_REMOVED lines=8> */
.L_x_3203:
[----:B------:R-:W-:Y:S05]  /*20470*/  BSYNC B1 ;  /* 0x0000000000017941 */ /* 0x000fea0003800000 */
.L_x_3202:
        /* <DEDUP_REMOVED lines=8> */
.L_x_3204:
[----:B------:R-:W-:Y:S01]  /*20500*/  IMAD.MOV.U32 R36, RZ, RZ, R14 ;  /* 0x000000ffff247224 */ /* 0x000fe200078e000e */
[----:B------:R-:W-:Y:S06]  /*20510*/  BRA `(.L_x_3205) ;  /* 0xfffffe4400a87947 */ /* 0x000fec000383ffff */
.L_x_2888:
[----:B0-----:R0:W1:Y:S02]  /*20520*/  SYNCS.PHASECHK.TRANS64.TRYWAIT P1, [R89+URZ+0x22890], R102 ;  /* 0x02289066590075a7 */ /* 0x001064000802017f */
[----:B-1----:R-:W-:Y:S05]  /*20530*/  @!P1 NANOSLEEP.SYNCS 0x989680 ;  /* 0x009896800000995d */ /* 0x002fea0003900000 */
[----:B------:R-:W1:Y:S02]  /*20540*/  @!P1 SYNCS.PHASECHK.TRANS64 P1, [R89+URZ+0x22890], R102 ;  /* 0x02289066590095a7 */ /* 0x000e64000802007f */
[----:B-1----:R-:W-:Y:S05]  /*20550*/  @!P1 BRA `(.L_x_2888) ;  /* 0xfffffffc00f09947 */ /* 0x002fea000383ffff */
[----:B------:R-:W-:Y:S05]  /*20560*/  BRA `(.L_x_3206) ;  /* 0xfffffe4c00a87947 */ /* 0x000fea000383ffff */
.L_x_2889:
        /* <DEDUP_REMOVED lines=8> */
.L_x_3208:
[----:B------:R-:W-:Y:S05]  /*205f0*/  BSYNC B1 ;  /* 0x0000000000017941 */ /* 0x000fea0003800000 */
.L_x_3207:
        /* <DEDUP_REMOVED lines=8> */
.L_x_3209:
[----:B------:R-:W-:Y:S05]  /*20680*/  BRA `(.L_x_3210) ;  /* 0xfffffe4c00d07947 */ /* 0x000fea000383ffff */
.L_x_2892:
        /* <DEDUP_REMOVED lines=8> */
.L_x_3212:
[----:B------:R-:W-:Y:S05]  /*20710*/  BSYNC B1 ;  /* 0x0000000000017941 */ /* 0x000fea0003800000 */
.L_x_3211:
        /* <DEDUP_REMOVED lines=8> */
.L_x_3213:
[----:B------:R-:W-:Y:S05]  /*207a0*/  BRA `(.L_x_3214) ;  /* 0xfffffe4c00d07947 */ /* 0x000fea000383ffff */
.L_x_2896:
[----:B------:R0:W0:Y:S02]  /*207b0*/  SYNCS.PHASECHK.TRANS64.TRYWAIT P2, [R89+URZ+0x228b0], R102 ;  /* 0x0228b066590075a7 */ /* 0x000024000804017f */
[----:B0-----:R-:W-:Y:S05]  /*207c0*/  @!P2 NANOSLEEP.SYNCS 0x989680 ;  /* 0x009896800000a95d */ /* 0x001fea0003900000 */
[----:B------:R-:W0:Y:S02]  /*207d0*/  @!P2 SYNCS.PHASECHK.TRANS64 P2, [R89+URZ+0x228b0], R102 ;  /* 0x0228b0665900a5a7 */ /* 0x000e24000804007f */
[----:B0-----:R-:W-:Y:S05]  /*207e0*/  @!P2 BRA `(.L_x_2896) ;  /* 0xfffffffc00f0a947 */ /* 0x001fea000383ffff */
[----:B------:R-:W-:Y:S05]  /*207f0*/  BRA `(.L_x_3215) ;  /* 0xfffffe5000487947 */ /* 0x000fea000383ffff */
.L_x_2912:
[----:B------:R-:W-:Y:S01]  /*20800*/  BSSY B0, `(.L_x_3216) ;  /* 0x0000007000007945 */ /* 0x000fe20003800000 */
[----:B------:R-:W-:Y:S02]  /*20810*/  IMAD.MOV.U32 R12, RZ, RZ, RZ ;  /* 0x000000ffff0c7224 */ /* 0x000fe400078e00ff */
[----:B------:R-:W-:Y:S02]  /*20820*/  IMAD.MOV.U32 R11, RZ, RZ, 0x1f ;  /* 0x0000001fff0b7424 */ /* 0x000fe400078e00ff */
[----:B------:R-:W-:-:S07]  /*20830*/  IMAD.MOV.U32 R15, RZ, RZ, -0x1 ;  /* 0xffffffffff0f7424 */ /* 0x000fce00078e00ff */
[----:B-----5:R-:W-:Y:S05]  /*20840*/  WARPSYNC.COLLECTIVE R15, `(.L_x_3217) ;  /* 0x000000000f087348 */ /* 0x020fea0003c00000 */
[----:B------:R0:W1:Y:S02]  /*20850*/  SHFL.IDX P6, R14, R13, R12, R11 ;  /* 0x0000000c0d0e7389 */ /* 0x00006400000c000b */
[----:B01---5:R-:W-:Y:S01]  /*20860*/  ENDCOLLECTIVE ;  /* 0x000000000000791b */ /* 0x023fe20003800000 */
.L_x_3217:
[----:B------:R-:W-:Y:S05]  /*20870*/  BSYNC B0 ;  /* 0x0000000000007941 */ /* 0x000fea0003800000 */
.L_x_3216:
[----:B------:R-:W-:Y:S05]  /*20880*/  BRA `(.L_x_3218) ;  /* 0xfffffe6000e07947 */ /* 0x000fea000383ffff */
.L_x_2924:
[----:B------:R-:W-:Y:S01]  /*20890*/  BSSY B1, `(.L_x_3219) ;  /* 0x0000008000017945 */ /* 0x000fe20003800000 */
[----:B0-----:R-:W-:Y:S02]  /*208a0*/  IMAD.MOV.U32 R13, RZ, RZ, R6 ;  /* 0x000000ffff0d7224 */ /* 0x001fe400078e0006 */
[----:B------:R-:W-:Y:S02]  /*208b0*/  IMAD.MOV.U32 R12, RZ, RZ, RZ ;  /* 0x000000ffff0c7224 */ /* 0x000fe400078e00ff */
[----:B------:R-:W-:Y:S02]  /*208c0*/  IMAD.MOV.U32 R11, RZ, RZ, 0x1c1f ;  /* 0x00001c1fff0b7424 */ /* 0x000fe400078e00ff */
[----:B------:R-:W-:-:S07]  /*208d0*/  IMAD.MOV.U32 R15, RZ, RZ, -0x1 ;  /* 0xffffffffff0f7424 */ /* 0x000fce00078e00ff */
[----:B------:R-:W-:Y:S05]  /*208e0*/  WARPSYNC.COLLECTIVE R15, `(.L_x_3220) ;  /* 0x000000000f087348 */ /* 0x000fea0003c00000 */
[----:B------:R0:W1:Y:S02]  /*208f0*/  SHFL.IDX P6, R14, R13, R12, R11 ;  /* 0x0000000c0d0e7389 */ /* 0x00006400000c000b */
[----:B01----:R-:W-:Y:S01]  /*20900*/  ENDCOLLECTIVE ;  /* 0x000000000000791b */ /* 0x003fe20003800000 */
.L_x_3220:
[----:B------:R-:W-:Y:S05]  /*20910*/  BSYNC B1 ;  /* 0x0000000000017941 */ /* 0x000fea0003800000 */
.L_x_3219:
        /* <DEDUP_REMOVED lines=8> */
.L_x_3221:
[----:B------:R-:W-:Y:S02]  /*209a0*/  IMAD.MOV.U32 R13, RZ, RZ, R8 ;  /* 0x000000ffff0d7224 */ /* 0x000fe400078e0008 */
[----:B------:R-:W-:-:S07]  /*209b0*/  IMAD.MOV.U32 R0, RZ, RZ, R14 ;  /* 0x000000ffff007224 */ /* 0x000fce00078e000e */
[----:B------:R-:W-:Y:S05]  /*209c0*/  WARPSYNC.COLLECTIVE R15, `(.L_x_3222) ;  /* 0x000000000f087348 */ /* 0x000fea0003c00000 */
[----:B------:R0:W1:Y:S02]  /*209d0*/  SHFL.IDX P6, R14, R13, R12, R11 ;  /* 0x0000000c0d0e7389 */ /* 0x00006400000c000b */
[----:B01----:R-:W-:Y:S01]  /*209e0*/  ENDCOLLECTIVE ;  /* 0x000000000000791b */ /* 0x003fe20003800000 */
.L_x_3222:
[----:B------:R-:W-:Y:S02]  /*209f0*/  IMAD.MOV.U32 R13, RZ, RZ, R7 ;  /* 0x000000ffff0d7224 */ /* 0x000fe400078e0007 */
[----:B------:R-:W-:-:S07]  /*20a00*/  IMAD.MOV.U32 R5, RZ, RZ, R14 ;  /* 0x000000ffff057224 */ /* 0x000fce00078e000e */
[----:B------:R-:W-:Y:S05]  /*20a10*/  WARPSYNC.COLLECTIVE R15, `(.L_x_3223) ;  /* 0x000000000f087348 */ /* 0x000fea0003c00000 */
[----:B------:R0:W1:Y:S02]  /*20a20*/  SHFL.IDX P6, R14, R13, R12, R11 ;  /* 0x0000000c0d0e7389 */ /* 0x00006400000c000b */
[----:B01----:R-:W-:Y:S01]  /*20a30*/  ENDCOLLECTIVE ;  /* 0x000000000000791b */ /* 0x003fe20003800000 */
.L_x_3223:
[----:B------:R-:W-:Y:S05]  /*20a40*/  BRA `(.L_x_3224) ;  /* 0xfffffe68005c7947 */ /* 0x000fea000383ffff */
.L_x_2927:
[----:B------:R-:W-:Y:S01]  /*20a50*/  BSSY B1, `(.L_x_3225) ;  /* 0x0000008000017945 */ /* 0x000fe20003800000 */
[----:B------:R-:W-:Y:S02]  /*20a60*/  IMAD.MOV.U32 R13, RZ, RZ, R6 ;  /* 0x000000ffff0d7224 */ /* 0x000fe400078e0006 */
[----:B------:R-:W-:Y:S02]  /*20a70*/  IMAD.MOV.U32 R12, RZ, RZ, 0x1 ;  /* 0x00000001ff0c7424 */ /* 0x000fe400078e00ff */
[----:B------:R-:W-:Y:S02]  /*20a80*/  IMAD.MOV.U32 R11, RZ, RZ, 0x1c1f ;  /* 0x00001c1fff0b7424 */ /* 0x000fe400078e00ff */
[----:B------:R-:W-:-:S07]  /*20a90*/  IMAD.MOV.U32 R15, RZ, RZ, -0x1 ;  /* 0xffffffffff0f7424 */ /* 0x000fce00078e00ff */
[----:B-1----:R-:W-:Y:S05]  /*20aa0*/  WARPSYNC.COLLECTIVE R15, `(.L_x_3226) ;  /* 0x000000000f087348 */ /* 0x002fea0003c00000 */
[----:B------:R0:W2:Y:S02]  /*20ab0*/  SHFL.IDX P6, R14, R13, R12, R11 ;  /* 0x0000000c0d0e7389 */ /* 0x0000a400000c000b */
[----:B012---:R-:W-:Y:S01]  /*20ac0*/  ENDCOLLECTIVE ;  /* 0x000000000000791b */ /* 0x007fe20003800000 */
.L_x_3226:
[----:B------:R-:W-:Y:S05]  /*20ad0*/  BSYNC B1 ;  /* 0x0000000000017941 */ /* 0x000fea0003800000 */
.L_x_3225:
        /* <DEDUP_REMOVED lines=8> */
.L_x_3227:
[----:B------:R-:W-:Y:S02]  /*20b60*/  IMAD.MOV.U32 R13, RZ, RZ, R8 ;  /* 0x000000ffff0d7224 */ /* 0x000fe400078e0008 */
[----:B------:R-:W-:-:S07]  /*20b70*/  IMAD.MOV.U32 R0, RZ, RZ, R14 ;  /* 0x000000ffff007224 */ /* 0x000fce00078e000e */
[----:B------:R-:W-:Y:S05]  /*20b80*/  WARPSYNC.COLLECTIVE R15, `(.L_x_3228) ;  /* 0x000000000f087348 */ /* 0x000fea0003c00000 */
[----:B------:R0:W1:Y:S02]  /*20b90*/  SHFL.IDX P6, R14, R13, R12, R11 ;  /* 0x0000000c0d0e7389 */ /* 0x00006400000c000b */
[----:B01----:R-:W-:Y:S01]  /*20ba0*/  ENDCOLLECTIVE ;  /* 0x000000000000791b */ /* 0x003fe20003800000 */
.L_x_3228:
[----:B------:R-:W-:Y:S02]  /*20bb0*/  IMAD.MOV.U32 R13, RZ, RZ, R7 ;  /* 0x000000ffff0d7224 */ /* 0x000fe400078e0007 */
[----:B------:R-:W-:-:S07]  /*20bc0*/  IMAD.MOV.U32 R5, RZ, RZ, R14 ;  /* 0x000000ffff057224 */ /* 0x000fce00078e000e */
[----:B------:R-:W-:Y:S05]  /*20bd0*/  WARPSYNC.COLLECTIVE R15, `(.L_x_3229) ;  /* 0x000000000f087348 */ /* 0x000fea0003c00000 */
[----:B------:R0:W1:Y:S02]  /*20be0*/  SHFL.IDX P6, R14, R13, R12, R11 ;  /* 0x0000000c0d0e7389 */ /* 0x00006400000c000b */
[----:B01----:R-:W-:Y:S01]  /*20bf0*/  ENDCOLLECTIVE ;  /* 0x000000000000791b */ /* 0x003fe20003800000 */
.L_x_3229:
[----:B------:R-:W-:Y:S05]  /*20c00*/  BRA `(.L_x_3230) ;  /* 0xfffffe6800c47947 */ /* 0x000fea000383ffff */
.L_x_2931:
[----:B0-----:R0:W1:Y:S02]  /*20c10*/  SYNCS.PHASECHK.TRANS64.TRYWAIT P0, [R23+URZ+0x22800], R36 ;  /* 0x02280024170075a7 */ /* 0x001064000800017f */
[----:B-1----:R-:W-:Y:S05]  /*20c20*/  @!P0 NANOSLEEP.SYNCS 0x989680 ;  /* 0x009896800000895d */ /* 0x002fea0003900000 */
[----:B------:R-:W1:Y:S02]  /*20c30*/  @!P0 SYNCS.PHASECHK.TRANS64 P0, [R23+URZ+0x22800], R36 ;  /* 0x02280024170085a7 */ /* 0x000e64000800007f */
[----:B-1----:R-:W-:Y:S05]  /*20c40*/  @!P0 BRA `(.L_x_2931) ;  /* 0xfffffffc00f08947 */ /* 0x002fea000383ffff */
[----:B------:R-:W-:Y:S05]  /*20c50*/  BRA `(.L_x_3231) ;  /* 0xfffffe6c00cc7947 */ /* 0x000fea000383ffff */
.L_x_2939:
[----:B------:R-:W1:Y:S01]  /*20c60*/  LDC R41, c[0x0][0x3f4] ;  /* 0x0000fd00ff297b82 */ /* 0x000e620000000800 */
[----:B------:R-:W-:Y:S01]  /*20c70*/  BSSY B1, `(.L_x_3232) ;  /* 0x0000008000017945 */ /* 0x000fe20003800000 */
[----:B0-----:R-:W-:Y:S02]  /*20c80*/  IMAD.MOV.U32 R13, RZ, RZ, R20 ;  /* 0x000000ffff0d7224 */ /* 0x001fe400078e0014 */
[----:B------:R-:W-:Y:S02]  /*20c90*/  IMAD.MOV.U32 R12, RZ, RZ, RZ ;  /* 0x000000ffff0c7224 */ /* 0x000fe400078e00ff */
[----:B------:R-:W-:Y:S02]  /*20ca0*/  IMAD.MOV.U32 R11, RZ, RZ, 0x1c1f ;  /* 0x00001c1fff0b7424 */ /* 0x000fe400078e00ff */
[----:B------:R-:W-:-:S07]  /*20cb0*/  IMAD.MOV.U32 R15, RZ, RZ, -0x1 ;  /* 0xffffffffff0f7424 */ /* 0x000fce00078e00ff */
[----:B-1----:R-:W-:Y:S05]  /*20cc0*/  WARPSYNC.COLLECTIVE R15, `(.L_x_3233) ;  /* 0x000000000f087348 */ /* 0x002fea0003c00000 */
[----:B------:R0:W2:Y:S02]  /*20cd0*/  SHFL.IDX P6, R14, R13, R12, R11 ;  /* 0x0000000c0d0e7389 */ /* 0x0000a400000c000b */
[----:B012---:R-:W-:Y:S01]  /*20ce0*/  ENDCOLLECTIVE ;  /* 0x000000000000791b */ /* 0x007fe20003800000 */
.L_x_3233:
[----:B------:R-:W-:Y:S05]  /*20cf0*/  BSYNC B1 ;  /* 0x0000000000017941 */ /* 0x000fea0003800000 */
.L_x_3232:
[----:B------:R-:W-:Y:S01]  /*20d00*/  IMAD.MOV.U32 R13, RZ, RZ, R10 ;  /* 0x000000ffff0d7224 */ /* 0x000fe200078e000a */
[----:B------:R-:W-:Y:S01]  /*20d10*/  ISETP.GE.AND P0, PT, R16, R41, PT ;  /* 0x000000291000720c */ /* 0x000fe20003f06270 */
[----:B------:R-:W-:Y:S02]  /*20d20*/  IMAD.MOV.U32 R12, RZ, RZ, RZ ;  /* 0x000000ffff0c7224 */ /* 0x000fe400078e00ff */
[----:B------:R-:W-:Y:S02]  /*20d30*/  IMAD.MOV.U32 R11, RZ, RZ, 0x1c1f ;  /* 0x00001c1fff0b7424 */ /* 0x000fe400078e00ff */
[----:B------:R-:W-:Y:S02]  /*20d40*/  IMAD.MOV.U32 R15, RZ, RZ, -0x1 ;  /* 0xffffffffff0f7424 */ /* 0x000fe400078e00ff */
[----:B------:R-:W-:Y:S02]  /*20d50*/  IMAD.MOV.U32 R0, RZ, RZ, R14 ;  /* 0x000000ffff007224 */ /* 0x000fe400078e000e */
[----:B------:R-:W-:-:S07]  /*20d60*/  IMAD R27, R207, R8, RZ ;  /* 0x00000008cf1b7224 */ /* 0x000fce00078e02ff */
[----:B------:R-:W-:Y:S05]  /*20d70*/  WARPSYNC.COLLECTIVE R15, `(.L_x_3234) ;  /* 0x000000000f087348 */ /* 0x000fea0003c00000 */
[----:B------:R0:W1:Y:S02]  /*20d80*/  SHFL.IDX P6, R14, R13, R12, R11 ;  /* 0x0000000c0d0e7389 */ /* 0x00006400000c000b */
[----:B01----:R-:W-:Y:S01]  /*20d90*/  ENDCOLLECTIVE ;  /* 0x000000000000791b */ /* 0x003fe20003800000 */
.L_x_3234:
[----:B------:R-:W-:Y:S01]  /*20da0*/  ISETP.GE.OR P1, PT, R36, R27, P0 ;  /* 0x0000001b2400720c */ /* 0x000fe20000726670 */
[----:B------:R-:W-:-:S12]  /*20db0*/  IMAD.MOV.U32 R13, RZ, RZ, R25 ;  /* 0x000000ffff0d7224 */ /* 0x000fd800078e0019 */
[C---:B------:R-:W-:Y:S01]  /*20dc0*/  @!P1 IMAD.SHL.U32 R9, R16.reuse, 0x2, RZ ;  /* 0x0000000210099824 */ /* 0x040fe200078e00ff */
[----:B------:R-:W-:Y:S01]  /*20dd0*/  @!P1 SHF.L.U64.HI R21, R16, 0x1, R17 ;  /* 0x0000000110159819 */ /* 0x000fe20000010211 */
[----:B------:R-:W-:-:S07]  /*20de0*/  IMAD.MOV.U32 R3, RZ, RZ, R14 ;  /* 0x000000ffff037224 */ /* 0x000fce00078e000e */
[----:B------:R-:W-:Y:S05]  /*20df0*/  WARPSYNC.COLLECTIVE R15, `(.L_x_3235) ;  /* 0x000000000f087348 */ /* 0x000fea0003c00000 */
[----:B------:R0:W1:Y:S02]  /*20e00*/  SHFL.IDX P6, R14, R13, R12, R11 ;  /* 0x0000000c0d0e7389 */ /* 0x00006400000c000b */
[----:B01----:R-:W-:Y:S01]  /*20e10*/  ENDCOLLECTIVE ;  /* 0x000000000000791b */ /* 0x003fe20003800000 */
.L_x_3235:
[----:B------:R-:W-:-:S05]  /*20e20*/  @!P1 IADD3 R4, P2, R3, R9, RZ ;  /* 0x0000000903049210 */ /* 0x000fca0007f5e0ff */
[----:B------:R-:W-:-:S06]  /*20e30*/  @!P1 IMAD.X R5, R0, 0x1, R21, P2 ;  /* 0x0000000100059824 */ /* 0x000fcc00010e0615 */
[----:B------:R-:W5:Y:S01]  /*20e40*/  @!P1 LD.E.128 R4, desc[UR52][R4.64] ;  /* 0x0000003404049980 */ /* 0x000f62000c101d00 */
[----:B------:R-:W-:Y:S02]  /*20e50*/  IMAD.MOV.U32 R13, RZ, RZ, R24 ;  /* 0x000000ffff0d7224 */ /* 0x000fe400078e0018 */
[----:B------:R-:W-:-:S07]  /*20e60*/  IMAD.MOV.U32 R8, RZ, RZ, R14 ;  /* 0x000000ffff087224 */ /* 0x000fce00078e000e */
[----:B-----5:R-:W-:Y:S05]  /*20e70*/  WARPSYNC.COLLECTIVE R15, `(.L_x_3236) ;  /* 0x000000000f087348 */ /* 0x020fea0003c00000 */
[----:B------:R0:W1:Y:S02]  /*20e80*/  SHFL.IDX P6, R14, R13, R12, R11 ;  /* 0x0000000c0d0e7389 */ /* 0x00006400000c000b */
[----:B01---5:R-:W-:Y:S01]  /*20e90*/  ENDCOLLECTIVE ;  /* 0x000000000000791b */ /* 0x023fe20003800000 */
.L_x_3236:
[----:B------:R-:W-:-:S05]  /*20ea0*/  @!P1 IADD3 R14, P2, R14, R9, RZ ;  /* 0x000000090e0e9210 */ /* 0x000fca0007f5e0ff */
[----:B------:R-:W-:-:S04]  /*20eb0*/  @!P1 IMAD.X R3, R8, 0x1, R21, P2 ;  /* 0x0000000108039824 */ /* 0x000fc800010e0615 */
[----:B------:R-:W-:-:S05]  /*20ec0*/  @!P1 IMAD.MOV.U32 R15, RZ, RZ, R3 ;  /* 0x000000ffff0f9224 */ /* 0x000fca00078e0003 */
[----:B------:R0:W5:Y:S01]  /*20ed0*/  @!P1 LD.E.128 R28, desc[UR52][R14.64] ;  /* 0x000000340e1c9980 */ /* 0x000162000c101d00 */
[----:B------:R-:W-:Y:S02]  /*20ee0*/  IMAD.MOV.U32 R13, RZ, RZ, R20 ;  /* 0x000000ffff0d7224 */ /* 0x000fe400078e0014 */
[----:B------:R-:W-:Y:S02]  /*20ef0*/  IMAD.MOV.U32 R12, RZ, RZ, 0x1 ;  /* 0x00000001ff0c7424 */ /* 0x000fe400078e00ff */
[----:B0-----:R-:W-:-:S07]  /*20f00*/  IMAD.MOV.U32 R15, RZ, RZ, -0x1 ;  /* 0xffffffffff0f7424 */ /* 0x001fce00078e00ff */
[----:B-----5:R-:W-:Y:S05]  /*20f10*/  WARPSYNC.COLLECTIVE R15, `(.L_x_3237) ;  /* 0x000000000f087348 */ /* 0x020fea0003c00000 */
[----:B------:R0:W1:Y:S02]  /*20f20*/  SHFL.IDX P6, R14, R13, R12, R11 ;  /* 0x0000000c0d0e7389 */ /* 0x00006400000c000b */
[----:B01---5:R-:W-:Y:S01]  /*20f30*/  ENDCOLLECTIVE ;  /* 0x000000000000791b */ /* 0x023fe20003800000 */
.L_x_3237:
[----:B------:R-:W-:Y:S01]  /*20f40*/  CS2R R44, SRZ ;  /* 0x00000000002c7805 */ /* 0x000fe2000001ff00 */
[----:B------:R-:W-:Y:S01]  /*20f50*/  IMAD.MOV.U32 R13, RZ, RZ, R10 ;  /* 0x000000ffff0d7224 */ /* 0x000fe200078e000a */
[----:B------:R-:W-:Y:S01]  /*20f60*/  CS2R R42, SRZ ;  /* 0x00000000002a7805 */ /* 0x000fe2000001ff00 */
[----:B------:R-:W-:-:S04]  /*20f70*/  @!P1 IMAD.MOV.U32 R44, RZ, RZ, R4 ;  /* 0x000000ffff2c9224 */ /* 0x000fc800078e0004 */
[----:B------:R-:W-:-:S05]  /*20f80*/  IMAD.MOV.U32 R0, RZ, RZ, R44 ;  /* 0x000000ffff007224 */ /* 0x000fca00078e002c */
[----:B------:R-:W-:Y:S01]  /*20f90*/  PRMT R47, R47, 0x5410, R0 ;  /* 0x000054102f2f7816 */ /* 0x000fe20000000000 */
[----:B------:R-:W-:-:S07]  /*20fa0*/  IMAD.MOV.U32 R0, RZ, RZ, R14 ;  /* 0x000000ffff007224 */ /* 0x000fce00078e000e */
[----:B------:R-:W-:Y:S05]  /*20fb0*/  WARPSYNC.COLLECTIVE R15, `(.L_x_3238) ;  /* 0x000000000f087348 */ /* 0x000fea0003c00000 */
[----:B------:R0:W1:Y:S02]  /*20fc0*/  SHFL.IDX P6, R14, R13, R12, R11 ;  /* 0x0000000c0d0e7389 */ /* 0x00006400000c000b */
[----:B01----:R-:W-:Y:S01]  /*20fd0*/  ENDCOLLECTIVE ;  /* 0x000000000000791b */ /* 0x003fe20003800000 */
.L_x_3238:
[----:B------:R-:W-:-:S04]  /*20fe0*/  @!P1 IMAD.MOV.U32 R45, RZ, RZ, R5 ;  /* 0x000000ffff2d9224 */ /* 0x000fc800078e0005 */
[----:B------:R-:W-:-:S05]  /*20ff0*/  IMAD.MOV.U32 R3, RZ, RZ, R45 ;  /* 0x000000ffff037224 */ /* 0x000fca00078e002d */
[----:B------:R-:W-:Y:S01]  /*21000*/  PRMT R49, R49, 0x5410, R3 ;  /* 0x0000541031317816 */ /* 0x000fe20000000003 */
[----:B------:R-:W-:Y:S02]  /*21010*/  IMAD.MOV.U32 R13, RZ, RZ, R25 ;  /* 0x000000ffff0d7224 */ /* 0x000fe400078e0019 */
[----:B------:R-:W-:-:S07]  /*21020*/  IMAD.MOV.U32 R3, RZ, RZ, R14 ;  /* 0x000000ffff037224 */ /* 0x000fce00078e000e */
[----:B------:R-:W-:Y:S05]  /*21030*/  WARPSYNC.COLLECTIVE R15, `(.L_x_3239) ;  /* 0x000000000f087348 */ /* 0x000fea0003c00000 */
[----:B------:R0:W1:Y:S02]  /*21040*/  SHFL.IDX P6, R14, R13, R12, R11 ;  /* 0x0000000c0d0e7389 */ /* 0x00006400000c000b */
[----:B01----:R-:W-:Y:S01]  /*21050*/  ENDCOLLECTIVE ;  /* 0x000000000000791b */ /* 0x003fe20003800000 */
.L_x_3239:
[----:B------:R-:W-:Y:S02]  /*21060*/  @!P1 IMAD.MOV.U32 R42, RZ, RZ, R6 ;  /* 0x000000ffff2a9224 */ /* 0x000fe400078e0006 */
[----:B------:R-:W-:Y:S01]  /*21070*/  @!P1 IMAD.MOV.U32 R43, RZ, RZ, R7 ;  /* 0x000000ffff2b9224 */ /* 0x000fe200078e0007 */
[----:B------:R-:W-:Y:S02]  /*21080*/  CS2R R6, SRZ ;  /* 0x0000000000067805 */ /* 0x000fe4000001ff00 */
[----:B------:R-:W-:Y:S01]  /*21090*/  CS2R R4, SRZ ;  /* 0x0000000000047805 */ /* 0x000fe2000001ff00 */
[----:B------:R-:W-:Y:S02]  /*210a0*/  IMAD.MOV.U32 R10, RZ, RZ, R42 ;  /* 0x000000ffff0a7224 */ /* 0x000fe400078e002a */
[----:B------:R-:W-:Y:S02]  /*210b0*/  IMAD.MOV.U32 R21, RZ, RZ, R43 ;  /* 0x000000ffff157224 */ /* 0x000fe400078e002b */
[----:B------:R-:W-:-:S02]  /*210c0*/  @!P1 IMAD.MOV.U32 R6, RZ, RZ, R28 ;  /* 0x000000ffff069224 */ /* 0x000fc400078e001c */
[----:B------:R-:W-:Y:S02]  /*210d0*/  IMAD.MOV.U32 R13, RZ, RZ, R24 ;  /* 0x000000ffff0d7224 */ /* 0x000fe400078e0018 */
[----:B------:R-:W-:Y:S02]  /*210e0*/  @!P1 IMAD.MOV.U32 R7, RZ, RZ, R29 ;  /* 0x000000ffff079224 */ /* 0x000fe400078e001d */
[----:B------:R-:W-:Y:S02]  /*210f0*/  @!P1 IMAD.MOV.U32 R4, RZ, RZ, R30 ;  /* 0x000000ffff049224 */ /* 0x000fe400078e001e */
[----:B------:R-:W-:Y:S01]  /*21100*/  @!P1 IMAD.MOV.U32 R5, RZ, RZ, R31 ;  /* 0x000000ffff059224 */ /* 0x000fe200078e001f */
[----:B------:R-:W-:Y:S01]  /*21110*/  PRMT R9, R10, 0x7610, R9 ;  /* 0x000076100a097816 */ /* 0x000fe20000000009 */
[----:B------:R-:W-:Y:S02]  /*21120*/  IMAD.MOV.U32 R20, RZ, RZ, R6 ;  /* 0x000000ffff147224 */ /* 0x000fe400078e0006 */
[----:B------:R-:W-:-:S07]  /*21130*/  IMAD.MOV.U32 R8, RZ, RZ, R14 ;  /* 0x000000ffff087224 */ /* 0x000fce00078e000e */
[----:B------:R-:W-:Y:S05]  /*21140*/  WARPSYNC.COLLECTIVE R15, `(.L_x_3240) ;  /* 0x000000000f087348 */ /* 0x000fea0003c00000 */
[----:B------:R0:W1:Y:S02]  /*21150*/  SHFL.IDX P6, R14, R13, R12, R11 ;  /* 0x0000000c0d0e7389 */ /* 0x00006400000c000b */
[----:B01----:R-:W-:Y:S01]  /*21160*/  ENDCOLLECTIVE ;  /* 0x000000000000791b */ /* 0x003fe20003800000 */
.L_x_3240:
[----:B------:R-:W-:Y:S02]  /*21170*/  PRMT R10, R21, 0x7610, R10 ;  /* 0x00007610150a7816 */ /* 0x000fe4000000000a */
[----:B------:R-:W-:Y:S02]  /*21180*/  CS2R R28, SRZ ;  /* 0x00000000001c7805 */ /* 0x000fe4000001ff00 */
[----:B------:R-:W-:Y:S01]  /*21190*/  PRMT R9, R9, 0x5410, R20 ;  /* 0x0000541009097816 */ /* 0x000fe20000000014 */
[----:B------:R-:W-:Y:S02]  /*211a0*/  IMAD.MOV.U32 R11, RZ, RZ, R7 ;  /* 0x000000ffff0b7224 */ /* 0x000fe400078e0007 */
[----:B------:R-:W-:Y:S02]  /*211b0*/  IMAD.MOV.U32 R12, RZ, RZ, R4 ;  /* 0x000000ffff0c7224 */ /* 0x000fe400078e0004 */
[----:B------:R-:W-:Y:S01]  /*211c0*/  IMAD.MOV.U32 R13, RZ, RZ, R5 ;  /* 0x000000ffff0d7224 */ /* 0x000fe200078e0005 */
[----:B------:R-:W-:-:S04]  /*211d0*/  PRMT R10, R10, 0x5410, R11 ;  /* 0x000054100a0a7816 */ /* 0x000fc8000000000b */
[----:B------:R-:W-:Y:S01]  /*211e0*/  PRMT R21, R12, 0x5410, R13 ;  /* 0x000054100c157816 */ /* 0x000fe2000000000d */
[----:B------:R-:W-:Y:S06]  /*211f0*/  BRA `(.L_x_3241) ;  /* 0xfffffe7800f47947 */ /* 0x000fec000383ffff */
.L_x_2943:
[----:B-1----:R1:W2:Y:S02]  /*21200*/  SYNCS.PHASECHK.TRANS64.TRYWAIT P1, [R23+URZ+0x22800], R12 ;  /* 0x0228000c170075a7 */ /* 0x0022a4000802017f */
[----:B--2---:R-:W-:Y:S05]  /*21210*/  @!P1 NANOSLEEP.SYNCS 0x989680 ;  /* 0x009896800000995d */ /* 0x004fea0003900000 */
[----:B------:R-:W2:Y:S02]  /*21220*/  @!P1 SYNCS.PHASECHK.TRANS64 P1, [R23+URZ+0x22800], R12 ;  /* 0x0228000c170095a7 */ /* 0x000ea4000802007f */
[----:B--2---:R-:W-:Y:S05]  /*21230*/  @!P1 BRA `(.L_x_2943) ;  /* 0xfffffffc00f09947 */ /* 0x004fea000383ffff */
[----:B------:R-:W-:Y:S05]  /*21240*/  BRA `(.L_x_3242) ;  /* 0xfffffe7c00987947 */ /* 0x000fea000383ffff */
.L_x_2949:
[----:B--2---:R2:W3:Y:S02]  /*21250*/  SYNCS.PHASECHK.TRANS64.TRYWAIT P0, [R3+URZ+0x22830], R20 ;  /* 0x02283014030075a7 */ /* 0x0044e4000800017f */
[----:B---3--:R-:W-:Y:S05]  /*21260*/  @!P0 NANOSLEEP.SYNCS 0x989680 ;  /* 0x009896800000895d */ /* 0x008fea0003900000 */
[----:B------:R-:W3:Y:S02]  /*21270*/  @!P0 SYNCS.PHASECHK.TRANS64 P0, [R3+URZ+0x22830], R20 ;  /* 0x02283014030085a7 */ /* 0x000ee4000800007f */
[----:B---3--:R-:W-:Y:S05]  /*21280*/  @!P0 BRA `(.L_x_2949) ;  /* 0xfffffffc00f08947 */ /* 0x008fea000383ffff */
[----:B------:R-:W-:Y:S05]  /*21290*/  BRA `(.L_x_2948) ;  /* 0xfffffe8c006c7947 */ /* 0x000fea000383ffff */
.L_x_2963:
[----:B----4-:R4:W0:Y:S02]  /*212a0*/  SYNCS.PHASECHK.TRANS64.TRYWAIT P0, [R3+URZ+0x22850], R20 ;  /* 0x02285014030075a7 */ /* 0x010824000800017f */
[----:B0-----:R-:W-:Y:S05]  /*212b0*/  @!P0 NANOSLEEP.SYNCS 0x989680 ;  /* 0x009896800000895d */ /* 0x001fea0003900000 */
[----:B------:R-:W0:Y:S02]  /*212c0*/  @!P0 SYNCS.PHASECHK.TRANS64 P0, [R3+URZ+0x22850], R20 ;  /* 0x02285014030085a7 */ /* 0x000e24000800007f */
[----:B0-----:R-:W-:Y:S05]  /*212d0*/  @!P0 BRA `(.L_x_2963) ;  /* 0xfffffffc00f08947 */ /* 0x001fea000383ffff */
[----:B------:R-:W-:Y:S05]  /*212e0*/  BRA `(.L_x_2962) ;  /* 0xfffffeb0005c7947 */ /* 0x000fea000383ffff */
.L_x_2973:
[----:B-1----:R1:W2:Y:S02]  /*212f0*/  SYNCS.PHASECHK.TRANS64.TRYWAIT P0, [R20+URZ+0x22830], R21 ;  /* 0x02283015140075a7 */ /* 0x0022a4000800017f */
[----:B--2---:R-:W-:Y:S05]  /*21300*/  @!P0 NANOSLEEP.SYNCS 0x989680 ;  /* 0x009896800000895d */ /* 0x004fea0003900000 */
[----:B------:R-:W2:Y:S02]  /*21310*/  @!P0 SYNCS.PHASECHK.TRANS64 P0, [R20+URZ+0x22830], R21 ;  /* 0x02283015140085a7 */ /* 0x000ea4000800007f */
[----:B--2---:R-:W-:Y:S05]  /*21320*/  @!P0 BRA `(.L_x_2973) ;  /* 0xfffffffc00f08947 */ /* 0x004fea000383ffff */
[----:B------:R-:W-:Y:S05]  /*21330*/  BRA `(.L_x_2972) ;  /* 0xfffffeb800587947 */ /* 0x000fea000383ffff */
.L_x_2987:
[----:B-1----:R1:W3:Y:S02]  /*21340*/  SYNCS.PHASECHK.TRANS64.TRYWAIT P0, [R20+URZ+0x22850], R21 ;  /* 0x02285015140075a7 */ /* 0x0022e4000800017f */
[----:B---3--:R-:W-:Y:S05]  /*21350*/  @!P0 NANOSLEEP.SYNCS 0x989680 ;  /* 0x009896800000895d */ /* 0x008fea0003900000 */
[----:B------:R-:W3:Y:S02]  /*21360*/  @!P0 SYNCS.PHASECHK.TRANS64 P0, [R20+URZ+0x22850], R21 ;  /* 0x02285015140085a7 */ /* 0x000ee4000800007f */
[----:B---3--:R-:W-:Y:S05]  /*21370*/  @!P0 BRA `(.L_x_2987) ;  /* 0xfffffffc00f08947 */ /* 0x008fea000383ffff */
[----:B------:R-:W-:Y:S05]  /*21380*/  BRA `(.L_x_2986) ;  /* 0xfffffee400847947 */ /* 0x000fea000383ffff */
.L_x_2998:
[----:B-1----:R1:W3:Y:S02]  /*21390*/  SYNCS.PHASECHK.TRANS64.TRYWAIT P1, [R3+URZ+0x22830], R20 ;  /* 0x02283014030075a7 */ /* 0x0022e4000802017f */
[----:B---3--:R-:W-:Y:S05]  /*213a0*/  @!P1 NANOSLEEP.SYNCS 0x989680 ;  /* 0x009896800000995d */ /* 0x008fea0003900000 */
[----:B------:R-:W3:Y:S02]  /*213b0*/  @!P1 SYNCS.PHASECHK.TRANS64 P1, [R3+URZ+0x22830], R20 ;  /* 0x02283014030095a7 */ /* 0x000ee4000802007f */
[----:B---3--:R-:W-:Y:S05]  /*213c0*/  @!P1 BRA `(.L_x_2998) ;  /* 0xfffffffc00f09947 */ /* 0x008fea000383ffff */
[----:B------:R-:W-:Y:S05]  /*213d0*/  BRA `(.L_x_2997) ;  /* 0xfffffeec00887947 */ /* 0x000fea000383ffff */
.L_x_3004:
[----:B---3--:R3:W4:Y:S02]  /*213e0*/  SYNCS.PHASECHK.TRANS64.TRYWAIT P1, [R3+URZ+0x22850], R20 ;  /* 0x02285014030075a7 */ /* 0x008724000802017f */
[----:B----4-:R-:W-:Y:S05]  /*213f0*/  @!P1 NANOSLEEP.SYNCS 0x989680 ;  /* 0x009896800000995d */ /* 0x010fea0003900000 */
[----:B------:R-:W4:Y:S02]  /*21400*/  @!P1 SYNCS.PHASECHK.TRANS64 P1, [R3+URZ+0x22850], R20 ;  /* 0x02285014030095a7 */ /* 0x000f24000802007f */
[----:B----4-:R-:W-:Y:S05]  /*21410*/  @!P1 BRA `(.L_x_3004) ;  /* 0xfffffffc00f09947 */ /* 0x010fea000383ffff */
[----:B------:R-:W-:Y:S05]  /*21420*/  BRA `(.L_x_3003) ;  /* 0xffffff0800007947 */ /* 0x000fea000383ffff */
.L_x_3011:
[----:B-1----:R1:W3:Y:S02]  /*21430*/  SYNCS.PHASECHK.TRANS64.TRYWAIT P0, [R20+URZ+0x22830], R21 ;  /* 0x02283015140075a7 */ /* 0x0022e4000800017f */
[----:B---3--:R-:W-:Y:S05]  /*21440*/  @!P0 NANOSLEEP.SYNCS 0x989680 ;  /* 0x009896800000895d */ /* 0x008fea0003900000 */
[----:B------:R-:W3:Y:S02]  /*21450*/  @!P0 SYNCS.PHASECHK.TRANS64 P0, [R20+URZ+0x22830], R21 ;  /* 0x02283015140085a7 */ /* 0x000ee4000800007f */
[----:B---3--:R-:W-:Y:S05]  /*21460*/  @!P0 BRA `(.L_x_3011) ;  /* 0xfffffffc00f08947 */ /* 0x008fea000383ffff */
[----:B------:R-:W-:Y:S05]  /*21470*/  BRA `(.L_x_3010) ;  /* 0xffffff0c004c7947 */ /* 0x000fea000383ffff */
.L_x_3025:
[----:B---3--:R3:W4:Y:S02]  /*21480*/  SYNCS.PHASECHK.TRANS64.TRYWAIT P0, [R20+URZ+0x22850], R21 ;  /* 0x02285015140075a7 */ /* 0x008724000800017f */
[----:B----4-:R-:W-:Y:S05]  /*21490*/  @!P0 NANOSLEEP.SYNCS 0x989680 ;  /* 0x009896800000895d */ /* 0x010fea0003900000 */
[----:B------:R-:W4:Y:S02]  /*214a0*/  @!P0 SYNCS.PHASECHK.TRANS64 P0, [R20+URZ+0x22850], R21 ;  /* 0x02285015140085a7 */ /* 0x000f24000800007f */
[----:B----4-:R-:W-:Y:S05]  /*214b0*/  @!P0 BRA `(.L_x_3025) ;  /* 0xfffffffc00f08947 */ /* 0x010fea000383ffff */
[----:B------:R-:W-:Y:S05]  /*214c0*/  BRA `(.L_x_3024) ;  /* 0xffffff38006c7947 */ /* 0x000fea000383ffff */
.L_x_3041:
[----:B------:R-:W-:Y:S02]  /*214d0*/  IMAD.MOV.U32 R13, RZ, RZ, R4 ;  /* 0x000000ffff0d7224 */ /* 0x000fe400078e0004 */
[----:B------:R-:W-:Y:S02]  /*214e0*/  IMAD.MOV.U32 R12, RZ, RZ, RZ ;  /* 0x000000ffff0c7224 */ /* 0x000fe400078e00ff */
[----:B------:R-:W-:Y:S02]  /*214f0*/  IMAD.MOV.U32 R11, RZ, RZ, 0x181f ;  /* 0x0000181fff0b7424 */ /* 0x000fe400078e00ff */
[----:B------:R-:W-:-:S07]  /*21500*/  IMAD.MOV.U32 R15, RZ, RZ, -0x1 ;  /* 0xffffffffff0f7424 */ /* 0x000fce00078e00ff */
[----:B--2---:R-:W-:Y:S05]  /*21510*/  WARPSYNC.COLLECTIVE R15, `(.L_x_3243) ;  /* 0x000000000f087348 */ /* 0x004fea0003c00000 */
[----:B------:R0:W1:Y:S02]  /*21520*/  SHFL.IDX P6, R14, R13, R12, R11 ;  /* 0x0000000c0d0e7389 */ /* 0x00006400000c000b */
[----:B012---:R-:W-:Y:S01]  /*21530*/  ENDCOLLECTIVE ;  /* 0x000000000000791b */ /* 0x007fe20003800000 */
.L_x_3243:
[----:B------:R-:W-:Y:S02]  /*21540*/  IMAD.MOV.U32 R13, RZ, RZ, R3 ;  /* 0x000000ffff0d7224 */ /* 0x000fe400078e0003 */
[----:B------:R-:W-:-:S07]  /*21550*/  IMAD.MOV.U32 R0, RZ, RZ, R14 ;  /* 0x000000ffff007224 */ /* 0x000fce00078e000e */
[----:B------:R-:W-:Y:S05]  /*21560*/  WARPSYNC.COLLECTIVE R15, `(.L_x_3244) ;  /* 0x000000000f087348 */ /* 0x000fea0003c00000 */
[----:B------:R0:W1:Y:S02]  /*21570*/  SHFL.IDX P6, R14, R13, R12, R11 ;  /* 0x0000000c0d0e7389 */ /* 0x00006400000c000b */
[----:B01----:R-:W-:Y:S01]  /*21580*/  ENDCOLLECTIVE ;  /* 0x000000000000791b */ /* 0x003fe20003800000 */
.L_x_3244:
[----:B------:R-:W-:Y:S05]  /*21590*/  BRA `(.L_x_3245) ;  /* 0xffffff7000347947 */ /* 0x000fea000383ffff */
.L_x_3044:
        /* <DEDUP_REMOVED lines=8> */
.L_x_3247:
[----:B------:R-:W-:Y:S05]  /*21620*/  BSYNC B1 ;  /* 0x0000000000017941 */ /* 0x000fea0003800000 */
.L_x_3246:
        /* <DEDUP_REMOVED lines=8> */
.L_x_3248:
[----:B------:R-:W-:Y:S05]  /*216b0*/  BRA `(.L_x_3249) ;  /* 0xffffff7000587947 */ /* 0x000fea000383ffff */
.L_x_3047:
        /* <DEDUP_REMOVED lines=8> */
.L_x_3251:
[----:B------:R-:W-:Y:S05]  /*21740*/  BSYNC B1 ;  /* 0x0000000000017941 */ /* 0x000fea0003800000 */
.L_x_3250:
        /* <DEDUP_REMOVED lines=8> */
.L_x_3252:
[----:B------:R-:W-:Y:S05]  /*217d0*/  BRA `(.L_x_3253) ;  /* 0xffffff7000787947 */ /* 0x000fea000383ffff */
.L_x_3050:
        /* <DEDUP_REMOVED lines=8> */
.L_x_3255:
[----:B------:R-:W-:Y:S05]  /*21860*/  BSYNC B1 ;  /* 0x0000000000017941 */ /* 0x000fea0003800000 */
.L_x_3254:
        /* <DEDUP_REMOVED lines=8> */
.L_x_3256:
[----:B------:R-:W-:Y:S05]  /*218f0*/  BRA `(.L_x_3257) ;  /* 0xffffff7000987947 */ /* 0x000fea000383ffff */
.L_x_3075:
[----:B------:R-:W0:Y:S01]  /*21900*/  S2R R12, SR_TID.X ;  /* 0x00000000000c7919 */ /* 0x000e220000002100 */
[----:B------:R-:W-:Y:S01]  /*21910*/  BSSY B1, `(.L_x_3258) ;  /* 0x000000a000017945 */ /* 0x000fe20003800000 */
[----:B------:R-:W-:Y:S02]  /*21920*/  IMAD.MOV.U32 R11, RZ, RZ, 0x1f ;  /* 0x0000001fff0b7424 */ /* 0x000fe400078e00ff */
[----:B------:R-:W-:Y:S01]  /*21930*/  IMAD.MOV.U32 R15, RZ, RZ, -0x1 ;  /* 0xffffffffff0f7424 */ /* 0x000fe200078e00ff */
[----:B0-----:R-:W-:-:S04]  /*21940*/  SHF.R.U32.HI R12, RZ, 0x5, R12 ;  /* 0x00000005ff0c7819 */ /* 0x001fc8000001160c */
[----:B------:R-:W-:-:S05]  /*21950*/  LOP3.LUT R12, R12, 0x3, RZ, 0xc0, !PT ;  /* 0x000000030c0c7812 */ /* 0x000fca00078ec0ff */
[----:B------:R-:W-:Y:S02]  /*21960*/  IMAD.MOV.U32 R13, RZ, RZ, R12 ;  /* 0x000000ffff0d7224 */ /* 0x000fe400078e000c */
[----:B------:R-:W-:-:S07]  /*21970*/  IMAD.MOV.U32 R12, RZ, RZ, RZ ;  /* 0x000000ffff0c7224 */ /* 0x000fce00078e00ff */
[----:B------:R-:W-:Y:S05]  /*21980*/  WARPSYNC.COLLECTIVE R15, `(.L_x_3259) ;  /* 0x000000000f087348 */ /* 0x000fea0003c00000 */
[----:B------:R0:W1:Y:S02]  /*21990*/  SHFL.IDX P6, R14, R13, R12, R11 ;  /* 0x0000000c0d0e7389 */ /* 0x00006400000c000b */
[----:B01----:R-:W-:Y:S01]  /*219a0*/  ENDCOLLECTIVE ;  /* 0x000000000000791b */ /* 0x003fe20003800000 */
.L_x_3259:
[----:B------:R-:W-:Y:S05]  /*219b0*/  BSYNC B1 ;  /* 0x0000000000017941 */ /* 0x000fea0003800000 */
.L_x_3258:
[----:B------:R-:W-:Y:S05]  /*219c0*/  BRA `(.L_x_3260) ;  /* 0xffffff8800ac7947 */ /* 0x000fea000383ffff */
.L_x_3077:
[----:B------:R-:W-:Y:S01]  /*219d0*/  BSSY B1, `(.L_x_3261) ;  /* 0x0000006000017945 */ /* 0x000fe20003800000 */
[----:B------:R-:W-:-:S07]  /*219e0*/  IMAD.MOV.U32 R15, RZ, RZ, -0x1 ;  /* 0xffffffffff0f7424 */ /* 0x000fce00078e00ff */
[----:B0-----:R-:W-:Y:S05]  /*219f0*/  WARPSYNC.COLLECTIVE R15, `(.L_x_3262) ;  /* 0x000000000f0c7348 */ /* 0x001fea0003c00000 */
[----:B------:R-:W-:Y:S02]  /*21a00*/  ELECT P6, UR62, PT ;  /* 0x00000000003e782f */ /* 0x000fe400038c0000 */
[----:B------:R-:W-:Y:S01]  /*21a10*/  MOV R14, UR62 ;  /* 0x0000003e000e7c02 */ /* 0x000fe20008000f00 */
[----:B0-----:R-:W-:Y:S10]  /*21a20*/  ENDCOLLECTIVE ;  /* 0x000000000000791b */ /* 0x001ff40003800000 */
.L_x_3262:
[----:B------:R-:W-:Y:S05]  /*21a30*/  BSYNC B1 ;  /* 0x0000000000017941 */ /* 0x000fea0003800000 */
.L_x_3261:
[----:B------:R-:W-:Y:S05]  /*21a40*/  BRA `(.L_x_3076) ;  /* 0xffffff8800a47947 */ /* 0x000fea000383ffff */
.L_x_3079:
[----:B0-----:R0:W1:Y:S02]  /*21a50*/  SYNCS.PHASECHK.TRANS64.TRYWAIT P0, [R23+URZ+0x22820], R2 ;  /* 0x02282002170075a7 */ /* 0x001064000800017f */
[----:B-1----:R-:W-:Y:S05]  /*21a60*/  @!P0 NANOSLEEP.SYNCS 0x989680 ;  /* 0x009896800000895d */ /* 0x002fea0003900000 */
[----:B------:R-:W1:Y:S02]  /*21a70*/  @!P0 SYNCS.PHASECHK.TRANS64 P0, [R23+URZ+0x22820], R2 ;  /* 0x02282002170085a7 */ /* 0x000e64000800007f */
[----:B-1----:R-:W-:Y:S05]  /*21a80*/  @!P0 BRA `(.L_x_3079) ;  /* 0xfffffffc00f08947 */ /* 0x002fea000383ffff */
[----:B------:R-:W-:Y:S05]  /*21a90*/  BRA `(.L_x_3263) ;  /* 0xffffff8800b47947 */ /* 0x000fea000383ffff */
.L_x_3083:
[----:B0-----:R0:W1:Y:S02]  /*21aa0*/  SYNCS.PHASECHK.TRANS64.TRYWAIT P0, [R12+URZ+0x228a0], R2 ;  /* 0x0228a0020c0075a7 */ /* 0x001064000800017f */
[----:B-1----:R-:W-:Y:S05]  /*21ab0*/  @!P0 NANOSLEEP.SYNCS 0x989680 ;  /* 0x009896800000895d */ /* 0x002fea0003900000 */
[----:B------:R-:W1:Y:S02]  /*21ac0*/  @!P0 SYNCS.PHASECHK.TRANS64 P0, [R12+URZ+0x228a0], R2 ;  /* 0x0228a0020c0085a7 */ /* 0x000e64000800007f */
[----:B-1----:R-:W-:Y:S05]  /*21ad0*/  @!P0 BRA `(.L_x_3083) ;  /* 0xfffffffc00f08947 */ /* 0x002fea000383ffff */
[----:B------:R-:W-:Y:S05]  /*21ae0*/  BRA `(.L_x_3264) ;  /* 0xffffff8800cc7947 */ /* 0x000fea000383ffff */
.L_x_3088:
[----:B-1----:R1:W2:Y:S02]  /*21af0*/  SYNCS.PHASECHK.TRANS64.TRYWAIT P0, [R12+URZ+0x228c0], R2 ;  /* 0x0228c0020c0075a7 */ /* 0x0022a4000800017f */
[----:B--2---:R-:W-:Y:S05]  /*21b00*/  @!P0 NANOSLEEP.SYNCS 0x989680 ;  /* 0x009896800000895d */ /* 0x004fea0003900000 */
[----:B------:R-:W2:Y:S02]  /*21b10*/  @!P0 SYNCS.PHASECHK.TRANS64 P0, [R12+URZ+0x228c0], R2 ;  /* 0x0228c0020c0085a7 */ /* 0x000ea4000800007f */
[----:B--2---:R-:W-:Y:S05]  /*21b20*/  @!P0 BRA `(.L_x_3088) ;  /* 0xfffffffc00f08947 */ /* 0x004fea000383ffff */
[----:B------:R-:W-:Y:S05]  /*21b30*/  BRA `(.L_x_3265) ;  /* 0xffffff8c00487947 */ /* 0x000fea000383ffff */
.L_x_3098:
[----:B0-----:R0:W1:Y:S02]  /*21b40*/  SYNCS.PHASECHK.TRANS64.TRYWAIT P1, [R10+URZ+0x228a0], R2 ;  /* 0x0228a0020a0075a7 */ /* 0x001064000802017f */
[----:B-1----:R-:W-:Y:S05]  /*21b50*/  @!P1 NANOSLEEP.SYNCS 0x989680 ;  /* 0x009896800000995d */ /* 0x002fea0003900000 */
[----:B------:R-:W1:Y:S02]  /*21b60*/  @!P1 SYNCS.PHASECHK.TRANS64 P1, [R10+URZ+0x228a0], R2 ;  /* 0x0228a0020a0095a7 */ /* 0x000e64000802007f */
[----:B-1----:R-:W-:Y:S05]  /*21b70*/  @!P1 BRA `(.L_x_3098) ;  /* 0xfffffffc00f09947 */ /* 0x002fea000383ffff */
[----:B------:R-:W-:Y:S05]  /*21b80*/  BRA `(.L_x_3266) ;  /* 0xffffff9000bc7947 */ /* 0x000fea000383ffff */
.L_x_3103:
[----:B-1----:R1:W2:Y:S02]  /*21b90*/  SYNCS.PHASECHK.TRANS64.TRYWAIT P1, [R10+URZ+0x228c0], R2 ;  /* 0x0228c0020a0075a7 */ /* 0x0022a4000802017f */
[----:B--2---:R-:W-:Y:S05]  /*21ba0*/  @!P1 NANOSLEEP.SYNCS 0x989680 ;  /* 0x009896800000995d */ /* 0x004fea0003900000 */
[----:B------:R-:W2:Y:S02]  /*21bb0*/  @!P1 SYNCS.PHASECHK.TRANS64 P1, [R10+URZ+0x228c0], R2 ;  /* 0x0228c0020a0095a7 */ /* 0x000ea4000802007f */
[----:B--2---:R-:W-:Y:S05]  /*21bc0*/  @!P1 BRA `(.L_x_3103) ;  /* 0xfffffffc00f09947 */ /* 0x004fea000383ffff */
[----:B------:R-:W-:Y:S05]  /*21bd0*/  BRA `(.L_x_3267) ;  /* 0xffffff9400347947 */ /* 0x000fea000383ffff */
.L_x_3127:
        /* <DEDUP_REMOVED lines=8> */
[----:B-----5:R-:W-:Y:S05]  /*21c60*/  WARPSYNC.COLLECTIVE R15, `(.L_x_3269) ;  /* 0x000000000f087348 */ /* 0x020fea0003c00000 */
[----:B------:R0:W1:Y:S02]  /*21c70*/  SHFL.IDX P6, R14, R13, R12, R11 ;  /* 0x0000000c0d0e7389 */ /* 0x00006400000c000b */
[----:B01---5:R-:W-:Y:S01]  /*21c80*/  ENDCOLLECTIVE ;  /* 0x000000000000791b */ /* 0x023fe20003800000 */
.L_x_3269:
[----:B------:R-:W-:Y:S05]  /*21c90*/  BSYNC B0 ;  /* 0x0000000000007941 */ /* 0x000fea0003800000 */
.L_x_3268:
[----:B------:R-:W-:Y:S05]  /*21ca0*/  BRA `(.L_x_3270) ;  /* 0xffffffa400b47947 */ /* 0x000fea000383ffff */
.L_x_3130:
[----:B0-----:R0:W1:Y:S02]  /*21cb0*/  SYNCS.PHASECHK.TRANS64.TRYWAIT P0, [R17+URZ+0x22840], R0 ;  /* 0x02284000110075a7 */ /* 0x001064000800017f */
[----:B-1----:R-:W-:Y:S05]  /*21cc0*/  @!P0 NANOSLEEP.SYNCS 0x989680 ;  /* 0x009896800000895d */ /* 0x002fea0003900000 */
[----:B------:R-:W1:Y:S02]  /*21cd0*/  @!P0 SYNCS.PHASECHK.TRANS64 P0, [R17+URZ+0x22840], R0 ;  /* 0x02284000110085a7 */ /* 0x000e64000800007f */
[----:B-1----:R-:W-:Y:S05]  /*21ce0*/  @!P0 BRA `(.L_x_3130) ;  /* 0xfffffffc00f08947 */ /* 0x002fea000383ffff */
[----:B------:R-:W-:Y:S05]  /*21cf0*/  BRA `(.L_x_3271) ;  /* 0xffffffa400c87947 */ /* 0x000fea000383ffff */
.L_x_3131:
        /* <DEDUP_REMOVED lines=8> */
.L_x_3273:
[----:B------:R-:W-:Y:S05]  /*21d80*/  BSYNC B0 ;  /* 0x0000000000007941 */ /* 0x000fea0003800000 */
.L_x_3272:
        /* <DEDUP_REMOVED lines=9> */
.L_x_3274:
[----:B------:R-:W-:Y:S02]  /*21e20*/  IMAD.MOV.U32 R13, RZ, RZ, R4 ;  /* 0x000000ffff0d7224 */ /* 0x000fe400078e0004 */
[----:B------:R-:W-:Y:S02]  /*21e30*/  IMAD.MOV.U32 R12, RZ, RZ, 0x1 ;  /* 0x00000001ff0c7424 */ /* 0x000fe400078e00ff */
[----:B------:R-:W-:-:S07]  /*21e40*/  IMAD.MOV.U32 R3, RZ, RZ, R14 ;  /* 0x000000ffff037224 */ /* 0x000fce00078e000e */
[----:B------:R-:W-:Y:S05]  /*21e50*/  WARPSYNC.COLLECTIVE R15, `(.L_x_3275) ;  /* 0x000000000f087348 */ /* 0x000fea0003c00000 */
[----:B------:R0:W1:Y:S02]  /*21e60*/  SHFL.IDX P6, R14, R13, R12, R11 ;  /* 0x0000000c0d0e7389 */ /* 0x00006400000c000b */
[----:B01----:R-:W-:Y:S01]  /*21e70*/  ENDCOLLECTIVE ;  /* 0x000000000000791b */ /* 0x003fe20003800000 */
.L_x_3275:
        /* <DEDUP_REMOVED lines=15> */
.L_x_3276:
[----:B------:R-:W-:Y:S02]  /*21f70*/  @P0 IMAD R7, R5, 0x2, R23 ;  /* 0x0000000205070824 */ /* 0x000fe400078e0217 */
[----:B------:R-:W-:Y:S02]  /*21f80*/  IMAD.MOV.U32 R13, RZ, RZ, R4 ;  /* 0x000000ffff0d7224 */ /* 0x000fe400078e0004 */
[----:B------:R-:W-:Y:S02]  /*21f90*/  IMAD.MOV.U32 R12, RZ, RZ, 0x2 ;  /* 0x00000002ff0c7424 */ /* 0x000fe400078e00ff */
[----:B------:R-:W-:-:S07]  /*21fa0*/  IMAD.MOV.U32 R3, RZ, RZ, R14 ;  /* 0x000000ffff037224 */ /* 0x000fce00078e000e */
[----:B------:R-:W-:Y:S05]  /*21fb0*/  WARPSYNC.COLLECTIVE R15, `(.L_x_3277) ;  /* 0x000000000f087348 */ /* 0x000fea0003c00000 */
[----:B------:R0:W1:Y:S02]  /*21fc0*/  SHFL.IDX P6, R14, R13, R12, R11 ;  /* 0x0000000c0d0e7389 */ /* 0x00006400000c000b */
[----:B01----:R-:W-:Y:S01]  /*21fd0*/  ENDCOLLECTIVE ;  /* 0x000000000000791b */ /* 0x003fe20003800000 */
.L_x_3277:
        /* <DEDUP_REMOVED lines=15> */
.L_x_3278:
[----:B------:R-:W-:Y:S02]  /*220d0*/  @P0 IMAD R7, R5, 0x2, R23 ;  /* 0x0000000205070824 */ /* 0x000fe400078e0217 */
[----:B------:R-:W-:Y:S02]  /*220e0*/  IMAD.MOV.U32 R13, RZ, RZ, R4 ;  /* 0x000000ffff0d7224 */ /* 0x000fe400078e0004 */
[----:B------:R-:W-:Y:S02]  /*220f0*/  IMAD.MOV.U32 R12, RZ, RZ, 0x3 ;  /* 0x00000003ff0c7424 */ /* 0x000fe400078e00ff */
[----:B------:R-:W-:-:S07]  /*22100*/  IMAD.MOV.U32 R3, RZ, RZ, R14 ;  /* 0x000000ffff037224 */ /* 0x000fce00078e000e */
[----:B------:R-:W-:Y:S05]  /*22110*/  WARPSYNC.COLLECTIVE R15, `(.L_x_3279) ;  /* 0x000000000f087348 */ /* 0x000fea0003c00000 */
[----:B------:R0:W1:Y:S02]  /*22120*/  SHFL.IDX P6, R14, R13, R12, R11 ;  /* 0x0000000c0d0e7389 */ /* 0x00006400000c000b */
[----:B01----:R-:W-:Y:S01]  /*22130*/  ENDCOLLECTIVE ;  /* 0x000000000000791b */ /* 0x003fe20003800000 */
.L_x_3279:
        /* <DEDUP_REMOVED lines=15> */
.L_x_3280:
[----:B------:R-:W-:Y:S02]  /*22230*/  @P0 IMAD R7, R5, 0x2, R23 ;  /* 0x0000000205070824 */ /* 0x000fe400078e0217 */
[----:B------:R-:W-:Y:S02]  /*22240*/  IMAD.MOV.U32 R13, RZ, RZ, R4 ;  /* 0x000000ffff0d7224 */ /* 0x000fe400078e0004 */
[----:B------:R-:W-:Y:S02]  /*22250*/  IMAD.MOV.U32 R12, RZ, RZ, 0x4 ;  /* 0x00000004ff0c7424 */ /* 0x000fe400078e00ff */
[----:B------:R-:W-:-:S07]  /*22260*/  IMAD.MOV.U32 R3, RZ, RZ, R14 ;  /* 0x000000ffff037224 */ /* 0x000fce00078e000e */
[----:B------:R-:W-:Y:S05]  /*22270*/  WARPSYNC.COLLECTIVE R15, `(.L_x_3281) ;  /* 0x000000000f087348 */ /* 0x000fea0003c00000 */
[----:B------:R0:W1:Y:S02]  /*22280*/  SHFL.IDX P6, R14, R13, R12, R11 ;  /* 0x0000000c0d0e7389 */ /* 0x00006400000c000b */
[----:B01----:R-:W-:Y:S01]  /*22290*/  ENDCOLLECTIVE ;  /* 0x000000000000791b */ /* 0x003fe20003800000 */
.L_x_3281:
        /* <DEDUP_REMOVED lines=15> */
.L_x_3282:
[----:B------:R-:W-:Y:S02]  /*22390*/  @P0 IMAD R7, R5, 0x2, R23 ;  /* 0x0000000205070824 */ /* 0x000fe400078e0217 */
[----:B------:R-:W-:Y:S02]  /*223a0*/  IMAD.MOV.U32 R13, RZ, RZ, R4 ;  /* 0x000000ffff0d7224 */ /* 0x000fe400078e0004 */
[----:B------:R-:W-:Y:S02]  /*223b0*/  IMAD.MOV.U32 R12, RZ, RZ, 0x5 ;  /* 0x00000005ff0c7424 */ /* 0x000fe400078e00ff */
[----:B------:R-:W-:-:S07]  /*223c0*/  IMAD.MOV.U32 R3, RZ, RZ, R14 ;  /* 0x000000ffff037224 */ /* 0x000fce00078e000e */
[----:B------:R-:W-:Y:S05]  /*223d0*/  WARPSYNC.COLLECTIVE R15, `(.L_x_3283) ;  /* 0x000000000f087348 */ /* 0x000fea0003c00000 */
[----:B------:R0:W1:Y:S02]  /*223e0*/  SHFL.IDX P6, R14, R13, R12, R11 ;  /* 0x0000000c0d0e7389 */ /* 0x00006400000c000b */
[----:B01----:R-:W-:Y:S01]  /*223f0*/  ENDCOLLECTIVE ;  /* 0x000000000000791b */ /* 0x003fe20003800000 */
.L_x_3283:
        /* <DEDUP_REMOVED lines=10> */
.L_x_3284:
[----:B------:R-:W-:Y:S01]  /*224a0*/  @!PT LDS RZ, [RZ] ;  /* 0x00000000fffff984 */ /* 0x000fe20000000800 */
[----:B------:R-:W-:Y:S01]  /*224b0*/  @!PT LDS RZ, [RZ] ;  /* 0x00000000fffff984 */ /* 0x000fe20000000800 */
[----:B------:R-:W-:Y:S01]  /*224c0*/  @!PT LDS RZ, [RZ] ;  /* 0x00000000fffff984 */ /* 0x000fe20000000800 */
[----:B------:R1:W-:Y:S01]  /*224d0*/  @P0 LDGSTS.E.BYPASS.LTC128B.128 [R7+0x1e400], desc[UR52][R2.64], !P2 ;  /* 0x1e40000002070fae */ /* 0x0003e2000d101d74 */
[----:B------:R-:W-:Y:S01]  /*224e0*/  IMAD.MOV.U32 R0, RZ, RZ, R14 ;  /* 0x000000ffff007224 */ /* 0x000fe200078e000e */
[----:B------:R-:W-:Y:S06]  /*224f0*/  BRA `(.L_x_3285) ;  /* 0xffffffa400347947 */ /* 0x000fec000383ffff */
.L_x_3136:
        /* <DEDUP_REMOVED lines=9> */
.L_x_3286:
[C---:B------:R-:W-:Y:S01]  /*22590*/  VIADD R6, R35.reuse, 0x10 ;  /* 0x0000001023067836 */ /* 0x040fe20000000000 */
[----:B------:R-:W-:Y:S01]  /*225a0*/  ISETP.GE.AND P0, PT, R35, R5, PT ;  /* 0x000000052300720c */ /* 0x000fe20003f06270 */
[----:B------:R-:W-:Y:S02]  /*225b0*/  IMAD.MOV.U32 R13, RZ, RZ, R0 ;  /* 0x000000ffff0d7224 */ /* 0x000fe400078e0000 */
[----:B------:R-:W-:-:S10]  /*225c0*/  IMAD.MOV.U32 R2, RZ, RZ, R14 ;  /* 0x000000ffff027224 */ /* 0x000fd400078e000e */
[----:B------:R-:W-:Y:S05]  /*225d0*/  WARPSYNC.COLLECTIVE R15, `(.L_x_3287) ;  /* 0x000000000f087348 */ /* 0x000fea0003c00000 */
[----:B------:R0:W1:Y:S02]  /*225e0*/  SHFL.IDX P6, R14, R13, R12, R11 ;  /* 0x0000000c0d0e7389 */ /* 0x00006400000c000b */
[----:B01----:R-:W-:Y:S01]  /*225f0*/  ENDCOLLECTIVE ;  /* 0x000000000000791b */ /* 0x003fe20003800000 */
.L_x_3287:
[----:B------:R-:W-:Y:S02]  /*22600*/  IMAD.MOV.U32 R13, RZ, RZ, R4 ;  /* 0x000000ffff0d7224 */ /* 0x000fe400078e0004 */
[----:B------:R-:W-:Y:S02]  /*22610*/  IMAD.MOV.U32 R12, RZ, RZ, 0x1 ;  /* 0x00000001ff0c7424 */ /* 0x000fe400078e00ff */
[----:B------:R-:W-:-:S07]  /*22620*/  IMAD.MOV.U32 R3, RZ, RZ, R14 ;  /* 0x000000ffff037224 */ /* 0x000fce00078e000e */
[----:B------:R-:W-:Y:S05]  /*22630*/  WARPSYNC.COLLECTIVE R15, `(.L_x_3288) ;  /* 0x000000000f087348 */ /* 0x000fea0003c00000 */
[----:B------:R0:W1:Y:S02]  /*22640*/  SHFL.IDX P6, R14, R13, R12, R11 ;  /* 0x0000000c0d0e7389 */ /* 0x00006400000c000b */
[----:B01----:R-:W-:Y:S01]  /*22650*/  ENDCOLLECTIVE ;  /* 0x000000000000791b */ /* 0x003fe20003800000 */
.L_x_3288:
        /* <DEDUP_REMOVED lines=15> */
.L_x_3289:
[----:B------:R-:W-:Y:S02]  /*22750*/  IMAD.MOV.U32 R13, RZ, RZ, R4 ;  /* 0x000000ffff0d7224 */ /* 0x000fe400078e0004 */
[----:B------:R-:W-:Y:S02]  /*22760*/  IMAD.MOV.U32 R12, RZ, RZ, 0x2 ;  /* 0x00000002ff0c7424 */ /* 0x000fe400078e00ff */
[----:B------:R-:W-:-:S07]  /*22770*/  IMAD.MOV.U32 R3, RZ, RZ, R14 ;  /* 0x000000ffff037224 */ /* 0x000fce00078e000e */
[----:B------:R-:W-:Y:S05]  /*22780*/  WARPSYNC.COLLECTIVE R15, `(.L_x_3290) ;  /* 0x000000000f087348 */ /* 0x000fea0003c00000 */
[----:B------:R0:W1:Y:S02]  /*22790*/  SHFL.IDX P6, R14, R13, R12, R11 ;  /* 0x0000000c0d0e7389 */ /* 0x00006400000c000b */
[----:B01----:R-:W-:Y:S01]  /*227a0*/  ENDCOLLECTIVE ;  /* 0x000000000000791b */ /* 0x003fe20003800000 */
.L_x_3290:
        /* <DEDUP_REMOVED lines=16> */
.L_x_3291:
[----:B------:R-:W-:Y:S02]  /*228b0*/  IMAD.MOV.U32 R13, RZ, RZ, R4 ;  /* 0x000000ffff0d7224 */ /* 0x000fe400078e0004 */
[----:B------:R-:W-:Y:S02]  /*228c0*/  IMAD.MOV.U32 R12, RZ, RZ, 0x3 ;  /* 0x00000003ff0c7424 */ /* 0x000fe400078e00ff */
[----:B------:R-:W-:-:S07]  /*228d0*/  IMAD.MOV.U32 R3, RZ, RZ, R14 ;  /* 0x000000ffff037224 */ /* 0x000fce00078e000e */
[----:B------:R-:W-:Y:S05]  /*228e0*/  WARPSYNC.COLLECTIVE R15, `(.L_x_3292) ;  /* 0x000000000f087348 */ /* 0x000fea0003c00000 */
[----:B------:R0:W1:Y:S02]  /*228f0*/  SHFL.IDX P6, R14, R13, R12, R11 ;  /* 0x0000000c0d0e7389 */ /* 0x00006400000c000b */
[----:B01----:R-:W-:Y:S01]  /*22900*/  ENDCOLLECTIVE ;  /* 0x000000000000791b */ /* 0x003fe20003800000 */
.L_x_3292:
        /* <DEDUP_REMOVED lines=16> */
.L_x_3293:
[----:B------:R-:W-:Y:S02]  /*22a10*/  IMAD.MOV.U32 R13, RZ, RZ, R4 ;  /* 0x000000ffff0d7224 */ /* 0x000fe400078e0004 */
[----:B------:R-:W-:Y:S02]  /*22a20*/  IMAD.MOV.U32 R12, RZ, RZ, 0x4 ;  /* 0x00000004ff0c7424 */ /* 0x000fe400078e00ff */
[----:B------:R-:W-:-:S07]  /*22a30*/  IMAD.MOV.U32 R3, RZ, RZ, R14 ;  /* 0x000000ffff037224 */ /* 0x000fce00078e000e */
[----:B------:R-:W-:Y:S05]  /*22a40*/  WARPSYNC.COLLECTIVE R15, `(.L_x_3294) ;  /* 0x000000000f087348 */ /* 0x000fea0003c00000 */
[----:B------:R0:W1:Y:S02]  /*22a50*/  SHFL.IDX P6, R14, R13, R12, R11 ;  /* 0x0000000c0d0e7389 */ /* 0x00006400000c000b */
[----:B01----:R-:W-:Y:S01]  /*22a60*/  ENDCOLLECTIVE ;  /* 0x000000000000791b */ /* 0x003fe20003800000 */
.L_x_3294:
        /* <DEDUP_REMOVED lines=16> */
.L_x_3295:
[----:B------:R-:W-:Y:S02]  /*22b70*/  IMAD.MOV.U32 R13, RZ, RZ, R4 ;  /* 0x000000ffff0d7224 */ /* 0x000fe400078e0004 */
[----:B------:R-:W-:Y:S02]  /*22b80*/  IMAD.MOV.U32 R12, RZ, RZ, 0x5 ;  /* 0x00000005ff0c7424 */ /* 0x000fe400078e00ff */
[----:B------:R-:W-:-:S07]  /*22b90*/  IMAD.MOV.U32 R3, RZ, RZ, R14 ;  /* 0x000000ffff037224 */ /* 0x000fce00078e000e */
[----:B------:R-:W-:Y:S05]  /*22ba0*/  WARPSYNC.COLLECTIVE R15, `(.L_x_3296) ;  /* 0x000000000f087348 */ /* 0x000fea0003c00000 */
[----:B------:R0:W1:Y:S02]  /*22bb0*/  SHFL.IDX P6, R14, R13, R12, R11 ;  /* 0x0000000c0d0e7389 */ /* 0x00006400000c000b */
[----:B01----:R-:W-:Y:S01]  /*22bc0*/  ENDCOLLECTIVE ;  /* 0x000000000000791b */ /* 0x003fe20003800000 */
.L_x_3296:
        /* <DEDUP_REMOVED lines=16> */
.L_x_3297:
[----:B------:R-:W-:Y:S02]  /*22cd0*/  IMAD.MOV.U32 R13, RZ, RZ, R4 ;  /* 0x000000ffff0d7224 */ /* 0x000fe400078e0004 */
[----:B------:R-:W-:Y:S02]  /*22ce0*/  IMAD.MOV.U32 R12, RZ, RZ, 0x6 ;  /* 0x00000006ff0c7424 */ /* 0x000fe400078e00ff */
[----:B------:R-:W-:-:S07]  /*22cf0*/  IMAD.MOV.U32 R3, RZ, RZ, R14 ;  /* 0x000000ffff037224 */ /* 0x000fce00078e000e */
[----:B------:R-:W-:Y:S05]  /*22d00*/  WARPSYNC.COLLECTIVE R15, `(.L_x_3298) ;  /* 0x000000000f087348 */ /* 0x000fea0003c00000 */
[----:B------:R0:W1:Y:S02]  /*22d10*/  SHFL.IDX P6, R14, R13, R12, R11 ;  /* 0x0000000c0d0e7389 */ /* 0x00006400000c000b */
[----:B01----:R-:W-:Y:S01]  /*22d20*/  ENDCOLLECTIVE ;  /* 0x000000000000791b */ /* 0x003fe20003800000 */
.L_x_3298:
        /* <DEDUP_REMOVED lines=16> */
.L_x_3299:
[----:B------:R-:W-:Y:S02]  /*22e30*/  IMAD.MOV.U32 R13, RZ, RZ, R4 ;  /* 0x000000ffff0d7224 */ /* 0x000fe400078e0004 */
[----:B------:R-:W-:Y:S02]  /*22e40*/  IMAD.MOV.U32 R12, RZ, RZ, 0x7 ;  /* 0x00000007ff0c7424 */ /* 0x000fe400078e00ff */
[----:B------:R-:W-:-:S07]  /*22e50*/  IMAD.MOV.U32 R3, RZ, RZ, R14 ;  /* 0x000000ffff037224 */ /* 0x000fce00078e000e */
[----:B------:R-:W-:Y:S05]  /*22e60*/  WARPSYNC.COLLECTIVE R15, `(.L_x_3300) ;  /* 0x000000000f087348 */ /* 0x000fea0003c00000 */
[----:B------:R0:W1:Y:S02]  /*22e70*/  SHFL.IDX P6, R14, R13, R12, R11 ;  /* 0x0000000c0d0e7389 */ /* 0x00006400000c000b */
[----:B01----:R-:W-:Y:S01]  /*22e80*/  ENDCOLLECTIVE ;  /* 0x000000000000791b */ /* 0x003fe20003800000 */
.L_x_3300:
        /* <DEDUP_REMOVED lines=10> */
.L_x_3301:
[----:B------:R-:W-:Y:S01]  /*22f30*/  @!PT LDS RZ, [RZ] ;  /* 0x00000000fffff984 */ /* 0x000fe20000000800 */
[----:B------:R-:W-:Y:S01]  /*22f40*/  @!PT LDS RZ, [RZ] ;  /* 0x00000000fffff984 */ /* 0x000fe20000000800 */
[----:B------:R-:W-:Y:S01]  /*22f50*/  @!PT LDS RZ, [RZ] ;  /* 0x00000000fffff984 */ /* 0x000fe20000000800 */
[----:B------:R0:W-:Y:S01]  /*22f60*/  @!P0 LDGSTS.E.BYPASS.LTC128B.128 [R8+0x1b400], desc[UR52][R2.64], !P1 ;  /* 0x1b40000002088fae */ /* 0x0001e2000c901d74 */
[----:B------:R-:W-:Y:S01]  /*22f70*/  IMAD.MOV.U32 R0, RZ, RZ, R14 ;  /* 0x000000ffff007224 */ /* 0x000fe200078e000e */
[----:B------:R-:W-:Y:S06]  /*22f80*/  BRA `(.L_x_3302) ;  /* 0xffffffa400b87947 */ /* 0x000fec000383ffff */
.L_x_3139:
[----:B0-----:R0:W1:Y:S02]  /*22f90*/  SYNCS.PHASECHK.TRANS64.TRYWAIT P0, [R23+URZ+0x22820], R0 ;  /* 0x02282000170075a7 */ /* 0x001064000800017f */
[----:B-1----:R-:W-:Y:S05]  /*22fa0*/  @!P0 NANOSLEEP.SYNCS 0x989680 ;  /* 0x009896800000895d */ /* 0x002fea0003900000 */
[----:B------:R-:W1:Y:S02]  /*22fb0*/  @!P0 SYNCS.PHASECHK.TRANS64 P0, [R23+URZ+0x22820], R0 ;  /* 0x02282000170085a7 */ /* 0x000e64000800007f */
[----:B-1----:R-:W-:Y:S05]  /*22fc0*/  @!P0 BRA `(.L_x_3139) ;  /* 0xfffffffc00f08947 */ /* 0x002fea000383ffff */
[----:B------:R-:W-:Y:S05]  /*22fd0*/  BRA `(.L_x_3303) ;  /* 0xffffffa800147947 */ /* 0x000fea000383ffff */
.L_x_3142:
[----:B0-----:R0:W1:Y:S02]  /*22fe0*/  SYNCS.PHASECHK.TRANS64.TRYWAIT P0, [R17+URZ+0x22860], R0 ;  /* 0x02286000110075a7 */ /* 0x001064000800017f */
[----:B-1----:R-:W-:Y:S05]  /*22ff0*/  @!P0 NANOSLEEP.SYNCS 0x989680 ;  /* 0x009896800000895d */ /* 0x002fea0003900000 */
[----:B------:R-:W1:Y:S02]  /*23000*/  @!P0 SYNCS.PHASECHK.TRANS64 P0, [R17+URZ+0x22860], R0 ;  /* 0x02286000110085a7 */ /* 0x000e64000800007f */
[----:B-1----:R-:W-:Y:S05]  /*23010*/  @!P0 BRA `(.L_x_3142) ;  /* 0xfffffffc00f08947 */ /* 0x002fea000383ffff */
[----:B------:R-:W-:Y:S05]  /*23020*/  BRA `(.L_x_3304) ;  /* 0xffffffa800247947 */ /* 0x000fea000383ffff */
.L_x_3143:
        /* <DEDUP_REMOVED lines=8> */
.L_x_3306:
[----:B------:R-:W-:Y:S05]  /*230b0*/  BSYNC B0 ;  /* 0x0000000000007941 */ /* 0x000fea0003800000 */
.L_x_3305:
        /* <DEDUP_REMOVED lines=13> */
.L_x_3307:
[----:B------:R-:W-:Y:S02]  /*23190*/  IMAD.MOV.U32 R13, RZ, RZ, R6 ;  /* 0x000000ffff0d7224 */ /* 0x000fe400078e0006 */
[----:B------:R-:W-:Y:S02]  /*231a0*/  IMAD.MOV.U32 R12, RZ, RZ, 0x1 ;  /* 0x00000001ff0c7424 */ /* 0x000fe400078e00ff */
[----:B------:R-:W-:-:S05]  /*231b0*/  IMAD.SHL.U32 R7, R7, 0x8, RZ ;  /* 0x0000000807077824 */ /* 0x000fca00078e00ff */
[----:B------:R-:W-:-:S05]  /*231c0*/  LOP3.LUT R7, R7, 0x38, RZ, 0xc0, !PT ;  /* 0x0000003807077812 */ /* 0x000fca00078ec0ff */
[----:B------:R-:W-:Y:S01]  /*231d0*/  IMAD.SHL.U32 R0, R7, 0x2, RZ ;  /* 0x0000000207007824 */ /* 0x000fe200078e00ff */
[----:B------:R-:W-:-:S04]  /*231e0*/  LOP3.LUT R7, R36, 0x1, RZ, 0xc0, !PT ;  /* 0x0000000124077812 */ /* 0x000fc800078ec0ff */
[----:B------:R-:W-:Y:S02]  /*231f0*/  IADD3 R2, P0, R14, R0, RZ ;  /* 0x000000000e027210 */ /* 0x000fe40007f1e0ff */
[----:B------:R-:W-:-:S13]  /*23200*/  ISETP.NE.U32.AND P3, PT, R7, 0x1, PT ;  /* 0x000000010700780c */ /* 0x000fda0003f65070 */
[----:B------:R-:W-:Y:S05]  /*23210*/  WARPSYNC.COLLECTIVE R15, `(.L_x_3308) ;  /* 0x000000000f087348 */ /* 0x000fea0003c00000 */
[----:B------:R0:W1:Y:S02]  /*23220*/  SHFL.IDX P6, R14, R13, R12, R11 ;  /* 0x0000000c0d0e7389 */ /* 0x00006400000c000b */
[----:B01----:R-:W-:Y:S01]  /*23230*/  ENDCOLLECTIVE ;  /* 0x000000000000791b */ /* 0x003fe20003800000 */
.L_x_3308:
        /* <DEDUP_REMOVED lines=17> */
.L_x_3309:
[----:B------:R-:W-:Y:S02]  /*23350*/  IMAD.MOV.U32 R13, RZ, RZ, R6 ;  /* 0x000000ffff0d7224 */ /* 0x000fe400078e0006 */
[----:B------:R-:W-:Y:S01]  /*23360*/  IMAD.MOV.U32 R12, RZ, RZ, 0x2 ;  /* 0x00000002ff0c7424 */ /* 0x000fe200078e00ff */
[----:B------:R-:W-:-:S13]  /*23370*/  IADD3 R2, P4, R14, R0, RZ ;  /* 0x000000000e027210 */ /* 0x000fda0007f9e0ff */
[----:B------:R-:W-:Y:S05]  /*23380*/  WARPSYNC.COLLECTIVE R15, `(.L_x_3310) ;  /* 0x000000000f087348 */ /* 0x000fea0003c00000 */
[----:B------:R0:W1:Y:S02]  /*23390*/  SHFL.IDX P6, R14, R13, R12, R11 ;  /* 0x0000000c0d0e7389 */ /* 0x00006400000c000b */
[----:B01----:R-:W-:Y:S01]  /*233a0*/  ENDCOLLECTIVE ;  /* 0x000000000000791b */ /* 0x003fe20003800000 */
.L_x_3310:
        /* <DEDUP_REMOVED lines=17> */
.L_x_3311:
[----:B------:R-:W-:Y:S02]  /*234c0*/  IMAD.MOV.U32 R13, RZ, RZ, R6 ;  /* 0x000000ffff0d7224 */ /* 0x000fe400078e0006 */
[----:B------:R-:W-:Y:S01]  /*234d0*/  IMAD.MOV.U32 R12, RZ, RZ, 0x3 ;  /* 0x00000003ff0c7424 */ /* 0x000fe200078e00ff */
[----:B------:R-:W-:-:S13]  /*234e0*/  IADD3 R2, P4, R14, R0, RZ ;  /* 0x000000000e027210 */ /* 0x000fda0007f9e0ff */
[----:B------:R-:W-:Y:S05]  /*234f0*/  WARPSYNC.COLLECTIVE R15, `(.L_x_3312) ;  /* 0x000000000f087348 */ /* 0x000fea0003c00000 */
[----:B------:R0:W1:Y:S02]  /*23500*/  SHFL.IDX P6, R14, R13, R12, R11 ;  /* 0x0000000c0d0e7389 */ /* 0x00006400000c000b */
[----:B01----:R-:W-:Y:S01]  /*23510*/  ENDCOLLECTIVE ;  /* 0x000000000000791b */ /* 0x003fe20003800000 */
.L_x_3312:
        /* <DEDUP_REMOVED lines=17> */
.L_x_3313:
[----:B------:R-:W-:Y:S02]  /*23630*/  IMAD.MOV.U32 R13, RZ, RZ, R6 ;  /* 0x000000ffff0d7224 */ /* 0x000fe400078e0006 */
[----:B------:R-:W-:Y:S01]  /*23640*/  IMAD.MOV.U32 R12, RZ, RZ, 0x4 ;  /* 0x00000004ff0c7424 */ /* 0x000fe200078e00ff */
[----:B------:R-:W-:-:S13]  /*23650*/  IADD3 R2, P4, R14, R0, RZ ;  /* 0x000000000e027210 */ /* 0x000fda0007f9e0ff */
[----:B------:R-:W-:Y:S05]  /*23660*/  WARPSYNC.COLLECTIVE R15, `(.L_x_3314) ;  /* 0x000000000f087348 */ /* 0x000fea0003c00000 */
[----:B------:R0:W1:Y:S02]  /*23670*/  SHFL.IDX P6, R14, R13, R12, R11 ;  /* 0x0000000c0d0e7389 */ /* 0x00006400000c000b */
[----:B01----:R-:W-:Y:S01]  /*23680*/  ENDCOLLECTIVE ;  /* 0x000000000000791b */ /* 0x003fe20003800000 */
.L_x_3314:
        /* <DEDUP_REMOVED lines=17> */
.L_x_3315:
[----:B------:R-:W-:Y:S02]  /*237a0*/  IMAD.MOV.U32 R13, RZ, RZ, R6 ;  /* 0x000000ffff0d7224 */ /* 0x000fe400078e0006 */
[----:B------:R-:W-:Y:S01]  /*237b0*/  IMAD.MOV.U32 R12, RZ, RZ, 0x5 ;  /* 0x00000005ff0c7424 */ /* 0x000fe200078e00ff */
[----:B------:R-:W-:-:S13]  /*237c0*/  IADD3 R2, P4, R14, R0, RZ ;  /* 0x000000000e027210 */ /* 0x000fda0007f9e0ff */
[----:B------:R-:W-:Y:S05]  /*237d0*/  WARPSYNC.COLLECTIVE R15, `(.L_x_3316) ;  /* 0x000000000f087348 */ /* 0x000fea0003c00000 */
[----:B------:R0:W1:Y:S02]  /*237e0*/  SHFL.IDX P6, R14, R13, R12, R11 ;  /* 0x0000000c0d0e7389 */ /* 0x00006400000c000b */
[----:B01----:R-:W-:Y:S01]  /*237f0*/  ENDCOLLECTIVE ;  /* 0x000000000000791b */ /* 0x003fe20003800000 */
.L_x_3316:
        /* <DEDUP_REMOVED lines=12> */
.L_x_3317:
        /* <DEDUP_REMOVED lines=9> */
.L_x_3150:
[----:B0-----:R0:W1:Y:S02]  /*23950*/  SYNCS.PHASECHK.TRANS64.TRYWAIT P0, [R4+URZ+0x22840], R21 ;  /* 0x02284015040075a7 */ /* 0x001064000800017f */
[----:B-1----:R-:W-:Y:S05]  /*23960*/  @!P0 NANOSLEEP.SYNCS 0x989680 ;  /* 0x009896800000895d */ /* 0x002fea0003900000 */
[----:B------:R-:W1:Y:S02]  /*23970*/  @!P0 SYNCS.PHASECHK.TRANS64 P0, [R4+URZ+0x22840], R21 ;  /* 0x02284015040085a7 */ /* 0x000e64000800007f */
[----:B-1----:R-:W-:Y:S05]  /*23980*/  @!P0 BRA `(.L_x_3150) ;  /* 0xfffffffc00f08947 */ /* 0x002fea000383ffff */
[----:B------:R-:W-:Y:S05]  /*23990*/  BRA `(.L_x_3319) ;  /* 0xffffffa800907947 */ /* 0x000fea000383ffff */
.L_x_3151:
        /* <DEDUP_REMOVED lines=8> */
.L_x_3321:
[----:B------:R-:W-:Y:S05]  /*23a20*/  BSYNC B1 ;  /* 0x0000000000017941 */ /* 0x000fea0003800000 */
.L_x_3320:
        /* <DEDUP_REMOVED lines=9> */
.L_x_3322:
[----:B------:R-:W-:Y:S02]  /*23ac0*/  IMAD.MOV.U32 R13, RZ, RZ, R9 ;  /* 0x000000ffff0d7224 */ /* 0x000fe400078e0009 */
[----:B------:R-:W-:Y:S02]  /*23ad0*/  IMAD.MOV.U32 R12, RZ, RZ, 0x1 ;  /* 0x00000001ff0c7424 */ /* 0x000fe400078e00ff */
[----:B------:R-:W-:-:S07]  /*23ae0*/  IMAD.MOV.U32 R2, RZ, RZ, R14 ;  /* 0x000000ffff027224 */ /* 0x000fce00078e000e */
[----:B------:R-:W-:Y:S05]  /*23af0*/  WARPSYNC.COLLECTIVE R15, `(.L_x_3323) ;  /* 0x000000000f087348 */ /* 0x000fea0003c00000 */
[----:B------:R0:W1:Y:S02]  /*23b00*/  SHFL.IDX P6, R14, R13, R12, R11 ;  /* 0x0000000c0d0e7389 */ /* 0x00006400000c000b */
[----:B01----:R-:W-:Y:S01]  /*23b10*/  ENDCOLLECTIVE ;  /* 0x000000000000791b */ /* 0x003fe20003800000 */
.L_x_3323:
        /* <DEDUP_REMOVED lines=11> */
.L_x_3324:
[----:B------:R-:W-:Y:S02]  /*23bd0*/  IMAD.MOV.U32 R13, RZ, RZ, R9 ;  /* 0x000000ffff0d7224 */ /* 0x000fe400078e0009 */
[----:B------:R-:W-:Y:S02]  /*23be0*/  IMAD.MOV.U32 R12, RZ, RZ, 0x2 ;  /* 0x00000002ff0c7424 */ /* 0x000fe400078e00ff */
[----:B------:R-:W-:-:S07]  /*23bf0*/  IMAD.MOV.U32 R2, RZ, RZ, R14 ;  /* 0x000000ffff027224 */ /* 0x000fce00078e000e */
[----:B------:R-:W-:Y:S05]  /*23c00*/  WARPSYNC.COLLECTIVE R15, `(.L_x_3325) ;  /* 0x000000000f087348 */ /* 0x000fea0003c00000 */
[----:B------:R0:W1:Y:S02]  /*23c10*/  SHFL.IDX P6, R14, R13, R12, R11 ;  /* 0x0000000c0d0e7389 */ /* 0x00006400000c000b */
[----:B01----:R-:W-:Y:S01]  /*23c20*/  ENDCOLLECTIVE ;  /* 0x000000000000791b */ /* 0x003fe20003800000 */
.L_x_3325:
        /* <DEDUP_REMOVED lines=11> */
.L_x_3326:
[----:B------:R-:W-:Y:S02]  /*23ce0*/  IMAD.MOV.U32 R13, RZ, RZ, R9 ;  /* 0x000000ffff0d7224 */ /* 0x000fe400078e0009 */
[----:B------:R-:W-:Y:S02]  /*23cf0*/  IMAD.MOV.U32 R12, RZ, RZ, 0x3 ;  /* 0x00000003ff0c7424 */ /* 0x000fe400078e00ff */
[----:B------:R-:W-:-:S07]  /*23d00*/  IMAD.MOV.U32 R2, RZ, RZ, R14 ;  /* 0x000000ffff027224 */ /* 0x000fce00078e000e */
[----:B------:R-:W-:Y:S05]  /*23d10*/  WARPSYNC.COLLECTIVE R15, `(.L_x_3327) ;  /* 0x000000000f087348 */ /* 0x000fea0003c00000 */
[----:B------:R0:W1:Y:S02]  /*23d20*/  SHFL.IDX P6, R14, R13, R12, R11 ;  /* 0x0000000c0d0e7389 */ /* 0x00006400000c000b */
[----:B01----:R-:W-:Y:S01]  /*23d30*/  ENDCOLLECTIVE ;  /* 0x000000000000791b */ /* 0x003fe20003800000 */
.L_x_3327:
        /* <DEDUP_REMOVED lines=11> */
.L_x_3328:
[----:B------:R-:W-:Y:S02]  /*23df0*/  IMAD.MOV.U32 R13, RZ, RZ, R9 ;  /* 0x000000ffff0d7224 */ /* 0x000fe400078e0009 */
[----:B------:R-:W-:Y:S02]  /*23e00*/  IMAD.MOV.U32 R12, RZ, RZ, 0x4 ;  /* 0x00000004ff0c7424 */ /* 0x000fe400078e00ff */
[----:B------:R-:W-:-:S07]  /*23e10*/  IMAD.MOV.U32 R2, RZ, RZ, R14 ;  /* 0x000000ffff027224 */ /* 0x000fce00078e000e */
[----:B------:R-:W-:Y:S05]  /*23e20*/  WARPSYNC.COLLECTIVE R15, `(.L_x_3329) ;  /* 0x000000000f087348 */ /* 0x000fea0003c00000 */
[----:B------:R0:W1:Y:S02]  /*23e30*/  SHFL.IDX P6, R14, R13, R12, R11 ;  /* 0x0000000c0d0e7389 */ /* 0x00006400000c000b */
[----:B01----:R-:W-:Y:S01]  /*23e40*/  ENDCOLLECTIVE ;  /* 0x000000000000791b */ /* 0x003fe20003800000 */
.L_x_3329:
        /* <DEDUP_REMOVED lines=11> */
.L_x_3330:
[----:B------:R-:W-:Y:S02]  /*23f00*/  IMAD.MOV.U32 R13, RZ, RZ, R9 ;  /* 0x000000ffff0d7224 */ /* 0x000fe400078e0009 */
[----:B------:R-:W-:Y:S02]  /*23f10*/  IMAD.MOV.U32 R12, RZ, RZ, 0x5 ;  /* 0x00000005ff0c7424 */ /* 0x000fe400078e00ff */
[----:B------:R-:W-:-:S07]  /*23f20*/  IMAD.MOV.U32 R2, RZ, RZ, R14 ;  /* 0x000000ffff027224 */ /* 0x000fce00078e000e */
[----:B------:R-:W-:Y:S05]  /*23f30*/  WARPSYNC.COLLECTIVE R15, `(.L_x_3331) ;  /* 0x000000000f087348 */ /* 0x000fea0003c00000 */
[----:B------:R0:W1:Y:S02]  /*23f40*/  SHFL.IDX P6, R14, R13, R12, R11 ;  /* 0x0000000c0d0e7389 */ /* 0x00006400000c000b */
[----:B01----:R-:W-:Y:S01]  /*23f50*/  ENDCOLLECTIVE ;  /* 0x000000000000791b */ /* 0x003fe20003800000 */
.L_x_3331:
        /* <DEDUP_REMOVED lines=11> */
.L_x_3332:
[----:B------:R-:W-:Y:S01]  /*24010*/  IMAD.MOV.U32 R2, RZ, RZ, R14 ;  /* 0x000000ffff027224 */ /* 0x000fe200078e000e */
[----:B------:R-:W-:Y:S06]  /*24020*/  BRA `(.L_x_3333) ;  /* 0xffffffa400c07947 */ /* 0x000fec000383ffff */
.L_x_3156:
[----:B---3--:R3:W4:Y:S02]  /*24030*/  SYNCS.PHASECHK.TRANS64.TRYWAIT P0, [R4+URZ+0x22860], R21 ;  /* 0x02286015040075a7 */ /* 0x008724000800017f */
[----:B----4-:R-:W-:Y:S05]  /*24040*/  @!P0 NANOSLEEP.SYNCS 0x989680 ;  /* 0x009896800000895d */ /* 0x010fea0003900000 */
[----:B------:R-:W4:Y:S02]  /*24050*/  @!P0 SYNCS.PHASECHK.TRANS64 P0, [R4+URZ+0x22860], R21 ;  /* 0x02286015040085a7 */ /* 0x000f24000800007f */
[----:B----4-:R-:W-:Y:S05]  /*24060*/  @!P0 BRA `(.L_x_3156) ;  /* 0xfffffffc00f08947 */ /* 0x010fea000383ffff */
[----:B------:R-:W-:Y:S05]  /*24070*/  BRA `(.L_x_3334) ;  /* 0xffffffa800107947 */ /* 0x000fea000383ffff */
.L_x_3157:
        /* <DEDUP_REMOVED lines=8> */
.L_x_3336:
[----:B------:R-:W-:Y:S05]  /*24100*/  BSYNC B1 ;  /* 0x0000000000017941 */ /* 0x000fea0003800000 */
.L_x_3335:
        /* <DEDUP_REMOVED lines=9> */
.L_x_3337:
[----:B------:R-:W-:Y:S02]  /*241a0*/  IMAD.MOV.U32 R13, RZ, RZ, R7 ;  /* 0x000000ffff0d7224 */ /* 0x000fe400078e0007 */
[----:B------:R-:W-:Y:S01]  /*241b0*/  IMAD.MOV.U32 R12, RZ, RZ, 0x1 ;  /* 0x00000001ff0c7424 */ /* 0x000fe200078e00ff */
[----:B------:R-:W-:-:S13]  /*241c0*/  IADD3 R2, P0, R14, R0, RZ ;  /* 0x000000000e027210 */ /* 0x000fda0007f1e0ff */
[----:B------:R-:W-:Y:S05]  /*241d0*/  WARPSYNC.COLLECTIVE R15, `(.L_x_3338) ;  /* 0x000000000f087348 */ /* 0x000fea0003c00000 */
[----:B------:R0:W1:Y:S02]  /*241e0*/  SHFL.IDX P6, R14, R13, R12, R11 ;  /* 0x0000000c0d0e7389 */ /* 0x00006400000c000b */
[----:B01----:R-:W-:Y:S01]  /*241f0*/  ENDCOLLECTIVE ;  /* 0x000000000000791b */ /* 0x003fe20003800000 */
.L_x_3338:
        /* <DEDUP_REMOVED lines=13> */
.L_x_3339:
[----:B------:R-:W-:Y:S02]  /*242d0*/  IMAD.MOV.U32 R13, RZ, RZ, R7 ;  /* 0x000000ffff0d7224 */ /* 0x000fe400078e0007 */
[----:B------:R-:W-:Y:S01]  /*242e0*/  IMAD.MOV.U32 R12, RZ, RZ, 0x2 ;  /* 0x00000002ff0c7424 */ /* 0x000fe200078e00ff */
[----:B------:R-:W-:-:S13]  /*242f0*/  IADD3 R2, P0, R14, R0, RZ ;  /* 0x000000000e027210 */ /* 0x000fda0007f1e0ff */
[----:B------:R-:W-:Y:S05]  /*24300*/  WARPSYNC.COLLECTIVE R15, `(.L_x_3340) ;  /* 0x000000000f087348 */ /* 0x000fea0003c00000 */
[----:B------:R0:W1:Y:S02]  /*24310*/  SHFL.IDX P6, R14, R13, R12, R11 ;  /* 0x0000000c0d0e7389 */ /* 0x00006400000c000b */
[----:B01----:R-:W-:Y:S01]  /*24320*/  ENDCOLLECTIVE ;  /* 0x000000000000791b */ /* 0x003fe20003800000 */
.L_x_3340:
        /* <DEDUP_REMOVED lines=13> */
.L_x_3341:
[----:B------:R-:W-:Y:S02]  /*24400*/  IMAD.MOV.U32 R13, RZ, RZ, R7 ;  /* 0x000000ffff0d7224 */ /* 0x000fe400078e0007 */
[----:B------:R-:W-:Y:S01]  /*24410*/  IMAD.MOV.U32 R12, RZ, RZ, 0x3 ;  /* 0x00000003ff0c7424 */ /* 0x000fe200078e00ff */
[----:B------:R-:W-:-:S13]  /*24420*/  IADD3 R2, P0, R14, R0, RZ ;  /* 0x000000000e027210 */ /* 0x000fda0007f1e0ff */
[----:B------:R-:W-:Y:S05]  /*24430*/  WARPSYNC.COLLECTIVE R15, `(.L_x_3342) ;  /* 0x000000000f087348 */ /* 0x000fea0003c00000 */
[----:B------:R0:W1:Y:S02]  /*24440*/  SHFL.IDX P6, R14, R13, R12, R11 ;  /* 0x0000000c0d0e7389 */ /* 0x00006400000c000b */
[----:B01----:R-:W-:Y:S01]  /*24450*/  ENDCOLLECTIVE ;  /* 0x000000000000791b */ /* 0x003fe20003800000 */
.L_x_3342:
        /* <DEDUP_REMOVED lines=13> */
.L_x_3343:
[----:B------:R-:W-:Y:S02]  /*24530*/  IMAD.MOV.U32 R13, RZ, RZ, R7 ;  /* 0x000000ffff0d7224 */ /* 0x000fe400078e0007 */
[----:B------:R-:W-:Y:S01]  /*24540*/  IMAD.MOV.U32 R12, RZ, RZ, 0x4 ;  /* 0x00000004ff0c7424 */ /* 0x000fe200078e00ff */
[----:B------:R-:W-:-:S13]  /*24550*/  IADD3 R2, P0, R14, R0, RZ ;  /* 0x000000000e027210 */ /* 0x000fda0007f1e0ff */
[----:B------:R-:W-:Y:S05]  /*24560*/  WARPSYNC.COLLECTIVE R15, `(.L_x_3344) ;  /* 0x000000000f087348 */ /* 0x000fea0003c00000 */
[----:B------:R0:W1:Y:S02]  /*24570*/  SHFL.IDX P6, R14, R13, R12, R11 ;  /* 0x0000000c0d0e7389 */ /* 0x00006400000c000b */
[----:B01----:R-:W-:Y:S01]  /*24580*/  ENDCOLLECTIVE ;  /* 0x000000000000791b */ /* 0x003fe20003800000 */
.L_x_3344:
        /* <DEDUP_REMOVED lines=13> */
.L_x_3345:
[----:B------:R-:W-:Y:S02]  /*24660*/  IMAD.MOV.U32 R13, RZ, RZ, R7 ;  /* 0x000000ffff0d7224 */ /* 0x000fe400078e0007 */
[----:B------:R-:W-:Y:S01]  /*24670*/  IMAD.MOV.U32 R12, RZ, RZ, 0x5 ;  /* 0x00000005ff0c7424 */ /* 0x000fe200078e00ff */
[----:B------:R-:W-:-:S13]  /*24680*/  IADD3 R2, P0, R14, R0, RZ ;  /* 0x000000000e027210 */ /* 0x000fda0007f1e0ff */
[----:B------:R-:W-:Y:S05]  /*24690*/  WARPSYNC.COLLECTIVE R15, `(.L_x_3346) ;  /* 0x000000000f087348 */ /* 0x000fea0003c00000 */
[----:B------:R0:W1:Y:S02]  /*246a0*/  SHFL.IDX P6, R14, R13, R12, R11 ;  /* 0x0000000c0d0e7389 */ /* 0x00006400000c000b */
[----:B01----:R-:W-:Y:S01]  /*246b0*/  ENDCOLLECTIVE ;  /* 0x000000000000791b */ /* 0x003fe20003800000 */
.L_x_3346:
        /* <DEDUP_REMOVED lines=13> */
.L_x_3347:
[----:B------:R-:W-:Y:S05]  /*24790*/  BRA `(.L_x_3348) ;  /* 0xffffffa4005c7947 */ /* 0x000fea000383ffff */
.L_x_3165:
        /* <DEDUP_REMOVED lines=8> */
.L_x_3350:
[----:B------:R-:W-:Y:S05]  /*24820*/  BSYNC B0 ;  /* 0x0000000000007941 */ /* 0x000fea0003800000 */
.L_x_3349:
        /* <DEDUP_REMOVED lines=9> */
.L_x_3351:
        /* <DEDUP_REMOVED lines=18> */
.L_x_3352:
[----:B------:R-:W-:Y:S01]  /*249e0*/  IMAD.MOV.U32 R12, RZ, RZ, 0x2 ;  /* 0x00000002ff0c7424 */ /* 0x000fe200078e00ff */
[----:B------:R-:W-:-:S05]  /*249f0*/  SEL R6, R14, RZ, P1 ;  /* 0x000000ff0e067207 */ /* 0x000fca0000800000 */
[----:B------:R-:W-:-:S04]  /*24a00*/  IMAD.IADD R6, R5, 0x1, R6 ;  /* 0x0000000105067824 */ /* 0x000fc800078e0206 */
[----:B------:R-:W-:-:S07]  /*24a10*/  IMAD.MOV.U32 R13, RZ, RZ, R6 ;  /* 0x000000ffff0d7224 */ /* 0x000fce00078e0006 */
[----:B------:R-:W-:Y:S05]  /*24a20*/  WARPSYNC.COLLECTIVE R15, `(.L_x_3353) ;  /* 0x000000000f087348 */ /* 0x000fea0003c00000 */
[----:B------:R0:W1:Y:S02]  /*24a30*/  SHFL.UP P6, R14, R13, R12, R11 ;  /* 0x0400000c0d0e7389 */ /* 0x00006400000c000b */
[----:B01----:R-:W-:Y:S01]  /*24a40*/  ENDCOLLECTIVE ;  /* 0x000000000000791b */ /* 0x003fe20003800000 */
.L_x_3353:
[----:B------:R-:W-:Y:S01]  /*24a50*/  IMAD.MOV.U32 R12, RZ, RZ, 0x4 ;  /* 0x00000004ff0c7424 */ /* 0x000fe200078e00ff */
[----:B------:R-:W-:-:S05]  /*24a60*/  SEL R7, R14, RZ, P2 ;  /* 0x000000ff0e077207 */ /* 0x000fca0001000000 */
[----:B------:R-:W-:-:S04]  /*24a70*/  IMAD.IADD R7, R6, 0x1, R7 ;  /* 0x0000000106077824 */ /* 0x000fc800078e0207 */
[----:B------:R-:W-:-:S07]  /*24a80*/  IMAD.MOV.U32 R13, RZ, RZ, R7 ;  /* 0x000000ffff0d7224 */ /* 0x000fce00078e0007 */
[----:B------:R-:W-:Y:S05]  /*24a90*/  WARPSYNC.COLLECTIVE R15, `(.L_x_3354) ;  /* 0x000000000f087348 */ /* 0x000fea0003c00000 */
[----:B------:R0:W1:Y:S02]  /*24aa0*/  SHFL.UP P6, R14, R13, R12, R11 ;  /* 0x0400000c0d0e7389 */ /* 0x00006400000c000b */
[----:B01----:R-:W-:Y:S01]  /*24ab0*/  ENDCOLLECTIVE ;  /* 0x000000000000791b */ /* 0x003fe20003800000 */
.L_x_3354:
[----:B------:R-:W-:Y:S01]  /*24ac0*/  IMAD.MOV.U32 R12, RZ, RZ, 0x8 ;  /* 0x00000008ff0c7424 */ /* 0x000fe200078e00ff */
[----:B------:R-:W-:-:S05]  /*24ad0*/  SEL R2, R14, RZ, P3 ;  /* 0x000000ff0e027207 */ /* 0x000fca0001800000 */
[----:B------:R-:W-:-:S04]  /*24ae0*/  IMAD.IADD R2, R7, 0x1, R2 ;  /* 0x0000000107027824 */ /* 0x000fc800078e0202 */
[----:B------:R-:W-:-:S07]  /*24af0*/  IMAD.MOV.U32 R13, RZ, RZ, R2 ;  /* 0x000000ffff0d7224 */ /* 0x000fce00078e0002 */
[----:B------:R-:W-:Y:S05]  /*24b00*/  WARPSYNC.COLLECTIVE R15, `(.L_x_3355) ;  /* 0x000000000f087348 */ /* 0x000fea0003c00000 */
[----:B------:R0:W1:Y:S02]  /*24b10*/  SHFL.UP P6, R14, R13, R12, R11 ;  /* 0x0400000c0d0e7389 */ /* 0x00006400000c000b */
[----:B01----:R-:W-:Y:S01]  /*24b20*/  ENDCOLLECTIVE ;  /* 0x000000000000791b */ /* 0x003fe20003800000 */
.L_x_3355:
[----:B------:R-:W-:Y:S01]  /*24b30*/  IMAD.MOV.U32 R12, RZ, RZ, 0x10 ;  /* 0x00000010ff0c7424 */ /* 0x000fe200078e00ff */
[----:B------:R-:W-:-:S05]  /*24b40*/  SEL R3, R14, RZ, P4 ;  /* 0x000000ff0e037207 */ /* 0x000fca0002000000 */
[----:B------:R-:W-:-:S04]  /*24b50*/  IMAD.IADD R3, R2, 0x1, R3 ;  /* 0x0000000102037824 */ /* 0x000fc800078e0203 */
[----:B------:R-:W-:-:S07]  /*24b60*/  IMAD.MOV.U32 R13, RZ, RZ, R3 ;  /* 0x000000ffff0d7224 */ /* 0x000fce00078e0003 */
[----:B------:R-:W-:Y:S05]  /*24b70*/  WARPSYNC.COLLECTIVE R15, `(.L_x_3356) ;  /* 0x000000000f087348 */ /* 0x000fea0003c00000 */
[----:B------:R0:W1:Y:S02]  /*24b80*/  SHFL.UP P6, R14, R13, R12, R11 ;  /* 0x0400000c0d0e7389 */ /* 0x00006400000c000b */
[----:B01----:R-:W-:Y:S01]  /*24b90*/  ENDCOLLECTIVE ;  /* 0x000000000000791b */ /* 0x003fe20003800000 */
.L_x_3356:
        /* <DEDUP_REMOVED lines=8> */
.L_x_3357:
[----:B------:R-:W-:Y:S05]  /*24c20*/  BRA `(.L_x_3358) ;  /* 0xffffffa400b87947 */ /* 0x000fea000383ffff */
.L_x_3170:
        /* <DEDUP_REMOVED lines=8> */
.L_x_3360:
[----:B------:R-:W-:Y:S05]  /*24cb0*/  BSYNC B0 ;  /* 0x0000000000007941 */ /* 0x000fea0003800000 */
.L_x_3359:
        /* <DEDUP_REMOVED lines=8> */
.L_x_3361:
[----:B------:R-:W-:Y:S01]  /*24d40*/  IMAD.MOV.U32 R12, RZ, RZ, 0x4 ;  /* 0x00000004ff0c7424 */ /* 0x000fe200078e00ff */
[----:B------:R-:W-:-:S05]  /*24d50*/  SEL R2, R14, RZ, P2 ;  /* 0x000000ff0e027207 */ /* 0x000fca0001000000 */
[----:B------:R-:W-:-:S04]  /*24d60*/  IMAD.IADD R2, R13, 0x1, R2 ;  /* 0x000000010d027824 */ /* 0x000fc800078e0202 */
[----:B------:R-:W-:-:S07]  /*24d70*/  IMAD.MOV.U32 R13, RZ, RZ, R2 ;  /* 0x000000ffff0d7224 */ /* 0x000fce00078e0002 */
[----:B------:R-:W-:Y:S05]  /*24d80*/  WARPSYNC.COLLECTIVE R15, `(.L_x_3362) ;  /* 0x000000000f087348 */ /* 0x000fea0003c00000 */
[----:B------:R0:W1:Y:S02]  /*24d90*/  SHFL.UP P6, R14, R13, R12, R11 ;  /* 0x0400000c0d0e7389 */ /* 0x00006400000c000b */
[----:B01----:R-:W-:Y:S01]  /*24da0*/  ENDCOLLECTIVE ;  /* 0x000000000000791b */ /* 0x003fe20003800000 */
.L_x_3362:
[----:B------:R-:W-:Y:S01]  /*24db0*/  IMAD.MOV.U32 R12, RZ, RZ, 0x8 ;  /* 0x00000008ff0c7424 */ /* 0x000fe200078e00ff */
[----:B------:R-:W-:-:S05]  /*24dc0*/  SEL R3, R14, RZ, P3 ;  /* 0x000000ff0e037207 */ /* 0x000fca0001800000 */
[----:B------:R-:W-:-:S04]  /*24dd0*/  IMAD.IADD R3, R2, 0x1, R3 ;  /* 0x0000000102037824 */ /* 0x000fc800078e0203 */
[----:B------:R-:W-:-:S07]  /*24de0*/  IMAD.MOV.U32 R13, RZ, RZ, R3 ;  /* 0x000000ffff0d7224 */ /* 0x000fce00078e0003 */
[----:B------:R-:W-:Y:S05]  /*24df0*/  WARPSYNC.COLLECTIVE R15, `(.L_x_3363) ;  /* 0x000000000f087348 */ /* 0x000fea0003c00000 */
[----:B------:R0:W1:Y:S02]  /*24e00*/  SHFL.UP P6, R14, R13, R12, R11 ;  /* 0x0400000c0d0e7389 */ /* 0x00006400000c000b */
[----:B01----:R-:W-:Y:S01]  /*24e10*/  ENDCOLLECTIVE ;  /* 0x000000000000791b */ /* 0x003fe20003800000 */
.L_x_3363:
[----:B------:R-:W-:Y:S01]  /*24e20*/  IMAD.MOV.U32 R12, RZ, RZ, 0x10 ;  /* 0x00000010ff0c7424 */ /* 0x000fe200078e00ff */
[----:B------:R-:W-:-:S05]  /*24e30*/  SEL R4, R14, RZ, P4 ;  /* 0x000000ff0e047207 */ /* 0x000fca0002000000 */
[----:B------:R-:W-:-:S04]  /*24e40*/  IMAD.IADD R4, R3, 0x1, R4 ;  /* 0x0000000103047824 */ /* 0x000fc800078e0204 */
[----:B------:R-:W-:-:S07]  /*24e50*/  IMAD.MOV.U32 R13, RZ, RZ, R4 ;  /* 0x000000ffff0d7224 */ /* 0x000fce00078e0004 */
[----:B------:R-:W-:Y:S05]  /*24e60*/  WARPSYNC.COLLECTIVE R15, `(.L_x_3364) ;  /* 0x000000000f087348 */ /* 0x000fea0003c00000 */
[----:B------:R0:W1:Y:S02]  /*24e70*/  SHFL.UP P6, R14, R13, R12, R11 ;  /* 0x0400000c0d0e7389 */ /* 0x00006400000c000b */
[----:B01----:R-:W-:Y:S01]  /*24e80*/  ENDCOLLECTIVE ;  /* 0x000000000000791b */ /* 0x003fe20003800000 */
.L_x_3364:
        /* <DEDUP_REMOVED lines=8> */
.L_x_3365:
[----:B------:R-:W-:Y:S05]  /*24f10*/  BRA `(.L_x_3366) ;  /* 0xffffffa400987947 */ /* 0x000fea000383ffff */
.L_x_3172:
[----:B------:R-:W-:Y:S01]  /*24f20*/  BSSY B0, `(.L_x_3367) ;  /* 0x0000006000007945 */ /* 0x000fe20003800000 */
[----:B------:R-:W-:Y:S01]  /*24f30*/  PLOP3.LUT P6, PT, P6, PT, PT, 0x8, 0x0 ;  /* 0x000000000000781c */ /* 0x000fe200037ce170 */
[----:B------:R-:W-:-:S12]  /*24f40*/  IMAD.MOV.U32 R15, RZ, RZ, -0x1 ;  /* 0xffffffffff0f7424 */ /* 0x000fd800078e00ff */
[----:B0-----:R-:W-:Y:S05]  /*24f50*/  WARPSYNC.COLLECTIVE R15, `(.L_x_3368) ;  /* 0x000000000f087348 */ /* 0x001fea0003c00000 */
[----:B------:R-:W-:Y:S01]  /*24f60*/  VOTE.ANY R14, PT, P6 ;  /* 0x00000000000e7806 */ /* 0x000fe200030e0100 */
[----:B0-----:R-:W-:Y:S06]  /*24f70*/  ENDCOLLECTIVE ;  /* 0x000000000000791b */ /* 0x001fec0003800000 */
.L_x_3368:
[----:B------:R-:W-:Y:S05]  /*24f80*/  BSYNC B0 ;  /* 0x0000000000007941 */ /* 0x000fea0003800000 */
.L_x_3367:
        /* <DEDUP_REMOVED lines=9> */
.L_x_3369:
[----:B------:R-:W-:Y:S01]  /*25020*/  IMAD.MOV.U32 R5, RZ, RZ, R14 ;  /* 0x000000ffff057224 */ /* 0x000fe200078e000e */
[----:B------:R-:W-:Y:S06]  /*25030*/  BRA `(.L_x_3370) ;  /* 0xffffffa400887947 */ /* 0x000fec000383ffff */
.L_x_3174:
[----:B------:R-:W-:Y:S01]  /*25040*/  BSSY B0, `(.L_x_3371) ;  /* 0x0000007000007945 */ /* 0x000fe20003800000 */
[----:B------:R-:W-:Y:S02]  /*25050*/  IMAD.MOV.U32 R13, RZ, RZ, R2 ;  /* 0x000000ffff0d7224 */ /* 0x000fe400078e0002 */
[----:B------:R-:W-:Y:S02]  /*25060*/  IMAD.MOV.U32 R11, RZ, RZ, 0x1f ;  /* 0x0000001fff0b7424 */ /* 0x000fe400078e00ff */
[----:B------:R-:W-:-:S07]  /*25070*/  IMAD.MOV.U32 R15, RZ, RZ, -0x1 ;  /* 0xffffffffff0f7424 */ /* 0x000fce00078e00ff */
[----:B012---:R-:W-:Y:S05]  /*25080*/  WARPSYNC.COLLECTIVE R15, `(.L_x_3372) ;  /* 0x000000000f087348 */ /* 0x007fea0003c00000 */
[----:B------:R3:W4:Y:S02]  /*25090*/  SHFL.IDX P6, R14, R13, R12, R11 ;  /* 0x0000000c0d0e7389 */ /* 0x00072400000c000b */
[----:B01234-:R-:W-:Y:S01]  /*250a0*/  ENDCOLLECTIVE ;  /* 0x000000000000791b */ /* 0x01ffe20003800000 */
.L_x_3372:
[----:B------:R-:W-:Y:S05]  /*250b0*/  BSYNC B0 ;  /* 0x0000000000007941 */ /* 0x000fea0003800000 */
.L_x_3371:
[----:B------:R-:W-:Y:S05]  /*250c0*/  BRA `(.L_x_3173) ;  /* 0xffffffa400807947 */ /* 0x000fea000383ffff */
.L_x_3178:
[----:B0-----:R0:W2:Y:S02]  /*250d0*/  SYNCS.PHASECHK.TRANS64.TRYWAIT P0, [R4+URZ+0x22820], R0 ;  /* 0x02282000040075a7 */ /* 0x0010a4000800017f */
[----:B--2---:R-:W-:Y:S05]  /*250e0*/  @!P0 NANOSLEEP.SYNCS 0x989680 ;  /* 0x009896800000895d */ /* 0x004fea0003900000 */
[----:B------:R-:W2:Y:S02]  /*250f0*/  @!P0 SYNCS.PHASECHK.TRANS64 P0, [R4+URZ+0x22820], R0 ;  /* 0x02282000040085a7 */ /* 0x000ea4000800007f */
[----:B--2---:R-:W-:Y:S05]  /*25100*/  @!P0 BRA `(.L_x_3178) ;  /* 0xfffffffc00f08947 */ /* 0x004fea000383ffff */
[----:B------:R-:W-:Y:S05]  /*25110*/  BRA `(.L_x_3373) ;  /* 0xffffffa800f87947 */ /* 0x000fea000383ffff */
.L_x_3179:
[----:B------:R-:W2:Y:S01]  /*25120*/  S2R R2, SR_TID.X ;  /* 0x0000000000027919 */ /* 0x000ea20000002100 */
[----:B------:R-:W-:Y:S01]  /*25130*/  BSSY B0, `(.L_x_3374) ;  /* 0x000000a000007945 */ /* 0x000fe20003800000 */
[----:B------:R-:W-:Y:S02]  /*25140*/  IMAD.MOV.U32 R12, RZ, RZ, RZ ;  /* 0x000000ffff0c7224 */ /* 0x000fe400078e00ff */
[----:B------:R-:W-:Y:S02]  /*25150*/  IMAD.MOV.U32 R11, RZ, RZ, 0x1f ;  /* 0x0000001fff0b7424 */ /* 0x000fe400078e00ff */
[----:B------:R-:W-:Y:S01]  /*25160*/  IMAD.MOV.U32 R15, RZ, RZ, -0x1 ;  /* 0xffffffffff0f7424 */ /* 0x000fe200078e00ff */
[----:B--2---:R-:W-:-:S04]  /*25170*/  SHF.R.U32.HI R2, RZ, 0x5, R2 ;  /* 0x00000005ff027819 */ /* 0x004fc80000011602 */
[----:B------:R-:W-:-:S05]  /*25180*/  LOP3.LUT R2, R2, 0x3, RZ, 0xc0, !PT ;  /* 0x0000000302027812 */ /* 0x000fca00078ec0ff */
[----:B------:R-:W-:-:S07]  /*25190*/  IMAD.MOV.U32 R13, RZ, RZ, R2 ;  /* 0x000000ffff0d7224 */ /* 0x000fce00078e0002 */
[----:B01----:R-:W-:Y:S05]  /*251a0*/  WARPSYNC.COLLECTIVE R15, `(.L_x_3375) ;  /* 0x000000000f087348 */ /* 0x003fea0003c00000 */
[----:B------:R2:W3:Y:S02]  /*251b0*/  SHFL.IDX P6, R14, R13, R12, R11 ;  /* 0x0000000c0d0e7389 */ /* 0x0004e400000c000b */
[----:B0123--:R-:W-:Y:S01]  /*251c0*/  ENDCOLLECTIVE ;  /* 0x000000000000791b */ /* 0x00ffe20003800000 */
.L_x_3375:
[----:B------:R-:W-:Y:S05]  /*251d0*/  BSYNC B0 ;  /* 0x0000000000007941 */ /* 0x000fea0003800000 */
.L_x_3374:
[----:B------:R-:W-:Y:S05]  /*251e0*/  BRA `(.L_x_3376) ;  /* 0xffffffa800e07947 */ /* 0x000fea000383ffff */
.L_x_3180:
[----:B------:R-:W-:Y:S01]  /*251f0*/  BSSY B0, `(.L_x_3377) ;  /* 0x0000006000007945 */ /* 0x000fe20003800000 */
[----:B------:R-:W-:-:S07]  /*25200*/  IMAD.MOV.U32 R15, RZ, RZ, -0x1 ;  /* 0xffffffffff0f7424 */ /* 0x000fce00078e00ff */
[----:B01----:R-:W-:Y:S05]  /*25210*/  WARPSYNC.COLLECTIVE R15, `(.L_x_3378) ;  /* 0x000000000f0c7348 */ /* 0x003fea0003c00000 */
[----:B------:R-:W-:Y:S02]  /*25220*/  ELECT P6, UR62, PT ;  /* 0x00000000003e782f */ /* 0x000fe400038c0000 */
[----:B------:R-:W-:Y:S01]  /*25230*/  MOV R14, UR62 ;  /* 0x0000003e000e7c02 */ /* 0x000fe20008000f00 */
[----:B01----:R-:W-:Y:S10]  /*25240*/  ENDCOLLECTIVE ;  /* 0x000000000000791b */ /* 0x003ff40003800000 */
.L_x_3378:
[----:B------:R-:W-:Y:S05]  /*25250*/  BSYNC B0 ;  /* 0x0000000000007941 */ /* 0x000fea0003800000 */
.L_x_3377:
[----:B------:R-:W-:Y:S05]  /*25260*/  BRA `(.L_x_3379) ;  /* 0xffffffa800d47947 */ /* 0x000fea000383ffff */
.L_x_3182:
[----:B0-----:R0:W2:Y:S02]  /*25270*/  SYNCS.PHASECHK.TRANS64.TRYWAIT P1, [R5+URZ+0x22840], R0 ;  /* 0x02284000050075a7 */ /* 0x0010a4000802017f */
[----:B--2---:R-:W-:Y:S05]  /*25280*/  @!P1 NANOSLEEP.SYNCS 0x989680 ;  /* 0x009896800000995d */ /* 0x004fea0003900000 */
[----:B------:R-:W2:Y:S02]  /*25290*/  @!P1 SYNCS.PHASECHK.TRANS64 P1, [R5+URZ+0x22840], R0 ;  /* 0x02284000050095a7 */ /* 0x000ea4000802007f */
[----:B--2---:R-:W-:Y:S05]  /*252a0*/  @!P1 BRA `(.L_x_3182) ;  /* 0xfffffffc00f09947 */ /* 0x004fea000383ffff */
[----:B------:R-:W-:Y:S05]  /*252b0*/  BRA `(.L_x_3380) ;  /* 0xffffffa800f47947 */ /* 0x000fea000383ffff */
.L_x_3184:
[----:B--2---:R2:W3:Y:S02]  /*252c0*/  SYNCS.PHASECHK.TRANS64.TRYWAIT P1, [R25+URZ+0x22840], R2 ;  /* 0x02284002190075a7 */ /* 0x0044e4000802017f */
[----:B---3--:R-:W-:Y:S05]  /*252d0*/  @!P1 NANOSLEEP.SYNCS 0x989680 ;  /* 0x009896800000995d */ /* 0x008fea0003900000 */
[----:B------:R-:W3:Y:S02]  /*252e0*/  @!P1 SYNCS.PHASECHK.TRANS64 P1, [R25+URZ+0x22840], R2 ;  /* 0x02284002190095a7 */ /* 0x000ee4000802007f */
[----:B---3--:R-:W-:Y:S05]  /*252f0*/  @!P1 BRA `(.L_x_3184) ;  /* 0xfffffffc00f09947 */ /* 0x008fea000383ffff */
[----:B------:R-:W-:Y:S05]  /*25300*/  BRA `(.L_x_3381) ;  /* 0xffffffac00007947 */ /* 0x000fea000383ffff */
.L_x_3186:
[----:B---3--:R3:W4:Y:S02]  /*25310*/  SYNCS.PHASECHK.TRANS64.TRYWAIT P1, [R5+URZ+0x22860], R0 ;  /* 0x02286000050075a7 */ /* 0x008724000802017f */
[----:B----4-:R-:W-:Y:S05]  /*25320*/  @!P1 NANOSLEEP.SYNCS 0x989680 ;  /* 0x009896800000995d */ /* 0x010fea0003900000 */
[----:B------:R-:W4:Y:S02]  /*25330*/  @!P1 SYNCS.PHASECHK.TRANS64 P1, [R5+URZ+0x22860], R0 ;  /* 0x02286000050095a7 */ /* 0x000f24000802007f */
[----:B----4-:R-:W-:Y:S05]  /*25340*/  @!P1 BRA `(.L_x_3186) ;  /* 0xfffffffc00f09947 */ /* 0x010fea000383ffff */
[----:B------:R-:W-:Y:S05]  /*25350*/  BRA `(.L_x_3382) ;  /* 0xffffffa800fc7947 */ /* 0x000fea000383ffff */
.L_x_3383:
        /* <DEDUP_REMOVED lines=10> */
.L_x_6458:


//--------------------- .text._ZN7cutlass13device_kernelIN5flash11enable_sm90INS1_16FlashAttnFwdSm90INS1_25CollectiveMainloopFwdSm90ILi2EN4cute5tupleIJNS5_1CILi1EEES8_S8_EEENS6_IJNS7_ILi128EEENS7_ILi96EEENS7_ILi64EEEEEELi256ENS_10bfloat16_tEfNS_4arch4Sm90ELb0ELb1ELb0ELb1ELb1ELb0ELb1ELb1ELb0ELb1ELb0ELb0EEENS1_21CollectiveEpilogueFwdINS6_IJSA_NS7_ILi256EEESB_EEES9_SE_SG_Li256ELb1ELb1ELb0ELb0EEENS1_36VarlenDynamicPersistentTileSchedulerILi128ELi96ELi256ELi128ELb0ELb1ELb1ELb1ELb0ELb1EEEEEEEEEvNT_6ParamsE --------------------------
	.section	.text._ZN7cutlass13device_kernelIN5flash11enable_sm90INS1_16FlashAttnFwdSm90INS1_25CollectiveMainloopFwdSm90ILi2EN4cute5tupleIJNS5_1CILi1EEES8_S8_EEENS6_IJNS7_ILi128EEENS7_ILi96EEENS7_ILi64EEEEEELi256ENS_10bfloat16_tEfNS_4arch4Sm90ELb0ELb1ELb0ELb1ELb1ELb0ELb1ELb1ELb0ELb1ELb0ELb0EEENS1_21CollectiveEpilogueFwdINS6_IJSA_NS7_ILi256EEESB_EEES9_SE_SG_Li256ELb1ELb1ELb0ELb0EEENS1_36VarlenDynamicPersistentTileSchedulerILi128ELi96ELi256ELi128ELb0ELb1ELb1ELb1ELb0ELb1EEEEEEEEEvNT_6ParamsE,"ax",@progbits
	.align	128
.text._ZN7cutlass13device_kernelIN5flash11enable_sm90INS1_16FlashAttnFwdSm90INS1_25CollectiveMainloopFwdSm90ILi2EN4cute5tupleIJNS5_1CILi1EEES8_S8_EEENS6_IJNS7_ILi128EEENS7_ILi96EEENS7_ILi64EEEEEELi256ENS_10bfloat16_tEfNS_4arch4Sm90ELb0ELb1ELb0ELb1ELb1ELb0ELb1ELb1ELb0ELb1ELb0ELb0EEENS1_21CollectiveEpilogueFwdINS6_IJSA_NS7_ILi256EEESB_EEES9_SE_SG_Li256ELb1ELb1ELb0ELb0EEENS1_36VarlenDynamicPersistentTileSchedulerILi128ELi96ELi256ELi128ELb0ELb1ELb1ELb1ELb0ELb1EEEEEEEEEvNT_6ParamsE:
        .type           _ZN7cutlass13device_kernelIN5flash11enable_sm90INS1_16FlashAttnFwdSm90INS1_25CollectiveMainloopFwdSm90ILi2EN4cute5tupleIJNS5_1CILi1EEES8_S8_EEENS6_IJNS7_ILi128EEENS7_ILi96EEENS7_ILi64EEEEEELi256ENS_10bfloat16_tEfNS_4arch4Sm90ELb0ELb1ELb0ELb1ELb1ELb0ELb1ELb1ELb0ELb1ELb0ELb0EEENS1_21CollectiveEpilogueFwdINS6_IJSA_NS7_ILi256EEESB_EEES9_SE_SG_Li256ELb1ELb1ELb0ELb0EEENS1_36VarlenDynamicPersistentTileSchedulerILi128ELi96ELi256ELi128ELb0ELb1ELb1ELb1ELb0ELb1EEEEEEEEEvNT_6ParamsE,@function
        .size           _ZN7cutlass13device_kernelIN5flash11enable_sm90INS1_16FlashAttnFwdSm90INS1_25CollectiveMainloopFwdSm90ILi2EN4cute5tupleIJNS5_1CILi1EEES8_S8_EEENS6_IJNS7_ILi128EEENS7_ILi96EEENS7_ILi64EEEEEELi256ENS_10bfloat16_tEfNS_4arch4Sm90ELb0ELb1ELb0ELb1ELb1ELb0ELb1ELb1ELb0ELb1ELb0ELb0EEENS1_21CollectiveEpilogueFwdINS6_IJSA_NS7_ILi256EEESB_EEES9_SE_SG_Li256ELb1ELb1ELb0ELb0EEENS1_36VarlenDynamicPersistentTileSchedulerILi128ELi96ELi256ELi128ELb0ELb1ELb1ELb1ELb0ELb1EEEEEEEEEvNT_6ParamsE,(.L_x_6459 - _ZN7cutlass13device_kernelIN5flash11enable_sm90INS1_16FlashAttnFwdSm90INS1_25CollectiveMainloopFwdSm90ILi2EN4cute5tupleIJNS5_1CILi1EEES8_S8_EEENS6_IJNS7_ILi128EEENS7_ILi96EEENS7_ILi64EEEEEELi256ENS_10bfloat16_tEfNS_4arch4Sm90ELb0ELb1ELb0ELb1ELb1ELb0ELb1ELb1ELb0ELb1ELb0ELb0EEENS1_21CollectiveEpilogueFwdINS6_IJSA_NS7_ILi256EEESB_EEES9_SE_SG_Li256ELb1ELb1ELb0ELb0EEENS1_36VarlenDynamicPersistentTileSchedulerILi128ELi96ELi256ELi128ELb0ELb1ELb1ELb1ELb0ELb1EEEEEEEEEvNT_6ParamsE)
        .other          _ZN7cutlass13device_kernelIN5flash11enable_sm90INS1_16FlashAttnFwdSm90INS1_25CollectiveMainloopFwdSm90ILi2EN4cute5tupleIJNS5_1CILi1EEES8_S8_EEENS6_IJNS7_ILi128EEENS7_ILi96EEENS7_ILi64EEEEEELi256ENS_10bfloat16_tEfNS_4arch4Sm90ELb0ELb1ELb0ELb1ELb1ELb0ELb1ELb1ELb0ELb1ELb0ELb0EEENS1_21CollectiveEpilogueFwdINS6_IJSA_NS7_ILi256EEESB_EEES9_SE_SG_Li256ELb1ELb1ELb0ELb0EEENS1_36VarlenDynamicPersistentTileSchedulerILi128ELi96ELi256ELi128ELb0ELb1ELb1ELb1ELb0ELb1EEEEEEEEEvNT_6ParamsE,@"STO_CUDA_ENTRY STV_DEFAULT"
_ZN7cutlass13device_kernelIN5flash11enable_sm90INS1_16FlashAttnFwdSm90INS1_25CollectiveMainloopFwdSm90ILi2EN4cute5tupleIJNS5_1CILi1EEES8_S8_EEENS6_IJNS7_ILi128EEENS7_ILi96EEENS7_ILi64EEEEEELi256ENS_10bfloat16_tEfNS_4arch4Sm90ELb0ELb1ELb0ELb1ELb1ELb0ELb1ELb1ELb0ELb1ELb0ELb0EEENS1_21CollectiveEpilogueFwdINS6_IJSA_NS7_ILi256EEESB_EEES9_SE_SG_Li256ELb1ELb1ELb0ELb0EEENS1_36VarlenDynamicPersistentTileSchedulerILi128ELi96ELi256ELi128ELb0ELb1ELb1ELb1ELb0ELb1EEEEEEEEEvNT_6ParamsE:
        /* <DEDUP_REMOVED lines=47> */
.L_x_3384:
        /* <DEDUP_REMOVED lines=22> */
.L_x_3385:
        /* <DEDUP_REMOVED lines=18> */
.L_x_3386:
        /* <DEDUP_REMOVED lines=22> */
.L_x_3387:
        /* <DEDUP_REMOVED lines=23> */
.L_x_3388:
        /* <DEDUP_REMOVED lines=16> */
.L_x_3390:
[----:B------:R-:W-:-:S08]  /*0940*/  NOP ;  /* 0x0000000000007918 */ /* 0x000fd00000000000 */
[----:B------:R-:W1:Y:S02]  /*0950*/  USETMAXREG.TRY_ALLOC.CTAPOOL UP0, 0xe8 ;  /* 0x000000e8000079c8 */ /* 0x000e640008000600 */
[----:B-1----:R-:W-:-:S13]  /*0960*/  PLOP3.LUT P0, PT, PT, PT, UP0, 0x80, 0x0 ;  /* 0x000000000000781c */ /* 0x002fda0003f0f008 */
[----:B------:R-:W-:Y:S05]  /*0970*/  @!P0 BRA `(.L_x_3390) ;  /* 0xfffffffc00f08947 */ /* 0x000fea000383ffff */
[----:B------:R-:W-:Y:S01]  /*0980*/  ISETP.NE.AND P0, PT, R28, 0x1, PT ;  /* 0x000000011c00780c */ /* 0x000fe20003f05270 */
[----:B------:R-:W1:Y:S08]  /*0990*/  S2UR UR13, SR_CgaCtaId ;  /* 0x00000000000d79c3 */ /* 0x000e700000008800 */
[----:B------:R-:W-:Y:S06]  /*09a0*/  BAR.ARV 0x8, 0x180 ;  /* 0x0206000000007b1d */ /* 0x000fec0000002000 */
[----:B------:R-:W-:Y:S01]  /*09b0*/  UMOV UR42, 0x400 ;  /* 0x00000400002a7882 */ /* 0x000fe20000000000 */
[----:B------:R-:W-:Y:S01]  /*09c0*/  ULDC UR4, c[0x0][0xd3c] ;  /* 0x00034f0000047ab9 */ /* 0x000fe20000000800 */
[----:B------:R-:W-:Y:S08]  /*09d0*/  @!P0 BAR.ARV 0x9, 0x100 ;  /* 0x0244000000008b1d */ /* 0x000ff00000002000 */
[----:B------:R-:W-:Y:S01]  /*09e0*/  BAR.SYNC.DEFER_BLOCKING 0x5, 0x180 ;  /* 0x0146000000007b1d */ /* 0x000fe20000010000 */
[----:B------:R-:W-:-:S02]  /*09f0*/  IADD3 R212, P1, R16, 0x1f0, RZ ;  /* 0x000001f010d47810 */ /* 0x000fc40007f3e0ff */
[----:B------:R-:W-:Y:S01]  /*0a00*/  IADD3 R214, P2, R16, 0x1fc, RZ ;  /* 0x000001fc10d67810 */ /* 0x000fe20007f5e0ff */
[----:B-1----:R-:W-:Y:S02]  /*0a10*/  ULEA UR42, UR13, UR42, 0x18 ;  /* 0x0000002a0d2a7291 */ /* 0x002fe4000f8ec03f */
[--C-:B------:R-:W-:Y:S01]  /*0a20*/  IMAD.X R211, RZ, RZ, R17.reuse, P1 ;  /* 0x000000ffffd37224 */ /* 0x100fe200008e0611 */
[----:B------:R-:W-:Y:S01]  /*0a30*/  STL.64 [R1+0x1f0], RZ ;  /* 0x0001f0ff01007387 */ /* 0x000fe20000100a00 */
[----:B------:R-:W-:-:S03]  /*0a40*/  IMAD.X R213, RZ, RZ, R17, P2 ;  /* 0x000000ffffd57224 */ /* 0x000fc600010e0611 */
[----:B------:R-:W-:Y:S04]  /*0a50*/  STL [R1+0x1f8], RZ ;  /* 0x0001f8ff01007387 */ /* 0x000fe80000100800 */
[----:B------:R-:W-:Y:S04]  /*0a60*/  STL [R1+0x1fc], RZ ;  /* 0x0001fcff01007387 */ /* 0x000fe80000100800 */
[----:B------:R-:W1:Y:S01]  /*0a70*/  LDS.128 R12, [UR42+0x324d0] ;  /* 0x0324d02aff0c7984 */ /* 0x000e620008000c00 */
[----:B------:R-:W-:Y:S06]  /*0a80*/  BAR.ARV 0x4, 0x180 ;  /* 0x0106000000007b1d */ /* 0x000fec0000002000 */
[----:B-1----:R-:W-:-:S13]  /*0a90*/  ISETP.GE.AND P0, PT, R15, UR4, PT ;  /* 0x000000040f007c0c */ /* 0x002fda000bf06270 */
[----:B------:R-:W-:Y:S05]  /*0aa0*/  @P0 EXIT ;  /* 0x000000000000094d */ /* 0x000fea0003800000 */
[----:B------:R-:W1:Y:S01]  /*0ab0*/  S2R R0, SR_TID.X ;  /* 0x0000000000007919 */ /* 0x000e620000002100 */
[----:B------:R-:W2:Y:S01]  /*0ac0*/  S2UR UR4, SR_SWINHI ;  /* 0x00000000000479c3 */ /* 0x000ea20000002f00 */
[----:B------:R-:W-:Y:S01]  /*0ad0*/  IMAD.MOV.U32 R197, RZ, RZ, 0x2 ;  /* 0x00000002ffc57424 */ /* 0x000fe200078e00ff */
[----:B------:R-:W-:Y:S01]  /*0ae0*/  R2UR UR12, R13 ;  /* 0x000000000d0c72ca */ /* 0x000fe200000e0000 */
[----:B------:R-:W-:Y:S01]  /*0af0*/  VIADD R207, R28, 0x8 ;  /* 0x000000081ccf7836 */ /* 0x000fe20000000000 */
[----:B------:R-:W-:Y:S02]  /*0b00*/  R2UR UR5, R15 ;  /* 0x000000000f0572ca */ /* 0x000fe400000e0000 */
[----:B------:R-:W-:Y:S02]  /*0b10*/  R2UR UR6, R14 ;  /* 0x000000000e0672ca */ /* 0x000fe400000e0000 */
[----:B------:R-:W-:Y:S01]  /*0b20*/  IADD3 R206, -R28, 0xb, RZ ;  /* 0x0000000b1cce7810 */ /* 0x000fe20007ffe1ff */
[----:B------:R-:W-:Y:S01]  /*0b30*/  UMOV UR58, UR42 ;  /* 0x0000002a003a7c82 */ /* 0x000fe20008000000 */
[----:B--2---:R-:W-:Y:S01]  /*0b40*/  UMOV UR59, UR4 ;  /* 0x00000004003b7c82 */ /* 0x004fe20008000000 */
[----:B-1----:R-:W-:-:S05]  /*0b50*/  VIADD R203, R0, 0xffffff80 ;  /* 0xffffff8000cb7836 */ /* 0x002fca0000000000 */
[----:B------:R-:W-:-:S04]  /*0b60*/  SHF.R.S32.HI R0, RZ, 0x1f, R203 ;  /* 0x0000001fff007819 */ /* 0x000fc800000114cb */
[CC--:B------:R-:W-:Y:S02]  /*0b70*/  LEA.HI R30, R0.reuse, R203.reuse, RZ, 0x7 ;  /* 0x000000cb001e7211 */ /* 0x0c0fe400078f38ff */
[-C--:B0-----:R-:W-:Y:S02]  /*0b80*/  LEA.HI R2, R0, R203.reuse, RZ, 0x4 ;  /* 0x000000cb00027211 */ /* 0x081fe400078f20ff */
[----:B------:R-:W-:Y:S02]  /*0b90*/  LOP3.LUT R210, R30, 0xffffff80, RZ, 0xc0, !PT ;  /* 0xffffff801ed27812 */ /* 0x000fe400078ec0ff */
[CC--:B------:R-:W-:Y:S02]  /*0ba0*/  LEA.HI R4, R0.reuse, R203.reuse, RZ, 0x5 ;  /* 0x000000cb00047211 */ /* 0x0c0fe400078f28ff */
[----:B------:R-:W-:Y:S01]  /*0bb0*/  SHF.R.S32.HI R7, RZ, 0x4, R2 ;  /* 0x00000004ff077819 */ /* 0x000fe20000011402 */
[----:B------:R-:W-:Y:S01]  /*0bc0*/  IMAD.IADD R210, R203, 0x1, -R210 ;  /* 0x00000001cbd27824 */ /* 0x000fe200078e0ad2 */
[----:B------:R-:W-:Y:S01]  /*0bd0*/  LEA.HI R8, R0, R203, RZ, 0x2 ;  /* 0x000000cb00087211 */ /* 0x000fe200078f10ff */
[----:B------:R-:W-:Y:S01]  /*0be0*/  IMAD.SHL.U32 R5, R4, 0x20, RZ ;  /* 0x0000002004057824 */ /* 0x000fe200078e00ff */
[----:B------:R-:W-:-:S02]  /*0bf0*/  LOP3.LUT R4, R2, 0x3fffff0, RZ, 0xc0, !PT ;  /* 0x03fffff002047812 */ /* 0x000fc400078ec0ff */
[----:B------:R-:W-:Y:S02]  /*0c00*/  SHF.R.S32.HI R3, RZ, 0x1f, R210 ;  /* 0x0000001fff037819 */ /* 0x000fe400000114d2 */
[----:B------:R-:W-:Y:S01]  /*0c10*/  LEA.HI R2, R2, R7, RZ, 0x1 ;  /* 0x0000000702027211 */ /* 0x000fe200078f08ff */
[----:B------:R-:W-:Y:S01]  /*0c20*/  IMAD.IADD R4, R203, 0x1, -R4 ;  /* 0x00000001cb047824 */ /* 0x000fe200078e0a04 */
[----:B------:R-:W-:Y:S02]  /*0c30*/  LEA.HI R29, R3, R210, RZ, 0x2 ;  /* 0x000000d2031d7211 */ /* 0x000fe400078f10ff */
[----:B------:R-:W-:Y:S02]  /*0c40*/  LOP3.LUT R9, R5, 0xfffffc00, RZ, 0xc0, !PT ;  /* 0xfffffc0005097812 */ /* 0x000fe400078ec0ff */
[----:B------:R-:W-:Y:S02]  /*0c50*/  LOP3.LUT R6, R2, 0x1ffffffe, RZ, 0xc0, !PT ;  /* 0x1ffffffe02067812 */ /* 0x000fe400078ec0ff */
[----:B------:R-:W-:Y:S01]  /*0c60*/  SHF.R.S32.HI R2, RZ, 0x2, R29 ;  /* 0x00000002ff027819 */ /* 0x000fe2000001141d */
[----:B------:R-:W-:Y:S01]  /*0c70*/  IMAD R9, R4, 0x40, R9 ;  /* 0x0000004004097824 */ /* 0x000fe200078e0209 */
[----:B------:R-:W-:Y:S01]  /*0c80*/  SHF.R.S32.HI R5, RZ, 0x1f, R29 ;  /* 0x0000001fff057819 */ /* 0x000fe2000001141d */
[----:B------:R-:W-:Y:S01]  /*0c90*/  IMAD.IADD R6, R7, 0x1, -R6 ;  /* 0x0000000107067824 */ /* 0x000fe200078e0a06 */
[----:B------:R-:W-:-:S02]  /*0ca0*/  LOP3.LUT R8, R8, 0xfffffffc, RZ, 0xc0, !PT ;  /* 0xfffffffc08087812 */ /* 0x000fc400078ec0ff */
[----:B------:R-:W-:Y:S01]  /*0cb0*/  LEA.HI R5, R5, R2, RZ, 0x3 ;  /* 0x0000000205057211 */ /* 0x000fe200078f18ff */
[----:B------:R-:W-:Y:S01]  /*0cc0*/  IMAD R6, R6, 0x8, R9 ;  /* 0x0000000806067824 */ /* 0x000fe200078e0209 */
[----:B------:R-:W-:Y:S01]  /*0cd0*/  LEA.HI R3, R3, R210, RZ, 0x5 ;  /* 0x000000d203037211 */ /* 0x000fe200078f28ff */
[----:B------:R-:W-:Y:S01]  /*0ce0*/  IMAD.IADD R8, R203, 0x1, -R8 ;  /* 0x00000001cb087824 */ /* 0x000fe200078e0a08 */
[----:B------:R-:W-:Y:S01]  /*0cf0*/  LOP3.LUT R5, R5, 0xfffffff8, RZ, 0xc0, !PT ;  /* 0xfffffff805057812 */ /* 0x000fe200078ec0ff */
[----:B------:R-:W-:Y:S01]  /*0d00*/  IMAD.WIDE R196, R6, R197, UR58 ;  /* 0x0000003a06c47e25 */ /* 0x000fe2000f8e02c5 */
[----:B------:R-:W-:Y:S02]  /*0d10*/  SHF.R.S32.HI R3, RZ, 0x5, R3 ;  /* 0x00000005ff037819 */ /* 0x000fe40000011403 */
[----:B------:R-:W-:Y:S01]  /*0d20*/  LEA.HI R4, R8, R8, RZ, 0x1 ;  /* 0x0000000808047211 */ /* 0x000fe200078f08ff */
[----:B------:R-:W-:Y:S01]  /*0d30*/  IMAD.IADD R2, R2, 0x1, -R5 ;  /* 0x0000000102027824 */ /* 0x000fe200078e0a05 */
[----:B------:R-:W-:-:S02]  /*0d40*/  IADD3 R9, P5, R196, 0x4000, RZ ;  /* 0x00004000c4097810 */ /* 0x000fc40007fbe0ff */
[----:B------:R-:W-:Y:S01]  /*0d50*/  LOP3.LUT R5, R4, 0x1ffffffe, RZ, 0xc0, !PT ;  /* 0x1ffffffe04057812 */ /* 0x000fe200078ec0ff */
[----:B------:R-:W-:Y:S01]  /*0d60*/  IMAD R31, R3, 0x10, R2 ;  /* 0x00000010031f7824 */ /* 0x000fe200078e0202 */
[C---:B------:R-:W-:Y:S02]  /*0d70*/  IADD3 R3, P3, R196.reuse, 0x20, RZ ;  /* 0x00000020c4037810 */ /* 0x040fe40007f7e0ff */
[----:B------:R-:W-:Y:S01]  /*0d80*/  IADD3 R13, P0, R196, 0x4040, RZ ;  /* 0x00004040c40d7810 */ /* 0x000fe20007f1e0ff */
[----:B------:R-:W-:Y:S01]  /*0d90*/  IMAD.IADD R33, R8, 0x1, -R5 ;  /* 0x0000000108217824 */ /* 0x000fe200078e0a05 */
[----:B------:R-:W-:Y:S02]  /*0da0*/  LOP3.LUT R2, R3, 0x380, RZ, 0xc0, !PT ;  /* 0x0000038003027812 */ /* 0x000fe400078ec0ff */
[----:B------:R-:W-:Y:S02]  /*0db0*/  LOP3.LUT R8, R9, 0x380, RZ, 0xc0, !PT ;  /* 0x0000038009087812 */ /* 0x000fe400078ec0ff */
[----:B------:R-:W-:-:S02]  /*0dc0*/  SHF.R.U64 R2, R2, 0x3, RZ ;  /* 0x0000000302027819 */ /* 0x000fc400000012ff */
[----:B------:R-:W-:Y:S02]  /*0dd0*/  IADD3 R7, P6, R196, 0x60, RZ ;  /* 0x00000060c4077810 */ /* 0x000fe40007fde0ff */
[----:B------:R-:W-:Y:S01]  /*0de0*/  LOP3.LUT R2, R2, R3, RZ, 0x3c, !PT ;  /* 0x0000000302027212 */ /* 0x000fe200078e3cff */
[----:B------:R-:W-:Y:S01]  /*0df0*/  IMAD.X R3, RZ, RZ, R197, P3 ;  /* 0x000000ffff037224 */ /* 0x000fe200018e06c5 */
[----:B------:R-:W-:Y:S02]  /*0e00*/  SHF.R.U64 R8, R8, 0x3, RZ ;  /* 0x0000000308087819 */ /* 0x000fe400000012ff */
[----:B------:R-:W-:Y:S02]  /*0e10*/  LOP3.LUT R12, R13, 0x380, RZ, 0xc0, !PT ;  /* 0x000003800d0c7812 */ /* 0x000fe400078ec0ff */
[----:B------:R-:W-:Y:S02]  /*0e20*/  SHF.R.S32.HI R217, RZ, 0x7, R30 ;  /* 0x00000007ffd97819 */ /* 0x000fe4000001141e */
[----:B------:R-:W-:-:S02]  /*0e30*/  LOP3.LUT R6, R7, 0x380, RZ, 0xc0, !PT ;  /* 0x0000038007067812 */ /* 0x000fc400078ec0ff */
[----:B------:R-:W-:Y:S01]  /*0e40*/  LOP3.LUT R8, R8, R9, RZ, 0x3c, !PT ;  /* 0x0000000908087212 */ /* 0x000fe200078e3cff */
[----:B------:R-:W-:Y:S01]  /*0e50*/  IMAD.X R9, RZ, RZ, R197, P5 ;  /* 0x000000ffff097224 */ /* 0x000fe200028e06c5 */
[----:B------:R-:W-:Y:S02]  /*0e60*/  MOV R2, R2 ;  /* 0x0000000200027202 */ /* 0x000fe40000000f00 */
[C---:B------:R-:W-:Y:S02]  /*0e70*/  IADD3 R5, P2, R196.reuse, 0x40, RZ ;  /* 0x00000040c4057810 */ /* 0x040fe40007f5e0ff */
[----:B------:R-:W-:Y:S01]  /*0e80*/  IADD3 R11, P1, R196, 0x4020, RZ ;  /* 0x00004020c40b7810 */ /* 0x000fe20007f3e0ff */
[----:B------:R0:W-:Y:S01]  /*0e90*/  STL [R1+0x454], R2 ;  /* 0x0004540201007387 */ /* 0x0001e20000100800 */
[----:B------:R-:W-:Y:S02]  /*0ea0*/  SHF.R.U64 R12, R12, 0x3, RZ ;  /* 0x000000030c0c7819 */ /* 0x000fe400000012ff */
[----:B------:R-:W-:-:S02]  /*0eb0*/  LEA.HI R30, R30, R217, RZ, 0x1 ;  /* 0x000000d91e1e7211 */ /* 0x000fc400078f08ff */
[----:B------:R-:W-:Y:S02]  /*0ec0*/  SHF.R.U64 R6, R6, 0x3, RZ ;  /* 0x0000000306067819 */ /* 0x000fe400000012ff */
[----:B------:R-:W-:Y:S02]  /*0ed0*/  LOP3.LUT R4, R5, 0x380, RZ, 0xc0, !PT ;  /* 0x0000038005047812 */ /* 0x000fe400078ec0ff */
[----:B------:R-:W-:Y:S02]  /*0ee0*/  LOP3.LUT R10, R11, 0x380, RZ, 0xc0, !PT ;  /* 0x000003800b0a7812 */ /* 0x000fe400078ec0ff */
[----:B------:R-:W-:Y:S01]  /*0ef0*/  LOP3.LUT R12, R12, R13, RZ, 0x3c, !PT ;  /* 0x0000000d0c0c7212 */ /* 0x000fe200078e3cff */
[----:B------:R-:W-:Y:S01]  /*0f00*/  IMAD.X R13, RZ, RZ, R197, P0 ;  /* 0x000000ffff0d7224 */ /* 0x000fe200000e06c5 */
[----:B0-----:R-:W-:Y:S02]  /*0f10*/  MOV R2, R8 ;  /* 0x0000000800027202 */ /* 0x001fe40000000f00 */
[----:B------:R-:W-:-:S02]  /*0f20*/  LOP3.LUT R30, R30, 0x3fffffe, RZ, 0xc0, !PT ;  /* 0x03fffffe1e1e7812 */ /* 0x000fc400078ec0ff */
[----:B------:R-:W-:Y:S01]  /*0f30*/  LOP3.LUT R6, R6, R7, RZ, 0x3c, !PT ;  /* 0x0000000706067212 */ /* 0x000fe200078e3cff */
[--C-:B------:R-:W-:Y:S01]  /*0f40*/  IMAD.X R7, RZ, RZ, R197.reuse, P6 ;  /* 0x000000ffff077224 */ /* 0x100fe200030e06c5 */
[----:B------:R-:W-:Y:S01]  /*0f50*/  SHF.R.U64 R4, R4, 0x3, RZ ;  /* 0x0000000304047819 */ /* 0x000fe200000012ff */
[----:B------:R0:W-:Y:S01]  /*0f60*/  STL [R1+0x448], R2 ;  /* 0x0004480201007387 */ /* 0x0001e20000100800 */
[----:B------:R-:W-:Y:S01]  /*0f70*/  SHF.R.U64 R10, R10, 0x3, RZ ;  /* 0x000000030a0a7819 */ /* 0x000fe200000012ff */
[----:B------:R-:W-:Y:S01]  /*0f80*/  IMAD.IADD R30, R217, 0x1, -R30 ;  /* 0x00000001d91e7824 */ /* 0x000fe200078e0a1e */
[----:B------:R-:W-:Y:S01]  /*0f90*/  LOP3.LUT R4, R4, R5, RZ, 0x3c, !PT ;  /* 0x0000000504047212 */ /* 0x000fe200078e3cff */
[--C-:B------:R-:W-:Y:S01]  /*0fa0*/  IMAD.X R5, RZ, RZ, R197.reuse, P2 ;  /* 0x000000ffff057224 */ /* 0x100fe200010e06c5 */
[----:B------:R-:W-:Y:S01]  /*0fb0*/  LOP3.LUT R10, R10, R11, RZ, 0x3c, !PT ;  /* 0x0000000b0a0a7212 */ /* 0x000fe200078e3cff */
[----:B------:R-:W-:Y:S01]  /*0fc0*/  IMAD.X R11, RZ, RZ, R197, P1 ;  /* 0x000000ffff0b7224 */ /* 0x000fe200008e06c5 */
[----:B------:R-:W-:Y:S01]  /*0fd0*/  MOV R3, R6 ;  /* 0x0000000600037202 */ /* 0x000fe20000000f00 */
[----:B------:R-:W-:Y:S01]  /*0fe0*/  IMAD R204, R30, 0x40, R31 ;  /* 0x000000401ecc7824 */ /* 0x000fe200078e021f */
[----:B------:R-:W-:-:S02]  /*0ff0*/  LEA.HI R0, R0, R203, RZ, 0x3 ;  /* 0x000000cb00007211 */ /* 0x000fc400078f18ff */
[----:B0-----:R-:W-:Y:S01]  /*1000*/  MOV R2, R12 ;  /* 0x0000000c00027202 */ /* 0x001fe20000000f00 */
[----:B------:R0:W-:Y:S01]  /*1010*/  STL [R1+0x44c], R3 ;  /* 0x00044c0301007387 */ /* 0x0001e20000100800 */
[----:B------:R-:W-:Y:S02]  /*1020*/  SHF.R.S32.HI R208, RZ, 0x3, R0 ;  /* 0x00000003ffd07819 */ /* 0x000fe40000011400 */
[----:B------:R-:W-:Y:S01]  /*1030*/  MOV R4, R4 ;  /* 0x0000000400047202 */ /* 0x000fe20000000f00 */
[----:B------:R1:W-:Y:S01]  /*1040*/  STL [R1+0x440], R2 ;  /* 0x0004400201007387 */ /* 0x0003e20000100800 */
[C---:B------:R-:W-:Y:S02]  /*1050*/  IADD3 R19, P2, R196.reuse, 0x8020, RZ ;  /* 0x00008020c4137810 */ /* 0x040fe40007f5e0ff */
[----:B------:R-:W-:Y:S01]  /*1060*/  IADD3 R27, P1, R196, 0xc060, RZ ;  /* 0x0000c060c41b7810 */ /* 0x000fe20007f3e0ff */
[----:B------:R2:W-:Y:S01]  /*1070*/  STL [R1+0x450], R4 ;  /* 0x0004500401007387 */ /* 0x0005e20000100800 */
[----:B------:R-:W-:-:S02]  /*1080*/  LOP3.LUT R18, R19, 0x380, RZ, 0xc0, !PT ;  /* 0x0000038013127812 */ /* 0x000fc400078ec0ff */
[----:B0-----:R-:W-:Y:S02]  /*1090*/  MOV R3, R10 ;  /* 0x0000000a00037202 */ /* 0x001fe40000000f00 */
[----:B------:R-:W-:Y:S02]  /*10a0*/  IADD3 R15, P4, R196, 0x4060, RZ ;  /* 0x00004060c40f7810 */ /* 0x000fe40007f9e0ff */
[----:B-1----:R-:W-:Y:S01]  /*10b0*/  LOP3.LUT R2, R0, 0xfffffff8, RZ, 0xc0, !PT ;  /* 0xfffffff800027812 */ /* 0x002fe200078ec0ff */
[----:B------:R-:W-:Y:S01]  /*10c0*/  IMAD R0, R33, 0x8, R204 ;  /* 0x0000000821007824 */ /* 0x000fe200078e02cc */
[----:B------:R2:W-:Y:S01]  /*10d0*/  STL [R1+0x444], R3 ;  /* 0x0004440301007387 */ /* 0x0005e20000100800 */
[C---:B------:R-:W-:Y:S02]  /*10e0*/  IADD3 R223, P3, R196.reuse, 0x8000, RZ ;  /* 0x00008000c4df7810 */ /* 0x040fe40007f7e0ff */
[C---:B------:R-:W-:Y:S01]  /*10f0*/  IADD3 R21, P6, R196.reuse, 0x8040, RZ ;  /* 0x00008040c4157810 */ /* 0x040fe20007fde0ff */
[----:B------:R2:W-:Y:S01]  /*1100*/  STL [R1+0x458], R0 ;  /* 0x0004580001007387 */ /* 0x0005e20000100800 */
[----:B------:R-:W-:Y:S01]  /*1110*/  IADD3 R25, P5, R196, 0x8060, RZ ;  /* 0x00008060c4197810 */ /* 0x000fe20007fbe0ff */
[----:B------:R-:W-:Y:S01]  /*1120*/  IMAD.IADD R209, R203, 0x1, -R2 ;  /* 0x00000001cbd17824 */ /* 0x000fe200078e0a02 */
[----:B------:R-:W-:-:S02]  /*1130*/  SHF.R.U64 R18, R18, 0x3, RZ ;  /* 0x0000000312127819 */ /* 0x000fc400000012ff */
[----:B------:R-:W-:Y:S01]  /*1140*/  LOP3.LUT R26, R27, 0x380, RZ, 0xc0, !PT ;  /* 0x000003801b1a7812 */ /* 0x000fe200078ec0ff */
[----:B------:R-:W-:Y:S01]  /*1150*/  IMAD.SHL.U32 R189, R209, 0x8, RZ ;  /* 0x00000008d1bd7824 */ /* 0x000fe200078e00ff */
[----:B------:R-:W-:Y:S01]  /*1160*/  LOP3.LUT R14, R15, 0x380, RZ, 0xc0, !PT ;  /* 0x000003800f0e7812 */ /* 0x000fe200078ec0ff */
[----:B------:R-:W-:Y:S01]  /*1170*/  IMAD R209, R209, 0x20, R208 ;  /* 0x00000020d1d17824 */ /* 0x000fe200078e02d0 */
[----:B------:R-:W-:Y:S01]  /*1180*/  LOP3.LUT R222, R223, 0x380, RZ, 0xc0, !PT ;  /* 0x00000380dfde7812 */ /* 0x000fe200078ec0ff */
[----:B------:R-:W-:Y:S01]  /*1190*/  VIADD R191, R189, 0x40 ;  /* 0x00000040bdbf7836 */ /* 0x000fe20000000000 */
[----:B------:R-:W-:Y:S01]  /*11a0*/  LOP3.LUT R20, R21, 0x380, RZ, 0xc0, !PT ;  /* 0x0000038015147812 */ /* 0x000fe200078ec0ff */
[----:B------:R-:W-:Y:S01]  /*11b0*/  VIADD R190, R189, 0x80 ;  /* 0x00000080bdbe7836 */ /* 0x000fe20000000000 */
[----:B------:R-:W-:Y:S01]  /*11c0*/  LOP3.LUT R24, R25, 0x380, RZ, 0xc0, !PT ;  /* 0x0000038019187812 */ /* 0x000fe200078ec0ff */
[----:B------:R-:W-:Y:S01]  /*11d0*/  VIADD R192, R189, 0xc0 ;  /* 0x000000c0bdc07836 */ /* 0x000fe20000000000 */
[----:B------:R-:W-:Y:S01]  /*11e0*/  LOP3.LUT R18, R18, R19, RZ, 0x3c, !PT ;  /* 0x0000001312127212 */ /* 0x000fe200078e3cff */
[----:B------:R-:W-:Y:S01]  /*11f0*/  IMAD.X R19, RZ, RZ, R197, P2 ;  /* 0x000000ffff137224 */ /* 0x000fe200010e06c5 */
[----:B------:R-:W-:-:S02]  /*1200*/  SHF.R.U64 R26, R26, 0x3, RZ ;  /* 0x000000031a1a7819 */ /* 0x000fc400000012ff */
[----:B------:R-:W-:Y:S02]  /*1210*/  SHF.R.U64 R14, R14, 0x3, RZ ;  /* 0x000000030e0e7819 */ /* 0x000fe400000012ff */
[----:B------:R-:W-:Y:S02]  /*1220*/  SHF.R.U64 R222, R222, 0x3, RZ ;  /* 0x00000003dede7819 */ /* 0x000fe400000012ff */
        /* <DEDUP_REMOVED lines=13> */
[----:B------:R-:W-:Y:S01]  /*1300*/  MOV R221, R18 ;  /* 0x0000001200dd7202 */ /* 0x000fe20000000f00 */
[----:B------:R-:W-:Y:S01]  /*1310*/  IMAD.IADD R29, R210, 0x1, -R29 ;  /* 0x00000001d21d7824 */ /* 0x000fe200078e0a1d */
[----:B------:R-:W-:-:S02]  /*1320*/  IADD3 R181, P0, R16, 0x50, RZ ;  /* 0x0000005010b57810 */ /* 0x000fc40007f1e0ff */
[C---:B------:R-:W-:Y:S01]  /*1330*/  IADD3 R18, P1, R16.reuse, 0x11c, RZ ;  /* 0x0000011c10127810 */ /* 0x040fe20007f3e0ff */
[----:B------:R-:W-:Y:S01]  /*1340*/  IMAD.SHL.U32 R205, R29, 0x2, RZ ;  /* 0x000000021dcd7824 */ /* 0x000fe200078e00ff */
[----:B------:R-:W-:Y:S01]  /*1350*/  IADD3 R216, P2, R16, 0x200, RZ ;  /* 0x0000020010d87810 */ /* 0x000fe20007f5e0ff */
[--C-:B------:R-:W-:Y:S01]  /*1360*/  IMAD.X R195, RZ, RZ, R17.reuse, P0 ;  /* 0x000000ffffc37224 */ /* 0x100fe200000e0611 */
[----:B------:R-:W-:Y:S01]  /*1370*/  MOV R229, R14 ;  /* 0x0000000e00e57202 */ /* 0x000fe20000000f00 */
[--C-:B------:R-:W-:Y:S01]  /*1380*/  IMAD.X R157, RZ, RZ, R17.reuse, P1 ;  /* 0x000000ffff9d7224 */ /* 0x100fe200008e0611 */
[----:B------:R-:W-:Y:S01]  /*1390*/  MOV R222, R222 ;  /* 0x000000de00de7202 */ /* 0x000fe20000000f00 */
[----:B------:R-:W-:Y:S01]  /*13a0*/  IMAD.X R215, RZ, RZ, R17, P2 ;  /* 0x000000ffffd77224 */ /* 0x000fe200010e0611 */
[----:B------:R-:W-:Y:S02]  /*13b0*/  MOV R220, R20 ;  /* 0x0000001400dc7202 */ /* 0x000fe40000000f00 */
[----:B------:R-:W-:-:S02]  /*13c0*/  MOV R219, R24 ;  /* 0x0000001800db7202 */ /* 0x000fc40000000f00 */
[----:B------:R-:W-:Y:S02]  /*13d0*/  MOV R218, R26 ;  /* 0x0000001a00da7202 */ /* 0x000fe40000000f00 */
[----:B------:R-:W-:Y:S02]  /*13e0*/  SHF.R.S32.HI R201, RZ, 0x1f, R189 ;  /* 0x0000001fffc97819 */ /* 0x000fe400000114bd */
[----:B------:R-:W-:Y:S02]  /*13f0*/  SHF.R.S32.HI R200, RZ, 0x1f, R191 ;  /* 0x0000001fffc87819 */ /* 0x000fe400000114bf */
[----:B------:R-:W-:Y:S02]  /*1400*/  SHF.R.S32.HI R199, RZ, 0x1f, R190 ;  /* 0x0000001fffc77819 */ /* 0x000fe400000114be */
[----:B--2---:R-:W-:-:S07]  /*1410*/  SHF.R.S32.HI R198, RZ, 0x1f, R192 ;  /* 0x0000001fffc67819 */ /* 0x004fce00000114c0 */
.L_x_3523:
[----:B------:R-:W-:Y:S01]  /*1420*/  ULDC.64 UR8, c[0x0][0xb20] ;  /* 0x0002c80000087ab9 */ /* 0x000fe20000000a00 */
[----:B------:R-:W-:Y:S01]  /*1430*/  ULDC UR7, c[0x0][0x424] ;  /* 0x0001090000077ab9 */ /* 0x000fe20000000800 */
        /* <DEDUP_REMOVED lines=11> */
[----:B012---:R-:W-:Y:S02]  /*14f0*/  IMAD.U32 R2, RZ, RZ, UR8 ;  /* 0x00000008ff027e24 */ /* 0x007fe4000f8e00ff */
[----:B------:R-:W-:Y:S01]  /*1500*/  IMAD.U32 R3, RZ, RZ, UR9 ;  /* 0x00000009ff037e24 */ /* 0x000fe2000f8e00ff */
[----:B------:R-:W-:-:S04]  /*1510*/  @UP1 UIMAD.WIDE UR8, UR5, 0x4, UR10 ;  /* 0x00000004050818a5 */ /* 0x000fc8000f8e020a */
[----:B------:R-:W2:Y:S02]  /*1520*/  @P0 LDG.E R2, desc[UR36][R2.64] ;  /* 0x0000002402020981 */ /* 0x000ea4000c1e1900 */
[----:B------:R-:W-:Y:S02]  /*1530*/  IMAD.U32 R4, RZ, RZ, UR8 ;  /* 0x00000008ff047e24 */ /* 0x000fe4000f8e00ff */
[----:B------:R-:W-:Y:S01]  /*1540*/  IMAD.U32 R5, RZ, RZ, UR9 ;  /* 0x00000009ff057e24 */ /* 0x000fe2000f8e00ff */
[----:B------:R-:W-:-:S04]  /*1550*/  ULDC.64 UR8, c[0x0][0x418] ;  /* 0x0001060000087ab9 */ /* 0x000fc80000000a00 */
[----:B---3--:R-:W3:Y:S01]  /*1560*/  @P2 LDG.E R4, desc[UR36][R4.64] ;  /* 0x0000002404042981 */ /* 0x008ee2000c1e1900 */
[----:B------:R-:W-:Y:S01]  /*1570*/  UISETP.NE.U32.AND UP0, UPT, UR8, URZ, UPT ;  /* 0x0000003f0800728c */ /* 0x000fe2000bf05070 */
[----:B------:R-:W-:Y:S01]  /*1580*/  UMOV UR4, URZ ;  /* 0x0000003f00047c82 */ /* 0x000fe20008000000 */
[----:B------:R-:W-:Y:S02]  /*1590*/  ULDC UR43, c[0x0][0x288] ;  /* 0x0000a200002b7ab9 */ /* 0x000fe40000000800 */
[----:B------:R-:W-:Y:S01]  /*15a0*/  UISETP.NE.AND.EX UP0, UPT, UR9, URZ, UPT, UP0 ;  /* 0x0000003f0900728c */ /* 0x000fe2000bf05300 */
[----:B------:R-:W-:Y:S02]  /*15b0*/  UMOV UR61, UR6 ;  /* 0x00000006003d7c82 */ /* 0x000fe40008000000 */
[----:B------:R-:W-:Y:S01]  /*15c0*/  ULDC.64 UR8, c[0x0][0xb18] ;  /* 0x0002c60000087ab9 */ /* 0x000fe20000000a00 */
[----:B------:R-:W-:Y:S01]  /*15d0*/  USEL UR7, UR7, 0x1, UP0 ;  /* 0x0000000107077887 */ /* 0x000fe20008000000 */
[----:B------:R-:W-:-:S03]  /*15e0*/  ISETP.NE.U32.AND P1, PT, RZ, UR8, PT ;  /* 0x00000008ff007c0c */ /* 0x000fc6000bf25070 */
[----:B------:R-:W-:Y:S01]  /*15f0*/  UIMAD UR44, UR7, UR44, URZ ;  /* 0x0000002c072c72a4 */ /* 0x000fe2000f8e023f */
[----:B------:R-:W-:Y:S02]  /*1600*/  ISETP.NE.AND.EX P1, PT, RZ, UR9, PT, P1 ;  /* 0x00000009ff007c0c */ /* 0x000fe4000bf25310 */
[----:B--2---:R-:W-:Y:S02]  /*1610*/  @P0 R2UR UR4, R2 ;  /* 0x00000000020402ca */ /* 0x004fe400000e0000 */
[----:B---3--:R-:W-:Y:S01]  /*1620*/  @P2 R2UR UR43, R4 ;  /* 0x00000000042b22ca */ /* 0x008fe200000e0000 */
[----:B----4-:R-:W-:-:S14]  /*1630*/  @P2 BRA `(.L_x_3391) ;  /* 0x0000000000342947 */ /* 0x010fdc0003800000 */
        /* <DEDUP_REMOVED lines=13> */
.L_x_3391:
[----:B------:R-:W-:Y:S01]  /*1710*/  IMAD.U32 R202, RZ, RZ, UR5 ;  /* 0x00000005ffca7e24 */ /* 0x000fe2000f8e00ff */
[----:B------:R-:W-:Y:S06]  /*1720*/  @!P1 BRA `(.L_x_3392) ;  /* 0x00000000001c9947 */ /* 0x000fec0003800000 */
[----:B------:R-:W-:Y:S02]  /*1730*/  ULDC.64 UR6, c[0x0][0xb18] ;  /* 0x0002c60000067ab9 */ /* 0x000fe40000000a00 */
[----:B------:R-:W-:-:S06]  /*1740*/  UIMAD.WIDE UR6, UR5, 0x4, UR6 ;  /* 0x00000004050678a5 */ /* 0x000fcc000f8e0206 */
[----:B------:R-:W-:Y:S02]  /*1750*/  IMAD.U32 R2, RZ, RZ, UR6 ;  /* 0x00000006ff027e24 */ /* 0x000fe4000f8e00ff */
[----:B------:R-:W-:-:S05]  /*1760*/  IMAD.U32 R3, RZ, RZ, UR7 ;  /* 0x00000007ff037e24 */ /* 0x000fca000f8e00ff */
[----:B------:R-:W2:Y:S02]  /*1770*/  LDG.E R2, desc[UR36][R2.64] ;  /* 0x0000002402027981 */ /* 0x000ea4000c1e1900 */
[----:B--2---:R-:W-:Y:S01]  /*1780*/  R2UR UR44, R2 ;  /* 0x00000000022c72ca */ /* 0x004fe200000e0000 */
[----:B------:R-:W-:-:S14]  /*1790*/  BRA `(.L_x_3393) ;  /* 0x0000000000347947 */ /* 0x000fdc0003800000 */
.L_x_3392:
        /* <DEDUP_REMOVED lines=13> */
.L_x_3393:
[----:B------:R-:W2:Y:S01]  /*1870*/  LDL R0, [R1+0x470] ;  /* 0x0004700001007983 */ /* 0x000ea20000100800 */
[----:B------:R-:W-:Y:S01]  /*1880*/  UIADD3 UR11, UP0, UR58, 0x32430, URZ ;  /* 0x000324303a0b7890 */ /* 0x000fe2000ff1e03f */
[----:B------:R-:W-:Y:S01]  /*1890*/  IMAD.U32 R15, RZ, RZ, UR13 ;  /* 0x0000000dff0f7e24 */ /* 0x000fe2000f8e00ff */
[----:B------:R-:W-:Y:S01]  /*18a0*/  UIADD3 UR9, UP1, UR58, 0x32440, URZ ;  /* 0x000324403a097890 */ /* 0x000fe2000ff3e03f */
[----:B------:R-:W-:Y:S01]  /*18b0*/  IMAD.MOV.U32 R5, RZ, RZ, 0x80 ;  /* 0x00000080ff057424 */ /* 0x000fe200078e00ff */
[----:B------:R-:W-:Y:S01]  /*18c0*/  UIADD3 UR7, UP2, UR58, 0x32450, URZ ;  /* 0x000324503a077890 */ /* 0x000fe2000ff5e03f */
[----:B------:R-:W-:Y:S01]  /*18d0*/  IMAD.MOV.U32 R13, RZ, RZ, 0x80 ;  /* 0x00000080ff0d7424 */ /* 0x000fe200078e00ff */
[----:B------:R-:W-:Y:S01]  /*18e0*/  UIADD3 UR5, UP3, UR58, 0x32460, URZ ;  /* 0x000324603a057890 */ /* 0x000fe2000ff7e03f */
[----:B------:R-:W-:Y:S01]  /*18f0*/  IMAD.MOV.U32 R14, RZ, RZ, 0x100 ;  /* 0x00000100ff0e7424 */ /* 0x000fe200078e00ff */
[----:B------:R-:W-:Y:S01]  /*1900*/  UIADD3.X UR13, URZ, UR59, URZ, UP0, !UPT ;  /* 0x0000003b3f0d7290 */ /* 0x000fe200087fe43f */
[----:B------:R-:W-:Y:S01]  /*1910*/  IMAD.U32 R2, RZ, RZ, UR11 ;  /* 0x0000000bff027e24 */ /* 0x000fe2000f8e00ff */
[----:B------:R-:W-:Y:S01]  /*1920*/  UIADD3.X UR8, URZ, UR59, URZ, UP2, !UPT ;  /* 0x0000003b3f087290 */ /* 0x000fe200097fe43f */
[----:B------:R-:W-:Y:S01]  /*1930*/  IMAD.U32 R8, RZ, RZ, UR7 ;  /* 0x00000007ff087e24 */ /* 0x000fe2000f8e00ff */
[----:B------:R-:W-:Y:S01]  /*1940*/  UIADD3.X UR10, URZ, UR59, URZ, UP1, !UPT ;  /* 0x0000003b3f0a7290 */ /* 0x000fe20008ffe43f */
[----:B------:R-:W-:Y:S01]  /*1950*/  IMAD.U32 R10, RZ, RZ, UR5 ;  /* 0x00000005ff0a7e24 */ /* 0x000fe2000f8e00ff */
[----:B------:R-:W-:Y:S01]  /*1960*/  UIADD3 UR44, -UR4, UR44, URZ ;  /* 0x0000002c042c7290 */ /* 0x000fe2000fffe13f */
[----:B------:R-:W-:Y:S01]  /*1970*/  IMAD.U32 R3, RZ, RZ, UR13 ;  /* 0x0000000dff037e24 */ /* 0x000fe2000f8e00ff */
[----:B------:R-:W-:Y:S01]  /*1980*/  USHF.L.U32 UR60, UR12, 0x7, URZ ;  /* 0x000000070c3c7899 */ /* 0x000fe2000800063f */
[----:B------:R-:W-:Y:S01]  /*1990*/  IMAD.U32 R9, RZ, RZ, UR8 ;  /* 0x00000008ff097e24 */ /* 0x000fe2000f8e00ff */
[----:B------:R-:W-:Y:S01]  /*19a0*/  ULDC UR4, c[0x0][0x448] ;  /* 0x0001120000047ab9 */ /* 0x000fe20000000800 */
[----:B------:R-:W-:Y:S01]  /*19b0*/  STL.64 [R1+0x30], R14 ;  /* 0x0000300e01007387 */ /* 0x000fe20000100a00 */
[----:B------:R-:W-:Y:S01]  /*19c0*/  UISETP.NE.AND UP4, UPT, UR4, 0x1, UPT ;  /* 0x000000010400788c */ /* 0x000fe2000bf85270 */
[C---:B------:R-:W-:Y:S01]  /*19d0*/  IADD3 R47, P0, R16.reuse, 0x410, RZ ;  /* 0x00000410102f7810 */ /* 0x040fe20007f1e0ff */
[----:B------:R-:W-:Y:S01]  /*19e0*/  UIADD3 UR8, UR60, 0x7f, URZ ;  /* 0x0000007f3c087890 */ /* 0x000fe2000fffe03f */
[----:B------:R-:W-:Y:S01]  /*19f0*/  STL.64 [R1+0x18], R2 ;  /* 0x0000180201007387 */ /* 0x000fe20000100a00 */
[----:B------:R-:W-:Y:S01]  /*1a00*/  ULDC UR4, c[0x0][0x20] ;  /* 0x0000080000047ab9 */ /* 0x000fe20000000800 */
[----:B------:R-:W-:Y:S01]  /*1a10*/  UIADD3 UR38, UR44, 0x1, -UR43 ;  /* 0x000000012c267890 */ /* 0x000fe2000fffe82b */
[----:B------:R-:W-:Y:S01]  /*1a20*/  VIADD R19, R181, -UR4 ;  /* 0x80000004b5137c36 */ /* 0x000fe20008000000 */
[----:B------:R-:W-:Y:S01]  /*1a30*/  ULDC.64 UR4, c[0x0][0xad8] ;  /* 0x0002b60000047ab9 */ /* 0x000fe20000000a00 */
[----:B------:R-:W-:Y:S01]  /*1a40*/  STL.128 [R1+0x410], RZ ;  /* 0x000410ff01007387 */ /* 0x000fe20000100c00 */
[----:B------:R-:W-:Y:S01]  /*1a50*/  UISETP.GE.AND UP0, UPT, UR5, 0x1, UPT ;  /* 0x000000010500788c */ /* 0x000fe2000bf06270 */
[----:B------:R-:W-:Y:S01]  /*1a60*/  IADD3 R45, P1, R16, 0x28, RZ ;  /* 0x00000028102d7810 */ /* 0x000fe20007f3e0ff */
[----:B------:R-:W-:Y:S01]  /*1a70*/  UP2UR UR39, UPR, URZ, 0x10 ;  /* 0x000000103f277883 */ /* 0x000fe20008000000 */
[----:B------:R-:W-:Y:S01]  /*1a80*/  STL.128 [R1+0x420], RZ ;  /* 0x000420ff01007387 */ /* 0x000fe20000100c00 */
[----:B------:R-:W-:Y:S01]  /*1a90*/  UP2UR UR41, UPR, URZ, 0x1 ;  /* 0x000000013f297883 */ /* 0x000fe20008000000 */
[--C-:B------:R-:W-:Y:S01]  /*1aa0*/  IMAD.X R48, RZ, RZ, R17.reuse, P0 ;  /* 0x000000ffff307224 */ /* 0x100fe200000e0611 */
[----:B------:R-:W-:Y:S01]  /*1ab0*/  PLOP3.LUT P2, PT, PT, PT, UP0, 0x40, 0x0 ;  /* 0x000000000000781c */ /* 0x000fe20003f4e808 */
[----:B------:R-:W-:Y:S01]  /*1ac0*/  STL.128 [R1+0x200], RZ ;  /* 0x000200ff01007387 */ /* 0x000fe20000100c00 */
[----:B------:R-:W-:-:S03]  /*1ad0*/  IMAD.X R46, RZ, RZ, R17, P1 ;  /* 0x000000ffff2e7224 */ /* 0x000fc600008e0611 */
        /* <DEDUP_REMOVED lines=33> */
[----:B--2---:R-:W-:-:S02]  /*1cf0*/  R2UR UR6, R0 ;  /* 0x00000000000672ca */ /* 0x004fc400000e0000 */
[----:B------:R-:W0:Y:S11]  /*1d00*/  LDC R0, c[0x0][0xa80] ;  /* 0x0002a000ff007b82 */ /* 0x000e360000000800 */
[----:B------:R-:W-:-:S02]  /*1d10*/  IMAD.U32 R12, RZ, RZ, UR6 ;  /* 0x00000006ff0c7e24 */ /* 0x000fc4000f8e00ff */
[----:B------:R-:W-:Y:S01]  /*1d20*/  IMAD.U32 R4, RZ, RZ, UR6 ;  /* 0x00000006ff047e24 */ /* 0x000fe2000f8e00ff */
[----:B------:R-:W-:Y:S02]  /*1d30*/  UIADD3.X UR6, URZ, UR59, URZ, UP3, !UPT ;  /* 0x0000003b3f067290 */ /* 0x000fe40009ffe43f */
[----:B------:R-:W-:Y:S04]  /*1d40*/  STL.128 [R1], R12 ;  /* 0x0000000c01007387 */ /* 0x000fe80000100c00 */
[----:B------:R1:W-:Y:S01]  /*1d50*/  STL.64 [R1+0x28], R4 ;  /* 0x0000280401007387 */ /* 0x0003e20000100a00 */
[----:B------:R-:W-:Y:S01]  /*1d60*/  IMAD.U32 R11, RZ, RZ, UR6 ;  /* 0x00000006ff0b7e24 */ /* 0x000fe2000f8e00ff */
[----:B------:R-:W-:Y:S02]  /*1d70*/  @UP4 ULDC UR6, c[0x0][0x44c] ;  /* 0x0001130000064ab9 */ /* 0x000fe40000000800 */
[----:B0-----:R0:W-:Y:S01]  /*1d80*/  STL [R1+0x430], R0 ;  /* 0x0004300001007387 */ /* 0x0011e20000100800 */
[----:B------:R-:W-:-:S03]  /*1d90*/  UIMAD.WIDE.U32 UR6, UR8, UR6, URZ ;  /* 0x00000006080672a5 */ /* 0x000fc6000f8e003f */
[----:B------:R2:W-:Y:S01]  /*1da0*/  STL.128 [R1+0x40], R8 ;  /* 0x0000400801007387 */ /* 0x0005e20000100c00 */
[----:B-1----:R-:W-:Y:S01]  /*1db0*/  IMAD.U32 R4, RZ, RZ, UR9 ;  /* 0x00000009ff047e24 */ /* 0x002fe2000f8e00ff */
[----:B------:R-:W-:Y:S01]  /*1dc0*/  @UP4 ULDC UR9, c[0x0][0x450] ;  /* 0x0001140000094ab9 */ /* 0x000fe20000000800 */
[----:B------:R-:W-:Y:S01]  /*1dd0*/  IMAD.U32 R5, RZ, RZ, UR10 ;  /* 0x0000000aff057e24 */ /* 0x000fe2000f8e00ff */
[----:B------:R-:W-:Y:S01]  /*1de0*/  @UP4 USHF.R.U32.HI UR8, URZ, UR9, UR7 ;  /* 0x000000093f084299 */ /* 0x000fe20008011607 */
[----:B0-----:R-:W-:-:S03]  /*1df0*/  IMAD.U32 R0, RZ, RZ, UR12 ;  /* 0x0000000cff007e24 */ /* 0x001fc6000f8e00ff */
[----:B------:R2:W-:Y:S01]  /*1e00*/  STL.64 [R1+0x20], R4 ;  /* 0x0000200401007387 */ /* 0x0005e20000100a00 */
[----:B------:R-:W-:-:S03]  /*1e10*/  UIADD3 UR6, UR38, UR8, URZ ;  /* 0x0000000826067290 */ /* 0x000fc6000fffe03f */
[----:B------:R2:W-:Y:S01]  /*1e20*/  STL [R19], R0 ;  /* 0x0000000013007387 */ /* 0x0005e20000100800 */
[----:B------:R-:W-:Y:S01]  /*1e30*/  UIADD3 UR4, UR6, UR4, URZ ;  /* 0x0000000406047290 */ /* 0x000fe2000fffe03f */
[----:B------:R-:W-:Y:S11]  /*1e40*/  @P2 BRA `(.L_x_3394) ;  /* 0x0000000000442947 */ /* 0x000ff60003800000 */
        /* <DEDUP_REMOVED lines=10> */
.L_x_3395:
[----:B------:R-:W-:-:S11]  /*1ef0*/  UISETP.NE.AND UP0, UPT, UR5, 0x1, UPT ;  /* 0x000000010500788c */ /* 0x000fd6000bf05270 */
[----:B------:R-:W-:Y:S02]  /*1f00*/  @UP0 ULDC.64 UR10, c[0x0][0xae0] ;  /* 0x0002b800000a0ab9 */ /* 0x000fe40000000a00 */
[----:B------:R-:W-:-:S04]  /*1f10*/  UIMAD.WIDE.U32 UR6, UR8, UR10, URZ ;  /* 0x0000000a080672a5 */ /* 0x000fc8000f8e003f */
[----:B------:R-:W-:-:S12]  /*1f20*/  @UP0 USHF.R.U32.HI UR8, URZ, UR11, UR7 ;  /* 0x0000000b3f080299 */ /* 0x000fd80008011607 */
.L_x_3396:
[----:B------:R-:W-:-:S04]  /*1f30*/  UIMAD UR8, UR8, UR5, UR5 ;  /* 0x00000005080872a4 */ /* 0x000fc8000f8e0205 */
[----:B------:R-:W-:-:S04]  /*1f40*/  UISETP.LT.AND UP0, UPT, UR4, UR8, UPT ;  /* 0x000000080400728c */ /* 0x000fc8000bf01270 */
[----:B------:R-:W-:-:S12]  /*1f50*/  USEL UR4, UR4, UR8, UP0 ;  /* 0x0000000804047287 */ /* 0x000fd80008000000 */
.L_x_3394:
        /* <DEDUP_REMOVED lines=34> */
.L_x_3398:
[----:B------:R-:W-:-:S11]  /*2180*/  UISETP.NE.AND UP0, UPT, UR5, 0x1, UPT ;  /* 0x000000010500788c */ /* 0x000fd6000bf05270 */
[----:B------:R-:W-:Y:S02]  /*2190*/  @UP0 ULDC.64 UR10, c[0x0][0xae0] ;  /* 0x0002b800000a0ab9 */ /* 0x000fe40000000a00 */
[----:B------:R-:W-:-:S04]  /*21a0*/  UIMAD.WIDE.U32 UR6, UR4, UR10, URZ ;  /* 0x0000000a040672a5 */ /* 0x000fc8000f8e003f */
[----:B------:R-:W-:-:S12]  /*21b0*/  @UP0 USHF.R.U32.HI UR4, URZ, UR11, UR7 ;  /* 0x0000000b3f040299 */ /* 0x000fd80008011607 */
.L_x_3399:
[----:B------:R-:W-:-:S04]  /*21c0*/  UIMAD UR4, UR4, UR5, URZ ;  /* 0x00000005040472a4 */ /* 0x000fc8000f8e023f */
[----:B------:R-:W-:-:S04]  /*21d0*/  UISETP.LT.AND UP0, UPT, UR8, UR4, UPT ;  /* 0x000000040800728c */ /* 0x000fc8000bf01270 */
[----:B------:R-:W-:-:S12]  /*21e0*/  USEL UR8, UR8, UR4, !UP0 ;  /* 0x0000000408087287 */ /* 0x000fd8000c000000 */
.L_x_3397:
        /* <DEDUP_REMOVED lines=9> */
[----:B--2---:R-:W0:Y:S01]  /*2280*/  SHFL.IDX PT, R0, R217, RZ, 0x1f ;  /* 0x00001fffd9007589 */ /* 0x004e2200000e0000 */
        /* <DEDUP_REMOVED lines=87> */
.L_x_3401:
[----:B------:R-:W1:Y:S01]  /*2800*/  S2R R20, SR_TID.X ;  /* 0x0000000000147919 */ /* 0x000e620000002100 */
[----:B------:R-:W2:Y:S01]  /*2810*/  LDC R0, c[0x0][0x20] ;  /* 0x00000800ff007b82 */ /* 0x000ea20000000800 */
[----:B0-----:R-:W-:Y:S01]  /*2820*/  IADD3 R8, P0, R16, 0x100, RZ ;  /* 0x0000010010087810 */ /* 0x001fe20007f1e0ff */
[----:B------:R-:W-:Y:S01]  /*2830*/  IMAD.U32 R11, RZ, RZ, UR43 ;  /* 0x0000002bff0b7e24 */ /* 0x000fe2000f8e00ff */
[----:B------:R-:W-:Y:S01]  /*2840*/  STL.64 [R1+0x110], R24 ;  /* 0x0001101801007387 */ /* 0x000fe20000100a00 */
[----:B------:R-:W-:Y:S02]  /*2850*/  IMAD.U32 R13, RZ, RZ, UR44 ;  /* 0x0000002cff0d7e24 */ /* 0x000fe4000f8e00ff */
[----:B------:R-:W-:Y:S01]  /*2860*/  IMAD.X R9, RZ, RZ, R17, P0 ;  /* 0x000000ffff097224 */ /* 0x000fe200000e0611 */
[----:B------:R-:W-:Y:S01]  /*2870*/  STL.64 [R1+0x100], R204 ;  /* 0x000100cc01007387 */ /* 0x000fe20000100a00 */
[----:B------:R-:W0:Y:S03]  /*2880*/  LDC R15, c[0x0][0xad4] ;  /* 0x0002b500ff0f7b82 */ /* 0x000e260000000800 */
[----:B------:R3:W-:Y:S04]  /*2890*/  STL.64 [R1+0x108], R8 ;  /* 0x0001080801007387 */ /* 0x0007e80000100a00 */
[----:B------:R4:W-:Y:S01]  /*28a0*/  STL.U8 [R1+0x118], RZ ;  /* 0x000118ff01007387 */ /* 0x0009e20000100000 */
[----:B------:R-:W5:Y:S08]  /*28b0*/  LDC.64 R6, c[0x0][0x448] ;  /* 0x00011200ff067b82 */ /* 0x000f700000000a00 */
[----:B------:R-:W3:Y:S01]  /*28c0*/  LDC.64 R4, c[0x0][0xad8] ;  /* 0x0002b600ff047b82 */ /* 0x000ee20000000a00 */
[----:B--2---:R-:W-:-:S05]  /*28d0*/  IMAD.IADD R194, R18, 0x1, -R0 ;  /* 0x0000000112c27824 */ /* 0x004fca00078e0a00 */
[----:B------:R4:W-:Y:S01]  /*28e0*/  STL [R194+0x4], R11 ;  /* 0x0000040bc2007387 */ /* 0x0009e20000100800 */
[----:B-1----:R-:W-:Y:S01]  /*28f0*/  VIADD R203, R20, 0xffffff80 ;  /* 0xffffff8014cb7836 */ /* 0x002fe20000000000 */
[----:B------:R-:W1:Y:S02]  /*2900*/  LDC.64 R2, c[0x0][0xae0] ;  /* 0x0002b800ff027b82 */ /* 0x000e640000000a00 */
[----:B------:R4:W-:Y:S04]  /*2910*/  STL [R194+0x8], R13 ;  /* 0x0000080dc2007387 */ /* 0x0009e80000100800 */
[----:B0-----:R4:W-:Y:S02]  /*2920*/  STL [R194+0xc], R15 ;  /* 0x00000c0fc2007387 */ /* 0x0019e40000100800 */
[----:B------:R-:W0:Y:S02]  /*2930*/  LDC R10, c[0x0][0x450] ;  /* 0x00011400ff0a7b82 */ /* 0x000e240000000800 */
[----:B-----5:R4:W-:Y:S04]  /*2940*/  STL [R194+0x24], R6 ;  /* 0x00002406c2007387 */ /* 0x0209e80000100800 */
[----:B------:R4:W-:Y:S04]  /*2950*/  STL [R194+0x14], RZ ;  /* 0x000014ffc2007387 */ /* 0x0009e80000100800 */
[----:B------:R4:W-:Y:S04]  /*2960*/  STL [R194], R203 ;  /* 0x000000cbc2007387 */ /* 0x0009e80000100800 */
[----:B------:R4:W-:Y:S04]  /*2970*/  STL [R194+0x28], R7 ;  /* 0x00002807c2007387 */ /* 0x0009e80000100800 */
[----:B---3--:R4:W-:Y:S04]  /*2980*/  STL [R194+0x10], R4 ;  /* 0x00001004c2007387 */ /* 0x0089e80000100800 */
[----:B------:R4:W-:Y:S04]  /*2990*/  STL [R194+0x18], R5 ;  /* 0x00001805c2007387 */ /* 0x0009e80000100800 */
[----:B-1----:R4:W-:Y:S04]  /*29a0*/  STL [R194+0x1c], R2 ;  /* 0x00001c02c2007387 */ /* 0x0029e80000100800 */
[----:B------:R4:W-:Y:S04]  /*29b0*/  STL [R194+0x20], R3 ;  /* 0x00002003c2007387 */ /* 0x0009e80000100800 */
[----:B0-----:R4:W-:Y:S04]  /*29c0*/  STL [R194+0x2c], R10 ;  /* 0x00002c0ac2007387 */ /* 0x0019e80000100800 */
        /* <DEDUP_REMOVED lines=9> */
.L_x_3622:
[----:B------:R-:W-:Y:S05]  /*2a60*/  BSYNC B0 ;  /* 0x0000000000007941 */ /* 0x000fea0003800000 */
.L_x_3402:
[----:B------:R-:W2:Y:S04]  /*2a70*/  LDL R34, [R1] ;  /* 0x0000000001227983 */ /* 0x000ea80000100800 */
[----:B------:R1:W5:Y:S01]  /*2a80*/  LDL.64 R24, [R1+0x1f0] ;  /* 0x0001f00001187983 */ /* 0x0003620000100a00 */
[----:B------:R-:W-:Y:S01]  /*2a90*/  IMAD.MOV.U32 R10, RZ, RZ, R26 ;  /* 0x000000ffff0a7224 */ /* 0x000fe200078e001a */
[C---:B------:R-:W-:Y:S01]  /*2aa0*/  IADD3 R26, P0, R16.reuse, 0x14c, RZ ;  /* 0x0000014c101a7810 */ /* 0x040fe20007f1e0ff */
[----:B------:R-:W-:Y:S01]  /*2ab0*/  IMAD.MOV.U32 R11, RZ, RZ, R39 ;  /* 0x000000ffff0b7224 */ /* 0x000fe200078e0027 */
[C---:B------:R-:W-:Y:S01]  /*2ac0*/  IADD3 R6, P2, R16.reuse, 0x400, RZ ;  /* 0x0000040010067810 */ /* 0x040fe20007f5e0ff */
[----:B0-----:R-:W-:Y:S01]  /*2ad0*/  IMAD.MOV.U32 R8, RZ, RZ, R212 ;  /* 0x000000ffff087224 */ /* 0x001fe200078e00d4 */
[----:B------:R-:W-:Y:S01]  /*2ae0*/  IADD3 R20, P1, R16, 0x108, RZ ;  /* 0x0000010810147810 */ /* 0x000fe20007f3e0ff */
[----:B------:R-:W-:-:S02]  /*2af0*/  IMAD.MOV.U32 R9, RZ, RZ, R211 ;  /* 0x000000ffff097224 */ /* 0x000fc400078e00d3 */
[----:B------:R-:W-:Y:S02]  /*2b00*/  IMAD.U32 R12, RZ, RZ, UR58 ;  /* 0x0000003aff0c7e24 */ /* 0x000fe4000f8e00ff */
[----:B------:R-:W-:Y:S01]  /*2b10*/  IMAD.U32 R13, RZ, RZ, UR59 ;  /* 0x0000003bff0d7e24 */ /* 0x000fe2000f8e00ff */
[----:B------:R0:W-:Y:S01]  /*2b20*/  STL.128 [R1+0x150], R8 ;  /* 0x0001500801007387 */ /* 0x0001e20000100c00 */
[----:B------:R-:W-:Y:S01]  /*2b30*/  IMAD.MOV.U32 R14, RZ, RZ, R214 ;  /* 0x000000ffff0e7224 */ /* 0x000fe200078e00d6 */
[----:B------:R-:W-:Y:S05]  /*2b40*/  WARPSYNC.ALL ;  /* 0x0000000000007948 */ /* 0x000fea0003800000 */
[----:B------:R-:W-:Y:S01]  /*2b50*/  IMAD.MOV.U32 R15, RZ, RZ, R213 ;  /* 0x000000ffff0f7224 */ /* 0x000fe200078e00d5 */
[----:B------:R-:W-:Y:S01]  /*2b60*/  BSSY B0, `(.L_x_3404) ;  /* 0x0000031000007945 */ /* 0x000fe20003800000 */
[----:B------:R-:W-:-:S03]  /*2b70*/  IMAD.X R21, RZ, RZ, R17, P2 ;  /* 0x000000ffff157224 */ /* 0x000fc600010e0611 */
[----:B------:R3:W-:Y:S01]  /*2b80*/  STL.128 [R1+0x180], R12 ;  /* 0x0001800c01007387 */ /* 0x0007e20000100c00 */
[----:B0-----:R-:W-:Y:S02]  /*2b90*/  IMAD.MOV.U32 R8, RZ, RZ, R29 ;  /* 0x000000ffff087224 */ /* 0x001fe400078e001d */
[----:B------:R-:W-:Y:S02]  /*2ba0*/  IMAD.MOV.U32 R9, RZ, RZ, R42 ;  /* 0x000000ffff097224 */ /* 0x000fe400078e002a */
[----:B------:R-:W-:Y:S02]  /*2bb0*/  IMAD.MOV.U32 R10, RZ, RZ, R30 ;  /* 0x000000ffff0a7224 */ /* 0x000fe400078e001e */
[----:B------:R-:W-:-:S05]  /*2bc0*/  IMAD.MOV.U32 R11, RZ, RZ, R43 ;  /* 0x000000ffff0b7224 */ /* 0x000fca00078e002b */
[----:B------:R0:W-:Y:S01]  /*2bd0*/  STL.128 [R1+0x170], R8 ;  /* 0x0001700801007387 */ /* 0x0001e20000100c00 */
[----:B---3--:R-:W-:Y:S02]  /*2be0*/  IMAD.X R13, RZ, RZ, R17, P1 ;  /* 0x000000ffff0d7224 */ /* 0x008fe400008e0611 */
[----:B0-----:R-:W-:Y:S02]  /*2bf0*/  IMAD.MOV.U32 R8, RZ, RZ, R45 ;  /* 0x000000ffff087224 */ /* 0x001fe400078e002d */
[----:B------:R-:W-:Y:S02]  /*2c00*/  IMAD.MOV.U32 R9, RZ, RZ, R46 ;  /* 0x000000ffff097224 */ /* 0x000fe400078e002e */
[----:B------:R-:W-:Y:S02]  /*2c10*/  IMAD.MOV.U32 R10, RZ, RZ, R27 ;  /* 0x000000ffff0a7224 */ /* 0x000fe400078e001b */
[----:B------:R-:W-:Y:S02]  /*2c20*/  IMAD.MOV.U32 R11, RZ, RZ, R40 ;  /* 0x000000ffff0b7224 */ /* 0x000fe400078e0028 */
[----:B------:R-:W-:-:S03]  /*2c30*/  IMAD.X R27, RZ, RZ, R17, P0 ;  /* 0x000000ffff1b7224 */ /* 0x000fc600000e0611 */
[----:B------:R0:W-:Y:S02]  /*2c40*/  STL.128 [R1+0x190], R8 ;  /* 0x0001900801007387 */ /* 0x0001e40000100c00 */
[----:B0-----:R-:W-:Y:S02]  /*2c50*/  IMAD.MOV.U32 R8, RZ, RZ, R31 ;  /* 0x000000ffff087224 */ /* 0x001fe400078e001f */
[----:B------:R-:W-:Y:S02]  /*2c60*/  IMAD.MOV.U32 R9, RZ, RZ, R44 ;  /* 0x000000ffff097224 */ /* 0x000fe400078e002c */
[----:B------:R-:W-:Y:S02]  /*2c70*/  IMAD.MOV.U32 R10, RZ, RZ, R32 ;  /* 0x000000ffff0a7224 */ /* 0x000fe400078e0020 */
[----:B------:R-:W-:-:S05]  /*2c80*/  IMAD.MOV.U32 R11, RZ, RZ, R33 ;  /* 0x000000ffff0b7224 */ /* 0x000fca00078e0021 */
[----:B------:R0:W-:Y:S02]  /*2c90*/  STL.128 [R1+0x1a0], R8 ;  /* 0x0001a00801007387 */ /* 0x0001e40000100c00 */
[----:B0-----:R-:W-:Y:S02]  /*2ca0*/  IMAD.MOV.U32 R10, RZ, RZ, R26 ;  /* 0x000000ffff0a7224 */ /* 0x001fe400078e001a */
[----:B------:R-:W-:Y:S02]  /*2cb0*/  IMAD.MOV.U32 R11, RZ, RZ, R27 ;  /* 0x000000ffff0b7224 */ /* 0x000fe400078e001b */
[----:B------:R-:W-:Y:S01]  /*2cc0*/  IMAD.MOV.U32 R8, RZ, RZ, R6 ;  /* 0x000000ffff087224 */ /* 0x000fe200078e0006 */
[----:B------:R1:W-:Y:S01]  /*2cd0*/  BAR.SYNC.DEFER_BLOCKING R207, 0x100 ;  /* 0x000400cf0000751d */ /* 0x0003e20000010000 */
[----:B------:R-:W-:Y:S01]  /*2ce0*/  IMAD.MOV.U32 R9, RZ, RZ, R21 ;  /* 0x000000ffff097224 */ /* 0x000fe200078e0015 */
[----:B------:R-:W-:-:S05]  /*2cf0*/  IADD3 R6, P0, R16, 0x118, RZ ;  /* 0x0000011810067810 */ /* 0x000fca0007f1e0ff */
[----:B------:R-:W-:Y:S01]  /*2d00*/  IMAD.X R21, RZ, RZ, R17, P0 ;  /* 0x000000ffff157224 */ /* 0x000fe200000e0611 */
[----:B------:R0:W-:Y:S02]  /*2d10*/  STL.128 [R1+0x1b0], R8 ;  /* 0x0001b00801007387 */ /* 0x0001e40000100c00 */
[----:B0-----:R-:W-:Y:S02]  /*2d20*/  IMAD.MOV.U32 R8, RZ, RZ, R47 ;  /* 0x000000ffff087224 */ /* 0x001fe400078e002f */
[----:B------:R-:W-:Y:S02]  /*2d30*/  IMAD.MOV.U32 R9, RZ, RZ, R48 ;  /* 0x000000ffff097224 */ /* 0x000fe400078e0030 */
[----:B------:R-:W-:Y:S02]  /*2d40*/  IMAD.MOV.U32 R10, RZ, RZ, R20 ;  /* 0x000000ffff0a7224 */ /* 0x000fe400078e0014 */
[----:B------:R-:W-:Y:S02]  /*2d50*/  IMAD.MOV.U32 R11, RZ, RZ, R13 ;  /* 0x000000ffff0b7224 */ /* 0x000fe400078e000d */
[----:B------:R-:W-:-:S03]  /*2d60*/  IMAD.MOV.U32 R20, RZ, RZ, R6 ;  /* 0x000000ffff147224 */ /* 0x000fc600078e0006 */
[----:B------:R0:W-:Y:S04]  /*2d70*/  STL.128 [R1+0x1c0], R8 ;  /* 0x0001c00801007387 */ /* 0x0001e80000100c00 */
[----:B------:R-:W-:Y:S01]  /*2d80*/  STL.128 [R1+0x160], R20 ;  /* 0x0001601401007387 */ /* 0x000fe20000100c00 */
[----:B0-----:R-:W-:Y:S02]  /*2d90*/  IMAD.MOV.U32 R10, RZ, RZ, R28 ;  /* 0x000000ffff0a7224 */ /* 0x001fe400078e001c */
[----:B------:R-:W-:Y:S02]  /*2da0*/  IMAD.MOV.U32 R11, RZ, RZ, R41 ;  /* 0x000000ffff0b7224 */ /* 0x000fe400078e0029 */
[----:B------:R-:W-:Y:S02]  /*2db0*/  IMAD.MOV.U32 R8, RZ, RZ, R216 ;  /* 0x000000ffff087224 */ /* 0x000fe400078e00d8 */
        /* <DEDUP_REMOVED lines=11> */
.L_x_3405:
[----:B------:R-:W-:Y:S05]  /*2e70*/  BSYNC B0 ;  /* 0x0000000000007941 */ /* 0x000fea0003800000 */
.L_x_3404:
        /* <DEDUP_REMOVED lines=8> */
.L_x_3407:
[----:B------:R-:W-:Y:S05]  /*2f00*/  BSYNC B0 ;  /* 0x0000000000007941 */ /* 0x000fea0003800000 */
.L_x_3406:
[----:B------:R-:W-:Y:S04]  /*2f10*/  BSSY B0, `(.L_x_3408) ;  /* 0x0000004000007945 */ /* 0x000fe80003800000 */
[----:B-1----:R-:W-:Y:S05]  /*2f20*/  @P0 BRA `(.L_x_3409) ;  /* 0x0000000000080947 */ /* 0x002fea0003800000 */
[----:B------:R-:W1:Y:S02]  /*2f30*/  SYNCS.PHASECHK.TRANS64.TRYWAIT P0, [R24+URZ], R25 ;  /* 0x00000019180075a7 */ /* 0x000e64000800017f */
[----:B-1----:R-:W-:Y:S05]  /*2f40*/  @!P0 BRA `(.L_x_3410) ;  /* 0x00000254006c8947 */ /* 0x002fea0003800000 */
.L_x_3409:
[----:B------:R-:W-:Y:S05]  /*2f50*/  BSYNC B0 ;  /* 0x0000000000007941 */ /* 0x000fea0003800000 */
.L_x_3408:
        /* <DEDUP_REMOVED lines=58> */
.L_x_3623:
[----:B------:R-:W-:Y:S05]  /*3300*/  BSYNC B0 ;  /* 0x0000000000007941 */ /* 0x000fea0003800000 */
.L_x_3411:
[----:B------:R-:W2:Y:S04]  /*3310*/  LDL R10, [R1+0x28] ;  /* 0x00002800010a7983 */ /* 0x000ea80000100800 */
[----:B0-----:R0:W5:Y:S01]  /*3320*/  LDL.64 R8, [R1+0x1f0] ;  /* 0x0001f00001087983 */ /* 0x0011620000100a00 */
[----:B------:R-:W-:Y:S01]  /*3330*/  BSSY B0, `(.L_x_3413) ;  /* 0x0000005000007945 */ /* 0x000fe20003800000 */
[----:B--2---:R-:W-:-:S04]  /*3340*/  LOP3.LUT R10, R10, 0x1, RZ, 0xfc, !PT ;  /* 0x000000010a0a7812 */ /* 0x004fc800078efcff */
[----:B------:R-:W-:-:S13]  /*3350*/  ISETP.NE.AND P1, PT, R10, 0x3, PT ;  /* 0x000000030a00780c */ /* 0x000fda0003f25270 */
[----:B0-----:R-:W-:Y:S05]  /*3360*/  @!P1 BRA `(.L_x_3414) ;  /* 0x0000000000049947 */ /* 0x001fea0003800000 */
[----:B------:R-:W-:Y:S01]  /*3370*/  BPT.TRAP 0x1 ;  /* 0x000000040000795c */ /* 0x000fe20000300000 */
.L_x_3414:
[----:B------:R-:W-:Y:S05]  /*3380*/  BSYNC B0 ;  /* 0x0000000000007941 */ /* 0x000fea0003800000 */
.L_x_3413:
        /* <DEDUP_REMOVED lines=8> */
.L_x_3416:
[----:B------:R-:W-:Y:S05]  /*3410*/  BSYNC B0 ;  /* 0x0000000000007941 */ /* 0x000fea0003800000 */
.L_x_3415:
[----:B------:R-:W-:Y:S04]  /*3420*/  BSSY B0, `(.L_x_3417) ;  /* 0x0000004000007945 */ /* 0x000fe80003800000 */
[----:B-1----:R-:W-:Y:S05]  /*3430*/  @P0 BRA `(.L_x_3418) ;  /* 0x0000000000080947 */ /* 0x002fea0003800000 */
[----:B------:R-:W1:Y:S02]  /*3440*/  SYNCS.PHASECHK.TRANS64.TRYWAIT P0, [R8+URZ], R9 ;  /* 0x00000009080075a7 */ /* 0x000e64000800017f */
[----:B-1----:R-:W-:Y:S05]  /*3450*/  @!P0 BRA `(.L_x_3419) ;  /* 0x0000025000548947 */ /* 0x002fea0003800000 */
.L_x_3418:
[----:B------:R-:W-:Y:S05]  /*3460*/  BSYNC B0 ;  /* 0x0000000000007941 */ /* 0x000fea0003800000 */
.L_x_3417:
        /* <DEDUP_REMOVED lines=204> */
.L_x_3421:
[----:B------:R-:W-:Y:S05]  /*4130*/  BSYNC B0 ;  /* 0x0000000000007941 */ /* 0x000fea0003800000 */
.L_x_3420:
        /* <DEDUP_REMOVED lines=50> */
[----:B------:R-:W-:Y:S05]  /*4460*/  BSSY B0, `(.L_x_3422) ;  /* 0x000002c000007945 */ /* 0x000fea0003800000 */
        /* <DEDUP_REMOVED lines=8> */
[C---:B------:R-:W-:Y:S01]  /*44f0*/  IMAD R11, R8.reuse, -0x2, R11 ;  /* 0xfffffffe080b7824 */ /* 0x040fe200078e020b */
[----:B------:R-:W-:Y:S01]  /*4500*/  LOP3.LUT R10, RZ, R75, RZ, 0x33, !PT ;  /* 0x0000004bff0a7212 */ /* 0x000fe200078e33ff */
        /* <DEDUP_REMOVED lines=20> */
.L_x_3427:
[----:B------:R-:W-:Y:S05]  /*4650*/  BSYNC B2 ;  /* 0x0000000000027941 */ /* 0x000fea0003800000 */
.L_x_3426:
[----:B------:R-:W-:Y:S01]  /*4660*/  LOP3.LUT R11, RZ, R11, RZ, 0x33, !PT ;  /* 0x0000000bff0b7212 */ /* 0x000fe200078e33ff */
[----:B------:R-:W-:Y:S06]  /*4670*/  BRA `(.L_x_3428) ;  /* 0x0000000000187947 */ /* 0x000fec0003800000 */
.L_x_3425:
[----:B------:R-:W-:-:S13]  /*4680*/  ISETP.NE.AND P0, PT, R78, 0x1, PT ;  /* 0x000000014e00780c */ /* 0x000fda0003f05270 */
[----:B------:R-:W-:Y:S05]  /*4690*/  @!P0 BRA `(.L_x_3428) ;  /* 0x0000000000108947 */ /* 0x000fea0003800000 */
[----:B------:R-:W2:Y:S04]  /*46a0*/  LDL R10, [R194+0x1c] ;  /* 0x00001c00c20a7983 */ /* 0x000ea80000100800 */
[----:B------:R-:W3:Y:S01]  /*46b0*/  LDL R74, [R194+0x20] ;  /* 0x00002000c24a7983 */ /* 0x000ee20000100800 */
[----:B--2---:R-:W-:-:S05]  /*46c0*/  IMAD.HI.U32 R11, R11, R10, RZ ;  /* 0x0000000a0b0b7227 */ /* 0x004fca00078e00ff */
[----:B---3--:R-:W-:-:S07]  /*46d0*/  SHF.R.U32.HI R11, RZ, R74, R11 ;  /* 0x0000004aff0b7219 */ /* 0x008fce000001160b */
.L_x_3428:
[----:B------:R-:W-:Y:S05]  /*46e0*/  BSYNC B1 ;  /* 0x0000000000017941 */ /* 0x000fea0003800000 */
.L_x_3424:
[----:B------:R-:W-:-:S05]  /*46f0*/  IMAD R11, R78, R11, R20 ;  /* 0x0000000b4e0b7224 */ /* 0x000fca00078e0214 */
[----:B------:R-:W-:Y:S02]  /*4700*/  VIMNMX R8, R8, R11, !PT ;  /* 0x0000000b08087248 */ /* 0x000fe40007fe0100 */
[----:B------:R-:W-:-:S07]  /*4710*/  VIADDMNMX R9, R11, R78, R9, PT ;  /* 0x0000004e0b097246 */ /* 0x000fce0003800109 */
.L_x_3423:
[----:B------:R-:W-:Y:S05]  /*4720*/  BSYNC B0 ;  /* 0x0000000000007941 */ /* 0x000fea0003800000 */
.L_x_3422:
        /* <DEDUP_REMOVED lines=14> */
[C---:B------:R-:W-:Y:S02]  /*4810*/  ISETP.LT.OR P2, PT, R9.reuse, 0x11, P2 ;  /* 0x000000110900780c */ /* 0x040fe40001741670 */
        /* <DEDUP_REMOVED lines=117> */
.L_x_3434:
[----:B------:R-:W-:Y:S05]  /*4f70*/  BSYNC B2 ;  /* 0x0000000000027941 */ /* 0x000fea0003800000 */
.L_x_3433:
[----:B------:R-:W-:Y:S01]  /*4f80*/  LOP3.LUT R87, RZ, R87, RZ, 0x33, !PT ;  /* 0x00000057ff577212 */ /* 0x000fe200078e33ff */
[----:B------:R-:W-:Y:S06]  /*4f90*/  BRA `(.L_x_3435) ;  /* 0x0000000000187947 */ /* 0x000fec0003800000 */
.L_x_3432:
[----:B------:R-:W-:-:S13]  /*4fa0*/  ISETP.NE.AND P6, PT, R78, 0x1, PT ;  /* 0x000000014e00780c */ /* 0x000fda0003fc5270 */
[----:B------:R-:W-:Y:S05]  /*4fb0*/  @!P6 BRA `(.L_x_3435) ;  /* 0x000000000010e947 */ /* 0x000fea0003800000 */
[----:B------:R-:W2:Y:S04]  /*4fc0*/  LDL R10, [R194+0x1c] ;  /* 0x00001c00c20a7983 */ /* 0x000ea80000100800 */
[----:B------:R-:W3:Y:S01]  /*4fd0*/  LDL R12, [R194+0x20] ;  /* 0x00002000c20c7983 */ /* 0x000ee20000100800 */
[----:B--2---:R-:W-:-:S05]  /*4fe0*/  IMAD.HI.U32 R87, R87, R10, RZ ;  /* 0x0000000a57577227 */ /* 0x004fca00078e00ff */
[----:B---3--:R-:W-:-:S07]  /*4ff0*/  SHF.R.U32.HI R87, RZ, R12, R87 ;  /* 0x0000000cff577219 */ /* 0x008fce0000011657 */
.L_x_3435:
[----:B------:R-:W-:Y:S05]  /*5000*/  BSYNC B1 ;  /* 0x0000000000017941 */ /* 0x000fea0003800000 */
.L_x_3431:
[----:B------:R-:W-:-:S05]  /*5010*/  IMAD R87, R78, R87, R20 ;  /* 0x000000574e577224 */ /* 0x000fca00078e0214 */
[----:B------:R-:W-:Y:S02]  /*5020*/  VIADDMNMX R9, R87, R78, R9, PT ;  /* 0x0000004e57097246 */ /* 0x000fe40003800109 */
[----:B------:R-:W-:-:S07]  /*5030*/  VIMNMX R8, R8, R87, !PT ;  /* 0x0000005708087248 */ /* 0x000fce0007fe0100 */
.L_x_3430:
[----:B------:R-:W-:Y:S05]  /*5040*/  BSYNC B0 ;  /* 0x0000000000007941 */ /* 0x000fea0003800000 */
.L_x_3429:
        /* <DEDUP_REMOVED lines=10> */
[----:B------:R-:W4:Y:S01]  /*50f0*/  LDL R154, [R1+0x2e8] ;  /* 0x0002e800019a7983 */ /* 0x000f220000100800 */
[----:B------:R-:W-:Y:S02]  /*5100*/  ISETP.GT.AND P0, PT, R8, 0x9, !P0 ;  /* 0x000000090800780c */ /* 0x000fe40004704270 */
[----:B------:R-:W-:Y:S01]  /*5110*/  ISETP.NE.AND P1, PT, R25, RZ, PT ;  /* 0x000000ff1900720c */ /* 0x000fe20003f25270 */
[----:B------:R-:W2:Y:S01]  /*5120*/  LDL R30, [R1+0x210] ;  /* 0x00021000011e7983 */ /* 0x000ea20000100800 */
[----:B------:R-:W-:Y:S02]  /*5130*/  ISETP.LT.OR P0, PT, R9, 0xa, P0 ;  /* 0x0000000a0900780c */ /* 0x000fe40000701670 */
[----:B------:R-:W-:Y:S01]  /*5140*/  ISETP.NE.AND P6, PT, R28, RZ, PT ;  /* 0x000000ff1c00720c */ /* 0x000fe20003fc5270 */
[----:B------:R-:W4:Y:S01]  /*5150*/  LDL R228, [R1+0x2fc] ;  /* 0x0002fc0001e47983 */ /* 0x000f220000100800 */
[----:B------:R-:W-:-:S02]  /*5160*/  FSEL R93, R31, -INF , !P0 ;  /* 0xff8000001f5d7808 */ /* 0x000fc40004000000 */
[----:B------:R-:W-:Y:S01]  /*5170*/  ISETP.NE.AND P0, PT, R21, RZ, PT ;  /* 0x000000ff1500720c */ /* 0x000fe20003f05270 */
[----:B------:R-:W3:Y:S01]  /*5180*/  LDL R28, [R1+0x214] ;  /* 0x00021400011c7983 */ /* 0x000ee20000100800 */
[----:B------:R-:W-:Y:S02]  /*5190*/  FMNMX.FTZ R10, R85, R83, !PT ;  /* 0x00000053550a7209 */ /* 0x000fe40007810000 */
[----:B------:R-:W-:Y:S01]  /*51a0*/  ISETP.GT.AND P0, PT, R8, 0x10, !P0 ;  /* 0x000000100800780c */ /* 0x000fe20004704270 */
[----:B------:R-:W4:Y:S01]  /*51b0*/  LDL R60, [R1+0x22c] ;  /* 0x00022c00013c7983 */ /* 0x000f220000100800 */
[----:B------:R-:W-:Y:S02]  /*51c0*/  FMNMX.FTZ R10, R79, R10, !PT ;  /* 0x0000000a4f0a7209 */ /* 0x000fe40007810000 */
[----:B------:R-:W-:Y:S01]  /*51d0*/  ISETP.LT.OR P0, PT, R9, 0x11, P0 ;  /* 0x000000110900780c */ /* 0x000fe20000701670 */
[----:B------:R-:W4:Y:S01]  /*51e0*/  LDL R64, [R1+0x234] ;  /* 0x0002340001407983 */ /* 0x000f220000100800 */
[----:B------:R-:W-:-:S02]  /*51f0*/  FMNMX.FTZ R10, R81, R10, !PT ;  /* 0x0000000a510a7209 */ /* 0x000fc40007810000 */
[----:B------:R-:W-:Y:S01]  /*5200*/  FSEL R13, R34, -INF , !P0 ;  /* 0xff800000220d7808 */ /* 0x000fe20004000000 */
[----:B------:R-:W4:Y:S01]  /*5210*/  LDL R68, [R1+0x23c] ;  /* 0x00023c0001447983 */ /* 0x000f220000100800 */
[----:B------:R-:W-:Y:S02]  /*5220*/  ISETP.GT.AND P0, PT, R8, 0x11, !P1 ;  /* 0x000000110800780c */ /* 0x000fe40004f04270 */
[----:B------:R-:W-:Y:S01]  /*5230*/  ISETP.NE.AND P1, PT, R82, RZ, PT ;  /* 0x000000ff5200720c */ /* 0x000fe20003f25270 */
[----:B------:R-:W4:Y:S01]  /*5240*/  LDL R34, [R1+0x218] ;  /* 0x0002180001227983 */ /* 0x000f220000100800 */
[----:B------:R-:W-:Y:S02]  /*5250*/  ISETP.LT.OR P0, PT, R9, 0x12, P0 ;  /* 0x000000120900780c */ /* 0x000fe40000701670 */
[----:B------:R-:W-:Y:S01]  /*5260*/  FMNMX.FTZ R10, R137, R10, !PT ;  /* 0x0000000a890a7209 */ /* 0x000fe20007810000 */
[----:B------:R-:W4:Y:S01]  /*5270*/  LDL R72, [R1+0x244] ;  /* 0x0002440001487983 */ /* 0x000f220000100800 */
[----:B------:R-:W-:-:S02]  /*5280*/  FSEL R14, R35, -INF , !P0 ;  /* 0xff800000230e7808 */ /* 0x000fc40004000000 */
[----:B------:R-:W-:Y:S01]  /*5290*/  ISETP.GT.AND P0, PT, R8, 0x18, !P6 ;  /* 0x000000180800780c */ /* 0x000fe20007704270 */
[----:B------:R-:W4:Y:S01]  /*52a0*/  LDL R35, [R1+0x310] ;  /* 0x0003100001237983 */ /* 0x000f220000100800 */
[----:B------:R-:W-:Y:S02]  /*52b0*/  FMNMX.FTZ R10, R33, R10, !PT ;  /* 0x0000000a210a7209 */ /* 0x000fe40007810000 */
[----:B------:R-:W-:Y:S01]  /*52c0*/  ISETP.LT.OR P0, PT, R9, 0x19, P0 ;  /* 0x000000190900780c */ /* 0x000fe20000701670 */
[----:B------:R-:W4:Y:S01]  /*52d0*/  LDL R76, [R1+0x24c] ;  /* 0x00024c00014c7983 */ /* 0x000f220000100800 */
[----:B------:R-:W-:Y:S02]  /*52e0*/  ISETP.NE.AND P6, PT, R11, RZ, PT ;  /* 0x000000ff0b00720c */ /* 0x000fe40003fc5270 */
[----:B------:R-:W-:Y:S01]  /*52f0*/  FSEL R15, R38, -INF , !P0 ;  /* 0xff800000260f7808 */ /* 0x000fe20004000000 */
[----:B------:R-:W4:Y:S01]  /*5300*/  LDL R78, [R1+0x250] ;  /* 0x00025000014e7983 */ /* 0x000f220000100800 */
[----:B------:R-:W-:-:S02]  /*5310*/  ISETP.NE.AND P0, PT, R29, RZ, PT ;  /* 0x000000ff1d00720c */ /* 0x000fc40003f05270 */
[----:B------:R-:W-:Y:S01]  /*5320*/  FMNMX.FTZ R10, R133, R10, !PT ;  /* 0x0000000a850a7209 */ /* 0x000fe20007810000 */
[----:B------:R-:W4:Y:S01]  /*5330*/  LDL R29, [R1+0x1f0] ;  /* 0x0001f000011d7983 */ /* 0x000f220000100800 */
[----:B------:R-:W-:Y:S02]  /*5340*/  ISETP.GT.AND P0, PT, R8, 0x19, !P0 ;  /* 0x000000190800780c */ /* 0x000fe40004704270 */
[----:B------:R-:W-:Y:S01]  /*5350*/  FMNMX.FTZ R10, R131, R10, !PT ;  /* 0x0000000a830a7209 */ /* 0x000fe20007810000 */
[----:B------:R-:W4:Y:S01]  /*5360*/  LDL R38, [R1+0x21c] ;  /* 0x00021c0001267983 */ /* 0x000f220000100800 */
[----:B------:R-:W-:Y:S02]  /*5370*/  ISETP.LT.OR P0, PT, R9, 0x1a, P0 ;  /* 0x0000001a0900780c */ /* 0x000fe40000701670 */
[----:B------:R-:W-:Y:S01]  /*5380*/  FMNMX.FTZ R10, R223, R10, !PT ;  /* 0x0000000adf0a7209 */ /* 0x000fe20007810000 */
[----:B------:R-:W4:Y:S01]  /*5390*/  LDL R82, [R1+0x258] ;  /* 0x0002580001527983 */ /* 0x000f220000100800 */
[----:B------:R-:W-:-:S02]  /*53a0*/  FSEL R161, R39, -INF , !P0 ;  /* 0xff80000027a17808 */ /* 0x000fc40004000000 */
[----:B------:R-:W-:Y:S01]  /*53b0*/  ISETP.NE.AND P0, PT, R32, RZ, PT ;  /* 0x000000ff2000720c */ /* 0x000fe20003f05270 */
[----:B------:R-:W4:Y:S01]  /*53c0*/  LDL R86, [R1+0x260] ;  /* 0x0002600001567983 */ /* 0x000f220000100800 */
        /* <DEDUP_REMOVED lines=9> */
[----:B------:R-:W-:Y:S02]  /*5460*/  ISETP.NE.AND P0, PT, R36, RZ, PT ;  /* 0x000000ff2400720c */ /* 0x000fe40003f05270 */
[----:B------:R-:W-:Y:S01]  /*5470*/  FMNMX.FTZ R12, R73, R12, !PT ;  /* 0x0000000c490c7209 */ /* 0x000fe20007810000 */
[----:B------:R-:W4:Y:S01]  /*5480*/  LDL R42, [R1+0x200] ;  /* 0x00020000012a7983 */ /* 0x000f220000100800 */
[----:B------:R-:W-:Y:S02]  /*5490*/  ISETP.GT.AND P0, PT, R8, 0x21, !P0 ;  /* 0x000000210800780c */ /* 0x000fe40004704270 */
[----:B------:R-:W-:Y:S01]  /*54a0*/  FMNMX.FTZ R12, R77, R12, !PT ;  /* 0x0000000c4d0c7209 */ /* 0x000fe20007810000 */
[----:B------:R-:W4:Y:S01]  /*54b0*/  LDL R92, [R1+0x26c] ;  /* 0x00026c00015c7983 */ /* 0x000f220000100800 */
[----:B------:R-:W-:-:S02]  /*54c0*/  ISETP.LT.OR P0, PT, R9, 0x22, P0 ;  /* 0x000000220900780c */ /* 0x000fc40000701670 */
[----:B------:R-:W-:Y:S01]  /*54d0*/  FMNMX.FTZ R12, R185, R12, !PT ;  /* 0x0000000cb90c7209 */ /* 0x000fe20007810000 */
[----:B------:R-:W4:Y:S01]  /*54e0*/  LDL R94, [R1+0x270] ;  /* 0x00027000015e7983 */ /* 0x000f220000100800 */
[----:B------:R-:W-:Y:S02]  /*54f0*/  FSEL R158, R43, -INF , !P0 ;  /* 0xff8000002b9e7808 */ /* 0x000fe40004000000 */
[----:B------:R-:W-:Y:S01]  /*5500*/  ISETP.NE.AND P0, PT, R40, RZ, PT ;  /* 0x000000ff2800720c */ /* 0x000fe20003f05270 */
[----:B------:R-:W4:Y:S01]  /*5510*/  LDL R96, [R1+0x274] ;  /* 0x0002740001607983 */ /* 0x000f220000100800 */
[----:B------:R-:W-:Y:S02]  /*5520*/  FMNMX.FTZ R12, R53, R12, !PT ;  /* 0x0000000c350c7209 */ /* 0x000fe40007810000 */
[----:B------:R-:W-:Y:S01]  /*5530*/  ISETP.GT.AND P0, PT, R8, 0x28, !P0 ;  /* 0x000000280800780c */ /* 0x000fe20004704270 */
[----:B------:R-:W4:Y:S01]  /*5540*/  LDL R40, [R1+0x220] ;  /* 0x0002200001287983 */ /* 0x000f220000100800 */
[----:B------:R-:W-:-:S02]  /*5550*/  FMNMX.FTZ R12, R49, R12, !PT ;  /* 0x0000000c310c7209 */ /* 0x000fc40007810000 */
[----:B------:R-:W-:Y:S01]  /*5560*/  ISETP.LT.OR P0, PT, R9, 0x29, P0 ;  /* 0x000000290900780c */ /* 0x000fe20000701670 */
[----:B------:R-:W4:Y:S01]  /*5570*/  LDL R98, [R1+0x278] ;  /* 0x0002780001627983 */ /* 0x000f220000100800 */
[----:B------:R-:W-:Y:S02]  /*5580*/  FMNMX.FTZ R12, R57, R12, !PT ;  /* 0x0000000c390c7209 */ /* 0x000fe40007810000 */
[----:B------:R-:W-:Y:S01]  /*5590*/  FSEL R165, R46, -INF , !P0 ;  /* 0xff8000002ea57808 */ /* 0x000fe20004000000 */
[----:B------:R-:W4:Y:S01]  /*55a0*/  LDL R100, [R1+0x27c] ;  /* 0x00027c0001647983 */ /* 0x000f220000100800 */
[----:B------:R-:W-:Y:S02]  /*55b0*/  ISETP.NE.AND P0, PT, R44, RZ, PT ;  /* 0x000000ff2c00720c */ /* 0x000fe40003f05270 */
[----:B------:R-:W-:Y:S01]  /*55c0*/  FMNMX.FTZ R12, R37, R12, !PT ;  /* 0x0000000c250c7209 */ /* 0x000fe20007810000 */
[----:B------:R-:W4:Y:S01]  /*55d0*/  LDL R44, [R1+0x204] ;  /* 0x00020400012c7983 */ /* 0x000f220000100800 */
[----:B------:R-:W-:-:S02]  /*55e0*/  ISETP.GT.AND P0, PT, R8, 0x29, !P0 ;  /* 0x000000290800780c */ /* 0x000fc40004704270 */
[----:B------:R-:W-:Y:S01]  /*55f0*/  FMNMX.FTZ R12, R61, R12, !PT ;  /* 0x0000000c3d0c7209 */ /* 0x000fe20007810000 */
[----:B------:R-:W4:Y:S01]  /*5600*/  LDL R46, [R1+0x208] ;  /* 0x00020800012e7983 */ /* 0x000f220000100800 */
[----:B------:R-:W-:Y:S02]  /*5610*/  ISETP.LT.OR P0, PT, R9, 0x2a, P0 ;  /* 0x0000002a0900780c */ /* 0x000fe40000701670 */
[----:B------:R-:W-:Y:S01]  /*5620*/  FMNMX.FTZ R12, R41, R12, !PT ;  /* 0x0000000c290c7209 */ /* 0x000fe20007810000 */
[----:B------:R-:W4:Y:S01]  /*5630*/  LDL R102, [R1+0x280] ;  /* 0x0002800001667983 */ /* 0x000f220000100800 */
[----:B------:R-:W-:Y:S02]  /*5640*/  FSEL R171, R47, -INF , !P0 ;  /* 0xff8000002fab7808 */ /* 0x000fe40004000000 */
[----:B------:R-:W-:Y:S01]  /*5650*/  ISETP.NE.AND P0, PT, R74, RZ, PT ;  /* 0x000000ff4a00720c */ /* 0x000fe20003f05270 */
[----:B------:R-:W4:Y:S01]  /*5660*/  LDL R104, [R1+0x284] ;  /* 0x0002840001687983 */ /* 0x000f220000100800 */
[----:B------:R-:W-:-:S02]  /*5670*/  FMNMX.FTZ R12, R65, R12, !PT ;  /* 0x0000000c410c7209 */ /* 0x000fc40007810000 */
[C---:B------:R-:W-:Y:S01]  /*5680*/  ISETP.GT.AND P0, PT, R8.reuse, 0x30, !P0 ;  /* 0x000000300800780c */ /* 0x040fe20004704270 */
[----:B------:R-:W4:Y:S01]  /*5690*/  LDL R74, [R1+0x248] ;  /* 0x00024800014a7983 */ /* 0x000f220000100800 */
[----:B------:R-:W-:Y:S02]  /*56a0*/  FMNMX.FTZ R12, R45, R12, !PT ;  /* 0x0000000c2d0c7209 */ /* 0x000fe40007810000 */
[----:B------:R-:W-:Y:S01]  /*56b0*/  ISETP.LT.OR P0, PT, R9, 0x31, P0 ;  /* 0x000000310900780c */ /* 0x000fe20000701670 */
[----:B------:R-:W4:Y:S01]  /*56c0*/  LDL R106, [R1+0x288] ;  /* 0x00028800016a7983 */ /* 0x000f220000100800 */
[----:B------:R-:W-:Y:S02]  /*56d0*/  ISETP.GT.AND P2, PT, R8, 0x49, !P2 ;  /* 0x000000490800780c */ /* 0x000fe40005744270 */
[----:B------:R-:W-:Y:S01]  /*56e0*/  FSEL R19, R50, -INF , !P0 ;  /* 0xff80000032137808 */ /* 0x000fe20004000000 */
[----:B------:R-:W4:Y:S01]  /*56f0*/  LDL R108, [R1+0x28c] ;  /* 0x00028c00016c7983 */ /* 0x000f220000100800 */
[----:B------:R-:W-:-:S02]  /*5700*/  ISETP.NE.AND P0, PT, R48, RZ, PT ;  /* 0x000000ff3000720c */ /* 0x000fc40003f05270 */
[C---:B------:R-:W-:Y:S01]  /*5710*/  ISETP.GT.AND P3, PT, R8.reuse, 0x50, !P3 ;  /* 0x000000500800780c */ /* 0x040fe20005f64270 */
[----:B------:R-:W4:Y:S01]  /*5720*/  LDL R48, [R1+0x224] ;  /* 0x0002240001307983 */ /* 0x000f220000100800 */
[C---:B------:R-:W-:Y:S02]  /*5730*/  ISETP.GT.AND P0, PT, R8.reuse, 0x31, !P0 ;  /* 0x000000310800780c */ /* 0x040fe40004704270 */
[C---:B------:R-:W-:Y:S01]  /*5740*/  ISETP.LT.OR P2, PT, R9.reuse, 0x4a, P2 ;  /* 0x0000004a0900780c */ /* 0x040fe20001741670 */
[----:B------:R-:W4:Y:S01]  /*5750*/  LDL R110, [R1+0x290] ;  /* 0x00029000016e7983 */ /* 0x000f220000100800 */
[----:B------:R-:W-:Y:S02]  /*5760*/  ISETP.LT.OR P0, PT, R9, 0x32, P0 ;  /* 0x000000320900780c */ /* 0x000fe40000701670 */
[----:B------:R-:W-:Y:S01]  /*5770*/  ISETP.GT.AND P4, PT, R8, 0x51, !P4 ;  /* 0x000000510800780c */ /* 0x000fe20006784270 */
[----:B------:R-:W4:Y:S01]  /*5780*/  LDL R112, [R1+0x294] ;  /* 0x0002940001707983 */ /* 0x000f220000100800 */
[----:B------:R-:W-:-:S02]  /*5790*/  FSEL R156, R51, -INF , !P0 ;  /* 0xff800000339c7808 */ /* 0x000fc40004000000 */
[----:B------:R-:W-:Y:S01]  /*57a0*/  ISETP.NE.AND P0, PT, R80, RZ, PT ;  /* 0x000000ff5000720c */ /* 0x000fe20003f05270 */
[----:B------:R-:W4:Y:S01]  /*57b0*/  LDL R114, [R1+0x298] ;  /* 0x0002980001727983 */ /* 0x000f220000100800 */
[----:B------:R-:W-:Y:S02]  /*57c0*/  ISETP.LT.OR P3, PT, R9, 0x51, P3 ;  /* 0x000000510900780c */ /* 0x000fe40001f61670 */
[C---:B------:R-:W-:Y:S01]  /*57d0*/  ISETP.GT.AND P0, PT, R8.reuse, 0x38, !P0 ;  /* 0x000000380800780c */ /* 0x040fe20004704270 */
[----:B------:R-:W4:Y:S01]  /*57e0*/  LDL R80, [R1+0x254] ;  /* 0x0002540001507983 */ /* 0x000f220000100800 */
[----:B------:R-:W-:Y:S02]  /*57f0*/  FSEL R173, R63, -INF , !P2 ;  /* 0xff8000003fad7808 */ /* 0x000fe40005000000 */
[----:B------:R-:W-:Y:S01]  /*5800*/  ISETP.LT.OR P0, PT, R9, 0x39, P0 ;  /* 0x000000390900780c */ /* 0x000fe20000701670 */
[----:B------:R-:W4:Y:S01]  /*5810*/  LDL R116, [R1+0x29c] ;  /* 0x00029c0001747983 */ /* 0x000f220000100800 */
[----:B------:R-:W-:-:S02]  /*5820*/  ISETP.GT.AND P5, PT, R8, 0x58, !P5 ;  /* 0x000000580800780c */ /* 0x000fc40006fa4270 */
[----:B------:R-:W-:Y:S01]  /*5830*/  FSEL R159, R54, -INF , !P0 ;  /* 0xff800000369f7808 */ /* 0x000fe20004000000 */
[----:B------:R-:W4:Y:S01]  /*5840*/  LDL R118, [R1+0x2a0] ;  /* 0x0002a00001767983 */ /* 0x000f220000100800 */
[----:B------:R-:W-:Y:S02]  /*5850*/  ISETP.NE.AND P0, PT, R52, RZ, PT ;  /* 0x000000ff3400720c */ /* 0x000fe40003f05270 */
[C---:B------:R-:W-:Y:S01]  /*5860*/  ISETP.LT.OR P4, PT, R9.reuse, 0x52, P4 ;  /* 0x000000520900780c */ /* 0x040fe20002781670 */
[----:B------:R-:W4:Y:S01]  /*5870*/  LDL R120, [R1+0x2a4] ;  /* 0x0002a40001787983 */ /* 0x000f220000100800 */
[----:B------:R-:W-:Y:S02]  /*5880*/  ISETP.GT.AND P0, PT, R8, 0x39, !P0 ;  /* 0x000000390800780c */ /* 0x000fe40004704270 */
[----:B------:R-:W-:Y:S01]  /*5890*/  FSEL R174, R66, -INF , !P3 ;  /* 0xff80000042ae7808 */ /* 0x000fe20005800000 */
[----:B------:R-:W4:Y:S01]  /*58a0*/  LDL R122, [R1+0x2a8] ;  /* 0x0002a800017a7983 */ /* 0x000f220000100800 */
[----:B------:R-:W-:-:S02]  /*58b0*/  ISETP.LT.OR P0, PT, R9, 0x3a, P0 ;  /* 0x0000003a0900780c */ /* 0x000fc40000701670 */
[----:B------:R-:W-:Y:S01]  /*58c0*/  ISETP.LT.OR P5, PT, R9, 0x59, P5 ;  /* 0x000000590900780c */ /* 0x000fe20002fa1670 */
[----:B------:R-:W4:Y:S01]  /*58d0*/  LDL R66, [R1+0x238] ;  /* 0x0002380001427983 */ /* 0x000f220000100800 */
[----:B------:R-:W-:Y:S02]  /*58e0*/  FSEL R170, R55, -INF , !P0 ;  /* 0xff80000037aa7808 */ /* 0x000fe40004000000 */
[----:B------:R-:W-:Y:S01]  /*58f0*/  ISETP.GT.AND P0, PT, R8, 0x40, !P1 ;  /* 0x000000400800780c */ /* 0x000fe20004f04270 */
[----:B------:R-:W4:Y:S01]  /*5900*/  LDL R124, [R1+0x2ac] ;  /* 0x0002ac00017c7983 */ /* 0x000f220000100800 */
[----:B------:R-:W-:Y:S02]  /*5910*/  ISETP.NE.AND P1, PT, R84, RZ, PT ;  /* 0x000000ff5400720c */ /* 0x000fe40003f25270 */
[----:B------:R-:W-:Y:S01]  /*5920*/  ISETP.LT.OR P0, PT, R9, 0x41, P0 ;  /* 0x000000410900780c */ /* 0x000fe20000701670 */
[----:B------:R-:W4:Y:S01]  /*5930*/  LDL R84, [R1+0x25c] ;  /* 0x00025c0001547983 */ /* 0x000f220000100800 */
[----:B------:R-:W-:-:S02]  /*5940*/  ISETP.GT.AND P1, PT, R8, 0x48, !P1 ;  /* 0x000000480800780c */ /* 0x000fc40004f24270 */
[----:B------:R-:W-:Y:S01]  /*5950*/  FSEL R20, R58, -INF , !P0 ;  /* 0xff8000003a147808 */ /* 0x000fe20004000000 */
[----:B------:R-:W4:Y:S01]  /*5960*/  LDL R126, [R1+0x2b0] ;  /* 0x0002b000017e7983 */ /* 0x000f220000100800 */
[----:B------:R-:W-:Y:S02]  /*5970*/  ISETP.GT.AND P0, PT, R8, RZ, !P6 ;  /* 0x000000ff0800720c */ /* 0x000fe40007704270 */
[----:B------:R-:W-:Y:S01]  /*5980*/  ISETP.NE.AND P6, PT, R24, RZ, PT ;  /* 0x000000ff1800720c */ /* 0x000fe20003fc5270 */
[----:B------:R-:W4:Y:S01]  /*5990*/  LDL R58, [R1+0x228] ;  /* 0x00022800013a7983 */ /* 0x000f220000100800 */
[----:B------:R-:W-:Y:S02]  /*59a0*/  ISETP.LT.OR P0, PT, R9, 0x1, P0 ;  /* 0x000000010900780c */ /* 0x000fe40000701670 */
[----:B------:R-:W-:Y:S01]  /*59b0*/  FMNMX.FTZ R24, R69, R12, !PT ;  /* 0x0000000c45187209 */ /* 0x000fe20007810000 */
[----:B------:R-:W4:Y:S01]  /*59c0*/  LDL R128, [R1+0x2b4] ;  /* 0x0002b40001807983 */ /* 0x000f220000100800 */
[----:B------:R-:W-:-:S02]  /*59d0*/  FSEL R121, R26, -INF , !P0 ;  /* 0xff8000001a797808 */ /* 0x000fc40004000000 */
[----:B------:R-:W-:Y:S01]  /*59e0*/  ISETP.NE.AND P0, PT, R56, RZ, PT ;  /* 0x000000ff3800720c */ /* 0x000fe20003f05270 */
[----:B------:R-:W0:Y:S01]  /*59f0*/  SHFL.BFLY PT, R25, R24, 0x2, 0x1f ;  /* 0x0c401f0018197f89 */ /* 0x000e2200000e0000 */
[----:B------:R-:W-:Y:S02]  /*5a00*/  FMNMX.FTZ R10, R121, R89, !PT ;  /* 0x00000059790a7209 */ /* 0x000fe40007810000 */
[----:B------:R-:W-:Y:S01]  /*5a10*/  ISETP.GT.AND P0, PT, R8, 0x41, !P0 ;  /* 0x000000410800780c */ /* 0x000fe20004704270 */
[----:B------:R-:W4:Y:S01]  /*5a20*/  LDL R130, [R1+0x2b8] ;  /* 0x0002b80001827983 */ /* 0x000f220000100800 */
[----:B------:R-:W-:Y:S02]  /*5a30*/  FMNMX.FTZ R10, R91, R10, !PT ;  /* 0x0000000a5b0a7209 */ /* 0x000fe40007810000 */
[----:B------:R-:W-:Y:S01]  /*5a40*/  ISETP.LT.OR P0, PT, R9, 0x42, P0 ;  /* 0x000000420900780c */ /* 0x000fe20000701670 */
[----:B------:R-:W4:Y:S01]  /*5a50*/  LDL R132, [R1+0x2bc] ;  /* 0x0002bc0001847983 */ /* 0x000f220000100800 */
[----:B------:R-:W-:-:S02]  /*5a60*/  FMNMX.FTZ R10, R93, R10, !PT ;  /* 0x0000000a5d0a7209 */ /* 0x000fc40007810000 */
[----:B------:R-:W-:Y:S01]  /*5a70*/  ISETP.LT.OR P1, PT, R9, 0x49, P1 ;  /* 0x000000490900780c */ /* 0x000fe20000f21670 */
[----:B------:R-:W4:Y:S01]  /*5a80*/  LDL R134, [R1+0x2c0] ;  /* 0x0002c00001867983 */ /* 0x000f220000100800 */
[----:B------:R-:W-:Y:S02]  /*5a90*/  FMNMX.FTZ R11, R13, R10, !PT ;  /* 0x0000000a0d0b7209 */ /* 0x000fe40007810000 */
[----:B------:R-:W-:Y:S01]  /*5aa0*/  FSEL R164, R59, -INF , !P0 ;  /* 0xff8000003ba47808 */ /* 0x000fe20004000000 */
[----:B------:R-:W4:Y:S01]  /*5ab0*/  LDL R136, [R1+0x2c4] ;  /* 0x0002c40001887983 */ /* 0x000f220000100800 */
[----:B------:R-:W-:Y:S02]  /*5ac0*/  FMNMX.FTZ R10, R14, R11, !PT ;  /* 0x0000000b0e0a7209 */ /* 0x000fe40007810000 */
[----:B------:R-:W-:Y:S01]  /*5ad0*/  FSEL R172, R62, -INF , !P1 ;  /* 0xff8000003eac7808 */ /* 0x000fe20004800000 */
[----:B------:R-:W4:Y:S01]  /*5ae0*/  LDL R138, [R1+0x2c8] ;  /* 0x0002c800018a7983 */ /* 0x000f220000100800 */
[----:B------:R-:W-:-:S02]  /*5af0*/  FMNMX.FTZ R10, R15, R10, !PT ;  /* 0x0000000a0f0a7209 */ /* 0x000fc40007810000 */
[----:B------:R-:W-:Y:S01]  /*5b00*/  ISETP.GT.AND P0, PT, R8, 0x59, !P6 ;  /* 0x000000590800780c */ /* 0x000fe20007704270 */
[----:B------:R-:W4:Y:S01]  /*5b10*/  LDL R62, [R1+0x230] ;  /* 0x00023000013e7983 */ /* 0x000f220000100800 */
[----:B------:R-:W-:Y:S02]  /*5b20*/  FMNMX.FTZ R10, R161, R10, !PT ;  /* 0x0000000aa10a7209 */ /* 0x000fe40007810000 */
[----:B------:R-:W-:Y:S01]  /*5b30*/  FSEL R175, R67, -INF , !P4 ;  /* 0xff80000043af7808 */ /* 0x000fe20006000000 */
[----:B------:R-:W4:Y:S01]  /*5b40*/  LDL R140, [R1+0x2cc] ;  /* 0x0002cc00018c7983 */ /* 0x000f220000100800 */
[----:B------:R-:W-:Y:S02]  /*5b50*/  FMNMX.FTZ R11, R21, R10, !PT ;  /* 0x0000000a150b7209 */ /* 0x000fe40007810000 */
[----:B------:R-:W-:Y:S01]  /*5b60*/  ISETP.LT.OR P0, PT, R9, 0x5a, P0 ;  /* 0x0000005a0900780c */ /* 0x000fe20000701670 */
[----:B------:R-:W4:Y:S01]  /*5b70*/  LDL R142, [R1+0x2d0] ;  /* 0x0002d000018e7983 */ /* 0x000f220000100800 */
[----:B------:R-:W-:-:S02]  /*5b80*/  FMNMX.FTZ R10, R158, R11, !PT ;  /* 0x0000000b9e0a7209 */ /* 0x000fc40007810000 */
[----:B------:R-:W-:Y:S01]  /*5b90*/  FSEL R176, R70, -INF , !P5 ;  /* 0xff80000046b07808 */ /* 0x000fe20006800000 */
[----:B------:R-:W4:Y:S01]  /*5ba0*/  LDL R144, [R1+0x2d4] ;  /* 0x0002d40001907983 */ /* 0x000f220000100800 */
[----:B------:R-:W-:Y:S02]  /*5bb0*/  FMNMX.FTZ R10, R165, R10, !PT ;  /* 0x0000000aa50a7209 */ /* 0x000fe40007810000 */
[----:B------:R-:W-:Y:S01]  /*5bc0*/  FSEL R177, R71, -INF , !P0 ;  /* 0xff80000047b17808 */ /* 0x000fe20004000000 */
[----:B------:R-:W4:Y:S01]  /*5bd0*/  LDL R70, [R1+0x240] ;  /* 0x0002400001467983 */ /* 0x000f220000100800 */
[----:B------:R-:W-:Y:S02]  /*5be0*/  FMNMX.FTZ R10, R171, R10, !PT ;  /* 0x0000000aab0a7209 */ /* 0x000fe40007810000 */
[----:B0-----:R-:W-:Y:S01]  /*5bf0*/  FMNMX.FTZ R12, R24, R25, !PT ;  /* 0x00000019180c7209 */ /* 0x001fe20007810000 */
[----:B------:R-:W4:Y:S01]  /*5c00*/  LDL R146, [R1+0x2d8] ;  /* 0x0002d80001927983 */ /* 0x000f220000100800 */
[----:B------:R-:W-:-:S03]  /*5c10*/  FMNMX.FTZ R11, R19, R10, !PT ;  /* 0x0000000a130b7209 */ /* 0x000fc60007810000 */
        /* <DEDUP_REMOVED lines=20> */
[----:B------:R-:W0:Y:S01]  /*5d60*/  SHFL.BFLY PT, R9, R12, 0x1, 0x1f ;  /* 0x0c201f000c097f89 */ /* 0x000e2200000e0000 */
[----:B------:R-:W-:-:S03]  /*5d70*/  FMNMX.FTZ R25, R177, R8, !PT ;  /* 0x00000008b1197209 */ /* 0x000fc60007810000 */
[----:B------:R-:W4:Y:S04]  /*5d80*/  LDL R67, [R1+0x350] ;  /* 0x0003500001437983 */ /* 0x000f280000100800 */
[----:B------:R-:W-:Y:S04]  /*5d90*/  STL.64 [R1+0x410], R24 ;  /* 0x0004101801007387 */ /* 0x000fe80000100a00 */
[----:B------:R-:W4:Y:S04]  /*5da0*/  LDL R31, [R1+0x414] ;  /* 0x00041400011f7983 */ /* 0x000f280000100800 */
[----:B------:R-:W4:Y:S04]  /*5db0*/  LDL R71, [R1+0x358] ;  /* 0x0003580001477983 */ /* 0x000f280000100800 */
[----:B------:R-:W4:Y:S01]  /*5dc0*/  LDL R87, [R1+0x378] ;  /* 0x0003780001577983 */ /* 0x000f220000100800 */
[----:B0-----:R-:W-:-:S03]  /*5dd0*/  FMNMX.FTZ R10, R12, R9, !PT ;  /* 0x000000090c0a7209 */ /* 0x001fc60007810000 */
[----:B--2---:R0:W-:Y:S04]  /*5de0*/  STL [R1+0x210], R30 ;  /* 0x0002101e01007387 */ /* 0x0041e80000100800 */
[----:B------:R-:W2:Y:S04]  /*5df0*/  LDL.64 R8, [R1+0x88] ;  /* 0x0000880001087983 */ /* 0x000ea80000100a00 */
[----:B------:R-:W-:Y:S04]  /*5e00*/  STL [R1+0x410], R10 ;  /* 0x0004100a01007387 */ /* 0x000fe80000100800 */
[----:B------:R-:W2:Y:S04]  /*5e10*/  LDL R26, [R1+0x410] ;  /* 0x00041000011a7983 */ /* 0x000ea80000100800 */
[----:B---3--:R1:W-:Y:S04]  /*5e20*/  STL [R1+0x214], R28 ;  /* 0x0002141c01007387 */ /* 0x0083e80000100800 */
[----:B0-----:R-:W3:Y:S04]  /*5e30*/  LDL R30, [R1+0x3c8] ;  /* 0x0003c800011e7983 */ /* 0x001ee80000100800 */
[----:B----4-:R0:W-:Y:S04]  /*5e40*/  STL [R1+0x218], R34 ;  /* 0x0002182201007387 */ /* 0x0101e80000100800 */
[----:B-1----:R-:W4:Y:S04]  /*5e50*/  LDL R28, [R1+0x3c4] ;  /* 0x0003c400011c7983 */ /* 0x002f280000100800 */
[----:B------:R-:W3:Y:S04]  /*5e60*/  LDL R95, [R1+0x37c] ;  /* 0x00037c00015f7983 */ /* 0x000ee80000100800 */
[----:B0-----:R-:W3:Y:S04]  /*5e70*/  LDL R34, [R1+0x3d0] ;  /* 0x0003d00001227983 */ /* 0x001ee80000100800 */
[----:B------:R-:W3:Y:S04]  /*5e80*/  LDL R97, [R1+0x380] ;  /* 0x0003800001617983 */ /* 0x000ee80000100800 */
[----:B------:R-:W3:Y:S04]  /*5e90*/  LDL R99, [R1+0x384] ;  /* 0x0003840001637983 */ /* 0x000ee80000100800 */
[----:B------:R0:W-:Y:S04]  /*5ea0*/  STL [R1+0x21c], R38 ;  /* 0x00021c2601007387 */ /* 0x0001e80000100800 */
[----:B------:R-:W3:Y:S04]  /*5eb0*/  LDL R101, [R1+0x388] ;  /* 0x0003880001657983 */ /* 0x000ee80000100800 */
[----:B------:R-:W3:Y:S04]  /*5ec0*/  LDL R103, [R1+0x38c] ;  /* 0x00038c0001677983 */ /* 0x000ee80000100800 */
[----:B0-----:R-:W3:Y:S04]  /*5ed0*/  LDL R38, [R1+0x3d8] ;  /* 0x0003d80001267983 */ /* 0x001ee80000100800 */
[----:B------:R0:W-:Y:S04]  /*5ee0*/  STL [R1+0x20c], R32 ;  /* 0x00020c2001007387 */ /* 0x0001e80000100800 */
[----:B------:R-:W3:Y:S04]  /*5ef0*/  LDL R105, [R1+0x390] ;  /* 0x0003900001697983 */ /* 0x000ee80000100800 */
[----:B------:R-:W-:Y:S04]  /*5f00*/  STL [R1+0x200], R42 ;  /* 0x0002002a01007387 */ /* 0x000fe80000100800 */
[----:B0-----:R-:W3:Y:S04]  /*5f10*/  LDL R32, [R1+0x3cc] ;  /* 0x0003cc0001207983 */ /* 0x001ee80000100800 */
[----:B------:R-:W3:Y:S04]  /*5f20*/  LDL R107, [R1+0x394] ;  /* 0x00039400016b7983 */ /* 0x000ee80000100800 */
[----:B------:R-:W3:Y:S04]  /*5f30*/  LDL R109, [R1+0x398] ;  /* 0x00039800016d7983 */ /* 0x000ee80000100800 */
[----:B------:R0:W-:Y:S04]  /*5f40*/  STL [R1+0x220], R40 ;  /* 0x0002202801007387 */ /* 0x0001e80000100800 */
[----:B------:R-:W3:Y:S04]  /*5f50*/  LDL R111, [R1+0x39c] ;  /* 0x00039c00016f7983 */ /* 0x000ee80000100800 */
[----:B------:R-:W3:Y:S04]  /*5f60*/  LDL R113, [R1+0x3a0] ;  /* 0x0003a00001717983 */ /* 0x000ee80000100800 */
[----:B------:R1:W-:Y:S04]  /*5f70*/  STL [R1+0x204], R44 ;  /* 0x0002042c01007387 */ /* 0x0003e80000100800 */
[----:B------:R1:W-:Y:S04]  /*5f80*/  STL [R1+0x208], R46 ;  /* 0x0002082e01007387 */ /* 0x0003e80000100800 */
[----:B------:R-:W3:Y:S04]  /*5f90*/  LDL R115, [R1+0x3a4] ;  /* 0x0003a40001737983 */ /* 0x000ee80000100800 */
[----:B------:R-:W3:Y:S04]  /*5fa0*/  LDL R117, [R1+0x3a8] ;  /* 0x0003a80001757983 */ /* 0x000ee80000100800 */
[----:B------:R-:W3:Y:S04]  /*5fb0*/  LDL R119, [R1+0x3ac] ;  /* 0x0003ac0001777983 */ /* 0x000ee80000100800 */
[----:B------:R-:W3:Y:S04]  /*5fc0*/  LDL R123, [R1+0x3b0] ;  /* 0x0003b000017b7983 */ /* 0x000ee80000100800 */
[----:B------:R-:W3:Y:S04]  /*5fd0*/  LDL R125, [R1+0x3b4] ;  /* 0x0003b400017d7983 */ /* 0x000ee80000100800 */
[----:B------:R1:W-:Y:S04]  /*5fe0*/  STL [R1+0x224], R48 ;  /* 0x0002243001007387 */ /* 0x0003e80000100800 */
[----:B------:R-:W3:Y:S04]  /*5ff0*/  LDL R127, [R1+0x3b8] ;  /* 0x0003b800017f7983 */ /* 0x000ee80000100800 */
[----:B------:R-:W3:Y:S04]  /*6000*/  LDL R129, [R1+0x3bc] ;  /* 0x0003bc0001817983 */ /* 0x000ee80000100800 */
[----:B------:R-:W3:Y:S04]  /*6010*/  LDL R139, [R1+0x3c0] ;  /* 0x0003c000018b7983 */ /* 0x000ee80000100800 */
[----:B0-----:R-:W3:Y:S04]  /*6020*/  LDL R40, [R1+0x3dc] ;  /* 0x0003dc0001287983 */ /* 0x001ee80000100800 */
        /* <DEDUP_REMOVED lines=10> */
[----:B------:R-:W0:Y:S02]  /*60d0*/  SHFL.BFLY PT, R10, R31, 0x2, 0x1f ;  /* 0x0c401f001f0a7f89 */ /* 0x000e2400000e0000 */
[----:B0-----:R-:W-:Y:S01]  /*60e0*/  FMNMX.FTZ R10, R10, R31, !PT ;  /* 0x0000001f0a0a7209 */ /* 0x001fe20007810000 */
[----:B--2---:R-:W-:-:S02]  /*60f0*/  IMAD R8, R29, 0xc00, R8 ;  /* 0x00000c001d087824 */ /* 0x004fc400078e0208 */
[----:B------:R-:W-:Y:S01]  /*6100*/  FMUL.FTZ R12, R11, R26 ;  /* 0x0000001a0b0c7220 */ /* 0x000fe20000410000 */
[----:B------:R-:W2:Y:S04]  /*6110*/  LDL R29, [R1+0x304] ;  /* 0x00030400011d7983 */ /* 0x000ea80000100800 */
[----:B------:R-:W0:Y:S01]  /*6120*/  SHFL.BFLY PT, R27, R10, 0x1, 0x1f ;  /* 0x0c201f000a1b7f89 */ /* 0x000e2200000e0000 */
[----:B------:R-:W-:-:S03]  /*6130*/  FSETP.NEU.FTZ.AND P0, PT, R26, -INF , PT ;  /* 0xff8000001a00780b */ /* 0x000fc60003f1d000 */
[----:B------:R-:W2:Y:S01]  /*6140*/  LDL R31, [R1+0x308] ;  /* 0x00030800011f7983 */ /* 0x000ea20000100800 */
[----:B0-----:R-:W-:-:S03]  /*6150*/  FMNMX.FTZ R10, R10, R27, !PT ;  /* 0x0000001b0a0a7209 */ /* 0x001fc60007810000 */
[----:B------:R-:W2:Y:S01]  /*6160*/  LDL R27, [R1+0x300] ;  /* 0x00030000011b7983 */ /* 0x000ea20000100800 */
[----:B------:R-:W-:-:S05]  /*6170*/  FSEL R36, R12, RZ, P0 ;  /* 0x000000ff0c247208 */ /* 0x000fca0000000000 */
        /* <DEDUP_REMOVED lines=41> */
[----:B------:R-:W2:Y:S01]  /*6410*/  LDL R85, [R1+0x374] ;  /* 0x0003740001557983 */ /* 0x000ea20000100800 */
[----:B------:R-:W-:Y:S01]  /*6420*/  MUFU.EX2 R26, R26 ;  /* 0x0000001a001a7308 */ /* 0x000fe20000000800 */
[----:B------:R-:W-:-:S07]  /*6430*/  FSETP.NEU.FTZ.AND P0, PT, R10, -INF , PT ;  /* 0xff8000000a00780b */ /* 0x000fce0003f1d000 */
[----:B------:R-:W0:Y:S08]  /*6440*/  MUFU.EX2 R25, R25 ;  /* 0x0000001900197308 */ /* 0x000e300000000800 */
[----:B------:R-:W1:Y:S01]  /*6450*/  MUFU.EX2 R24, R24 ;  /* 0x0000001800187308 */ /* 0x000e620000000800 */
[----:B------:R0:W-:Y:S04]  /*6460*/  STL [R1+0x2ec], R160 ;  /* 0x0002eca001007387 */ /* 0x0001e80000100800 */
[----:B----4-:R-:W-:Y:S03]  /*6470*/  STL [R1+0x3c4], R28 ;  /* 0x0003c41c01007387 */ /* 0x010fe60000100800 */
[----:B------:R-:W-:Y:S01]  /*6480*/  MUFU.EX2 R137, R137 ;  /* 0x0000008900897308 */ /* 0x000fe20000000800 */
[----:B---3--:R-:W-:Y:S07]  /*6490*/  STL [R1+0x3c8], R30 ;  /* 0x0003c81e01007387 */ /* 0x008fee0000100800 */
[----:B0-----:R-:W-:Y:S01]  /*64a0*/  MUFU.EX2 R160, R135 ;  /* 0x0000008700a07308 */ /* 0x001fe20000000800 */
[----:B------:R-:W-:Y:S04]  /*64b0*/  STL [R1+0x3d8], R38 ;  /* 0x0003d82601007387 */ /* 0x000fe80000100800 */
[----:B------:R0:W-:Y:S03]  /*64c0*/  STL [R1+0x2f0], R162 ;  /* 0x0002f0a201007387 */ /* 0x0001e60000100800 */
[----:B------:R-:W-:Y:S01]  /*64d0*/  MUFU.EX2 R133, R133 ;  /* 0x0000008500857308 */ /* 0x000fe20000000800 */
[----:B------:R3:W-:Y:S07]  /*64e0*/  STL [R1+0x3cc], R32 ;  /* 0x0003cc2001007387 */ /* 0x0007ee0000100800 */
[----:B0-----:R-:W-:Y:S01]  /*64f0*/  MUFU.EX2 R162, R131 ;  /* 0x0000008300a27308 */ /* 0x001fe20000000800 */
[----:B---3--:R-:W-:Y:S01]  /*6500*/  VIADD R32, R8, 0x80 ;  /* 0x0000008008207836 */ /* 0x008fe20000000000 */
[----:B------:R0:W-:Y:S04]  /*6510*/  STL [R1+0x2e4], R152 ;  /* 0x0002e49801007387 */ /* 0x0001e80000100800 */
[----:B------:R-:W-:Y:S01]  /*6520*/  R2UR UR10, R32 ;  /* 0x00000000200a72ca */ /* 0x000fe200000e0000 */
[----:B------:R3:W-:Y:S01]  /*6530*/  STL [R1+0x310], R35 ;  /* 0x0003102301007387 */ /* 0x0007e20000100800 */
[----:B------:R-:W-:-:S02]  /*6540*/  R2UR UR6, R8 ;  /* 0x00000000080672ca */ /* 0x000fc400000e0000 */
[----:B0-----:R-:W-:Y:S01]  /*6550*/  F2FP.BF16.F32.PACK_AB R152, R25, R26 ;  /* 0x0000001a1998723e */ /* 0x001fe200000010ff */
[----:B------:R0:W-:Y:S01]  /*6560*/  STL [R1+0x3d0], R34 ;  /* 0x0003d02201007387 */ /* 0x0001e20000100800 */
[----:B------:R-:W-:Y:S01]  /*6570*/  R2UR UR7, R9 ;  /* 0x00000000090772ca */ /* 0x000fe200000e0000 */
[----:B---3--:R-:W-:Y:S02]  /*6580*/  IMAD.MOV.U32 R35, RZ, RZ, R9 ;  /* 0x000000ffff237224 */ /* 0x008fe400078e0009 */
[----:B------:R-:W-:Y:S01]  /*6590*/  STL [R1+0x2e8], R154 ;  /* 0x0002e89a01007387 */ /* 0x000fe20000100800 */
[----:B0-----:R-:W-:-:S03]  /*65a0*/  VIADD R34, R8, 0x100 ;  /* 0x0000010008227836 */ /* 0x001fc60000000000 */
[----:B------:R-:W-:Y:S01]  /*65b0*/  STL [R1+0x2fc], R228 ;  /* 0x0002fce401007387 */ /* 0x000fe20000100800 */
[----:B------:R-:W-:-:S03]  /*65c0*/  R2UR UR15, R35 ;  /* 0x00000000230f72ca */ /* 0x000fc600000e0000 */
        /* <DEDUP_REMOVED lines=17> */
[----:B--2---:R0:W-:Y:S02]  /*66e0*/  STL [R1+0x304], R29 ;  /* 0x0003041d01007387 */ /* 0x0041e40000100800 */
[----:B0-----:R-:W-:-:S02]  /*66f0*/  FADD.FTZ R29, R26, R25 ;  /* 0x000000191a1d7221 */ /* 0x001fc40000010000 */
[----:B------:R0:W-:Y:S02]  /*6700*/  STL [R1+0x300], R27 ;  /* 0x0003001b01007387 */ /* 0x0001e40000100800 */
[----:B0-----:R0:W2:Y:S02]  /*6710*/  MUFU.EX2 R27, R12 ;  /* 0x0000000c001b7308 */ /* 0x0010a40000000800 */
[----:B0-----:R-:W-:-:S05]  /*6720*/  FMUL.FTZ R12, R10, R11 ;  /* 0x0000000b0a0c7220 */ /* 0x001fca0000410000 */
[----:B------:R-:W-:-:S05]  /*6730*/  FSEL R12, R12, RZ, P0 ;  /* 0x000000ff0c0c7208 */ /* 0x000fca0000000000 */
[-CC-:B------:R-:W-:Y:S01]  /*6740*/  FFMA.FTZ R121, R121, R11.reuse, -R12.reuse ;  /* 0x0000000b79797223 */ /* 0x180fe2000001080c */
[-CC-:B------:R-:W-:Y:S01]  /*6750*/  FFMA.FTZ R89, R89, R11.reuse, -R12.reuse ;  /* 0x0000000b59597223 */ /* 0x180fe2000001080c */
[-CC-:B------:R-:W-:Y:S01]  /*6760*/  FFMA.FTZ R91, R91, R11.reuse, -R12.reuse ;  /* 0x0000000b5b5b7223 */ /* 0x180fe2000001080c */
[----:B-1----:R-:W-:Y:S02]  /*6770*/  FADD.FTZ R30, R24, R29 ;  /* 0x0000001d181e7221 */ /* 0x002fe40000010000 */
[----:B------:R-:W-:Y:S01]  /*6780*/  MUFU.EX2 R28, R89 ;  /* 0x00000059001c7308 */ /* 0x000fe20000000800 */
[----:B------:R-:W-:Y:S01]  /*6790*/  FFMA.FTZ R93, R93, R11, -R12 ;  /* 0x0000000b5d5d7223 */ /* 0x000fe2000001080c */
[----:B--2---:R-:W-:-:S06]  /*67a0*/  FADD.FTZ R38, R27, R30 ;  /* 0x0000001e1b267221 */ /* 0x004fcc0000010000 */
[----:B------:R-:W0:Y:S08]  /*67b0*/  MUFU.EX2 R121, R121 ;  /* 0x0000007900797308 */ /* 0x000e300000000800 */
[----:B------:R-:W1:Y:S01]  /*67c0*/  MUFU.EX2 R91, R91 ;  /* 0x0000005b005b7308 */ /* 0x000e620000000800 */
[----:B------:R-:W-:-:S07]  /*67d0*/  FADD.FTZ R29, R137, R38 ;  /* 0x00000026891d7221 */ /* 0x000fce0000010000 */
[----:B------:R-:W2:Y:S01]  /*67e0*/  MUFU.EX2 R30, R93 ;  /* 0x0000005d001e7308 */ /* 0x000ea20000000800 */
[----:B------:R-:W-:Y:S01]  /*67f0*/  FADD.FTZ R32, R160, R29 ;  /* 0x0000001da0207221 */ /* 0x000fe20000010000 */
[----:B0-----:R-:W-:Y:S01]  /*6800*/  FADD.FTZ R26, R121, R28 ;  /* 0x0000001c791a7221 */ /* 0x001fe20000010000 */
[----:B------:R0:W-:Y:S02]  /*6810*/  STL [R1+0x30c], R33 ;  /* 0x00030c2101007387 */ /* 0x0001e40000100800 */
[----:B------:R-:W-:Y:S02]  /*6820*/  FADD.FTZ R187, R133, R32 ;  /* 0x0000002085bb7221 */ /* 0x000fe40000010000 */
[----:B------:R3:W-:Y:S01]  /*6830*/  STL [R1+0x314], R37 ;  /* 0x0003142501007387 */ /* 0x0007e20000100800 */
[----:B-1----:R-:W-:-:S03]  /*6840*/  FADD.FTZ R25, R91, R26 ;  /* 0x0000001a5b197221 */ /* 0x002fc60000010000 */
[----:B------:R1:W-:Y:S01]  /*6850*/  STL [R1+0x3d4], R36 ;  /* 0x0003d42401007387 */ /* 0x0003e20000100800 */
[--C-:B0-----:R-:W-:Y:S01]  /*6860*/  IMAD.MOV.U32 R33, RZ, RZ, R9.reuse ;  /* 0x000000ffff217224 */ /* 0x101fe200078e0009 */
[----:B------:R-:W-:Y:S01]  /*6870*/  F2FP.BF16.F32.PACK_AB R154, R27, R24 ;  /* 0x000000181b9a723e */ /* 0x000fe200000010ff */
[----:B---3--:R-:W-:Y:S01]  /*6880*/  IMAD.MOV.U32 R37, RZ, RZ, R9 ;  /* 0x000000ffff257224 */ /* 0x008fe200078e0009 */
[----:B------:R-:W-:Y:S01]  /*6890*/  F2FP.BF16.F32.PACK_AB R153, R28, R121 ;  /* 0x000000791c99723e */ /* 0x000fe200000010ff */
[----:B-1----:R-:W-:Y:S01]  /*68a0*/  VIADD R36, R8, 0x180 ;  /* 0x0000018008247836 */ /* 0x002fe20000000000 */
[----:B--2---:R-:W-:Y:S01]  /*68b0*/  F2FP.BF16.F32.PACK_AB R155, R30, R91 ;  /* 0x0000005b1e9b723e */ /* 0x004fe200000010ff */
[----:B------:R-:W-:Y:S01]  /*68c0*/  FADD.FTZ R187, R162, R187 ;  /* 0x000000bba2bb7221 */ /* 0x000fe20000010000 */
[----:B------:R-:W-:Y:S01]  /*68d0*/  STL [R1+0x268], R90 ;  /* 0x0002685a01007387 */ /* 0x000fe20000100800 */
[----:B------:R-:W-:Y:S01]  /*68e0*/  R2UR UR11, R33 ;  /* 0x00000000210b72ca */ /* 0x000fe200000e0000 */
[----:B------:R-:W-:Y:S01]  /*68f0*/  FADD.FTZ R228, R30, R25 ;  /* 0x000000191ee47221 */ /* 0x000fe20000010000 */
[----:B------:R-:W-:Y:S01]  /*6900*/  R2UR UR18, R36 ;  /* 0x00000000241272ca */ /* 0x000fe200000e0000 */
[----:B------:R-:W-:Y:S01]  /*6910*/  STL [R1+0x26c], R92 ;  /* 0x00026c5c01007387 */ /* 0x000fe20000100800 */
[----:B------:R-:W-:-:S02]  /*6920*/  R2UR UR19, R37 ;  /* 0x00000000251372ca */ /* 0x000fc400000e0000 */
[----:B------:R-:W-:Y:S01]  /*6930*/  F2FP.BF16.F32.PACK_AB R160, R160, R137 ;  /* 0x00000089a0a0723e */ /* 0x000fe200000010ff */
        /* <DEDUP_REMOVED lines=88> */
[-CC-:B------:R-:W-:Y:S02]  /*6ec0*/  FFMA.FTZ R227, R161, R11.reuse, -R12.reuse ;  /* 0x0000000ba1e37223 */ /* 0x180fe4000001080c */
[----:B------:R2:W-:Y:S01]  /*6ed0*/  STL [R1+0x2f8], R226 ;  /* 0x0002f8e201007387 */ /* 0x0005e20000100800 */
[-CC-:B0-----:R-:W-:Y:S01]  /*6ee0*/  FFMA.FTZ R224, R14, R11.reuse, -R12.reuse ;  /* 0x0000000b0ee07223 */ /* 0x181fe2000001080c */
[----:B--2---:R-:W-:Y:S01]  /*6ef0*/  FFMA.FTZ R226, R15, R11, -R12 ;  /* 0x0000000b0fe27223 */ /* 0x004fe2000001080c */
[----:B------:R-:W-:Y:S08]  /*6f00*/  MUFU.EX2 R13, R13 ;  /* 0x0000000d000d7308 */ /* 0x000ff00000000800 */
[----:B------:R-:W0:Y:S08]  /*6f10*/  MUFU.EX2 R224, R224 ;  /* 0x000000e000e07308 */ /* 0x000e300000000800 */
[----:B------:R-:W-:Y:S08]  /*6f20*/  MUFU.EX2 R226, R226 ;  /* 0x000000e200e27308 */ /* 0x000ff00000000800 */
[----:B------:R-:W2:Y:S01]  /*6f30*/  MUFU.EX2 R227, R227 ;  /* 0x000000e300e37308 */ /* 0x000ea20000000800 */
[----:B0-----:R-:W-:-:S02]  /*6f40*/  F2FP.BF16.F32.PACK_AB R161, R224, R13 ;  /* 0x0000000de0a1723e */ /* 0x001fc400000010ff */
[----:B--2---:R-:W-:Y:S01]  /*6f50*/  F2FP.BF16.F32.PACK_AB R163, R227, R226 ;  /* 0x000000e2e3a3723e */ /* 0x004fe200000010ff */
[----:B------:R-:W-:Y:S01]  /*6f60*/  FFMA.FTZ R21, R21, R11, -R12 ;  /* 0x0000000b15157223 */ /* 0x000fe2000001080c */
[----:B------:R-:W-:-:S03]  /*6f70*/  FADD.FTZ R228, R13, R228 ;  /* 0x000000e40de47221 */ /* 0x000fc60000010000 */
[----:B------:R-:W-:Y:S08]  /*6f80*/  MUFU.EX2 R223, R223 ;  /* 0x000000df00df7308 */ /* 0x000ff00000000800 */
[----:B------:R-:W0:Y:S08]  /*6f90*/  MUFU.EX2 R13, R225 ;  /* 0x000000e1000d7308 */ /* 0x000e300000000800 */
[----:B------:R-:W-:Y:S08]  /*6fa0*/  MUFU.EX2 R15, R193 ;  /* 0x000000c1000f7308 */ /* 0x000ff00000000800 */
[----:B------:R-:W2:Y:S08]  /*6fb0*/  MUFU.EX2 R14, R188 ;  /* 0x000000bc000e7308 */ /* 0x000eb00000000800 */
[----:B------:R-:W-:Y:S01]  /*6fc0*/  MUFU.EX2 R21, R21 ;  /* 0x0000001500157308 */ /* 0x000fe20000000800 */
        /* <DEDUP_REMOVED lines=33> */
[----:B---3--:R-:W-:-:S06]  /*71e0*/  WARPGROUP.ARRIVE ;  /* 0x00000000000079c5 */ /* 0x008fcc0000000000 */
[----:B------:R-:W-:Y:S01]  /*71f0*/  HGMMA.64x256x16.F32.BF16 R24, R160, gdesc[UR8].tnspB, R24, gsb0 ;  /* 0x43e00008a0187df0 */ /* 0x000fe20008001818 */
[----:B0-----:R-:W-:Y:S02]  /*7200*/  F2FP.BF16.F32.PACK_AB R152, R13, R223 ;  /* 0x000000df0d98723e */ /* 0x001fe400000010ff */
[----:B--2---:R-:W-:Y:S01]  /*7210*/  F2FP.BF16.F32.PACK_AB R154, R14, R15 ;  /* 0x0000000f0e9a723e */ /* 0x004fe200000010ff */
[-CC-:B------:R-:W-:Y:S01]  /*7220*/  FFMA.FTZ R19, R19, R11.reuse, -R12.reuse ;  /* 0x0000000b13137223 */ /* 0x180fe2000001080c */
[-CC-:B------:R-:W-:Y:S01]  /*7230*/  FFMA.FTZ R156, R156, R11.reuse, -R12.reuse ;  /* 0x0000000b9c9c7223 */ /* 0x180fe2000001080c */
[----:B------:R-:W-:Y:S01]  /*7240*/  FFMA.FTZ R159, R159, R11, -R12 ;  /* 0x0000000b9f9f7223 */ /* 0x000fe2000001080c */
        /* <DEDUP_REMOVED lines=9> */
[-CC-:B------:R-:W-:Y:S01]  /*72e0*/  FFMA.FTZ R161, R165, R11.reuse, -R12.reuse ;  /* 0x0000000ba5a17223 */ /* 0x180fe2000001080c */
[----:B------:R-:W-:-:S04]  /*72f0*/  FFMA.FTZ R158, R171, R11, -R12 ;  /* 0x0000000bab9e7223 */ /* 0x000fc8000001080c */
        /* <DEDUP_REMOVED lines=39> */
[----:B------:R-:W-:-:S06]  /*7570*/  FFMA.FTZ R162, R170, R11, -R12 ;  /* 0x0000000baaa27223 */ /* 0x000fcc000001080c */
[----:B------:R-:W0:Y:S01]  /*7580*/  MUFU.EX2 R162, R162 ;  /* 0x000000a200a27308 */ /* 0x000e220000000800 */
[----:B------:R-:W-:-:S04]  /*7590*/  FADD.FTZ R228, R224, R228 ;  /* 0x000000e4e0e47221 */ /* 0x000fc80000010000 */
        /* <DEDUP_REMOVED lines=14> */
[----:B------:R-:W-:Y:S01]  /*7680*/  MUFU.EX2 R179, R179 ;  /* 0x000000b300b37308 */ /* 0x000fe20000000800 */
[----:B------:R-:W-:-:S07]  /*7690*/  FADD.FTZ R187, R223, R187 ;  /* 0x000000bbdfbb7221 */ /* 0x000fce0000010000 */
        /* <DEDUP_REMOVED lines=100> */
[----:B------:R-:W-:Y:S02]  /*7ce0*/  FADD.FTZ R13, R14, R15 ;  /* 0x0000000f0e0d7221 */ /* 0x000fe40000010000 */
[----:B------:R-:W2:Y:S01]  /*7cf0*/  LDL R15, [R1+0x28] ;  /* 0x00002800010f7983 */ /* 0x000ea20000100800 */
[----:B------:R-:W-:Y:S01]  /*7d00*/  FADD.FTZ R161, R161, R160 ;  /* 0x000000a0a1a17221 */ /* 0x000fe20000010000 */
[----:B------:R-:W-:-:S03]  /*7d10*/  FADD.FTZ R13, R186, R13 ;  /* 0x0000000dba0d7221 */ /* 0x000fc60000010000 */
[----:B------:R-:W-:Y:S01]  /*7d20*/  FADD.FTZ R158, R158, R161 ;  /* 0x000000a19e9e7221 */ /* 0x000fe20000010000 */
[----:B------:R-:W-:Y:S02]  /*7d30*/  FADD.FTZ R184, R184, R13 ;  /* 0x0000000db8b87221 */ /* 0x000fe40000010000 */
[----:B------:R3:W5:Y:S01]  /*7d40*/  LDL R13, [R1+0x1f0] ;  /* 0x0001f000010d7983 */ /* 0x0007620000100800 */
        /* <DEDUP_REMOVED lines=78> */
[----:B------:R-:W2:Y:S04]  /*8230*/  LDL R14, [R1+0x200] ;  /* 0x00020000010e7983 */ /* 0x000ea80000100800 */
[----:B0-----:R-:W2:Y:S04]  /*8240*/  LDL R86, [R1+0x204] ;  /* 0x0002040001567983 */ /* 0x001ea80000100800 */
[----:B-1----:R-:W2:Y:S04]  /*8250*/  LDL R88, [R1+0x208] ;  /* 0x0002080001587983 */ /* 0x002ea80000100800 */
[----:B------:R-:W2:Y:S04]  /*8260*/  LDL R90, [R1+0x20c] ;  /* 0x00020c00015a7983 */ /* 0x000ea80000100800 */
[----:B------:R-:W2:Y:S04]  /*8270*/  LDL R24, [R1+0x210] ;  /* 0x0002100001187983 */ /* 0x000ea80000100800 */
[----:B----4-:R-:W4:Y:S04]  /*8280*/  LDL R92, [R1+0x214] ;  /* 0x00021400015c7983 */ /* 0x010f280000100800 */
[----:B------:R-:W4:Y:S04]  /*8290*/  LDL R94, [R1+0x218] ;  /* 0x00021800015e7983 */ /* 0x000f280000100800 */
[----:B---3--:R-:W3:Y:S04]  /*82a0*/  LDL R96, [R1+0x21c] ;  /* 0x00021c0001607983 */ /* 0x008ee80000100800 */
[----:B------:R-:W3:Y:S04]  /*82b0*/  LDL R26, [R1+0x220] ;  /* 0x00022000011a7983 */ /* 0x000ee80000100800 */
[----:B------:R-:W3:Y:S04]  /*82c0*/  LDL R98, [R1+0x224] ;  /* 0x0002240001627983 */ /* 0x000ee80000100800 */
[----:B------:R-:W3:Y:S04]  /*82d0*/  LDL R100, [R1+0x228] ;  /* 0x0002280001647983 */ /* 0x000ee80000100800 */
[----:B------:R-:W3:Y:S04]  /*82e0*/  LDL R102, [R1+0x22c] ;  /* 0x00022c0001667983 */ /* 0x000ee80000100800 */
[----:B------:R-:W3:Y:S04]  /*82f0*/  LDL R28, [R1+0x230] ;  /* 0x00023000011c7983 */ /* 0x000ee80000100800 */
[----:B------:R-:W3:Y:S04]  /*8300*/  LDL R104, [R1+0x234] ;  /* 0x0002340001687983 */ /* 0x000ee80000100800 */
[----:B------:R-:W3:Y:S04]  /*8310*/  LDL R106, [R1+0x238] ;  /* 0x00023800016a7983 */ /* 0x000ee80000100800 */
[----:B--2---:R-:W2:Y:S04]  /*8320*/  LDL R108, [R1+0x23c] ;  /* 0x00023c00016c7983 */ /* 0x004ea80000100800 */
        /* <DEDUP_REMOVED lines=132> */
[----:B------:R-:W-:-:S03]  /*8b70*/  LOP3.LUT R15, R15, 0x1, RZ, 0xfc, !PT ;  /* 0x000000010f0f7812 */ /* 0x000fc600078efcff */
[----:B------:R0:W-:Y:S04]  /*8b80*/  STL [R1+0x68], R6 ;  /* 0x0000680601007387 */ /* 0x0001e80000100800 */
[----:B------:R0:W-:Y:S04]  /*8b90*/  STL [R1+0x68], R6 ;  /* 0x0000680601007387 */ /* 0x0001e80000100800 */
[----:B------:R0:W-:Y:S04]  /*8ba0*/  STL [R1+0x68], R6 ;  /* 0x0000680601007387 */ /* 0x0001e80000100800 */
[----:B------:R0:W-:Y:S04]  /*8bb0*/  STL [R1+0x414], R10 ;  /* 0x0004140a01007387 */ /* 0x0001e80000100800 */
[----:B------:R0:W-:Y:S04]  /*8bc0*/  STL.64 [R1+0x420], R8 ;  /* 0x0004200801007387 */ /* 0x0001e80000100a00 */
[----:B------:R0:W-:Y:S04]  /*8bd0*/  STL [R1+0x200], R14 ;  /* 0x0002000e01007387 */ /* 0x0001e80000100800 */
[----:B------:R0:W-:Y:S04]  /*8be0*/  STL [R1+0x204], R86 ;  /* 0x0002045601007387 */ /* 0x0001e80000100800 */
[----:B------:R0:W-:Y:S04]  /*8bf0*/  STL [R1+0x208], R88 ;  /* 0x0002085801007387 */ /* 0x0001e80000100800 */
[----:B------:R0:W-:Y:S04]  /*8c00*/  STL [R1+0x20c], R90 ;  /* 0x00020c5a01007387 */ /* 0x0001e80000100800 */
[----:B------:R0:W-:Y:S04]  /*8c10*/  STL [R1+0x210], R24 ;  /* 0x0002101801007387 */ /* 0x0001e80000100800 */
[----:B----4-:R0:W-:Y:S04]  /*8c20*/  STL [R1+0x214], R92 ;  /* 0x0002145c01007387 */ /* 0x0101e80000100800 */
[----:B------:R0:W-:Y:S04]  /*8c30*/  STL [R1+0x218], R94 ;  /* 0x0002185e01007387 */ /* 0x0001e80000100800 */
        /* <DEDUP_REMOVED lines=8> */
[----:B--2---:R0:W-:Y:S04]  /*8cc0*/  STL [R1+0x23c], R108 ;  /* 0x00023c6c01007387 */ /* 0x0041e80000100800 */
        /* <DEDUP_REMOVED lines=116> */
.L_x_3437:
[----:B------:R-:W-:Y:S05]  /*9410*/  BSYNC B0 ;  /* 0x0000000000007941 */ /* 0x000fea0003800000 */
.L_x_3436:
        /* <DEDUP_REMOVED lines=33> */
.L_x_3440:
[----:B------:R-:W-:-:S13]  /*9630*/  ISETP.NE.AND P0, PT, R5, 0x1, PT ;  /* 0x000000010500780c */ /* 0x000fda0003f05270 */
[----:B------:R-:W-:-:S05]  /*9640*/  @P0 IMAD.HI.U32 R2, R6, R2, RZ ;  /* 0x0000000206020227 */ /* 0x000fca00078e00ff */
[----:B------:R-:W-:-:S07]  /*9650*/  @P0 SHF.R.U32.HI R6, RZ, R3, R2 ;  /* 0x00000003ff060219 */ /* 0x000fce0000011602 */
.L_x_3441:
[----:B------:R-:W-:Y:S05]  /*9660*/  BSYNC B0 ;  /* 0x0000000000007941 */ /* 0x000fea0003800000 */
.L_x_3439:
[----:B------:R-:W-:-:S05]  /*9670*/  IMAD R5, R6, R5, R5 ;  /* 0x0000000506057224 */ /* 0x000fca00078e0205 */
[----:B------:R-:W-:-:S07]  /*9680*/  VIMNMX R4, R4, R5, PT ;  /* 0x0000000504047248 */ /* 0x000fce0003fe0100 */
.L_x_3438:
        /* <DEDUP_REMOVED lines=8> */
.L_x_3445:
[----:B------:R-:W-:Y:S01]  /*9710*/  VIADD R0, R16, 0x150 ;  /* 0x0000015010007836 */ /* 0x000fe20000000000 */
[----:B------:R-:W-:-:S07]  /*9720*/  MOV R225, 0x9740 ;  /* 0x0000974000e17802 */ /* 0x000fce0000000f00 */
[----:B------:R-:W-:Y:S05]  /*9730*/  CALL.REL.NOINC `($_ZN7cutlass13device_kernelIN5flash11enable_sm90INS1_16FlashAttnFwdSm90INS1_25CollectiveMainloopFwdSm90ILi2EN4cute5tupleIJNS5_1CILi1EEES8_S8_EEENS6_IJNS7_ILi128EEENS7_ILi96EEENS7_ILi64EEEEEELi256ENS_10bfloat16_tEfNS_4arch4Sm90ELb0ELb1ELb0ELb1ELb1ELb0ELb1ELb1ELb0ELb1ELb0ELb0EEENS1_21CollectiveEpilogueFwdINS6_IJSA_NS7_ILi256EEESB_EEES9_SE_SG_Li256ELb1ELb1ELb0ELb0EEENS1_36VarlenDynamicPersistentTileSchedulerILi128ELi96ELi256ELi128ELb0ELb1ELb1ELb1ELb0ELb1EEEEEEEEEvNT_6ParamsE$_ZZN5flash25CollectiveMainloopFwdSm90ILi2EN4cute5tupleIJNS1_1CILi1EEES4_S4_EEENS2_IJNS3_ILi128EEENS3_ILi96EEENS3_ILi64EEEEEELi256EN7cutlass10bfloat16_tEfNSA_4arch4Sm90ELb0ELb1ELb0ELb1ELb1ELb0ELb1ELb1ELb0ELb1ELb0ELb0EE3mmaINS_16FlashAttnFwdSm90ISE_NS_21CollectiveEpilogueFwdINS2_IJS6_NS3_ILi256EEES7_EEES5_SB_SD_Li256ELb1ELb1ELb0ELb0EEENS_36VarlenDynamicPersistentTileSchedulerILi128ELi96ELi256ELi128ELb0ELb1ELb1ELb1ELb0ELb1EEEE13SharedStorageENS1_6TensorINS1_11ArrayEngineIfLm128EEENS1_6LayoutINS2_IJNS2_IJNS3_ILi2EEEST_NS3_ILi32EEEEEES4_S4_EEENS2_IJNS2_IJS4_ST_NS3_ILi4EEEEEENS3_ILi0EEESZ_EEEEEEENS_7SoftmaxILi2ELi0EEEEEbRKNSE_6ParamsENSA_13PipelineAsyncILi2EEES19_RNSA_13PipelineStateILj2EEERT0_RT1_iRiRKNS_16SeqlenInfoQKNewKILb1ELb0EEENS2_IJiiiiEEERT_ENKUliT_T0_T1_E_clIZSF_ISO_S12_S14_EbS17_S19_S19_S1C_S1E_S1G_iS1H_S1L_S1M_S1O_EUlRS1P_iE1_NS3_ILb0EEENS3_ILb1EEEEEDaiS1P_S1Q_S1R_) ;  /* 0x0000023000947944 */ /* 0x000fea0003c00000 */
[C---:B------:R-:W-:Y:S01]  /*9740*/  ISETP.GT.AND P0, PT, R11.reuse, R188, PT ;  /* 0x000000bc0b00720c */ /* 0x040fe20003f04270 */
[----:B------:R-:W-:-:S12]  /*9750*/  VIADD R11, R11, 0xffffffff ;  /* 0xffffffff0b0b7836 */ /* 0x000fd80000000000 */
[----:B------:R-:W-:Y:S05]  /*9760*/  @P0 BRA `(.L_x_3445) ;  /* 0xfffffffc00e80947 */ /* 0x000fea000383ffff */
[----:B------:R-:W-:Y:S05]  /*9770*/  BSYNC B0 ;  /* 0x0000000000007941 */ /* 0x000fea0003800000 */
.L_x_3444:
[----:B------:R-:W-:Y:S02]  /*9780*/  ULDC UR4, c[0x0][0x20] ;  /* 0x0000080000047ab9 */ /* 0x000fe40000000800 */
[----:B------:R-:W-:-:S05]  /*9790*/  VIADD R2, R181, -UR4 ;  /* 0x80000004b5027c36 */ /* 0x000fca0008000000 */
[----:B------:R-:W2:Y:S02]  /*97a0*/  LDL R0, [R2] ;  /* 0x0000000002007983 */ /* 0x000ea40000100800 */
[----:B--2---:R-:W-:-:S07]  /*97b0*/  IMAD.SHL.U32 R0, R0, 0x80, RZ ;  /* 0x0000008000007824 */ /* 0x004fce00078e00ff */
.L_x_3443:
[----:B------:R-:W-:Y:S05]  /*97c0*/  BSYNC B1 ;  /* 0x0000000000017941 */ /* 0x000fea0003800000 */
.L_x_3442:
        /* <DEDUP_REMOVED lines=26> */
.L_x_3448:
[----:B------:R-:W-:Y:S02]  /*9970*/  ULDC UR4, c[0x0][0xadc] ;  /* 0x0002b70000047ab9 */ /* 0x000fe40000000800 */
[----:B------:R-:W-:-:S05]  /*9980*/  IMAD.U32 R5, RZ, RZ, UR4 ;  /* 0x00000004ff057e24 */ /* 0x000fca000f8e00ff */
[----:B------:R-:W-:-:S13]  /*9990*/  ISETP.NE.AND P0, PT, R5, 0x1, PT ;  /* 0x000000010500780c */ /* 0x000fda0003f05270 */
[----:B------:R-:W0:Y:S02]  /*99a0*/  @P0 LDC.64 R6, c[0x0][0xae0] ;  /* 0x0002b800ff060b82 */ /* 0x000e240000000a00 */
[----:B0-----:R-:W-:-:S05]  /*99b0*/  @P0 IMAD.HI.U32 R4, R0, R6, RZ ;  /* 0x0000000600040227 */ /* 0x001fca00078e00ff */
[----:B------:R-:W-:-:S07]  /*99c0*/  @P0 SHF.R.U32.HI R0, RZ, R7, R4 ;  /* 0x00000007ff000219 */ /* 0x000fce0000011604 */
.L_x_3449:
[----:B------:R-:W-:Y:S05]  /*99d0*/  BSYNC B0 ;  /* 0x0000000000007941 */ /* 0x000fea0003800000 */
.L_x_3447:
[----:B------:R-:W-:-:S05]  /*99e0*/  IMAD R3, R0, R5, RZ ;  /* 0x0000000500037224 */ /* 0x000fca00078e02ff */
[----:B------:R-:W-:-:S07]  /*99f0*/  VIMNMX R2, R2, R3, !PT ;  /* 0x0000000302027248 */ /* 0x000fce0007fe0100 */
.L_x_3446:
[----:B------:R-:W-:-:S04]  /*9a00*/  VIADD R2, R2, 0x5f ;  /* 0x0000005f02027836 */ /* 0x000fc80000000000 */
[----:B------:R-:W-:-:S05]  /*9a10*/  IMAD.HI R2, R2, 0x2aaaaaab, RZ ;  /* 0x2aaaaaab02027827 */ /* 0x000fca00078e02ff */
[----:B------:R-:W-:-:S04]  /*9a20*/  SHF.R.U32.HI R3, RZ, 0x1f, R2 ;  /* 0x0000001fff037819 */ /* 0x000fc80000011602 */
[----:B------:R-:W-:-:S04]  /*9a30*/  LEA.HI.SX32 R2, R2, R3, 0x1c ;  /* 0x0000000302027211 */ /* 0x000fc800078fe2ff */
[----:B------:R-:W-:-:S04]  /*9a40*/  VIMNMX R2, R2, UR40, !PT ;  /* 0x0000002802027c48 */ /* 0x000fc8000ffe0100 */
[----:B------:R-:W-:-:S13]  /*9a50*/  ISETP.GE.AND P0, PT, R11, R2, PT ;  /* 0x000000020b00720c */ /* 0x000fda0003f06270 */
[----:B------:R-:W-:Y:S05]  /*9a60*/  @!P0 BRA `(.L_x_3450) ;  /* 0x0000009800088947 */ /* 0x000fea0003800000 */
.L_x_3469:
        /* <DEDUP_REMOVED lines=20> */
.L_x_3452:
[----:B------:R-:W-:Y:S05]  /*9bb0*/  BSYNC B0 ;  /* 0x0000000000007941 */ /* 0x000fea0003800000 */
.L_x_3451:
        /* <DEDUP_REMOVED lines=9> */
.L_x_3454:
[----:B------:R-:W-:Y:S05]  /*9c50*/  BSYNC B0 ;  /* 0x0000000000007941 */ /* 0x000fea0003800000 */
.L_x_3453:
[----:B------:R-:W-:Y:S04]  /*9c60*/  BSSY B0, `(.L_x_3455) ;  /* 0x0000006000007945 */ /* 0x000fe80003800000 */
[----:B--2---:R-:W-:Y:S05]  /*9c70*/  @P0 BRA `(.L_x_3456) ;  /* 0x0000000000100947 */ /* 0x004fea0003800000 */
[----:B-----5:R-:W-:Y:S01]  /*9c80*/  IMAD R6, R6, 0x8, R3 ;  /* 0x0000000806067824 */ /* 0x020fe200078e0203 */
[----:B------:R-:W-:-:S04]  /*9c90*/  SHF.L.U32 R7, R7, 0x1f, RZ ;  /* 0x0000001f07077819 */ /* 0x000fc800000006ff */
[----:B------:R-:W0:Y:S02]  /*9ca0*/  SYNCS.PHASECHK.TRANS64.TRYWAIT P0, [R6+URZ], R7 ;  /* 0x00000007060075a7 */ /* 0x000e24000800017f */
[----:B0-----:R-:W-:Y:S05]  /*9cb0*/  @!P0 BRA `(.L_x_3457) ;  /* 0x000001e800508947 */ /* 0x001fea0003800000 */
.L_x_3456:
[----:B------:R-:W-:Y:S05]  /*9cc0*/  BSYNC B0 ;  /* 0x0000000000007941 */ /* 0x000fea0003800000 */
.L_x_3455:
[----:B------:R-:W2:Y:S04]  /*9cd0*/  LDL R3, [R1+0x1f0] ;  /* 0x0001f00001037983 */ /* 0x000ea80000100800 */
[----:B-1----:R-:W2:Y:S01]  /*9ce0*/  LDL.64 R4, [R1+0x80] ;  /* 0x0000800001047983 */ /* 0x002ea20000100a00 */
        /* <DEDUP_REMOVED lines=55> */
.L_x_3459:
[----:B------:R-:W-:Y:S05]  /*a060*/  BSYNC B0 ;  /* 0x0000000000007941 */ /* 0x000fea0003800000 */
.L_x_3458:
        /* <DEDUP_REMOVED lines=11> */
.L_x_3461:
[----:B------:R-:W-:Y:S05]  /*a120*/  BSYNC B0 ;  /* 0x0000000000007941 */ /* 0x000fea0003800000 */
.L_x_3460:
[----:B------:R-:W-:Y:S04]  /*a130*/  BSSY B0, `(.L_x_3462) ;  /* 0x0000007000007945 */ /* 0x000fe80003800000 */
[----:B------:R-:W-:Y:S05]  /*a140*/  @P0 BRA `(.L_x_3463) ;  /* 0x0000000000140947 */ /* 0x000fea0003800000 */
[----:B------:R-:W2:Y:S02]  /*a150*/  LD.E.64 R4, desc[UR36][R22.64+0x40] ;  /* 0x0000402416047980 */ /* 0x000ea4000c101b00 */
[----:B--2---:R-:W-:-:S05]  /*a160*/  MOV R5, R4 ;  /* 0x0000000400057202 */ /* 0x004fca0000000f00 */
[----:B------:R-:W-:-:S04]  /*a170*/  IMAD R20, R20, 0x8, R5 ;  /* 0x0000000814147824 */ /* 0x000fc800078e0205 */
[----:B------:R-:W0:Y:S02]  /*a180*/  SYNCS.PHASECHK.TRANS64.TRYWAIT P0, [R20+URZ], R21 ;  /* 0x00000015140075a7 */ /* 0x000e24000800017f */
[----:B0-----:R-:W-:Y:S05]  /*a190*/  @!P0 BRA `(.L_x_3464) ;  /* 0x000001e4002c8947 */ /* 0x001fea0003800000 */
.L_x_3463:
[----:B------:R-:W-:Y:S05]  /*a1a0*/  BSYNC B0 ;  /* 0x0000000000007941 */ /* 0x000fea0003800000 */
.L_x_3462:
        /* <DEDUP_REMOVED lines=204> */
.L_x_3466:
[----:B------:R-:W-:Y:S05]  /*ae70*/  BSYNC B0 ;  /* 0x0000000000007941 */ /* 0x000fea0003800000 */
.L_x_3465:
        /* <DEDUP_REMOVED lines=141> */
[-C--:B---3--:R-:W-:Y:S01]  /*b750*/  FMUL.FTZ R74, R10, R81.reuse ;  /* 0x000000510a4a7220 */ /* 0x088fe20000410000 */
[----:B------:R-:W-:Y:S01]  /*b760*/  FADD.FTZ R8, R4, -R10 ;  /* 0x8000000a04087221 */ /* 0x000fe20000010000 */
[-C--:B------:R-:W-:Y:S01]  /*b770*/  FFMA.FTZ R153, R26, R81.reuse, -R126 ;  /* 0x000000511a997223 */ /* 0x080fe2000001087e */
[----:B------:R0:W-:Y:S01]  /*b780*/  MUFU.EX2 R4, R12 ;  /* 0x0000000c00047308 */ /* 0x0001e20000000800 */
[-CC-:B------:R-:W-:Y:S01]  /*b790*/  FFMA.FTZ R152, R24, R81.reuse, -R74.reuse ;  /* 0x0000005118987223 */ /* 0x180fe2000001084a */
[-CC-:B------:R-:W-:Y:S01]  /*b7a0*/  FFMA.FTZ R73, R25, R81.reuse, -R74.reuse ;  /* 0x0000005119497223 */ /* 0x180fe2000001084a */
[----:B------:R-:W3:Y:S01]  /*b7b0*/  LD.E R24, desc[UR36][R22.64+0x3f4] ;  /* 0x0003f42416187980 */ /* 0x000ee2000c101900 */
[-C--:B------:R-:W-:Y:S01]  /*b7c0*/  FMUL.FTZ R5, R8, R81.reuse ;  /* 0x0000005108057220 */ /* 0x080fe20000410000 */
[-C--:B------:R-:W-:Y:S01]  /*b7d0*/  FFMA.FTZ R154, R28, R81.reuse, -R74 ;  /* 0x000000511c9a7223 */ /* 0x080fe2000001084a */
[-CC-:B------:R-:W-:Y:S01]  /*b7e0*/  FFMA.FTZ R155, R30, R81.reuse, -R126.reuse ;  /* 0x000000511e9b7223 */ /* 0x180fe2000001087e */
[----:B------:R-:W2:Y:S01]  /*b7f0*/  LD.E R25, desc[UR36][R22.64+0x3fc] ;  /* 0x0003fc2416197980 */ /* 0x000ea2000c101900 */
[-C--:B------:R-:W-:Y:S01]  /*b800*/  FFMA.FTZ R26, R27, R81.reuse, -R126 ;  /* 0x000000511b1a7223 */ /* 0x080fe2000001087e */
[----:B------:R-:W-:Y:S01]  /*b810*/  MUFU.EX2 R152, R152 ;  /* 0x0000009800987308 */ /* 0x000fe20000000800 */
[-C--:B------:R-:W-:Y:S01]  /*b820*/  FFMA.FTZ R75, R29, R81.reuse, -R74 ;  /* 0x000000511d4b7223 */ /* 0x080fe2000001084a */
[-C--:B------:R-:W-:Y:S01]  /*b830*/  FFMA.FTZ R177, R31, R81.reuse, -R126 ;  /* 0x000000511fb17223 */ /* 0x080fe2000001087e */
[-C--:B------:R-:W-:Y:S01]  /*b840*/  FFMA.FTZ R15, R32, R81.reuse, -R74 ;  /* 0x00000051200f7223 */ /* 0x080fe2000001084a */
[-C--:B------:R-:W-:Y:S01]  /*b850*/  FFMA.FTZ R170, R34, R81.reuse, -R126 ;  /* 0x0000005122aa7223 */ /* 0x080fe2000001087e */
[-C--:B------:R-:W-:Y:S01]  /*b860*/  FFMA.FTZ R163, R33, R81.reuse, -R74 ;  /* 0x0000005121a37223 */ /* 0x080fe2000001084a */
[-C--:B------:R-:W-:Y:S01]  /*b870*/  FFMA.FTZ R172, R35, R81.reuse, -R126 ;  /* 0x0000005123ac7223 */ /* 0x080fe2000001087e */
[-C--:B------:R-:W-:Y:S01]  /*b880*/  FFMA.FTZ R14, R36, R81.reuse, -R74 ;  /* 0x00000051240e7223 */ /* 0x080fe2000001084a */
[----:B------:R-:W4:Y:S08]  /*b890*/  MUFU.EX2 R5, R5 ;  /* 0x0000000500057308 */ /* 0x000f300000000800 */
[----:B------:R-:W1:Y:S08]  /*b8a0*/  MUFU.EX2 R153, R153 ;  /* 0x0000009900997308 */ /* 0x000e700000000800 */
[----:B------:R-:W1:Y:S01]  /*b8b0*/  MUFU.EX2 R73, R73 ;  /* 0x0000004900497308 */ /* 0x000e620000000800 */
[-CC-:B------:R-:W-:Y:S01]  /*b8c0*/  FFMA.FTZ R171, R38, R81.reuse, -R126.reuse ;  /* 0x0000005126ab7223 */ /* 0x180fe2000001087e */
[-C--:B------:R-:W-:Y:S01]  /*b8d0*/  FFMA.FTZ R173, R39, R81.reuse, -R126 ;  /* 0x0000005127ad7223 */ /* 0x080fe2000001087e */
[-CC-:B------:R-:W-:Y:S01]  /*b8e0*/  FFMA.FTZ R162, R37, R81.reuse, -R74.reuse ;  /* 0x0000005125a27223 */ /* 0x180fe2000001084a */
[-C--:B0-----:R-:W-:Y:S01]  /*b8f0*/  FFMA.FTZ R12, R40, R81.reuse, -R74 ;  /* 0x00000051280c7223 */ /* 0x081fe2000001084a */
[-C--:B------:R-:W-:Y:S01]  /*b900*/  FFMA.FTZ R176, R42, R81.reuse, -R126 ;  /* 0x000000512ab07223 */ /* 0x080fe2000001087e */
[-C--:B------:R-:W-:Y:S01]  /*b910*/  FFMA.FTZ R161, R41, R81.reuse, -R74 ;  /* 0x0000005129a17223 */ /* 0x080fe2000001084a */
[-C--:B------:R-:W-:Y:S01]  /*b920*/  FFMA.FTZ R183, R43, R81.reuse, -R126 ;  /* 0x000000512bb77223 */ /* 0x080fe2000001087e */
[----:B------:R-:W0:Y:S01]  /*b930*/  MUFU.EX2 R26, R26 ;  /* 0x0000001a001a7308 */ /* 0x000e220000000800 */
[-C--:B------:R-:W-:Y:S01]  /*b940*/  FFMA.FTZ R13, R44, R81.reuse, -R74 ;  /* 0x000000512c0d7223 */ /* 0x080fe2000001084a */
[-C--:B------:R-:W-:Y:S01]  /*b950*/  FFMA.FTZ R184, R46, R81.reuse, -R126 ;  /* 0x000000512eb87223 */ /* 0x080fe2000001087e */
[-C--:B------:R-:W-:Y:S01]  /*b960*/  FFMA.FTZ R160, R45, R81.reuse, -R74 ;  /* 0x000000512da07223 */ /* 0x080fe2000001084a */
[-C--:B------:R-:W-:Y:S01]  /*b970*/  FFMA.FTZ R185, R47, R81.reuse, -R126 ;  /* 0x000000512fb97223 */ /* 0x080fe2000001087e */
        /* <DEDUP_REMOVED lines=8> */
[-CC-:B------:R-:W-:Y:S01]  /*ba00*/  FFMA.FTZ R179, R55, R81.reuse, -R126.reuse ;  /* 0x0000005137b37223 */ /* 0x180fe2000001087e */
[-C--:B------:R-:W-:Y:S01]  /*ba10*/  FFMA.FTZ R165, R71, R81.reuse, -R126 ;  /* 0x0000005147a57223 */ /* 0x080fe2000001087e */
[----:B------:R-:W-:Y:S01]  /*ba20*/  FFMA.FTZ R7, R56, R81, -R74 ;  /* 0x0000005138077223 */ /* 0x000fe2000001084a */
[----:B------:R-:W0:Y:S01]  /*ba30*/  MUFU.EX2 R155, R155 ;  /* 0x0000009b009b7308 */ /* 0x000e220000000800 */
[----:B----4-:R-:W-:Y:S01]  /*ba40*/  FFMA.FTZ R188, R5, R77, R152 ;  /* 0x0000004d05bc7223 */ /* 0x010fe20000010098 */
[----:B-1----:R-:W-:Y:S01]  /*ba50*/  FFMA.FTZ R79, R4, R79, R153 ;  /* 0x0000004f044f7223 */ /* 0x002fe20000010099 */
[-C--:B------:R-:W-:Y:S01]  /*ba60*/  FFMA.FTZ R174, R58, R81.reuse, -R126 ;  /* 0x000000513aae7223 */ /* 0x080fe2000001087e */
[-C--:B------:R-:W-:Y:S01]  /*ba70*/  FFMA.FTZ R21, R57, R81.reuse, -R74 ;  /* 0x0000005139157223 */ /* 0x080fe2000001084a */
[-C--:B------:R-:W-:Y:S01]  /*ba80*/  FFMA.FTZ R175, R59, R81.reuse, -R126 ;  /* 0x000000513baf7223 */ /* 0x080fe2000001087e */
[-CC-:B------:R-:W-:Y:S01]  /*ba90*/  FFMA.FTZ R8, R60, R81.reuse, -R74.reuse ;  /* 0x000000513c087223 */ /* 0x180fe2000001084a */
[-CC-:B------:R-:W-:Y:S01]  /*baa0*/  FFMA.FTZ R156, R61, R81.reuse, -R74.reuse ;  /* 0x000000513d9c7223 */ /* 0x180fe2000001084a */
[----:B------:R-:W1:Y:S01]  /*bab0*/  MUFU.EX2 R75, R75 ;  /* 0x0000004b004b7308 */ /* 0x000e620000000800 */
[-CC-:B------:R-:W-:Y:S01]  /*bac0*/  FFMA.FTZ R3, R64, R81.reuse, -R74.reuse ;  /* 0x0000005140037223 */ /* 0x180fe2000001084a */
[-CC-:B------:R-:W-:Y:S01]  /*bad0*/  FFMA.FTZ R20, R65, R81.reuse, -R74.reuse ;  /* 0x0000005141147223 */ /* 0x180fe2000001084a */
[-CC-:B------:R-:W-:Y:S01]  /*bae0*/  FFMA.FTZ R6, R68, R81.reuse, -R74.reuse ;  /* 0x0000005144067223 */ /* 0x180fe2000001084a */
[-C--:B------:R-:W-:Y:S01]  /*baf0*/  FFMA.FTZ R19, R69, R81.reuse, -R74 ;  /* 0x0000005145137223 */ /* 0x080fe2000001084a */
[-CC-:B------:R-:W-:Y:S01]  /*bb00*/  FFMA.FTZ R168, R62, R81.reuse, -R126.reuse ;  /* 0x000000513ea87223 */ /* 0x180fe2000001087e */
[-CC-:B------:R-:W-:Y:S01]  /*bb10*/  FFMA.FTZ R169, R63, R81.reuse, -R126.reuse ;  /* 0x000000513fa97223 */ /* 0x180fe2000001087e */
[-C--:B------:R-:W-:Y:S01]  /*bb20*/  FFMA.FTZ R166, R66, R81.reuse, -R126 ;  /* 0x0000005142a67223 */ /* 0x080fe2000001087e */
[----:B------:R-:W4:Y:S01]  /*bb30*/  MUFU.EX2 R177, R177 ;  /* 0x000000b100b17308 */ /* 0x000f220000000800 */
[----:B------:R-:W-:Y:S01]  /*bb40*/  FADD.FTZ R39, R73, R188 ;  /* 0x000000bc49277221 */ /* 0x000fe20000010000 */
[----:B0-----:R-:W-:Y:S01]  /*bb50*/  FADD.FTZ R188, R26, R79 ;  /* 0x0000004f1abc7221 */ /* 0x001fe20000010000 */
[-CC-:B------:R-:W-:Y:S01]  /*bb60*/  FFMA.FTZ R167, R67, R81.reuse, -R126.reuse ;  /* 0x0000005143a77223 */ /* 0x180fe2000001087e */
[----:B------:R-:W-:Y:S01]  /*bb70*/  FFMA.FTZ R164, R70, R81, -R126 ;  /* 0x0000005146a47223 */ /* 0x000fe2000001087e */
[----:B------:R-:W2:Y:S03]  /*bb80*/  LD.E R28, desc[UR36][R22.64+0x200] ;  /* 0x00020024161c7980 */ /* 0x000ea6000c101900 */
[----:B------:R-:W0:Y:S01]  /*bb90*/  MUFU.EX2 R15, R15 ;  /* 0x0000000f000f7308 */ /* 0x000e220000000800 */
[----:B------:R-:W2:Y:S04]  /*bba0*/  LD.E R32, desc[UR36][R22.64+0x220] ;  /* 0x0002202416207980 */ /* 0x000ea8000c101900 */
[----:B------:R-:W2:Y:S03]  /*bbb0*/  LD.E R30, desc[UR36][R22.64+0x264] ;  /* 0x00026424161e7980 */ /* 0x000ea6000c101900 */
[----:B------:R-:W0:Y:S01]  /*bbc0*/  MUFU.EX2 R170, R170 ;  /* 0x000000aa00aa7308 */ /* 0x000e220000000800 */
[----:B------:R-:W-:Y:S01]  /*bbd0*/  FADD.FTZ R224, R154, R39 ;  /* 0x000000279ae07221 */ /* 0x000fe20000010000 */
[----:B------:R-:W-:Y:S01]  /*bbe0*/  FADD.FTZ R188, R155, R188 ;  /* 0x000000bc9bbc7221 */ /* 0x000fe20000010000 */
[----:B------:R-:W2:Y:S04]  /*bbf0*/  LD.E R36, desc[UR36][R22.64+0x204] ;  /* 0x0002042416247980 */ /* 0x000ea8000c101900 */
[----:B------:R-:W2:Y:S01]  /*bc00*/  LD.E R34, desc[UR36][R22.64+0x2b0] ;  /* 0x0002b02416227980 */ /* 0x000ea2000c101900 */
[----:B------:R-:W0:Y:S03]  /*bc10*/  MUFU.EX2 R163, R163 ;  /* 0x000000a300a37308 */ /* 0x000e260000000800 */
[----:B------:R-:W2:Y:S04]  /*bc20*/  LD.E R35, desc[UR36][R22.64+0x20c] ;  /* 0x00020c2416237980 */ /* 0x000ea8000c101900 */
[----:B------:R-:W2:Y:S01]  /*bc30*/  LD.E R33, desc[UR36][R22.64+0x218] ;  /* 0x0002182416217980 */ /* 0x000ea2000c101900 */
[----:B------:R-:W0:Y:S01]  /*bc40*/  MUFU.EX2 R172, R172 ;  /* 0x000000ac00ac7308 */ /* 0x000e220000000800 */
[----:B-1----:R-:W-:Y:S01]  /*bc50*/  FADD.FTZ R224, R75, R224 ;  /* 0x000000e04be07221 */ /* 0x002fe20000010000 */
[----:B----4-:R-:W-:Y:S01]  /*bc60*/  FADD.FTZ R39, R177, R188 ;  /* 0x000000bcb1277221 */ /* 0x010fe20000010000 */
[----:B------:R-:W4:Y:S04]  /*bc70*/  LD.E R44, desc[UR36][R22.64+0x210] ;  /* 0x00021024162c7980 */ /* 0x000f28000c101900 */
[----:B------:R-:W4:Y:S01]  /*bc80*/  LD.E R38, desc[UR36][R22.64+0x300] ;  /* 0x0003002416267980 */ /* 0x000f22000c101900 */
[----:B------:R-:W1:Y:S03]  /*bc90*/  MUFU.EX2 R14, R14 ;  /* 0x0000000e000e7308 */ /* 0x000e660000000800 */
[----:B------:R-:W4:Y:S04]  /*bca0*/  LD.E R31, desc[UR36][R22.64+0x21c] ;  /* 0x00021c24161f7980 */ /* 0x000f28000c101900 */
[----:B------:R-:W4:Y:S01]  /*bcb0*/  LD.E R37, desc[UR36][R22.64+0x208] ;  /* 0x0002082416257980 */ /* 0x000f22000c101900 */
[----:B------:R-:W1:Y:S01]  /*bcc0*/  MUFU.EX2 R171, R171 ;  /* 0x000000ab00ab7308 */ /* 0x000e620000000800 */
[----:B0-----:R-:W-:Y:S01]  /*bcd0*/  FADD.FTZ R224, R15, R224 ;  /* 0x000000e00fe07221 */ /* 0x001fe20000010000 */
[----:B------:R-:W-:Y:S01]  /*bce0*/  FADD.FTZ R39, R170, R39 ;  /* 0x00000027aa277221 */ /* 0x000fe20000010000 */
[----:B------:R-:W4:Y:S04]  /*bcf0*/  LD.E R40, desc[UR36][R22.64+0x214] ;  /* 0x0002142416287980 */ /* 0x000f28000c101900 */
[----:B------:R-:W4:Y:S01]  /*bd00*/  LD.E R42, desc[UR36][R22.64+0x3f0] ;  /* 0x0003f024162a7980 */ /* 0x000f22000c101900 */
[----:B------:R-:W0:Y:S03]  /*bd10*/  MUFU.EX2 R162, R162 ;  /* 0x000000a200a27308 */ /* 0x000e260000000800 */
[----:B------:R-:W4:Y:S04]  /*bd20*/  LD.E R27, desc[UR36][R22.64+0x228] ;  /* 0x00022824161b7980 */ /* 0x000f28000c101900 */
[----:B------:R-:W4:Y:S01]  /*bd30*/  LD.E R29, desc[UR36][R22.64+0x22c] ;  /* 0x00022c24161d7980 */ /* 0x000f22000c101900 */
[----:B------:R-:W0:Y:S01]  /*bd40*/  MUFU.EX2 R173, R173 ;  /* 0x000000ad00ad7308 */ /* 0x000e220000000800 */
[----:B------:R-:W-:Y:S01]  /*bd50*/  FADD.FTZ R41, R163, R224 ;  /* 0x000000e0a3297221 */ /* 0x000fe20000010000 */
[----:B------:R-:W-:Y:S01]  /*bd60*/  FADD.FTZ R188, R172, R39 ;  /* 0x00000027acbc7221 */ /* 0x000fe20000010000 */
[----:B------:R-:W4:Y:S04]  /*bd70*/  LD.E R56, desc[UR36][R22.64+0x244] ;  /* 0x0002442416387980 */ /* 0x000f28000c101900 */
[----:B------:R-:W4:Y:S01]  /*bd80*/  LD.E R43, desc[UR36][R22.64+0x2a8] ;  /* 0x0002a824162b7980 */ /* 0x000f22000c101900 */
[----:B------:R-:W0:Y:S08]  /*bd90*/  MUFU.EX2 R12, R12 ;  /* 0x0000000c000c7308 */ /* 0x000e300000000800 */
[----:B------:R-:W0:Y:S01]  /*bda0*/  MUFU.EX2 R176, R176 ;  /* 0x000000b000b07308 */ /* 0x000e220000000800 */
[----:B-1----:R-:W-:Y:S01]  /*bdb0*/  FADD.FTZ R41, R14, R41 ;  /* 0x000000290e297221 */ /* 0x002fe20000010000 */
[----:B------:R-:W-:Y:S01]  /*bdc0*/  FADD.FTZ R188, R171, R188 ;  /* 0x000000bcabbc7221 */ /* 0x000fe20000010000 */
[----:B------:R-:W4:Y:S04]  /*bdd0*/  LD.E R68, desc[UR36][R22.64+0x250] ;  /* 0x0002502416447980 */ /* 0x000f28000c101900 */
[----:B------:R-:W4:Y:S01]  /*bde0*/  LD.E R46, desc[UR36][R22.64+0x3e4] ;  /* 0x0003e424162e7980 */ /* 0x000f22000c101900 */
[----:B------:R-:W1:Y:S08]  /*bdf0*/  MUFU.EX2 R161, R161 ;  /* 0x000000a100a17308 */ /* 0x000e700000000800 */
[----:B------:R-:W1:Y:S01]  /*be00*/  MUFU.EX2 R183, R183 ;  /* 0x000000b700b77308 */ /* 0x000e620000000800 */
[----:B0-----:R-:W-:Y:S01]  /*be10*/  FADD.FTZ R41, R162, R41 ;  /* 0x00000029a2297221 */ /* 0x001fe20000010000 */
[----:B------:R-:W-:Y:S01]  /*be20*/  FADD.FTZ R39, R173, R188 ;  /* 0x000000bcad277221 */ /* 0x000fe20000010000 */
[----:B------:R-:W4:Y:S04]  /*be30*/  LD.E R74, desc[UR36][R22.64+0x254] ;  /* 0x00025424164a7980 */ /* 0x000f28000c101900 */
[----:B------:R-:W4:Y:S01]  /*be40*/  LD.E R47, desc[UR36][R22.64+0x278] ;  /* 0x00027824162f7980 */ /* 0x000f22000c101900 */
[----:B------:R-:W0:Y:S08]  /*be50*/  MUFU.EX2 R13, R13 ;  /* 0x0000000d000d7308 */ /* 0x000e300000000800 */
[----:B------:R-:W0:Y:S01]  /*be60*/  MUFU.EX2 R184, R184 ;  /* 0x000000b800b87308 */ /* 0x000e220000000800 */
[----:B------:R-:W-:Y:S01]  /*be70*/  FADD.FTZ R188, R12, R41 ;  /* 0x000000290cbc7221 */ /* 0x000fe20000010000 */
[----:B------:R-:W-:Y:S01]  /*be80*/  FADD.FTZ R224, R176, R39 ;  /* 0x00000027b0e07221 */ /* 0x000fe20000010000 */
[----:B------:R-:W4:Y:S04]  /*be90*/  LD.E R52, desc[UR36][R22.64+0x224] ;  /* 0x0002242416347980 */ /* 0x000f28000c101900 */
[----:B------:R-:W4:Y:S01]  /*bea0*/  LD.E R48, desc[UR36][R22.64+0x230] ;  /* 0x0002302416307980 */ /* 0x000f22000c101900 */
[----:B------:R-:W0:Y:S03]  /*beb0*/  MUFU.EX2 R160, R160 ;  /* 0x000000a000a07308 */ /* 0x000e260000000800 */
[----:B------:R-:W4:Y:S05]  /*bec0*/  LD.E R45, desc[UR36][R22.64+0x298] ;  /* 0x00029824162d7980 */ /* 0x000f2a000c101900 */
        /* <DEDUP_REMOVED lines=40> */
[----:B------:R-:W4:Y:S04]  /*c150*/  LD.E R59, desc[UR36][R22.64+0x268] ;  /* 0x00026824163b7980 */ /* 0x000f28000c101900 */
[----:B------:R-:W4:Y:S01]  /*c160*/  LD.E R65, desc[UR36][R22.64+0x248] ;  /* 0x0002482416417980 */ /* 0x000f22000c101900 */
[----:B------:R-:W0:Y:S01]  /*c170*/  MUFU.EX2 R175, R175 ;  /* 0x000000af00af7308 */ /* 0x000e220000000800 */
[----:B-1----:R-:W-:Y:S01]  /*c180*/  FADD.FTZ R188, R159, R188 ;  /* 0x000000bc9fbc7221 */ /* 0x002fe20000010000 */
[----:B------:R-:W-:Y:S01]  /*c190*/  FADD.FTZ R89, R179, R224 ;  /* 0x000000e0b3597221 */ /* 0x000fe20000010000 */
[----:B------:R-:W4:Y:S01]  /*c1a0*/  LD.E R67, desc[UR36][R22.64+0x23c] ;  /* 0x00023c2416437980 */ /* 0x000f22000c101900 */
[----:B---3--:R-:W-:-:S03]  /*c1b0*/  FMUL.FTZ R135, R5, R24 ;  /* 0x0000001805877220 */ /* 0x008fc60000410000 */
[----:B------:R-:W3:Y:S01]  /*c1c0*/  LD.E R63, desc[UR36][R22.64+0x258] ;  /* 0x00025824163f7980 */ /* 0x000ee2000c101900 */
[----:B------:R-:W1:Y:S01]  /*c1d0*/  MUFU.EX2 R8, R8 ;  /* 0x0000000800087308 */ /* 0x000e620000000800 */
[----:B--2---:R-:W-:Y:S02]  /*c1e0*/  FMUL.FTZ R143, R4, R25 ;  /* 0x00000019048f7220 */ /* 0x004fe40000410000 */
[----:B------:R-:W2:Y:S05]  /*c1f0*/  LD.E R61, desc[UR36][R22.64+0x25c] ;  /* 0x00025c24163d7980 */ /* 0x000eaa000c101900 */
[----:B------:R-:W1:Y:S01]  /*c200*/  MUFU.EX2 R168, R168 ;  /* 0x000000a800a87308 */ /* 0x000e620000000800 */
[----:B0-----:R-:W-:Y:S01]  /*c210*/  FADD.FTZ R188, R7, R188 ;  /* 0x000000bc07bc7221 */ /* 0x001fe20000010000 */
[----:B------:R-:W-:Y:S01]  /*c220*/  FADD.FTZ R224, R174, R89 ;  /* 0x00000059aee07221 */ /* 0x000fe20000010000 */
[----:B------:R-:W2:Y:S05]  /*c230*/  LD.E R79, desc[UR36][R22.64+0x2b8] ;  /* 0x0002b824164f7980 */ /* 0x000eaa000c101900 */
[----:B------:R-:W0:Y:S08]  /*c240*/  MUFU.EX2 R156, R156 ;  /* 0x0000009c009c7308 */ /* 0x000e300000000800 */
[----:B------:R-:W0:Y:S01]  /*c250*/  MUFU.EX2 R169, R169 ;  /* 0x000000a900a97308 */ /* 0x000e220000000800 */
[----:B------:R-:W-:Y:S01]  /*c260*/  FADD.FTZ R93, R21, R188 ;  /* 0x000000bc155d7221 */ /* 0x000fe20000010000 */
[----:B------:R-:W-:-:S06]  /*c270*/  FADD.FTZ R99, R175, R224 ;  /* 0x000000e0af637221 */ /* 0x000fcc0000010000 */
[----:B------:R-:W0:Y:S08]  /*c280*/  MUFU.EX2 R3, R3 ;  /* 0x0000000300037308 */ /* 0x000e300000000800 */
[----:B------:R-:W0:Y:S01]  /*c290*/  MUFU.EX2 R166, R166 ;  /* 0x000000a600a67308 */ /* 0x000e220000000800 */
[----:B-1----:R-:W-:Y:S01]  /*c2a0*/  FADD.FTZ R101, R8, R93 ;  /* 0x0000005d08657221 */ /* 0x002fe20000010000 */
[----:B------:R-:W-:-:S06]  /*c2b0*/  FADD.FTZ R188, R168, R99 ;  /* 0x00000063a8bc7221 */ /* 0x000fcc0000010000 */
[----:B------:R-:W1:Y:S08]  /*c2c0*/  MUFU.EX2 R20, R20 ;  /* 0x0000001400147308 */ /* 0x000e700000000800 */
[----:B------:R-:W1:Y:S01]  /*c2d0*/  MUFU.EX2 R167, R167 ;  /* 0x000000a700a77308 */ /* 0x000e620000000800 */
[----:B0-----:R-:W-:Y:S01]  /*c2e0*/  FADD.FTZ R224, R156, R101 ;  /* 0x000000659ce07221 */ /* 0x001fe20000010000 */
[----:B------:R-:W-:-:S06]  /*c2f0*/  FADD.FTZ R99, R169, R188 ;  /* 0x000000bca9637221 */ /* 0x000fcc0000010000 */
[----:B------:R-:W0:Y:S08]  /*c300*/  MUFU.EX2 R6, R6 ;  /* 0x0000000600067308 */ /* 0x000e300000000800 */
[----:B------:R-:W0:Y:S01]  /*c310*/  MUFU.EX2 R164, R164 ;  /* 0x000000a400a47308 */ /* 0x000e220000000800 */
[----:B------:R-:W-:Y:S01]  /*c320*/  FADD.FTZ R101, R3, R224 ;  /* 0x000000e003657221 */ /* 0x000fe20000010000 */
[----:B------:R-:W-:-:S06]  /*c330*/  FADD.FTZ R188, R166, R99 ;  /* 0x00000063a6bc7221 */ /* 0x000fcc0000010000 */
[----:B------:R-:W0:Y:S08]  /*c340*/  MUFU.EX2 R19, R19 ;  /* 0x0000001300137308 */ /* 0x000e300000000800 */
[----:B------:R-:W0:Y:S01]  /*c350*/  MUFU.EX2 R165, R165 ;  /* 0x000000a500a57308 */ /* 0x000e220000000800 */
[----:B-1----:R-:W-:Y:S01]  /*c360*/  FADD.FTZ R101, R20, R101 ;  /* 0x0000006514657221 */ /* 0x002fe20000010000 */
[----:B------:R-:W-:Y:S01]  /*c370*/  FADD.FTZ R103, R167, R188 ;  /* 0x000000bca7677221 */ /* 0x000fe20000010000 */
[----:B------:R-:W-:Y:S02]  /*c380*/  ST.E desc[UR36][R22.64+0x3f4], R135 ;  /* 0x0003f48716007985 */ /* 0x000fe4000c101924 */
[----:B0-----:R-:W-:Y:S01]  /*c390*/  FADD.FTZ R188, R6, R101 ;  /* 0x0000006506bc7221 */ /* 0x001fe20000010000 */
[----:B------:R-:W-:Y:S01]  /*c3a0*/  FADD.FTZ R224, R164, R103 ;  /* 0x00000067a4e07221 */ /* 0x000fe20000010000 */
[----:B------:R-:W-:Y:S02]  /*c3b0*/  ST.E desc[UR36][R22.64+0x3fc], R143 ;  /* 0x0003fc8f16007985 */ /* 0x000fe4000c101924 */
[----:B------:R-:W-:-:S02]  /*c3c0*/  FADD.FTZ R123, R19, R188 ;  /* 0x000000bc137b7221 */ /* 0x000fc40000010000 */
[----:B------:R-:W2:Y:S04]  /*c3d0*/  LD.E R39, desc[UR36][R22.64+0x29c] ;  /* 0x00029c2416277980 */ /* 0x000ea8000c101900 */
[----:B------:R-:W2:Y:S01]  /*c3e0*/  LD.E R41, desc[UR36][R22.64+0x2ac] ;  /* 0x0002ac2416297980 */ /* 0x000ea2000c101900 */
[----:B------:R-:W-:-:S03]  /*c3f0*/  FADD.FTZ R125, R165, R224 ;  /* 0x000000e0a57d7221 */ /* 0x000fc60000010000 */
[----:B------:R-:W-:Y:S04]  /*c400*/  ST.E desc[UR36][R22.64+0x420], R123 ;  /* 0x0004207b16007985 */ /* 0x000fe8000c101924 */
[----:B------:R0:W-:Y:S04]  /*c410*/  ST.E desc[UR36][R22.64+0x424], R125 ;  /* 0x0004247d16007985 */ /* 0x0001e8000c101924 */
        /* <DEDUP_REMOVED lines=13> */
[----:B------:R-:W2:Y:S01]  /*c4f0*/  LD.E R143, desc[UR36][R22.64+0x3cc] ;  /* 0x0003cc24168f7980 */ /* 0x000ea2000c101900 */
[C---:B------:R-:W-:Y:S01]  /*c500*/  FMUL.FTZ R223, R5.reuse, R28 ;  /* 0x0000001c05df7220 */ /* 0x040fe20000410000 */
[C---:B------:R-:W-:Y:S01]  /*c510*/  FMUL.FTZ R193, R5.reuse, R36 ;  /* 0x0000002405c17220 */ /* 0x040fe20000410000 */
[C---:B----4-:R-:W-:Y:S01]  /*c520*/  FMUL.FTZ R225, R5.reuse, R44 ;  /* 0x0000002c05e17220 */ /* 0x050fe20000410000 */
[----:B------:R-:W-:-:S02]  /*c530*/  FMUL.FTZ R227, R5, R40 ;  /* 0x0000002805e37220 */ /* 0x000fc40000410000 */
[----:B------:R0:W-:Y:S04]  /*c540*/  ST.E desc[UR36][R22.64+0x200], R223 ;  /* 0x000200df16007985 */ /* 0x0001e8000c101924 */
[----:B------:R1:W-:Y:S01]  /*c550*/  ST.E desc[UR36][R22.64+0x204], R193 ;  /* 0x000204c116007985 */ /* 0x0003e2000c101924 */
[----:B0-----:R-:W-:-:S03]  /*c560*/  FMUL.FTZ R223, R5, R32 ;  /* 0x0000002005df7220 */ /* 0x001fc60000410000 */
[----:B------:R0:W-:Y:S01]  /*c570*/  ST.E desc[UR36][R22.64+0x210], R225 ;  /* 0x000210e116007985 */ /* 0x0001e2000c101924 */
[----:B-1----:R-:W-:-:S03]  /*c580*/  FMUL.FTZ R193, R5, R56 ;  /* 0x0000003805c17220 */ /* 0x002fc60000410000 */
[----:B------:R1:W-:Y:S04]  /*c590*/  ST.E desc[UR36][R22.64+0x214], R227 ;  /* 0x000214e316007985 */ /* 0x0003e8000c101924 */
[----:B------:R4:W-:Y:S01]  /*c5a0*/  ST.E desc[UR36][R22.64+0x220], R223 ;  /* 0x000220df16007985 */ /* 0x0009e2000c101924 */
[C---:B0-----:R-:W-:Y:S01]  /*c5b0*/  FMUL.FTZ R225, R5.reuse, R68 ;  /* 0x0000004405e17220 */ /* 0x041fe20000410000 */
[C---:B-1----:R-:W-:Y:S01]  /*c5c0*/  FMUL.FTZ R227, R5.reuse, R74 ;  /* 0x0000004a05e37220 */ /* 0x042fe20000410000 */
[C---:B----4-:R-:W-:Y:S01]  /*c5d0*/  FMUL.FTZ R223, R5.reuse, R72 ;  /* 0x0000004805df7220 */ /* 0x050fe20000410000 */
[----:B------:R0:W-:Y:S04]  /*c5e0*/  ST.E desc[UR36][R22.64+0x244], R193 ;  /* 0x000244c116007985 */ /* 0x0001e8000c101924 */
[----:B------:R1:W-:Y:S04]  /*c5f0*/  ST.E desc[UR36][R22.64+0x250], R225 ;  /* 0x000250e116007985 */ /* 0x0003e8000c101924 */
[----:B------:R4:W-:Y:S04]  /*c600*/  ST.E desc[UR36][R22.64+0x254], R227 ;  /* 0x000254e316007985 */ /* 0x0009e8000c101924 */
[----:B------:R4:W-:Y:S01]  /*c610*/  ST.E desc[UR36][R22.64+0x260], R223 ;  /* 0x000260df16007985 */ /* 0x0009e2000c101924 */
[C---:B0-----:R-:W-:Y:S01]  /*c620*/  FMUL.FTZ R193, R5.reuse, R78 ;  /* 0x0000004e05c17220 */ /* 0x041fe20000410000 */
[C---:B-1----:R-:W-:Y:S01]  /*c630*/  FMUL.FTZ R225, R5.reuse, R92 ;  /* 0x0000005c05e17220 */ /* 0x042fe20000410000 */
[C---:B----4-:R-:W-:Y:S01]  /*c640*/  FMUL.FTZ R227, R5.reuse, R90 ;  /* 0x0000005a05e37220 */ /* 0x050fe20000410000 */
[----:B------:R-:W-:-:S02]  /*c650*/  FMUL.FTZ R223, R5, R88 ;  /* 0x0000005805df7220 */ /* 0x000fc40000410000 */
        /* <DEDUP_REMOVED lines=23> */
[----:B---3--:R-:W-:-:S02]  /*c7d0*/  FMUL.FTZ R227, R5, R138 ;  /* 0x0000008a05e37220 */ /* 0x008fc40000410000 */
        /* <DEDUP_REMOVED lines=35> */
[C---:B0-----:R-:W-:Y:S01]  /*ca10*/  FMUL.FTZ R193, R5.reuse, R66 ;  /* 0x0000004205c17220 */ /* 0x041fe20000410000 */
[C---:B-1----:R-:W-:Y:S01]  /*ca20*/  FMUL.FTZ R223, R5.reuse, R50 ;  /* 0x0000003205df7220 */ /* 0x042fe20000410000 */
[C---:B---3--:R-:W-:Y:S01]  /*ca30*/  FMUL.FTZ R225, R5.reuse, R62 ;  /* 0x0000003e05e17220 */ /* 0x048fe20000410000 */
[C---:B----4-:R-:W-:Y:S01]  /*ca40*/  FMUL.FTZ R227, R5.reuse, R58 ;  /* 0x0000003a05e37220 */ /* 0x050fe20000410000 */
        /* <DEDUP_REMOVED lines=52> */
[----:B------:R-:W-:Y:S04]  /*cd90*/  ST.E desc[UR36][R22.64+0x224], R52 ;  /* 0x0002243416007985 */ /* 0x000fe8000c101924 */
[----:B------:R-:W-:Y:S01]  /*cda0*/  ST.E desc[UR36][R22.64+0x230], R48 ;  /* 0x0002303016007985 */ /* 0x000fe2000c101924 */
        /* <DEDUP_REMOVED lines=116> */
[----:B------:R-:W4:Y:S04]  /*d4f0*/  LD.E R43, desc[UR36][R22.64+0x204] ;  /* 0x00020424162b7980 */ /* 0x000f28000c101900 */
[----:B------:R-:W4:Y:S04]  /*d500*/  LD.E R5, desc[UR36][R22.64+0x208] ;  /* 0x0002082416057980 */ /* 0x000f28000c101900 */
        /* <DEDUP_REMOVED lines=72> */
[----:B------:R0:W-:Y:S04]  /*d990*/  ST.E desc[UR36][R22.64+0x200], R41 ;  /* 0x0002002916007985 */ /* 0x0001e8000c101924 */
[----:B------:R1:W-:Y:S04]  /*d9a0*/  ST.E desc[UR36][R22.64+0x204], R43 ;  /* 0x0002042b16007985 */ /* 0x0003e8000c101924 */
        /* <DEDUP_REMOVED lines=50> */
[----:B------:R-:W4:Y:S04]  /*dcd0*/  LD.E R45, desc[UR36][R22.64+0x3f4] ;  /* 0x0003f424162d7980 */ /* 0x000f28000c101900 */
[----:B------:R-:W4:Y:S04]  /*dce0*/  LD.E R47, desc[UR36][R22.64+0x3f8] ;  /* 0x0003f824162f7980 */ /* 0x000f28000c101900 */
[----:B------:R-:W4:Y:S04]  /*dcf0*/  LD.E R49, desc[UR36][R22.64+0x3fc] ;  /* 0x0003fc2416317980 */ /* 0x000f28000c101900 */
[----:B------:R-:W-:Y:S04]  /*dd00*/  ST.E desc[UR36][R22.64+0x208], R5 ;  /* 0x0002080516007985 */ /* 0x000fe8000c101924 */
        /* <DEDUP_REMOVED lines=41> */
[----:B---3--:R-:W-:Y:S04]  /*dfa0*/  ST.E desc[UR36][R22.64+0x2b0], R123 ;  /* 0x0002b07b16007985 */ /* 0x008fe8000c101924 */
        /* <DEDUP_REMOVED lines=83> */
[----:B0-----:R-:W4:Y:S04]  /*e4e0*/  LD.E.64 R4, desc[UR36][R22.64+0x88] ;  /* 0x0000882416047980 */ /* 0x001f28000c101b00 */
[----:B-1----:R-:W4:Y:S01]  /*e4f0*/  LDL R24, [R1+0x68] ;  /* 0x0000680001187983 */ /* 0x002f220000100800 */
[----:B------:R-:W-:-:S02]  /*e500*/  F2FP.BF16.F32.PACK_AB R152, R73, R152 ;  /* 0x000000984998723e */ /* 0x000fc400000010ff */
[----:B------:R-:W-:Y:S01]  /*e510*/  F2FP.BF16.F32.PACK_AB R153, R26, R153 ;  /* 0x000000991a99723e */ /* 0x000fe200000010ff */
[----:B------:R-:W4:Y:S01]  /*e520*/  LD.E R25, desc[UR36][R22.64+0x204] ;  /* 0x0002042416197980 */ /* 0x000f22000c101900 */
[----:B------:R-:W-:-:S03]  /*e530*/  F2FP.BF16.F32.PACK_AB R154, R75, R154 ;  /* 0x0000009a4b9a723e */ /* 0x000fc600000010ff */
        /* <DEDUP_REMOVED lines=131> */
[----:B------:R-:W-:Y:S01]  /*ed70*/  F2FP.BF16.F32.PACK_AB R155, R177, R155 ;  /* 0x0000009bb19b723e */ /* 0x000fe200000010ff */
[----:B------:R-:W-:-:S03]  /*ed80*/  VOTEU.ANY UP0, P0 ;  /* 0x00000000003f7886 */ /* 0x000fc60000000100 */
[----:B--2---:R-:W-:-:S07]  /*ed90*/  WARPGROUP.ARRIVE ;  /* 0x00000000000079c5 */ /* 0x004fce0000000000 */
        /* <DEDUP_REMOVED lines=960> */
[----:B--2---:R0:W-:Y:S04]  /*129a0*/  ST.E desc[UR36][R22.64+0x200], R3 ;  /* 0x0002000316007985 */ /* 0x0041e8000c101924 */
        /* <DEDUP_REMOVED lines=132> */
.L_x_3468:
[----:B------:R-:W-:Y:S05]  /*131f0*/  BSYNC B0 ;  /* 0x0000000000007941 */ /* 0x000fea0003800000 */
.L_x_3467:
        /* <DEDUP_REMOVED lines=9> */
.L_x_3450:
[----:B------:R-:W-:-:S13]  /*13290*/  ISETP.GE.AND P0, PT, R11, UR40, PT ;  /* 0x000000280b007c0c */ /* 0x000fda000bf06270 */
[----:B------:R-:W-:Y:S05]  /*132a0*/  @!P0 BRA `(.L_x_3470) ;  /* 0x000000ac00208947 */ /* 0x000fea0003800000 */
[----:B------:R-:W-:-:S05]  /*132b0*/  IADD3 R20, P0, R16, 0x28, RZ ;  /* 0x0000002810147810 */ /* 0x000fca0007f1e0ff */
[----:B------:R-:W-:-:S08]  /*132c0*/  IMAD.X R21, RZ, RZ, R17, P0 ;  /* 0x000000ffff157224 */ /* 0x000fd000000e0611 */
.L_x_3503:
        /* <DEDUP_REMOVED lines=20> */
.L_x_3472:
[----:B------:R-:W-:Y:S05]  /*13410*/  BSYNC B0 ;  /* 0x0000000000007941 */ /* 0x000fea0003800000 */
.L_x_3471:
        /* <DEDUP_REMOVED lines=9> */
.L_x_3474:
[----:B------:R-:W-:Y:S05]  /*134b0*/  BSYNC B0 ;  /* 0x0000000000007941 */ /* 0x000fea0003800000 */
.L_x_3473:
[----:B------:R-:W-:Y:S04]  /*134c0*/  BSSY B0, `(.L_x_3475) ;  /* 0x0000006000007945 */ /* 0x000fe80003800000 */
[----:B--2---:R-:W-:Y:S05]  /*134d0*/  @P0 BRA `(.L_x_3476) ;  /* 0x0000000000100947 */ /* 0x004fea0003800000 */
[----:B-----5:R-:W-:Y:S01]  /*134e0*/  IMAD R6, R6, 0x8, R3 ;  /* 0x0000000806067824 */ /* 0x020fe200078e0203 */
[----:B------:R-:W-:-:S04]  /*134f0*/  SHF.L.U32 R7, R7, 0x1f, RZ ;  /* 0x0000001f07077819 */ /* 0x000fc800000006ff */
[----:B------:R-:W2:Y:S02]  /*13500*/  SYNCS.PHASECHK.TRANS64.TRYWAIT P0, [R6+URZ], R7 ;  /* 0x00000007060075a7 */ /* 0x000ea4000800017f */
[----:B--2---:R-:W-:Y:S05]  /*13510*/  @!P0 BRA `(.L_x_3477) ;  /* 0x0000015000608947 */ /* 0x004fea0003800000 */
.L_x_3476:
[----:B------:R-:W-:Y:S05]  /*13520*/  BSYNC B0 ;  /* 0x0000000000007941 */ /* 0x000fea0003800000 */
.L_x_3475:
        /* <DEDUP_REMOVED lines=57> */
.L_x_3479:
[----:B------:R-:W-:Y:S05]  /*138c0*/  BSYNC B0 ;  /* 0x0000000000007941 */ /* 0x000fea0003800000 */
.L_x_3478:
        /* <DEDUP_REMOVED lines=11> */
.L_x_3481:
[----:B------:R-:W-:Y:S05]  /*13980*/  BSYNC B0 ;  /* 0x0000000000007941 */ /* 0x000fea0003800000 */
.L_x_3480:
[----:B------:R-:W-:Y:S04]  /*13990*/  BSSY B0, `(.L_x_3482) ;  /* 0x0000007000007945 */ /* 0x000fe80003800000 */
[----:B------:R-:W-:Y:S05]  /*139a0*/  @P0 BRA `(.L_x_3483) ;  /* 0x0000000000140947 */ /* 0x000fea0003800000 */
[----:B------:R-:W2:Y:S02]  /*139b0*/  LD.E.64 R20, desc[UR36][R20.64+0x18] ;  /* 0x0000182414147980 */ /* 0x000ea4000c101b00 */
[----:B--2---:R-:W-:-:S05]  /*139c0*/  MOV R3, R20 ;  /* 0x0000001400037202 */ /* 0x004fca0000000f00 */
[----:B------:R-:W-:-:S04]  /*139d0*/  IMAD R14, R14, 0x8, R3 ;  /* 0x000000080e0e7824 */ /* 0x000fc800078e0203 */
[----:B------:R-:W0:Y:S02]  /*139e0*/  SYNCS.PHASECHK.TRANS64.TRYWAIT P0, [R14+URZ], R15 ;  /* 0x0000000f0e0075a7 */ /* 0x000e24000800017f */
[----:B0-----:R-:W-:Y:S05]  /*139f0*/  @!P0 BRA `(.L_x_3484) ;  /* 0x0000014c003c8947 */ /* 0x001fea0003800000 */
.L_x_3483:
[----:B------:R-:W-:Y:S05]  /*13a00*/  BSYNC B0 ;  /* 0x0000000000007941 */ /* 0x000fea0003800000 */
.L_x_3482:
        /* <DEDUP_REMOVED lines=204> */
.L_x_3486:
[----:B------:R-:W-:Y:S05]  /*146d0*/  BSYNC B0 ;  /* 0x0000000000007941 */ /* 0x000fea0003800000 */
.L_x_3485:
        /* <DEDUP_REMOVED lines=77> */
.L_x_3492:
[----:B------:R-:W-:Y:S05]  /*14bb0*/  BSYNC B2 ;  /* 0x0000000000027941 */ /* 0x000fea0003800000 */
.L_x_3491:
[----:B------:R-:W-:Y:S01]  /*14bc0*/  LOP3.LUT R5, RZ, R5, RZ, 0x33, !PT ;  /* 0x00000005ff057212 */ /* 0x000fe200078e33ff */
[----:B------:R-:W-:Y:S06]  /*14bd0*/  BRA `(.L_x_3493) ;  /* 0x0000000000187947 */ /* 0x000fec0003800000 */
.L_x_3490:
[----:B------:R-:W-:-:S13]  /*14be0*/  ISETP.NE.AND P0, PT, R74, 0x1, PT ;  /* 0x000000014a00780c */ /* 0x000fda0003f05270 */
[----:B------:R-:W-:Y:S05]  /*14bf0*/  @!P0 BRA `(.L_x_3493) ;  /* 0x0000000000108947 */ /* 0x000fea0003800000 */
[----:B------:R-:W2:Y:S04]  /*14c00*/  LDL R6, [R194+0x1c] ;  /* 0x00001c00c2067983 */ /* 0x000ea80000100800 */
[----:B------:R-:W3:Y:S01]  /*14c10*/  LDL R8, [R194+0x20] ;  /* 0x00002000c2087983 */ /* 0x000ee20000100800 */
[----:B--2---:R-:W-:-:S05]  /*14c20*/  IMAD.HI.U32 R5, R5, R6, RZ ;  /* 0x0000000605057227 */ /* 0x004fca00078e00ff */
[----:B---3--:R-:W-:-:S07]  /*14c30*/  SHF.R.U32.HI R5, RZ, R8, R5 ;  /* 0x00000008ff057219 */ /* 0x008fce0000011605 */
.L_x_3493:
[----:B------:R-:W-:Y:S05]  /*14c40*/  BSYNC B1 ;  /* 0x0000000000017941 */ /* 0x000fea0003800000 */
.L_x_3489:
[----:B------:R-:W-:-:S05]  /*14c50*/  IMAD R5, R74, R5, R12 ;  /* 0x000000054a057224 */ /* 0x000fca00078e020c */
[----:B------:R-:W-:Y:S02]  /*14c60*/  VIMNMX R4, R4, R5, !PT ;  /* 0x0000000504047248 */ /* 0x000fe40007fe0100 */
[----:B------:R-:W-:-:S07]  /*14c70*/  VIADDMNMX R3, R5, R74, R3, PT ;  /* 0x0000004a05037246 */ /* 0x000fce0003800103 */
.L_x_3488:
[----:B------:R-:W-:Y:S05]  /*14c80*/  BSYNC B0 ;  /* 0x0000000000007941 */ /* 0x000fea0003800000 */
.L_x_3487:
        /* <DEDUP_REMOVED lines=132> */
.L_x_3499:
[----:B------:R-:W-:Y:S05]  /*154d0*/  BSYNC B2 ;  /* 0x0000000000027941 */ /* 0x000fea0003800000 */
.L_x_3498:
[----:B------:R-:W-:Y:S01]  /*154e0*/  LOP3.LUT R75, RZ, R75, RZ, 0x33, !PT ;  /* 0x0000004bff4b7212 */ /* 0x000fe200078e33ff */
[----:B------:R-:W-:Y:S06]  /*154f0*/  BRA `(.L_x_3500) ;  /* 0x0000000000187947 */ /* 0x000fec0003800000 */
.L_x_3497:
[----:B------:R-:W-:-:S13]  /*15500*/  ISETP.NE.AND P6, PT, R74, 0x1, PT ;  /* 0x000000014a00780c */ /* 0x000fda0003fc5270 */
[----:B------:R-:W-:Y:S05]  /*15510*/  @!P6 BRA `(.L_x_3500) ;  /* 0x000000000010e947 */ /* 0x000fea0003800000 */
[----:B------:R-:W2:Y:S04]  /*15520*/  LDL R2, [R194+0x1c] ;  /* 0x00001c00c2027983 */ /* 0x000ea80000100800 */
[----:B------:R-:W3:Y:S01]  /*15530*/  LDL R4, [R194+0x20] ;  /* 0x00002000c2047983 */ /* 0x000ee20000100800 */
[----:B--2---:R-:W-:-:S05]  /*15540*/  IMAD.HI.U32 R75, R75, R2, RZ ;  /* 0x000000024b4b7227 */ /* 0x004fca00078e00ff */
[----:B---3--:R-:W-:-:S07]  /*15550*/  SHF.R.U32.HI R75, RZ, R4, R75 ;  /* 0x00000004ff4b7219 */ /* 0x008fce000001164b */
.L_x_3500:
[----:B------:R-:W-:Y:S05]  /*15560*/  BSYNC B1 ;  /* 0x0000000000017941 */ /* 0x000fea0003800000 */
.L_x_3496:
[----:B------:R-:W-:-:S05]  /*15570*/  IMAD R75, R74, R75, R12 ;  /* 0x0000004b4a4b7224 */ /* 0x000fca00078e020c */
[----:B------:R-:W-:Y:S02]  /*15580*/  VIADDMNMX R5, R75, R74, R5, PT ;  /* 0x0000004a4b057246 */ /* 0x000fe40003800105 */
[----:B------:R-:W-:-:S07]  /*15590*/  VIMNMX R6, R6, R75, !PT ;  /* 0x0000004b06067248 */ /* 0x000fce0007fe0100 */
.L_x_3495:
[----:B------:R-:W-:Y:S05]  /*155a0*/  BSYNC B0 ;  /* 0x0000000000007941 */ /* 0x000fea0003800000 */
.L_x_3494:
        /* <DEDUP_REMOVED lines=136> */
[----:B------:R-:W-:-:S03]  /*15e30*/  FMNMX.FTZ R7, R63, R10, !PT ;  /* 0x0000000a3f077209 */ /* 0x000fc60007810000 */
[----:B------:R-:W0:Y:S01]  /*15e40*/  SHFL.BFLY PT, R41, R4, 0x2, 0x1f ;  /* 0x0c401f0004297f89 */ /* 0x000e2200000e0000 */
[----:B------:R-:W-:-:S04]  /*15e50*/  FMNMX.FTZ R6, R66, R7, !PT ;  /* 0x0000000742067209 */ /* 0x000fc80007810000 */
[----:B------:R-:W-:-:S04]  /*15e60*/  FMNMX.FTZ R5, R67, R6, !PT ;  /* 0x0000000643057209 */ /* 0x000fc80007810000 */
[----:B------:R-:W-:-:S04]  /*15e70*/  FMNMX.FTZ R6, R70, R5, !PT ;  /* 0x0000000546067209 */ /* 0x000fc80007810000 */
[----:B------:R-:W-:Y:S02]  /*15e80*/  FMNMX.FTZ R5, R71, R6, !PT ;  /* 0x0000000647057209 */ /* 0x000fe40007810000 */
[----:B------:R-:W2:Y:S04]  /*15e90*/  LD.E.64 R6, desc[UR36][R24.64+0x10] ;  /* 0x0000102418067980 */ /* 0x000ea8000c101b00 */
[----:B------:R-:W-:Y:S04]  /*15ea0*/  ST.E.64 desc[UR36][R24.64], R4 ;  /* 0x0000000418007985 */ /* 0x000fe8000c101b24 */
[----:B------:R-:W4:Y:S01]  /*15eb0*/  LD.E R75, desc[UR36][R24.64+0x4] ;  /* 0x00000424184b7980 */ /* 0x000f22000c101900 */
[----:B0-----:R-:W-:-:S05]  /*15ec0*/  FMNMX.FTZ R41, R4, R41, !PT ;  /* 0x0000002904297209 */ /* 0x001fca0007810000 */
[----:B------:R-:W0:Y:S02]  /*15ed0*/  SHFL.BFLY PT, R12, R41, 0x1, 0x1f ;  /* 0x0c201f00290c7f89 */ /* 0x000e2400000e0000 */
[----:B0-----:R-:W-:-:S05]  /*15ee0*/  FMNMX.FTZ R41, R41, R12, !PT ;  /* 0x0000000c29297209 */ /* 0x001fca0007810000 */
[----:B------:R-:W-:Y:S04]  /*15ef0*/  ST.E desc[UR36][R24.64], R41 ;  /* 0x0000002918007985 */ /* 0x000fe8000c101924 */
[----:B------:R-:W3:Y:S04]  /*15f00*/  LD.E R79, desc[UR36][R24.64] ;  /* 0x00000024184f7980 */ /* 0x000ee8000c101900 */
[----:B----4-:R-:W0:Y:S02]  /*15f10*/  SHFL.BFLY PT, R4, R75, 0x2, 0x1f ;  /* 0x0c401f004b047f89 */ /* 0x010e2400000e0000 */
[----:B0-----:R-:W-:-:S05]  /*15f20*/  FMNMX.FTZ R4, R4, R75, !PT ;  /* 0x0000004b04047209 */ /* 0x001fca0007810000 */
[----:B------:R-:W0:Y:S01]  /*15f30*/  SHFL.BFLY PT, R5, R4, 0x1, 0x1f ;  /* 0x0c201f0004057f89 */ /* 0x000e2200000e0000 */
[----:B---3--:R-:W-:Y:S01]  /*15f40*/  FMUL.FTZ R10, R28, R79 ;  /* 0x0000004f1c0a7220 */ /* 0x008fe20000410000 */
[----:B------:R-:W-:-:S04]  /*15f50*/  FSETP.NEU.FTZ.AND P0, PT, R79, -INF , PT ;  /* 0xff8000004f00780b */ /* 0x000fc80003f1d000 */
[----:B------:R-:W-:-:S05]  /*15f60*/  FSEL R12, R10, RZ, P0 ;  /* 0x000000ff0a0c7208 */ /* 0x000fca0000000000 */
[-CC-:B------:R-:W-:Y:S01]  /*15f70*/  FFMA.FTZ R154, R29, R28.reuse, -R12.reuse ;  /* 0x0000001c1d9a7223 */ /* 0x180fe2000001080c */
[----:B0-----:R-:W-:Y:S02]  /*15f80*/  FMNMX.FTZ R29, R4, R5, !PT ;  /* 0x00000005041d7209 */ /* 0x001fe40007810000 */
[----:B------:R-:W-:Y:S02]  /*15f90*/  FSEL R5, R79, RZ, P0 ;  /* 0x000000ff4f057208 */ /* 0x000fe40000000000 */
[C---:B------:R-:W-:Y:S01]  /*15fa0*/  FSETP.NEU.FTZ.AND P0, PT, R29.reuse, -INF , PT ;  /* 0xff8000001d00780b */ /* 0x040fe20003f1d000 */
[-C--:B------:R-:W-:Y:S01]  /*15fb0*/  FMUL.FTZ R4, R29, R28.reuse ;  /* 0x0000001c1d047220 */ /* 0x080fe20000410000 */
[----:B------:R-:W-:-:S04]  /*15fc0*/  FFMA.FTZ R184, R33, R28, -R12 ;  /* 0x0000001c21b87223 */ /* 0x000fc8000001080c */
[----:B------:R-:W-:Y:S01]  /*15fd0*/  FSEL R33, R4, RZ, P0 ;  /* 0x000000ff04217208 */ /* 0x000fe20000000000 */
[----:B------:R-:W-:-:S04]  /*15fe0*/  FADD.FTZ R5, R2, -R5 ;  /* 0x8000000502057221 */ /* 0x000fc80000010000 */
[-CC-:B------:R-:W-:Y:S01]  /*15ff0*/  FFMA.FTZ R172, R8, R28.reuse, -R33.reuse ;  /* 0x0000001c08ac7223 */ /* 0x180fe20000010821 */
[----:B------:R-:W-:Y:S01]  /*16000*/  FSEL R8, R29, RZ, P0 ;  /* 0x000000ff1d087208 */ /* 0x000fe20000000000 */
[-C--:B------:R-:W-:Y:S01]  /*16010*/  FFMA.FTZ R43, R77, R28.reuse, -R12 ;  /* 0x0000001c4d2b7223 */ /* 0x080fe2000001080c */
[-C--:B------:R-:W-:Y:S01]  /*16020*/  FMUL.FTZ R2, R5, R28.reuse ;  /* 0x0000001c05027220 */ /* 0x080fe20000410000 */
[-CC-:B------:R-:W-:Y:S02]  /*16030*/  FFMA.FTZ R153, R26, R28.reuse, -R33.reuse ;  /* 0x0000001c1a997223 */ /* 0x180fe40000010821 */
[----:B------:R-:W-:Y:S01]  /*16040*/  FADD.FTZ R3, R3, -R8 ;  /* 0x8000000803037221 */ /* 0x000fe20000010000 */
[-CC-:B------:R-:W-:Y:S01]  /*16050*/  FFMA.FTZ R152, R73, R28.reuse, -R12.reuse ;  /* 0x0000001c49987223 */ /* 0x180fe2000001080c */
[-CC-:B------:R-:W-:Y:S02]  /*16060*/  FFMA.FTZ R5, R27, R28.reuse, -R33.reuse ;  /* 0x0000001c1b057223 */ /* 0x180fe40000010821 */
[----:B------:R-:W-:Y:S01]  /*16070*/  FMUL.FTZ R3, R28, R3 ;  /* 0x000000031c037220 */ /* 0x000fe20000410000 */
        /* <DEDUP_REMOVED lines=12> */
[----:B------:R-:W4:Y:S01]  /*16140*/  MUFU.EX2 R41, R41 ;  /* 0x0000002900297308 */ /* 0x000f220000000800 */
[----:B------:R-:W-:-:S07]  /*16150*/  FFMA.FTZ R175, R9, R28, -R12 ;  /* 0x0000001c09af7223 */ /* 0x000fce000001080c */
        /* <DEDUP_REMOVED lines=35> */
[----:B0-----:R-:W-:Y:S01]  /*16390*/  FADD.FTZ R8, R182, R3 ;  /* 0x00000003b6087221 */ /* 0x001fe20000010000 */
[----:B------:R-:W-:-:S06]  /*163a0*/  FFMA.FTZ R167, R48, R28, -R12 ;  /* 0x0000001c30a77223 */ /* 0x000fcc000001080c */
[----:B------:R-:W0:Y:S01]  /*163b0*/  MUFU.EX2 R175, R175 ;  /* 0x000000af00af7308 */ /* 0x000e220000000800 */
[----:B--2---:R-:W-:Y:S01]  /*163c0*/  FADD.FTZ R3, R177, R6 ;  /* 0x00000006b1037221 */ /* 0x004fe20000010000 */
[----:B------:R-:W-:-:S06]  /*163d0*/  FFMA.FTZ R163, R50, R28, -R33 ;  /* 0x0000001c32a37223 */ /* 0x000fcc0000010821 */
        /* <DEDUP_REMOVED lines=50> */
[----:B--2---:R-:W-:-:S06]  /*16700*/  FADD.FTZ R3, R162, R3 ;  /* 0x00000003a2037221 */ /* 0x004fcc0000010000 */
[----:B------:R-:W0:Y:S01]  /*16710*/  MUFU.EX2 R156, R156 ;  /* 0x0000009c009c7308 */ /* 0x000e220000000800 */
[-C--:B------:R-:W-:Y:S01]  /*16720*/  FFMA.FTZ R14, R65, R28.reuse, -R12 ;  /* 0x0000001c410e7223 */ /* 0x080fe2000001080c */
[----:B------:R-:W-:-:S06]  /*16730*/  FFMA.FTZ R9, R67, R28, -R33 ;  /* 0x0000001c43097223 */ /* 0x000fcc0000010821 */
[----:B------:R-:W2:Y:S01]  /*16740*/  MUFU.EX2 R15, R15 ;  /* 0x0000000f000f7308 */ /* 0x000ea20000000800 */
[----:B-1----:R-:W-:Y:S01]  /*16750*/  FADD.FTZ R7, R159, R30 ;  /* 0x0000001e9f077221 */ /* 0x002fe20000010000 */
[----:B---3--:R-:W-:-:S06]  /*16760*/  FADD.FTZ R30, R20, R3 ;  /* 0x00000003141e7221 */ /* 0x008fcc0000010000 */
[----:B------:R-:W1:Y:S01]  /*16770*/  MUFU.EX2 R158, R158 ;  /* 0x0000009e009e7308 */ /* 0x000e620000000800 */
[-C--:B------:R-:W-:Y:S01]  /*16780*/  FFMA.FTZ R10, R68, R28.reuse, -R12 ;  /* 0x0000001c440a7223 */ /* 0x080fe2000001080c */
[----:B------:R-:W-:-:S06]  /*16790*/  FFMA.FTZ R6, R70, R28, -R33 ;  /* 0x0000001c46067223 */ /* 0x000fcc0000010821 */
[----:B------:R-:W3:Y:S01]  /*167a0*/  MUFU.EX2 R19, R19 ;  /* 0x0000001300137308 */ /* 0x000ee20000000800 */
[----:B----4-:R-:W-:Y:S01]  /*167b0*/  FADD.FTZ R3, R160, R7 ;  /* 0x00000007a0037221 */ /* 0x010fe20000010000 */
[----:B------:R-:W-:-:S06]  /*167c0*/  FADD.FTZ R30, R21, R30 ;  /* 0x0000001e151e7221 */ /* 0x000fcc0000010000 */
[----:B------:R-:W4:Y:S01]  /*167d0*/  MUFU.EX2 R13, R13 ;  /* 0x0000000d000d7308 */ /* 0x000f220000000800 */
[-C--:B------:R-:W-:Y:S01]  /*167e0*/  FFMA.FTZ R12, R69, R28.reuse, -R12 ;  /* 0x0000001c450c7223 */ /* 0x080fe2000001080c */
[----:B------:R-:W-:-:S06]  /*167f0*/  FFMA.FTZ R7, R71, R28, -R33 ;  /* 0x0000001c47077223 */ /* 0x000fcc0000010821 */
[----:B------:R-:W4:Y:S01]  /*16800*/  MUFU.EX2 R8, R8 ;  /* 0x0000000800087308 */ /* 0x000f220000000800 */
[----:B0-----:R-:W-:Y:S01]  /*16810*/  FADD.FTZ R3, R156, R3 ;  /* 0x000000039c037221 */ /* 0x001fe20000010000 */
[----:B--2---:R-:W-:-:S06]  /*16820*/  FADD.FTZ R30, R15, R30 ;  /* 0x0000001e0f1e7221 */ /* 0x004fcc0000010000 */
        /* <DEDUP_REMOVED lines=15> */
[----:B------:R-:W-:Y:S01]  /*16920*/  ST.E desc[UR36][R24.64+0x4], R29 ;  /* 0x0000041d18007985 */ /* 0x000fe2000c101924 */
[----:B------:R-:W-:-:S05]  /*16930*/  FADD.FTZ R31, R7, R28 ;  /* 0x0000001c071f7221 */ /* 0x000fca0000010000 */
[----:B------:R0:W-:Y:S04]  /*16940*/  ST.E.64 desc[UR36][R24.64+0x10], R30 ;  /* 0x0000101e18007985 */ /* 0x0001e8000c101b24 */
[----:B------:R-:W2:Y:S04]  /*16950*/  LD.E R3, desc[UR36][R22.64+0x3f4] ;  /* 0x0003f42416037980 */ /* 0x000ea8000c101900 */
        /* <DEDUP_REMOVED lines=77> */
[----:B------:R0:W-:Y:S04]  /*16e30*/  ST.E desc[UR36][R22.64+0x3f4], R3 ;  /* 0x0003f40316007985 */ /* 0x0001e8000c101924 */
        /* <DEDUP_REMOVED lines=48> */
[----:B0-----:R-:W3:Y:S04]  /*17140*/  LD.E R3, desc[UR36][R22.64+0x3dc] ;  /* 0x0003dc2416037980 */ /* 0x001ee8000c101900 */
[----:B------:R-:W3:Y:S04]  /*17150*/  LD.E R29, desc[UR36][R22.64+0x3e8] ;  /* 0x0003e824161d7980 */ /* 0x000ee8000c101900 */
[----:B------:R-:W3:Y:S04]  /*17160*/  LD.E R27, desc[UR36][R22.64+0x3ec] ;  /* 0x0003ec24161b7980 */ /* 0x000ee8000c101900 */
[----:B------:R-:W3:Y:S01]  /*17170*/  LD.E R25, desc[UR36][R22.64+0x3f8] ;  /* 0x0003f82416197980 */ /* 0x000ee2000c101900 */
[C---:B----4-:R-:W-:Y:S01]  /*17180*/  FMUL.FTZ R47, R26.reuse, R47 ;  /* 0x0000002f1a2f7220 */ /* 0x050fe20000410000 */
[C---:B------:R-:W-:Y:S01]  /*17190*/  FMUL.FTZ R53, R26.reuse, R53 ;  /* 0x000000351a357220 */ /* 0x040fe20000410000 */
[C---:B------:R-:W-:Y:S01]  /*171a0*/  FMUL.FTZ R51, R26.reuse, R51 ;  /* 0x000000331a337220 */ /* 0x040fe20000410000 */
[----:B------:R-:W-:Y:S01]  /*171b0*/  FMUL.FTZ R49, R26, R49 ;  /* 0x000000311a317220 */ /* 0x000fe20000410000 */
[C---:B------:R-:W-:Y:S01]  /*171c0*/  FMUL.FTZ R140, R2.reuse, R140 ;  /* 0x0000008c028c7220 */ /* 0x040fe20000410000 */
[----:B------:R0:W-:Y:S01]  /*171d0*/  ST.E desc[UR36][R22.64+0x38c], R47 ;  /* 0x00038c2f16007985 */ /* 0x0001e2000c101924 */
[C---:B------:R-:W-:Y:S01]  /*171e0*/  FMUL.FTZ R138, R2.reuse, R138 ;  /* 0x0000008a028a7220 */ /* 0x040fe20000410000 */
[C---:B------:R-:W-:Y:S01]  /*171f0*/  FMUL.FTZ R136, R2.reuse, R136 ;  /* 0x0000008802887220 */ /* 0x040fe20000410000 */
[C---:B------:R-:W-:Y:S01]  /*17200*/  FMUL.FTZ R134, R2.reuse, R134 ;  /* 0x0000008602867220 */ /* 0x040fe20000410000 */
        /* <DEDUP_REMOVED lines=68> */
[C---:B--2---:R-:W-:Y:S01]  /*17650*/  FMUL.FTZ R141, R26.reuse, R141 ;  /* 0x0000008d1a8d7220 */ /* 0x044fe20000410000 */
[----:B------:R-:W-:Y:S01]  /*17660*/  ST.E desc[UR36][R22.64+0x3fc], R142 ;  /* 0x0003fc8e16007985 */ /* 0x000fe2000c101924 */
[C---:B---3--:R-:W-:Y:S01]  /*17670*/  FMUL.FTZ R139, R26.reuse, R139 ;  /* 0x0000008b1a8b7220 */ /* 0x048fe20000410000 */
        /* <DEDUP_REMOVED lines=172> */
[----:B------:R4:W-:Y:S01]  /*18140*/  ST.E desc[UR36][R22.64+0x3f8], R53 ;  /* 0x0003f83516007985 */ /* 0x0009e2000c101924 */
[----:B------:R1:W-:Y:S06]  /*18150*/  BAR.SYNC.DEFER_BLOCKING R207, 0x100 ;  /* 0x000400cf0000751d */ /* 0x0003ec0000010000 */
[----:B0-----:R-:W4:Y:S04]  /*18160*/  LDL R45, [R1+0x1f0] ;  /* 0x0001f000012d7983 */ /* 0x001f280000100800 */
[----:B------:R-:W2:Y:S04]  /*18170*/  LD.E R55, desc[UR36][R22.64+0x200] ;  /* 0x0002002416377980 */ /* 0x000ea8000c101900 */
[----:B------:R-:W4:Y:S04]  /*18180*/  LD.E R3, desc[UR36][R22.64+0x204] ;  /* 0x0002042416037980 */ /* 0x000f28000c101900 */
[----:B------:R-:W4:Y:S04]  /*18190*/  LD.E R25, desc[UR36][R22.64+0x208] ;  /* 0x0002082416197980 */ /* 0x000f28000c101900 */
        /* <DEDUP_REMOVED lines=72> */
[----:B--2---:R0:W-:Y:S04]  /*18620*/  ST.E desc[UR36][R22.64+0x200], R55 ;  /* 0x0002003716007985 */ /* 0x0041e8000c101924 */
        /* <DEDUP_REMOVED lines=50> */
[----:B----4-:R-:W4:Y:S04]  /*18950*/  LD.E R51, desc[UR36][R22.64+0x3f4] ;  /* 0x0003f42416337980 */ /* 0x010f28000c101900 */
[----:B------:R-:W4:Y:S04]  /*18960*/  LD.E R53, desc[UR36][R22.64+0x3f8] ;  /* 0x0003f82416357980 */ /* 0x000f28000c101900 */
[----:B0-----:R-:W4:Y:S04]  /*18970*/  LD.E R55, desc[UR36][R22.64+0x3fc] ;  /* 0x0003fc2416377980 */ /* 0x001f28000c101900 */
        /* <DEDUP_REMOVED lines=74> */
[----:B--2---:R2:W-:Y:S04]  /*18e20*/  ST.E desc[UR36][R22.64+0x32c], R46 ;  /* 0x00032c2e16007985 */ /* 0x0045e8000c101924 */
        /* <DEDUP_REMOVED lines=48> */
[----:B---3--:R3:W-:Y:S04]  /*19130*/  ST.E desc[UR36][R22.64+0x3f0], R49 ;  /* 0x0003f03116007985 */ /* 0x0087e8000c101924 */
[----:B----4-:R4:W-:Y:S04]  /*19140*/  ST.E desc[UR36][R22.64+0x3f4], R51 ;  /* 0x0003f43316007985 */ /* 0x0109e8000c101924 */
[----:B------:R4:W-:Y:S04]  /*19150*/  ST.E desc[UR36][R22.64+0x3f8], R53 ;  /* 0x0003f83516007985 */ /* 0x0009e8000c101924 */
[----:B------:R4:W-:Y:S04]  /*19160*/  ST.E desc[UR36][R22.64+0x3fc], R55 ;  /* 0x0003fc3716007985 */ /* 0x0009e8000c101924 */
[----:B0-----:R-:W4:Y:S04]  /*19170*/  LD.E.64 R2, desc[UR36][R22.64+0x88] ;  /* 0x0000882416027980 */ /* 0x001f28000c101b00 */
[----:B-1----:R-:W4:Y:S01]  /*19180*/  LDL R24, [R1+0x68] ;  /* 0x0000680001187983 */ /* 0x002f220000100800 */
[----:B------:R-:W-:-:S02]  /*19190*/  F2FP.BF16.F32.PACK_AB R152, R152, R43 ;  /* 0x0000002b9898723e */ /* 0x000fc400000010ff */
[----:B------:R-:W-:Y:S01]  /*191a0*/  F2FP.BF16.F32.PACK_AB R154, R154, R41 ;  /* 0x000000299a9a723e */ /* 0x000fe200000010ff */
        /* <DEDUP_REMOVED lines=20> */
[----:B--2---:R-:W2:Y:S04]  /*192f0*/  LD.E R46, desc[UR36][R22.64+0x258] ;  /* 0x00025824162e7980 */ /* 0x004ea8000c101900 */
[----:B------:R-:W2:Y:S04]  /*19300*/  LD.E R47, desc[UR36][R22.64+0x25c] ;  /* 0x00025c24162f7980 */ /* 0x000ea8000c101900 */
        /* <DEDUP_REMOVED lines=111> */
[----:B------:R-:W-:Y:S01]  /*19a00*/  F2FP.BF16.F32.PACK_AB R155, R4, R155 ;  /* 0x0000009b049b723e */ /* 0x000fe200000010ff */
[----:B------:R-:W-:Y:S01]  /*19a10*/  VOTEU.ANY UP0, P0 ;  /* 0x00000000003f7886 */ /* 0x000fe20000000100 */
[----:B------:R-:W-:Y:S02]  /*19a20*/  VIADD R4, R2, 0x80 ;  /* 0x0000008002047836 */ /* 0x000fe40000000000 */
        /* <DEDUP_REMOVED lines=1094> */
.L_x_3502:
[----:B------:R-:W-:Y:S05]  /*1de90*/  BSYNC B0 ;  /* 0x0000000000007941 */ /* 0x000fea0003800000 */
.L_x_3501:
        /* <DEDUP_REMOVED lines=9> */
.L_x_3470:
        /* <DEDUP_REMOVED lines=213> */
[----:B------:R0:W-:Y:S01]  /*1ec80*/  STL.64 [R1+0x368], R12 ;  /* 0x0003680c01007387 */ /* 0x0001e20000100a00 */
        /* <DEDUP_REMOVED lines=60> */
[----:B-1----:R-:W-:Y:S01]  /*1f050*/  @!P2 LOP3.LUT R14, R19, 0x1, RZ, 0x3c, !PT ;  /* 0x00000001130ea812 */ /* 0x002fe200078e3cff */
        /* <DEDUP_REMOVED lines=34> */
.L_x_3400:
[----:B------:R-:W1:Y:S08]  /*1f280*/  S2UR UR13, SR_CgaCtaId ;  /* 0x00000000000d79c3 */ /* 0x000e700000008800 */
[----:B------:R-:W-:Y:S06]  /*1f290*/  BAR.SYNC.DEFER_BLOCKING 0x5, 0x180 ;  /* 0x0146000000007b1d */ /* 0x000fec0000010000 */
[----:B------:R-:W-:Y:S01]  /*1f2a0*/  UMOV UR42, 0x400 ;  /* 0x00000400002a7882 */ /* 0x000fe20000000000 */
[----:B------:R-:W-:Y:S01]  /*1f2b0*/  BSSY B0, `(.L_x_3504) ;  /* 0x00002b5000007945 */ /* 0x000fe20003800000 */
[----:B-1----:R-:W-:-:S09]  /*1f2c0*/  ULEA UR42, UR13, UR42, 0x18 ;  /* 0x0000002a0d2a7291 */ /* 0x002fd2000f8ec03f */
[----:B0-2---:R-:W0:Y:S02]  /*1f2d0*/  LDS.128 R4, [UR42+0x324d0] ;  /* 0x0324d02aff047984 */ /* 0x005e240008000c00 */
[----:B0-----:R-:W-:Y:S02]  /*1f2e0*/  R2UR UR12, R5 ;  /* 0x00000000050c72ca */ /* 0x001fe400000e0000 */
[----:B------:R-:W-:Y:S02]  /*1f2f0*/  R2UR UR6, R6 ;  /* 0x00000000060672ca */ /* 0x000fe400000e0000 */
[----:B------:R-:W-:Y:S01]  /*1f300*/  R2UR UR5, R7 ;  /* 0x00000000070572ca */ /* 0x000fe200000e0000 */
[----:B------:R-:W-:Y:S06]  /*1f310*/  BAR.ARV 0x4, 0x180 ;  /* 0x0106000000007b1d */ /* 0x000fec0000002000 */
[----:B------:R-:W-:Y:S08]  /*1f320*/  @P0 BRA `(.L_x_3505) ;  /* 0x0000001c00500947 */ /* 0x000ff00003800000 */
[----:B------:R-:W2:Y:S04]  /*1f330*/  LDL.128 R136, [R1+0x200] ;  /* 0x0002000001887983 */ /* 0x000ea80000100c00 */
[----:B------:R-:W3:Y:S04]  /*1f340*/  LDL.128 R128, [R1+0x220] ;  /* 0x0002200001807983 */ /* 0x000ee80000100c00 */
        /* <DEDUP_REMOVED lines=27> */
[----:B------:R-:W4:Y:S01]  /*1f500*/  LDL R144, [R1+0x440] ;  /* 0x0004400001907983 */ /* 0x000f220000100800 */
[----:B------:R-:W-:Y:S01]  /*1f510*/  R2UR UR4, R202 ;  /* 0x00000000ca0472ca */ /* 0x000fe200000e0000 */
[----:B------:R-:W-:-:S02]  /*1f520*/  ULDC.64 UR8, c[0x0][0xd00] ;  /* 0x0003400000087ab9 */ /* 0x000fc40000000a00 */
        /* <DEDUP_REMOVED lines=8> */
[----:B------:R-:W-:-:S02]  /*1f5b0*/  IADD3 R143, P0, R196, 0xc040, RZ ;  /* 0x0000c040c48f7810 */ /* 0x000fc40007f1e0ff */
[----:B------:R-:W-:Y:S02]  /*1f5c0*/  LOP3.LUT R3, R196, 0x380, RZ, 0xc0, !PT ;  /* 0x00000380c4037812 */ /* 0x000fe400078ec0ff */
[----:B------:R-:W-:Y:S02]  /*1f5d0*/  LOP3.LUT R2, R143, 0x380, RZ, 0xc0, !PT ;  /* 0x000003808f027812 */ /* 0x000fe400078ec0ff */
[----:B------:R-:W-:Y:S02]  /*1f5e0*/  SHF.R.U64 R3, R3, 0x3, RZ ;  /* 0x0000000303037819 */ /* 0x000fe400000012ff */
[----:B------:R-:W-:Y:S02]  /*1f5f0*/  SHF.R.U64 R2, R2, 0x3, RZ ;  /* 0x0000000302027819 */ /* 0x000fe400000012ff */
[----:B------:R-:W-:Y:S02]  /*1f600*/  IADD3 R141, P1, R196, 0xc020, RZ ;  /* 0x0000c020c48d7810 */ /* 0x000fe40007f3e0ff */
[----:B------:R-:W-:Y:S01]  /*1f610*/  LOP3.LUT R2, R2, R143, RZ, 0x3c, !PT ;  /* 0x0000008f02027212 */ /* 0x000fe200078e3cff */
[----:B------:R-:W-:Y:S01]  /*1f620*/  IMAD.MOV.U32 R143, RZ, RZ, R197 ;  /* 0x000000ffff8f7224 */ /* 0x000fe200078e00c5 */
[----:B------:R-:W-:-:S02]  /*1f630*/  IADD3 R19, P2, R196, 0xc000, RZ ;  /* 0x0000c000c4137810 */ /* 0x000fc40007f5e0ff */
[----:B------:R-:W-:Y:S02]  /*1f640*/  LOP3.LUT R142, R3, R196, RZ, 0x3c, !PT ;  /* 0x000000c4038e7212 */ /* 0x000fe400078e3cff */
[----:B------:R-:W-:Y:S02]  /*1f650*/  LOP3.LUT R140, R141, 0x380, RZ, 0xc0, !PT ;  /* 0x000003808d8c7812 */ /* 0x000fe400078ec0ff */
[----:B------:R-:W-:Y:S02]  /*1f660*/  LOP3.LUT R0, R19, 0x380, RZ, 0xc0, !PT ;  /* 0x0000038013007812 */ /* 0x000fe400078ec0ff */
[----:B------:R-:W-:Y:S02]  /*1f670*/  MOV R142, R142 ;  /* 0x0000008e008e7202 */ /* 0x000fe40000000f00 */
[----:B------:R-:W-:Y:S02]  /*1f680*/  SHF.R.U64 R140, R140, 0x3, RZ ;  /* 0x000000038c8c7819 */ /* 0x000fe400000012ff */
[----:B------:R-:W-:Y:S01]  /*1f690*/  SHF.R.U64 R0, R0, 0x3, RZ ;  /* 0x0000000300007819 */ /* 0x000fe200000012ff */
[--C-:B------:R-:W-:Y:S01]  /*1f6a0*/  IMAD.X R21, RZ, RZ, R197.reuse, P2 ;  /* 0x000000ffff157224 */ /* 0x100fe200010e06c5 */
[----:B------:R-:W-:Y:S01]  /*1f6b0*/  LOP3.LUT R140, R140, R141, RZ, 0x3c, !PT ;  /* 0x0000008d8c8c7212 */ /* 0x000fe200078e3cff */
[--C-:B------:R-:W-:Y:S01]  /*1f6c0*/  IMAD.X R141, RZ, RZ, R197.reuse, P1 ;  /* 0x000000ffff8d7224 */ /* 0x100fe200008e06c5 */
[----:B------:R-:W-:Y:S01]  /*1f6d0*/  LOP3.LUT R20, R0, R19, RZ, 0x3c, !PT ;  /* 0x0000001300147212 */ /* 0x000fe200078e3cff */
[----:B------:R-:W-:Y:S01]  /*1f6e0*/  UISETP.NE.U32.AND UP0, UPT, UR8, URZ, UPT ;  /* 0x0000003f0800728c */ /* 0x000fe2000bf05070 */
[----:B------:R-:W-:-:S02]  /*1f6f0*/  IMAD.X R3, RZ, RZ, R197, P0 ;  /* 0x000000ffff037224 */ /* 0x000fc400000e06c5 */
[----:B------:R-:W-:Y:S01]  /*1f700*/  MOV R0, R20 ;  /* 0x0000001400007202 */ /* 0x000fe20000000f00 */
[----:B------:R-:W-:Y:S01]  /*1f710*/  UISETP.NE.AND.EX UP0, UPT, UR9, URZ, UPT, UP0 ;  /* 0x0000003f0900728c */ /* 0x000fe2000bf05300 */
[----:B------:R-:W-:Y:S01]  /*1f720*/  MOV R140, R140 ;  /* 0x0000008c008c7202 */ /* 0x000fe20000000f00 */
[----:B------:R-:W0:Y:S01]  /*1f730*/  LDC R20, c[0x0][0xce8] ;  /* 0x00033a00ff147b82 */ /* 0x000e220000000800 */
[----:B------:R-:W-:Y:S01]  /*1f740*/  ULDC.64 UR8, c[0x0][0xd00] ;  /* 0x0003400000087ab9 */ /* 0x000fe20000000a00 */
[----:B------:R-:W-:Y:S01]  /*1f750*/  MOV R2, R2 ;  /* 0x0000000200027202 */ /* 0x000fe20000000f00 */
[----:B------:R-:W-:Y:S01]  /*1f760*/  UIMAD.WIDE UR8, UR4, 0x4, UR8 ;  /* 0x00000004040878a5 */ /* 0x000fe2000f8e0208 */
[----:B------:R-:W-:Y:S02]  /*1f770*/  PLOP3.LUT P1, PT, PT, PT, UP0, 0x80, 0x0 ;  /* 0x000000000000781c */ /* 0x000fe40003f2f008 */
[----:B--2---:R-:W-:Y:S02]  /*1f780*/  F2FP.BF16.F32.PACK_AB R136, R137, R136 ;  /* 0x000000888988723e */ /* 0x004fe400000010ff */
[----:B------:R-:W-:-:S02]  /*1f790*/  F2FP.BF16.F32.PACK_AB R137, R139, R138 ;  /* 0x0000008a8b89723e */ /* 0x000fc400000010ff */
[----:B---3--:R-:W-:Y:S02]  /*1f7a0*/  F2FP.BF16.F32.PACK_AB R128, R129, R128 ;  /* 0x000000808180723e */ /* 0x008fe400000010ff */
[----:B------:R-:W-:Y:S02]  /*1f7b0*/  F2FP.BF16.F32.PACK_AB R129, R131, R130 ;  /* 0x000000828381723e */ /* 0x000fe400000010ff */
[----:B----4-:R-:W-:Y:S02]  /*1f7c0*/  F2FP.BF16.F32.PACK_AB R138, R133, R132 ;  /* 0x00000084858a723e */ /* 0x010fe400000010ff */
[----:B------:R-:W-:Y:S01]  /*1f7d0*/  F2FP.BF16.F32.PACK_AB R139, R135, R134 ;  /* 0x00000086878b723e */ /* 0x000fe200000010ff */
[----:B------:R-:W-:Y:S01]  /*1f7e0*/  BAR.SYNC.DEFER_BLOCKING 0x1, 0x100 ;  /* 0x0044000000007b1d */ /* 0x000fe20000010000 */
        /* <DEDUP_REMOVED lines=13> */
[----:B------:R1:W-:Y:S01]  /*1f8c0*/  STSM.16.M88.4 [R142], R136 ;  /* 0x000000888e007844 */ /* 0x0003e20000000200 */
        /* <DEDUP_REMOVED lines=35> */
[----:B------:R-:W-:-:S03]  /*1fb00*/  F2FP.BF16.F32.PACK_AB R50, R45, R44 ;  /* 0x0000002c2d32723e */ /* 0x000fc600000010ff */
[----:B------:R1:W-:Y:S01]  /*1fb10*/  STSM.16.M88.4 [R229], R80 ;  /* 0x00000050e5007844 */ /* 0x0003e20000000200 */
        /* <DEDUP_REMOVED lines=15> */
[----:B------:R-:W-:Y:S01]  /*1fc10*/  F2FP.BF16.F32.PACK_AB R27, R15, R14 ;  /* 0x0000000e0f1b723e */ /* 0x000fe200000010ff */
[----:B------:R1:W-:Y:S01]  /*1fc20*/  STSM.16.M88.4 [R219], R48 ;  /* 0x00000030db007844 */ /* 0x0003e20000000200 */
[----:B------:R-:W-:-:S02]  /*1fc30*/  F2FP.BF16.F32.PACK_AB R10, R5, R4 ;  /* 0x00000004050a723e */ /* 0x000fc400000010ff */
[----:B------:R-:W-:Y:S01]  /*1fc40*/  F2FP.BF16.F32.PACK_AB R11, R7, R6 ;  /* 0x00000006070b723e */ /* 0x000fe200000010ff */
[----:B------:R1:W-:Y:S01]  /*1fc50*/  STSM.16.M88.4 [R0], R40 ;  /* 0x0000002800007844 */ /* 0x0003e20000000200 */
[----:B------:R-:W-:-:S03]  /*1fc60*/  IMAD.U32 R4, RZ, RZ, UR8 ;  /* 0x00000008ff047e24 */ /* 0x000fc6000f8e00ff */
[----:B------:R1:W-:Y:S01]  /*1fc70*/  STSM.16.M88.4 [R140], R32 ;  /* 0x000000208c007844 */ /* 0x0003e20000000200 */
[----:B------:R-:W-:Y:S01]  /*1fc80*/  IMAD.U32 R5, RZ, RZ, UR9 ;  /* 0x00000009ff057e24 */ /* 0x000fe2000f8e00ff */
[----:B------:R-:W-:Y:S02]  /*1fc90*/  ULDC.64 UR8, c[0x0][0xd08] ;  /* 0x0003420000087ab9 */ /* 0x000fe40000000a00 */
[----:B------:R1:W-:Y:S04]  /*1fca0*/  STSM.16.M88.4 [R2], R24 ;  /* 0x0000001802007844 */ /* 0x0003e80000000200 */
[----:B------:R1:W-:Y:S01]  /*1fcb0*/  STSM.16.M88.4 [R218], R8 ;  /* 0x00000008da007844 */ /* 0x0003e20000000200 */
[----:B------:R-:W-:Y:S01]  /*1fcc0*/  UISETP.NE.U32.AND UP1, UPT, UR8, URZ, UPT ;  /* 0x0000003f0800728c */ /* 0x000fe2000bf25070 */
[----:B------:R-:W-:Y:S03]  /*1fcd0*/  BAR.SYNC.DEFER_BLOCKING 0x1, 0x100 ;  /* 0x0044000000007b1d */ /* 0x000fe60000010000 */
[----:B------:R-:W-:-:S06]  /*1fce0*/  UISETP.NE.AND.EX UP1, UPT, UR9, URZ, UPT, UP1 ;  /* 0x0000003f0900728c */ /* 0x000fcc000bf25310 */
[----:B------:R-:W-:-:S05]  /*1fcf0*/  PLOP3.LUT P2, PT, PT, PT, UP1, 0x80, 0x0 ;  /* 0x000000000000781c */ /* 0x000fca0003f4f018 */
[----:B------:R-:W-:Y:S02]  /*1fd00*/  @UP1 ULDC.64 UR8, c[0x0][0xd08] ;  /* 0x0003420000081ab9 */ /* 0x000fe40000000a00 */
[----:B------:R-:W-:-:S03]  /*1fd10*/  @UP1 UIMAD.WIDE UR8, UR4, 0x4, UR8 ;  /* 0x00000004040818a5 */ /* 0x000fc6000f8e0208 */
[----:B------:R-:W-:Y:S02]  /*1fd20*/  ULDC UR4, c[0x0][0xb88] ;  /* 0x0002e20000047ab9 */ /* 0x000fe40000000800 */
[----:B------:R-:W-:Y:S02]  /*1fd30*/  IMAD.U32 R19, RZ, RZ, UR4 ;  /* 0x00000004ff137e24 */ /* 0x000fe4000f8e00ff */
[----:B------:R-:W-:Y:S01]  /*1fd40*/  IMAD.U32 R6, RZ, RZ, UR8 ;  /* 0x00000008ff067e24 */ /* 0x000fe2000f8e00ff */
[----:B------:R-:W2:Y:S01]  /*1fd50*/  @P1 LDG.E R3, desc[UR36][R4.64] ;  /* 0x0000002404031981 */ /* 0x000ea2000c1e1900 */
[----:B------:R-:W-:-:S05]  /*1fd60*/  IMAD.U32 R7, RZ, RZ, UR9 ;  /* 0x00000009ff077e24 */ /* 0x000fca000f8e00ff */
[----:B------:R1:W5:Y:S01]  /*1fd70*/  @P2 LDG.E R19, desc[UR36][R6.64] ;  /* 0x0000002406132981 */ /* 0x000362000c1e1900 */
[----:B------:R-:W-:Y:S01]  /*1fd80*/  UMOV UR4, URZ ;  /* 0x0000003f00047c82 */ /* 0x000fe20008000000 */
[----:B------:R-:W-:Y:S02]  /*1fd90*/  LOP3.LUT P0, RZ, R210, 0x3, RZ, 0xc0, !PT ;  /* 0x00000003d2ff7812 */ /* 0x000fe4000780c0ff */
[----:B--2---:R-:W-:Y:S01]  /*1fda0*/  @P1 R2UR UR4, R3 ;  /* 0x00000000030412ca */ /* 0x004fe200000e0000 */
[----:B01----:R-:W-:-:S14]  /*1fdb0*/  @P2 BRA `(.L_x_3506) ;  /* 0x0000000000102947 */ /* 0x003fdc0003800000 */
[----:B------:R-:W-:Y:S05]  /*1fdc0*/  @!P1 BRA `(.L_x_3506) ;  /* 0x00000000000c9947 */ /* 0x000fea0003800000 */
[----:B------:R-:W2:Y:S04]  /*1fdd0*/  LDG.E R0, desc[UR36][R4.64] ;  /* 0x0000002404007981 */ /* 0x000ea8000c1e1900 */
[----:B-----5:R-:W2:Y:S02]  /*1fde0*/  LDG.E R19, desc[UR36][R4.64+0x4] ;  /* 0x0000042404137981 */ /* 0x020ea4000c1e1900 */
[----:B--2---:R-:W-:-:S07]  /*1fdf0*/  IMAD.IADD R19, R19, 0x1, -R0 ;  /* 0x0000000113137824 */ /* 0x004fce00078e0a00 */
.L_x_3506:
[----:B------:R-:W2:Y:S01]  /*1fe00*/  LDL R0, [R1+0x458] ;  /* 0x0004580001007983 */ /* 0x000ea20000100800 */
[----:B-----5:R-:W-:Y:S01]  /*1fe10*/  IMAD R19, R19, R20, RZ ;  /* 0x0000001413137224 */ /* 0x020fe200078e02ff */
[----:B------:R-:W-:Y:S01]  /*1fe20*/  R2UR UR15, R202 ;  /* 0x00000000ca0f72ca */ /* 0x000fe200000e0000 */
[----:B------:R-:W-:Y:S01]  /*1fe30*/  VIADD R12, R204, UR60 ;  /* 0x0000003ccc0c7c36 */ /* 0x000fe20008000000 */
[----:B------:R-:W-:Y:S01]  /*1fe40*/  ISETP.NE.AND P1, PT, R20, 0x1, PT ;  /* 0x000000011400780c */ /* 0x000fe20003f25270 */
[----:B------:R-:W-:Y:S01]  /*1fe50*/  USHF.R.S32.HI UR18, URZ, 0x1f, UR61 ;  /* 0x0000001f3f127899 */ /* 0x000fe2000801143d */
[----:B------:R-:W-:Y:S02]  /*1fe60*/  ULDC.64 UR16, c[0x0][0xc90] ;  /* 0x0003240000107ab9 */ /* 0x000fe40000000a00 */
[----:B------:R-:W-:-:S09]  /*1fe70*/  ISETP.GE.OR P2, PT, R12, R19, P0 ;  /* 0x000000130c00720c */ /* 0x000fd20000746670 */
[----:B------:R-:W0:Y:S04]  /*1fe80*/  @P1 LDC R2, c[0x0][0xcec] ;  /* 0x00033b00ff021b82 */ /* 0x000e280000000800 */
[----:B------:R-:W3:Y:S01]  /*1fe90*/  @!P2 LDL R11, [R1+0x420] ;  /* 0x00042000010ba983 */ /* 0x000ee20000100800 */
[----:B------:R-:W-:Y:S02]  /*1fea0*/  USHF.R.S32.HI UR7, URZ, 0x1f, UR15 ;  /* 0x0000001f3f077899 */ /* 0x000fe4000801140f */
[----:B------:R-:W-:Y:S01]  /*1feb0*/  USHF.R.S32.HI UR11, URZ, 0x1f, UR4 ;  /* 0x0000001f3f0b7899 */ /* 0x000fe20008011404 */
[----:B------:R-:W1:Y:S01]  /*1fec0*/  @P1 LDC R3, c[0x0][0xcf0] ;  /* 0x00033c00ff031b82 */ /* 0x000e620000000800 */
[----:B------:R-:W-:Y:S01]  /*1fed0*/  UIMAD UR14, UR18, UR16, URZ ;  /* 0x00000010120e72a4 */ /* 0x000fe2000f8e023f */
[----:B------:R-:W-:Y:S01]  /*1fee0*/  UMOV UR10, UR4 ;  /* 0x00000004000a7c82 */ /* 0x000fe20008000000 */
[----:B------:R-:W-:-:S02]  /*1fef0*/  USEL UR20, UR7, URZ, !UP0 ;  /* 0x0000003f07147287 */ /* 0x000fc4000c000000 */
[----:B------:R-:W-:Y:S02]  /*1ff00*/  UIMAD.WIDE.U32 UR8, UR61, UR16, UR10 ;  /* 0x000000103d0872a5 */ /* 0x000fe4000f8e000a */
[----:B------:R-:W-:Y:S01]  /*1ff10*/  UIMAD UR14, UR61, UR17, UR14 ;  /* 0x000000113d0e72a4 */ /* 0x000fe2000f8e020e */
[----:B------:R-:W4:Y:S01]  /*1ff20*/  @P1 LDC R77, c[0x0][0xcf0] ;  /* 0x00033c00ff4d1b82 */ /* 0x000f220000000800 */
[----:B------:R-:W-:Y:S01]  /*1ff30*/  USEL UR19, UR15, URZ, !UP0 ;  /* 0x0000003f0f137287 */ /* 0x000fe2000c000000 */
[----:B------:R-:W-:Y:S01]  /*1ff40*/  ULDC.64 UR16, c[0x0][0xc98] ;  /* 0x0003260000107ab9 */ /* 0x000fe20000000a00 */
[----:B------:R-:W-:Y:S02]  /*1ff50*/  UIADD3 UR9, UR9, UR14, URZ ;  /* 0x0000000e09097290 */ /* 0x000fe4000fffe03f */
[----:B------:R-:W-:Y:S02]  /*1ff60*/  UIMAD UR7, UR20, UR16, URZ ;  /* 0x00000010140772a4 */ /* 0x000fe4000f8e023f */
[----:B------:R-:W-:-:S02]  /*1ff70*/  UIMAD.WIDE.U32 UR8, UR19, UR16, UR8 ;  /* 0x00000010130872a5 */ /* 0x000fc4000f8e0008 */
[----:B------:R-:W-:Y:S01]  /*1ff80*/  UIMAD UR7, UR19, UR17, UR7 ;  /* 0x00000011130772a4 */ /* 0x000fe2000f8e0207 */
[----:B------:R-:W-:-:S05]  /*1ff90*/  ULDC.64 UR14, c[0x0][0xc88] ;  /* 0x00032200000e7ab9 */ /* 0x000fca0000000a00 */
[----:B------:R-:W-:Y:S02]  /*1ffa0*/  IMAD.U32 R7, RZ, RZ, UR7 ;  /* 0x00000007ff077e24 */ /* 0x000fe4000f8e00ff */
[----:B--2---:R-:W-:-:S04]  /*1ffb0*/  VIADD R5, R0, UR60 ;  /* 0x0000003c00057c36 */ /* 0x004fc80008000000 */
[----:B0-----:R-:W-:-:S04]  /*1ffc0*/  @P1 IMAD.HI.U32 R2, R5, R2, RZ ;  /* 0x0000000205021227 */ /* 0x001fc800078e00ff */
[----:B------:R-:W-:Y:S01]  /*1ffd0*/  IMAD.MOV.U32 R0, RZ, RZ, R5 ;  /* 0x000000ffff007224 */ /* 0x000fe200078e0005 */
[----:B-1----:R-:W-:-:S04]  /*1ffe0*/  @P1 SHF.R.U32.HI R0, RZ, R3, R2 ;  /* 0x00000003ff001219 */ /* 0x002fc80000011602 */
[--C-:B------:R-:W-:Y:S01]  /*1fff0*/  SHF.R.S32.HI R4, RZ, 0x1f, R0.reuse ;  /* 0x0000001fff047819 */ /* 0x100fe20000011400 */
[----:B------:R-:W-:-:S04]  /*20000*/  IMAD.MOV R2, RZ, RZ, -R0 ;  /* 0x000000ffff027224 */ /* 0x000fc800078e0a00 */
[----:B------:R-:W-:Y:S01]  /*20010*/  IMAD R5, R20, R2, R5 ;  /* 0x0000000214057224 */ /* 0x000fe200078e0205 */
[----:B------:R-:W-:-:S04]  /*20020*/  IADD3 R2, P3, R0, UR8, RZ ;  /* 0x0000000800027c10 */ /* 0x000fc8000ff7e0ff */
[----:B------:R-:W-:-:S05]  /*20030*/  SHF.R.S32.HI R3, RZ, 0x1f, R5 ;  /* 0x0000001fff037819 */ /* 0x000fca0000011405 */
[----:B------:R-:W-:Y:S01]  /*20040*/  IMAD R0, R3, UR14, RZ ;  /* 0x0000000e03007c24 */ /* 0x000fe2000f8e02ff */
[----:B------:R-:W-:Y:S01]  /*20050*/  IADD3.X R3, R4, UR9, R7, P3, !PT ;  /* 0x0000000904037c10 */ /* 0x000fe20009ffe407 */
[----:B------:R-:W-:Y:S02]  /*20060*/  ULDC.64 UR8, c[0x0][0xc50] ;  /* 0x0003140000087ab9 */ /* 0x000fe40000000a00 */
[C---:B------:R-:W-:Y:S02]  /*20070*/  IMAD R7, R5.reuse, UR15, R0 ;  /* 0x0000000f05077c24 */ /* 0x040fe4000f8e0200 */
[----:B------:R-:W-:Y:S01]  /*20080*/  IMAD.WIDE.U32 R2, R5, UR14, R2 ;  /* 0x0000000e05027c25 */ /* 0x000fe2000f8e0002 */
[----:B------:R-:W-:-:S03]  /*20090*/  ULDC.64 UR14, c[0x0][0xba0] ;  /* 0x0002e800000e7ab9 */ /* 0x000fc60000000a00 */
[----:B------:R-:W-:Y:S01]  /*200a0*/  IMAD.IADD R3, R3, 0x1, R7 ;  /* 0x0000000103037824 */ /* 0x000fe200078e0207 */
[----:B------:R-:W-:Y:S01]  /*200b0*/  LEA R6, P3, R2, UR8, 0x2 ;  /* 0x0000000802067c11 */ /* 0x000fe2000f8610ff */
[----:B------:R-:W-:-:S03]  /*200c0*/  VIADD R0, R12, 0x8 ;  /* 0x000000080c007836 */ /* 0x000fc60000000000 */
[----:B------:R-:W-:Y:S01]  /*200d0*/  LEA.HI.X R10, R2, UR9, R3, 0x2, P3 ;  /* 0x00000009020a7c11 */ /* 0x000fe200098f1403 */
[----:B------:R-:W-:Y:S01]  /*200e0*/  SHFL.IDX PT, R8, R6, RZ, 0x1c1f ;  /* 0x001c1fff06087589 */ /* 0x000fe200000e0000 */
[----:B------:R-:W-:-:S03]  /*200f0*/  ISETP.GE.OR P0, PT, R0, R19, P0 ;  /* 0x000000130000720c */ /* 0x000fc60000706670 */
[----:B------:R-:W3:Y:S04]  /*20100*/  SHFL.IDX PT, R9, R10, RZ, 0x1c1f ;  /* 0x001c1fff0a097589 */ /* 0x000ee800000e0000 */
[----:B---3--:R0:W-:Y:S06]  /*20110*/  @!P2 ST.E desc[UR36][R8.64], R11 ;  /* 0x0000000b0800a985 */ /* 0x0081ec000c101924 */
[----:B------:R-:W2:Y:S01]  /*20120*/  @!P0 LDL R21, [R1+0x424] ;  /* 0x0004240001158983 */ /* 0x000ea20000100800 */
[----:B------:R-:W-:-:S02]  /*20130*/  IMAD R0, R208, 0x40, R189 ;  /* 0x00000040d0007824 */ /* 0x000fc400078e02bd */
[----:B------:R-:W-:Y:S01]  /*20140*/  IMAD.MOV.U32 R3, RZ, RZ, 0x2 ;  /* 0x00000002ff037424 */ /* 0x000fe200078e00ff */
[----:B------:R-:W-:Y:S03]  /*20150*/  SHFL.IDX PT, R54, R6, 0x1, 0x1c1f ;  /* 0x003c1f0006367f89 */ /* 0x000fe600000e0000 */
[----:B------:R-:W-:Y:S01]  /*20160*/  IMAD.WIDE R2, R0, R3, UR58 ;  /* 0x0000003a00027e25 */ /* 0x000fe2000f8e0203 */
[----:B------:R-:W2:Y:S02]  /*20170*/  SHFL.IDX PT, R55, R10, 0x1, 0x1c1f ;  /* 0x003c1f000a377f89 */ /* 0x000ea400000e0000 */
[C---:B------:R-:W-:Y:S02]  /*20180*/  IADD3 R25, P4, R2.reuse, 0x3000, RZ ;  /* 0x0000300002197810 */ /* 0x040fe40007f9e0ff */
[C---:B------:R-:W-:Y:S02]  /*20190*/  IADD3 R29, P5, R2.reuse, 0x4000, RZ ;  /* 0x00004000021d7810 */ /* 0x040fe40007fbe0ff */
[----:B------:R-:W-:-:S02]  /*201a0*/  IADD3 R33, P6, R2, 0x5000, RZ ;  /* 0x0000500002217810 */ /* 0x000fc40007fde0ff */
[----:B------:R-:W-:Y:S02]  /*201b0*/  LOP3.LUT R24, R25, 0x380, RZ, 0xc0, !PT ;  /* 0x0000038019187812 */ /* 0x000fe400078ec0ff */
[----:B------:R-:W-:Y:S02]  /*201c0*/  LOP3.LUT R28, R29, 0x380, RZ, 0xc0, !PT ;  /* 0x000003801d1c7812 */ /* 0x000fe400078ec0ff */
[----:B------:R-:W-:Y:S02]  /*201d0*/  LOP3.LUT R32, R33, 0x380, RZ, 0xc0, !PT ;  /* 0x0000038021207812 */ /* 0x000fe400078ec0ff */
[C---:B------:R-:W-:Y:S02]  /*201e0*/  IADD3 R7, P2, R2.reuse, 0x1000, RZ ;  /* 0x0000100002077810 */ /* 0x040fe40007f5e0ff */
[----:B------:R-:W-:Y:S02]  /*201f0*/  IADD3 R5, P3, R2, 0x2000, RZ ;  /* 0x0000200002057810 */ /* 0x000fe40007f7e0ff */
[----:B------:R-:W-:Y:S01]  /*20200*/  SHF.R.U64 R24, R24, 0x3, RZ ;  /* 0x0000000318187819 */ /* 0x000fe200000012ff */
[--C-:B0-----:R-:W-:Y:S01]  /*20210*/  IMAD.X R9, RZ, RZ, R3.reuse, P2 ;  /* 0x000000ffff097224 */ /* 0x101fe200010e0603 */
[----:B------:R-:W-:Y:S01]  /*20220*/  SHF.R.U64 R28, R28, 0x3, RZ ;  /* 0x000000031c1c7819 */ /* 0x000fe200000012ff */
[----:B------:R-:W-:Y:S01]  /*20230*/  IMAD.X R13, RZ, RZ, R3, P3 ;  /* 0x000000ffff0d7224 */ /* 0x000fe200018e0603 */
[----:B------:R-:W-:-:S02]  /*20240*/  SHF.R.U64 R32, R32, 0x3, RZ ;  /* 0x0000000320207819 */ /* 0x000fc400000012ff */
[----:B------:R-:W-:Y:S01]  /*20250*/  LOP3.LUT R24, R24, R25, RZ, 0x3c, !PT ;  /* 0x0000001918187212 */ /* 0x000fe200078e3cff */
[--C-:B------:R-:W-:Y:S01]  /*20260*/  IMAD.X R25, RZ, RZ, R3.reuse, P4 ;  /* 0x000000ffff197224 */ /* 0x100fe200020e0603 */
[----:B------:R-:W-:Y:S01]  /*20270*/  LOP3.LUT R28, R28, R29, RZ, 0x3c, !PT ;  /* 0x0000001d1c1c7212 */ /* 0x000fe200078e3cff */
[--C-:B------:R-:W-:Y:S01]  /*20280*/  IMAD.X R29, RZ, RZ, R3.reuse, P5 ;  /* 0x000000ffff1d7224 */ /* 0x100fe200028e0603 */
[----:B------:R-:W-:Y:S01]  /*20290*/  LOP3.LUT R32, R32, R33, RZ, 0x3c, !PT ;  /* 0x0000002120207212 */ /* 0x000fe200078e3cff */
[----:B------:R-:W-:Y:S01]  /*202a0*/  IMAD.X R33, RZ, RZ, R3, P6 ;  /* 0x000000ffff217224 */ /* 0x000fe200030e0603 */
[C---:B------:R-:W-:Y:S02]  /*202b0*/  IADD3 R37, P2, R2.reuse, 0x6000, RZ ;  /* 0x0000600002257810 */ /* 0x040fe40007f5e0ff */
[C---:B------:R-:W-:Y:S02]  /*202c0*/  IADD3 R41, P3, R2.reuse, 0x7000, RZ ;  /* 0x0000700002297810 */ /* 0x040fe40007f7e0ff */
[----:B------:R-:W-:-:S02]  /*202d0*/  IADD3 R45, P4, R2, 0x8000, RZ ;  /* 0x00008000022d7810 */ /* 0x000fc40007f9e0ff */
[C---:B------:R-:W-:Y:S02]  /*202e0*/  IADD3 R49, P5, R2.reuse, 0x9000, RZ ;  /* 0x0000900002317810 */ /* 0x040fe40007fbe0ff */
[----:B------:R-:W-:Y:S02]  /*202f0*/  IADD3 R53, P6, R2, 0xa000, RZ ;  /* 0x0000a00002357810 */ /* 0x000fe40007fde0ff */
[----:B------:R-:W-:Y:S02]  /*20300*/  LOP3.LUT R36, R37, 0x380, RZ, 0xc0, !PT ;  /* 0x0000038025247812 */ /* 0x000fe400078ec0ff */
        /* <DEDUP_REMOVED lines=23> */
[----:B------:R-:W-:-:S02]  /*20480*/  LOP3.LUT R8, R4, R7, RZ, 0x3c, !PT ;  /* 0x0000000704087212 */ /* 0x000fc400078e3cff */
[----:B------:R-:W-:Y:S02]  /*20490*/  LOP3.LUT R12, R0, R5, RZ, 0x3c, !PT ;  /* 0x00000005000c7212 */ /* 0x000fe400078e3cff */
[C---:B------:R-:W-:Y:S02]  /*204a0*/  IADD3 R57, P2, R2.reuse, 0xb000, RZ ;  /* 0x0000b00002397810 */ /* 0x040fe40007f5e0ff */
[C---:B------:R-:W-:Y:S02]  /*204b0*/  IADD3 R61, P3, R2.reuse, 0xc000, RZ ;  /* 0x0000c000023d7810 */ /* 0x040fe40007f7e0ff */
[C---:B------:R-:W-:Y:S02]  /*204c0*/  IADD3 R65, P4, R2.reuse, 0xd000, RZ ;  /* 0x0000d00002417810 */ /* 0x040fe40007f9e0ff */
[C---:B------:R-:W-:Y:S02]  /*204d0*/  IADD3 R69, P5, R2.reuse, 0xe000, RZ ;  /* 0x0000e00002457810 */ /* 0x040fe40007fbe0ff */
[----:B------:R-:W-:-:S02]  /*204e0*/  LOP3.LUT R7, R2, 0x380, RZ, 0xc0, !PT ;  /* 0x0000038002077812 */ /* 0x000fc400078ec0ff */
[----:B------:R-:W-:Y:S02]  /*204f0*/  IADD3 R5, P6, R2, 0xf000, RZ ;  /* 0x0000f00002057810 */ /* 0x000fe40007fde0ff */
[----:B------:R-:W-:Y:S02]  /*20500*/  LOP3.LUT R56, R57, 0x380, RZ, 0xc0, !PT ;  /* 0x0000038039387812 */ /* 0x000fe400078ec0ff */
[----:B------:R-:W-:Y:S01]  /*20510*/  LOP3.LUT R60, R61, 0x380, RZ, 0xc0, !PT ;  /* 0x000003803d3c7812 */ /* 0x000fe200078ec0ff */
[----:B------:R-:W-:Y:S01]  /*20520*/  IMAD.X R73, RZ, RZ, R3, P6 ;  /* 0x000000ffff497224 */ /* 0x000fe200030e0603 */
[----:B------:R-:W-:Y:S02]  /*20530*/  LOP3.LUT R64, R65, 0x380, RZ, 0xc0, !PT ;  /* 0x0000038041407812 */ /* 0x000fe400078ec0ff */
[----:B------:R-:W-:Y:S02]  /*20540*/  LOP3.LUT R68, R69, 0x380, RZ, 0xc0, !PT ;  /* 0x0000038045447812 */ /* 0x000fe400078ec0ff */
[----:B------:R-:W-:-:S02]  /*20550*/  SHF.R.U64 R7, R7, 0x3, RZ ;  /* 0x0000000307077819 */ /* 0x000fc400000012ff */
[----:B------:R-:W-:Y:S02]  /*20560*/  LOP3.LUT R0, R5, 0x380, RZ, 0xc0, !PT ;  /* 0x0000038005007812 */ /* 0x000fe400078ec0ff */
[----:B------:R-:W-:Y:S02]  /*20570*/  SHF.R.U64 R56, R56, 0x3, RZ ;  /* 0x0000000338387819 */ /* 0x000fe400000012ff */
[----:B------:R-:W-:Y:S02]  /*20580*/  SHF.R.U64 R60, R60, 0x3, RZ ;  /* 0x000000033c3c7819 */ /* 0x000fe400000012ff */
[----:B------:R-:W-:Y:S02]  /*20590*/  SHF.R.U64 R64, R64, 0x3, RZ ;  /* 0x0000000340407819 */ /* 0x000fe400000012ff */
[----:B------:R-:W-:Y:S02]  /*205a0*/  SHF.R.U64 R68, R68, 0x3, RZ ;  /* 0x0000000344447819 */ /* 0x000fe400000012ff */
[----:B------:R-:W-:-:S02]  /*205b0*/  LOP3.LUT R2, R7, R2, RZ, 0x3c, !PT ;  /* 0x0000000207027212 */ /* 0x000fc400078e3cff */
        /* <DEDUP_REMOVED lines=9> */
[----:B------:R-:W-:Y:S01]  /*20650*/  LOP3.LUT R72, R0, R5, RZ, 0x3c, !PT ;  /* 0x0000000500487212 */ /* 0x000fe200078e3cff */
[----:B------:R-:W-:-:S02]  /*20660*/  UIMAD UR7, UR11, UR14, URZ ;  /* 0x0000000e0b0772a4 */ /* 0x000fc4000f8e023f */
[----:B------:R-:W-:Y:S02]  /*20670*/  UIMAD.WIDE.U32 UR8, UR4, UR14, URZ ;  /* 0x0000000e040872a5 */ /* 0x000fe4000f8e003f */
[----:B------:R-:W-:Y:S01]  /*20680*/  UIMAD UR7, UR4, UR15, UR7 ;  /* 0x0000000f040772a4 */ /* 0x000fe2000f8e0207 */
[----:B------:R-:W-:-:S03]  /*20690*/  ULDC.64 UR10, c[0x0][0xbe8] ;  /* 0x0002fa00000a7ab9 */ /* 0x000fc60000000a00 */
[----:B------:R-:W-:Y:S02]  /*206a0*/  UIADD3 UR9, UR9, UR7, URZ ;  /* 0x0000000709097290 */ /* 0x000fe4000fffe03f */
[----:B------:R-:W-:Y:S01]  /*206b0*/  UIMAD UR4, UR18, UR10, URZ ;  /* 0x0000000a120472a4 */ /* 0x000fe2000f8e023f */
[----:B------:R-:W-:Y:S01]  /*206c0*/  VIADD R76, R209, UR60 ;  /* 0x0000003cd14c7c36 */ /* 0x000fe20008000000 */
[----:B------:R-:W-:Y:S02]  /*206d0*/  UIMAD.WIDE.U32 UR8, UR61, UR10, UR8 ;  /* 0x0000000a3d0872a5 */ /* 0x000fe4000f8e0008 */
[----:B------:R-:W-:-:S03]  /*206e0*/  UIMAD UR4, UR61, UR11, UR4 ;  /* 0x0000000b3d0472a4 */ /* 0x000fc6000f8e0204 */
[----:B------:R-:W-:Y:S01]  /*206f0*/  ULDC.64 UR10, c[0x0][0xbf0] ;  /* 0x0002fc00000a7ab9 */ /* 0x000fe20000000a00 */
[----:B------:R-:W-:Y:S02]  /*20700*/  UIADD3 UR9, UR9, UR4, URZ ;  /* 0x0000000409097290 */ /* 0x000fe4000fffe03f */
[----:B------:R-:W-:Y:S02]  /*20710*/  UIMAD UR4, UR20, UR10, URZ ;  /* 0x0000000a140472a4 */ /* 0x000fe4000f8e023f */
[----:B------:R-:W-:Y:S02]  /*20720*/  UIMAD.WIDE.U32 UR8, UR19, UR10, UR8 ;  /* 0x0000000a130872a5 */ /* 0x000fe4000f8e0008 */
[----:B------:R-:W-:-:S03]  /*20730*/  UIMAD UR4, UR19, UR11, UR4 ;  /* 0x0000000b130472a4 */ /* 0x000fc6000f8e0204 */
[----:B------:R-:W-:Y:S01]  /*20740*/  ULDC.64 UR10, c[0x0][0xbe0] ;  /* 0x0002f800000a7ab9 */ /* 0x000fe20000000a00 */
[----:B------:R-:W-:Y:S01]  /*20750*/  UIADD3 UR4, UR9, UR4, URZ ;  /* 0x0000000409047290 */ /* 0x000fe2000fffe03f */
[----:B------:R-:W-:-:S05]  /*20760*/  VIADD R82, R208, UR60 ;  /* 0x0000003cd0527c36 */ /* 0x000fca0008000000 */
[----:B------:R-:W-:Y:S01]  /*20770*/  ISETP.GE.AND P2, PT, R82, R19, PT ;  /* 0x000000135200720c */ /* 0x000fe20003f46270 */
[----:B------:R-:W-:Y:S01]  /*20780*/  BSSY B1, `(.L_x_3507) ;  /* 0x000004a000017945 */ /* 0x000fe20003800000 */
[----:B--2---:R0:W-:Y:S04]  /*20790*/  @!P0 ST.E desc[UR36][R54.64], R21 ;  /* 0x0000001536008985 */ /* 0x0041e8000c101924 */
[----:B------:R1:W5:Y:S04]  /*207a0*/  LD.E.128 R4, desc[UR36][R2.64] ;  /* 0x0000002402047980 */ /* 0x000368000c101d00 */
[----:B------:R-:W5:Y:S01]  /*207b0*/  LD.E.128 R8, desc[UR36][R8.64] ;  /* 0x0000002408087980 */ /* 0x000f62000c101d00 */
[----:B0-----:R-:W-:-:S03]  /*207c0*/  IMAD.MOV.U32 R21, RZ, RZ, R76 ;  /* 0x000000ffff157224 */ /* 0x001fc600078e004c */
[----:B------:R-:W5:Y:S01]  /*207d0*/  LD.E.128 R12, desc[UR36][R12.64] ;  /* 0x000000240c0c7980 */ /* 0x000f62000c101d00 */
[----:B-1----:R-:W0:Y:S01]  /*207e0*/  @P1 LDC R3, c[0x0][0xcec] ;  /* 0x00033b00ff031b82 */ /* 0x002e220000000800 */
[----:B------:R-:W-:Y:S02]  /*207f0*/  IMAD.U32 R2, RZ, RZ, UR8 ;  /* 0x00000008ff027e24 */ /* 0x000fe4000f8e00ff */
[----:B------:R-:W5:Y:S04]  /*20800*/  LD.E.128 R24, desc[UR36][R24.64] ;  /* 0x0000002418187980 */ /* 0x000f68000c101d00 */
[----:B------:R-:W5:Y:S04]  /*20810*/  LD.E.128 R28, desc[UR36][R28.64] ;  /* 0x000000241c1c7980 */ /* 0x000f68000c101d00 */
[----:B------:R-:W5:Y:S04]  /*20820*/  LD.E.128 R32, desc[UR36][R32.64] ;  /* 0x0000002420207980 */ /* 0x000f68000c101d00 */
[----:B------:R-:W5:Y:S04]  /*20830*/  LD.E.128 R36, desc[UR36][R36.64] ;  /* 0x0000002424247980 */ /* 0x000f68000c101d00 */
[----:B------:R-:W5:Y:S04]  /*20840*/  LD.E.128 R40, desc[UR36][R40.64] ;  /* 0x0000002428287980 */ /* 0x000f68000c101d00 */
[----:B------:R-:W5:Y:S01]  /*20850*/  LD.E.128 R44, desc[UR36][R44.64] ;  /* 0x000000242c2c7980 */ /* 0x000f62000c101d00 */
[----:B0-----:R-:W-:-:S03]  /*20860*/  @P1 IMAD.HI.U32 R0, R76, R3, RZ ;  /* 0x000000034c001227 */ /* 0x001fc600078e00ff */
[----:B------:R-:W5:Y:S02]  /*20870*/  LD.E.128 R48, desc[UR36][R48.64] ;  /* 0x0000002430307980 */ /* 0x000f64000c101d00 */
[----:B----4-:R-:W-:Y:S02]  /*20880*/  @P1 SHF.R.U32.HI R21, RZ, R77, R0 ;  /* 0x0000004dff151219 */ /* 0x010fe40000011600 */
[----:B------:R-:W5:Y:S02]  /*20890*/  LD.E.128 R52, desc[UR36][R52.64] ;  /* 0x0000002434347980 */ /* 0x000f64000c101d00 */
[--C-:B------:R-:W-:Y:S01]  /*208a0*/  SHF.R.S32.HI R0, RZ, 0x1f, R21.reuse ;  /* 0x0000001fff007819 */ /* 0x100fe20000011415 */
[----:B------:R-:W-:Y:S01]  /*208b0*/  IMAD.MOV R77, RZ, RZ, -R21 ;  /* 0x000000ffff4d7224 */ /* 0x000fe200078e0a15 */
[----:B------:R-:W5:Y:S01]  /*208c0*/  LD.E.128 R56, desc[UR36][R56.64] ;  /* 0x0000002438387980 */ /* 0x000f62000c101d00 */
[----:B------:R-:W-:Y:S01]  /*208d0*/  IMAD.U32 R3, RZ, RZ, UR9 ;  /* 0x00000009ff037e24 */ /* 0x000fe2000f8e00ff */
[----:B------:R-:W-:Y:S01]  /*208e0*/  ULDC.64 UR8, c[0x0][0xbd8] ;  /* 0x0002f60000087ab9 */ /* 0x000fe20000000a00 */
[----:B------:R-:W-:Y:S01]  /*208f0*/  IMAD R0, R0, UR10, RZ ;  /* 0x0000000a00007c24 */ /* 0x000fe2000f8e02ff */
[----:B------:R-:W5:Y:S01]  /*20900*/  LD.E.128 R60, desc[UR36][R60.64] ;  /* 0x000000243c3c7980 */ /* 0x000f62000c101d00 */
[----:B------:R-:W-:-:S02]  /*20910*/  IMAD R77, R20, R77, R76 ;  /* 0x0000004d144d7224 */ /* 0x000fc400078e024c */
[----:B------:R-:W-:Y:S01]  /*20920*/  IMAD.U32 R3, RZ, RZ, UR4 ;  /* 0x00000004ff037e24 */ /* 0x000fe2000f8e00ff */
[----:B------:R-:W5:Y:S01]  /*20930*/  LD.E.128 R64, desc[UR36][R64.64] ;  /* 0x0000002440407980 */ /* 0x000f62000c101d00 */
[C---:B------:R-:W-:Y:S01]  /*20940*/  IMAD R79, R21.reuse, UR11, R0 ;  /* 0x0000000b154f7c24 */ /* 0x040fe2000f8e0200 */
[----:B------:R-:W-:Y:S02]  /*20950*/  SHF.R.S32.HI R0, RZ, 0x1f, R77 ;  /* 0x0000001fff007819 */ /* 0x000fe4000001144d */
[----:B------:R-:W5:Y:S01]  /*20960*/  LD.E.128 R68, desc[UR36][R68.64] ;  /* 0x0000002444447980 */ /* 0x000f62000c101d00 */
[----:B------:R-:W-:-:S03]  /*20970*/  IMAD.WIDE.U32 R2, R21, UR10, R2 ;  /* 0x0000000a15027c25 */ /* 0x000fc6000f8e0002 */
[----:B------:R-:W5:Y:S01]  /*20980*/  LD.E.128 R72, desc[UR36][R72.64] ;  /* 0x0000002448487980 */ /* 0x000f62000c101d00 */
[----:B------:R-:W-:Y:S01]  /*20990*/  IMAD.IADD R3, R3, 0x1, R79 ;  /* 0x0000000103037824 */ /* 0x000fe200078e024f */
[----:B------:R-:W-:Y:S01]  /*209a0*/  UIADD3 UR4, UR42, 0x32420, URZ ;  /* 0x000324202a047890 */ /* 0x000fe2000fffe03f */
[----:B------:R-:W-:Y:S01]  /*209b0*/  IMAD R20, R0, UR8, RZ ;  /* 0x0000000800147c24 */ /* 0x000fe2000f8e02ff */
[----:B------:R-:W-:Y:S01]  /*209c0*/  @!PT LDS RZ, [RZ] ;  /* 0x00000000fffff984 */ /* 0x000fe20000000800 */
[----:B------:R-:W-:Y:S01]  /*209d0*/  @!PT LDS RZ, [RZ] ;  /* 0x00000000fffff984 */ /* 0x000fe20000000800 */
[----:B------:R-:W-:Y:S01]  /*209e0*/  @!PT LDS RZ, [RZ] ;  /* 0x00000000fffff984 */ /* 0x000fe20000000800 */
[----:B------:R-:W-:Y:S01]  /*209f0*/  @!PT LDS RZ, [RZ] ;  /* 0x00000000fffff984 */ /* 0x000fe20000000800 */
[----:B------:R0:W-:Y:S06]  /*20a00*/  MEMBAR.ALL.CTA ;  /* 0x0000000000007992 */ /* 0x0001ec0000008000 */
[----:B0-----:R-:W0:Y:S01]  /*20a10*/  FENCE.VIEW.ASYNC.S ;  /* 0x00000000000073c6 */ /* 0x001e220000000000 */
[----:B------:R-:W-:Y:S01]  /*20a20*/  IMAD.WIDE.U32 R2, R77, UR8, R2 ;  /* 0x000000084d027c25 */ /* 0x000fe2000f8e0002 */
[----:B------:R-:W-:-:S03]  /*20a30*/  UPRMT UR4, URZ, 0x654, UR4 ;  /* 0x000006543f047896 */ /* 0x000fc60008000004 */
[----:B------:R-:W-:Y:S01]  /*20a40*/  IMAD R21, R77, UR9, R20 ;  /* 0x000000094d157c24 */ /* 0x000fe2000f8e0214 */
[----:B------:R-:W-:Y:S01]  /*20a50*/  ULDC.64 UR8, c[0x0][0xb80] ;  /* 0x0002e00000087ab9 */ /* 0x000fe20000000a00 */
[----:B------:R-:W-:Y:S01]  /*20a60*/  VIADD R0, R82, 0x20 ;  /* 0x0000002052007836 */ /* 0x000fe20000000000 */
[----:B------:R-:W-:Y:S01]  /*20a70*/  LEA R80, P3, R2, UR8, 0x1 ;  /* 0x0000000802507c11 */ /* 0x000fe2000f8608ff */
[----:B------:R-:W-:-:S03]  /*20a80*/  IMAD.IADD R3, R3, 0x1, R21 ;  /* 0x0000000103037824 */ /* 0x000fc600078e0215 */
[-C--:B------:R-:W-:Y:S01]  /*20a90*/  ISETP.GE.AND P1, PT, R0, R19.reuse, PT ;  /* 0x000000130000720c */ /* 0x080fe20003f26270 */
[----:B------:R-:W-:Y:S01]  /*20aa0*/  VIADD R0, R82, 0x40 ;  /* 0x0000004052007836 */ /* 0x000fe20000000000 */
[----:B------:R-:W-:Y:S01]  /*20ab0*/  LEA.HI.X R81, R2, UR9, R3, 0x1, P3 ;  /* 0x0000000902517c11 */ /* 0x000fe200098f0c03 */
[----:B0-----:R0:W1:Y:S03]  /*20ac0*/  SHFL.IDX PT, R78, R80, RZ, 0x181f ;  /* 0x00181fff504e7589 */ /* 0x00106600000e0000 */
[----:B------:R-:W-:Y:S02]  /*20ad0*/  ISETP.GE.AND P0, PT, R0, R19, PT ;  /* 0x000000130000720c */ /* 0x000fe40003f06270 */
[----:B------:R0:W2:Y:S01]  /*20ae0*/  SHFL.IDX PT, R0, R81, RZ, 0x181f ;  /* 0x00181fff51007589 */ /* 0x0000a200000e0000 */
[----:B------:R-:W-:Y:S01]  /*20af0*/  SYNCS.ARRIVE.TRANS64.RED.A1T0 RZ, [UR4], RZ ;  /* 0x000000ffffff79a7 */ /* 0x000fe20008100404 */
[----:B------:R-:W-:Y:S09]  /*20b00*/  @P2 BRA `(.L_x_3508) ;  /* 0x0000000000442947 */ /* 0x000ff20003800000 */
        /* <DEDUP_REMOVED lines=17> */
.L_x_3508:
[----:B------:R-:W-:Y:S05]  /*20c20*/  BSYNC B1 ;  /* 0x0000000000017941 */ /* 0x000fea0003800000 */
.L_x_3507:
[----:B--2---:R2:W4:Y:S01]  /*20c30*/  SHFL.IDX PT, R0, R81, 0x1, 0x181f ;  /* 0x00381f0051007f89 */ /* 0x00452200000e0000 */
        /* <DEDUP_REMOVED lines=9> */
[----:B-----5:R-:W-:Y:S02]  /*20cd0*/  @!P3 LEA R4, P5, R191, R20, 0x1 ;  /* 0x00000014bf04b211 */ /* 0x020fe400078a08ff */
        /* <DEDUP_REMOVED lines=10> */
.L_x_3510:
[----:B------:R-:W-:Y:S05]  /*20d80*/  BSYNC B1 ;  /* 0x0000000000017941 */ /* 0x000fea0003800000 */
.L_x_3509:
[----:B----4-:R4:W0:Y:S01]  /*20d90*/  SHFL.IDX PT, R0, R81, 0x2, 0x181f ;  /* 0x00581f0051007f89 */ /* 0x01082200000e0000 */
        /* <DEDUP_REMOVED lines=20> */
.L_x_3512:
[----:B------:R-:W-:Y:S05]  /*20ee0*/  BSYNC B1 ;  /* 0x0000000000017941 */ /* 0x000fea0003800000 */
.L_x_3511:
[----:B0-----:R-:W-:Y:S01]  /*20ef0*/  VIADD R0, R82, 0x60 ;  /* 0x0000006052007836 */ /* 0x001fe20000000000 */
[----:B--2-4-:R-:W4:Y:S04]  /*20f00*/  SHFL.IDX PT, R81, R81, 0x3, 0x181f ;  /* 0x00781f0051517f89 */ /* 0x014f2800000e0000 */
        /* <DEDUP_REMOVED lines=9> */
[C---:B------:R-:W-:Y:S02]  /*20fa0*/  @!P5 LEA R6, P2, R190.reuse, R80, 0x1 ;  /* 0x00000050be06d211 */ /* 0x040fe400078408ff */
[-C--:B----4-:R-:W-:Y:S02]  /*20fb0*/  @!P3 LEA.HI.X R3, R189, R81.reuse, R201, 0x1, P0 ;  /* 0x00000051bd03b211 */ /* 0x090fe400000f0cc9 */
        /* <DEDUP_REMOVED lines=11> */
.L_x_3505:
[----:B------:R-:W-:Y:S01]  /*21070*/  R2UR UR4, R202 ;  /* 0x00000000ca0472ca */ /* 0x000fe200000e0000 */
[----:B------:R-:W-:Y:S01]  /*21080*/  ULDC.64 UR8, c[0x0][0xd00] ;  /* 0x0003400000087ab9 */ /* 0x000fe20000000a00 */
[----:B------:R-:W0:Y:S01]  /*21090*/  LDC R11, c[0x0][0xce8] ;  /* 0x00033a00ff0b7b82 */ /* 0x000e220000000800 */
[----:B------:R-:W-:-:S04]  /*210a0*/  UISETP.NE.U32.AND UP0, UPT, UR8, URZ, UPT ;  /* 0x0000003f0800728c */ /* 0x000fc8000bf05070 */
[----:B------:R-:W-:-:S03]  /*210b0*/  UISETP.NE.AND.EX UP0, UPT, UR9, URZ, UPT, UP0 ;  /* 0x0000003f0900728c */ /* 0x000fc6000bf05300 */
[----:B------:R-:W-:-:S03]  /*210c0*/  ULDC.64 UR8, c[0x0][0xd00] ;  /* 0x0003400000087ab9 */ /* 0x000fc60000000a00 */
[----:B------:R-:W-:Y:S01]  /*210d0*/  UIMAD.WIDE UR8, UR4, 0x4, UR8 ;  /* 0x00000004040878a5 */ /* 0x000fe2000f8e0208 */
[----:B------:R-:W-:-:S05]  /*210e0*/  PLOP3.LUT P2, PT, PT, PT, UP0, 0x80, 0x0 ;  /* 0x000000000000781c */ /* 0x000fca0003f4f008 */
[----:B------:R-:W-:Y:S02]  /*210f0*/  IMAD.U32 R2, RZ, RZ, UR8 ;  /* 0x00000008ff027e24 */ /* 0x000fe4000f8e00ff */
[----:B------:R-:W-:Y:S01]  /*21100*/  IMAD.U32 R3, RZ, RZ, UR9 ;  /* 0x00000009ff037e24 */ /* 0x000fe2000f8e00ff */
[----:B------:R-:W-:Y:S02]  /*21110*/  ULDC.64 UR8, c[0x0][0xd08] ;  /* 0x0003420000087ab9 */ /* 0x000fe40000000a00 */
[----:B------:R-:W-:-:S03]  /*21120*/  UISETP.NE.U32.AND UP1, UPT, UR8, URZ, UPT ;  /* 0x0000003f0800728c */ /* 0x000fc6000bf25070 */
[----:B------:R-:W2:Y:S01]  /*21130*/  @P2 LDG.E R6, desc[UR36][R2.64] ;  /* 0x0000002402062981 */ /* 0x000ea2000c1e1900 */
[----:B------:R-:W-:-:S06]  /*21140*/  UISETP.NE.AND.EX UP1, UPT, UR9, URZ, UPT, UP1 ;  /* 0x0000003f0900728c */ /* 0x000fcc000bf25310 */
[----:B------:R-:W-:-:S05]  /*21150*/  PLOP3.LUT P3, PT, PT, PT, UP1, 0x80, 0x0 ;  /* 0x000000000000781c */ /* 0x000fca0003f6f018 */
[----:B------:R-:W-:Y:S02]  /*21160*/  @UP1 ULDC.64 UR8, c[0x0][0xd08] ;  /* 0x0003420000081ab9 */ /* 0x000fe40000000a00 */
[----:B------:R-:W-:-:S03]  /*21170*/  @UP1 UIMAD.WIDE UR8, UR4, 0x4, UR8 ;  /* 0x00000004040818a5 */ /* 0x000fc6000f8e0208 */
[----:B------:R-:W-:Y:S02]  /*21180*/  ULDC UR4, c[0x0][0xb88] ;  /* 0x0002e20000047ab9 */ /* 0x000fe40000000800 */
[----:B------:R-:W-:Y:S02]  /*21190*/  IMAD.U32 R0, RZ, RZ, UR4 ;  /* 0x00000004ff007e24 */ /* 0x000fe4000f8e00ff */
        /* <DEDUP_REMOVED lines=14> */
.L_x_3514:
[----:B------:R-:W-:Y:S01]  /*21280*/  R2UR UR8, R202 ;  /* 0x00000000ca0872ca */ /* 0x000fe200000e0000 */
[----:B------:R-:W-:Y:S01]  /*21290*/  USHF.R.S32.HI UR10, URZ, 0x1f, UR4 ;  /* 0x0000001f3f0a7899 */ /* 0x000fe20008011404 */
[----:B------:R-:W-:Y:S11]  /*212a0*/  BSSY B1, `(.L_x_3515) ;  /* 0x000002e000017945 */ /* 0x000ff60003800000 */
[----:B------:R-:W-:-:S02]  /*212b0*/  USHF.R.S32.HI UR7, URZ, 0x1f, UR8 ;  /* 0x0000001f3f077899 */ /* 0x000fc40008011408 */
        /* <DEDUP_REMOVED lines=44> */
.L_x_3516:
[----:B------:R-:W-:Y:S05]  /*21580*/  BSYNC B1 ;  /* 0x0000000000017941 */ /* 0x000fea0003800000 */
.L_x_3515:
[----:B0-----:R-:W0:Y:S01]  /*21590*/  @P0 LDC R3, c[0x0][0xcf0] ;  /* 0x00033c00ff030b82 */ /* 0x001e220000000800 */
[----:B------:R-:W-:Y:S01]  /*215a0*/  ULDC.64 UR16, c[0x0][0xba0] ;  /* 0x0002e80000107ab9 */ /* 0x000fe20000000a00 */
[----:B------:R-:W-:Y:S01]  /*215b0*/  VIADD R6, R209, UR60 ;  /* 0x0000003cd1067c36 */ /* 0x000fe20008000000 */
[----:B------:R-:W-:Y:S01]  /*215c0*/  UIMAD UR7, UR10, UR16, URZ ;  /* 0x000000100a0772a4 */ /* 0x000fe2000f8e023f */
[----:B------:R-:W-:Y:S01]  /*215d0*/  BSSY B1, `(.L_x_3517) ;  /* 0x0000040000017945 */ /* 0x000fe20003800000 */
[----:B------:R-:W-:Y:S01]  /*215e0*/  UIMAD.WIDE.U32 UR8, UR4, UR16, URZ ;  /* 0x00000010040872a5 */ /* 0x000fe2000f8e003f */
[----:B------:R-:W-:Y:S01]  /*215f0*/  @P0 IMAD.HI.U32 R2, R6, R9, RZ ;  /* 0x0000000906020227 */ /* 0x000fe200078e00ff */
[----:B------:R-:W-:-:S03]  /*21600*/  UIMAD UR7, UR4, UR17, UR7 ;  /* 0x00000011040772a4 */ /* 0x000fc6000f8e0207 */
[----:B------:R-:W-:Y:S01]  /*21610*/  ULDC.64 UR16, c[0x0][0xbe8] ;  /* 0x0002fa0000107ab9 */ /* 0x000fe20000000a00 */
[----:B------:R-:W-:Y:S01]  /*21620*/  UIADD3 UR9, UR9, UR7, URZ ;  /* 0x0000000709097290 */ /* 0x000fe2000fffe03f */
[----:B------:R-:W-:Y:S01]  /*21630*/  IMAD.MOV.U32 R5, RZ, RZ, R6 ;  /* 0x000000ffff057224 */ /* 0x000fe200078e0006 */
[----:B------:R-:W-:Y:S02]  /*21640*/  UIMAD UR4, UR11, UR16, URZ ;  /* 0x000000100b0472a4 */ /* 0x000fe4000f8e023f */
[----:B------:R-:W-:Y:S02]  /*21650*/  UIMAD.WIDE.U32 UR8, UR61, UR16, UR8 ;  /* 0x000000103d0872a5 */ /* 0x000fe4000f8e0008 */
        /* <DEDUP_REMOVED lines=55> */
.L_x_3518:
[----:B------:R-:W-:Y:S05]  /*219d0*/  BSYNC B1 ;  /* 0x0000000000017941 */ /* 0x000fea0003800000 */
.L_x_3517:
        /* <DEDUP_REMOVED lines=21> */
.L_x_3520:
[----:B------:R-:W-:Y:S05]  /*21b30*/  BSYNC B1 ;  /* 0x0000000000017941 */ /* 0x000fea0003800000 */
.L_x_3519:
        /* <DEDUP_REMOVED lines=21> */
.L_x_3522:
[----:B------:R-:W-:Y:S05]  /*21c90*/  BSYNC B1 ;  /* 0x0000000000017941 */ /* 0x000fea0003800000 */
.L_x_3521:
[----:B0-----:R-:W-:Y:S01]  /*21ca0*/  VIADD R0, R6, 0x60 ;  /* 0x0000006006007836 */ /* 0x001fe20000000000 */
[----:B--2-4-:R-:W0:Y:S04]  /*21cb0*/  SHFL.IDX PT, R5, R5, 0x3, 0x181f ;  /* 0x00781f0005057f89 */ /* 0x014e2800000e0000 */
[----:B------:R-:W-:Y:S01]  /*21cc0*/  ISETP.GE.AND P0, PT, R0, R11, PT ;  /* 0x0000000b0000720c */ /* 0x000fe20003f06270 */
[----:B-1-3--:R1:W2:-:S12]  /*21cd0*/  SHFL.IDX PT, R2, R4, 0x3, 0x181f ;  /* 0x00781f0004027f89 */ /* 0x00a29800000e0000 */
[----:B-1----:R-:W-:Y:S05]  /*21ce0*/  @P0 BRA `(.L_x_3513) ;  /* 0x0000000000440947 */ /* 0x002fea0003800000 */
[----:B------:R-:W-:Y:S02]  /*21cf0*/  ULDC UR4, c[0x0][0xbc8] ;  /* 0x0002f20000047ab9 */ /* 0x000fe40000000800 */
[----:B------:R-:W-:Y:S02]  /*21d00*/  ISETP.GE.AND P3, PT, R189, UR4, PT ;  /* 0x00000004bd007c0c */ /* 0x000fe4000bf66270 */
[----:B------:R-:W-:Y:S02]  /*21d10*/  ISETP.GE.AND P2, PT, R191, UR4, PT ;  /* 0x00000004bf007c0c */ /* 0x000fe4000bf46270 */
[----:B------:R-:W-:Y:S02]  /*21d20*/  ISETP.GE.AND P1, PT, R190, UR4, PT ;  /* 0x00000004be007c0c */ /* 0x000fe4000bf26270 */
[----:B------:R-:W-:-:S07]  /*21d30*/  ISETP.GE.AND P0, PT, R192, UR4, PT ;  /* 0x00000004c0007c0c */ /* 0x000fce000bf06270 */
[-C--:B--2---:R-:W-:Y:S02]  /*21d40*/  @!P3 LEA R6, P6, R189, R2.reuse, 0x1 ;  /* 0x00000002bd06b211 */ /* 0x084fe400078c08ff */
[-C--:B------:R-:W-:Y:S02]  /*21d50*/  @!P2 LEA R8, P5, R191, R2.reuse, 0x1 ;  /* 0x00000002bf08a211 */ /* 0x080fe400078a08ff */
[-C--:B------:R-:W-:Y:S02]  /*21d60*/  @!P1 LEA R10, P4, R190, R2.reuse, 0x1 ;  /* 0x00000002be0a9211 */ /* 0x080fe400078808ff */
[-C--:B0-----:R-:W-:Y:S02]  /*21d70*/  @!P3 LEA.HI.X R7, R189, R5.reuse, R201, 0x1, P6 ;  /* 0x00000005bd07b211 */ /* 0x081fe400030f0cc9 */
        /* <DEDUP_REMOVED lines=8> */
.L_x_3513:
[----:B------:R-:W-:Y:S05]  /*21e00*/  BSYNC B0 ;  /* 0x0000000000007941 */ /* 0x000fea0003800000 */
.L_x_3504:
[----:B------:R-:W-:Y:S02]  /*21e10*/  ULDC UR4, c[0x0][0xd3c] ;  /* 0x00034f0000047ab9 */ /* 0x000fe40000000800 */
[----:B------:R-:W-:-:S06]  /*21e20*/  UISETP.GE.AND UP0, UPT, UR5, UR4, UPT ;  /* 0x000000040500728c */ /* 0x000fcc000bf06270 */
[----:B------:R-:W-:-:S13]  /*21e30*/  PLOP3.LUT P0, PT, PT, PT, UP0, 0x80, 0x0 ;  /* 0x000000000000781c */ /* 0x000fda0003f0f008 */
[----:B------:R-:W-:Y:S05]  /*21e40*/  @!P0 BRA `(.L_x_3523) ;  /* 0xfffffdf400748947 */ /* 0x000fea000383ffff */
[----:B------:R-:W-:Y:S05]  /*21e50*/  EXIT ;  /* 0x000000000000794d */ /* 0x000fea0003800000 */
.L_x_3389:
        /* <DEDUP_REMOVED lines=16> */
.L_x_3524:
        /* <DEDUP_REMOVED lines=40> */
.L_x_3530:
        /* <DEDUP_REMOVED lines=12> */
.L_x_3529:
[----:B------:R-:W-:Y:S05]  /*222a0*/  BSYNC B0 ;  /* 0x0000000000007941 */ /* 0x000fea0003800000 */
.L_x_3528:
        /* <DEDUP_REMOVED lines=20> */
.L_x_3526:
        /* <DEDUP_REMOVED lines=20> */
.L_x_3531:
[----:B-1----:R-:W-:Y:S02]  /*22530*/  IMAD.MOV R2, RZ, RZ, -R3 ;  /* 0x000000ffff027224 */ /* 0x002fe400078e0a03 */
[----:B---3--:R-:W-:Y:S02]  /*22540*/  IMAD R16, R16, UR5, R11 ;  /* 0x0000000510107c24 */ /* 0x008fe4000f8e020b */
[----:B------:R-:W-:Y:S01]  /*22550*/  IMAD.MOV.U32 R11, RZ, RZ, R2 ;  /* 0x000000ffff0b7224 */ /* 0x000fe200078e0002 */
[----:B------:R-:W-:Y:S02]  /*22560*/  IABS R2, R4 ;  /* 0x0000000400027213 */ /* 0x000fe40000000000 */
[----:B--2---:R-:W-:Y:S01]  /*22570*/  IADD3 R9, -R16, UR6, RZ ;  /* 0x0000000610097c10 */ /* 0x004fe2000fffe1ff */
[----:B------:R-:W-:Y:S02]  /*22580*/  IMAD R11, R11, R12, RZ ;  /* 0x0000000c0b0b7224 */ /* 0x000fe400078e02ff */
[----:B------:R-:W-:Y:S01]  /*22590*/  IMAD.MOV R8, RZ, RZ, -R2 ;  /* 0x000000ffff087224 */ /* 0x000fe200078e0a02 */
        /* <DEDUP_REMOVED lines=24> */
[-C--:B------:R-:W-:Y:S01]  /*22720*/  IABS R8, R13.reuse ;  /* 0x0000000d00087213 */ /* 0x080fe20000000000 */
[----:B------:R-:W-:Y:S01]  /*22730*/  IMAD.MOV R18, RZ, RZ, -R13 ;  /* 0x000000ffff127224 */ /* 0x000fe200078e0a0d */
[----:B0-----:R-:W-:Y:S02]  /*22740*/  IABS R10, R13 ;  /* 0x0000000d000a7213 */ /* 0x001fe40000000000 */
[----:B------:R-:W0:Y:S08]  /*22750*/  I2F.RP R6, R8 ;  /* 0x0000000800067306 */ /* 0x000e300000209400 */
[----:B0-----:R-:W0:Y:S02]  /*22760*/  MUFU.RCP R6, R6 ;  /* 0x0000000600067308 */ /* 0x001e240000001000 */
[----:B0-----:R-:W-:-:S06]  /*22770*/  VIADD R3, R6, 0xffffffe ;  /* 0x0ffffffe06037836 */ /* 0x001fcc0000000000 */
[----:B------:R-:W0:Y:S02]  /*22780*/  F2I.FTZ.U32.TRUNC.NTZ R3, R3 ;  /* 0x0000000300037305 */ /* 0x000e24000021f000 */
[----:B0-----:R-:W-:-:S04]  /*22790*/  IMAD.MOV R7, RZ, RZ, -R3 ;  /* 0x000000ffff077224 */ /* 0x001fc800078e0a03 */
        /* <DEDUP_REMOVED lines=20> */
.L_x_3527:
[----:B------:R-:W-:Y:S01]  /*228e0*/  ULDC UR4, c[0x0][0xd3c] ;  /* 0x00034f0000047ab9 */ /* 0x000fe20000000800 */
[----:B------:R-:W-:Y:S02]  /*228f0*/  IMAD.MOV.U32 R17, RZ, RZ, RZ ;  /* 0x000000ffff117224 */ /* 0x000fe400078e00ff */
[----:B------:R-:W-:Y:S02]  /*22900*/  IMAD.U32 R16, RZ, RZ, UR6 ;  /* 0x00000006ff107e24 */ /* 0x000fe4000f8e00ff */
[----:B------:R-:W-:Y:S02]  /*22910*/  IMAD.MOV.U32 R18, RZ, RZ, RZ ;  /* 0x000000ffff127224 */ /* 0x000fe400078e00ff */
[----:B------:R-:W-:-:S07]  /*22920*/  IMAD.U32 R19, RZ, RZ, UR4 ;  /* 0x00000004ff137e24 */ /* 0x000fce000f8e00ff */
.L_x_3532:
[----:B------:R-:W-:-:S13]  /*22930*/  ISETP.NE.AND P0, PT, R5, RZ, PT ;  /* 0x000000ff0500720c */ /* 0x000fda0003f05270 */
[----:B------:R-:W0:Y:S01]  /*22940*/  @!P0 S2R R3, SR_CgaCtaId ;  /* 0x0000000000038919 */ /* 0x000e220000008800 */
[----:B------:R-:W-:-:S04]  /*22950*/  @!P0 MOV R0, 0x400 ;  /* 0x0000040000008802 */ /* 0x000fc80000000f00 */
[----:B0-----:R-:W-:-:S05]  /*22960*/  @!P0 LEA R0, R3, R0, 0x18 ;  /* 0x0000000003008211 */ /* 0x001fca00078ec0ff */
[----:B------:R1:W-:Y:S01]  /*22970*/  @!P0 STS.128 [R0+0x324d0], R16 ;  /* 0x0324d01000008388 */ /* 0x0003e20000000c00 */
[----:B------:R-:W-:Y:S06]  /*22980*/  BAR.ARV 0x5, 0x180 ;  /* 0x0146000000007b1d */ /* 0x000fec0000002000 */
.L_x_3525:
        /* <DEDUP_REMOVED lines=14> */
[----:B-1----:R-:W-:Y:S02]  /*22a70*/  LOP3.LUT R3, R4, 0x7f, RZ, 0xc0, !PT ;  /* 0x0000007f04037812 */ /* 0x002fe400078ec0ff */
        /* <DEDUP_REMOVED lines=17> */
.L_x_3608:
        /* <DEDUP_REMOVED lines=21> */
[----:B------:R0:W5:Y:S01]  /*22ce0*/  @P2 LDG.E R35, desc[UR36][R2.64] ;  /* 0x0000002402232981 */ /* 0x000162000c1e1900 */
[----:B-1----:R-:W-:-:S05]  /*22cf0*/  @P1 IMAD.WIDE R4, R19, 0x4, R4 ;  /* 0x0000000413041825 */ /* 0x002fca00078e0204 */
[----:B--2---:R-:W2:Y:S01]  /*22d00*/  @P1 LDG.E R0, desc[UR36][R4.64] ;  /* 0x0000002404001981 */ /* 0x004ea2000c1e1900 */
        /* <DEDUP_REMOVED lines=8> */
[----:B---34-:R-:W-:Y:S05]  /*22d90*/  @P1 BRA `(.L_x_3534) ;  /* 0x0000000000201947 */ /* 0x018fea0003800000 */
        /* <DEDUP_REMOVED lines=8> */
.L_x_3534:
[----:B------:R-:W-:Y:S02]  /*22e20*/  ULDC.64 UR4, c[0x0][0xb18] ;  /* 0x0002c60000047ab9 */ /* 0x000fe40000000a00 */
[----:B------:R-:W-:-:S04]  /*22e30*/  ISETP.NE.U32.AND P0, PT, RZ, UR4, PT ;  /* 0x00000004ff007c0c */ /* 0x000fc8000bf05070 */
[----:B------:R-:W-:-:S13]  /*22e40*/  ISETP.NE.AND.EX P0, PT, RZ, UR5, PT, P0 ;  /* 0x00000005ff007c0c */ /* 0x000fda000bf05300 */
[----:B------:R-:W-:Y:S05]  /*22e50*/  @!P0 BRA `(.L_x_3535) ;  /* 0x0000000000108947 */ /* 0x000fea0003800000 */
[----:B0-----:R-:W0:Y:S02]  /*22e60*/  LDC.64 R2, c[0x0][0xb18] ;  /* 0x0002c600ff027b82 */ /* 0x001e240000000a00 */
[----:B0-----:R-:W-:-:S05]  /*22e70*/  IMAD.WIDE R2, R19, 0x4, R2 ;  /* 0x0000000413027825 */ /* 0x001fca00078e0202 */
[----:B------:R3:W5:Y:S01]  /*22e80*/  LDG.E R7, desc[UR36][R2.64] ;  /* 0x0000002402077981 */ /* 0x000762000c1e1900 */
[----:B------:R-:W-:Y:S05]  /*22e90*/  BRA `(.L_x_3536) ;  /* 0x0000000000247947 */ /* 0x000fea0003800000 */
.L_x_3535:
[----:B------:R-:W-:Y:S02]  /*22ea0*/  ULDC.64 UR4, c[0x0][0xb00] ;  /* 0x0002c00000047ab9 */ /* 0x000fe40000000a00 */
[----:B------:R-:W-:-:S04]  /*22eb0*/  ISETP.NE.U32.AND P0, PT, RZ, UR4, PT ;  /* 0x00000004ff007c0c */ /* 0x000fc8000bf05070 */
[----:B------:R-:W-:-:S13]  /*22ec0*/  ISETP.NE.AND.EX P0, PT, RZ, UR5, PT, P0 ;  /* 0x00000005ff007c0c */ /* 0x000fda000bf05300 */
[----:B------:R-:W-:Y:S05]  /*22ed0*/  @!P0 BRA `(.L_x_3536) ;  /* 0x0000000000148947 */ /* 0x000fea0003800000 */
[----:B0-----:R-:W0:Y:S02]  /*22ee0*/  LDC.64 R2, c[0x0][0xb00] ;  /* 0x0002c000ff027b82 */ /* 0x001e240000000a00 */
[----:B0-----:R-:W-:-:S05]  /*22ef0*/  IMAD.WIDE R2, R19, 0x4, R2 ;  /* 0x0000000413027825 */ /* 0x001fca00078e0202 */
[----:B------:R-:W3:Y:S04]  /*22f00*/  LDG.E R7, desc[UR36][R2.64] ;  /* 0x0000002402077981 */ /* 0x000ee8000c1e1900 */
[----:B-12---:R-:W3:Y:S02]  /*22f10*/  LDG.E R0, desc[UR36][R2.64+0x4] ;  /* 0x0000042402007981 */ /* 0x006ee4000c1e1900 */
[----:B---3--:R-:W-:-:S07]  /*22f20*/  IMAD.IADD R7, R0, 0x1, -R7 ;  /* 0x0000000100077824 */ /* 0x008fce00078e0a07 */
.L_x_3536:
[----:B------:R-:W4:Y:S01]  /*22f30*/  LDL R6, [R1+0x440] ;  /* 0x0004400001067983 */ /* 0x000f220000100800 */
[----:B012---:R-:W0:Y:S01]  /*22f40*/  LDC R0, c[0x0][0x448] ;  /* 0x00011200ff007b82 */ /* 0x007e220000000800 */
[----:B------:R-:W-:Y:S01]  /*22f50*/  IMAD.SHL.U32 R37, R17, 0x80, RZ ;  /* 0x0000008011257824 */ /* 0x000fe200078e00ff */
[----:B------:R-:W-:Y:S01]  /*22f60*/  LOP3.LUT R23, R23, 0xfffeffff, RZ, 0xc0, !PT ;  /* 0xfffeffff17177812 */ /* 0x000fe200078ec0ff */
[----:B-----5:R-:W-:-:S05]  /*22f70*/  IMAD.IADD R17, R7, 0x1, -R30 ;  /* 0x0000000107117824 */ /* 0x020fca00078e0a1e */
[----:B---3--:R-:W1:Y:S01]  /*22f80*/  LDC.64 R2, c[0x0][0xad8] ;  /* 0x0002b600ff027b82 */ /* 0x008e620000000a00 */
[----:B0-----:R-:W-:Y:S01]  /*22f90*/  ISETP.NE.AND P2, PT, R0, 0x1, PT ;  /* 0x000000010000780c */ /* 0x001fe20003f45270 */
[----:B------:R-:W-:Y:S01]  /*22fa0*/  VIADD R0, R37, 0x7f ;  /* 0x0000007f25007836 */ /* 0x000fe20000000000 */
[----:B-1----:R-:W-:-:S11]  /*22fb0*/  ISETP.GE.AND P1, PT, R3, 0x1, PT ;  /* 0x000000010300780c */ /* 0x002fd60003f26270 */
[----:B------:R-:W0:Y:S01]  /*22fc0*/  @P2 LDC R5, c[0x0][0x44c] ;  /* 0x00011300ff052b82 */ /* 0x000e220000000800 */
[----:B------:R-:W-:-:S07]  /*22fd0*/  @P2 LOP3.LUT R23, R23, 0x10000, RZ, 0xfc, !PT ;  /* 0x0001000017172812 */ /* 0x000fce00078efcff */
[----:B------:R-:W1:Y:S01]  /*22fe0*/  @P2 LDC R9, c[0x0][0x450] ;  /* 0x00011400ff092b82 */ /* 0x000e620000000800 */
[----:B0-----:R-:W-:-:S05]  /*22ff0*/  @P2 IMAD.HI.U32 R4, R0, R5, RZ ;  /* 0x0000000500042227 */ /* 0x001fca00078e00ff */
[----:B-1----:R-:W-:Y:S02]  /*23000*/  @P2 SHF.R.U32.HI R0, RZ, R9, R4 ;  /* 0x00000009ff002219 */ /* 0x002fe40000011604 */
[----:B----4-:R-:W-:-:S05]  /*23010*/  IADD3 R5, R17, 0x1, -R6 ;  /* 0x0000000111057810 */ /* 0x010fca0007ffe806 */
        /* <DEDUP_REMOVED lines=14> */
.L_x_3539:
[----:B------:R-:W-:-:S13]  /*23100*/  ISETP.NE.AND P0, PT, R3, 0x1, PT ;  /* 0x000000010300780c */ /* 0x000fda0003f05270 */
[----:B------:R-:W0:Y:S02]  /*23110*/  @P0 LDC.64 R4, c[0x0][0xae0] ;  /* 0x0002b800ff040b82 */ /* 0x000e240000000a00 */
[----:B0-----:R-:W-:-:S05]  /*23120*/  @P0 IMAD.HI.U32 R4, R0, R4, RZ ;  /* 0x0000000400040227 */ /* 0x001fca00078e00ff */
[----:B------:R-:W-:-:S07]  /*23130*/  @P0 SHF.R.U32.HI R0, RZ, R5, R4 ;  /* 0x00000005ff000219 */ /* 0x000fce0000011604 */
.L_x_3540:
[----:B------:R-:W-:Y:S05]  /*23140*/  BSYNC B0 ;  /* 0x0000000000007941 */ /* 0x000fea0003800000 */
.L_x_3538:
[----:B------:R-:W-:-:S05]  /*23150*/  IMAD R5, R0, R3, R3 ;  /* 0x0000000300057224 */ /* 0x000fca00078e0203 */
[----:B------:R-:W-:-:S07]  /*23160*/  VIMNMX R2, R2, R5, PT ;  /* 0x0000000502027248 */ /* 0x000fce0003fe0100 */
.L_x_3537:
        /* <DEDUP_REMOVED lines=29> */
.L_x_3543:
[----:B------:R-:W-:-:S13]  /*23340*/  ISETP.NE.AND P0, PT, R3, 0x1, PT ;  /* 0x000000010300780c */ /* 0x000fda0003f05270 */
[----:B------:R-:W1:Y:S02]  /*23350*/  @P0 LDC.64 R4, c[0x0][0xae0] ;  /* 0x0002b800ff040b82 */ /* 0x000e640000000a00 */
[----:B-1----:R-:W-:-:S05]  /*23360*/  @P0 IMAD.HI.U32 R4, R2, R4, RZ ;  /* 0x0000000402040227 */ /* 0x002fca00078e00ff */
[----:B------:R-:W-:-:S07]  /*23370*/  @P0 SHF.R.U32.HI R2, RZ, R5, R4 ;  /* 0x00000005ff020219 */ /* 0x000fce0000011604 */
.L_x_3544:
[----:B------:R-:W-:Y:S05]  /*23380*/  BSYNC B0 ;  /* 0x0000000000007941 */ /* 0x000fea0003800000 */
.L_x_3542:
[----:B------:R-:W-:-:S05]  /*23390*/  IMAD R3, R2, R3, RZ ;  /* 0x0000000302037224 */ /* 0x000fca00078e02ff */
[----:B------:R-:W-:-:S07]  /*233a0*/  VIMNMX R0, R0, R3, !PT ;  /* 0x0000000300007248 */ /* 0x000fce0007fe0100 */
.L_x_3541:
        /* <DEDUP_REMOVED lines=24> */
.L_x_3546:
        /* <DEDUP_REMOVED lines=20> */
.L_x_3549:
[----:B------:R-:W-:Y:S05]  /*23670*/  BSYNC B6 ;  /* 0x0000000000067941 */ /* 0x000fea0003800000 */
.L_x_3548:
        /* <DEDUP_REMOVED lines=20> */
.L_x_3552:
        /* <DEDUP_REMOVED lines=15> */
.L_x_3551:
[----:B------:R-:W-:Y:S05]  /*238b0*/  BSYNC B6 ;  /* 0x0000000000067941 */ /* 0x000fea0003800000 */
.L_x_3550:
[----:B------:R-:W1:Y:S01]  /*238c0*/  S2R R20, SR_TID.X ;  /* 0x0000000000147919 */ /* 0x000e620000002100 */
[----:B------:R-:W-:Y:S01]  /*238d0*/  ULDC.64 UR4, c[0x0][0xaf0] ;  /* 0x0002bc0000047ab9 */ /* 0x000fe20000000a00 */
[----:B------:R-:W-:Y:S01]  /*238e0*/  IMAD.MOV.U32 R28, RZ, RZ, R19 ;  /* 0x000000ffff1c7224 */ /* 0x000fe200078e0013 */
[----:B------:R-:W-:Y:S01]  /*238f0*/  ISETP.NE.U32.AND P0, PT, RZ, UR4, PT ;  /* 0x00000004ff007c0c */ /* 0x000fe2000bf05070 */
[----:B------:R-:W-:-:S03]  /*23900*/  ULDC UR4, c[0x0][0x320] ;  /* 0x0000c80000047ab9 */ /* 0x000fc60000000800 */
[----:B------:R-:W-:-:S13]  /*23910*/  ISETP.NE.AND.EX P0, PT, RZ, UR5, PT, P0 ;  /* 0x00000005ff007c0c */ /* 0x000fda000bf05300 */
[----:B------:R-:W2:Y:S01]  /*23920*/  @P0 LDC.64 R2, c[0x0][0xaf0] ;  /* 0x0002bc00ff020b82 */ /* 0x000ea20000000a00 */
[----:B-1----:R-:W-:Y:S01]  /*23930*/  IMAD.SHL.U32 R34, R20, 0x8, RZ ;  /* 0x0000000814227824 */ /* 0x002fe200078e00ff */
[----:B------:R-:W-:-:S06]  /*23940*/  LOP3.LUT R23, R23, 0xffffffef, RZ, 0xc0, !PT ;  /* 0xffffffef17177812 */ /* 0x000fcc00078ec0ff */
[----:B------:R-:W1:Y:S01]  /*23950*/  LDC R20, c[0x0][0x430] ;  /* 0x00010c00ff147b82 */ /* 0x000e620000000800 */
[----:B------:R-:W-:-:S04]  /*23960*/  LOP3.LUT R34, R34, 0x38, RZ, 0xc0, !PT ;  /* 0x0000003822227812 */ /* 0x000fc800078ec0ff */
[----:B------:R-:W-:Y:S01]  /*23970*/  LOP3.LUT R32, R34, 0x40, RZ, 0xfc, !PT ;  /* 0x0000004022207812 */ /* 0x000fe200078efcff */
[----:B--2---:R-:W-:-:S03]  /*23980*/  @P0 IMAD.WIDE R2, R19, 0x4, R2 ;  /* 0x0000000413020825 */ /* 0x004fc600078e0202 */
        /* <DEDUP_REMOVED lines=17> */
.L_x_3626:
[----:B------:R-:W1:Y:S01]  /*23aa0*/  S2R R2, SR_TID.X ;  /* 0x0000000000027919 */ /* 0x000e620000002100 */
[----:B------:R-:W-:Y:S01]  /*23ab0*/  ISETP.NE.AND P1, PT, R20, 0x1, PT ;  /* 0x000000011400780c */ /* 0x000fe20003f25270 */
[----:B------:R-:W-:Y:S01]  /*23ac0*/  IMAD.MOV.U32 R36, RZ, RZ, RZ ;  /* 0x000000ffff247224 */ /* 0x000fe200078e00ff */
[----:B-----5:R-:W-:Y:S01]  /*23ad0*/  SHF.R.S32.HI R32, RZ, 0x1f, R28 ;  /* 0x0000001fff207819 */ /* 0x020fe2000001141c */
[----:B------:R-:W2:Y:S01]  /*23ae0*/  S2R R3, SR_TID.X ;  /* 0x0000000000037919 */ /* 0x000ea20000002100 */
[----:B------:R-:W-:-:S09]  /*23af0*/  LOP3.LUT R23, R23, 0xffff7fff, RZ, 0xc0, !PT ;  /* 0xffff7fff17177812 */ /* 0x000fd200078ec0ff */
[----:B------:R-:W3:Y:S01]  /*23b00*/  @P1 LDC R5, c[0x0][0x434] ;  /* 0x00010d00ff051b82 */ /* 0x000ee20000000800 */
[----:B------:R-:W-:-:S07]  /*23b10*/  @P1 LOP3.LUT R23, R23, 0x8000, RZ, 0xfc, !PT ;  /* 0x0000800017171812 */ /* 0x000fce00078efcff */
[----:B------:R-:W4:Y:S01]  /*23b20*/  @P1 LDC R4, c[0x0][0x438] ;  /* 0x00010e00ff041b82 */ /* 0x000f220000000800 */
[----:B-1----:R-:W-:Y:S01]  /*23b30*/  LOP3.LUT R2, R2, 0x7f, RZ, 0xc0, !PT ;  /* 0x0000007f02027812 */ /* 0x002fe200078ec0ff */
[----:B--2---:R-:W-:-:S03]  /*23b40*/  IMAD.SHL.U32 R10, R3, 0x10, RZ ;  /* 0x00000010030a7824 */ /* 0x004fc600078e00ff */
[----:B------:R-:W-:-:S04]  /*23b50*/  SHF.R.U32.HI R2, RZ, 0x3, R2 ;  /* 0x00000003ff027819 */ /* 0x000fc80000011602 */
[----:B------:R-:W-:-:S05]  /*23b60*/  LOP3.LUT R10, R2, 0x70, R10, 0xf8, !PT ;  /* 0x00000070020a7812 */ /* 0x000fca00078ef80a */
[----:B------:R-:W-:-:S05]  /*23b70*/  IMAD R8, R0, 0x60, R10 ;  /* 0x0000006000087824 */ /* 0x000fca00078e020a */
[C---:B------:R-:W-:Y:S01]  /*23b80*/  ISETP.GE.AND P0, PT, R8.reuse, R17, PT ;  /* 0x000000110800720c */ /* 0x040fe20003f06270 */
[----:B------:R-:W-:-:S03]  /*23b90*/  IMAD.IADD R8, R8, 0x1, R30 ;  /* 0x0000000108087824 */ /* 0x000fc600078e021e */
[----:B------:R-:W-:Y:S01]  /*23ba0*/  ISETP.GT.U32.OR P0, PT, R10, 0x5f, P0 ;  /* 0x0000005f0a00780c */ /* 0x000fe20000704470 */
[----:B---3--:R-:W-:-:S04]  /*23bb0*/  @P1 IMAD.HI.U32 R5, R8, R5, RZ ;  /* 0x0000000508051227 */ /* 0x008fc800078e00ff */
[----:B------:R-:W-:Y:S01]  /*23bc0*/  IMAD.MOV.U32 R6, RZ, RZ, R8 ;  /* 0x000000ffff067224 */ /* 0x000fe200078e0008 */
[----:B----4-:R-:W-:-:S07]  /*23bd0*/  @P1 SHF.R.U32.HI R6, RZ, R4, R5 ;  /* 0x00000004ff061219 */ /* 0x010fce0000011605 */
[----:B------:R-:W1:Y:S01]  /*23be0*/  @!P0 LDC.64 R2, c[0x0][0x428] ;  /* 0x00010a00ff028b82 */ /* 0x000e620000000a00 */
[----:B------:R-:W-:-:S07]  /*23bf0*/  @!P0 SHF.R.S32.HI R7, RZ, 0x1f, R6 ;  /* 0x0000001fff078819 */ /* 0x000fce0000011406 */
[----:B------:R-:W2:Y:S01]  /*23c00*/  @!P0 LDC.64 R4, c[0x0][0x418] ;  /* 0x00010600ff048b82 */ /* 0x000ea20000000a00 */
[----:B-1----:R-:W-:-:S04]  /*23c10*/  @!P0 IMAD R9, R32, R2, RZ ;  /* 0x0000000220098224 */ /* 0x002fc800078e02ff */
[C---:B------:R-:W-:Y:S02]  /*23c20*/  @!P0 IMAD R9, R28.reuse, R3, R9 ;  /* 0x000000031c098224 */ /* 0x040fe400078e0209 */
[----:B------:R-:W-:-:S04]  /*23c30*/  @!P0 IMAD.WIDE.U32 R2, R28, R2, R6 ;  /* 0x000000021c028225 */ /* 0x000fc800078e0006 */
[----:B------:R-:W-:Y:S01]  /*23c40*/  @!P0 IMAD.IADD R9, R3, 0x1, R9 ;  /* 0x0000000103098824 */ /* 0x000fe200078e0209 */
[----:B--2---:R-:W-:Y:S01]  /*23c50*/  @!P0 LEA R4, P1, R2, R4, 0x2 ;  /* 0x0000000402048211 */ /* 0x004fe200078210ff */
[----:B------:R-:W-:-:S03]  /*23c60*/  IMAD.MOV R3, RZ, RZ, -R6 ;  /* 0x000000ffff037224 */ /* 0x000fc600078e0a06 */
[----:B------:R-:W-:Y:S01]  /*23c70*/  @!P0 LEA.HI.X R5, R2, R5, R9, 0x2, P1 ;  /* 0x0000000502058211 */ /* 0x000fe200008f1409 */
[----:B------:R-:W-:Y:S02]  /*23c80*/  IMAD R3, R20, R3, R8 ;  /* 0x0000000314037224 */ /* 0x000fe400078e0208 */
[----:B------:R-:W-:Y:S02]  /*23c90*/  IMAD.U32 R2, RZ, RZ, UR38 ;  /* 0x00000026ff027e24 */ /* 0x000fe4000f8e00ff */
[----:B------:R1:W5:Y:S01]  /*23ca0*/  @!P0 LDG.E R36, desc[UR36][R4.64] ;  /* 0x0000002404248981 */ /* 0x000362000c1e1900 */
[----:B------:R-:W-:Y:S02]  /*23cb0*/  ISETP.GT.U32.AND P1, PT, R10, 0x5f, PT ;  /* 0x0000005f0a00780c */ /* 0x000fe40003f24070 */
[----:B------:R-:W-:Y:S01]  /*23cc0*/  ISETP.NE.AND P0, PT, R2, 0x3, PT ;  /* 0x000000030200780c */ /* 0x000fe20003f05270 */
[----:B------:R2:W-:Y:S01]  /*23cd0*/  STL [R1+0x444], R3 ;  /* 0x0004440301007387 */ /* 0x0005e20000100800 */
[----:B------:R-:W-:-:S02]  /*23ce0*/  LOP3.LUT R23, R23, 0xfffffbff, RZ, 0xc0, !PT ;  /* 0xfffffbff17177812 */ /* 0x000fc400078ec0ff */
[----:B------:R-:W-:Y:S02]  /*23cf0*/  SHF.R.S32.HI R27, RZ, 0x1f, R18 ;  /* 0x0000001fff1b7819 */ /* 0x000fe40000011412 */
[----:B--2---:R-:W-:-:S07]  /*23d00*/  SEL R3, RZ, 0x1, P2 ;  /* 0x00000001ff037807 */ /* 0x004fce0001000000 */
[----:B------:R-:W-:Y:S01]  /*23d10*/  @P0 LOP3.LUT R23, R23, 0x400, RZ, 0xfc, !PT ;  /* 0x0000040017170812 */ /* 0x000fe200078efcff */
[----:B------:R1:W-:Y:S03]  /*23d20*/  STL [R1+0x46c], R3 ;  /* 0x00046c0301007387 */ /* 0x0003e60000100800 */
[----:B------:R-:W-:-:S04]  /*23d30*/  LOP3.LUT R23, R23, 0xffffffdf, RZ, 0xc0, !PT ;  /* 0xffffffdf17177812 */ /* 0x000fc800078ec0ff */
[----:B------:R-:W-:Y:S01]  /*23d40*/  @P1 LOP3.LUT R23, R23, 0x20, RZ, 0xfc, !PT ;  /* 0x0000002017171812 */ /* 0x000fe200078efcff */
[----:B------:R-:W-:Y:S06]  /*23d50*/  @!P0 BRA `(.L_x_3554) ;  /* 0x0000000000048947 */ /* 0x000fec0003800000 */
[----:B------:R-:W-:Y:S01]  /*23d60*/  BPT.TRAP 0x1 ;  /* 0x000000040000795c */ /* 0x000fe20000300000 */
.L_x_3554:
[----:B0-----:R-:W-:Y:S01]  /*23d70*/  IMAD R31, R0, -0x60, R17 ;  /* 0xffffffa0001f7824 */ /* 0x001fe200078e0211 */
[----:B------:R-:W-:Y:S01]  /*23d80*/  SHF.L.U32 R0, R26, 0x1f, RZ ;  /* 0x0000001f1a007819 */ /* 0x000fe200000006ff */
[----:B------:R-:W-:Y:S01]  /*23d90*/  IMAD R17, R24, 0x8, R22 ;  /* 0x0000000818117824 */ /* 0x000fe200078e0216 */
[----:B------:R-:W-:Y:S03]  /*23da0*/  BSSY B0, `(.L_x_3555) ;  /* 0x0000003000007945 */ /* 0x000fe60003800000 */
[----:B------:R-:W0:Y:S02]  /*23db0*/  SYNCS.PHASECHK.TRANS64.TRYWAIT P0, [R17+URZ+0x32440], R0 ;  /* 0x03244000110075a7 */ /* 0x000e24000800017f */
[----:B0-----:R-:W-:Y:S05]  /*23dc0*/  @!P0 BRA `(.L_x_3556) ;  /* 0x0000004800908947 */ /* 0x001fea0003800000 */
.L_x_3627:
[----:B------:R-:W-:Y:S05]  /*23dd0*/  BSYNC B0 ;  /* 0x0000000000007941 */ /* 0x000fea0003800000 */
.L_x_3555:
[----:B------:R-:W0:Y:S01]  /*23de0*/  LDL R2, [R1+0x444] ;  /* 0x0004440001027983 */ /* 0x000e220000100800 */
[----:B------:R-:W-:Y:S01]  /*23df0*/  ULDC.64 UR4, c[0x0][0x300] ;  /* 0x0000c00000047ab9 */ /* 0x000fe20000000a00 */
[----:B-1---5:R-:W-:Y:S02]  /*23e00*/  SHF.R.S32.HI R4, RZ, 0x1f, R36 ;  /* 0x0000001fff047819 */ /* 0x022fe40000011424 */
[----:B------:R-:W-:-:S03]  /*23e10*/  LOP3.LUT R23, R23, 0xfffffffd, RZ, 0xc0, !PT ;  /* 0xfffffffd17177812 */ /* 0x000fc600078ec0ff */
[----:B------:R-:W-:Y:S01]  /*23e20*/  STL [R1+0x464], R4 ;  /* 0x0004640401007387 */ /* 0x000fe20000100800 */
[----:B0-----:R-:W-:-:S05]  /*23e30*/  SHF.R.S32.HI R0, RZ, 0x1f, R2 ;  /* 0x0000001fff007819 */ /* 0x001fca0000011402 */
[----:B------:R0:W-:Y:S02]  /*23e40*/  STL [R1+0x460], R0 ;  /* 0x0004600001007387 */ /* 0x0001e40000100800 */
[----:B0-----:R-:W-:-:S04]  /*23e50*/  IMAD R0, R0, UR4, RZ ;  /* 0x0000000400007c24 */ /* 0x001fc8000f8e02ff */
[C---:B------:R-:W-:Y:S02]  /*23e60*/  IMAD R0, R2.reuse, UR5, R0 ;  /* 0x0000000502007c24 */ /* 0x040fe4000f8e0200 */
[----:B------:R-:W-:Y:S01]  /*23e70*/  IMAD.WIDE.U32 R2, R2, UR4, RZ ;  /* 0x0000000402027c25 */ /* 0x000fe2000f8e00ff */
[----:B------:R-:W-:-:S03]  /*23e80*/  ULDC.64 UR4, c[0x0][0x310] ;  /* 0x0000c40000047ab9 */ /* 0x000fc60000000a00 */
[----:B------:R-:W-:Y:S02]  /*23e90*/  IMAD.IADD R3, R3, 0x1, R0 ;  /* 0x0000000103037824 */ /* 0x000fe400078e0200 */
[----:B------:R-:W-:Y:S02]  /*23ea0*/  IMAD R0, R4, UR4, RZ ;  /* 0x0000000404007c24 */ /* 0x000fe4000f8e02ff */
[----:B------:R-:W0:Y:S01]  /*23eb0*/  S2R R4, SR_TID.X ;  /* 0x0000000000047919 */ /* 0x000e220000002100 */
        /* <DEDUP_REMOVED lines=76> */
.L_x_3641:
        /* <DEDUP_REMOVED lines=10> */
.L_x_3558:
        /* <DEDUP_REMOVED lines=10> */
.L_x_3559:
[----:B------:R-:W-:Y:S01]  /*244c0*/  VIADD R0, R22, 0x18400 ;  /* 0x0001840016007836 */ /* 0x000fe20000000000 */
[----:B------:R-:W-:Y:S01]  /*244d0*/  LOP3.LUT P1, RZ, R23, 0x40, RZ, 0xc0, !PT ;  /* 0x0000004017ff7812 */ /* 0x000fe2000782c0ff */
[----:B------:R1:W-:-:S12]  /*244e0*/  SYNCS.ARRIVE.TRANS64.A1T0 RZ, [R17+URZ+0x32430], RZ ;  /* 0x032430ff11ff79a7 */ /* 0x0003d8000810003f */
[----:B------:R-:W-:Y:S05]  /*244f0*/  WARPSYNC.ALL ;  /* 0x0000000000007948 */ /* 0x000fea0003800000 */
[----:B------:R-:W-:Y:S01]  /*24500*/  BAR.SYNC.DEFER_BLOCKING 0x8, 0x180 ;  /* 0x0206000000007b1d */ /* 0x000fe20000010000 */
[----:B------:R-:W-:Y:S02]  /*24510*/  LOP3.LUT P0, RZ, R0, 0x3ff, RZ, 0xc0, !PT ;  /* 0x000003ff00ff7812 */ /* 0x000fe4000780c0ff */
[----:B------:R-:W-:-:S03]  /*24520*/  SHF.R.S32.HI R0, RZ, 0x1f, R19 ;  /* 0x0000001fff007819 */ /* 0x000fc60000011413 */
[----:B------:R-:W-:Y:S01]  /*24530*/  BSSY B6, `(.L_x_3560) ;  /* 0x0000018000067945 */ /* 0x000fe20003800000 */
[----:B------:R-:W-:Y:S02]  /*24540*/  SEL R34, R0, RZ, !P1 ;  /* 0x000000ff00227207 */ /* 0x000fe40004800000 */
[----:B------:R-:W-:-:S03]  /*24550*/  SEL R0, R19, RZ, !P1 ;  /* 0x000000ff13007207 */ /* 0x000fc60004800000 */
[----:B------:R-:W-:Y:S04]  /*24560*/  STL [R1+0x458], R34 ;  /* 0x0004582201007387 */ /* 0x000fe80000100800 */
[----:B------:R2:W-:Y:S02]  /*24570*/  STL [R1+0x44c], R0 ;  /* 0x00044c0001007387 */ /* 0x0005e40000100800 */
[----:B--2---:R-:W-:-:S05]  /*24580*/  SHF.R.S32.HI R0, RZ, 0x1f, R35 ;  /* 0x0000001fff007819 */ /* 0x004fca0000011423 */
[----:B------:R2:W-:Y:S01]  /*24590*/  STL [R1+0x454], R0 ;  /* 0x0004540001007387 */ /* 0x0005e20000100800 */
        /* <DEDUP_REMOVED lines=16> */
[----:B012---:R-:W-:Y:S05]  /*246a0*/  CALL.ABS.NOINC R2 ;  /* 0x0000000002007343 */ /* 0x007fea0003c00000 */
.L_x_3561:
[----:B------:R-:W-:Y:S05]  /*246b0*/  BSYNC B6 ;  /* 0x0000000000067941 */ /* 0x000fea0003800000 */
.L_x_3560:
[----:B------:R-:W3:Y:S01]  /*246c0*/  LDL R20, [R1+0x454] ;  /* 0x0004540001147983 */ /* 0x000ee20000100800 */
[----:B------:R-:W-:Y:S01]  /*246d0*/  IMAD.MOV.U32 R21, RZ, RZ, R34 ;  /* 0x000000ffff157224 */ /* 0x000fe200078e0022 */
[----:B------:R-:W-:Y:S01]  /*246e0*/  ULDC.64 UR4, c[0x0][0x298] ;  /* 0x0000a60000047ab9 */ /* 0x000fe20000000a00 */
[----:B0-----:R-:W0:Y:S01]  /*246f0*/  LDC R5, c[0x0][0x448] ;  /* 0x00011200ff057b82 */ /* 0x001e220000000800 */
[----:B------:R-:W4:Y:S01]  /*24700*/  S2R R2, SR_TID.X ;  /* 0x0000000000027919 */ /* 0x000f220000002100 */
[----:B------:R-:W5:Y:S01]  /*24710*/  S2R R34, SR_TID.X ;  /* 0x0000000000227919 */ /* 0x000f620000002100 */
[----:B----4-:R-:W-:-:S04]  /*24720*/  LOP3.LUT R2, R2, 0x7f, RZ, 0xc0, !PT ;  /* 0x0000007f02027812 */ /* 0x010fc800078ec0ff */
[----:B--2---:R-:W-:Y:S02]  /*24730*/  SHF.R.U32.HI R0, RZ, 0x3, R2 ;  /* 0x00000003ff007819 */ /* 0x004fe40000011602 */
[----:B------:R-:W2:Y:S01]  /*24740*/  LDC R2, c[0x0][0x448] ;  /* 0x00011200ff027b82 */ /* 0x000ea20000000800 */
[----:B---3--:R-:W-:Y:S02]  /*24750*/  IMAD.MOV.U32 R4, RZ, RZ, R20 ;  /* 0x000000ffff047224 */ /* 0x008fe400078e0014 */
[----:B------:R-:W3:Y:S01]  /*24760*/  LDL R20, [R1+0x44c] ;  /* 0x00044c0001147983 */ /* 0x000ee20000100800 */
[----:B--2---:R-:W-:Y:S01]  /*24770*/  ISETP.NE.AND P6, PT, R2, 0x1, PT ;  /* 0x000000010200780c */ /* 0x004fe20003fc5270 */
[----:B-----5:R-:W-:Y:S02]  /*24780*/  IMAD.SHL.U32 R34, R34, 0x10, RZ ;  /* 0x0000001022227824 */ /* 0x020fe400078e00ff */
[----:B------:R-:W-:Y:S01]  /*24790*/  IMAD R4, R4, UR4, RZ ;  /* 0x0000000404047c24 */ /* 0x000fe2000f8e02ff */
[----:B------:R-:W2:Y:S02]  /*247a0*/  S2R R6, SR_TID.X ;  /* 0x0000000000067919 */ /* 0x000ea40000002100 */
[----:B------:R-:W-:Y:S01]  /*247b0*/  LOP3.LUT R34, R0, 0x70, R34, 0xf8, !PT ;  /* 0x0000007000227812 */ /* 0x000fe200078ef822 */
[----:B------:R-:W-:-:S04]  /*247c0*/  IMAD R4, R35, UR5, R4 ;  /* 0x0000000523047c24 */ /* 0x000fc8000f8e0204 */
[----:B------:R-:W-:Y:S02]  /*247d0*/  IMAD.IADD R34, R34, 0x1, R37 ;  /* 0x0000000122227824 */ /* 0x000fe400078e0225 */
[----:B------:R-:W4:Y:S02]  /*247e0*/  @P6 LDC R3, c[0x0][0x44c] ;  /* 0x00011300ff036b82 */ /* 0x000f240000000800 */
[----:B------:R-:W-:-:S06]  /*247f0*/  IMAD.MOV.U32 R0, RZ, RZ, R34 ;  /* 0x000000ffff007224 */ /* 0x000fcc00078e0022 */
[----:B------:R-:W5:Y:S01]  /*24800*/  @P6 LDC R2, c[0x0][0x450] ;  /* 0x00011400ff026b82 */ /* 0x000f620000000800 */
[----:B----4-:R-:W-:-:S05]  /*24810*/  @P6 IMAD.HI.U32 R3, R34, R3, RZ ;  /* 0x0000000322036227 */ /* 0x010fca00078e00ff */
[----:B-----5:R-:W-:Y:S01]  /*24820*/  @P6 SHF.R.U32.HI R0, RZ, R2, R3 ;  /* 0x00000002ff006219 */ /* 0x020fe20000011603 */
        /* <DEDUP_REMOVED lines=8> */
[----:B------:R-:W-:Y:S01]  /*248b0*/  IMAD R4, R21, UR4, RZ ;  /* 0x0000000415047c24 */ /* 0x000fe2000f8e02ff */
[----:B--2---:R-:W-:-:S04]  /*248c0*/  LOP3.LUT R21, R6, 0x7f, RZ, 0xc0, !PT ;  /* 0x0000007f06157812 */ /* 0x004fc800078ec0ff */
[----:B------:R-:W-:Y:S01]  /*248d0*/  SHF.R.U32.HI R21, RZ, 0x3, R21 ;  /* 0x00000003ff157819 */ /* 0x000fe20000011615 */
[C---:B---3--:R-:W-:Y:S02]  /*248e0*/  IMAD R4, R20.reuse, UR5, R4 ;  /* 0x0000000514047c24 */ /* 0x048fe4000f8e0204 */
[----:B------:R-:W-:Y:S01]  /*248f0*/  IMAD.WIDE.U32 R2, R20, UR4, R2 ;  /* 0x0000000414027c25 */ /* 0x000fe2000f8e0002 */
[----:B------:R-:W-:-:S03]  /*24900*/  ULDC.64 UR4, c[0x0][0x2d0] ;  /* 0x0000b40000047ab9 */ /* 0x000fc60000000a00 */
[----:B------:R-:W-:Y:S01]  /*24910*/  IMAD.IADD R3, R3, 0x1, R4 ;  /* 0x0000000103037824 */ /* 0x000fe200078e0204 */
[----:B------:R-:W-:Y:S01]  /*24920*/  SHF.R.S32.HI R4, RZ, 0x1f, R0 ;  /* 0x0000001fff047819 */ /* 0x000fe20000011400 */
[----:B------:R-:W-:Y:S02]  /*24930*/  IMAD.SHL.U32 R20, R6, 0x8, RZ ;  /* 0x0000000806147824 */ /* 0x000fe400078e00ff */
[----:B------:R-:W-:-:S03]  /*24940*/  IMAD.WIDE.U32 R2, R0, UR4, R2 ;  /* 0x0000000400027c25 */ /* 0x000fc6000f8e0002 */
[----:B------:R-:W-:Y:S01]  /*24950*/  LOP3.LUT R20, R20, 0x38, RZ, 0xc0, !PT ;  /* 0x0000003814147812 */ /* 0x000fe200078ec0ff */
[----:B------:R-:W-:-:S04]  /*24960*/  IMAD R4, R4, UR4, RZ ;  /* 0x0000000404047c24 */ /* 0x000fc8000f8e02ff */
[----:B------:R-:W-:Y:S01]  /*24970*/  IMAD R4, R0, UR5, R4 ;  /* 0x0000000500047c24 */ /* 0x000fe2000f8e0204 */
[----:B------:R-:W-:Y:S01]  /*24980*/  ULDC.64 UR4, c[0x0][0x2c8] ;  /* 0x0000b20000047ab9 */ /* 0x000fe20000000a00 */
[----:B------:R-:W-:Y:S02]  /*24990*/  IMAD.MOV R0, RZ, RZ, -R0 ;  /* 0x000000ffff007224 */ /* 0x000fe400078e0a00 */
[----:B------:R-:W-:Y:S02]  /*249a0*/  IMAD.IADD R3, R3, 0x1, R4 ;  /* 0x0000000103037824 */ /* 0x000fe400078e0204 */
[----:B0-----:R-:W-:-:S04]  /*249b0*/  IMAD R0, R5, R0, R34 ;  /* 0x0000000005007224 */ /* 0x001fc800078e0222 */
[----:B------:R-:W-:Y:S01]  /*249c0*/  IMAD.WIDE.U32 R2, R0, UR4, R2 ;  /* 0x0000000400027c25 */ /* 0x000fe2000f8e0002 */
[----:B------:R-:W-:-:S05]  /*249d0*/  SHF.R.S32.HI R4, RZ, 0x1f, R0 ;  /* 0x0000001fff047819 */ /* 0x000fca0000011400 */
[----:B------:R-:W-:-:S04]  /*249e0*/  IMAD R4, R4, UR4, RZ ;  /* 0x0000000404047c24 */ /* 0x000fc8000f8e02ff */
[----:B------:R-:W-:Y:S01]  /*249f0*/  IMAD R4, R0, UR5, R4 ;  /* 0x0000000500047c24 */ /* 0x000fe2000f8e0204 */
[----:B------:R-:W-:Y:S02]  /*24a00*/  ULDC.64 UR4, c[0x0][0x280] ;  /* 0x0000a00000047ab9 */ /* 0x000fe40000000a00 */
[----:B------:R-:W-:Y:S01]  /*24a10*/  LEA R0, P0, R2, UR4, 0x1 ;  /* 0x0000000402007c11 */ /* 0x000fe2000f8008ff */
[----:B------:R-:W-:Y:S01]  /*24a20*/  IMAD.IADD R4, R3, 0x1, R4 ;  /* 0x0000000103047824 */ /* 0x000fe200078e0204 */
[----:B------:R-:W-:-:S04]  /*24a30*/  ULDC UR4, c[0x0][0x2b8] ;  /* 0x0000ae0000047ab9 */ /* 0x000fc80000000800 */
[----:B------:R-:W-:Y:S01]  /*24a40*/  LEA.HI.X R4, R2, UR5, R4, 0x1, P0 ;  /* 0x0000000502047c11 */ /* 0x000fe200080f0c04 */
[----:B------:R-:W-:Y:S01]  /*24a50*/  UMOV UR5, 0xffffffff ;  /* 0xffffffff00057882 */ /* 0x000fe20000000000 */
[----:B------:R-:W-:Y:S02]  /*24a60*/  ISETP.GE.AND P0, PT, R20, UR4, PT ;  /* 0x0000000414007c0c */ /* 0x000fe4000bf06270 */
[----:B------:R-:W-:Y:S11]  /*24a70*/  BRA.DIV UR5, `(.L_x_3562) ;  /* 0x0000004605787947 */ /* 0x000ff6000b800000 */
[----:B------:R-:W2:Y:S01]  /*24a80*/  LDL.LU R2, [R1+0x440] ;  /* 0x0004400001027983 */ /* 0x000ea20000300800 */
[----:B------:R-:W-:Y:S01]  /*24a90*/  IMAD.IADD R37, R21, 0x1, R37 ;  /* 0x0000000115257824 */ /* 0x000fe200078e0225 */
[----:B------:R-:W-:Y:S02]  /*24aa0*/  LOP3.LUT R23, R23, 0xffffdfff, RZ, 0xc0, !PT ;  /* 0xffffdfff17177812 */ /* 0x000fe400078ec0ff */
[----:B------:R-:W0:Y:S01]  /*24ab0*/  SHFL.IDX PT, R3, R0, RZ, 0x181f ;  /* 0x00181fff00037589 */ /* 0x000e2200000e0000 */
[----:B------:R-:W-:-:S03]  /*24ac0*/  VIADD R6, R37, 0x10 ;  /* 0x0000001025067836 */ /* 0x000fc60000000000 */
[----:B------:R-:W-:Y:S04]  /*24ad0*/  SHFL.IDX PT, R12, R0, 0x1, 0x181f ;  /* 0x00381f00000c7f89 */ /* 0x000fe800000e0000 */
[----:B------:R-:W-:Y:S04]  /*24ae0*/  SHFL.IDX PT, R10, R0, 0x2, 0x181f ;  /* 0x00581f00000a7f89 */ /* 0x000fe800000e0000 */
[----:B------:R-:W-:Y:S01]  /*24af0*/  SHFL.IDX PT, R9, R0, 0x3, 0x181f ;  /* 0x00781f0000097f89 */ /* 0x000fe200000e0000 */
[----:B--2---:R-:W-:-:S03]  /*24b00*/  IMAD R5, R2, R5, RZ ;  /* 0x0000000502057224 */ /* 0x004fc600078e02ff */
[----:B------:R-:W2:Y:S02]  /*24b10*/  SHFL.IDX PT, R2, R4, RZ, 0x181f ;  /* 0x00181fff04027589 */ /* 0x000ea400000e0000 */
[CC--:B------:R-:W-:Y:S02]  /*24b20*/  ISETP.GE.AND P6, PT, R37.reuse, R5.reuse, PT ;  /* 0x000000052500720c */ /* 0x0c0fe40003fc6270 */
[----:B------:R-:W-:Y:S01]  /*24b30*/  ISETP.GE.AND P5, PT, R6, R5, PT ;  /* 0x000000050600720c */ /* 0x000fe20003fa6270 */
[----:B------:R-:W-:-:S05]  /*24b40*/  VIADD R6, R37, 0x20 ;  /* 0x0000002025067836 */ /* 0x000fca0000000000 */
[----:B------:R-:W-:-:S05]  /*24b50*/  ISETP.GE.AND P3, PT, R6, R5, PT ;  /* 0x000000050600720c */ /* 0x000fca0003f66270 */
[----:B0-----:R-:W-:Y:S02]  /*24b60*/  @!P6 LEA R3, P1, R20, R3, 0x1 ;  /* 0x000000031403e211 */ /* 0x001fe400078208ff */
[----:B------:R-:W-:-:S04]  /*24b70*/  @P6 LOP3.LUT R23, R23, 0x2000, RZ, 0xfc, !PT ;  /* 0x0000200017176812 */ /* 0x000fc800078efcff */
[----:B------:R-:W-:Y:S01]  /*24b80*/  LOP3.LUT R23, R23, 0xffffefff, RZ, 0xc0, !PT ;  /* 0xffffefff17177812 */ /* 0x000fe200078ec0ff */
[----:B--2---:R-:W-:Y:S01]  /*24b90*/  @!P6 IMAD.X R8, RZ, RZ, R2, P1 ;  /* 0x000000ffff08e224 */ /* 0x004fe200008e0602 */
[----:B------:R-:W-:Y:S01]  /*24ba0*/  @!P5 LEA R12, P1, R20, R12, 0x1 ;  /* 0x0000000c140cd211 */ /* 0x000fe200078208ff */
[----:B------:R-:W0:Y:S01]  /*24bb0*/  SHFL.IDX PT, R2, R4, 0x1, 0x181f ;  /* 0x00381f0004027f89 */ /* 0x000e2200000e0000 */
[----:B------:R-:W-:-:S04]  /*24bc0*/  @P5 LOP3.LUT R23, R23, 0x1000, RZ, 0xfc, !PT ;  /* 0x0000100017175812 */ /* 0x000fc800078efcff */
[----:B------:R-:W-:-:S04]  /*24bd0*/  LOP3.LUT R23, R23, 0xfffff7ff, RZ, 0xc0, !PT ;  /* 0xfffff7ff17177812 */ /* 0x000fc800078ec0ff */
[----:B------:R-:W-:-:S04]  /*24be0*/  @P3 LOP3.LUT R23, R23, 0x800, RZ, 0xfc, !PT ;  /* 0x0000080017173812 */ /* 0x000fc800078efcff */
[----:B------:R-:W-:Y:S01]  /*24bf0*/  LOP3.LUT R23, R23, 0xfffffdff, RZ, 0xc0, !PT ;  /* 0xfffffdff17177812 */ /* 0x000fe200078ec0ff */
[----:B0-----:R-:W-:Y:S01]  /*24c00*/  @!P5 IMAD.X R7, RZ, RZ, R2, P1 ;  /* 0x000000ffff07d224 */ /* 0x001fe200008e0602 */
[----:B------:R-:W-:Y:S01]  /*24c10*/  @!P3 LEA R10, P1, R20, R10, 0x1 ;  /* 0x0000000a140ab211 */ /* 0x000fe200078208ff */
[----:B------:R-:W0:Y:S04]  /*24c20*/  SHFL.IDX PT, R2, R4, 0x2, 0x181f ;  /* 0x00581f0004027f89 */ /* 0x000e2800000e0000 */
[----:B0-----:R-:W-:Y:S02]  /*24c30*/  @!P3 IMAD.X R6, RZ, RZ, R2, P1 ;  /* 0x000000ffff06b224 */ /* 0x001fe400008e0602 */
[----:B------:R-:W-:-:S05]  /*24c40*/  VIADD R2, R37, 0x30 ;  /* 0x0000003025027836 */ /* 0x000fca0000000000 */
[----:B------:R-:W-:Y:S01]  /*24c50*/  ISETP.GE.AND P2, PT, R2, R5, PT ;  /* 0x000000050200720c */ /* 0x000fe20003f46270 */
[----:B------:R-:W-:-:S05]  /*24c60*/  VIADD R2, R37, 0x40 ;  /* 0x0000004025027836 */ /* 0x000fca0000000000 */
[----:B------:R-:W-:Y:S02]  /*24c70*/  ISETP.GE.AND P4, PT, R2, R5, PT ;  /* 0x000000050200720c */ /* 0x000fe40003f86270 */
[----:B------:R-:W0:Y:S05]  /*24c80*/  SHFL.IDX PT, R2, R4, 0x3, 0x181f ;  /* 0x00781f0004027f89 */ /* 0x000e2a00000e0000 */
[----:B------:R-:W-:Y:S02]  /*24c90*/  @!P2 LEA R13, P1, R20, R9, 0x1 ;  /* 0x00000009140da211 */ /* 0x000fe400078208ff */
[----:B------:R-:W2:Y:S01]  /*24ca0*/  SHFL.IDX PT, R9, R0, 0x4, 0x181f ;  /* 0x00981f0000097f89 */ /* 0x000ea200000e0000 */
[----:B------:R-:W-:-:S04]  /*24cb0*/  @P2 LOP3.LUT R23, R23, 0x200, RZ, 0xfc, !PT ;  /* 0x0000020017172812 */ /* 0x000fc800078efcff */
[----:B------:R-:W-:-:S04]  /*24cc0*/  LOP3.LUT R23, R23, 0xfffffeff, RZ, 0xc0, !PT ;  /* 0xfffffeff17177812 */ /* 0x000fc800078ec0ff */
[----:B------:R-:W-:-:S04]  /*24cd0*/  @P4 LOP3.LUT R23, R23, 0x100, RZ, 0xfc, !PT ;  /* 0x0000010017174812 */ /* 0x000fc800078efcff */
[----:B------:R-:W-:Y:S01]  /*24ce0*/  LOP3.LUT R23, R23, 0xffffff7f, RZ, 0xc0, !PT ;  /* 0xffffff7f17177812 */ /* 0x000fe200078ec0ff */
[----:B0-----:R-:W-:Y:S02]  /*24cf0*/  @!P2 IMAD.X R11, RZ, RZ, R2, P1 ;  /* 0x000000ffff0ba224 */ /* 0x001fe400008e0602 */
[----:B------:R-:W0:Y:S01]  /*24d00*/  SHFL.IDX PT, R2, R4, 0x4, 0x181f ;  /* 0x00981f0004027f89 */ /* 0x000e2200000e0000 */
[----:B--2---:R-:W-:-:S03]  /*24d10*/  @!P4 LEA R15, P1, R20, R9, 0x1 ;  /* 0x00000009140fc211 */ /* 0x004fc600078208ff */
[----:B------:R-:W-:Y:S02]  /*24d20*/  SHFL.IDX PT, R9, R0, 0x6, 0x181f ;  /* 0x00d81f0000097f89 */ /* 0x000fe400000e0000 */
[----:B0-----:R-:W-:Y:S02]  /*24d30*/  @!P4 IMAD.X R14, RZ, RZ, R2, P1 ;  /* 0x000000ffff0ec224 */ /* 0x001fe400008e0602 */
[----:B------:R-:W-:Y:S02]  /*24d40*/  @!P6 IMAD.MOV.U32 R2, RZ, RZ, R3 ;  /* 0x000000ffff02e224 */ /* 0x000fe400078e0003 */
[----:B------:R-:W-:Y:S02]  /*24d50*/  @!P6 IMAD.MOV.U32 R3, RZ, RZ, R8 ;  /* 0x000000ffff03e224 */ /* 0x000fe400078e0008 */
[----:B------:R-:W-:Y:S04]  /*24d60*/  SHFL.IDX PT, R8, R4, 0x6, 0x181f ;  /* 0x00d81f0004087f89 */ /* 0x000fe800000e0000 */
[----:B------:R0:W-:Y:S02]  /*24d70*/  @!P6 LDGSTS.E.BYPASS.LTC128B.128 [R25+0x18400], desc[UR36][R2.64], !P0 ;  /* 0x184000000219efae */ /* 0x0001e4000c101d64 */
[----:B0-----:R-:W-:-:S02]  /*24d80*/  @!P5 IMAD.MOV.U32 R2, RZ, RZ, R12 ;  /* 0x000000ffff02d224 */ /* 0x001fc400078e000c */
[----:B------:R-:W-:Y:S02]  /*24d90*/  @!P5 IMAD.MOV.U32 R3, RZ, RZ, R7 ;  /* 0x000000ffff03d224 */ /* 0x000fe400078e0007 */
[----:B------:R-:W0:Y:S04]  /*24da0*/  SHFL.IDX PT, R7, R0, 0x5, 0x181f ;  /* 0x00b81f0000077f89 */ /* 0x000e2800000e0000 */
[----:B------:R2:W-:Y:S04]  /*24db0*/  @!P5 LDGSTS.E.BYPASS.LTC128B.128 [R25+0x18c00], desc[UR36][R2.64], !P0 ;  /* 0x18c000000219dfae */ /* 0x0005e8000c101d64 */
[----:B------:R-:W-:Y:S01]  /*24dc0*/  SHFL.IDX PT, R0, R0, 0x7, 0x181f ;  /* 0x00f81f0000007f89 */ /* 0x000fe200000e0000 */
[----:B--2---:R-:W-:-:S02]  /*24dd0*/  @!P3 IMAD.MOV.U32 R2, RZ, RZ, R10 ;  /* 0x000000ffff02b224 */ /* 0x004fc400078e000a */
[----:B------:R-:W-:Y:S02]  /*24de0*/  @!P3 IMAD.MOV.U32 R3, RZ, RZ, R6 ;  /* 0x000000ffff03b224 */ /* 0x000fe400078e0006 */
[----:B------:R-:W2:Y:S04]  /*24df0*/  SHFL.IDX PT, R6, R4, 0x5, 0x181f ;  /* 0x00b81f0004067f89 */ /* 0x000ea800000e0000 */
[----:B------:R3:W-:Y:S04]  /*24e00*/  @!P3 LDGSTS.E.BYPASS.LTC128B.128 [R25+0x19400], desc[UR36][R2.64], !P0 ;  /* 0x194000000219bfae */ /* 0x0007e8000c101d64 */
[----:B------:R-:W4:Y:S01]  /*24e10*/  SHFL.IDX PT, R4, R4, 0x7, 0x181f ;  /* 0x00f81f0004047f89 */ /* 0x000f2200000e0000 */
[----:B---3--:R-:W-:-:S02]  /*24e20*/  VIADD R2, R37, 0x50 ;  /* 0x0000005025027836 */ /* 0x008fc40000000000 */
[----:B------:R-:W-:-:S03]  /*24e30*/  @!P2 IMAD.MOV.U32 R3, RZ, RZ, R11 ;  /* 0x000000ffff03a224 */ /* 0x000fc600078e000b */
[----:B------:R-:W-:Y:S01]  /*24e40*/  ISETP.GE.AND P3, PT, R2, R5, PT ;  /* 0x000000050200720c */ /* 0x000fe20003f66270 */
[----:B------:R-:W-:-:S05]  /*24e50*/  @!P2 IMAD.MOV.U32 R2, RZ, RZ, R13 ;  /* 0x000000ffff02a224 */ /* 0x000fca00078e000d */
[----:B------:R3:W-:Y:S07]  /*24e60*/  @!P2 LDGSTS.E.BYPASS.LTC128B.128 [R25+0x19c00], desc[UR36][R2.64], !P0 ;  /* 0x19c000000219afae */ /* 0x0007ee000c101d64 */
[----:B0-----:R-:W-:Y:S02]  /*24e70*/  @!P3 LEA R7, P1, R20, R7, 0x1 ;  /* 0x000000071407b211 */ /* 0x001fe400078208ff */
[----:B------:R-:W-:Y:S01]  /*24e80*/  @P3 LOP3.LUT R23, R23, 0x80, RZ, 0xfc, !PT ;  /* 0x0000008017173812 */ /* 0x000fe200078efcff */
[----:B---3--:R-:W-:-:S03]  /*24e90*/  VIADD R2, R37, 0x60 ;  /* 0x0000006025027836 */ /* 0x008fc60000000000 */
[----:B------:R-:W-:Y:S01]  /*24ea0*/  LOP3.LUT R23, R23, 0xffffffbf, RZ, 0xc0, !PT ;  /* 0xffffffbf17177812 */ /* 0x000fe200078ec0ff */
[----:B------:R-:W-:Y:S02]  /*24eb0*/  @!P4 IMAD.MOV.U32 R3, RZ, RZ, R14 ;  /* 0x000000ffff03c224 */ /* 0x000fe400078e000e */
[----:B--2---:R-:W-:Y:S01]  /*24ec0*/  @!P3 IMAD.X R6, RZ, RZ, R6, P1 ;  /* 0x000000ffff06b224 */ /* 0x004fe200008e0606 */
[----:B------:R-:W-:Y:S01]  /*24ed0*/  ISETP.GE.AND P2, PT, R2, R5, PT ;  /* 0x000000050200720c */ /* 0x000fe20003f46270 */
[----:B------:R-:W-:-:S05]  /*24ee0*/  @!P4 IMAD.MOV.U32 R2, RZ, RZ, R15 ;  /* 0x000000ffff02c224 */ /* 0x000fca00078e000f */
[----:B------:R0:W-:Y:S07]  /*24ef0*/  @!P4 LDGSTS.E.BYPASS.LTC128B.128 [R25+0x1a400], desc[UR36][R2.64], !P0 ;  /* 0x1a4000000219cfae */ /* 0x0001ee000c101d64 */
[----:B------:R-:W-:Y:S02]  /*24f00*/  @!P2 LEA R9, P1, R20, R9, 0x1 ;  /* 0x000000091409a211 */ /* 0x000fe400078208ff */
[----:B------:R-:W-:Y:S01]  /*24f10*/  @P2 LOP3.LUT R23, R23, 0x40, RZ, 0xfc, !PT ;  /* 0x0000004017172812 */ /* 0x000fe200078efcff */
[----:B0-----:R-:W-:-:S02]  /*24f20*/  @!P3 IMAD.MOV.U32 R2, RZ, RZ, R7 ;  /* 0x000000ffff02b224 */ /* 0x001fc400078e0007 */
[----:B------:R-:W-:Y:S02]  /*24f30*/  @!P3 IMAD.MOV.U32 R3, RZ, RZ, R6 ;  /* 0x000000ffff03b224 */ /* 0x000fe400078e0006 */
[----:B------:R-:W-:-:S03]  /*24f40*/  @!P2 IMAD.X R8, RZ, RZ, R8, P1 ;  /* 0x000000ffff08a224 */ /* 0x000fc600008e0608 */
[----:B------:R0:W-:Y:S02]  /*24f50*/  @!P3 LDGSTS.E.BYPASS.LTC128B.128 [R25+0x1ac00], desc[UR36][R2.64], !P0 ;  /* 0x1ac000000219bfae */ /* 0x0001e4000c101d64 */
[----:B0-----:R-:W-:Y:S02]  /*24f60*/  @!P2 IMAD.MOV.U32 R2, RZ, RZ, R9 ;  /* 0x000000ffff02a224 */ /* 0x001fe400078e0009 */
[----:B------:R-:W-:-:S05]  /*24f70*/  @!P2 IMAD.MOV.U32 R3, RZ, RZ, R8 ;  /* 0x000000ffff03a224 */ /* 0x000fca00078e0008 */
[----:B----4-:R0:W-:Y:S02]  /*24f80*/  @!P2 LDGSTS.E.BYPASS.LTC128B.128 [R25+0x1b400], desc[UR36][R2.64], !P0 ;  /* 0x1b4000000219afae */ /* 0x0101e4000c101d64 */
.L_x_3658:
        /* <DEDUP_REMOVED lines=12> */
.L_x_3563:
        /* <DEDUP_REMOVED lines=28> */
.L_x_3565:
[----:B------:R-:W-:Y:S05]  /*25210*/  BSYNC B6 ;  /* 0x0000000000067941 */ /* 0x000fea0003800000 */
.L_x_3564:
[----:B------:R-:W2:Y:S01]  /*25220*/  LDL.LU R4, [R1+0x454] ;  /* 0x0004540001047983 */ /* 0x000ea20000300800 */
[----:B0-----:R-:W0:Y:S01]  /*25230*/  LDC R2, c[0x0][0x448] ;  /* 0x00011200ff027b82 */ /* 0x001e220000000800 */
[----:B------:R-:W-:Y:S02]  /*25240*/  ULDC.64 UR4, c[0x0][0x398] ;  /* 0x0000e60000047ab9 */ /* 0x000fe40000000a00 */
[----:B------:R-:W3:Y:S04]  /*25250*/  LDL.LU R21, [R1+0x458] ;  /* 0x0004580001157983 */ /* 0x000ee80000300800 */
[----:B------:R-:W4:Y:S01]  /*25260*/  LDL.LU R20, [R1+0x44c] ;  /* 0x00044c0001147983 */ /* 0x000f220000300800 */
[----:B0-----:R-:W-:-:S13]  /*25270*/  ISETP.NE.AND P6, PT, R2, 0x1, PT ;  /* 0x000000010200780c */ /* 0x001fda0003fc5270 */
[----:B------:R-:W0:Y:S08]  /*25280*/  @P6 LDC R3, c[0x0][0x44c] ;  /* 0x00011300ff036b82 */ /* 0x000e300000000800 */
[----:B------:R-:W5:Y:S01]  /*25290*/  @P6 LDC R2, c[0x0][0x450] ;  /* 0x00011400ff026b82 */ /* 0x000f620000000800 */
[----:B------:R-:W-:Y:S02]  /*252a0*/  IMAD.MOV.U32 R0, RZ, RZ, R34 ;  /* 0x000000ffff007224 */ /* 0x000fe400078e0022 */
[----:B0-----:R-:W-:-:S05]  /*252b0*/  @P6 IMAD.HI.U32 R3, R34, R3, RZ ;  /* 0x0000000322036227 */ /* 0x001fca00078e00ff */
[----:B-----5:R-:W-:Y:S01]  /*252c0*/  @P6 SHF.R.U32.HI R0, RZ, R2, R3 ;  /* 0x00000002ff006219 */ /* 0x020fe20000011603 */
        /* <DEDUP_REMOVED lines=15> */
[----:B----4-:R-:W-:Y:S01]  /*253c0*/  IMAD.WIDE.U32 R2, R20, UR4, R2 ;  /* 0x0000000414027c25 */ /* 0x010fe2000f8e0002 */
        /* <DEDUP_REMOVED lines=34> */
[----:B------:R-:W2:Y:S04]  /*255f0*/  SHFL.IDX PT, R2, R4, RZ, 0x181f ;  /* 0x00181fff04027589 */ /* 0x000ea800000e0000 */
[----:B------:R-:W-:Y:S04]  /*25600*/  SHFL.IDX PT, R5, R4, 0x1, 0x181f ;  /* 0x00381f0004057f89 */ /* 0x000fe800000e0000 */
[----:B------:R-:W-:Y:S02]  /*25610*/  SHFL.IDX PT, R14, R0, 0x7, 0x181f ;  /* 0x00f81f00000e7f89 */ /* 0x000fe400000e0000 */
[----:B0-----:R-:W-:-:S05]  /*25620*/  @!P6 LEA R3, P0, R6, R3, 0x1 ;  /* 0x000000030603e211 */ /* 0x001fca00078008ff */
[----:B--2---:R-:W-:-:S05]  /*25630*/  @!P6 IMAD.X R2, RZ, RZ, R2, P0 ;  /* 0x000000ffff02e224 */ /* 0x004fca00000e0602 */
        /* <DEDUP_REMOVED lines=12> */
[----:B0-----:R-:W-:-:S05]  /*25700*/  @!P5 LEA R2, P0, R6, R2, 0x1 ;  /* 0x000000020602d211 */ /* 0x001fca00078008ff */
[----:B------:R-:W-:Y:S02]  /*25710*/  @!P5 IMAD.X R3, RZ, RZ, R5, P0 ;  /* 0x000000ffff03d224 */ /* 0x000fe400000e0605 */
        /* <DEDUP_REMOVED lines=50> */
[----:B------:R0:W2:Y:S04]  /*25a40*/  SHFL.IDX PT, R5, R4, 0x7, 0x181f ;  /* 0x00f81f0004057f89 */ /* 0x0000a800000e0000 */
[----:B------:R0:W-:Y:S04]  /*25a50*/  @!P5 LDGSTS.E.BYPASS.LTC128B.128 [R25+0x25400], desc[UR36][R2.64], !P4 ;  /* 0x254000000219dfae */ /* 0x0001e8000e101d64 */
[----:B------:R0:W-:Y:S04]  /*25a60*/  @!P5 LDGSTS.E.BYPASS.LTC128B.128 [R25+0x29400], desc[UR36][R2.64+0x80], !P3 ;  /* 0x294000800219dfae */ /* 0x0001e8000d901d64 */
[----:B------:R0:W-:Y:S04]  /*25a70*/  @!P5 LDGSTS.E.BYPASS.LTC128B.128 [R25+0x2d400], desc[UR36][R2.64+0x100], !P2 ;  /* 0x2d4001000219dfae */ /* 0x0001e8000d101d64 */
[----:B------:R0:W-:Y:S02]  /*25a80*/  @!P5 LDGSTS.E.BYPASS.LTC128B.128 [R25+0x31400], desc[UR36][R2.64+0x180], !P1 ;  /* 0x314001800219dfae */ /* 0x0001e4000c901d64 */
.L_x_3676:
[----:B------:R-:W-:Y:S01]  /*25a90*/  LOP3.LUT P0, RZ, R23, 0x4000, RZ, 0xc0, !PT ;  /* 0x0000400017ff7812 */ /* 0x000fe2000780c0ff */
[----:B------:R-:W-:-:S12]  /*25aa0*/  BSSY B0, `(.L_x_3567) ;  /* 0x000000b000007945 */ /* 0x000fd80003800000 */
        /* <DEDUP_REMOVED lines=10> */
.L_x_3568:
[----:B------:R-:W-:Y:S05]  /*25b50*/  BSYNC B0 ;  /* 0x0000000000007941 */ /* 0x000fea0003800000 */
.L_x_3567:
[----:B------:R-:W-:Y:S01]  /*25b60*/  NOP ;  /* 0x0000000000007918 */ /* 0x000fe20000000000 */
[----:B------:R-:W-:-:S13]  /*25b70*/  PLOP3.LUT P0, PT, PT, PT, PT, 0x80, 0x0 ;  /* 0x000000000000781c */ /* 0x000fda0003f0f070 */
.L_x_3569:
[----:B------:R-:W-:Y:S02]  /*25b80*/  PLOP3.LUT P1, PT, P1, P0, PT, 0xa2, 0x0 ;  /* 0x000000000000781c */ /* 0x000fe40000f21472 */
[----:B------:R-:W-:-:S08]  /*25b90*/  @P0 R2UR P1, UR4, R22 ;  /* 0x00000000160402ca */ /* 0x000fd00000020000 */
[----:B------:R-:W-:-:S05]  /*25ba0*/  @P0 PLOP3.LUT P0, PT, P1, PT, PT, 0x80, 0x0 ;  /* 0x000000000000081c */ /* 0x000fca0000f0f070 */
[----:B------:R-:W-:Y:S01]  /*25bb0*/  @!P1 SYNCS.ARRIVE.TRANS64.RED.A0T1 RZ, [UR4+0x32410], RZ ;  /* 0x032410ffffff99a7 */ /* 0x000fe20008200404 */
[----:B------:R-:W-:Y:S07]  /*25bc0*/  @!P1 ARRIVES.LDGSTSBAR.64.TRANSCNT [UR4+0x32410] ;  /* 0x03241000ff0099b0 */ /* 0x000fee0008000a84 */
[----:B------:R-:W-:Y:S05]  /*25bd0*/  @P0 BRA.U.ANY `(.L_x_3569) ;  /* 0xfffffffd00e80947 */ /* 0x000fea000393ffff */
[----:B0--3--:R-:W3:Y:S02]  /*25be0*/  LDL.LU R2, [R1+0x468] ;  /* 0x0004680001027983 */ /* 0x009ee40000300800 */
        /* <DEDUP_REMOVED lines=9> */
[----:B------:R-:W3:Y:S03]  /*25c80*/  SYNCS.PHASECHK.TRANS64.TRYWAIT P0, [R22+URZ+0x32420], R3 ;  /* 0x03242003160075a7 */ /* 0x000ee6000800017f */
[----:B0--3--:R-:W-:Y:S05]  /*25c90*/  @!P0 BRA `(.L_x_3571) ;  /* 0x0000004800508947 */ /* 0x009fea0003800000 */
.L_x_3677:
[----:B------:R-:W-:Y:S05]  /*25ca0*/  BSYNC B0 ;  /* 0x0000000000007941 */ /* 0x000fea0003800000 */
.L_x_3570:
[----:B------:R-:W-:-:S13]  /*25cb0*/  LOP3.LUT P0, RZ, R23, 0x400, RZ, 0xc0, !PT ;  /* 0x0000040017ff7812 */ /* 0x000fda000780c0ff */
[----:B------:R-:W-:Y:S05]  /*25cc0*/  @!P0 BRA `(.L_x_3572) ;  /* 0x0000000000048947 */ /* 0x000fea0003800000 */
[----:B------:R-:W-:Y:S01]  /*25cd0*/  BPT.TRAP 0x1 ;  /* 0x000000040000795c */ /* 0x000fe20000300000 */
.L_x_3572:
[----:B------:R-:W-:Y:S01]  /*25ce0*/  SHF.L.U32 R0, R26, 0x1f, RZ ;  /* 0x0000001f1a007819 */ /* 0x000fe200000006ff */
[----:B------:R-:W-:Y:S03]  /*25cf0*/  BSSY B0, `(.L_x_3573) ;  /* 0x0000003000007945 */ /* 0x000fe60003800000 */
[----:B------:R-:W3:Y:S02]  /*25d00*/  SYNCS.PHASECHK.TRANS64.TRYWAIT P0, [R17+URZ+0x32460], R0 ;  /* 0x03246000110075a7 */ /* 0x000ee4000800017f */
[----:B---3--:R-:W-:Y:S05]  /*25d10*/  @!P0 BRA `(.L_x_3574) ;  /* 0x0000004800448947 */ /* 0x008fea0003800000 */
.L_x_3678:
[----:B------:R-:W-:Y:S05]  /*25d20*/  BSYNC B0 ;  /* 0x0000000000007941 */ /* 0x000fea0003800000 */
.L_x_3573:
[----:B0-----:R-:W3:Y:S01]  /*25d30*/  LDL.LU R3, [R1+0x460] ;  /* 0x0004600001037983 */ /* 0x001ee20000300800 */
[----:B------:R-:W-:-:S03]  /*25d40*/  ULDC.64 UR4, c[0x0][0x328] ;  /* 0x0000ca0000047ab9 */ /* 0x000fc60000000a00 */
[----:B------:R-:W2:Y:S04]  /*25d50*/  LDL.LU R2, [R1+0x444] ;  /* 0x0004440001027983 */ /* 0x000ea80000300800 */
[----:B------:R-:W4:Y:S04]  /*25d60*/  LDL.LU R6, [R1+0x464] ;  /* 0x0004640001067983 */ /* 0x000f280000300800 */
[----:B------:R-:W5:Y:S01]  /*25d70*/  LDL.LU R4, [R1+0x46c] ;  /* 0x00046c0001047983 */ /* 0x000f620000300800 */
[C---:B------:R-:W-:Y:S02]  /*25d80*/  LOP3.LUT P3, RZ, R23.reuse, 0x10, RZ, 0xc0, !PT ;  /* 0x0000001017ff7812 */ /* 0x040fe4000786c0ff */
[----:B------:R-:W-:-:S02]  /*25d90*/  LOP3.LUT P2, RZ, R23, 0x8, RZ, 0xc0, !PT ;  /* 0x0000000817ff7812 */ /* 0x000fc4000784c0ff */
[C---:B------:R-:W-:Y:S02]  /*25da0*/  LOP3.LUT P1, RZ, R23.reuse, 0x4, RZ, 0xc0, !PT ;  /* 0x0000000417ff7812 */ /* 0x040fe4000782c0ff */
[----:B------:R-:W-:Y:S02]  /*25db0*/  LOP3.LUT P4, RZ, R23, 0x1, RZ, 0xc0, !PT ;  /* 0x0000000117ff7812 */ /* 0x000fe4000788c0ff */
[----:B------:R-:W-:Y:S01]  /*25dc0*/  SEL R7, RZ, 0x8, P1 ;  /* 0x00000008ff077807 */ /* 0x000fe20000800000 */
[----:B---3--:R-:W-:-:S04]  /*25dd0*/  IMAD R0, R3, UR4, RZ ;  /* 0x0000000403007c24 */ /* 0x008fc8000f8e02ff */
[C---:B--2---:R-:W-:Y:S01]  /*25de0*/  IMAD R5, R2.reuse, UR5, R0 ;  /* 0x0000000502057c24 */ /* 0x044fe2000f8e0200 */
[----:B------:R-:W-:Y:S01]  /*25df0*/  SEL R0, RZ, 0x2, P3 ;  /* 0x00000002ff007807 */ /* 0x000fe20001800000 */
[----:B------:R-:W-:Y:S01]  /*25e00*/  IMAD.WIDE.U32 R2, R2, UR4, RZ ;  /* 0x0000000402027c25 */ /* 0x000fe2000f8e00ff */
[----:B------:R-:W-:-:S03]  /*25e10*/  ULDC.64 UR4, c[0x0][0x338] ;  /* 0x0000ce0000047ab9 */ /* 0x000fc60000000a00 */
[----:B------:R-:W-:Y:S02]  /*25e20*/  IMAD.IADD R3, R3, 0x1, R5 ;  /* 0x0000000103037824 */ /* 0x000fe400078e0205 */
[----:B----4-:R-:W-:Y:S02]  /*25e30*/  IMAD R5, R6, UR4, RZ ;  /* 0x0000000406057c24 */ /* 0x010fe4000f8e02ff */
        /* <DEDUP_REMOVED lines=13> */
[----:B-----5:R-:W-:Y:S01]  /*25f10*/  IADD3 R0, R3, R0, R4 ;  /* 0x0000000003007210 */ /* 0x020fe20007ffe004 */
        /* <DEDUP_REMOVED lines=73> */
.L_x_3692:
        /* <DEDUP_REMOVED lines=15> */
.L_x_3576:
        /* <DEDUP_REMOVED lines=10> */
.L_x_3577:
[----:B0-----:R-:W2:Y:S01]  /*26540*/  LDL.LU R2, [R1+0x45c] ;  /* 0x00045c0001027983 */ /* 0x001ea20000300800 */
[----:B------:R0:W-:Y:S01]  /*26550*/  SYNCS.ARRIVE.TRANS64.A1T0 RZ, [R17+URZ+0x32450], RZ ;  /* 0x032450ff11ff79a7 */ /* 0x0001e2000810003f */
[----:B------:R-:W-:Y:S01]  /*26560*/  BSSY B0, `(.L_x_3578) ;  /* 0x00000dd000007945 */ /* 0x000fe20003800000 */
[----:B--2---:R-:W-:-:S05]  /*26570*/  VIADD R10, R2, 0xfffffffe ;  /* 0xfffffffe020a7836 */ /* 0x004fca0000000000 */
[----:B------:R-:W-:-:S13]  /*26580*/  ISETP.GE.AND P0, PT, R10, R33, PT ;  /* 0x000000210a00720c */ /* 0x000fda0003f06270 */
[----:B0-----:R-:W-:Y:S05]  /*26590*/  @!P0 BRA `(.L_x_3579) ;  /* 0x0000000c00648947 */ /* 0x001fea0003800000 */
.L_x_3592:
        /* <DEDUP_REMOVED lines=15> */
[----:B---3--:R-:W3:Y:S01]  /*26690*/  @P0 LDC R7, c[0x0][0x438] ;  /* 0x00010e00ff070b82 */ /* 0x008ee20000000800 */
[----:B0-----:R-:W-:-:S05]  /*266a0*/  @P0 IMAD.HI.U32 R2, R8, R3, RZ ;  /* 0x0000000308020227 */ /* 0x001fca00078e00ff */
[----:B---3--:R-:W-:Y:S01]  /*266b0*/  @P0 SHF.R.U32.HI R9, RZ, R7, R2 ;  /* 0x00000007ff090219 */ /* 0x008fe20000011602 */
[----:B--2---:R-:W-:Y:S01]  /*266c0*/  @!P2 IMAD R2, R32, R4, RZ ;  /* 0x000000042002a224 */ /* 0x004fe200078e02ff */
[----:B----4-:R-:W0:Y:S02]  /*266d0*/  @!P2 LDC.64 R6, c[0x0][0x418] ;  /* 0x00010600ff06ab82 */ /* 0x010e240000000a00 */
        /* <DEDUP_REMOVED lines=9> */
[----:B------:R-:W-:Y:S01]  /*26770*/  @!P2 LEA.HI.X R7, R2, R7, R5, 0x2, P0 ;  /* 0x000000070207a211 */ /* 0x000fe200000f1405 */
[----:B------:R-:W-:Y:S01]  /*26780*/  IMAD.MOV R5, RZ, RZ, -R9 ;  /* 0x000000ffff057224 */ /* 0x000fe200078e0a09 */
[C---:B------:R-:W-:Y:S01]  /*26790*/  ISETP.NE.AND P0, PT, R24.reuse, 0x2, PT ;  /* 0x000000021800780c */ /* 0x040fe20003f05270 */
[----:B------:R-:W-:Y:S02]  /*267a0*/  IMAD.MOV.U32 R2, RZ, RZ, R10 ;  /* 0x000000ffff027224 */ /* 0x000fe400078e000a */
[----:B------:R-:W-:Y:S01]  /*267b0*/  IMAD R5, R5, UR4, R8 ;  /* 0x0000000405057c24 */ /* 0x000fe2000f8e0208 */
[----:B------:R-:W-:Y:S01]  /*267c0*/  SEL R3, RZ, 0x1, P0 ;  /* 0x00000001ff037807 */ /* 0x000fe20000000000 */
[----:B------:R0:W5:Y:S01]  /*267d0*/  @!P2 LDG.E R4, desc[UR36][R6.64] ;  /* 0x000000240604a981 */ /* 0x000162000c1e1900 */
[----:B------:R-:W-:Y:S01]  /*267e0*/  SEL R24, R24, RZ, P0 ;  /* 0x000000ff18187207 */ /* 0x000fe20000000000 */
[----:B------:R-:W-:Y:S01]  /*267f0*/  VIADD R10, R10, 0xffffffff ;  /* 0xffffffff0a0a7836 */ /* 0x000fe20000000000 */
[----:B------:R-:W-:-:S02]  /*26800*/  LOP3.LUT R26, R26, R3, RZ, 0x3c, !PT ;  /* 0x000000031a1a7212 */ /* 0x000fc400078e3cff */
[----:B------:R-:W-:Y:S01]  /*26810*/  ISETP.GT.AND P2, PT, R2, R33, PT ;  /* 0x000000210200720c */ /* 0x000fe20003f44270 */
[----:B------:R-:W-:-:S12]  /*26820*/  @!P1 BRA `(.L_x_3580) ;  /* 0x0000000000049947 */ /* 0x000fd80003800000 */
[----:B------:R-:W-:Y:S01]  /*26830*/  BPT.TRAP 0x1 ;  /* 0x000000040000795c */ /* 0x000fe20000300000 */
.L_x_3580:
[----:B0-----:R-:W-:Y:S01]  /*26840*/  IMAD R6, R24, 0x8, R22 ;  /* 0x0000000818067824 */ /* 0x001fe200078e0216 */
[----:B------:R-:W-:Y:S01]  /*26850*/  SHF.L.U32 R21, R26, 0x1f, RZ ;  /* 0x0000001f1a157819 */ /* 0x000fe200000006ff */
[----:B------:R-:W-:Y:S01]  /*26860*/  BSSY B1, `(.L_x_3581) ;  /* 0x0000004000017945 */ /* 0x000fe20003800000 */
[----:B-1----:R-:W-:Y:S02]  /*26870*/  SHF.R.S32.HI R17, RZ, 0x1f, R5 ;  /* 0x0000001fff117819 */ /* 0x002fe40000011405 */
[----:B------:R-:W0:Y:S02]  /*26880*/  SYNCS.PHASECHK.TRANS64.TRYWAIT P0, [R6+URZ+0x32440], R21 ;  /* 0x03244015060075a7 */ /* 0x000e24000800017f */
[----:B0-----:R-:W-:Y:S05]  /*26890*/  @!P0 BRA `(.L_x_3582) ;  /* 0x0000004400b88947 */ /* 0x001fea0003800000 */
.L_x_3693:
[----:B------:R-:W-:Y:S05]  /*268a0*/  BSYNC B1 ;  /* 0x0000000000017941 */ /* 0x000fea0003800000 */
.L_x_3581:
        /* <DEDUP_REMOVED lines=52> */
.L_x_3707:
        /* <DEDUP_REMOVED lines=8> */
.L_x_3584:
        /* <DEDUP_REMOVED lines=10> */
.L_x_3585:
[----:B------:R3:W-:Y:S01]  /*26d10*/  SYNCS.ARRIVE.TRANS64.A1T0 RZ, [R6+URZ+0x32430], RZ ;  /* 0x032430ff06ff79a7 */ /* 0x0007e2000810003f */
[----:B------:R-:W-:Y:S05]  /*26d20*/  @!P3 BRA `(.L_x_3586) ;  /* 0x000000000004b947 */ /* 0x000fea0003800000 */
[----:B------:R-:W-:Y:S01]  /*26d30*/  BPT.TRAP 0x1 ;  /* 0x000000040000795c */ /* 0x000fe20000300000 */
.L_x_3586:
[----:B------:R-:W4:Y:S01]  /*26d40*/  SYNCS.PHASECHK.TRANS64.TRYWAIT P0, [R6+URZ+0x32460], R21 ;  /* 0x03246015060075a7 */ /* 0x000f22000800017f */
[----:B------:R-:W-:Y:S04]  /*26d50*/  BSSY B1, `(.L_x_3587) ;  /* 0x0000002000017945 */ /* 0x000fe80003800000 */
[----:B----4-:R-:W-:Y:S05]  /*26d60*/  @!P0 BRA `(.L_x_3588) ;  /* 0x00000048003c8947 */ /* 0x010fea0003800000 */
.L_x_3708:
[----:B------:R-:W-:Y:S05]  /*26d70*/  BSYNC B1 ;  /* 0x0000000000017941 */ /* 0x000fea0003800000 */
.L_x_3587:
[----:B------:R-:W-:Y:S01]  /*26d80*/  ULDC.64 UR4, c[0x0][0x328] ;  /* 0x0000ca0000047ab9 */ /* 0x000fe20000000a00 */
[----:B------:R-:W-:Y:S01]  /*26d90*/  LOP3.LUT P5, RZ, R23, 0x1, RZ, 0xc0, !PT ;  /* 0x0000000117ff7812 */ /* 0x000fe200078ac0ff */
[----:B--2---:R-:W-:Y:S01]  /*26da0*/  IMAD R2, R17, UR4, RZ ;  /* 0x0000000411027c24 */ /* 0x004fe2000f8e02ff */
[C---:B------:R-:W-:Y:S01]  /*26db0*/  LOP3.LUT P4, RZ, R23.reuse, 0x10, RZ, 0xc0, !PT ;  /* 0x0000001017ff7812 */ /* 0x040fe2000788c0ff */
[----:B------:R-:W-:Y:S01]  /*26dc0*/  IMAD R8, R24, 0x6000, R29 ;  /* 0x0000600018087824 */ /* 0x000fe200078e021d */
[----:B------:R-:W-:Y:S01]  /*26dd0*/  LOP3.LUT P3, RZ, R23, 0x8, RZ, 0xc0, !PT ;  /* 0x0000000817ff7812 */ /* 0x000fe2000786c0ff */
[----:B-1----:R-:W-:Y:S01]  /*26de0*/  IMAD R7, R5, UR5, R2 ;  /* 0x0000000505077c24 */ /* 0x002fe2000f8e0202 */
        /* <DEDUP_REMOVED lines=20> */
[----:B------:R-:W2:Y:S04]  /*26f30*/  SHFL.IDX PT, R3, R9, RZ, 0x181f ;  /* 0x00181fff09037589 */ /* 0x000ea800000e0000 */
[----:B------:R-:W-:Y:S04]  /*26f40*/  SHFL.IDX PT, R5, R9, 0x1, 0x181f ;  /* 0x00381f0009057f89 */ /* 0x000fe800000e0000 */
[----:B------:R-:W-:Y:S01]  /*26f50*/  SHFL.IDX PT, R17, R9, 0x2, 0x181f ;  /* 0x00581f0009117f89 */ /* 0x000fe200000e0000 */
[----:B-1----:R-:W-:-:S03]  /*26f60*/  IADD3 R2, P0, R14, R0, RZ ;  /* 0x000000000e027210 */ /* 0x002fc60007f1e0ff */
[----:B------:R-:W1:Y:S02]  /*26f70*/  SHFL.IDX PT, R14, R7, 0x1, 0x181f ;  /* 0x00381f00070e7f89 */ /* 0x000e6400000e0000 */
[----:B--2---:R-:W-:-:S05]  /*26f80*/  IMAD.X R3, RZ, RZ, R3, P0 ;  /* 0x000000ffff037224 */ /* 0x004fca00000e0603 */
[----:B------:R-:W-:Y:S04]  /*26f90*/  LDGSTS.E.BYPASS.LTC128B.128 [R8+0x400], desc[UR36][R2.64], !P5 ;  /* 0x0040000002087fae */ /* 0x000fe8000e901d64 */
[----:B------:R-:W-:Y:S04]  /*26fa0*/  LDGSTS.E.BYPASS.LTC128B.128 [R8+0x3400], desc[UR36][R2.64+0x80], !P4 ;  /* 0x0340008002087fae */ /* 0x000fe8000e101d64 */
[----:B------:R-:W-:Y:S04]  /*26fb0*/  LDGSTS.E.BYPASS.LTC128B.128 [R8+0x6400], desc[UR36][R2.64+0x100], !P3 ;  /* 0x0640010002087fae */ /* 0x000fe8000d901d64 */
[----:B------:R2:W-:Y:S01]  /*26fc0*/  LDGSTS.E.BYPASS.LTC128B.128 [R8+0x9400], desc[UR36][R2.64+0x180], !P1 ;  /* 0x0940018002087fae */ /* 0x0005e2000c901d64 */
[----:B-1----:R-:W-:-:S03]  /*26fd0*/  IADD3 R4, P0, R14, R0, RZ ;  /* 0x000000000e047210 */ /* 0x002fc60007f1e0ff */
[----:B------:R-:W2:Y:S02]  /*26fe0*/  SHFL.IDX PT, R14, R7, 0x2, 0x181f ;  /* 0x00581f00070e7f89 */ /* 0x000ea400000e0000 */
[----:B------:R-:W-:-:S05]  /*26ff0*/  IMAD.X R5, RZ, RZ, R5, P0 ;  /* 0x000000ffff057224 */ /* 0x000fca00000e0605 */
[----:B------:R-:W-:Y:S04]  /*27000*/  LDGSTS.E.BYPASS.LTC128B.128 [R8+0xc00], desc[UR36][R4.64], !P5 ;  /* 0x00c0000004087fae */ /* 0x000fe8000e901d64 */
[----:B------:R-:W-:Y:S04]  /*27010*/  LDGSTS.E.BYPASS.LTC128B.128 [R8+0x3c00], desc[UR36][R4.64+0x80], !P4 ;  /* 0x03c0008004087fae */ /* 0x000fe8000e101d64 */
[----:B------:R-:W-:Y:S04]  /*27020*/  LDGSTS.E.BYPASS.LTC128B.128 [R8+0x6c00], desc[UR36][R4.64+0x100], !P3 ;  /* 0x06c0010004087fae */ /* 0x000fe8000d901d64 */
[----:B------:R1:W-:Y:S01]  /*27030*/  LDGSTS.E.BYPASS.LTC128B.128 [R8+0x9c00], desc[UR36][R4.64+0x180], !P1 ;  /* 0x09c0018004087fae */ /* 0x0003e2000c901d64 */
[----:B--2---:R-:W-:-:S03]  /*27040*/  IADD3 R2, P0, R14, R0, RZ ;  /* 0x000000000e027210 */ /* 0x004fc60007f1e0ff */
[----:B------:R-:W2:Y:S02]  /*27050*/  SHFL.IDX PT, R14, R7, 0x3, 0x181f ;  /* 0x00781f00070e7f89 */ /* 0x000ea400000e0000 */
[----:B------:R-:W-:Y:S02]  /*27060*/  IMAD.X R3, RZ, RZ, R17, P0 ;  /* 0x000000ffff037224 */ /* 0x000fe400000e0611 */
[----:B------:R-:W-:Y:S04]  /*27070*/  SHFL.IDX PT, R17, R9, 0x4, 0x181f ;  /* 0x00981f0009117f89 */ /* 0x000fe800000e0000 */
[----:B-1----:R-:W1:Y:S04]  /*27080*/  SHFL.IDX PT, R5, R9, 0x3, 0x181f ;  /* 0x00781f0009057f89 */ /* 0x002e6800000e0000 */
[----:B------:R-:W-:Y:S04]  /*27090*/  LDGSTS.E.BYPASS.LTC128B.128 [R8+0x1400], desc[UR36][R2.64], !P5 ;  /* 0x0140000002087fae */ /* 0x000fe8000e901d64 */
[----:B------:R-:W-:Y:S04]  /*270a0*/  LDGSTS.E.BYPASS.LTC128B.128 [R8+0x4400], desc[UR36][R2.64+0x80], !P4 ;  /* 0x0440008002087fae */ /* 0x000fe8000e101d64 */
[----:B------:R-:W-:Y:S01]  /*270b0*/  LDGSTS.E.BYPASS.LTC128B.128 [R8+0x7400], desc[UR36][R2.64+0x100], !P3 ;  /* 0x0740010002087fae */ /* 0x000fe2000d901d64 */
[----:B--2---:R-:W-:-:S03]  /*270c0*/  IADD3 R4, P0, R14, R0, RZ ;  /* 0x000000000e047210 */ /* 0x004fc60007f1e0ff */
[----:B------:R2:W-:Y:S04]  /*270d0*/  LDGSTS.E.BYPASS.LTC128B.128 [R8+0xa400], desc[UR36][R2.64+0x180], !P1 ;  /* 0x0a40018002087fae */ /* 0x0005e8000c901d64 */
[----:B------:R-:W2:Y:S01]  /*270e0*/  SHFL.IDX PT, R14, R7, 0x4, 0x181f ;  /* 0x00981f00070e7f89 */ /* 0x000ea200000e0000 */
[----:B-1----:R-:W-:-:S03]  /*270f0*/  IMAD.X R5, RZ, RZ, R5, P0 ;  /* 0x000000ffff057224 */ /* 0x002fc600000e0605 */
[----:B------:R-:W1:Y:S04]  /*27100*/  SHFL.IDX PT, R9, R9, 0x5, 0x181f ;  /* 0x00b81f0009097f89 */ /* 0x000e6800000e0000 */
[----:B------:R0:W-:Y:S04]  /*27110*/  LDGSTS.E.BYPASS.LTC128B.128 [R8+0x1c00], desc[UR36][R4.64], !P5 ;  /* 0x01c0000004087fae */ /* 0x0001e8000e901d64 */
[----:B------:R0:W-:Y:S04]  /*27120*/  LDGSTS.E.BYPASS.LTC128B.128 [R8+0x4c00], desc[UR36][R4.64+0x80], !P4 ;  /* 0x04c0008004087fae */ /* 0x0001e8000e101d64 */
[----:B------:R0:W-:Y:S04]  /*27130*/  LDGSTS.E.BYPASS.LTC128B.128 [R8+0x7c00], desc[UR36][R4.64+0x100], !P3 ;  /* 0x07c0010004087fae */ /* 0x0001e8000d901d64 */
[----:B------:R0:W-:Y:S01]  /*27140*/  LDGSTS.E.BYPASS.LTC128B.128 [R8+0xac00], desc[UR36][R4.64+0x180], !P1 ;  /* 0x0ac0018004087fae */ /* 0x0001e2000c901d64 */
[----:B--2---:R-:W-:-:S03]  /*27150*/  IADD3 R2, P0, R14, R0, RZ ;  /* 0x000000000e027210 */ /* 0x004fc60007f1e0ff */
[----:B------:R0:W2:Y:S02]  /*27160*/  SHFL.IDX PT, R14, R7, 0x5, 0x181f ;  /* 0x00b81f00070e7f89 */ /* 0x0000a400000e0000 */
[----:B------:R-:W-:-:S05]  /*27170*/  IMAD.X R3, RZ, RZ, R17, P0 ;  /* 0x000000ffff037224 */ /* 0x000fca00000e0611 */
[----:B------:R0:W-:Y:S04]  /*27180*/  LDGSTS.E.BYPASS.LTC128B.128 [R8+0x2400], desc[UR36][R2.64], !P5 ;  /* 0x0240000002087fae */ /* 0x0001e8000e901d64 */
[----:B------:R0:W-:Y:S04]  /*27190*/  LDGSTS.E.BYPASS.LTC128B.128 [R8+0x5400], desc[UR36][R2.64+0x80], !P4 ;  /* 0x0540008002087fae */ /* 0x0001e8000e101d64 */
[----:B------:R0:W-:Y:S04]  /*271a0*/  LDGSTS.E.BYPASS.LTC128B.128 [R8+0x8400], desc[UR36][R2.64+0x100], !P3 ;  /* 0x0840010002087fae */ /* 0x0001e8000d901d64 */
[----:B-1----:R0:W-:Y:S02]  /*271b0*/  LDGSTS.E.BYPASS.LTC128B.128 [R8+0xb400], desc[UR36][R2.64+0x180], !P1 ;  /* 0x0b40018002087fae */ /* 0x0021e4000c901d64 */
.L_x_3722:
[----:B0-2---:R-:W-:-:S05]  /*271c0*/  IADD3 R2, P0, R14, R0, RZ ;  /* 0x000000000e027210 */ /* 0x005fca0007f1e0ff */
        /* <DEDUP_REMOVED lines=10> */
.L_x_3590:
        /* <DEDUP_REMOVED lines=10> */
.L_x_3591:
[----:B------:R2:W-:Y:S01]  /*27310*/  SYNCS.ARRIVE.TRANS64.A1T0 RZ, [R6+URZ+0x32450], RZ ;  /* 0x032450ff06ff79a7 */ /* 0x0005e2000810003f */
[----:B------:R-:W-:Y:S05]  /*27320*/  @P2 BRA `(.L_x_3592) ;  /* 0xfffffff0009c2947 */ /* 0x000fea000383ffff */
.L_x_3579:
[----:B------:R-:W-:Y:S05]  /*27330*/  BSYNC B0 ;  /* 0x0000000000007941 */ /* 0x000fea0003800000 */
.L_x_3578:
        /* <DEDUP_REMOVED lines=10> */
[----:B------:R-:W5:Y:S01]  /*273e0*/  LDC.64 R2, c[0x0][0xd60] ;  /* 0x00035800ff027b82 */ /* 0x000f620000000a00 */
[----:B------:R-:W0:Y:S02]  /*273f0*/  FLO.U32 R0, UR4 ;  /* 0x0000000400007d00 */ /* 0x000e2400080e0000 */
[----:B0-----:R-:W-:-:S06]  /*27400*/  ISETP.EQ.U32.AND P1, PT, R0, R7, PT ;  /* 0x000000070000720c */ /* 0x001fcc0003f22070 */
[----:B------:R-:W5:Y:S07]  /*27410*/  POPC R7, UR4 ;  /* 0x0000000400077d09 */ /* 0x000f6e0008000000 */
[----:B-----5:R-:W5:Y:S01]  /*27420*/  @P1 ATOMG.E.ADD.STRONG.GPU PT, R3, desc[UR36][R2.64], R7 ;  /* 0x00000007020319a8 */ /* 0x020f6200081ee1e4 */
[----:B------:R-:W0:Y:S02]  /*27430*/  S2R R4, SR_LTMASK ;  /* 0x0000000000047919 */ /* 0x000e240000003900 */
[----:B0-----:R-:W-:-:S04]  /*27440*/  LOP3.LUT R4, R4, UR4, RZ, 0xc0, !PT ;  /* 0x0000000404047c12 */ /* 0x001fc8000f8ec0ff */
[----:B------:R-:W0:Y:S01]  /*27450*/  POPC R9, R4 ;  /* 0x0000000400097309 */ /* 0x000e220000000000 */
[----:B-----5:R-:W0:Y:S02]  /*27460*/  SHFL.IDX PT, R0, R3, R0, 0x1f ;  /* 0x00001f0003007589 */ /* 0x020e2400000e0000 */
[----:B0-----:R-:W-:-:S07]  /*27470*/  IADD3 R16, R0, UR39, R9 ;  /* 0x0000002700107c10 */ /* 0x001fce000fffe009 */
.L_x_3594:
[----:B------:R-:W-:Y:S05]  /*27480*/  BSYNC B0 ;  /* 0x0000000000007941 */ /* 0x000fea0003800000 */
.L_x_3593:
[----:B------:R-:W-:Y:S02]  /*27490*/  SEL R24, R24, RZ, P0 ;  /* 0x000000ff18187207 */ /* 0x000fe40000000000 */
[----:B------:R-:W-:-:S07]  /*274a0*/  LOP3.LUT R26, R26, R5, RZ, 0x3c, !PT ;  /* 0x000000051a1a7212 */ /* 0x000fce00078e3cff */
.L_x_3547:
[----:B------:R-:W-:Y:S05]  /*274b0*/  BSYNC B7 ;  /* 0x0000000000077941 */ /* 0x000fea0003800000 */
.L_x_3545:
[----:B------:R-:W-:-:S13]  /*274c0*/  LOP3.LUT P0, RZ, R23, 0x20000, RZ, 0xc0, !PT ;  /* 0x0002000017ff7812 */ /* 0x000fda000780c0ff */
[----:B------:R-:W-:Y:S05]  /*274d0*/  @!P0 BRA `(.L_x_3595) ;  /* 0x0000000000248947 */ /* 0x000fea0003800000 */
[----:B------:R-:W-:Y:S05]  /*274e0*/  WARPSYNC.ALL ;  /* 0x0000000000007948 */ /* 0x000fea0003800000 */
[----:B------:R-:W5:Y:S08]  /*274f0*/  S2UR UR5, SR_CgaCtaId ;  /* 0x00000000000579c3 */ /* 0x000f700000008800 */
[----:B------:R-:W-:Y:S06]  /*27500*/  BAR.SYNC.DEFER_BLOCKING 0x5, 0x180 ;  /* 0x0146000000007b1d */ /* 0x000fec0000010000 */
[----:B------:R-:W-:-:S02]  /*27510*/  UMOV UR4, 0x400 ;  /* 0x0000040000047882 */ /* 0x000fc40000000000 */
[----:B-----5:R-:W-:-:S06]  /*27520*/  ULEA UR4, UR5, UR4, 0x18 ;  /* 0x0000000405047291 */ /* 0x020fcc000f8ec03f */
[----:B------:R-:W-:-:S05]  /*27530*/  IMAD.U32 R22, RZ, RZ, UR4 ;  /* 0x00000004ff167e24 */ /* 0x000fca000f8e00ff */
[----:B-1----:R1:W0:Y:S01]  /*27540*/  LDS.128 R16, [R22+0x324d0] ;  /* 0x0324d00016107984 */ /* 0x0022220000000c00 */
[----:B------:R-:W-:Y:S06]  /*27550*/  BAR.ARV 0x4, 0x180 ;  /* 0x0106000000007b1d */ /* 0x000fec0000002000 */
[----:B------:R-:W-:Y:S05]  /*27560*/  BRA `(.L_x_3596) ;  /* 0x0000000800cc7947 */ /* 0x000fea0003800000 */
.L_x_3595:
[----:B------:R-:W5:Y:S01]  /*27570*/  S2R R0, SR_TID.X ;  /* 0x0000000000007919 */ /* 0x000f620000002100 */
[----:B------:R-:W-:Y:S01]  /*27580*/  UMOV UR4, 0xffffffff ;  /* 0xffffffff00047882 */ /* 0x000fe20000000000 */
[----:B-----5:R-:W-:-:S04]  /*27590*/  LOP3.LUT R8, R0, 0x1f, RZ, 0xc0, !PT ;  /* 0x0000001f00087812 */ /* 0x020fc800078ec0ff */
[----:B------:R-:W-:Y:S01]  /*275a0*/  ISETP.NE.AND P0, PT, R8, 0x1f, PT ;  /* 0x0000001f0800780c */ /* 0x000fe20003f05270 */
[----:B------:R-:W-:-:S12]  /*275b0*/  BRA.DIV UR4, `(.L_x_3597) ;  /* 0x0000004a04047947 */ /* 0x000fd8000b800000 */
[----:B------:R-:W-:Y:S01]  /*275c0*/  IMAD.IADD R5, R19, 0x1, R8 ;  /* 0x0000000113057824 */ /* 0x000fe200078e0208 */
[----:B------:R-:W-:-:S04]  /*275d0*/  ULDC UR4, c[0x0][0xd3c] ;  /* 0x00034f0000047ab9 */ /* 0x000fc80000000800 */
[----:B------:R-:W-:-:S13]  /*275e0*/  ISETP.GE.OR P1, PT, R5, UR4, !P0 ;  /* 0x0000000405007c0c */ /* 0x000fda000c726670 */
[----:B------:R-:W5:Y:S02]  /*275f0*/  @!P1 LDC.64 R2, c[0x0][0xd80] ;  /* 0x00036000ff029b82 */ /* 0x000f640000000a00 */
[----:B-----5:R-:W-:-:S06]  /*27600*/  @!P1 IMAD.WIDE R2, R5, 0x4, R2 ;  /* 0x0000000405029825 */ /* 0x020fcc00078e0202 */
[----:B------:R-:W5:Y:S01]  /*27610*/  @!P1 LDG.E R2, desc[UR36][R2.64] ;  /* 0x0000002402029981 */ /* 0x000f62000c1e1900 */
[----:B------:R-:W-:Y:S01]  /*27620*/  IMAD.MOV.U32 R5, RZ, RZ, RZ ;  /* 0x000000ffff057224 */ /* 0x000fe200078e00ff */
[C---:B------:R-:W-:Y:S02]  /*27630*/  ISETP.GE.U32.AND P2, PT, R8.reuse, 0x2, PT ;  /* 0x000000020800780c */ /* 0x040fe40003f46070 */
[C---:B------:R-:W-:Y:S01]  /*27640*/  ISETP.GE.U32.AND P3, PT, R8.reuse, 0x4, PT ;  /* 0x000000040800780c */ /* 0x040fe20003f66070 */
[----:B------:R-:W-:Y:S01]  /*27650*/  SHFL.IDX PT, R0, R16, RZ, 0x1f ;  /* 0x00001fff10007589 */ /* 0x000fe200000e0000 */
[C---:B------:R-:W-:Y:S02]  /*27660*/  ISETP.GE.U32.AND P4, PT, R8.reuse, 0x8, PT ;  /* 0x000000080800780c */ /* 0x040fe40003f86070 */
[C---:B------:R-:W-:Y:S01]  /*27670*/  ISETP.GE.U32.AND P5, PT, R8.reuse, 0x10, PT ;  /* 0x000000100800780c */ /* 0x040fe20003fa6070 */
[----:B------:R-:W-:Y:S01]  /*27680*/  SHFL.IDX PT, R4, R16, 0x1, 0x1f ;  /* 0x00201f0010047f89 */ /* 0x000fe200000e0000 */
[----:B-----5:R-:W-:Y:S01]  /*27690*/  @!P1 IMAD.MOV.U32 R5, RZ, RZ, R2 ;  /* 0x000000ffff059224 */ /* 0x020fe200078e0002 */
[----:B------:R-:W-:-:S04]  /*276a0*/  ISETP.NE.AND P1, PT, R8, RZ, PT ;  /* 0x000000ff0800720c */ /* 0x000fc80003f25270 */
[----:B------:R-:W2:Y:S02]  /*276b0*/  SHFL.UP PT, R14, R5, 0x1, RZ ;  /* 0x04200000050e7989 */ /* 0x000ea400000e00ff */
[----:B--234-:R-:W-:-:S05]  /*276c0*/  SEL R6, R14, RZ, P1 ;  /* 0x000000ff0e067207 */ /* 0x01cfca0000800000 */
        /* <DEDUP_REMOVED lines=13> */
[----:B------:R2:W3:Y:S02]  /*277a0*/  SHFL.IDX PT, R14, R6, 0x1f, 0x1f ;  /* 0x03e01f00060e7f89 */ /* 0x0004e400000e0000 */
.L_x_3732:
[----:B------:R-:W-:Y:S02]  /*277b0*/  ULDC UR4, c[0x0][0xd38] ;  /* 0x00034e0000047ab9 */ /* 0x000fe40000000800 */
[----:B------:R-:W-:-:S04]  /*277c0*/  IMAD.U32 R7, RZ, RZ, UR4 ;  /* 0x00000004ff077e24 */ /* 0x000fc8000f8e00ff */
[----:B---3--:R-:W-:-:S04]  /*277d0*/  IMAD R14, R14, R7, RZ ;  /* 0x000000070e0e7224 */ /* 0x008fc800078e02ff */
[----:B------:R-:W-:-:S05]  /*277e0*/  IMAD.IADD R9, R4, 0x1, R14 ;  /* 0x0000000104097824 */ /* 0x000fca00078e020e */
[----:B------:R-:W-:-:S13]  /*277f0*/  ISETP.GT.AND P6, PT, R9, R0, PT ;  /* 0x000000000900720c */ /* 0x000fda0003fc4270 */
[----:B------:R-:W-:Y:S05]  /*27800*/  @P6 BRA `(.L_x_3598) ;  /* 0x00000000009c6947 */ /* 0x000fea0003800000 */
.L_x_3603:
[----:B------:R-:W3:Y:S01]  /*27810*/  LDC R2, c[0x0][0xd3c] ;  /* 0x00034f00ff027b82 */ /* 0x000ee20000000800 */
[----:B------:R-:W-:-:S05]  /*27820*/  VIADD R19, R19, 0x1f ;  /* 0x0000001f13137836 */ /* 0x000fca0000000000 */
[----:B---3--:R-:W-:-:S13]  /*27830*/  ISETP.GE.AND P6, PT, R19, R2, PT ;  /* 0x000000021300720c */ /* 0x008fda0003fc6270 */
[----:B------:R-:W-:Y:S05]  /*27840*/  @P6 BRA `(.L_x_3599) ;  /* 0x0000000400d06947 */ /* 0x000fea0003800000 */
[----:B------:R-:W3:Y:S01]  /*27850*/  S2R R3, SR_TID.X ;  /* 0x0000000000037919 */ /* 0x000ee20000002100 */
[----:B------:R-:W-:Y:S01]  /*27860*/  BSSY B0, `(.L_x_3600) ;  /* 0x0000009000007945 */ /* 0x000fe20003800000 */
[----:B------:R-:W-:Y:S01]  /*27870*/  IMAD.MOV.U32 R5, RZ, RZ, RZ ;  /* 0x000000ffff057224 */ /* 0x000fe200078e00ff */
[----:B---3--:R-:W-:-:S05]  /*27880*/  LOP3.LUT R3, R3, 0x1f, RZ, 0xc0, !PT ;  /* 0x0000001f03037812 */ /* 0x008fca00078ec0ff */
[----:B------:R-:W-:-:S05]  /*27890*/  IMAD.IADD R7, R19, 0x1, R3 ;  /* 0x0000000113077824 */ /* 0x000fca00078e0203 */
[----:B------:R-:W-:-:S13]  /*278a0*/  ISETP.GE.OR P6, PT, R7, R2, !P0 ;  /* 0x000000020700720c */ /* 0x000fda00047c6670 */
[----:B------:R-:W-:Y:S05]  /*278b0*/  @P6 BRA `(.L_x_3601) ;  /* 0x00000000000c6947 */ /* 0x000fea0003800000 */
[----:B------:R-:W3:Y:S02]  /*278c0*/  LDC.64 R2, c[0x0][0xd80] ;  /* 0x00036000ff027b82 */ /* 0x000ee40000000a00 */
[----:B---3--:R-:W-:-:S05]  /*278d0*/  IMAD.WIDE R2, R7, 0x4, R2 ;  /* 0x0000000407027825 */ /* 0x008fca00078e0202 */
[----:B------:R3:W5:Y:S02]  /*278e0*/  LDG.E R5, desc[UR36][R2.64] ;  /* 0x0000002402057981 */ /* 0x000764000c1e1900 */
.L_x_3601:
[----:B------:R-:W-:Y:S05]  /*278f0*/  BSYNC B0 ;  /* 0x0000000000007941 */ /* 0x000fea0003800000 */
.L_x_3600:
[----:B------:R-:W-:-:S03]  /*27900*/  UMOV UR4, 0xffffffff ;  /* 0xffffffff00047882 */ /* 0x000fc60000000000 */
[----:B------:R-:W-:Y:S05]  /*27910*/  BRA.DIV UR4, `(.L_x_3602) ;  /* 0x0000004a04507947 */ /* 0x000fea000b800000 */
[----:B-----5:R-:W4:Y:S02]  /*27920*/  SHFL.UP PT, R14, R5, 0x1, RZ ;  /* 0x04200000050e7989 */ /* 0x020f2400000e00ff */
        /* <DEDUP_REMOVED lines=13> */
[----:B--2---:R-:W-:-:S05]  /*27a00*/  IMAD.IADD R6, R4, 0x1, R7 ;  /* 0x0000000104067824 */ /* 0x004fca00078e0207 */
[----:B------:R2:W3:Y:S02]  /*27a10*/  SHFL.IDX PT, R14, R6, 0x1f, 0x1f ;  /* 0x03e01f00060e7f89 */ /* 0x0004e400000e0000 */
.L_x_3740:
[----:B------:R-:W-:Y:S02]  /*27a20*/  ULDC UR4, c[0x0][0xd38] ;  /* 0x00034e0000047ab9 */ /* 0x000fe40000000800 */
[----:B------:R-:W-:-:S04]  /*27a30*/  IMAD.U32 R7, RZ, RZ, UR4 ;  /* 0x00000004ff077e24 */ /* 0x000fc8000f8e00ff */
[----:B---3--:R-:W-:-:S04]  /*27a40*/  IMAD R14, R14, R7, RZ ;  /* 0x000000070e0e7224 */ /* 0x008fc800078e02ff */
[----:B------:R-:W-:-:S05]  /*27a50*/  IMAD.IADD R9, R14, 0x1, R9 ;  /* 0x000000010e097824 */ /* 0x000fca00078e0209 */
[----:B------:R-:W-:-:S13]  /*27a60*/  ISETP.GT.AND P6, PT, R9, R0, PT ;  /* 0x000000000900720c */ /* 0x000fda0003fc4270 */
[----:B------:R-:W-:Y:S05]  /*27a70*/  @!P6 BRA `(.L_x_3603) ;  /* 0xfffffffc0064e947 */ /* 0x000fea000383ffff */
.L_x_3598:
        /* <DEDUP_REMOVED lines=8> */
.L_x_3744:
[----:B------:R-:W-:Y:S01]  /*27b00*/  ISETP.NE.AND P0, PT, R2, RZ, PT ;  /* 0x000000ff0200720c */ /* 0x000fe20003f05270 */
[----:B------:R-:W-:-:S12]  /*27b10*/  IMAD.MOV.U32 R14, RZ, RZ, RZ ;  /* 0x000000ffff0e7224 */ /* 0x000fd800078e00ff */
[----:B------:R-:W-:Y:S05]  /*27b20*/  @!P0 BRA `(.L_x_3605) ;  /* 0x0000000000108947 */ /* 0x000fea0003800000 */
[----:B------:R-:W-:Y:S01]  /*27b30*/  UMOV UR4, 0xffffffff ;  /* 0xffffffff00047882 */ /* 0x000fe20000000000 */
[----:B------:R-:W-:Y:S02]  /*27b40*/  VIADD R12, R4, 0xffffffff ;  /* 0xffffffff040c7836 */ /* 0x000fe40000000000 */
[----:B------:R-:W-:Y:S05]  /*27b50*/  BRA.DIV UR4, `(.L_x_3606) ;  /* 0x0000004a04c47947 */ /* 0x000fea000b800000 */
[----:B------:R0:W0:Y:S02]  /*27b60*/  SHFL.IDX PT, R14, R6, R12, 0x1f ;  /* 0x00001f0c060e7589 */ /* 0x00002400000e0000 */
.L_x_3605:
[----:B------:R-:W5:Y:S01]  /*27b70*/  LDC.64 R2, c[0x0][0xd90] ;  /* 0x00036400ff027b82 */ /* 0x000f620000000a00 */
[----:B------:R-:W-:-:S04]  /*27b80*/  IMAD.IADD R19, R4, 0x1, R19 ;  /* 0x0000000104137824 */ /* 0x000fc800078e0213 */
[----:B-----5:R-:W-:-:S05]  /*27b90*/  IMAD.WIDE R2, R19, 0x4, R2 ;  /* 0x0000000413027825 */ /* 0x020fca00078e0202 */
[----:B0-2---:R0:W3:Y:S01]  /*27ba0*/  LDG.E R6, desc[UR36][R2.64] ;  /* 0x0000002402067981 */ /* 0x0050e2000c1e1900 */
[----:B------:R-:W-:Y:S02]  /*27bb0*/  IMAD R16, R14, R7, R16 ;  /* 0x000000070e107224 */ /* 0x000fe400078e0210 */
[----:B0-----:R-:W-:Y:S02]  /*27bc0*/  IMAD.MOV.U32 R2, RZ, RZ, RZ ;  /* 0x000000ffff027224 */ /* 0x001fe400078e00ff */
[----:B---34-:R-:W-:-:S05]  /*27bd0*/  IMAD R4, R5, R6, RZ ;  /* 0x0000000605047224 */ /* 0x018fca00078e02ff */
        /* <DEDUP_REMOVED lines=57> */
[----:B-1----:R-:W-:Y:S01]  /*27f70*/  IMAD.IADD R17, R5, 0x1, R2 ;  /* 0x0000000105117824 */ /* 0x002fe200078e0202 */
[----:B------:R-:W-:Y:S06]  /*27f80*/  BRA `(.L_x_3607) ;  /* 0x00000000001c7947 */ /* 0x000fec0003800000 */
.L_x_3599:
[----:B------:R-:W-:Y:S01]  /*27f90*/  UMOV UR4, URZ ;  /* 0x0000003f00047c82 */ /* 0x000fe20008000000 */
[----:B------:R-:W-:Y:S01]  /*27fa0*/  UMOV UR5, URZ ;  /* 0x0000003f00057c82 */ /* 0x000fe20008000000 */
[----:B------:R-:W-:Y:S01]  /*27fb0*/  ULDC UR6, c[0x0][0xd3c] ;  /* 0x00034f0000067ab9 */ /* 0x000fe20000000800 */
[----:B------:R-:W-:Y:S02]  /*27fc0*/  IMAD.MOV.U32 R16, RZ, RZ, R0 ;  /* 0x000000ffff107224 */ /* 0x000fe400078e0000 */
[----:B-1----:R-:W-:Y:S02]  /*27fd0*/  IMAD.U32 R17, RZ, RZ, UR4 ;  /* 0x00000004ff117e24 */ /* 0x002fe4000f8e00ff */
[----:B------:R-:W-:Y:S02]  /*27fe0*/  IMAD.U32 R18, RZ, RZ, UR5 ;  /* 0x00000005ff127e24 */ /* 0x000fe4000f8e00ff */
[----:B------:R-:W-:-:S07]  /*27ff0*/  IMAD.U32 R19, RZ, RZ, UR6 ;  /* 0x00000006ff137e24 */ /* 0x000fce000f8e00ff */
.L_x_3607:
[----:B------:R-:W1:Y:S01]  /*28000*/  S2R R0, SR_TID.X ;  /* 0x0000000000007919 */ /* 0x000e620000002100 */
[----:B------:R-:W-:Y:S05]  /*28010*/  WARPSYNC.ALL ;  /* 0x0000000000007948 */ /* 0x000fea0003800000 */
[----:B------:R-:W-:Y:S01]  /*28020*/  BAR.SYNC.DEFER_BLOCKING 0x4, 0x180 ;  /* 0x0106000000007b1d */ /* 0x000fe20000010000 */
[----:B-1----:R-:W-:-:S04]  /*28030*/  LOP3.LUT R0, R0, 0x1f, RZ, 0xc0, !PT ;  /* 0x0000001f00007812 */ /* 0x002fc800078ec0ff */
[----:B------:R-:W-:-:S13]  /*28040*/  ISETP.NE.AND P0, PT, R0, RZ, PT ;  /* 0x000000ff0000720c */ /* 0x000fda0003f05270 */
[----:B------:R-:W1:Y:S01]  /*28050*/  @!P0 S2R R3, SR_CgaCtaId ;  /* 0x0000000000038919 */ /* 0x000e620000008800 */
[----:B------:R-:W-:-:S04]  /*28060*/  @!P0 MOV R0, 0x400 ;  /* 0x0000040000008802 */ /* 0x000fc80000000f00 */
[----:B-1----:R-:W-:-:S05]  /*28070*/  @!P0 LEA R22, R3, R0, 0x18 ;  /* 0x0000000003168211 */ /* 0x002fca00078ec0ff */
[----:B------:R1:W-:Y:S01]  /*28080*/  @!P0 STS.128 [R22+0x324d0], R16 ;  /* 0x0324d01016008388 */ /* 0x0003e20000000c00 */
[----:B------:R-:W-:Y:S06]  /*28090*/  BAR.ARV 0x5, 0x180 ;  /* 0x0146000000007b1d */ /* 0x000fec0000002000 */
.L_x_3596:
[----:B------:R-:W-:Y:S02]  /*280a0*/  ULDC UR4, c[0x0][0xd3c] ;  /* 0x00034f0000047ab9 */ /* 0x000fe40000000800 */
[----:B0-----:R-:W-:-:S13]  /*280b0*/  ISETP.GE.AND P0, PT, R19, UR4, PT ;  /* 0x0000000413007c0c */ /* 0x001fda000bf06270 */
[----:B------:R-:W-:Y:S05]  /*280c0*/  @!P0 BRA `(.L_x_3608) ;  /* 0xffffffa800b08947 */ /* 0x000fea000383ffff */
[----:B------:R-:W-:Y:S05]  /*280d0*/  BSYNC B8 ;  /* 0x0000000000087941 */ /* 0x000fea0003800000 */
.L_x_3533:
[----:B-1----:R-:W5:Y:S01]  /*280e0*/  LDL.LU R0, [R1+0x468] ;  /* 0x0004680001007983 */ /* 0x002f620000300800 */
[----:B------:R-:W-:Y:S01]  /*280f0*/  BSSY B0, `(.L_x_3609) ;  /* 0x000000b000007945 */ /* 0x000fe20003800000 */
[----:B------:R-:W0:Y:S01]  /*28100*/  S2R R5, SR_CgaCtaId ;  /* 0x0000000000057919 */ /* 0x000e220000008800 */
[----:B-----5:R-:W-:-:S05]  /*28110*/  VIADD R0, R0, 0x1 ;  /* 0x0000000100007836 */ /* 0x020fca0000000000 */
        /* <DEDUP_REMOVED lines=8> */
.L_x_3747:
[----:B------:R-:W-:Y:S05]  /*281a0*/  BSYNC B0 ;  /* 0x0000000000007941 */ /* 0x000fea0003800000 */
.L_x_3609:
[----:B------:R-:W-:-:S03]  /*281b0*/  UMOV UR4, 0xffffffff ;  /* 0xffffffff00047882 */ /* 0x000fc60000000000 */
[----:B------:R-:W-:Y:S05]  /*281c0*/  BRA.DIV UR4, `(.L_x_3611) ;  /* 0x0000004604607947 */ /* 0x000fea000b800000 */
[----:B0-----:R-:W0:Y:S02]  /*281d0*/  S2R R0, SR_TID.X ;  /* 0x0000000000007919 */ /* 0x001e240000002100 */
[----:B0-----:R-:W-:-:S04]  /*281e0*/  SHF.R.U32.HI R0, RZ, 0x5, R0 ;  /* 0x00000005ff007819 */ /* 0x001fc80000011600 */
[----:B------:R-:W-:-:S05]  /*281f0*/  LOP3.LUT R0, R0, 0x3, RZ, 0xc0, !PT ;  /* 0x0000000300007812 */ /* 0x000fca00078ec0ff */
[----:B------:R0:W1:Y:S02]  /*28200*/  SHFL.IDX PT, R14, R0, RZ, 0x1f ;  /* 0x00001fff000e7589 */ /* 0x00006400000e0000 */
.L_x_3750:
[----:B-1----:R-:W-:Y:S01]  /*28210*/  ISETP.NE.AND P0, PT, R14, RZ, PT ;  /* 0x000000ff0e00720c */ /* 0x002fe20003f05270 */
[----:B------:R-:W-:-:S12]  /*28220*/  BSSY B0, `(.L_x_3612) ;  /* 0x0000026000007945 */ /* 0x000fd80003800000 */
[----:B------:R-:W-:Y:S05]  /*28230*/  @P0 BRA `(.L_x_3613) ;  /* 0x0000000000900947 */ /* 0x000fea0003800000 */
[----:B------:R-:W-:-:S03]  /*28240*/  UMOV UR4, 0xffffffff ;  /* 0xffffffff00047882 */ /* 0x000fc60000000000 */
[----:B------:R-:W-:Y:S05]  /*28250*/  BRA.DIV UR4, `(.L_x_3614) ;  /* 0x0000004604707947 */ /* 0x000fea000b800000 */
[----:B------:R-:W-:-:S13]  /*28260*/  ELECT P6, URZ, PT ;  /* 0x00000000003f782f */ /* 0x000fda00038c0000 */
.L_x_3753:
[----:B------:R-:W-:Y:S05]  /*28270*/  @!P6 BRA `(.L_x_3613) ;  /* 0x000000000080e947 */ /* 0x000fea0003800000 */
[----:B0-----:R-:W5:Y:S02]  /*28280*/  LDL R0, [R1+0x470] ;  /* 0x0004700001007983 */ /* 0x001f640000100800 */
[----:B-----5:R-:W-:-:S13]  /*28290*/  R2UR UR4, R0 ;  /* 0x00000000000472ca */ /* 0x020fda00000e0000 */
[----:B------:R-:W-:-:S06]  /*282a0*/  ULOP3.LUT UR4, UR4, 0x2, URZ, 0xfc, !UPT ;  /* 0x0000000204047892 */ /* 0x000fcc000f8efc3f */
[----:B------:R-:W-:-:S05]  /*282b0*/  IMAD.U32 R0, RZ, RZ, UR4 ;  /* 0x00000004ff007e24 */ /* 0x000fca000f8e00ff */
[----:B------:R-:W-:-:S13]  /*282c0*/  ISETP.NE.AND P0, PT, R0, 0x3, PT ;  /* 0x000000030000780c */ /* 0x000fda0003f05270 */
[----:B------:R-:W-:Y:S05]  /*282d0*/  @!P0 BRA `(.L_x_3615) ;  /* 0x0000000000048947 */ /* 0x000fea0003800000 */
[----:B------:R-:W-:Y:S01]  /*282e0*/  BPT.TRAP 0x1 ;  /* 0x000000040000795c */ /* 0x000fe20000300000 */
.L_x_3615:
[----:B------:R-:W-:Y:S01]  /*282f0*/  IMAD R5, R24, 0x8, R7 ;  /* 0x0000000818057824 */ /* 0x000fe200078e0207 */
[----:B------:R-:W-:Y:S01]  /*28300*/  SHF.L.U32 R0, R26, 0x1f, RZ ;  /* 0x0000001f1a007819 */ /* 0x000fe200000006ff */
[----:B------:R-:W-:-:S03]  /*28310*/  VIADD R24, R24, 0x1 ;  /* 0x0000000118187836 */ /* 0x000fc60000000000 */
[----:B------:R-:W0:Y:S02]  /*28320*/  SYNCS.PHASECHK.TRANS64.TRYWAIT P1, [R5+URZ+0x32440], R0 ;  /* 0x03244000050075a7 */ /* 0x000e24000802017f */
[----:B------:R-:W-:-:S04]  /*28330*/  ISETP.NE.AND P2, PT, R24, 0x2, PT ;  /* 0x000000021800780c */ /* 0x000fc80003f45270 */
[----:B------:R-:W-:Y:S01]  /*28340*/  SEL R3, RZ, 0x1, P2 ;  /* 0x00000001ff037807 */ /* 0x000fe20001000000 */
[----:B0-----:R-:W-:Y:S08]  /*28350*/  @!P1 BRA `(.L_x_3616) ;  /* 0x0000004400509947 */ /* 0x001ff00003800000 */
.L_x_3754:
[----:B------:R-:W-:Y:S02]  /*28360*/  SEL R24, R24, RZ, P2 ;  /* 0x000000ff18187207 */ /* 0x000fe40001000000 */
[----:B------:R-:W-:Y:S01]  /*28370*/  LOP3.LUT R2, R26, R3, RZ, 0x3c, !PT ;  /* 0x000000031a027212 */ /* 0x000fe200078e3cff */
[----:B------:R-:W-:Y:S06]  /*28380*/  @!P0 BRA `(.L_x_3617) ;  /* 0x0000000000048947 */ /* 0x000fec0003800000 */
[----:B------:R-:W-:Y:S01]  /*28390*/  BPT.TRAP 0x1 ;  /* 0x000000040000795c */ /* 0x000fe20000300000 */
.L_x_3617:
[----:B------:R-:W-:Y:S01]  /*283a0*/  IMAD R3, R24, 0x8, R7 ;  /* 0x0000000818037824 */ /* 0x000fe200078e0207 */
[----:B------:R-:W-:-:S04]  /*283b0*/  SHF.L.U32 R2, R2, 0x1f, RZ ;  /* 0x0000001f02027819 */ /* 0x000fc800000006ff */
[----:B------:R-:W1:Y:S02]  /*283c0*/  SYNCS.PHASECHK.TRANS64.TRYWAIT P1, [R3+URZ+0x32440], R2 ;  /* 0x03244002030075a7 */ /* 0x000e64000802017f */
[----:B-1----:R-:W-:Y:S05]  /*283d0*/  @!P1 BRA `(.L_x_3618) ;  /* 0x0000004400449947 */ /* 0x002fea0003800000 */
.L_x_3755:
[----:B------:R-:W-:Y:S05]  /*283e0*/  @!P0 BRA `(.L_x_3619) ;  /* 0x0000000000048947 */ /* 0x000fea0003800000 */
[----:B------:R-:W-:Y:S01]  /*283f0*/  BPT.TRAP 0x1 ;  /* 0x000000040000795c */ /* 0x000fe20000300000 */
.L_x_3619:
[----:B------:R-:W5:Y:S02]  /*28400*/  SYNCS.PHASECHK.TRANS64.TRYWAIT P1, [R5+URZ+0x32460], R0 ;  /* 0x03246000050075a7 */ /* 0x000f64000802017f */
[----:B-----5:R-:W-:Y:S05]  /*28410*/  @!P1 BRA `(.L_x_3620) ;  /* 0x0000004400489947 */ /* 0x020fea0003800000 */
.L_x_3756:
[----:B------:R-:W-:Y:S05]  /*28420*/  @!P0 BRA `(.L_x_3621) ;  /* 0x0000000000048947 */ /* 0x000fea0003800000 */
[----:B------:R-:W-:Y:S01]  /*28430*/  BPT.TRAP 0x1 ;  /* 0x000000040000795c */ /* 0x000fe20000300000 */
.L_x_3621:
[----:B------:R0:W0:Y:S02]  /*28440*/  SYNCS.PHASECHK.TRANS64.TRYWAIT P0, [R3+URZ+0x32460], R2 ;  /* 0x03246002030075a7 */ /* 0x000024000800017f */
[----:B0-----:R-:W-:Y:S05]  /*28450*/  @!P0 NANOSLEEP.SYNCS 0x989680 ;  /* 0x009896800000895d */ /* 0x001fea0003900000 */
[----:B------:R-:W0:Y:S02]  /*28460*/  @!P0 SYNCS.PHASECHK.TRANS64 P0, [R3+URZ+0x32460], R2 ;  /* 0x03246002030085a7 */ /* 0x000e24000800007f */
[----:B0-----:R-:W-:Y:S05]  /*28470*/  @!P0 BRA `(.L_x_3621) ;  /* 0xfffffffc00f08947 */ /* 0x001fea000383ffff */
.L_x_3613:
[----:B------:R-:W-:Y:S05]  /*28480*/  BSYNC B0 ;  /* 0x0000000000007941 */ /* 0x000fea0003800000 */
.L_x_3612:
[----:B------:R-:W-:Y:S05]  /*28490*/  EXIT ;  /* 0x000000000000794d */ /* 0x000fea0003800000 */
.L_x_3403:
[----:B0-----:R-:W-:-:S04]  /*284a0*/  IMAD.U32 R9, RZ, RZ, UR42 ;  /* 0x0000002aff097e24 */ /* 0x001fc8000f8e00ff */
[----:B------:R0:W1:Y:S03]  /*284b0*/  SYNCS.PHASECHK.TRANS64.TRYWAIT P0, [R9+URZ+0x32400], R8 ;  /* 0x03240008090075a7 */ /* 0x000066000800017f */
[----:B-1----:R-:W-:Y:S05]  /*284c0*/  @!P0 NANOSLEEP.SYNCS 0x989680 ;  /* 0x009896800000895d */ /* 0x002fea0003900000 */
[----:B------:R-:W1:Y:S02]  /*284d0*/  @!P0 SYNCS.PHASECHK.TRANS64 P0, [R9+URZ+0x32400], R8 ;  /* 0x03240008090085a7 */ /* 0x000e64000800007f */
[----:B-1----:R-:W-:Y:S05]  /*284e0*/  @!P0 BRA `(.L_x_3403) ;  /* 0xfffffffc00ec8947 */ /* 0x002fea000383ffff */
[----:B------:R-:W-:Y:S05]  /*284f0*/  BRA `(.L_x_3622) ;  /* 0xfffffda400587947 */ /* 0x000fea000383ffff */
.L_x_3410:
[----:B-1----:R1:W2:Y:S02]  /*28500*/  SYNCS.PHASECHK.TRANS64.TRYWAIT P0, [R24+URZ], R25 ;  /* 0x00000019180075a7 */ /* 0x0022a4000800017f */
[----:B--2---:R-:W-:Y:S05]  /*28510*/  @!P0 NANOSLEEP.SYNCS 0x989680 ;  /* 0x009896800000895d */ /* 0x004fea0003900000 */
[----:B------:R-:W2:Y:S02]  /*28520*/  @!P0 SYNCS.PHASECHK.TRANS64 P0, [R24+URZ], R25 ;  /* 0x00000019180085a7 */ /* 0x000ea4000800007f */
[----:B--2---:R-:W-:Y:S05]  /*28530*/  @!P0 BRA `(.L_x_3410) ;  /* 0xfffffffc00f08947 */ /* 0x004fea000383ffff */
[----:B------:R-:W-:Y:S05]  /*28540*/  BRA `(.L_x_3409) ;  /* 0xfffffda800807947 */ /* 0x000fea000383ffff */
.L_x_3412:
[----:B0-----:R-:W-:-:S04]  /*28550*/  IMAD.U32 R9, RZ, RZ, UR42 ;  /* 0x0000002aff097e24 */ /* 0x001fc8000f8e00ff */
[----:B------:R0:W1:Y:S03]  /*28560*/  SYNCS.PHASECHK.TRANS64.TRYWAIT P0, [R9+URZ+0x32410], R8 ;  /* 0x03241008090075a7 */ /* 0x000066000800017f */
[----:B-1----:R-:W-:Y:S05]  /*28570*/  @!P0 NANOSLEEP.SYNCS 0x989680 ;  /* 0x009896800000895d */ /* 0x002fea0003900000 */
[----:B------:R-:W1:Y:S02]  /*28580*/  @!P0 SYNCS.PHASECHK.TRANS64 P0, [R9+URZ+0x32410], R8 ;  /* 0x03241008090085a7 */ /* 0x000e64000800007f */
[----:B-1----:R-:W-:Y:S05]  /*28590*/  @!P0 BRA `(.L_x_3412) ;  /* 0xfffffffc00ec8947 */ /* 0x002fea000383ffff */
[----:B------:R-:W-:Y:S05]  /*285a0*/  BRA `(.L_x_3623) ;  /* 0xfffffdac00547947 */ /* 0x000fea000383ffff */
.L_x_3419:
[----:B-1----:R1:W2:Y:S02]  /*285b0*/  SYNCS.PHASECHK.TRANS64.TRYWAIT P0, [R8+URZ], R9 ;  /* 0x00000009080075a7 */ /* 0x0022a4000800017f */
[----:B--2---:R-:W-:Y:S05]  /*285c0*/  @!P0 NANOSLEEP.SYNCS 0x989680 ;  /* 0x009896800000895d */ /* 0x004fea0003900000 */
[----:B------:R-:W2:Y:S02]  /*285d0*/  @!P0 SYNCS.PHASECHK.TRANS64 P0, [R8+URZ], R9 ;  /* 0x00000009080085a7 */ /* 0x000ea4000800007f */
[----:B--2---:R-:W-:Y:S05]  /*285e0*/  @!P0 BRA `(.L_x_3419) ;  /* 0xfffffffc00f08947 */ /* 0x004fea000383ffff */
[----:B------:R-:W-:Y:S05]  /*285f0*/  BRA `(.L_x_3418) ;  /* 0xfffffdac00987947 */ /* 0x000fea000383ffff */
.L_x_3457:
[----:B0-----:R0:W2:Y:S02]  /*28600*/  SYNCS.PHASECHK.TRANS64.TRYWAIT P0, [R6+URZ], R7 ;  /* 0x00000007060075a7 */ /* 0x0010a4000800017f */
[----:B--2---:R-:W-:Y:S05]  /*28610*/  @!P0 NANOSLEEP.SYNCS 0x989680 ;  /* 0x009896800000895d */ /* 0x004fea0003900000 */
[----:B------:R-:W2:Y:S02]  /*28620*/  @!P0 SYNCS.PHASECHK.TRANS64 P0, [R6+URZ], R7 ;  /* 0x00000007060085a7 */ /* 0x000ea4000800007f */
[----:B--2---:R-:W-:Y:S05]  /*28630*/  @!P0 BRA `(.L_x_3457) ;  /* 0xfffffffc00f08947 */ /* 0x004fea000383ffff */
[----:B------:R-:W-:Y:S05]  /*28640*/  BRA `(.L_x_3456) ;  /* 0xfffffe14009c7947 */ /* 0x000fea000383ffff */
.L_x_3464:
[----:B0-----:R0:W1:Y:S02]  /*28650*/  SYNCS.PHASECHK.TRANS64.TRYWAIT P0, [R20+URZ], R21 ;  /* 0x00000015140075a7 */ /* 0x001064000800017f */
[----:B-1----:R-:W-:Y:S05]  /*28660*/  @!P0 NANOSLEEP.SYNCS 0x989680 ;  /* 0x009896800000895d */ /* 0x002fea0003900000 */
[----:B------:R-:W1:Y:S02]  /*28670*/  @!P0 SYNCS.PHASECHK.TRANS64 P0, [R20+URZ], R21 ;  /* 0x00000015140085a7 */ /* 0x000e64000800007f */
[----:B-1----:R-:W-:Y:S05]  /*28680*/  @!P0 BRA `(.L_x_3464) ;  /* 0xfffffffc00f08947 */ /* 0x002fea000383ffff */
[----:B------:R-:W-:Y:S05]  /*28690*/  BRA `(.L_x_3463) ;  /* 0xfffffe1800c07947 */ /* 0x000fea000383ffff */
.L_x_3477:
[----:B--2---:R2:W3:Y:S02]  /*286a0*/  SYNCS.PHASECHK.TRANS64.TRYWAIT P0, [R6+URZ], R7 ;  /* 0x00000007060075a7 */ /* 0x0044e4000800017f */
[----:B---3--:R-:W-:Y:S05]  /*286b0*/  @!P0 NANOSLEEP.SYNCS 0x989680 ;  /* 0x009896800000895d */ /* 0x008fea0003900000 */
[----:B------:R-:W3:Y:S02]  /*286c0*/  @!P0 SYNCS.PHASECHK.TRANS64 P0, [R6+URZ], R7 ;  /* 0x00000007060085a7 */ /* 0x000ee4000800007f */
[----:B---3--:R-:W-:Y:S05]  /*286d0*/  @!P0 BRA `(.L_x_3477) ;  /* 0xfffffffc00f08947 */ /* 0x008fea000383ffff */
[----:B------:R-:W-:Y:S05]  /*286e0*/  BRA `(.L_x_3476) ;  /* 0xfffffeac008c7947 */ /* 0x000fea000383ffff */
.L_x_3484:
[----:B0-----:R0:W1:Y:S02]  /*286f0*/  SYNCS.PHASECHK.TRANS64.TRYWAIT P0, [R14+URZ], R15 ;  /* 0x0000000f0e0075a7 */ /* 0x001064000800017f */
[----:B-1----:R-:W-:Y:S05]  /*28700*/  @!P0 NANOSLEEP.SYNCS 0x989680 ;  /* 0x009896800000895d */ /* 0x002fea0003900000 */
[----:B------:R-:W1:Y:S02]  /*28710*/  @!P0 SYNCS.PHASECHK.TRANS64 P0, [R14+URZ], R15 ;  /* 0x0000000f0e0085a7 */ /* 0x000e64000800007f */
[----:B-1----:R-:W-:Y:S05]  /*28720*/  @!P0 BRA `(.L_x_3484) ;  /* 0xfffffffc00f08947 */ /* 0x002fea000383ffff */
[----:B------:R-:W-:Y:S05]  /*28730*/  BRA `(.L_x_3483) ;  /* 0xfffffeb000b07947 */ /* 0x000fea000383ffff */
.L_x_3553:
        /* <DEDUP_REMOVED lines=11> */
.L_x_3625:
[----:B------:R-:W-:Y:S05]  /*287f0*/  BSYNC B0 ;  /* 0x0000000000007941 */ /* 0x000fea0003800000 */
.L_x_3624:
[----:B------:R-:W-:Y:S05]  /*28800*/  BRA `(.L_x_3626) ;  /* 0xffffffb000a47947 */ /* 0x000fea000383ffff */
.L_x_3556:
[----:B0-----:R0:W2:Y:S02]  /*28810*/  SYNCS.PHASECHK.TRANS64.TRYWAIT P0, [R17+URZ+0x32440], R0 ;  /* 0x03244000110075a7 */ /* 0x0010a4000800017f */
[----:B--2---:R-:W-:Y:S05]  /*28820*/  @!P0 NANOSLEEP.SYNCS 0x989680 ;  /* 0x009896800000895d */ /* 0x004fea0003900000 */
[----:B------:R-:W2:Y:S02]  /*28830*/  @!P0 SYNCS.PHASECHK.TRANS64 P0, [R17+URZ+0x32440], R0 ;  /* 0x03244000110085a7 */ /* 0x000ea4000800007f */
[----:B--2---:R-:W-:Y:S05]  /*28840*/  @!P0 BRA `(.L_x_3556) ;  /* 0xfffffffc00f08947 */ /* 0x004fea000383ffff */
[----:B------:R-:W-:Y:S05]  /*28850*/  BRA `(.L_x_3627) ;  /* 0xffffffb4005c7947 */ /* 0x000fea000383ffff */
.L_x_3557:
        /* <DEDUP_REMOVED lines=8> */
.L_x_3629:
[----:B------:R-:W-:Y:S05]  /*288e0*/  BSYNC B0 ;  /* 0x0000000000007941 */ /* 0x000fea0003800000 */
.L_x_3628:
        /* <DEDUP_REMOVED lines=9> */
.L_x_3630:
[----:B------:R-:W-:Y:S02]  /*28980*/  IMAD.MOV.U32 R13, RZ, RZ, R4 ;  /* 0x000000ffff0d7224 */ /* 0x000fe400078e0004 */
[----:B------:R-:W-:Y:S02]  /*28990*/  IMAD.MOV.U32 R12, RZ, RZ, 0x1 ;  /* 0x00000001ff0c7424 */ /* 0x000fe400078e00ff */
[----:B------:R-:W-:-:S07]  /*289a0*/  IMAD.MOV.U32 R3, RZ, RZ, R14 ;  /* 0x000000ffff037224 */ /* 0x000fce00078e000e */
[----:B------:R-:W-:Y:S05]  /*289b0*/  WARPSYNC.COLLECTIVE R15, `(.L_x_3631) ;  /* 0x000000000f087348 */ /* 0x000fea0003c00000 */
[----:B------:R0:W1:Y:S02]  /*289c0*/  SHFL.IDX P6, R14, R13, R12, R11 ;  /* 0x0000000c0d0e7389 */ /* 0x00006400000c000b */
[----:B01----:R-:W-:Y:S01]  /*289d0*/  ENDCOLLECTIVE ;  /* 0x000000000000791b */ /* 0x003fe20003800000 */
.L_x_3631:
        /* <DEDUP_REMOVED lines=15> */
.L_x_3632:
[----:B------:R-:W-:Y:S02]  /*28ad0*/  @P0 IMAD R6, R5, 0x2, R22 ;  /* 0x0000000205060824 */ /* 0x000fe400078e0216 */
[----:B------:R-:W-:Y:S02]  /*28ae0*/  IMAD.MOV.U32 R13, RZ, RZ, R4 ;  /* 0x000000ffff0d7224 */ /* 0x000fe400078e0004 */
[----:B------:R-:W-:Y:S02]  /*28af0*/  IMAD.MOV.U32 R12, RZ, RZ, 0x2 ;  /* 0x00000002ff0c7424 */ /* 0x000fe400078e00ff */
[----:B------:R-:W-:-:S07]  /*28b00*/  IMAD.MOV.U32 R3, RZ, RZ, R14 ;  /* 0x000000ffff037224 */ /* 0x000fce00078e000e */
[----:B------:R-:W-:Y:S05]  /*28b10*/  WARPSYNC.COLLECTIVE R15, `(.L_x_3633) ;  /* 0x000000000f087348 */ /* 0x000fea0003c00000 */
[----:B------:R0:W1:Y:S02]  /*28b20*/  SHFL.IDX P6, R14, R13, R12, R11 ;  /* 0x0000000c0d0e7389 */ /* 0x00006400000c000b */
[----:B01----:R-:W-:Y:S01]  /*28b30*/  ENDCOLLECTIVE ;  /* 0x000000000000791b */ /* 0x003fe20003800000 */
.L_x_3633:
        /* <DEDUP_REMOVED lines=15> */
.L_x_3634:
[----:B------:R-:W-:Y:S02]  /*28c30*/  @P0 IMAD R6, R5, 0x2, R22 ;  /* 0x0000000205060824 */ /* 0x000fe400078e0216 */
[----:B------:R-:W-:Y:S02]  /*28c40*/  IMAD.MOV.U32 R13, RZ, RZ, R4 ;  /* 0x000000ffff0d7224 */ /* 0x000fe400078e0004 */
[----:B------:R-:W-:Y:S02]  /*28c50*/  IMAD.MOV.U32 R12, RZ, RZ, 0x3 ;  /* 0x00000003ff0c7424 */ /* 0x000fe400078e00ff */
[----:B------:R-:W-:-:S07]  /*28c60*/  IMAD.MOV.U32 R3, RZ, RZ, R14 ;  /* 0x000000ffff037224 */ /* 0x000fce00078e000e */
[----:B------:R-:W-:Y:S05]  /*28c70*/  WARPSYNC.COLLECTIVE R15, `(.L_x_3635) ;  /* 0x000000000f087348 */ /* 0x000fea0003c00000 */
[----:B------:R0:W1:Y:S02]  /*28c80*/  SHFL.IDX P6, R14, R13, R12, R11 ;  /* 0x0000000c0d0e7389 */ /* 0x00006400000c000b */
[----:B01----:R-:W-:Y:S01]  /*28c90*/  ENDCOLLECTIVE ;  /* 0x000000000000791b */ /* 0x003fe20003800000 */
.L_x_3635:
        /* <DEDUP_REMOVED lines=15> */
.L_x_3636:
[----:B------:R-:W-:Y:S02]  /*28d90*/  @P0 IMAD R6, R5, 0x2, R22 ;  /* 0x0000000205060824 */ /* 0x000fe400078e0216 */
[----:B------:R-:W-:Y:S02]  /*28da0*/  IMAD.MOV.U32 R13, RZ, RZ, R4 ;  /* 0x000000ffff0d7224 */ /* 0x000fe400078e0004 */
[----:B------:R-:W-:Y:S02]  /*28db0*/  IMAD.MOV.U32 R12, RZ, RZ, 0x4 ;  /* 0x00000004ff0c7424 */ /* 0x000fe400078e00ff */
[----:B------:R-:W-:-:S07]  /*28dc0*/  IMAD.MOV.U32 R3, RZ, RZ, R14 ;  /* 0x000000ffff037224 */ /* 0x000fce00078e000e */
[----:B------:R-:W-:Y:S05]  /*28dd0*/  WARPSYNC.COLLECTIVE R15, `(.L_x_3637) ;  /* 0x000000000f087348 */ /* 0x000fea0003c00000 */
[----:B------:R0:W1:Y:S02]  /*28de0*/  SHFL.IDX P6, R14, R13, R12, R11 ;  /* 0x0000000c0d0e7389 */ /* 0x00006400000c000b */
[----:B01----:R-:W-:Y:S01]  /*28df0*/  ENDCOLLECTIVE ;  /* 0x000000000000791b */ /* 0x003fe20003800000 */
.L_x_3637:
        /* <DEDUP_REMOVED lines=15> */
.L_x_3638:
[----:B------:R-:W-:Y:S02]  /*28ef0*/  @P0 IMAD R6, R5, 0x2, R22 ;  /* 0x0000000205060824 */ /* 0x000fe400078e0216 */
[----:B------:R-:W-:Y:S02]  /*28f00*/  IMAD.MOV.U32 R13, RZ, RZ, R4 ;  /* 0x000000ffff0d7224 */ /* 0x000fe400078e0004 */
[----:B------:R-:W-:Y:S02]  /*28f10*/  IMAD.MOV.U32 R12, RZ, RZ, 0x5 ;  /* 0x00000005ff0c7424 */ /* 0x000fe400078e00ff */
[----:B------:R-:W-:-:S07]  /*28f20*/  IMAD.MOV.U32 R3, RZ, RZ, R14 ;  /* 0x000000ffff037224 */ /* 0x000fce00078e000e */
[----:B------:R-:W-:Y:S05]  /*28f30*/  WARPSYNC.COLLECTIVE R15, `(.L_x_3639) ;  /* 0x000000000f087348 */ /* 0x000fea0003c00000 */
[----:B------:R0:W1:Y:S02]  /*28f40*/  SHFL.IDX P6, R14, R13, R12, R11 ;  /* 0x0000000c0d0e7389 */ /* 0x00006400000c000b */
[----:B01----:R-:W-:Y:S01]  /*28f50*/  ENDCOLLECTIVE ;  /* 0x000000000000791b */ /* 0x003fe20003800000 */
.L_x_3639:
        /* <DEDUP_REMOVED lines=10> */
.L_x_3640:
[----:B------:R-:W-:Y:S01]  /*29000*/  @!PT LDS RZ, [RZ] ;  /* 0x00000000fffff984 */ /* 0x000fe20000000800 */
[----:B------:R-:W-:Y:S01]  /*29010*/  @!PT LDS RZ, [RZ] ;  /* 0x00000000fffff984 */ /* 0x000fe20000000800 */
[----:B------:R-:W-:Y:S01]  /*29020*/  @!PT LDS RZ, [RZ] ;  /* 0x00000000fffff984 */ /* 0x000fe20000000800 */
[----:B------:R1:W-:Y:S01]  /*29030*/  @P0 LDGSTS.E.BYPASS.LTC128B.128 [R6+0x1e400], desc[UR36][R2.64], !P2 ;  /* 0x1e40000002060fae */ /* 0x0003e2000d101d64 */
[----:B------:R-:W-:Y:S01]  /*29040*/  IMAD.MOV.U32 R0, RZ, RZ, R14 ;  /* 0x000000ffff007224 */ /* 0x000fe200078e000e */
[----:B------:R-:W-:Y:S06]  /*29050*/  BRA `(.L_x_3641) ;  /* 0xffffffb000c87947 */ /* 0x000fec000383ffff */
.L_x_3562:
[----:B------:R0:W5:Y:S01]  /*29060*/  LDL.LU R6, [R1+0x440] ;  /* 0x0004400001067983 */ /* 0x0001620000300800 */
[----:B------:R-:W-:Y:S01]  /*29070*/  IMAD.MOV.U32 R13, RZ, RZ, R4 ;  /* 0x000000ffff0d7224 */ /* 0x000fe200078e0004 */
[----:B------:R-:W-:Y:S01]  /*29080*/  LOP3.LUT R23, R23, 0xffffdfff, RZ, 0xc0, !PT ;  /* 0xffffdfff17177812 */ /* 0x000fe200078ec0ff */
[----:B------:R-:W-:Y:S02]  /*29090*/  IMAD.MOV.U32 R12, RZ, RZ, RZ ;  /* 0x000000ffff0c7224 */ /* 0x000fe400078e00ff */
[----:B------:R-:W-:Y:S02]  /*290a0*/  IMAD.MOV.U32 R11, RZ, RZ, 0x181f ;  /* 0x0000181fff0b7424 */ /* 0x000fe400078e00ff */
[----:B------:R-:W-:Y:S02]  /*290b0*/  IMAD.MOV.U32 R15, RZ, RZ, -0x1 ;  /* 0xffffffffff0f7424 */ /* 0x000fe400078e00ff */
[----:B0-----:R-:W-:-:S07]  /*290c0*/  IMAD.IADD R37, R21, 0x1, R37 ;  /* 0x0000000115257824 */ /* 0x001fce00078e0225 */
[----:B-1---5:R-:W-:Y:S05]  /*290d0*/  WARPSYNC.COLLECTIVE R15, `(.L_x_3642) ;  /* 0x000000000f087348 */ /* 0x022fea0003c00000 */
[----:B------:R0:W2:Y:S02]  /*290e0*/  SHFL.IDX P6, R14, R13, R12, R11 ;  /* 0x0000000c0d0e7389 */ /* 0x0000a400000c000b */
[----:B012--5:R-:W-:Y:S01]  /*290f0*/  ENDCOLLECTIVE ;  /* 0x000000000000791b */ /* 0x027fe20003800000 */
.L_x_3642:
[----:B------:R-:W-:Y:S02]  /*29100*/  IMAD.MOV.U32 R13, RZ, RZ, R0 ;  /* 0x000000ffff0d7224 */ /* 0x000fe400078e0000 */
[----:B------:R-:W-:-:S07]  /*29110*/  IMAD.MOV.U32 R2, RZ, RZ, R14 ;  /* 0x000000ffff027224 */ /* 0x000fce00078e000e */
[----:B------:R-:W-:Y:S05]  /*29120*/  WARPSYNC.COLLECTIVE R15, `(.L_x_3643) ;  /* 0x000000000f087348 */ /* 0x000fea0003c00000 */
[----:B------:R0:W1:Y:S02]  /*29130*/  SHFL.IDX P6, R14, R13, R12, R11 ;  /* 0x0000000c0d0e7389 */ /* 0x00006400000c000b */
[----:B01----:R-:W-:Y:S01]  /*29140*/  ENDCOLLECTIVE ;  /* 0x000000000000791b */ /* 0x003fe20003800000 */
.L_x_3643:
[----:B------:R-:W-:Y:S02]  /*29150*/  IMAD.MOV.U32 R13, RZ, RZ, R4 ;  /* 0x000000ffff0d7224 */ /* 0x000fe400078e0004 */
[----:B------:R-:W-:Y:S02]  /*29160*/  IMAD.MOV.U32 R12, RZ, RZ, 0x1 ;  /* 0x00000001ff0c7424 */ /* 0x000fe400078e00ff */
[----:B------:R-:W-:-:S07]  /*29170*/  IMAD.MOV.U32 R3, RZ, RZ, R14 ;  /* 0x000000ffff037224 */ /* 0x000fce00078e000e */
[----:B------:R-:W-:Y:S05]  /*29180*/  WARPSYNC.COLLECTIVE R15, `(.L_x_3644) ;  /* 0x000000000f087348 */ /* 0x000fea0003c00000 */
[----:B------:R0:W1:Y:S02]  /*29190*/  SHFL.IDX P6, R14, R13, R12, R11 ;  /* 0x0000000c0d0e7389 */ /* 0x00006400000c000b */
[----:B01----:R-:W-:Y:S01]  /*291a0*/  ENDCOLLECTIVE ;  /* 0x000000000000791b */ /* 0x003fe20003800000 */
.L_x_3644:
[----:B------:R-:W-:Y:S02]  /*291b0*/  IMAD.MOV.U32 R13, RZ, RZ, R0 ;  /* 0x000000ffff0d7224 */ /* 0x000fe400078e0000 */
[----:B------:R-:W-:-:S05]  /*291c0*/  IMAD R5, R6, R5, RZ ;  /* 0x0000000506057224 */ /* 0x000fca00078e02ff */
[----:B------:R-:W-:-:S13]  /*291d0*/  ISETP.GE.AND P2, PT, R37, R5, PT ;  /* 0x000000052500720c */ /* 0x000fda0003f46270 */
[----:B------:R-:W-:Y:S02]  /*291e0*/  @!P2 LEA R3, P1, R20, R3, 0x1 ;  /* 0x000000031403a211 */ /* 0x000fe400078208ff */
[----:B------:R-:W-:-:S03]  /*291f0*/  @P2 LOP3.LUT R23, R23, 0x2000, RZ, 0xfc, !PT ;  /* 0x0000200017172812 */ /* 0x000fc600078efcff */
[----:B------:R-:W-:Y:S01]  /*29200*/  @!P2 IMAD.X R8, RZ, RZ, R2, P1 ;  /* 0x000000ffff08a224 */ /* 0x000fe200008e0602 */
[----:B------:R-:W-:Y:S01]  /*29210*/  LOP3.LUT R23, R23, 0xffffefff, RZ, 0xc0, !PT ;  /* 0xffffefff17177812 */ /* 0x000fe200078ec0ff */
[----:B------:R-:W-:Y:S02]  /*29220*/  @!P2 IMAD.MOV.U32 R2, RZ, RZ, R3 ;  /* 0x000000ffff02a224 */ /* 0x000fe400078e0003 */
        /* <DEDUP_REMOVED lines=11> */
.L_x_3645:
[----:B------:R-:W-:Y:S01]  /*292e0*/  @P2 LOP3.LUT R23, R23, 0x1000, RZ, 0xfc, !PT ;  /* 0x0000100017172812 */ /* 0x000fe200078efcff */
[----:B------:R-:W-:-:S03]  /*292f0*/  IMAD.MOV.U32 R13, RZ, RZ, R4 ;  /* 0x000000ffff0d7224 */ /* 0x000fc600078e0004 */
[----:B------:R-:W-:Y:S01]  /*29300*/  LOP3.LUT R23, R23, 0xfffff7ff, RZ, 0xc0, !PT ;  /* 0xfffff7ff17177812 */ /* 0x000fe200078ec0ff */
[----:B------:R-:W-:-:S05]  /*29310*/  IMAD.MOV.U32 R12, RZ, RZ, R14 ;  /* 0x000000ffff0c7224 */ /* 0x000fca00078e000e */
[----:B------:R-:W-:-:S05]  /*29320*/  @!P2 LEA R12, P1, R20, R12, 0x1 ;  /* 0x0000000c140ca211 */ /* 0x000fca00078208ff */
[----:B------:R-:W-:Y:S02]  /*29330*/  @!P2 IMAD.X R7, RZ, RZ, R2, P1 ;  /* 0x000000ffff07a224 */ /* 0x000fe400008e0602 */
[----:B------:R-:W-:Y:S02]  /*29340*/  @!P2 IMAD.MOV.U32 R2, RZ, RZ, R12 ;  /* 0x000000ffff02a224 */ /* 0x000fe400078e000c */
[----:B------:R-:W-:Y:S02]  /*29350*/  IMAD.MOV.U32 R12, RZ, RZ, 0x2 ;  /* 0x00000002ff0c7424 */ /* 0x000fe400078e00ff */
[----:B------:R-:W-:-:S07]  /*29360*/  @!P2 IMAD.MOV.U32 R3, RZ, RZ, R7 ;  /* 0x000000ffff03a224 */ /* 0x000fce00078e0007 */
[----:B------:R-:W-:Y:S05]  /*29370*/  WARPSYNC.COLLECTIVE R15, `(.L_x_3646) ;  /* 0x000000000f087348 */ /* 0x000fea0003c00000 */
[----:B------:R0:W1:Y:S02]  /*29380*/  SHFL.IDX P6, R14, R13, R12, R11 ;  /* 0x0000000c0d0e7389 */ /* 0x00006400000c000b */
[----:B01----:R-:W-:Y:S01]  /*29390*/  ENDCOLLECTIVE ;  /* 0x000000000000791b */ /* 0x003fe20003800000 */
.L_x_3646:
        /* <DEDUP_REMOVED lines=11> */
.L_x_3647:
        /* <DEDUP_REMOVED lines=8> */
.L_x_3648:
        /* <DEDUP_REMOVED lines=15> */
.L_x_3649:
[----:B------:R-:W-:Y:S01]  /*295c0*/  @P2 LOP3.LUT R23, R23, 0x200, RZ, 0xfc, !PT ;  /* 0x0000020017172812 */ /* 0x000fe200078efcff */
[----:B------:R-:W-:-:S03]  /*295d0*/  IMAD.MOV.U32 R12, RZ, RZ, 0x4 ;  /* 0x00000004ff0c7424 */ /* 0x000fc600078e00ff */
[----:B------:R-:W-:Y:S01]  /*295e0*/  LOP3.LUT R23, R23, 0xfffffeff, RZ, 0xc0, !PT ;  /* 0xfffffeff17177812 */ /* 0x000fe200078ec0ff */
[----:B------:R-:W-:-:S05]  /*295f0*/  IMAD.MOV.U32 R9, RZ, RZ, R14 ;  /* 0x000000ffff097224 */ /* 0x000fca00078e000e */
[----:B------:R-:W-:-:S05]  /*29600*/  @!P2 LEA R13, P1, R20, R9, 0x1 ;  /* 0x00000009140da211 */ /* 0x000fca00078208ff */
[----:B------:R-:W-:Y:S02]  /*29610*/  @!P2 IMAD.X R11, RZ, RZ, R2, P1 ;  /* 0x000000ffff0ba224 */ /* 0x000fe400008e0602 */
[----:B------:R-:W-:Y:S02]  /*29620*/  @!P2 IMAD.MOV.U32 R2, RZ, RZ, R13 ;  /* 0x000000ffff02a224 */ /* 0x000fe400078e000d */
[----:B------:R-:W-:Y:S02]  /*29630*/  @!P2 IMAD.MOV.U32 R3, RZ, RZ, R11 ;  /* 0x000000ffff03a224 */ /* 0x000fe400078e000b */
[----:B------:R-:W-:Y:S02]  /*29640*/  IMAD.MOV.U32 R13, RZ, RZ, R4 ;  /* 0x000000ffff0d7224 */ /* 0x000fe400078e0004 */
[----:B------:R-:W-:Y:S01]  /*29650*/  IMAD.MOV.U32 R11, RZ, RZ, 0x181f ;  /* 0x0000181fff0b7424 */ /* 0x000fe200078e00ff */
[----:B------:R-:W-:Y:S01]  /*29660*/  @!PT LDS RZ, [RZ] ;  /* 0x00000000fffff984 */ /* 0x000fe20000000800 */
[----:B------:R-:W-:Y:S01]  /*29670*/  @!PT LDS RZ, [RZ] ;  /* 0x00000000fffff984 */ /* 0x000fe20000000800 */
[----:B------:R-:W-:Y:S01]  /*29680*/  @!PT LDS RZ, [RZ] ;  /* 0x00000000fffff984 */ /* 0x000fe20000000800 */
[----:B------:R0:W-:Y:S06]  /*29690*/  @!P2 LDGSTS.E.BYPASS.LTC128B.128 [R25+0x19c00], desc[UR36][R2.64], !P0 ;  /* 0x19c000000219afae */ /* 0x0001ec000c101d64 */
[----:B0-----:R-:W-:Y:S05]  /*296a0*/  WARPSYNC.COLLECTIVE R15, `(.L_x_3650) ;  /* 0x000000000f087348 */ /* 0x001fea0003c00000 */
[----:B------:R1:W2:Y:S02]  /*296b0*/  SHFL.IDX P6, R14, R13, R12, R11 ;  /* 0x0000000c0d0e7389 */ /* 0x0002a400000c000b */
[----:B012---:R-:W-:Y:S01]  /*296c0*/  ENDCOLLECTIVE ;  /* 0x000000000000791b */ /* 0x007fe20003800000 */
.L_x_3650:
[----:B------:R-:W-:-:S05]  /*296d0*/  VIADD R2, R37, 0x40 ;  /* 0x0000004025027836 */ /* 0x000fca0000000000 */
[----:B------:R-:W-:Y:S01]  /*296e0*/  ISETP.GE.AND P2, PT, R2, R5, PT ;  /* 0x000000050200720c */ /* 0x000fe20003f46270 */
[----:B------:R-:W-:Y:S02]  /*296f0*/  IMAD.MOV.U32 R13, RZ, RZ, R0 ;  /* 0x000000ffff0d7224 */ /* 0x000fe400078e0000 */
[----:B------:R-:W-:-:S10]  /*29700*/  IMAD.MOV.U32 R2, RZ, RZ, R14 ;  /* 0x000000ffff027224 */ /* 0x000fd400078e000e */
[----:B------:R-:W-:Y:S05]  /*29710*/  WARPSYNC.COLLECTIVE R15, `(.L_x_3651) ;  /* 0x000000000f087348 */ /* 0x000fea0003c00000 */
[----:B------:R0:W1:Y:S02]  /*29720*/  SHFL.IDX P6, R14, R13, R12, R11 ;  /* 0x0000000c0d0e7389 */ /* 0x00006400000c000b */
[----:B01----:R-:W-:Y:S01]  /*29730*/  ENDCOLLECTIVE ;  /* 0x000000000000791b */ /* 0x003fe20003800000 */
.L_x_3651:
[----:B------:R-:W-:-:S04]  /*29740*/  @P2 LOP3.LUT R23, R23, 0x100, RZ, 0xfc, !PT ;  /* 0x0000010017172812 */ /* 0x000fc800078efcff */
[----:B------:R-:W-:Y:S01]  /*29750*/  LOP3.LUT R23, R23, 0xffffff7f, RZ, 0xc0, !PT ;  /* 0xffffff7f17177812 */ /* 0x000fe200078ec0ff */
[----:B------:R-:W-:Y:S02]  /*29760*/  IMAD.MOV.U32 R13, RZ, RZ, R4 ;  /* 0x000000ffff0d7224 */ /* 0x000fe400078e0004 */
[----:B------:R-:W-:Y:S02]  /*29770*/  IMAD.MOV.U32 R12, RZ, RZ, 0x5 ;  /* 0x00000005ff0c7424 */ /* 0x000fe400078e00ff */
[----:B------:R-:W-:-:S05]  /*29780*/  IMAD.MOV.U32 R9, RZ, RZ, R14 ;  /* 0x000000ffff097224 */ /* 0x000fca00078e000e */
[----:B------:R-:W-:-:S05]  /*29790*/  @!P2 LEA R15, P1, R20, R9, 0x1 ;  /* 0x00000009140fa211 */ /* 0x000fca00078208ff */
[----:B------:R-:W-:Y:S02]  /*297a0*/  @!P2 IMAD.X R14, RZ, RZ, R2, P1 ;  /* 0x000000ffff0ea224 */ /* 0x000fe400008e0602 */
[----:B------:R-:W-:Y:S02]  /*297b0*/  @!P2 IMAD.MOV.U32 R2, RZ, RZ, R15 ;  /* 0x000000ffff02a224 */ /* 0x000fe400078e000f */
[----:B------:R-:W-:Y:S02]  /*297c0*/  IMAD.MOV.U32 R15, RZ, RZ, -0x1 ;  /* 0xffffffffff0f7424 */ /* 0x000fe400078e00ff */
[----:B------:R-:W-:-:S07]  /*297d0*/  @!P2 IMAD.MOV.U32 R3, RZ, RZ, R14 ;  /* 0x000000ffff03a224 */ /* 0x000fce00078e000e */
[----:B------:R-:W-:Y:S05]  /*297e0*/  WARPSYNC.COLLECTIVE R15, `(.L_x_3652) ;  /* 0x000000000f087348 */ /* 0x000fea0003c00000 */
[----:B------:R0:W1:Y:S02]  /*297f0*/  SHFL.IDX P6, R14, R13, R12, R11 ;  /* 0x0000000c0d0e7389 */ /* 0x00006400000c000b */
[----:B01----:R-:W-:Y:S01]  /*29800*/  ENDCOLLECTIVE ;  /* 0x000000000000791b */ /* 0x003fe20003800000 */
.L_x_3652:
        /* <DEDUP_REMOVED lines=11> */
.L_x_3653:
        /* <DEDUP_REMOVED lines=8> */
.L_x_3654:
        /* <DEDUP_REMOVED lines=13> */
.L_x_3655:
        /* <DEDUP_REMOVED lines=9> */
.L_x_3656:
        /* <DEDUP_REMOVED lines=13> */
.L_x_3657:
[----:B------:R-:W-:Y:S01]  /*29b70*/  IMAD.MOV.U32 R0, RZ, RZ, R14 ;  /* 0x000000ffff007224 */ /* 0x000fe200078e000e */
[----:B------:R-:W-:Y:S06]  /*29b80*/  BRA `(.L_x_3658) ;  /* 0xffffffb400007947 */ /* 0x000fec000383ffff */
.L_x_3566:
        /* <DEDUP_REMOVED lines=8> */
.L_x_3660:
[----:B------:R-:W-:Y:S05]  /*29c10*/  BSYNC B0 ;  /* 0x0000000000007941 */ /* 0x000fea0003800000 */
.L_x_3659:
        /* <DEDUP_REMOVED lines=9> */
.L_x_3661:
[----:B------:R-:W-:Y:S02]  /*29cb0*/  IMAD.MOV.U32 R13, RZ, RZ, R4 ;  /* 0x000000ffff0d7224 */ /* 0x000fe400078e0004 */
[----:B------:R-:W-:Y:S02]  /*29cc0*/  IMAD.MOV.U32 R12, RZ, RZ, 0x1 ;  /* 0x00000001ff0c7424 */ /* 0x000fe400078e00ff */
[----:B------:R-:W-:-:S07]  /*29cd0*/  IMAD.MOV.U32 R3, RZ, RZ, R14 ;  /* 0x000000ffff037224 */ /* 0x000fce00078e000e */
[----:B------:R-:W-:Y:S05]  /*29ce0*/  WARPSYNC.COLLECTIVE R15, `(.L_x_3662) ;  /* 0x000000000f087348 */ /* 0x000fea0003c00000 */
[----:B------:R0:W1:Y:S02]  /*29cf0*/  SHFL.IDX P6, R14, R13, R12, R11 ;  /* 0x0000000c0d0e7389 */ /* 0x00006400000c000b */
[----:B01----:R-:W-:Y:S01]  /*29d00*/  ENDCOLLECTIVE ;  /* 0x000000000000791b */ /* 0x003fe20003800000 */
.L_x_3662:
        /* <DEDUP_REMOVED lines=10> */
.L_x_3663:
        /* <DEDUP_REMOVED lines=21> */
.L_x_3664:
[----:B------:R-:W-:Y:S02]  /*29f00*/  IMAD.MOV.U32 R13, RZ, RZ, R0 ;  /* 0x000000ffff0d7224 */ /* 0x000fe400078e0000 */
[----:B------:R-:W-:-:S07]  /*29f10*/  IMAD.MOV.U32 R5, RZ, RZ, R14 ;  /* 0x000000ffff057224 */ /* 0x000fce00078e000e */
[----:B------:R-:W-:Y:S05]  /*29f20*/  WARPSYNC.COLLECTIVE R15, `(.L_x_3665) ;  /* 0x000000000f087348 */ /* 0x000fea0003c00000 */
[----:B------:R0:W1:Y:S02]  /*29f30*/  SHFL.IDX P6, R14, R13, R12, R11 ;  /* 0x0000000c0d0e7389 */ /* 0x00006400000c000b */
[----:B01----:R-:W-:Y:S01]  /*29f40*/  ENDCOLLECTIVE ;  /* 0x000000000000791b */ /* 0x003fe20003800000 */
.L_x_3665:
[----:B------:R-:W-:Y:S02]  /*29f50*/  IMAD.MOV.U32 R13, RZ, RZ, R4 ;  /* 0x000000ffff0d7224 */ /* 0x000fe400078e0004 */
[----:B------:R-:W-:Y:S02]  /*29f60*/  IMAD.MOV.U32 R12, RZ, RZ, 0x3 ;  /* 0x00000003ff0c7424 */ /* 0x000fe400078e00ff */
[----:B------:R-:W-:-:S07]  /*29f70*/  IMAD.MOV.U32 R2, RZ, RZ, R14 ;  /* 0x000000ffff027224 */ /* 0x000fce00078e000e */
[----:B------:R-:W-:Y:S05]  /*29f80*/  WARPSYNC.COLLECTIVE R15, `(.L_x_3666) ;  /* 0x000000000f087348 */ /* 0x000fea0003c00000 */
[----:B------:R0:W1:Y:S02]  /*29f90*/  SHFL.IDX P6, R14, R13, R12, R11 ;  /* 0x0000000c0d0e7389 */ /* 0x00006400000c000b */
[----:B01----:R-:W-:Y:S01]  /*29fa0*/  ENDCOLLECTIVE ;  /* 0x000000000000791b */ /* 0x003fe20003800000 */
.L_x_3666:
        /* <DEDUP_REMOVED lines=15> */
.L_x_3667:
        /* <DEDUP_REMOVED lines=16> */
.L_x_3668:
[----:B------:R-:W-:Y:S02]  /*2a1a0*/  IMAD.MOV.U32 R13, RZ, RZ, R0 ;  /* 0x000000ffff0d7224 */ /* 0x000fe400078e0000 */
[----:B------:R-:W-:-:S07]  /*2a1b0*/  IMAD.MOV.U32 R5, RZ, RZ, R14 ;  /* 0x000000ffff057224 */ /* 0x000fce00078e000e */
[----:B------:R-:W-:Y:S05]  /*2a1c0*/  WARPSYNC.COLLECTIVE R15, `(.L_x_3669) ;  /* 0x000000000f087348 */ /* 0x000fea0003c00000 */
[----:B------:R0:W1:Y:S02]  /*2a1d0*/  SHFL.IDX P6, R14, R13, R12, R11 ;  /* 0x0000000c0d0e7389 */ /* 0x00006400000c000b */
[----:B01----:R-:W-:Y:S01]  /*2a1e0*/  ENDCOLLECTIVE ;  /* 0x000000000000791b */ /* 0x003fe20003800000 */
.L_x_3669:
[----:B------:R-:W-:Y:S02]  /*2a1f0*/  IMAD.MOV.U32 R13, RZ, RZ, R4 ;  /* 0x000000ffff0d7224 */ /* 0x000fe400078e0004 */
[----:B------:R-:W-:Y:S02]  /*2a200*/  IMAD.MOV.U32 R12, RZ, RZ, 0x5 ;  /* 0x00000005ff0c7424 */ /* 0x000fe400078e00ff */
[----:B------:R-:W-:-:S07]  /*2a210*/  IMAD.MOV.U32 R2, RZ, RZ, R14 ;  /* 0x000000ffff027224 */ /* 0x000fce00078e000e */
[----:B------:R-:W-:Y:S05]  /*2a220*/  WARPSYNC.COLLECTIVE R15, `(.L_x_3670) ;  /* 0x000000000f087348 */ /* 0x000fea0003c00000 */
[----:B------:R0:W1:Y:S02]  /*2a230*/  SHFL.IDX P6, R14, R13, R12, R11 ;  /* 0x0000000c0d0e7389 */ /* 0x00006400000c000b */
[----:B01----:R-:W-:Y:S01]  /*2a240*/  ENDCOLLECTIVE ;  /* 0x000000000000791b */ /* 0x003fe20003800000 */
.L_x_3670:
        /* <DEDUP_REMOVED lines=15> */
.L_x_3671:
        /* <DEDUP_REMOVED lines=16> */
.L_x_3672:
[----:B------:R-:W-:Y:S02]  /*2a440*/  IMAD.MOV.U32 R13, RZ, RZ, R0 ;  /* 0x000000ffff0d7224 */ /* 0x000fe400078e0000 */
[----:B------:R-:W-:-:S07]  /*2a450*/  IMAD.MOV.U32 R5, RZ, RZ, R14 ;  /* 0x000000ffff057224 */ /* 0x000fce00078e000e */
[----:B------:R-:W-:Y:S05]  /*2a460*/  WARPSYNC.COLLECTIVE R15, `(.L_x_3673) ;  /* 0x000000000f087348 */ /* 0x000fea0003c00000 */
[----:B------:R0:W1:Y:S02]  /*2a470*/  SHFL.IDX P6, R14, R13, R12, R11 ;  /* 0x0000000c0d0e7389 */ /* 0x00006400000c000b */
[----:B01----:R-:W-:Y:S01]  /*2a480*/  ENDCOLLECTIVE ;  /* 0x000000000000791b */ /* 0x003fe20003800000 */
.L_x_3673:
[----:B------:R-:W-:Y:S02]  /*2a490*/  IMAD.MOV.U32 R13, RZ, RZ, R4 ;  /* 0x000000ffff0d7224 */ /* 0x000fe400078e0004 */
[----:B------:R-:W-:Y:S02]  /*2a4a0*/  IMAD.MOV.U32 R12, RZ, RZ, 0x7 ;  /* 0x00000007ff0c7424 */ /* 0x000fe400078e00ff */
[----:B------:R-:W-:-:S07]  /*2a4b0*/  IMAD.MOV.U32 R2, RZ, RZ, R14 ;  /* 0x000000ffff027224 */ /* 0x000fce00078e000e */
[----:B------:R-:W-:Y:S05]  /*2a4c0*/  WARPSYNC.COLLECTIVE R15, `(.L_x_3674) ;  /* 0x000000000f087348 */ /* 0x000fea0003c00000 */
[----:B------:R0:W1:Y:S02]  /*2a4d0*/  SHFL.IDX P6, R14, R13, R12, R11 ;  /* 0x0000000c0d0e7389 */ /* 0x00006400000c000b */
[----:B01----:R-:W-:Y:S01]  /*2a4e0*/  ENDCOLLECTIVE ;  /* 0x000000000000791b */ /* 0x003fe20003800000 */
.L_x_3674:
        /* <DEDUP_REMOVED lines=14> */
.L_x_3675:
[----:B------:R-:W-:Y:S05]  /*2a5d0*/  BRA `(.L_x_3676) ;  /* 0xffffffb4002c7947 */ /* 0x000fea000383ffff */
.L_x_3571:
[----:B0-----:R0:W3:Y:S02]  /*2a5e0*/  SYNCS.PHASECHK.TRANS64.TRYWAIT P0, [R22+URZ+0x32420], R3 ;  /* 0x03242003160075a7 */ /* 0x0010e4000800017f */
[----:B---3--:R-:W-:Y:S05]  /*2a5f0*/  @!P0 NANOSLEEP.SYNCS 0x989680 ;  /* 0x009896800000895d */ /* 0x008fea0003900000 */
[----:B------:R-:W3:Y:S02]  /*2a600*/  @!P0 SYNCS.PHASECHK.TRANS64 P0, [R22+URZ+0x32420], R3 ;  /* 0x03242003160085a7 */ /* 0x000ee4000800007f */
[----:B---3--:R-:W-:Y:S05]  /*2a610*/  @!P0 BRA `(.L_x_3571) ;  /* 0xfffffffc00f08947 */ /* 0x008fea000383ffff */
[----:B------:R-:W-:Y:S05]  /*2a620*/  BRA `(.L_x_3677) ;  /* 0xffffffb4009c7947 */ /* 0x000fea000383ffff */
.L_x_3574:
[----:B---3--:R3:W4:Y:S02]  /*2a630*/  SYNCS.PHASECHK.TRANS64.TRYWAIT P0, [R17+URZ+0x32460], R0 ;  /* 0x03246000110075a7 */ /* 0x008724000800017f */
[----:B----4-:R-:W-:Y:S05]  /*2a640*/  @!P0 NANOSLEEP.SYNCS 0x989680 ;  /* 0x009896800000895d */ /* 0x010fea0003900000 */
[----:B------:R-:W4:Y:S02]  /*2a650*/  @!P0 SYNCS.PHASECHK.TRANS64 P0, [R17+URZ+0x32460], R0 ;  /* 0x03246000110085a7 */ /* 0x000f24000800007f */
[----:B----4-:R-:W-:Y:S05]  /*2a660*/  @!P0 BRA `(.L_x_3574) ;  /* 0xfffffffc00f08947 */ /* 0x010fea000383ffff */
[----:B------:R-:W-:Y:S05]  /*2a670*/  BRA `(.L_x_3678) ;  /* 0xffffffb400a87947 */ /* 0x000fea000383ffff */
.L_x_3575:
        /* <DEDUP_REMOVED lines=8> */
.L_x_3680:
[----:B------:R-:W-:Y:S05]  /*2a700*/  BSYNC B0 ;  /* 0x0000000000007941 */ /* 0x000fea0003800000 */
.L_x_3679:
        /* <DEDUP_REMOVED lines=13> */
.L_x_3681:
        /* <DEDUP_REMOVED lines=9> */
.L_x_3682:
        /* <DEDUP_REMOVED lines=17> */
.L_x_3683:
[----:B------:R-:W-:Y:S02]  /*2a980*/  IMAD.MOV.U32 R13, RZ, RZ, R6 ;  /* 0x000000ffff0d7224 */ /* 0x000fe400078e0006 */
[----:B------:R-:W-:Y:S01]  /*2a990*/  IMAD.MOV.U32 R12, RZ, RZ, 0x2 ;  /* 0x00000002ff0c7424 */ /* 0x000fe200078e00ff */
[----:B------:R-:W-:-:S13]  /*2a9a0*/  IADD3 R2, P3, R14, R0, RZ ;  /* 0x000000000e027210 */ /* 0x000fda0007f7e0ff */
[----:B------:R-:W-:Y:S05]  /*2a9b0*/  WARPSYNC.COLLECTIVE R15, `(.L_x_3684) ;  /* 0x000000000f087348 */ /* 0x000fea0003c00000 */
[----:B------:R0:W1:Y:S02]  /*2a9c0*/  SHFL.IDX P6, R14, R13, R12, R11 ;  /* 0x0000000c0d0e7389 */ /* 0x00006400000c000b */
[----:B01----:R-:W-:Y:S01]  /*2a9d0*/  ENDCOLLECTIVE ;  /* 0x000000000000791b */ /* 0x003fe20003800000 */
.L_x_3684:
        /* <DEDUP_REMOVED lines=17> */
.L_x_3685:
[----:B------:R-:W-:Y:S02]  /*2aaf0*/  IMAD.MOV.U32 R13, RZ, RZ, R6 ;  /* 0x000000ffff0d7224 */ /* 0x000fe400078e0006 */
[----:B------:R-:W-:Y:S01]  /*2ab00*/  IMAD.MOV.U32 R12, RZ, RZ, 0x3 ;  /* 0x00000003ff0c7424 */ /* 0x000fe200078e00ff */
[----:B------:R-:W-:-:S13]  /*2ab10*/  IADD3 R2, P3, R14, R0, RZ ;  /* 0x000000000e027210 */ /* 0x000fda0007f7e0ff */
[----:B------:R-:W-:Y:S05]  /*2ab20*/  WARPSYNC.COLLECTIVE R15, `(.L_x_3686) ;  /* 0x000000000f087348 */ /* 0x000fea0003c00000 */
[----:B------:R0:W1:Y:S02]  /*2ab30*/  SHFL.IDX P6, R14, R13, R12, R11 ;  /* 0x0000000c0d0e7389 */ /* 0x00006400000c000b */
[----:B01----:R-:W-:Y:S01]  /*2ab40*/  ENDCOLLECTIVE ;  /* 0x000000000000791b */ /* 0x003fe20003800000 */
.L_x_3686:
        /* <DEDUP_REMOVED lines=17> */
.L_x_3687:
[----:B------:R-:W-:Y:S02]  /*2ac60*/  IMAD.MOV.U32 R13, RZ, RZ, R6 ;  /* 0x000000ffff0d7224 */ /* 0x000fe400078e0006 */
[----:B------:R-:W-:Y:S01]  /*2ac70*/  IMAD.MOV.U32 R12, RZ, RZ, 0x4 ;  /* 0x00000004ff0c7424 */ /* 0x000fe200078e00ff */
[----:B------:R-:W-:-:S13]  /*2ac80*/  IADD3 R2, P3, R14, R0, RZ ;  /* 0x000000000e027210 */ /* 0x000fda0007f7e0ff */
[----:B------:R-:W-:Y:S05]  /*2ac90*/  WARPSYNC.COLLECTIVE R15, `(.L_x_3688) ;  /* 0x000000000f087348 */ /* 0x000fea0003c00000 */
[----:B------:R0:W1:Y:S02]  /*2aca0*/  SHFL.IDX P6, R14, R13, R12, R11 ;  /* 0x0000000c0d0e7389 */ /* 0x00006400000c000b */
[----:B01----:R-:W-:Y:S01]  /*2acb0*/  ENDCOLLECTIVE ;  /* 0x000000000000791b */ /* 0x003fe20003800000 */
.L_x_3688:
        /* <DEDUP_REMOVED lines=17> */
.L_x_3689:
[----:B------:R-:W-:Y:S02]  /*2add0*/  IMAD.MOV.U32 R13, RZ, RZ, R6 ;  /* 0x000000ffff0d7224 */ /* 0x000fe400078e0006 */
[----:B------:R-:W-:Y:S01]  /*2ade0*/  IMAD.MOV.U32 R12, RZ, RZ, 0x5 ;  /* 0x00000005ff0c7424 */ /* 0x000fe200078e00ff */
[----:B------:R-:W-:-:S13]  /*2adf0*/  IADD3 R2, P3, R14, R0, RZ ;  /* 0x000000000e027210 */ /* 0x000fda0007f7e0ff */
[----:B------:R-:W-:Y:S05]  /*2ae00*/  WARPSYNC.COLLECTIVE R15, `(.L_x_3690) ;  /* 0x000000000f087348 */ /* 0x000fea0003c00000 */
[----:B------:R0:W1:Y:S02]  /*2ae10*/  SHFL.IDX P6, R14, R13, R12, R11 ;  /* 0x0000000c0d0e7389 */ /* 0x00006400000c000b */
[----:B01----:R-:W-:Y:S01]  /*2ae20*/  ENDCOLLECTIVE ;  /* 0x000000000000791b */ /* 0x003fe20003800000 */
.L_x_3690:
        /* <DEDUP_REMOVED lines=12> */
.L_x_3691:
        /* <DEDUP_REMOVED lines=9> */
.L_x_3582:
[----:B0-----:R0:W1:Y:S02]  /*2af80*/  SYNCS.PHASECHK.TRANS64.TRYWAIT P0, [R6+URZ+0x32440], R21 ;  /* 0x03244015060075a7 */ /* 0x001064000800017f */
[----:B-1----:R-:W-:Y:S05]  /*2af90*/  @!P0 NANOSLEEP.SYNCS 0x989680 ;  /* 0x009896800000895d */ /* 0x002fea0003900000 */
[----:B------:R-:W1:Y:S02]  /*2afa0*/  @!P0 SYNCS.PHASECHK.TRANS64 P0, [R6+URZ+0x32440], R21 ;  /* 0x03244015060085a7 */ /* 0x000e64000800007f */
[----:B-1----:R-:W-:Y:S05]  /*2afb0*/  @!P0 BRA `(.L_x_3582) ;  /* 0xfffffffc00f08947 */ /* 0x002fea000383ffff */
[----:B------:R-:W-:Y:S05]  /*2afc0*/  BRA `(.L_x_3693) ;  /* 0xffffffb800347947 */ /* 0x000fea000383ffff */
.L_x_3583:
        /* <DEDUP_REMOVED lines=8> */
.L_x_3695:
[----:B------:R-:W-:Y:S05]  /*2b050*/  BSYNC B1 ;  /* 0x0000000000017941 */ /* 0x000fea0003800000 */
.L_x_3694:
        /* <DEDUP_REMOVED lines=9> */
.L_x_3696:
[----:B------:R-:W-:Y:S02]  /*2b0f0*/  IMAD.MOV.U32 R13, RZ, RZ, R9 ;  /* 0x000000ffff0d7224 */ /* 0x000fe400078e0009 */
[----:B------:R-:W-:Y:S02]  /*2b100*/  IMAD.MOV.U32 R12, RZ, RZ, 0x1 ;  /* 0x00000001ff0c7424 */ /* 0x000fe400078e00ff */
[----:B------:R-:W-:-:S07]  /*2b110*/  IMAD.MOV.U32 R2, RZ, RZ, R14 ;  /* 0x000000ffff027224 */ /* 0x000fce00078e000e */
[----:B------:R-:W-:Y:S05]  /*2b120*/  WARPSYNC.COLLECTIVE R15, `(.L_x_3697) ;  /* 0x000000000f087348 */ /* 0x000fea0003c00000 */
[----:B------:R0:W1:Y:S02]  /*2b130*/  SHFL.IDX P6, R14, R13, R12, R11 ;  /* 0x0000000c0d0e7389 */ /* 0x00006400000c000b */
[----:B01----:R-:W-:Y:S01]  /*2b140*/  ENDCOLLECTIVE ;  /* 0x000000000000791b */ /* 0x003fe20003800000 */
.L_x_3697:
        /* <DEDUP_REMOVED lines=11> */
.L_x_3698:
[----:B------:R-:W-:Y:S02]  /*2b200*/  IMAD.MOV.U32 R13, RZ, RZ, R9 ;  /* 0x000000ffff0d7224 */ /* 0x000fe400078e0009 */
[----:B------:R-:W-:Y:S02]  /*2b210*/  IMAD.MOV.U32 R12, RZ, RZ, 0x2 ;  /* 0x00000002ff0c7424 */ /* 0x000fe400078e00ff */
[----:B------:R-:W-:-:S07]  /*2b220*/  IMAD.MOV.U32 R2, RZ, RZ, R14 ;  /* 0x000000ffff027224 */ /* 0x000fce00078e000e */
[----:B------:R-:W-:Y:S05]  /*2b230*/  WARPSYNC.COLLECTIVE R15, `(.L_x_3699) ;  /* 0x000000000f087348 */ /* 0x000fea0003c00000 */
[----:B------:R0:W1:Y:S02]  /*2b240*/  SHFL.IDX P6, R14, R13, R12, R11 ;  /* 0x0000000c0d0e7389 */ /* 0x00006400000c000b */
[----:B01----:R-:W-:Y:S01]  /*2b250*/  ENDCOLLECTIVE ;  /* 0x000000000000791b */ /* 0x003fe20003800000 */
.L_x_3699:
        /* <DEDUP_REMOVED lines=11> */
.L_x_3700:
[----:B------:R-:W-:Y:S02]  /*2b310*/  IMAD.MOV.U32 R13, RZ, RZ, R9 ;  /* 0x000000ffff0d7224 */ /* 0x000fe400078e0009 */
[----:B------:R-:W-:Y:S02]  /*2b320*/  IMAD.MOV.U32 R12, RZ, RZ, 0x3 ;  /* 0x00000003ff0c7424 */ /* 0x000fe400078e00ff */
[----:B------:R-:W-:-:S07]  /*2b330*/  IMAD.MOV.U32 R2, RZ, RZ, R14 ;  /* 0x000000ffff027224 */ /* 0x000fce00078e000e */
[----:B------:R-:W-:Y:S05]  /*2b340*/  WARPSYNC.COLLECTIVE R15, `(.L_x_3701) ;  /* 0x000000000f087348 */ /* 0x000fea0003c00000 */
[----:B------:R0:W1:Y:S02]  /*2b350*/  SHFL.IDX P6, R14, R13, R12, R11 ;  /* 0x0000000c0d0e7389 */ /* 0x00006400000c000b */
[----:B01----:R-:W-:Y:S01]  /*2b360*/  ENDCOLLECTIVE ;  /* 0x000000000000791b */ /* 0x003fe20003800000 */
.L_x_3701:
        /* <DEDUP_REMOVED lines=11> */
.L_x_3702:
[----:B------:R-:W-:Y:S02]  /*2b420*/  IMAD.MOV.U32 R13, RZ, RZ, R9 ;  /* 0x000000ffff0d7224 */ /* 0x000fe400078e0009 */
[----:B------:R-:W-:Y:S02]  /*2b430*/  IMAD.MOV.U32 R12, RZ, RZ, 0x4 ;  /* 0x00000004ff0c7424 */ /* 0x000fe400078e00ff */
[----:B------:R-:W-:-:S07]  /*2b440*/  IMAD.MOV.U32 R2, RZ, RZ, R14 ;  /* 0x000000ffff027224 */ /* 0x000fce00078e000e */
[----:B------:R-:W-:Y:S05]  /*2b450*/  WARPSYNC.COLLECTIVE R15, `(.L_x_3703) ;  /* 0x000000000f087348 */ /* 0x000fea0003c00000 */
[----:B------:R0:W1:Y:S02]  /*2b460*/  SHFL.IDX P6, R14, R13, R12, R11 ;  /* 0x0000000c0d0e7389 */ /* 0x00006400000c000b */
[----:B01----:R-:W-:Y:S01]  /*2b470*/  ENDCOLLECTIVE ;  /* 0x000000000000791b */ /* 0x003fe20003800000 */
.L_x_3703:
        /* <DEDUP_REMOVED lines=11> */
.L_x_3704:
[----:B------:R-:W-:Y:S02]  /*2b530*/  IMAD.MOV.U32 R13, RZ, RZ, R9 ;  /* 0x000000ffff0d7224 */ /* 0x000fe400078e0009 */
[----:B------:R-:W-:Y:S02]  /*2b540*/  IMAD.MOV.U32 R12, RZ, RZ, 0x5 ;  /* 0x00000005ff0c7424 */ /* 0x000fe400078e00ff */
[----:B------:R-:W-:-:S07]  /*2b550*/  IMAD.MOV.U32 R2, RZ, RZ, R14 ;  /* 0x000000ffff027224 */ /* 0x000fce00078e000e */
[----:B------:R-:W-:Y:S05]  /*2b560*/  WARPSYNC.COLLECTIVE R15, `(.L_x_3705) ;  /* 0x000000000f087348 */ /* 0x000fea0003c00000 */
[----:B------:R0:W1:Y:S02]  /*2b570*/  SHFL.IDX P6, R14, R13, R12, R11 ;  /* 0x0000000c0d0e7389 */ /* 0x00006400000c000b */
[----:B01----:R-:W-:Y:S01]  /*2b580*/  ENDCOLLECTIVE ;  /* 0x000000000000791b */ /* 0x003fe20003800000 */
.L_x_3705:
        /* <DEDUP_REMOVED lines=11> */
.L_x_3706:
[----:B------:R-:W-:Y:S01]  /*2b640*/  IMAD.MOV.U32 R2, RZ, RZ, R14 ;  /* 0x000000ffff027224 */ /* 0x000fe200078e000e */
[----:B------:R-:W-:Y:S06]  /*2b650*/  BRA `(.L_x_3707) ;  /* 0xffffffb400647947 */ /* 0x000fec000383ffff */
.L_x_3588:
[----:B----4-:R4:W0:Y:S02]  /*2b660*/  SYNCS.PHASECHK.TRANS64.TRYWAIT P0, [R6+URZ+0x32460], R21 ;  /* 0x03246015060075a7 */ /* 0x010824000800017f */
[----:B0-----:R-:W-:Y:S05]  /*2b670*/  @!P0 NANOSLEEP.SYNCS 0x989680 ;  /* 0x009896800000895d */ /* 0x001fea0003900000 */
[----:B------:R-:W0:Y:S02]  /*2b680*/  @!P0 SYNCS.PHASECHK.TRANS64 P0, [R6+URZ+0x32460], R21 ;  /* 0x03246015060085a7 */ /* 0x000e24000800007f */
[----:B0-----:R-:W-:Y:S05]  /*2b690*/  @!P0 BRA `(.L_x_3588) ;  /* 0xfffffffc00f08947 */ /* 0x001fea000383ffff */
[----:B------:R-:W-:Y:S05]  /*2b6a0*/  BRA `(.L_x_3708) ;  /* 0xffffffb400b07947 */ /* 0x000fea000383ffff */
.L_x_3589:
[----:B------:R-:W-:Y:S01]  /*2b6b0*/  BSSY B1, `(.L_x_3709) ;  /* 0x0000008000017945 */ /* 0x000fe20003800000 */
[----:B------:R-:W-:Y:S02]  /*2b6c0*/  IMAD.MOV.U32 R13, RZ, RZ, R9 ;  /* 0x000000ffff0d7224 */ /* 0x000fe400078e0009 */
[----:B------:R-:W-:Y:S02]  /*2b6d0*/  IMAD.MOV.U32 R12, RZ, RZ, RZ ;  /* 0x000000ffff0c7224 */ /* 0x000fe400078e00ff */
[----:B------:R-:W-:Y:S02]  /*2b6e0*/  IMAD.MOV.U32 R11, RZ, RZ, 0x181f ;  /* 0x0000181fff0b7424 */ /* 0x000fe400078e00ff */
[----:B------:R-:W-:-:S07]  /*2b6f0*/  IMAD.MOV.U32 R15, RZ, RZ, -0x1 ;  /* 0xffffffffff0f7424 */ /* 0x000fce00078e00ff */
[----:B0--34-:R-:W-:Y:S05]  /*2b700*/  WARPSYNC.COLLECTIVE R15, `(.L_x_3710) ;  /* 0x000000000f087348 */ /* 0x019fea0003c00000 */
[----:B------:R1:W2:Y:S02]  /*2b710*/  SHFL.IDX P6, R14, R13, R12, R11 ;  /* 0x0000000c0d0e7389 */ /* 0x0002a400000c000b */
[----:B01234-:R-:W-:Y:S01]  /*2b720*/  ENDCOLLECTIVE ;  /* 0x000000000000791b */ /* 0x01ffe20003800000 */
.L_x_3710:
[----:B------:R-:W-:Y:S05]  /*2b730*/  BSYNC B1 ;  /* 0x0000000000017941 */ /* 0x000fea0003800000 */
.L_x_3709:
        /* <DEDUP_REMOVED lines=9> */
.L_x_3711:
[----:B------:R-:W-:Y:S02]  /*2b7d0*/  IMAD.MOV.U32 R13, RZ, RZ, R9 ;  /* 0x000000ffff0d7224 */ /* 0x000fe400078e0009 */
[----:B------:R-:W-:Y:S01]  /*2b7e0*/  IMAD.MOV.U32 R12, RZ, RZ, 0x1 ;  /* 0x00000001ff0c7424 */ /* 0x000fe200078e00ff */
[----:B------:R-:W-:-:S13]  /*2b7f0*/  IADD3 R2, P0, R14, R0, RZ ;  /* 0x000000000e027210 */ /* 0x000fda0007f1e0ff */
[----:B------:R-:W-:Y:S05]  /*2b800*/  WARPSYNC.COLLECTIVE R15, `(.L_x_3712) ;  /* 0x000000000f087348 */ /* 0x000fea0003c00000 */
[----:B------:R0:W1:Y:S02]  /*2b810*/  SHFL.IDX P6, R14, R13, R12, R11 ;  /* 0x0000000c0d0e7389 */ /* 0x00006400000c000b */
[----:B01----:R-:W-:Y:S01]  /*2b820*/  ENDCOLLECTIVE ;  /* 0x000000000000791b */ /* 0x003fe20003800000 */
.L_x_3712:
        /* <DEDUP_REMOVED lines=13> */
.L_x_3713:
[----:B------:R-:W-:Y:S02]  /*2b900*/  IMAD.MOV.U32 R13, RZ, RZ, R9 ;  /* 0x000000ffff0d7224 */ /* 0x000fe400078e0009 */
[----:B------:R-:W-:Y:S01]  /*2b910*/  IMAD.MOV.U32 R12, RZ, RZ, 0x2 ;  /* 0x00000002ff0c7424 */ /* 0x000fe200078e00ff */
[----:B------:R-:W-:-:S13]  /*2b920*/  IADD3 R2, P0, R14, R0, RZ ;  /* 0x000000000e027210 */ /* 0x000fda0007f1e0ff */
[----:B------:R-:W-:Y:S05]  /*2b930*/  WARPSYNC.COLLECTIVE R15, `(.L_x_3714) ;  /* 0x000000000f087348 */ /* 0x000fea0003c00000 */
[----:B------:R0:W1:Y:S02]  /*2b940*/  SHFL.IDX P6, R14, R13, R12, R11 ;  /* 0x0000000c0d0e7389 */ /* 0x00006400000c000b */
[----:B01----:R-:W-:Y:S01]  /*2b950*/  ENDCOLLECTIVE ;  /* 0x000000000000791b */ /* 0x003fe20003800000 */
.L_x_3714:
        /* <DEDUP_REMOVED lines=13> */
.L_x_3715:
[----:B------:R-:W-:Y:S02]  /*2ba30*/  IMAD.MOV.U32 R13, RZ, RZ, R9 ;  /* 0x000000ffff0d7224 */ /* 0x000fe400078e0009 */
[----:B------:R-:W-:Y:S01]  /*2ba40*/  IMAD.MOV.U32 R12, RZ, RZ, 0x3 ;  /* 0x00000003ff0c7424 */ /* 0x000fe200078e00ff */
[----:B------:R-:W-:-:S13]  /*2ba50*/  IADD3 R2, P0, R14, R0, RZ ;  /* 0x000000000e027210 */ /* 0x000fda0007f1e0ff */
[----:B------:R-:W-:Y:S05]  /*2ba60*/  WARPSYNC.COLLECTIVE R15, `(.L_x_3716) ;  /* 0x000000000f087348 */ /* 0x000fea0003c00000 */
[----:B------:R0:W1:Y:S02]  /*2ba70*/  SHFL.IDX P6, R14, R13, R12, R11 ;  /* 0x0000000c0d0e7389 */ /* 0x00006400000c000b */
[----:B01----:R-:W-:Y:S01]  /*2ba80*/  ENDCOLLECTIVE ;  /* 0x000000000000791b */ /* 0x003fe20003800000 */
.L_x_3716:
        /* <DEDUP_REMOVED lines=13> */
.L_x_3717:
[----:B------:R-:W-:Y:S02]  /*2bb60*/  IMAD.MOV.U32 R13, RZ, RZ, R9 ;  /* 0x000000ffff0d7224 */ /* 0x000fe400078e0009 */
[----:B------:R-:W-:Y:S01]  /*2bb70*/  IMAD.MOV.U32 R12, RZ, RZ, 0x4 ;  /* 0x00000004ff0c7424 */ /* 0x000fe200078e00ff */
[----:B------:R-:W-:-:S13]  /*2bb80*/  IADD3 R2, P0, R14, R0, RZ ;  /* 0x000000000e027210 */ /* 0x000fda0007f1e0ff */
[----:B------:R-:W-:Y:S05]  /*2bb90*/  WARPSYNC.COLLECTIVE R15, `(.L_x_3718) ;  /* 0x000000000f087348 */ /* 0x000fea0003c00000 */
[----:B------:R0:W1:Y:S02]  /*2bba0*/  SHFL.IDX P6, R14, R13, R12, R11 ;  /* 0x0000000c0d0e7389 */ /* 0x00006400000c000b */
[----:B01----:R-:W-:Y:S01]  /*2bbb0*/  ENDCOLLECTIVE ;  /* 0x000000000000791b */ /* 0x003fe20003800000 */
.L_x_3718:
        /* <DEDUP_REMOVED lines=13> */
.L_x_3719:
[----:B------:R-:W-:Y:S02]  /*2bc90*/  IMAD.MOV.U32 R13, RZ, RZ, R9 ;  /* 0x000000ffff0d7224 */ /* 0x000fe400078e0009 */
[----:B------:R-:W-:Y:S01]  /*2bca0*/  IMAD.MOV.U32 R12, RZ, RZ, 0x5 ;  /* 0x00000005ff0c7424 */ /* 0x000fe200078e00ff */
[----:B------:R-:W-:-:S13]  /*2bcb0*/  IADD3 R2, P0, R14, R0, RZ ;  /* 0x000000000e027210 */ /* 0x000fda0007f1e0ff */
[----:B------:R-:W-:Y:S05]  /*2bcc0*/  WARPSYNC.COLLECTIVE R15, `(.L_x_3720) ;  /* 0x000000000f087348 */ /* 0x000fea0003c00000 */
[----:B------:R0:W1:Y:S02]  /*2bcd0*/  SHFL.IDX P6, R14, R13, R12, R11 ;  /* 0x0000000c0d0e7389 */ /* 0x00006400000c000b */
[----:B01----:R-:W-:Y:S01]  /*2bce0*/  ENDCOLLECTIVE ;  /* 0x000000000000791b */ /* 0x003fe20003800000 */
.L_x_3720:
        /* <DEDUP_REMOVED lines=13> */
.L_x_3721:
[----:B------:R-:W-:Y:S05]  /*2bdc0*/  BRA `(.L_x_3722) ;  /* 0xffffffb000fc7947 */ /* 0x000fea000383ffff */
.L_x_3597:
[----:B------:R-:W-:Y:S01]  /*2bdd0*/  BSSY B0, `(.L_x_3723) ;  /* 0x0000008000007945 */ /* 0x000fe20003800000 */
[----:B------:R-:W-:Y:S02]  /*2bde0*/  IMAD.MOV.U32 R13, RZ, RZ, R16 ;  /* 0x000000ffff0d7224 */ /* 0x000fe400078e0010 */
[----:B------:R-:W-:Y:S02]  /*2bdf0*/  IMAD.MOV.U32 R12, RZ, RZ, RZ ;  /* 0x000000ffff0c7224 */ /* 0x000fe400078e00ff */
[----:B------:R-:W-:Y:S02]  /*2be00*/  IMAD.MOV.U32 R11, RZ, RZ, 0x1f ;  /* 0x0000001fff0b7424 */ /* 0x000fe400078e00ff */
[----:B------:R-:W-:-:S07]  /*2be10*/  IMAD.MOV.U32 R15, RZ, RZ, -0x1 ;  /* 0xffffffffff0f7424 */ /* 0x000fce00078e00ff */
[----:B01234-:R-:W-:Y:S05]  /*2be20*/  WARPSYNC.COLLECTIVE R15, `(.L_x_3724) ;  /* 0x000000000f087348 */ /* 0x01ffea0003c00000 */
[----:B------:R0:W0:Y:S02]  /*2be30*/  SHFL.IDX P6, R14, R13, R12, R11 ;  /* 0x0000000c0d0e7389 */ /* 0x00002400000c000b */
[----:B01234-:R-:W-:Y:S01]  /*2be40*/  ENDCOLLECTIVE ;  /* 0x000000000000791b */ /* 0x01ffe20003800000 */
.L_x_3724:
[----:B------:R-:W-:Y:S05]  /*2be50*/  BSYNC B0 ;  /* 0x0000000000007941 */ /* 0x000fea0003800000 */
.L_x_3723:
        /* <DEDUP_REMOVED lines=9> */
.L_x_3725:
        /* <DEDUP_REMOVED lines=18> */
.L_x_3726:
[----:B------:R-:W-:Y:S01]  /*2c010*/  IMAD.MOV.U32 R12, RZ, RZ, 0x2 ;  /* 0x00000002ff0c7424 */ /* 0x000fe200078e00ff */
[----:B------:R-:W-:-:S05]  /*2c020*/  SEL R6, R14, RZ, P1 ;  /* 0x000000ff0e067207 */ /* 0x000fca0000800000 */
[----:B------:R-:W-:-:S04]  /*2c030*/  IMAD.IADD R6, R5, 0x1, R6 ;  /* 0x0000000105067824 */ /* 0x000fc800078e0206 */
[----:B------:R-:W-:-:S07]  /*2c040*/  IMAD.MOV.U32 R13, RZ, RZ, R6 ;  /* 0x000000ffff0d7224 */ /* 0x000fce00078e0006 */
[----:B------:R-:W-:Y:S05]  /*2c050*/  WARPSYNC.COLLECTIVE R15, `(.L_x_3727) ;  /* 0x000000000f087348 */ /* 0x000fea0003c00000 */
[----:B------:R0:W1:Y:S02]  /*2c060*/  SHFL.UP P6, R14, R13, R12, R11 ;  /* 0x0400000c0d0e7389 */ /* 0x00006400000c000b */
[----:B01----:R-:W-:Y:S01]  /*2c070*/  ENDCOLLECTIVE ;  /* 0x000000000000791b */ /* 0x003fe20003800000 */
.L_x_3727:
[----:B------:R-:W-:Y:S01]  /*2c080*/  IMAD.MOV.U32 R12, RZ, RZ, 0x4 ;  /* 0x00000004ff0c7424 */ /* 0x000fe200078e00ff */
[----:B------:R-:W-:-:S05]  /*2c090*/  SEL R7, R14, RZ, P2 ;  /* 0x000000ff0e077207 */ /* 0x000fca0001000000 */
[----:B------:R-:W-:-:S04]  /*2c0a0*/  IMAD.IADD R7, R6, 0x1, R7 ;  /* 0x0000000106077824 */ /* 0x000fc800078e0207 */
[----:B------:R-:W-:-:S07]  /*2c0b0*/  IMAD.MOV.U32 R13, RZ, RZ, R7 ;  /* 0x000000ffff0d7224 */ /* 0x000fce00078e0007 */
[----:B------:R-:W-:Y:S05]  /*2c0c0*/  WARPSYNC.COLLECTIVE R15, `(.L_x_3728) ;  /* 0x000000000f087348 */ /* 0x000fea0003c00000 */
[----:B------:R0:W1:Y:S02]  /*2c0d0*/  SHFL.UP P6, R14, R13, R12, R11 ;  /* 0x0400000c0d0e7389 */ /* 0x00006400000c000b */
[----:B01----:R-:W-:Y:S01]  /*2c0e0*/  ENDCOLLECTIVE ;  /* 0x000000000000791b */ /* 0x003fe20003800000 */
.L_x_3728:
[----:B------:R-:W-:Y:S01]  /*2c0f0*/  IMAD.MOV.U32 R12, RZ, RZ, 0x8 ;  /* 0x00000008ff0c7424 */ /* 0x000fe200078e00ff */
[----:B------:R-:W-:-:S05]  /*2c100*/  SEL R2, R14, RZ, P3 ;  /* 0x000000ff0e027207 */ /* 0x000fca0001800000 */
[----:B------:R-:W-:-:S04]  /*2c110*/  IMAD.IADD R2, R7, 0x1, R2 ;  /* 0x0000000107027824 */ /* 0x000fc800078e0202 */
[----:B------:R-:W-:-:S07]  /*2c120*/  IMAD.MOV.U32 R13, RZ, RZ, R2 ;  /* 0x000000ffff0d7224 */ /* 0x000fce00078e0002 */
[----:B------:R-:W-:Y:S05]  /*2c130*/  WARPSYNC.COLLECTIVE R15, `(.L_x_3729) ;  /* 0x000000000f087348 */ /* 0x000fea0003c00000 */
[----:B------:R0:W1:Y:S02]  /*2c140*/  SHFL.UP P6, R14, R13, R12, R11 ;  /* 0x0400000c0d0e7389 */ /* 0x00006400000c000b */
[----:B01----:R-:W-:Y:S01]  /*2c150*/  ENDCOLLECTIVE ;  /* 0x000000000000791b */ /* 0x003fe20003800000 */
.L_x_3729:
[----:B------:R-:W-:Y:S01]  /*2c160*/  IMAD.MOV.U32 R12, RZ, RZ, 0x10 ;  /* 0x00000010ff0c7424 */ /* 0x000fe200078e00ff */
[----:B------:R-:W-:-:S05]  /*2c170*/  SEL R3, R14, RZ, P4 ;  /* 0x000000ff0e037207 */ /* 0x000fca0002000000 */
[----:B------:R-:W-:-:S04]  /*2c180*/  IMAD.IADD R3, R2, 0x1, R3 ;  /* 0x0000000102037824 */ /* 0x000fc800078e0203 */
[----:B------:R-:W-:-:S07]  /*2c190*/  IMAD.MOV.U32 R13, RZ, RZ, R3 ;  /* 0x000000ffff0d7224 */ /* 0x000fce00078e0003 */
[----:B------:R-:W-:Y:S05]  /*2c1a0*/  WARPSYNC.COLLECTIVE R15, `(.L_x_3730) ;  /* 0x000000000f087348 */ /* 0x000fea0003c00000 */
[----:B------:R0:W1:Y:S02]  /*2c1b0*/  SHFL.UP P6, R14, R13, R12, R11 ;  /* 0x0400000c0d0e7389 */ /* 0x00006400000c000b */
[----:B01----:R-:W-:Y:S01]  /*2c1c0*/  ENDCOLLECTIVE ;  /* 0x000000000000791b */ /* 0x003fe20003800000 */
.L_x_3730:
        /* <DEDUP_REMOVED lines=8> */
.L_x_3731:
[----:B------:R-:W-:Y:S05]  /*2c250*/  BRA `(.L_x_3732) ;  /* 0xffffffb400547947 */ /* 0x000fea000383ffff */
.L_x_3602:
[----:B------:R-:W-:Y:S01]  /*2c260*/  BSSY B0, `(.L_x_3733) ;  /* 0x0000008000007945 */ /* 0x000fe20003800000 */
[----:B-----5:R-:W-:Y:S02]  /*2c270*/  IMAD.MOV.U32 R13, RZ, RZ, R5 ;  /* 0x000000ffff0d7224 */ /* 0x020fe400078e0005 */
[----:B------:R-:W-:Y:S02]  /*2c280*/  IMAD.MOV.U32 R12, RZ, RZ, 0x1 ;  /* 0x00000001ff0c7424 */ /* 0x000fe400078e00ff */
[----:B------:R-:W-:Y:S02]  /*2c290*/  IMAD.MOV.U32 R11, RZ, RZ, RZ ;  /* 0x000000ffff0b7224 */ /* 0x000fe400078e00ff */
[----:B------:R-:W-:-:S07]  /*2c2a0*/  IMAD.MOV.U32 R15, RZ, RZ, -0x1 ;  /* 0xffffffffff0f7424 */ /* 0x000fce00078e00ff */
[----:B0123--:R-:W-:Y:S05]  /*2c2b0*/  WARPSYNC.COLLECTIVE R15, `(.L_x_3734) ;  /* 0x000000000f087348 */ /* 0x00ffea0003c00000 */
[----:B------:R4:W0:Y:S02]  /*2c2c0*/  SHFL.UP P6, R14, R13, R12, R11 ;  /* 0x0400000c0d0e7389 */ /* 0x00082400000c000b */
[----:B01234-:R-:W-:Y:S01]  /*2c2d0*/  ENDCOLLECTIVE ;  /* 0x000000000000791b */ /* 0x01ffe20003800000 */
.L_x_3734:
[----:B------:R-:W-:Y:S05]  /*2c2e0*/  BSYNC B0 ;  /* 0x0000000000007941 */ /* 0x000fea0003800000 */
.L_x_3733:
        /* <DEDUP_REMOVED lines=8> */
.L_x_3735:
[----:B------:R-:W-:Y:S01]  /*2c370*/  IMAD.MOV.U32 R12, RZ, RZ, 0x4 ;  /* 0x00000004ff0c7424 */ /* 0x000fe200078e00ff */
[----:B------:R-:W-:-:S05]  /*2c380*/  SEL R2, R14, RZ, P2 ;  /* 0x000000ff0e027207 */ /* 0x000fca0001000000 */
[----:B------:R-:W-:-:S04]  /*2c390*/  IMAD.IADD R2, R13, 0x1, R2 ;  /* 0x000000010d027824 */ /* 0x000fc800078e0202 */
[----:B------:R-:W-:-:S07]  /*2c3a0*/  IMAD.MOV.U32 R13, RZ, RZ, R2 ;  /* 0x000000ffff0d7224 */ /* 0x000fce00078e0002 */
[----:B------:R-:W-:Y:S05]  /*2c3b0*/  WARPSYNC.COLLECTIVE R15, `(.L_x_3736) ;  /* 0x000000000f087348 */ /* 0x000fea0003c00000 */
[----:B------:R0:W1:Y:S02]  /*2c3c0*/  SHFL.UP P6, R14, R13, R12, R11 ;  /* 0x0400000c0d0e7389 */ /* 0x00006400000c000b */
[----:B01----:R-:W-:Y:S01]  /*2c3d0*/  ENDCOLLECTIVE ;  /* 0x000000000000791b */ /* 0x003fe20003800000 */
.L_x_3736:
[----:B------:R-:W-:Y:S01]  /*2c3e0*/  IMAD.MOV.U32 R12, RZ, RZ, 0x8 ;  /* 0x00000008ff0c7424 */ /* 0x000fe200078e00ff */
[----:B------:R-:W-:-:S05]  /*2c3f0*/  SEL R3, R14, RZ, P3 ;  /* 0x000000ff0e037207 */ /* 0x000fca0001800000 */
[----:B------:R-:W-:-:S04]  /*2c400*/  IMAD.IADD R3, R2, 0x1, R3 ;  /* 0x0000000102037824 */ /* 0x000fc800078e0203 */
[----:B------:R-:W-:-:S07]  /*2c410*/  IMAD.MOV.U32 R13, RZ, RZ, R3 ;  /* 0x000000ffff0d7224 */ /* 0x000fce00078e0003 */
[----:B------:R-:W-:Y:S05]  /*2c420*/  WARPSYNC.COLLECTIVE R15, `(.L_x_3737) ;  /* 0x000000000f087348 */ /* 0x000fea0003c00000 */
[----:B------:R0:W1:Y:S02]  /*2c430*/  SHFL.UP P6, R14, R13, R12, R11 ;  /* 0x0400000c0d0e7389 */ /* 0x00006400000c000b */
[----:B01----:R-:W-:Y:S01]  /*2c440*/  ENDCOLLECTIVE ;  /* 0x000000000000791b */ /* 0x003fe20003800000 */
.L_x_3737:
[----:B------:R-:W-:Y:S01]  /*2c450*/  IMAD.MOV.U32 R12, RZ, RZ, 0x10 ;  /* 0x00000010ff0c7424 */ /* 0x000fe200078e00ff */
[----:B------:R-:W-:-:S05]  /*2c460*/  SEL R4, R14, RZ, P4 ;  /* 0x000000ff0e047207 */ /* 0x000fca0002000000 */
[----:B------:R-:W-:-:S04]  /*2c470*/  IMAD.IADD R4, R3, 0x1, R4 ;  /* 0x0000000103047824 */ /* 0x000fc800078e0204 */
[----:B------:R-:W-:-:S07]  /*2c480*/  IMAD.MOV.U32 R13, RZ, RZ, R4 ;  /* 0x000000ffff0d7224 */ /* 0x000fce00078e0004 */
[----:B------:R-:W-:Y:S05]  /*2c490*/  WARPSYNC.COLLECTIVE R15, `(.L_x_3738) ;  /* 0x000000000f087348 */ /* 0x000fea0003c00000 */
[----:B------:R0:W1:Y:S02]  /*2c4a0*/  SHFL.UP P6, R14, R13, R12, R11 ;  /* 0x0400000c0d0e7389 */ /* 0x00006400000c000b */
[----:B01----:R-:W-:Y:S01]  /*2c4b0*/  ENDCOLLECTIVE ;  /* 0x000000000000791b */ /* 0x003fe20003800000 */
.L_x_3738:
        /* <DEDUP_REMOVED lines=8> */
.L_x_3739:
[----:B------:R-:W-:Y:S05]  /*2c540*/  BRA `(.L_x_3740) ;  /* 0xffffffb400347947 */ /* 0x000fea000383ffff */
.L_x_3604:
[----:B------:R-:W-:Y:S01]  /*2c550*/  BSSY B0, `(.L_x_3741) ;  /* 0x0000006000007945 */ /* 0x000fe20003800000 */
[----:B------:R-:W-:Y:S01]  /*2c560*/  PLOP3.LUT P6, PT, P6, PT, PT, 0x8, 0x0 ;  /* 0x000000000000781c */ /* 0x000fe200037ce170 */
[----:B------:R-:W-:-:S12]  /*2c570*/  IMAD.MOV.U32 R15, RZ, RZ, -0x1 ;  /* 0xffffffffff0f7424 */ /* 0x000fd800078e00ff */
[----:B012---:R-:W-:Y:S05]  /*2c580*/  WARPSYNC.COLLECTIVE R15, `(.L_x_3742) ;  /* 0x000000000f087348 */ /* 0x007fea0003c00000 */
[----:B------:R-:W-:Y:S01]  /*2c590*/  VOTE.ANY R14, PT, P6 ;  /* 0x00000000000e7806 */ /* 0x000fe200030e0100 */
[----:B012---:R-:W-:Y:S06]  /*2c5a0*/  ENDCOLLECTIVE ;  /* 0x000000000000791b */ /* 0x007fec0003800000 */
.L_x_3742:
[----:B------:R-:W-:Y:S05]  /*2c5b0*/  BSYNC B0 ;  /* 0x0000000000007941 */ /* 0x000fea0003800000 */
.L_x_3741:
        /* <DEDUP_REMOVED lines=9> */
.L_x_3743:
[----:B------:R-:W-:Y:S01]  /*2c650*/  IMAD.MOV.U32 R5, RZ, RZ, R14 ;  /* 0x000000ffff057224 */ /* 0x000fe200078e000e */
[----:B------:R-:W-:Y:S06]  /*2c660*/  BRA `(.L_x_3744) ;  /* 0xffffffb400247947 */ /* 0x000fec000383ffff */
.L_x_3606:
[----:B------:R-:W-:Y:S01]  /*2c670*/  BSSY B0, `(.L_x_3745) ;  /* 0x0000007000007945 */ /* 0x000fe20003800000 */
[----:B------:R-:W-:Y:S02]  /*2c680*/  IMAD.MOV.U32 R13, RZ, RZ, R6 ;  /* 0x000000ffff0d7224 */ /* 0x000fe400078e0006 */
[----:B------:R-:W-:Y:S02]  /*2c690*/  IMAD.MOV.U32 R11, RZ, RZ, 0x1f ;  /* 0x0000001fff0b7424 */ /* 0x000fe400078e00ff */
[----:B------:R-:W-:-:S07]  /*2c6a0*/  IMAD.MOV.U32 R15, RZ, RZ, -0x1 ;  /* 0xffffffffff0f7424 */ /* 0x000fce00078e00ff */
[----:B01234-:R-:W-:Y:S05]  /*2c6b0*/  WARPSYNC.COLLECTIVE R15, `(.L_x_3746) ;  /* 0x000000000f087348 */ /* 0x01ffea0003c00000 */
[----:B------:R0:W0:Y:S02]  /*2c6c0*/  SHFL.IDX P6, R14, R13, R12, R11 ;  /* 0x0000000c0d0e7389 */ /* 0x00002400000c000b */
[----:B01234-:R-:W-:Y:S01]  /*2c6d0*/  ENDCOLLECTIVE ;  /* 0x000000000000791b */ /* 0x01ffe20003800000 */
.L_x_3746:
[----:B------:R-:W-:Y:S05]  /*2c6e0*/  BSYNC B0 ;  /* 0x0000000000007941 */ /* 0x000fea0003800000 */
.L_x_3745:
[----:B------:R-:W-:Y:S05]  /*2c6f0*/  BRA `(.L_x_3605) ;  /* 0xffffffb4001c7947 */ /* 0x000fea000383ffff */
.L_x_3610:
[----:B0-----:R0:W1:Y:S02]  /*2c700*/  SYNCS.PHASECHK.TRANS64.TRYWAIT P0, [R7+URZ+0x32420], R0 ;  /* 0x03242000070075a7 */ /* 0x001064000800017f */
[----:B-1----:R-:W-:Y:S05]  /*2c710*/  @!P0 NANOSLEEP.SYNCS 0x989680 ;  /* 0x009896800000895d */ /* 0x002fea0003900000 */
[----:B------:R-:W1:Y:S02]  /*2c720*/  @!P0 SYNCS.PHASECHK.TRANS64 P0, [R7+URZ+0x32420], R0 ;  /* 0x03242000070085a7 */ /* 0x000e64000800007f */
[----:B-1----:R-:W-:Y:S05]  /*2c730*/  @!P0 BRA `(.L_x_3610) ;  /* 0xfffffffc00f08947 */ /* 0x002fea000383ffff */
[----:B------:R-:W-:Y:S05]  /*2c740*/  BRA `(.L_x_3747) ;  /* 0xffffffb800947947 */ /* 0x000fea000383ffff */
.L_x_3611:
        /* <DEDUP_REMOVED lines=11> */
.L_x_3749:
[----:B------:R-:W-:Y:S05]  /*2c800*/  BSYNC B0 ;  /* 0x0000000000007941 */ /* 0x000fea0003800000 */
.L_x_3748:
[----:B------:R-:W-:Y:S05]  /*2c810*/  BRA `(.L_x_3750) ;  /* 0xffffffb8007c7947 */ /* 0x000fea000383ffff */
.L_x_3614:
[----:B------:R-:W-:Y:S01]  /*2c820*/  BSSY B1, `(.L_x_3751) ;  /* 0x0000006000017945 */ /* 0x000fe20003800000 */
[----:B------:R-:W-:-:S07]  /*2c830*/  IMAD.MOV.U32 R15, RZ, RZ, -0x1 ;  /* 0xffffffffff0f7424 */ /* 0x000fce00078e00ff */
[----:B0-234-:R-:W-:Y:S05]  /*2c840*/  WARPSYNC.COLLECTIVE R15, `(.L_x_3752) ;  /* 0x000000000f0c7348 */ /* 0x01dfea0003c00000 */
[----:B------:R-:W-:Y:S02]  /*2c850*/  ELECT P6, UR62, PT ;  /* 0x00000000003e782f */ /* 0x000fe400038c0000 */
[----:B------:R-:W-:Y:S01]  /*2c860*/  MOV R14, UR62 ;  /* 0x0000003e000e7c02 */ /* 0x000fe20008000f00 */
[----:B0-234-:R-:W-:Y:S10]  /*2c870*/  ENDCOLLECTIVE ;  /* 0x000000000000791b */ /* 0x01dff40003800000 */
.L_x_3752:
[----:B------:R-:W-:Y:S05]  /*2c880*/  BSYNC B1 ;  /* 0x0000000000017941 */ /* 0x000fea0003800000 */
.L_x_3751:
[----:B------:R-:W-:Y:S05]  /*2c890*/  BRA `(.L_x_3753) ;  /* 0xffffffb800747947 */ /* 0x000fea000383ffff */
.L_x_3616:
[----:B0-----:R0:W1:Y:S02]  /*2c8a0*/  SYNCS.PHASECHK.TRANS64.TRYWAIT P1, [R5+URZ+0x32440], R0 ;  /* 0x03244000050075a7 */ /* 0x001064000802017f */
[----:B-1----:R-:W-:Y:S05]  /*2c8b0*/  @!P1 NANOSLEEP.SYNCS 0x989680 ;  /* 0x009896800000995d */ /* 0x002fea0003900000 */
[----:B------:R-:W1:Y:S02]  /*2c8c0*/  @!P1 SYNCS.PHASECHK.TRANS64 P1, [R5+URZ+0x32440], R0 ;  /* 0x03244000050095a7 */ /* 0x000e64000802007f */
[----:B-1----:R-:W-:Y:S05]  /*2c8d0*/  @!P1 BRA `(.L_x_3616) ;  /* 0xfffffffc00f09947 */ /* 0x002fea000383ffff */
[----:B------:R-:W-:Y:S05]  /*2c8e0*/  BRA `(.L_x_3754) ;  /* 0xffffffb8009c7947 */ /* 0x000fea000383ffff */
.L_x_3618:
[----:B-1----:R1:W0:Y:S02]  /*2c8f0*/  SYNCS.PHASECHK.TRANS64.TRYWAIT P1, [R3+URZ+0x32440], R2 ;  /* 0x03244002030075a7 */ /* 0x002224000802017f */
[----:B0-----:R-:W-:Y:S05]  /*2c900*/  @!P1 NANOSLEEP.SYNCS 0x989680 ;  /* 0x009896800000995d */ /* 0x001fea0003900000 */
[----:B------:R-:W0:Y:S02]  /*2c910*/  @!P1 SYNCS.PHASECHK.TRANS64 P1, [R3+URZ+0x32440], R2 ;  /* 0x03244002030095a7 */ /* 0x000e24000802007f */
[----:B0-----:R-:W-:Y:S05]  /*2c920*/  @!P1 BRA `(.L_x_3618) ;  /* 0xfffffffc00f09947 */ /* 0x001fea000383ffff */
[----:B------:R-:W-:Y:S05]  /*2c930*/  BRA `(.L_x_3755) ;  /* 0xffffffb800a87947 */ /* 0x000fea000383ffff */
.L_x_3620:
[----:B------:R0:W0:Y:S02]  /*2c940*/  SYNCS.PHASECHK.TRANS64.TRYWAIT P1, [R5+URZ+0x32460], R0 ;  /* 0x03246000050075a7 */ /* 0x000024000802017f */
[----:B0-----:R-:W-:Y:S05]  /*2c950*/  @!P1 NANOSLEEP.SYNCS 0x989680 ;  /* 0x009896800000995d */ /* 0x001fea0003900000 */
[----:B------:R-:W0:Y:S02]  /*2c960*/  @!P1 SYNCS.PHASECHK.TRANS64 P1, [R5+URZ+0x32460], R0 ;  /* 0x03246000050095a7 */ /* 0x000e24000802007f */
[----:B0-----:R-:W-:Y:S05]  /*2c970*/  @!P1 BRA `(.L_x_3620) ;  /* 0xfffffffc00f09947 */ /* 0x001fea000383ffff */
[----:B------:R-:W-:Y:S05]  /*2c980*/  BRA `(.L_x_3756) ;  /* 0xffffffb800a47947 */ /* 0x000fea000383ffff */
        .type           $_ZN7cutlass13device_kernelIN5flash11enable_sm90INS1_16FlashAttnFwdSm90INS1_25CollectiveMainloopFwdSm90ILi2EN4cute5tupleIJNS5_1CILi1EEES8_S8_EEENS6_IJNS7_ILi128EEENS7_ILi96EEENS7_ILi64EEEEEELi256ENS_10bfloat16_tEfNS_4arch4Sm90ELb0ELb1ELb0ELb1ELb1ELb0ELb1ELb1ELb0ELb1ELb0ELb0EEENS1_21CollectiveEpilogueFwdINS6_IJSA_NS7_ILi256EEESB_EEES9_SE_SG_Li256ELb1ELb1ELb0ELb0EEENS1_36VarlenDynamicPersistentTileSchedulerILi128ELi96ELi256ELi128ELb0ELb1ELb1ELb1ELb0ELb1EEEEEEEEEvNT_6ParamsE$_ZZN5flash25CollectiveMainloopFwdSm90ILi2EN4cute5tupleIJNS1_1CILi1EEES4_S4_EEENS2_IJNS3_ILi128EEENS3_ILi96EEENS3_ILi64EEEEEELi256EN7cutlass10bfloat16_tEfNSA_4arch4Sm90ELb0ELb1ELb0ELb1ELb1ELb0ELb1ELb1ELb0ELb1ELb0ELb0EE3mmaINS_16FlashAttnFwdSm90ISE_NS_21CollectiveEpilogueFwdINS2_IJS6_NS3_ILi256EEES7_EEES5_SB_SD_Li256ELb1ELb1ELb0ELb0EEENS_36VarlenDynamicPersistentTileSchedulerILi128ELi96ELi256ELi128ELb0ELb1ELb1ELb1ELb0ELb1EEEE13SharedStorageENS1_6TensorINS1_11ArrayEngineIfLm128EEENS1_6LayoutINS2_IJNS2_IJNS3_ILi2EEEST_NS3_ILi32EEEEEES4_S4_EEENS2_IJNS2_IJS4_ST_NS3_ILi4EEEEEENS3_ILi0EEESZ_EEEEEEENS_7SoftmaxILi2ELi0EEEEEbRKNSE_6ParamsENSA_13PipelineAsyncILi2EEES19_RNSA_13PipelineStateILj2EEERT0_RT1_iRiRKNS_16SeqlenInfoQKNewKILb1ELb0EEENS2_IJiiiiEEERT_ENKUliT_T0_T1_E_clIZSF_ISO_S12_S14_EbS17_S19_S19_S1C_S1E_S1G_iS1H_S1L_S1M_S1O_EUlRS1P_iE1_NS3_ILb0EEENS3_ILb1EEEEEDaiS1P_S1Q_S1R_,@function
        .size           $_ZN7cutlass13device_kernelIN5flash11enable_sm90INS1_16FlashAttnFwdSm90INS1_25CollectiveMainloopFwdSm90ILi2EN4cute5tupleIJNS5_1CILi1EEES8_S8_EEENS6_IJNS7_ILi128EEENS7_ILi96EEENS7_ILi64EEEEEELi256ENS_10bfloat16_tEfNS_4arch4Sm90ELb0ELb1ELb0ELb1ELb1ELb0ELb1ELb1ELb0ELb1ELb0ELb0EEENS1_21CollectiveEpilogueFwdINS6_IJSA_NS7_ILi256EEESB_EEES9_SE_SG_Li256ELb1ELb1ELb0ELb0EEENS1_36VarlenDynamicPersistentTileSchedulerILi128ELi96ELi256ELi128ELb0ELb1ELb1ELb1ELb0ELb1EEEEEEEEEvNT_6ParamsE$_ZZN5flash25CollectiveMainloopFwdSm90ILi2EN4cute5tupleIJNS1_1CILi1EEES4_S4_EEENS2_IJNS3_ILi128EEENS3_ILi96EEENS3_ILi64EEEEEELi256EN7cutlass10bfloat16_tEfNSA_4arch4Sm90ELb0ELb1ELb0ELb1ELb1ELb0ELb1ELb1ELb0ELb1ELb0ELb0EE3mmaINS_16FlashAttnFwdSm90ISE_NS_21CollectiveEpilogueFwdINS2_IJS6_NS3_ILi256EEES7_EEES5_SB_SD_Li256ELb1ELb1ELb0ELb0EEENS_36VarlenDynamicPersistentTileSchedulerILi128ELi96ELi256ELi128ELb0ELb1ELb1ELb1ELb0ELb1EEEE13SharedStorageENS1_6TensorINS1_11ArrayEngineIfLm128EEENS1_6LayoutINS2_IJNS2_IJNS3_ILi2EEEST_NS3_ILi32EEEEEES4_S4_EEENS2_IJNS2_IJS4_ST_NS3_ILi4EEEEEENS3_ILi0EEESZ_EEEEEEENS_7SoftmaxILi2ELi0EEEEEbRKNSE_6ParamsENSA_13PipelineAsyncILi2EEES19_RNSA_13PipelineStateILj2EEERT0_RT1_iRiRKNS_16SeqlenInfoQKNewKILb1ELb0EEENS2_IJiiiiEEERT_ENKUliT_T0_T1_E_clIZSF_ISO_S12_S14_EbS17_S19_S19_S1C_S1E_S1G_iS1H_S1L_S1M_S1O_EUlRS1P_iE1_NS3_ILb0EEENS3_ILb1EEEEEDaiS1P_S1Q_S1R_,(.L_x_6459 - $_ZN7cutlass13device_kernelIN5flash11enable_sm90INS1_16FlashAttnFwdSm90INS1_25CollectiveMainloopFwdSm90ILi2EN4cute5tupleIJNS5_1CILi1EEES8_S8_EEENS6_IJNS7_ILi128EEENS7_ILi96EEENS7_ILi64EEEEEELi256ENS_10bfloat16_tEfNS_4arch4Sm90ELb0ELb1ELb0ELb1ELb1ELb0ELb1ELb1ELb0ELb1ELb0ELb0EEENS1_21CollectiveEpilogueFwdINS6_IJSA_NS7_ILi256EEESB_EEES9_SE_SG_Li256ELb1ELb1ELb0ELb0EEENS1_36VarlenDynamicPersistentTileSchedulerILi128ELi96ELi256ELi128ELb0ELb1ELb1ELb1ELb0ELb1EEEEEEEEEvNT_6ParamsE$_ZZN5flash25CollectiveMainloopFwdSm90ILi2EN4cute5tupleIJNS1_1CILi1EEES4_S4_EEENS2_IJNS3_ILi128EEENS3_ILi96EEENS3_ILi64EEEEEELi256EN7cutlass10bfloat16_tEfNSA_4arch4Sm90ELb0ELb1ELb0ELb1ELb1ELb0ELb1ELb1ELb0ELb1ELb0ELb0EE3mmaINS_16FlashAttnFwdSm90ISE_NS_21CollectiveEpilogueFwdINS2_IJS6_NS3_ILi256EEES7_EEES5_SB_SD_Li256ELb1ELb1ELb0ELb0EEENS_36VarlenDynamicPersistentTileSchedulerILi128ELi96ELi256ELi128ELb0ELb1ELb1ELb1ELb0ELb1EEEE13SharedStorageENS1_6TensorINS1_11ArrayEngineIfLm128EEENS1_6LayoutINS2_IJNS2_IJNS3_ILi2EEEST_NS3_ILi32EEEEEES4_S4_EEENS2_IJNS2_IJS4_ST_NS3_ILi4EEEEEENS3_ILi0EEESZ_EEEEEEENS_7SoftmaxILi2ELi0EEEEEbRKNSE_6ParamsENSA_13PipelineAsyncILi2EEES19_RNSA_13PipelineStateILj2EEERT0_RT1_iRiRKNS_16SeqlenInfoQKNewKILb1ELb0EEENS2_IJiiiiEEERT_ENKUliT_T0_T1_E_clIZSF_ISO_S12_S14_EbS17_S19_S19_S1C_S1E_S1G_iS1H_S1L_S1M_S1O_EUlRS1P_iE1_NS3_ILb0EEENS3_ILb1EEEEEDaiS1P_S1Q_S1R_)
$_ZN7cutlass13device_kernelIN5flash11enable_sm90INS1_16FlashAttnFwdSm90INS1_25CollectiveMainloopFwdSm90ILi2EN4cute5tupleIJNS5_1CILi1EEES8_S8_EEENS6_IJNS7_ILi128EEENS7_ILi96EEENS7_ILi64EEEEEELi256ENS_10bfloat16_tEfNS_4arch4Sm90ELb0ELb1ELb0ELb1ELb1ELb0ELb1ELb1ELb0ELb1ELb0ELb0EEENS1_21CollectiveEpilogueFwdINS6_IJSA_NS7_ILi256EEESB_EEES9_SE_SG_Li256ELb1ELb1ELb0ELb0EEENS1_36VarlenDynamicPersistentTileSchedulerILi128ELi96ELi256ELi128ELb0ELb1ELb1ELb1ELb0ELb1EEEEEEEEEvNT_6ParamsE$_ZZN5flash25CollectiveMainloopFwdSm90ILi2EN4cute5tupleIJNS1_1CILi1EEES4_S4_EEENS2_IJNS3_ILi128EEENS3_ILi96EEENS3_ILi64EEEEEELi256EN7cutlass10bfloat16_tEfNSA_4arch4Sm90ELb0ELb1ELb0ELb1ELb1ELb0ELb1ELb1ELb0ELb1ELb0ELb0EE3mmaINS_16FlashAttnFwdSm90ISE_NS_21CollectiveEpilogueFwdINS2_IJS6_NS3_ILi256EEES7_EEES5_SB_SD_Li256ELb1ELb1ELb0ELb0EEENS_36VarlenDynamicPersistentTileSchedulerILi128ELi96ELi256ELi128ELb0ELb1ELb1ELb1ELb0ELb1EEEE13SharedStorageENS1_6TensorINS1_11ArrayEngineIfLm128EEENS1_6LayoutINS2_IJNS2_IJNS3_ILi2EEEST_NS3_ILi32EEEEEES4_S4_EEENS2_IJNS2_IJS4_ST_NS3_ILi4EEEEEENS3_ILi0EEESZ_EEEEEEENS_7SoftmaxILi2ELi0EEEEEbRKNSE_6ParamsENSA_13PipelineAsyncILi2EEES19_RNSA_13PipelineStateILj2EEERT0_RT1_iRiRKNS_16SeqlenInfoQKNewKILb1ELb0EEENS2_IJiiiiEEERT_ENKUliT_T0_T1_E_clIZSF_ISO_S12_S14_EbS17_S19_S19_S1C_S1E_S1G_iS1H_S1L_S1M_S1O_EUlRS1P_iE1_NS3_ILb0EEENS3_ILb1EEEEEDaiS1P_S1Q_S1R_:
        /* <DEDUP_REMOVED lines=47> */
.L_x_3758:
[----:B------:R-:W-:Y:S05]  /*2cc80*/  BSYNC B2 ;  /* 0x0000000000027941 */ /* 0x000fea0003800000 */
.L_x_3757:
        /* <DEDUP_REMOVED lines=17> */
.L_x_3760:
[----:B------:R-:W-:Y:S05]  /*2cda0*/  BSYNC B2 ;  /* 0x0000000000027941 */ /* 0x000fea0003800000 */
.L_x_3759:
        /* <DEDUP_REMOVED lines=10> */
.L_x_3762:
[----:B------:R-:W-:Y:S05]  /*2ce50*/  BSYNC B2 ;  /* 0x0000000000027941 */ /* 0x000fea0003800000 */
.L_x_3761:
        /* <DEDUP_REMOVED lines=92> */
.L_x_3765:
[----:B------:R-:W-:Y:S05]  /*2d420*/  BSYNC B2 ;  /* 0x0000000000027941 */ /* 0x000fea0003800000 */
.L_x_3764:
        /* <DEDUP_REMOVED lines=17> */
.L_x_3767:
[----:B------:R-:W-:Y:S05]  /*2d540*/  BSYNC B2 ;  /* 0x0000000000027941 */ /* 0x000fea0003800000 */
.L_x_3766:
        /* <DEDUP_REMOVED lines=10> */
.L_x_3769:
[----:B------:R-:W-:Y:S05]  /*2d5f0*/  BSYNC B2 ;  /* 0x0000000000027941 */ /* 0x000fea0003800000 */
.L_x_3768:
[----:B------:R-:W2:Y:S04]  /*2d600*/  LDL.64 R14, [R0] ;  /* 0x00000000000e7983 */ /* 0x000ea80000100a00 */
[----:B------:R-:W0:Y:S04]  /*2d610*/  LDL.64 R12, [R0+0x58] ;  /* 0x00005800000c7983 */ /* 0x000e280000100a00 */
[----:B------:R-:W3:Y:S04]  /*2d620*/  LDL.64 R2, [R0+0x48] ;  /* 0x0000480000027983 */ /* 0x000ee80000100a00 */
[----:B------:R-:W4:Y:S01]  /*2d630*/  LDL.64 R6, [R0+0x50] ;  /* 0x0000500000067983 */ /* 0x000f220000100a00 */
[----:B------:R-:W-:-:S02]  /*2d640*/  R2UR UR6, R4 ;  /* 0x00000000040672ca */ /* 0x000fc400000e0000 */
[C---:B------:R-:W-:Y:S02]  /*2d650*/  R2UR UR7, R5.reuse ;  /* 0x00000000050772ca */ /* 0x040fe400000e0000 */
[----:B------:R-:W-:Y:S02]  /*2d660*/  R2UR UR4, R4 ;  /* 0x00000000040472ca */ /* 0x000fe400000e0000 */
[----:B------:R-:W-:-:S09]  /*2d670*/  R2UR UR5, R5 ;  /* 0x00000000050572ca */ /* 0x000fd200000e0000 */
[----:B--2---:R-:W2:Y:S04]  /*2d680*/  LD.E R15, desc[UR6][R14.64] ;  /* 0x000000060e0f7980 */ /* 0x004ea8000c101900 */
[----:B0----5:R-:W2:Y:S01]  /*2d690*/  LD.E.64 R8, desc[UR4][R12.64] ;  /* 0x000000040c087980 */ /* 0x021ea2000c101b00 */
[----:B------:R-:W-:Y:S05]  /*2d6a0*/  WARPSYNC.ALL ;  /* 0x0000000000007948 */ /* 0x000fea0003800000 */
[----:B------:R-:W-:-:S02]  /*2d6b0*/  R2UR UR6, R4 ;  /* 0x00000000040672ca */ /* 0x000fc400000e0000 */
[C---:B------:R-:W-:Y:S02]  /*2d6c0*/  R2UR UR7, R5.reuse ;  /* 0x00000000050772ca */ /* 0x040fe400000e0000 */
[----:B------:R-:W-:Y:S02]  /*2d6d0*/  R2UR UR4, R4 ;  /* 0x00000000040472ca */ /* 0x000fe400000e0000 */
[----:B------:R-:W-:-:S09]  /*2d6e0*/  R2UR UR5, R5 ;  /* 0x00000000050572ca */ /* 0x000fd200000e0000 */
[----:B---3--:R-:W3:Y:S04]  /*2d6f0*/  LD.E R10, desc[UR6][R2.64] ;  /* 0x00000006020a7980 */ /* 0x008ee8000c101900 */
[----:B----4-:R-:W4:Y:S01]  /*2d700*/  LD.E.64 R20, desc[UR4][R6.64] ;  /* 0x0000000406147980 */ /* 0x010f22000c101b00 */
        /* <DEDUP_REMOVED lines=271> */
.L_x_3772:
[----:B------:R-:W-:Y:S05]  /*2e800*/  BSYNC B2 ;  /* 0x0000000000027941 */ /* 0x000fea0003800000 */
.L_x_3771:
        /* <DEDUP_REMOVED lines=102> */
.L_x_3778:
[----:B------:R-:W-:Y:S05]  /*2ee70*/  BSYNC B4 ;  /* 0x0000000000047941 */ /* 0x000fea0003800000 */
.L_x_3777:
[----:B------:R-:W-:Y:S01]  /*2ee80*/  LOP3.LUT R10, RZ, R10, RZ, 0x33, !PT ;  /* 0x0000000aff0a7212 */ /* 0x000fe200078e33ff */
[----:B------:R-:W-:Y:S06]  /*2ee90*/  BRA `(.L_x_3779) ;  /* 0x0000000000287947 */ /* 0x000fec0003800000 */
.L_x_3776:
        /* <DEDUP_REMOVED lines=10> */
.L_x_3779:
[----:B------:R-:W-:Y:S05]  /*2ef40*/  BSYNC B3 ;  /* 0x0000000000037941 */ /* 0x000fea0003800000 */
.L_x_3775:
[----:B------:R-:W-:-:S05]  /*2ef50*/  IMAD R10, R77, R10, R13 ;  /* 0x0000000a4d0a7224 */ /* 0x000fca00078e020d */
[----:B------:R-:W-:Y:S02]  /*2ef60*/  VIMNMX R3, R3, R10, !PT ;  /* 0x0000000a03037248 */ /* 0x000fe40007fe0100 */
[----:B------:R-:W-:-:S07]  /*2ef70*/  VIADDMNMX R2, R10, R77, R2, PT ;  /* 0x0000004d0a027246 */ /* 0x000fce0003800102 */
.L_x_3774:
[----:B------:R-:W-:Y:S05]  /*2ef80*/  BSYNC B2 ;  /* 0x0000000000027941 */ /* 0x000fea0003800000 */
.L_x_3773:
        /* <DEDUP_REMOVED lines=136> */
.L_x_3785:
[----:B------:R-:W-:Y:S05]  /*2f810*/  BSYNC B4 ;  /* 0x0000000000047941 */ /* 0x000fea0003800000 */
.L_x_3784:
[----:B------:R-:W-:Y:S01]  /*2f820*/  LOP3.LUT R72, RZ, R72, RZ, 0x33, !PT ;  /* 0x00000048ff487212 */ /* 0x000fe200078e33ff */
[----:B------:R-:W-:Y:S06]  /*2f830*/  BRA `(.L_x_3786) ;  /* 0x0000000000287947 */ /* 0x000fec0003800000 */
.L_x_3783:
        /* <DEDUP_REMOVED lines=10> */
.L_x_3786:
[----:B------:R-:W-:Y:S05]  /*2f8e0*/  BSYNC B3 ;  /* 0x0000000000037941 */ /* 0x000fea0003800000 */
.L_x_3782:
[----:B------:R-:W-:-:S05]  /*2f8f0*/  IMAD R72, R77, R72, R13 ;  /* 0x000000484d487224 */ /* 0x000fca00078e020d */
[----:B------:R-:W-:Y:S02]  /*2f900*/  VIADDMNMX R14, R72, R77, R14, PT ;  /* 0x0000004d480e7246 */ /* 0x000fe4000380010e */
[----:B------:R-:W-:-:S07]  /*2f910*/  VIMNMX R9, R9, R72, !PT ;  /* 0x0000004809097248 */ /* 0x000fce0007fe0100 */
.L_x_3781:
[----:B------:R-:W-:Y:S05]  /*2f920*/  BSYNC B2 ;  /* 0x0000000000027941 */ /* 0x000fea0003800000 */
.L_x_3780:
        /* <DEDUP_REMOVED lines=183> */
[----:B------:R-:W-:Y:S01]  /*304a0*/  FSETP.NEU.FTZ.AND P0, PT, R14, -INF , PT ;  /* 0xff8000000e00780b */ /* 0x000fe20003f1d000 */
[----:B--2---:R-:W-:-:S03]  /*304b0*/  FMUL.FTZ R7, R21, R20 ;  /* 0x0000001415077220 */ /* 0x004fc60000410000 */
[----:B------:R-:W-:Y:S02]  /*304c0*/  FSEL R6, R6, RZ, P0 ;  /* 0x000000ff06067208 */ /* 0x000fe40000000000 */
        /* <DEDUP_REMOVED lines=146> */
[----:B------:R0:W-:Y:S04]  /*30df0*/  ST.E desc[UR4][R2.64+0x10], R29 ;  /* 0x0000101d02007985 */ /* 0x0001e8000c101904 */
        /* <DEDUP_REMOVED lines=101> */
[----:B------:R-:W2:Y:S01]  /*31450*/  LD.E R89, desc[UR10][R6.64+0x1c4] ;  /* 0x0001c40a06597980 */ /* 0x000ea2000c101900 */
[----:B------:R-:W-:-:S03]  /*31460*/  FMUL.FTZ R119, R24, R101 ;  /* 0x0000006518777220 */ /* 0x000fc60000410000 */
[----:B------:R0:W-:Y:S04]  /*31470*/  ST.E desc[UR4][R6.64], R95 ;  /* 0x0000005f06007985 */ /* 0x0001e8000c101904 */
        /* <DEDUP_REMOVED lines=111> */
[----:B------:R0:W-:Y:S01]  /*31b70*/  ST.E desc[UR12][R6.64+0xe4], R3 ;  /* 0x0000e40306007985 */ /* 0x0001e2000c10190c */
[----:B------:R-:W-:-:S03]  /*31b80*/  FMUL.FTZ R49, R24, R49 ;  /* 0x0000003118317220 */ /* 0x000fc60000410000 */
[----:B------:R1:W-:Y:S01]  /*31b90*/  ST.E desc[UR14][R6.64+0xf0], R33 ;  /* 0x0000f02106007985 */ /* 0x0003e2000c10190e */
[----:B------:R-:W-:-:S03]  /*31ba0*/  FMUL.FTZ R53, R24, R53 ;  /* 0x0000003518357220 */ /* 0x000fc60000410000 */
[----:B------:R-:W-:Y:S01]  /*31bb0*/  ST.E desc[UR4][R6.64+0xf4], R39 ;  /* 0x0000f42706007985 */ /* 0x000fe2000c101904 */
        /* <DEDUP_REMOVED lines=32> */
[----:B------:R-:W-:-:S03]  /*31dc0*/  FMUL.FTZ R91, R24, R91 ;  /* 0x0000005b185b7220 */ /* 0x000fc60000410000 */
        /* <DEDUP_REMOVED lines=17> */
[----:B------:R-:W-:-:S03]  /*31ee0*/  FMUL.FTZ R29, R9, R2 ;  /* 0x00000002091d7220 */ /* 0x000fc60000410000 */
[----:B------:R-:W-:Y:S04]  /*31ef0*/  ST.E desc[UR10][R6.64+0x1c4], R89 ;  /* 0x0001c45906007985 */ /* 0x000fe8000c10190a */
[----:B------:R-:W-:Y:S01]  /*31f00*/  ST.E desc[UR12][R6.64+0x1d0], R93 ;  /* 0x0001d05d06007985 */ /* 0x000fe2000c10190c */
[----:B------:R-:W-:-:S03]  /*31f10*/  FMUL.FTZ R31, R9, R32 ;  /* 0x00000020091f7220 */ /* 0x000fc60000410000 */
[----:B------:R-:W-:Y:S01]  /*31f20*/  ST.E desc[UR14][R6.64+0x1d4], R95 ;  /* 0x0001d45f06007985 */ /* 0x000fe2000c10190e */
[----:B-1----:R-:W-:-:S03]  /*31f30*/  FMUL.FTZ R33, R9, R34 ;  /* 0x0000002209217220 */ /* 0x002fc60000410000 */
        /* <DEDUP_REMOVED lines=606> */
[----:B------:R-:W-:Y:S02]  /*34520*/  R2UR UR4, R4 ;  /* 0x00000000040472ca */ /* 0x000fe400000e0000 */
[----:B------:R-:W-:-:S13]  /*34530*/  R2UR UR5, R5 ;  /* 0x00000000050572ca */ /* 0x000fda00000e0000 */
[----:B------:R1:W-:Y:S01]  /*34540*/  ST.E desc[UR4][R2.64+0x4], R25 ;  /* 0x0000041902007985 */ /* 0x0003e2000c101904 */
[----:B------:R-:W-:Y:S02]  /*34550*/  R2UR UR4, R4 ;  /* 0x00000000040472ca */ /* 0x000fe400000e0000 */
[----:B------:R-:W-:-:S13]  /*34560*/  R2UR UR5, R5 ;  /* 0x00000000050572ca */ /* 0x000fda00000e0000 */
        /* <DEDUP_REMOVED lines=717> */
[----:B------:R-:W-:Y:S01]  /*37240*/  F2FP.BF16.F32.PACK_AB R154, R185, R184 ;  /* 0x000000b8b99a723e */ /* 0x000fe200000010ff */
[----:B------:R-:W-:-:S02]  /*37250*/  VIADD R184, R6, 0x80 ;  /* 0x0000008006b87836 */ /* 0x000fc40000000000 */
[----:B------:R-:W-:-:S03]  /*37260*/  IMAD.MOV.U32 R185, RZ, RZ, R7 ;  /* 0x000000ffffb97224 */ /* 0x000fc600078e0007 */
[----:B------:R-:W-:Y:S02]  /*37270*/  R2UR UR6, R184 ;  /* 0x00000000b80672ca */ /* 0x000fe400000e0000 */
[----:B------:R-:W-:Y:S02]  /*37280*/  R2UR UR7, R185 ;  /* 0x00000000b90772ca */ /* 0x000fe400000e0000 */
        /* <DEDUP_REMOVED lines=4301> */
.L_x_3788:
[----:B------:R-:W-:Y:S05]  /*47f60*/  BSYNC B2 ;  /* 0x0000000000027941 */ /* 0x000fea0003800000 */
.L_x_3787:
[C---:B------:R-:W-:Y:S02]  /*47f70*/  R2UR UR6, R4.reuse ;  /* 0x00000000040672ca */ /* 0x040fe400000e0000 */
[C---:B------:R-:W-:Y:S02]  /*47f80*/  R2UR UR7, R5.reuse ;  /* 0x00000000050772ca */ /* 0x040fe400000e0000 */
[----:B------:R-:W-:Y:S02]  /*47f90*/  R2UR UR4, R4 ;  /* 0x00000000040472ca */ /* 0x000fe400000e0000 */
[----:B------:R-:W-:-:S09]  /*47fa0*/  R2UR UR5, R5 ;  /* 0x00000000050572ca */ /* 0x000fd200000e0000 */
[----:B------:R-:W2:Y:S04]  /*47fb0*/  LD.E.64 R2, desc[UR6][R8.64+0x20] ;  /* 0x0000200608027980 */ /* 0x000ea8000c101b00 */
[----:B------:R-:W3:Y:S01]  /*47fc0*/  LD.E R0, desc[UR4][R8.64+0xc] ;  /* 0x00000c0408007980 */ /* 0x000ee2000c101900 */
[----:B--2---:R-:W-:Y:S01]  /*47fd0*/  MOV R3, R2 ;  /* 0x0000000200037202 */ /* 0x004fe20000000f00 */
[----:B------:R-:W-:-:S04]  /*47fe0*/  IMAD.MOV.U32 R2, RZ, RZ, R225 ;  /* 0x000000ffff027224 */ /* 0x000fc800078e00e1 */
[----:B-----5:R-:W-:-:S05]  /*47ff0*/  IMAD R3, R6, 0x8, R3 ;  /* 0x0000000806037824 */ /* 0x020fca00078e0203 */
[----:B---3--:R-:W-:Y:S01]  /*48000*/  PRMT R0, R0, 0x654, R3 ;  /* 0x0000065400007816 */ /* 0x008fe20000000003 */
[----:B------:R-:W-:-:S03]  /*48010*/  IMAD.MOV.U32 R3, RZ, RZ, 0x0 ;  /* 0x00000000ff037424 */ /* 0x000fc600078e00ff */
[----:B------:R0:W-:Y:S02]  /*48020*/  SYNCS.ARRIVE.TRANS64.RED.A1T0 RZ, [R0+URZ], RZ ;  /* 0x000000ff00ff79a7 */ /* 0x0001e4000810043f */
[----:B0-----:R-:W-:Y:S05]  /*48030*/  RET.REL.NODEC R2 `(_ZN7cutlass13device_kernelIN5flash11enable_sm90INS1_16FlashAttnFwdSm90INS1_25CollectiveMainloopFwdSm90ILi2EN4cute5tupleIJNS5_1CILi1EEES8_S8_EEENS6_IJNS7_ILi128EEENS7_ILi96EEENS7_ILi64EEEEEELi256ENS_10bfloat16_tEfNS_4arch4Sm90ELb0ELb1ELb0ELb1ELb1ELb0ELb1ELb1ELb0ELb1ELb0ELb0EEENS1_21CollectiveEpilogueFwdINS6_IJSA_NS7_ILi256EEESB_EEES9_SE_SG_Li256ELb1ELb1ELb0ELb0EEENS1_36VarlenDynamicPersistentTileSchedulerILi128ELi96ELi256ELi128ELb0ELb1ELb1ELb1ELb0ELb1EEEEEEEEEvNT_6ParamsE) ;  /* 0xfffffb7c02f07950 */ /* 0x001fea0003c3ffff */
.L_x_3763:
[----:B0-----:R0:W1:Y:S02]  /*48040*/  SYNCS.PHASECHK.TRANS64.TRYWAIT P0, [R2+URZ], R3 ;  /* 0x00000003020075a7 */ /* 0x001064000800017f */
[----:B-1----:R-:W-:Y:S05]  /*48050*/  @!P0 NANOSLEEP.SYNCS 0x989680 ;  /* 0x009896800000895d */ /* 0x002fea0003900000 */
[----:B------:R-:W1:Y:S02]  /*48060*/  @!P0 SYNCS.PHASECHK.TRANS64 P0, [R2+URZ], R3 ;  /* 0x00000003020085a7 */ /* 0x000e64000800007f */
[----:B-1----:R-:W-:Y:S05]  /*48070*/  @!P0 BRA `(.L_x_3763) ;  /* 0xfffffffc00f08947 */ /* 0x002fea000383ffff */
[----:B------:R-:W-:Y:S05]  /*48080*/  BRA `(.L_x_3762) ;  /* 0xfffffe4c00707947 */ /* 0x000fea000383ffff */
.L_x_3770:
[----:B0-----:R0:W1:Y:S02]  /*48090*/  SYNCS.PHASECHK.TRANS64.TRYWAIT P0, [R8+URZ], R9 ;  /* 0x00000009080075a7 */ /* 0x001064000800017f */
[----:B-1----:R-:W-:Y:S05]  /*480a0*/  @!P0 NANOSLEEP.SYNCS 0x989680 ;  /* 0x009896800000895d */ /* 0x002fea0003900000 */
[----:B------:R-:W1:Y:S02]  /*480b0*/  @!P0 SYNCS.PHASECHK.TRANS64 P0, [R8+URZ], R9 ;  /* 0x00000009080085a7 */ /* 0x000e64000800007f */
[----:B-1----:R-:W-:Y:S05]  /*480c0*/  @!P0 BRA `(.L_x_3770) ;  /* 0xfffffffc00f08947 */ /* 0x002fea000383ffff */
[----:B------:R-:W-:Y:S05]  /*480d0*/  BRA `(.L_x_3769) ;  /* 0xfffffe5400447947 */ /* 0x000fea000383ffff */
.L_x_3789:
        /* <DEDUP_REMOVED lines=10> */
.L_x_6459:


//--------------------- .text._ZN7cutlass13device_kernelIN5flash11enable_sm90INS1_16FlashAttnFwdSm90INS1_25CollectiveMainloopFwdSm90ILi2EN4cute5tupleIJNS5_1CILi1EEES8_S8_EEENS6_IJNS7_ILi128EEENS7_ILi96EEENS7_ILi64EEEEEELi256ENS_10bfloat16_tEfNS_4arch4Sm90ELb0ELb1ELb0ELb1ELb1ELb1ELb1ELb1ELb0ELb1ELb0ELb0EEENS1_21CollectiveEpilogueFwdINS6_IJSA_NS7_ILi256EEESB_EEES9_SE_SG_Li256ELb1ELb1ELb0ELb0EEENS1_36VarlenDynamicPersistentTileSchedulerILi128ELi96ELi256ELi128ELb0ELb1ELb1ELb1ELb0ELb1EEEEEEEEEvNT_6ParamsE --------------------------
	.section	.text._ZN7cutlass13device_kernelIN5flash11enable_sm90INS1_16FlashAttnFwdSm90INS1_25CollectiveMainloopFwdSm90ILi2EN4cute5tupleIJNS5_1CILi1EEES8_S8_EEENS6_IJNS7_ILi128EEENS7_ILi96EEENS7_ILi64EEEEEELi256ENS_10bfloat16_tEfNS_4arch4Sm90ELb0ELb1ELb0ELb1ELb1ELb1ELb1ELb1ELb0ELb1ELb0ELb0EEENS1_21CollectiveEpilogueFwdINS6_IJSA_NS7_ILi256EEESB_EEES9_SE_SG_Li256ELb1ELb1ELb0ELb0EEENS1_36VarlenDynamicPersistentTileSchedulerILi128ELi96ELi256ELi128ELb0ELb1ELb1ELb1ELb0ELb1EEEEEEEEEvNT_6ParamsE,"ax",@progbits
	.align	128
.text._ZN7cutlass13device_kernelIN5flash11enable_sm90INS1_16FlashAttnFwdSm90INS1_25CollectiveMainloopFwdSm90ILi2EN4cute5tupleIJNS5_1CILi1EEES8_S8_EEENS6_IJNS7_ILi128EEENS7_ILi96EEENS7_ILi64EEEEEELi256ENS_10bfloat16_tEfNS_4arch4Sm90ELb0ELb1ELb0ELb1ELb1ELb1ELb1ELb1ELb0ELb1ELb0ELb0EEENS1_21CollectiveEpilogueFwdINS6_IJSA_NS7_ILi256EEESB_EEES9_SE_SG_Li256ELb1ELb1ELb0ELb0EEENS1_36VarlenDynamicPersistentTileSchedulerILi128ELi96ELi256ELi128ELb0ELb1ELb1ELb1ELb0ELb1EEEEEEEEEvNT_6ParamsE:
        .type           _ZN7cutlass13device_kernelIN5flash11enable_sm90INS1_16FlashAttnFwdSm90INS1_25CollectiveMainloopFwdSm90ILi2EN4cute5tupleIJNS5_1CILi1EEES8_S8_EEENS6_IJNS7_ILi128EEENS7_ILi96EEENS7_ILi64EEEEEELi256ENS_10bfloat16_tEfNS_4arch4Sm90ELb0ELb1ELb0ELb1ELb1ELb1ELb1ELb1ELb0ELb1ELb0ELb0EEENS1_21CollectiveEpilogueFwdINS6_IJSA_NS7_ILi256EEESB_EEES9_SE_SG_Li256ELb1ELb1ELb0ELb0EEENS1_36VarlenDynamicPersistentTileSchedulerILi128ELi96ELi256ELi128ELb0ELb1ELb1ELb1ELb0ELb1EEEEEEEEEvNT_6ParamsE,@function
        .size           _ZN7cutlass13device_kernelIN5flash11enable_sm90INS1_16FlashAttnFwdSm90INS1_25CollectiveMainloopFwdSm90ILi2EN4cute5tupleIJNS5_1CILi1EEES8_S8_EEENS6_IJNS7_ILi128EEENS7_ILi96EEENS7_ILi64EEEEEELi256ENS_10bfloat16_tEfNS_4arch4Sm90ELb0ELb1ELb0ELb1ELb1ELb1ELb1ELb1ELb0ELb1ELb0ELb0EEENS1_21CollectiveEpilogueFwdINS6_IJSA_NS7_ILi256EEESB_EEES9_SE_SG_Li256ELb1ELb1ELb0ELb0EEENS1_36VarlenDynamicPersistentTileSchedulerILi128ELi96ELi256ELi128ELb0ELb1ELb1ELb1ELb0ELb1EEEEEEEEEvNT_6ParamsE,(.L_x_6461 - _ZN7cutlass13device_kernelIN5flash11enable_sm90INS1_16FlashAttnFwdSm90INS1_25CollectiveMainloopFwdSm90ILi2EN4cute5tupleIJNS5_1CILi1EEES8_S8_EEENS6_IJNS7_ILi128EEENS7_ILi96EEENS7_ILi64EEEEEELi256ENS_10bfloat16_tEfNS_4arch4Sm90ELb0ELb1ELb0ELb1ELb1ELb1ELb1ELb1ELb0ELb1ELb0ELb0EEENS1_21CollectiveEpilogueFwdINS6_IJSA_NS7_ILi256EEESB_EEES9_SE_SG_Li256ELb1ELb1ELb0ELb0EEENS1_36VarlenDynamicPersistentTileSchedulerILi128ELi96ELi256ELi128ELb0ELb1ELb1ELb1ELb0ELb1EEEEEEEEEvNT_6ParamsE)
        .other          _ZN7cutlass13device_kernelIN5flash11enable_sm90INS1_16FlashAttnFwdSm90INS1_25CollectiveMainloopFwdSm90ILi2EN4cute5tupleIJNS5_1CILi1EEES8_S8_EEENS6_IJNS7_ILi128EEENS7_ILi96EEENS7_ILi64EEEEEELi256ENS_10bfloat16_tEfNS_4arch4Sm90ELb0ELb1ELb0ELb1ELb1ELb1ELb1ELb1ELb0ELb1ELb0ELb0EEENS1_21CollectiveEpilogueFwdINS6_IJSA_NS7_ILi256EEESB_EEES9_SE_SG_Li256ELb1ELb1ELb0ELb0EEENS1_36VarlenDynamicPersistentTileSchedulerILi128ELi96ELi256ELi128ELb0ELb1ELb1ELb1ELb0ELb1EEEEEEEEEvNT_6ParamsE,@"STO_CUDA_ENTRY STV_DEFAULT"
_ZN7cutlass13device_kernelIN5flash11enable_sm90INS1_16FlashAttnFwdSm90INS1_25CollectiveMainloopFwdSm90ILi2EN4cute5tupleIJNS5_1CILi1EEES8_S8_EEENS6_IJNS7_ILi128EEENS7_ILi96EEENS7_ILi64EEEEEELi256ENS_10bfloat16_tEfNS_4arch4Sm90ELb0ELb1ELb0ELb1ELb1ELb1ELb1ELb1ELb0ELb1ELb0ELb0EEENS1_21CollectiveEpilogueFwdINS6_IJSA_NS7_ILi256EEESB_EEES9_SE_SG_Li256ELb1ELb1ELb0ELb0EEENS1_36VarlenDynamicPersistentTileSchedulerILi128ELi96ELi256ELi128ELb0ELb1ELb1ELb1ELb0ELb1EEEEEEEEEvNT_6ParamsE:
[----:B------:R-:W0:Y:S02]  /*0000*/  LDC R1, c[0x0][0x28] ;  /* 0x00000a00ff017b82 */ /* 0x000e240000000800 */
[----:B0-----:R-:W-:-:S05]  /*0010*/  VIADD R1, R1, 0xfffffb60 ;  /* 0xfffffb6001017836 */ /* 0x001fca0000000000 */
[----:B------:R-:W-:Y:S01]  /*0020*/  R2UR UR4, R1 ;  /* 0x00000000010472ca */ /* 0x000fe200000e0000 */
[----:B------:R-:W0:Y:S01]  /*0030*/  S2R R3, SR_TID.X ;  /* 0x0000000000037919 */ /* 0x000e220000002100 */
[----:B------:R-:W-:Y:S01]  /*0040*/  ELECT P0, URZ, PT ;  /* 0x00000000003f782f */ /* 0x000fe20003800000 */
[----:B------:R-:W-:Y:S01]  /*0050*/  BSSY B0, `(.L_x_3790) ;  /* 0x0000012000007945 */ /* 0x000fe20003800000 */
[----:B------:R-:W-:Y:S01]  /*0060*/  ULDC UR37, c[0x0][0x20] ;  /* 0x0000080000257ab9 */ /* 0x000fe20000000800 */
[----:B------:R-:W-:-:S08]  /*0070*/  ULDC UR36, c[0x0][0x24] ;  /* 0x0000090000247ab9 */ /* 0x000fd00000000800 */
[----:B------:R-:W-:-:S04]  /*0080*/  UIADD3 UR37, UP0, UR4, UR37, URZ ;  /* 0x0000002504257290 */ /* 0x000fc8000ff1e03f */
[----:B------:R-:W-:Y:S01]  /*0090*/  UIADD3.X UR36, URZ, UR36, URZ, UP0, !UPT ;  /* 0x000000243f247290 */ /* 0x000fe200087fe43f */
        /* <DEDUP_REMOVED lines=13> */
.L_x_3791:
[----:B------:R-:W-:Y:S05]  /*0170*/  BSYNC B0 ;  /* 0x0000000000007941 */ /* 0x000fea0003800000 */
.L_x_3790:
        /* <DEDUP_REMOVED lines=21> */
[----:B0-----:R0:W1:Y:S01]  /*02d0*/  @UP1 SYNCS.EXCH.64 URZ, [UR8+0x32400], UR4 ;  /* 0x03240004083f15b2 */ /* 0x0010620008000100 */
[----:B------:R0:W2:Y:S04]  /*02e0*/  @UP2 SYNCS.EXCH.64 URZ, [UR8+0x32410], UR4 ;  /* 0x03241004083f25b2 */ /* 0x0000a80008000100 */
[----:B------:R0:W3:Y:S01]  /*02f0*/  @UP3 SYNCS.EXCH.64 URZ, [UR8+0x32420], UR6 ;  /* 0x03242006083f35b2 */ /* 0x0000e20008000100 */
        /* <DEDUP_REMOVED lines=18> */
[----:B----4-:R-:W-:Y:S01]  /*0420*/  NOP ;  /* 0x0000000000007918 */ /* 0x010fe20000000000 */
.L_x_3792:
[----:B------:R-:W4:Y:S01]  /*0430*/  SHFL.IDX PT, R2, R0, RZ, 0x1f ;  /* 0x00001fff00027589 */ /* 0x000f2200000e0000 */
[----:B------:R-:W-:Y:S01]  /*0440*/  NOP ;  /* 0x0000000000007918 */ /* 0x000fe20000000000 */
[----:B----4-:R-:W-:-:S13]  /*0450*/  ISETP.NE.AND P0, PT, R2, RZ, PT ;  /* 0x000000ff0200720c */ /* 0x010fda0003f05270 */
        /* <DEDUP_REMOVED lines=19> */
.L_x_3793:
[----:B------:R-:W4:Y:S01]  /*0590*/  SHFL.IDX PT, R2, R0, RZ, 0x1f ;  /* 0x00001fff00027589 */ /* 0x000f2200000e0000 */
[----:B------:R-:W-:Y:S01]  /*05a0*/  NOP ;  /* 0x0000000000007918 */ /* 0x000fe20000000000 */
[----:B----4-:R-:W-:-:S13]  /*05b0*/  ISETP.NE.AND P0, PT, R2, RZ, PT ;  /* 0x000000ff0200720c */ /* 0x010fda0003f05270 */
        /* <DEDUP_REMOVED lines=14> */
[----:B----4-:R-:W-:Y:S01]  /*06a0*/  NOP ;  /* 0x0000000000007918 */ /* 0x010fe20000000000 */
.L_x_3794:
        /* <DEDUP_REMOVED lines=22> */
.L_x_3795:
        /* <DEDUP_REMOVED lines=22> */
.L_x_3796:
[----:B------:R-:W-:Y:S01]  /*0970*/  PLOP3.LUT P0, PT, PT, PT, UP0, 0x80, 0x0 ;  /* 0x000000000000781c */ /* 0x000fe20003f0f008 */
[----:B------:R-:W-:Y:S01]  /*0980*/  UMOV UR38, 0x1 ;  /* 0x0000000100267882 */ /* 0x000fe20000000000 */
[----:B------:R-:W-:Y:S01]  /*0990*/  NOP ;  /* 0x0000000000007918 */ /* 0x000fe20000000000 */
[----:B------:R-:W-:Y:S01]  /*09a0*/  USEL UR38, UR38, 0x2, !UP0 ;  /* 0x0000000226267887 */ /* 0x000fe2000c000000 */
[----:B------:R-:W-:Y:S01]  /*09b0*/  BSSY B9, `(.L_x_3797) ;  /* 0x0003594000097945 */ /* 0x000fe20003800000 */
[----:B------:R-:W-:Y:S01]  /*09c0*/  ULDC.64 UR44, c[0x0][0x208] ;  /* 0x00008200002c7ab9 */ /* 0x000fe20000000a00 */
[----:B------:R-:W-:Y:S02]  /*09d0*/  IMAD.U32 R18, RZ, RZ, UR37 ;  /* 0x00000025ff127e24 */ /* 0x000fe4000f8e00ff */
[----:B------:R-:W-:Y:S01]  /*09e0*/  IMAD.U32 R19, RZ, RZ, UR36 ;  /* 0x00000024ff137e24 */ /* 0x000fe2000f8e00ff */
[----:B0123--:R-:W-:Y:S06]  /*09f0*/  BAR.SYNC.DEFER_BLOCKING 0x0 ;  /* 0x0000000000007b1d */ /* 0x00ffec0000010000 */
[----:B------:R-:W-:Y:S05]  /*0a00*/  @!P0 BRA `(.L_x_3798) ;  /* 0x000002d8008c8947 */ /* 0x000fea0003800000 */
.L_x_3799:
[----:B------:R-:W-:-:S08]  /*0a10*/  NOP ;  /* 0x0000000000007918 */ /* 0x000fd00000000000 */
[----:B------:R-:W0:Y:S02]  /*0a20*/  USETMAXREG.TRY_ALLOC.CTAPOOL UP0, 0xe8 ;  /* 0x000000e8000079c8 */ /* 0x000e240008000600 */
[----:B0-----:R-:W-:-:S13]  /*0a30*/  PLOP3.LUT P0, PT, PT, PT, UP0, 0x80, 0x0 ;  /* 0x000000000000781c */ /* 0x001fda0003f0f008 */
[----:B------:R-:W-:Y:S05]  /*0a40*/  @!P0 BRA `(.L_x_3799) ;  /* 0xfffffffc00f08947 */ /* 0x000fea000383ffff */
[----:B------:R-:W0:Y:S01]  /*0a50*/  S2R R0, SR_TID.X ;  /* 0x0000000000007919 */ /* 0x000e220000002100 */
[----:B------:R-:W1:Y:S01]  /*0a60*/  S2UR UR4, SR_CgaCtaId ;  /* 0x00000000000479c3 */ /* 0x000e620000008800 */
[----:B------:R-:W-:Y:S01]  /*0a70*/  MOV R148, 0x400 ;  /* 0x0000040000947802 */ /* 0x000fe20000000f00 */
[----:B------:R-:W-:-:S06]  /*0a80*/  UIADD3 UR39, UP0, UR37, 0x1f0, URZ ;  /* 0x000001f025277890 */ /* 0x000fcc000ff1e03f */
[----:B------:R-:W-:Y:S06]  /*0a90*/  BAR.ARV 0x8, 0x180 ;  /* 0x0206000000007b1d */ /* 0x000fec0000002000 */
[----:B------:R-:W-:Y:S01]  /*0aa0*/  UIADD3 UR40, UP1, UR37, 0x1fc, URZ ;  /* 0x000001fc25287890 */ /* 0x000fe2000ff3e03f */
[----:B------:R-:W-:Y:S01]  /*0ab0*/  STL.64 [R1+0x1f0], RZ ;  /* 0x0001f0ff01007387 */ /* 0x000fe20000100a00 */
[----:B------:R-:W-:Y:S02]  /*0ac0*/  UIADD3.X UR41, URZ, UR36, URZ, UP0, !UPT ;  /* 0x000000243f297290 */ /* 0x000fe400087fe43f */
[----:B------:R-:W-:Y:S01]  /*0ad0*/  UIADD3.X UR42, URZ, UR36, URZ, UP1, !UPT ;  /* 0x000000243f2a7290 */ /* 0x000fe20008ffe43f */
[----:B------:R-:W-:Y:S04]  /*0ae0*/  STL [R1+0x1f8], RZ ;  /* 0x0001f8ff01007387 */ /* 0x000fe80000100800 */
[----:B------:R-:W-:Y:S01]  /*0af0*/  STL [R1+0x1fc], RZ ;  /* 0x0001fcff01007387 */ /* 0x000fe20000100800 */
[----:B-1----:R-:W-:Y:S01]  /*0b00*/  IMAD.U32 R27, RZ, RZ, UR4 ;  /* 0x00000004ff1b7e24 */ /* 0x002fe2000f8e00ff */
[----:B------:R-:W-:-:S04]  /*0b10*/  ULDC UR4, c[0x0][0xd3c] ;  /* 0x00034f0000047ab9 */ /* 0x000fc80000000800 */
[----:B------:R-:W-:Y:S02]  /*0b20*/  LEA R148, R27, R148, 0x18 ;  /* 0x000000941b947211 */ /* 0x000fe400078ec0ff */
[----:B0-----:R-:W-:-:S04]  /*0b30*/  SHF.R.U32.HI R0, RZ, 0x7, R0 ;  /* 0x00000007ff007819 */ /* 0x001fc80000011600 */
[----:B------:R-:W-:-:S13]  /*0b40*/  ISETP.NE.AND P0, PT, R0, 0x1, PT ;  /* 0x000000010000780c */ /* 0x000fda0003f05270 */
[----:B------:R-:W-:Y:S08]  /*0b50*/  @!P0 BAR.ARV 0x9, 0x100 ;  /* 0x0244000000008b1d */ /* 0x000ff00000002000 */
[----:B------:R-:W-:Y:S06]  /*0b60*/  BAR.SYNC.DEFER_BLOCKING 0x5, 0x180 ;  /* 0x0146000000007b1d */ /* 0x000fec0000010000 */
[----:B------:R-:W0:Y:S02]  /*0b70*/  LDS.128 R124, [R148+0x324d0] ;  /* 0x0324d000947c7984 */ /* 0x000e240000000c00 */
[----:B------:R-:W-:Y:S06]  /*0b80*/  BAR.ARV 0x4, 0x180 ;  /* 0x0106000000007b1d */ /* 0x000fec0000002000 */
[----:B0-----:R-:W-:-:S13]  /*0b90*/  ISETP.GE.AND P0, PT, R127, UR4, PT ;  /* 0x000000047f007c0c */ /* 0x001fda000bf06270 */
[----:B------:R-:W-:Y:S05]  /*0ba0*/  @P0 BRA `(.L_x_3800) ;  /* 0x0000035400d00947 */ /* 0x000fea0003800000 */
[----:B------:R-:W0:Y:S01]  /*0bb0*/  S2R R0, SR_TID.X ;  /* 0x0000000000007919 */ /* 0x000e220000002100 */
[----:B------:R-:W-:Y:S02]  /*0bc0*/  IMAD.MOV.U32 R153, RZ, RZ, RZ ;  /* 0x000000ffff997224 */ /* 0x000fe400078e00ff */
[----:B------:R-:W-:Y:S02]  /*0bd0*/  IMAD.MOV.U32 R158, RZ, RZ, RZ ;  /* 0x000000ffff9e7224 */ /* 0x000fe400078e00ff */
[----:B0-----:R-:W-:-:S05]  /*0be0*/  VIADD R226, R0, 0xffffff80 ;  /* 0xffffff8000e27836 */ /* 0x001fca0000000000 */
[----:B------:R-:W-:-:S04]  /*0bf0*/  SHF.R.S32.HI R3, RZ, 0x1f, R226 ;  /* 0x0000001fff037819 */ /* 0x000fc800000114e2 */
[CC--:B------:R-:W-:Y:S02]  /*0c00*/  LEA.HI R0, R3.reuse, R226.reuse, RZ, 0x7 ;  /* 0x000000e203007211 */ /* 0x0c0fe400078f38ff */
[CC--:B------:R-:W-:Y:S02]  /*0c10*/  LEA.HI R7, R3.reuse, R226.reuse, RZ, 0x4 ;  /* 0x000000e203077211 */ /* 0x0c0fe400078f20ff */
[----:B------:R-:W-:Y:S02]  /*0c20*/  LOP3.LUT R5, R0, 0xffffff80, RZ, 0xc0, !PT ;  /* 0xffffff8000057812 */ /* 0x000fe400078ec0ff */
[----:B------:R-:W-:Y:S02]  /*0c30*/  SHF.R.S32.HI R12, RZ, 0x7, R0 ;  /* 0x00000007ff0c7819 */ /* 0x000fe40000011400 */
[----:B------:R-:W-:Y:S01]  /*0c40*/  LEA.HI R8, R3, R226, RZ, 0x5 ;  /* 0x000000e203087211 */ /* 0x000fe200078f28ff */
[----:B------:R-:W-:Y:S01]  /*0c50*/  IMAD.IADD R11, R226, 0x1, -R5 ;  /* 0x00000001e20b7824 */ /* 0x000fe200078e0a05 */
[----:B------:R-:W-:Y:S01]  /*0c60*/  LEA.HI R0, R0, R12, RZ, 0x1 ;  /* 0x0000000c00007211 */ /* 0x000fe200078f08ff */
[----:B------:R-:W-:Y:S01]  /*0c70*/  STL [R1+0x464], R12 ;  /* 0x0004640c01007387 */ /* 0x000fe20000100800 */
[----:B------:R-:W-:-:S02]  /*0c80*/  LOP3.LUT R9, R7, 0x3fffff0, RZ, 0xc0, !PT ;  /* 0x03fffff007097812 */ /* 0x000fc400078ec0ff */
[----:B------:R-:W-:Y:S01]  /*0c90*/  SHF.R.S32.HI R2, RZ, 0x1f, R11 ;  /* 0x0000001fff027819 */ /* 0x000fe2000001140b */
[----:B------:R-:W-:Y:S01]  /*0ca0*/  STL [R1+0x45c], R11 ;  /* 0x00045c0b01007387 */ /* 0x000fe20000100800 */
[----:B------:R-:W-:Y:S01]  /*0cb0*/  LOP3.LUT R0, R0, 0x3fffffe, RZ, 0xc0, !PT ;  /* 0x03fffffe00007812 */ /* 0x000fe200078ec0ff */
[----:B------:R-:W-:Y:S01]  /*0cc0*/  IMAD.IADD R9, R226, 0x1, -R9 ;  /* 0x00000001e2097824 */ /* 0x000fe200078e0a09 */
[CC--:B------:R-:W-:Y:S02]  /*0cd0*/  LEA.HI R4, R2.reuse, R11.reuse, RZ, 0x2 ;  /* 0x0000000b02047211 */ /* 0x0c0fe400078f10ff */
[----:B------:R-:W-:Y:S01]  /*0ce0*/  LEA.HI R2, R2, R11, RZ, 0x5 ;  /* 0x0000000b02027211 */ /* 0x000fe200078f28ff */
[----:B------:R-:W-:Y:S01]  /*0cf0*/  IMAD.IADD R0, R12, 0x1, -R0 ;  /* 0x000000010c007824 */ /* 0x000fe200078e0a00 */
[--C-:B------:R-:W-:Y:S02]  /*0d00*/  SHF.R.S32.HI R5, RZ, 0x2, R4.reuse ;  /* 0x00000002ff057819 */ /* 0x100fe40000011404 */
[----:B------:R-:W-:-:S02]  /*0d10*/  SHF.R.S32.HI R6, RZ, 0x1f, R4 ;  /* 0x0000001fff067819 */ /* 0x000fc40000011404 */
[----:B------:R-:W-:Y:S02]  /*0d20*/  SHF.R.S32.HI R2, RZ, 0x5, R2 ;  /* 0x00000005ff027819 */ /* 0x000fe40000011402 */
[----:B------:R-:W-:Y:S02]  /*0d30*/  LEA.HI R6, R6, R5, RZ, 0x3 ;  /* 0x0000000506067211 */ /* 0x000fe400078f18ff */
[----:B------:R-:W-:Y:S02]  /*0d40*/  SHF.R.S32.HI R8, RZ, 0x5, R8 ;  /* 0x00000005ff087819 */ /* 0x000fe40000011408 */
[----:B------:R-:W-:Y:S02]  /*0d50*/  LOP3.LUT R6, R6, 0xfffffff8, RZ, 0xc0, !PT ;  /* 0xfffffff806067812 */ /* 0x000fe400078ec0ff */
[----:B------:R-:W-:Y:S01]  /*0d60*/  SHF.R.S32.HI R10, RZ, 0x4, R7 ;  /* 0x00000004ff0a7819 */ /* 0x000fe20000011407 */
[----:B------:R-:W-:Y:S01]  /*0d70*/  IMAD.SHL.U32 R198, R8, 0x200, RZ ;  /* 0x0000020008c67824 */ /* 0x000fe200078e00ff */
[----:B------:R-:W-:Y:S01]  /*0d80*/  LOP3.LUT R4, R4, 0x7ffffffc, RZ, 0xc0, !PT ;  /* 0x7ffffffc04047812 */ /* 0x000fe200078ec0ff */
[----:B------:R-:W-:Y:S01]  /*0d90*/  IMAD.IADD R5, R5, 0x1, -R6 ;  /* 0x0000000105057824 */ /* 0x000fe200078e0a06 */
[----:B------:R-:W-:Y:S01]  /*0da0*/  LEA.HI R7, R7, R10, RZ, 0x1 ;  /* 0x0000000a07077211 */ /* 0x000fe200078f08ff */
[----:B------:R-:W-:-:S02]  /*0db0*/  IMAD R6, R8, 0x10, R9 ;  /* 0x0000001008067824 */ /* 0x000fc400078e0209 */
[----:B------:R-:W-:Y:S01]  /*0dc0*/  IMAD R5, R2, 0x10, R5 ;  /* 0x0000001002057824 */ /* 0x000fe200078e0205 */
[-C--:B------:R-:W-:Y:S01]  /*0dd0*/  LEA.HI R2, R3, R226.reuse, RZ, 0x3 ;  /* 0x000000e203027211 */ /* 0x080fe200078f18ff */
[----:B------:R-:W-:Y:S01]  /*0de0*/  IMAD.IADD R4, R11, 0x1, -R4 ;  /* 0x000000010b047824 */ /* 0x000fe200078e0a04 */
[----:B------:R-:W-:Y:S01]  /*0df0*/  LOP3.LUT R7, R7, 0x1ffffffe, RZ, 0xc0, !PT ;  /* 0x1ffffffe07077812 */ /* 0x000fe200078ec0ff */
[----:B------:R-:W-:Y:S01]  /*0e00*/  IMAD R224, R0, 0x40, R5 ;  /* 0x0000004000e07824 */ /* 0x000fe200078e0205 */
[----:B------:R-:W-:Y:S01]  /*0e10*/  LEA.HI R0, R3, R226, RZ, 0x2 ;  /* 0x000000e203007211 */ /* 0x000fe200078f10ff */
[----:B------:R-:W-:Y:S01]  /*0e20*/  IMAD.SHL.U32 R225, R4, 0x2, RZ ;  /* 0x0000000204e17824 */ /* 0x000fe200078e00ff */
[----:B------:R-:W-:Y:S01]  /*0e30*/  LOP3.LUT R5, R2, 0xfffffff8, RZ, 0xc0, !PT ;  /* 0xfffffff802057812 */ /* 0x000fe200078ec0ff */
[----:B------:R-:W-:Y:S01]  /*0e40*/  IMAD.IADD R7, R10, 0x1, -R7 ;  /* 0x000000010a077824 */ /* 0x000fe200078e0a07 */
[--C-:B------:R-:W-:Y:S02]  /*0e50*/  SHF.R.S32.HI R156, RZ, 0x2, R0.reuse ;  /* 0x00000002ff9c7819 */ /* 0x100fe40000011400 */
[----:B------:R-:W-:Y:S01]  /*0e60*/  LOP3.LUT R227, R0, 0xfffffffc, RZ, 0xc0, !PT ;  /* 0xfffffffc00e37812 */ /* 0x000fe200078ec0ff */
[----:B------:R-:W-:Y:S01]  /*0e70*/  IMAD.IADD R9, R226, 0x1, -R5 ;  /* 0x00000001e2097824 */ /* 0x000fe200078e0a05 */
[----:B------:R-:W-:Y:S01]  /*0e80*/  SHF.R.S32.HI R3, RZ, 0x1f, R0 ;  /* 0x0000001fff037819 */ /* 0x000fe20000011400 */
[----:B------:R-:W-:Y:S01]  /*0e90*/  VIADD R166, R156, 0x40 ;  /* 0x000000409ca67836 */ /* 0x000fe20000000000 */
[----:B------:R-:W-:Y:S01]  /*0ea0*/  SHF.R.S32.HI R223, RZ, 0x3, R2 ;  /* 0x00000003ffdf7819 */ /* 0x000fe20000011402 */
[----:B------:R-:W-:Y:S01]  /*0eb0*/  IMAD.IADD R227, R226, 0x1, -R227 ;  /* 0x00000001e2e37824 */ /* 0x000fe200078e0ae3 */
[----:B------:R-:W-:Y:S01]  /*0ec0*/  LEA.HI R3, R3, R156, RZ, 0x3 ;  /* 0x0000009c03037211 */ /* 0x000fe200078f18ff */
[----:B------:R-:W-:Y:S01]  /*0ed0*/  IMAD.SHL.U32 R199, R166, 0x40, RZ ;  /* 0x00000040a6c77824 */ /* 0x000fe200078e00ff */
[----:B------:R-:W-:Y:S01]  /*0ee0*/  SHF.R.S32.HI R5, RZ, 0x1f, R166 ;  /* 0x0000001fff057819 */ /* 0x000fe200000114a6 */
[C---:B------:R-:W-:Y:S01]  /*0ef0*/  IMAD.SHL.U32 R22, R227.reuse, 0x8, RZ ;  /* 0x00000008e3167824 */ /* 0x040fe200078e00ff */
[C---:B------:R-:W-:Y:S01]  /*0f00*/  LEA.HI R0, R227.reuse, R227, RZ, 0x1 ;  /* 0x000000e3e3007211 */ /* 0x040fe200078f08ff */
[----:B------:R-:W-:Y:S01]  /*0f10*/  IMAD.SHL.U32 R154, R227, 0x4, RZ ;  /* 0x00000004e39a7824 */ /* 0x000fe200078e00ff */
[----:B------:R-:W-:Y:S01]  /*0f20*/  LEA.HI R2, R5, R166, RZ, 0x3 ;  /* 0x000000a605027211 */ /* 0x000fe200078f18ff */
[----:B------:R-:W-:Y:S01]  /*0f30*/  IMAD R6, R6, 0x8, R7 ;  /* 0x0000000806067824 */ /* 0x000fe200078e0207 */
[----:B------:R-:W-:Y:S01]  /*0f40*/  LOP3.LUT R3, R3, 0xfffffff8, RZ, 0xc0, !PT ;  /* 0xfffffff803037812 */ /* 0x000fe200078ec0ff */
[----:B------:R-:W-:Y:S01]  /*0f50*/  VIADD R159, R154, 0x10 ;  /* 0x000000109a9f7836 */ /* 0x000fe20000000000 */
[----:B------:R-:W-:Y:S01]  /*0f60*/  LOP3.LUT R0, R0, 0x1ffffffe, RZ, 0xc0, !PT ;  /* 0x1ffffffe00007812 */ /* 0x000fe200078ec0ff */
[----:B------:R-:W-:Y:S01]  /*0f70*/  IMAD.SHL.U32 R2, R2, 0x40, RZ ;  /* 0x0000004002027824 */ /* 0x000fe200078e00ff */
[----:B------:R-:W-:Y:S01]  /*0f80*/  LOP3.LUT R199, R199, 0x1c0, RZ, 0xc0, !PT ;  /* 0x000001c0c7c77812 */ /* 0x000fe200078ec0ff */
[----:B------:R-:W-:Y:S01]  /*0f90*/  IMAD.IADD R3, R156, 0x1, -R3 ;  /* 0x000000019c037824 */ /* 0x000fe200078e0a03 */
[----:B------:R-:W-:Y:S01]  /*0fa0*/  STL [R1+0x450], R9 ;  /* 0x0004500901007387 */ /* 0x000fe20000100800 */
[----:B------:R-:W-:Y:S01]  /*0fb0*/  IMAD.IADD R5, R227, 0x1, -R0 ;  /* 0x00000001e3057824 */ /* 0x000fe200078e0a00 */
[----:B------:R-:W-:Y:S01]  /*0fc0*/  SHF.R.U32.HI R207, RZ, 0x3, R199 ;  /* 0x00000003ffcf7819 */ /* 0x000fe200000116c7 */
[----:B------:R-:W-:Y:S01]  /*0fd0*/  IMAD.SHL.U32 R197, R3, 0x40, RZ ;  /* 0x0000004003c57824 */ /* 0x000fe200078e00ff */
[--C-:B------:R-:W-:Y:S01]  /*0fe0*/  LOP3.LUT R0, R199, 0x38, R22.reuse, 0xf8, !PT ;  /* 0x00000038c7007812 */ /* 0x100fe200078ef816 */
[----:B------:R0:W-:Y:S01]  /*0ff0*/  STL [R1+0x44c], R3 ;  /* 0x00044c0301007387 */ /* 0x0001e20000100800 */
[----:B------:R-:W-:Y:S01]  /*1000*/  LOP3.LUT R208, R2, 0xfffffe00, RZ, 0xc0, !PT ;  /* 0xfffffe0002d07812 */ /* 0x000fe200078ec0ff */
[----:B------:R-:W-:Y:S01]  /*1010*/  IMAD.SHL.U32 R186, R9, 0x8, RZ ;  /* 0x0000000809ba7824 */ /* 0x000fe200078e00ff */
[----:B------:R-:W-:Y:S01]  /*1020*/  LOP3.LUT R197, R197, 0x1c0, RZ, 0xc0, !PT ;  /* 0x000001c0c5c57812 */ /* 0x000fe200078ec0ff */
[----:B------:R-:W-:Y:S01]  /*1030*/  VIADD R152, R22, 0x20 ;  /* 0x0000002016987836 */ /* 0x000fe20000000000 */
[----:B------:R-:W-:Y:S01]  /*1040*/  LOP3.LUT R7, R208, R0, R207, 0xf6, !PT ;  /* 0x00000000d0077212 */ /* 0x000fe200078ef6cf */
[C---:B------:R-:W-:Y:S01]  /*1050*/  VIADD R163, R22.reuse, 0x40 ;  /* 0x0000004016a37836 */ /* 0x040fe20000000000 */
[----:B------:R-:W-:Y:S01]  /*1060*/  SHF.R.U32.HI R206, RZ, 0x3, R197 ;  /* 0x00000003ffce7819 */ /* 0x000fe200000116c5 */
[C---:B------:R-:W-:Y:S01]  /*1070*/  VIADD R162, R22.reuse, 0x60 ;  /* 0x0000006016a27836 */ /* 0x040fe20000000000 */
[----:B------:R-:W-:Y:S01]  /*1080*/  SHF.R.S32.HI R23, RZ, 0x1f, R22 ;  /* 0x0000001fff177819 */ /* 0x000fe20000011416 */
[----:B------:R-:W-:Y:S01]  /*1090*/  IMAD R0, R7, 0x2, R148 ;  /* 0x0000000207007824 */ /* 0x000fe200078e0294 */
[----:B0-----:R-:W-:Y:S01]  /*10a0*/  SHF.R.S32.HI R3, RZ, 0x1f, R159 ;  /* 0x0000001fff037819 */ /* 0x001fe2000001149f */
[C---:B------:R-:W-:Y:S01]  /*10b0*/  VIADD R161, R22.reuse, 0x80 ;  /* 0x0000008016a17836 */ /* 0x040fe20000000000 */
[----:B------:R-:W-:Y:S01]  /*10c0*/  SHF.R.S32.HI R222, RZ, 0x1f, R186 ;  /* 0x0000001fffde7819 */ /* 0x000fe200000114ba */
[C---:B------:R-:W-:Y:S01]  /*10d0*/  VIADD R160, R22.reuse, 0xa0 ;  /* 0x000000a016a07836 */ /* 0x040fe20000000000 */
[----:B------:R0:W-:Y:S01]  /*10e0*/  STL [R1+0x458], R0 ;  /* 0x0004580001007387 */ /* 0x0001e20000100800 */
[C---:B------:R-:W-:Y:S01]  /*10f0*/  VIADD R165, R22.reuse, 0xc0 ;  /* 0x000000c016a57836 */ /* 0x040fe20000000000 */
[----:B------:R-:W-:Y:S01]  /*1100*/  SHF.R.S32.HI R157, RZ, 0x1f, R152 ;  /* 0x0000001fff9d7819 */ /* 0x000fe20000011498 */
[----:B------:R-:W-:Y:S01]  /*1110*/  VIADD R164, R22, 0xe0 ;  /* 0x000000e016a47836 */ /* 0x000fe20000000000 */
[----:B------:R1:W-:Y:S01]  /*1120*/  STL [R1+0x448], R3 ;  /* 0x0004480301007387 */ /* 0x0003e20000100800 */
[C---:B------:R-:W-:Y:S01]  /*1130*/  VIADD R194, R186.reuse, 0x40 ;  /* 0x00000040bac27836 */ /* 0x040fe20000000000 */
[----:B------:R-:W-:Y:S01]  /*1140*/  SHF.R.S32.HI R185, RZ, 0x1f, R163 ;  /* 0x0000001fffb97819 */ /* 0x000fe200000114a3 */
[C---:B------:R-:W-:Y:S01]  /*1150*/  VIADD R187, R186.reuse, 0x80 ;  /* 0x00000080babb7836 */ /* 0x040fe20000000000 */
[----:B------:R-:W-:Y:S01]  /*1160*/  SHF.R.S32.HI R184, RZ, 0x1f, R162 ;  /* 0x0000001fffb87819 */ /* 0x000fe200000114a2 */
[----:B------:R-:W-:Y:S01]  /*1170*/  VIADD R195, R186, 0xc0 ;  /* 0x000000c0bac37836 */ /* 0x000fe20000000000 */
[----:B------:R-:W-:Y:S01]  /*1180*/  SHF.R.S32.HI R183, RZ, 0x1f, R161 ;  /* 0x0000001fffb77819 */ /* 0x000fe200000114a1 */
[----:B0-----:R-:W-:Y:S01]  /*1190*/  IMAD R0, R5, 0x8, R224 ;  /* 0x0000000805007824 */ /* 0x001fe200078e02e0 */
[----:B------:R-:W-:-:S02]  /*11a0*/  SHF.R.S32.HI R182, RZ, 0x1f, R160 ;  /* 0x0000001fffb67819 */ /* 0x000fc400000114a0 */
[----:B-1----:R-:W-:Y:S02]  /*11b0*/  LOP3.LUT R3, R197, 0x18, R22, 0xf8, !PT ;  /* 0x00000018c5037812 */ /* 0x002fe400078ef816 */
[----:B------:R0:W-:Y:S01]  /*11c0*/  STL [R1+0x468], R0 ;  /* 0x0004680001007387 */ /* 0x0001e20000100800 */
[----:B------:R-:W-:Y:S02]  /*11d0*/  SHF.R.S32.HI R181, RZ, 0x1f, R165 ;  /* 0x0000001fffb57819 */ /* 0x000fe400000114a5 */
[----:B------:R-:W-:Y:S01]  /*11e0*/  LOP3.LUT R2, R3, R206, RZ, 0x3c, !PT ;  /* 0x000000ce03027212 */ /* 0x000fe200078e3cff */
[----:B------:R-:W-:Y:S01]  /*11f0*/  IMAD.SHL.U32 R3, R6, 0x8, RZ ;  /* 0x0000000806037824 */ /* 0x000fe200078e00ff */
[----:B------:R-:W-:Y:S02]  /*1200*/  SHF.R.S32.HI R180, RZ, 0x1f, R164 ;  /* 0x0000001fffb47819 */ /* 0x000fe400000114a4 */
[----:B------:R-:W-:Y:S01]  /*1210*/  SHF.R.S32.HI R221, RZ, 0x1f, R194 ;  /* 0x0000001fffdd7819 */ /* 0x000fe200000114c2 */
[----:B------:R0:W-:Y:S01]  /*1220*/  STL [R1+0x460], R2 ;  /* 0x0004600201007387 */ /* 0x0001e20000100800 */
[----:B------:R-:W-:-:S02]  /*1230*/  SHF.R.S32.HI R220, RZ, 0x1f, R187 ;  /* 0x0000001fffdc7819 */ /* 0x000fc400000114bb */
[----:B------:R-:W-:Y:S01]  /*1240*/  SHF.R.S32.HI R219, RZ, 0x1f, R195 ;  /* 0x0000001fffdb7819 */ /* 0x000fe200000114c3 */
[----:B------:R0:W-:Y:S01]  /*1250*/  STL [R1+0x46c], R3 ;  /* 0x00046c0301007387 */ /* 0x0001e20000100800 */
[----:B------:R-:W-:-:S07]  /*1260*/  LOP3.LUT R167, R2, R198, RZ, 0xfc, !PT ;  /* 0x000000c602a77212 */ /* 0x000fce00078efcff */
.L_x_4030:
[----:B------:R-:W-:Y:S05]  /*1270*/  YIELD ;  /* 0x0000000000007946 */ /* 0x000fea0003800000 */
[----:B------:R-:W-:Y:S01]  /*1280*/  ULDC.64 UR4, c[0x0][0xb20] ;  /* 0x0002c80000047ab9 */ /* 0x000fe20000000a00 */
[----:B0-----:R-:W1:Y:S01]  /*1290*/  LDC.64 R4, c[0x0][0xb00] ;  /* 0x0002c000ff047b82 */ /* 0x001e620000000a00 */
[----:B------:R-:W-:Y:S01]  /*12a0*/  ISETP.NE.U32.AND P1, PT, RZ, UR4, PT ;  /* 0x00000004ff007c0c */ /* 0x000fe2000bf25070 */
[----:B------:R-:W-:Y:S02]  /*12b0*/  IMAD.MOV.U32 R11, RZ, RZ, RZ ;  /* 0x000000ffff0b7224 */ /* 0x000fe400078e00ff */
[----:B------:R-:W-:Y:S01]  /*12c0*/  IMAD.MOV.U32 R25, RZ, RZ, RZ ;  /* 0x000000ffff197224 */ /* 0x000fe200078e00ff */
[----:B------:R-:W-:Y:S01]  /*12d0*/  ISETP.NE.AND.EX P1, PT, RZ, UR5, PT, P1 ;  /* 0x00000005ff007c0c */ /* 0x000fe2000bf25310 */
[----:B------:R-:W-:-:S02]  /*12e0*/  ULDC.64 UR4, c[0x0][0xb10] ;  /* 0x0002c40000047ab9 */ /* 0x000fc40000000a00 */
[----:B------:R-:W-:-:S04]  /*12f0*/  ISETP.NE.U32.AND P2, PT, RZ, UR4, PT ;  /* 0x00000004ff007c0c */ /* 0x000fc8000bf45070 */
[----:B------:R-:W-:Y:S01]  /*1300*/  ISETP.NE.AND.EX P2, PT, RZ, UR5, PT, P2 ;  /* 0x00000005ff007c0c */ /* 0x000fe2000bf45320 */
[----:B------:R-:W-:Y:S02]  /*1310*/  ULDC.64 UR4, c[0x0][0xb00] ;  /* 0x0002c00000047ab9 */ /* 0x000fe40000000a00 */
[----:B------:R-:W-:-:S03]  /*1320*/  ISETP.NE.U32.AND P0, PT, RZ, UR4, PT ;  /* 0x00000004ff007c0c */ /* 0x000fc6000bf05070 */
[----:B0-----:R-:W0:Y:S01]  /*1330*/  @P1 LDC.64 R2, c[0x0][0xb20] ;  /* 0x0002c800ff021b82 */ /* 0x001e220000000a00 */
[----:B------:R-:W-:Y:S01]  /*1340*/  ISETP.NE.AND.EX P0, PT, RZ, UR5, PT, P0 ;  /* 0x00000005ff007c0c */ /* 0x000fe2000bf05300 */
[----:B-1-3--:R-:W-:-:S06]  /*1350*/  IMAD.WIDE R8, R127, 0x4, R4 ;  /* 0x000000047f087825 */ /* 0x00afcc00078e0204 */
[----:B------:R-:W1:Y:S01]  /*1360*/  @P2 LDC.64 R6, c[0x0][0xb10] ;  /* 0x0002c400ff062b82 */ /* 0x000e620000000a00 */
[----:B------:R-:W-:Y:S02]  /*1370*/  ULDC UR4, c[0x0][0x288] ;  /* 0x0000a20000047ab9 */ /* 0x000fe40000000800 */
[----:B------:R-:W-:Y:S01]  /*1380*/  IMAD.U32 R28, RZ, RZ, UR4 ;  /* 0x00000004ff1c7e24 */ /* 0x000fe2000f8e00ff */
[----:B------:R-:W-:Y:S02]  /*1390*/  ULDC.64 UR4, c[0x0][0x418] ;  /* 0x0001060000047ab9 */ /* 0x000fe40000000a00 */
[----:B--2---:R2:W5:Y:S01]  /*13a0*/  @P0 LDG.E R25, desc[UR44][R8.64] ;  /* 0x0000002c08190981 */ /* 0x004562000c1e1900 */
        /* <DEDUP_REMOVED lines=13> */
[----:B--2-4-:R-:W-:Y:S06]  /*1480*/  @P2 BRA `(.L_x_3801) ;  /* 0x0000000000242947 */ /* 0x014fec0003800000 */
        /* <DEDUP_REMOVED lines=9> */
.L_x_3801:
[----:B------:R-:W-:Y:S01]  /*1520*/  ULDC.64 UR4, c[0x0][0xb18] ;  /* 0x0002c60000047ab9 */ /* 0x000fe20000000a00 */
[----:B------:R-:W-:Y:S01]  /*1530*/  IMAD.MOV.U32 R217, RZ, RZ, R126 ;  /* 0x000000ffffd97224 */ /* 0x000fe200078e007e */
[----:B------:R-:W-:Y:S01]  /*1540*/  ISETP.NE.U32.AND P1, PT, RZ, UR4, PT ;  /* 0x00000004ff007c0c */ /* 0x000fe2000bf25070 */
[----:B------:R-:W-:-:S03]  /*1550*/  IMAD.MOV.U32 R218, RZ, RZ, R127 ;  /* 0x000000ffffda7224 */ /* 0x000fc600078e007f */
[----:B------:R-:W-:-:S13]  /*1560*/  ISETP.NE.AND.EX P1, PT, RZ, UR5, PT, P1 ;  /* 0x00000005ff007c0c */ /* 0x000fda000bf25310 */
[----:B------:R-:W-:Y:S05]  /*1570*/  @!P1 BRA `(.L_x_3802) ;  /* 0x0000000000109947 */ /* 0x000fea0003800000 */
[----:B------:R-:W0:Y:S02]  /*1580*/  LDC.64 R2, c[0x0][0xb18] ;  /* 0x0002c600ff027b82 */ /* 0x000e240000000a00 */
[----:B0-----:R-:W-:-:S05]  /*1590*/  IMAD.WIDE R2, R127, 0x4, R2 ;  /* 0x000000047f027825 */ /* 0x001fca00078e0202 */
[----:B------:R0:W5:Y:S01]  /*15a0*/  LDG.E R24, desc[UR44][R2.64] ;  /* 0x0000002c02187981 */ /* 0x000162000c1e1900 */
[----:B------:R-:W-:Y:S05]  /*15b0*/  BRA `(.L_x_3803) ;  /* 0x0000000000107947 */ /* 0x000fea0003800000 */
.L_x_3802:
[----:B------:R-:W-:Y:S05]  /*15c0*/  @!P0 BRA `(.L_x_3803) ;  /* 0x00000000000c8947 */ /* 0x000fea0003800000 */
[----:B------:R-:W2:Y:S04]  /*15d0*/  LDG.E R3, desc[UR44][R8.64] ;  /* 0x0000002c08037981 */ /* 0x000ea8000c1e1900 */
[----:B------:R-:W2:Y:S02]  /*15e0*/  LDG.E R24, desc[UR44][R8.64+0x4] ;  /* 0x0000042c08187981 */ /* 0x000ea4000c1e1900 */
[----:B--2---:R-:W-:-:S07]  /*15f0*/  IMAD.IADD R24, R24, 0x1, -R3 ;  /* 0x0000000118187824 */ /* 0x004fce00078e0a03 */
.L_x_3803:
[----:B------:R-:W-:Y:S01]  /*1600*/  ULDC.64 UR4, c[0x0][0xb08] ;  /* 0x0002c20000047ab9 */ /* 0x000fe20000000a00 */
[----:B------:R-:W1:Y:S01]  /*1610*/  LDC R8, c[0x0][0x448] ;  /* 0x00011200ff087b82 */ /* 0x000e620000000800 */
[----:B------:R-:W-:-:S04]  /*1620*/  ISETP.NE.U32.AND P0, PT, RZ, UR4, PT ;  /* 0x00000004ff007c0c */ /* 0x000fc8000bf05070 */
[----:B------:R-:W-:Y:S01]  /*1630*/  ISETP.NE.AND.EX P0, PT, RZ, UR5, PT, P0 ;  /* 0x00000005ff007c0c */ /* 0x000fe2000bf05300 */
[----:B------:R-:W-:Y:S02]  /*1640*/  ULDC.64 UR4, c[0x0][0xb28] ;  /* 0x0002ca0000047ab9 */ /* 0x000fe40000000a00 */
[----:B------:R-:W-:Y:S01]  /*1650*/  ISETP.NE.U32.AND P1, PT, RZ, UR4, PT ;  /* 0x00000004ff007c0c */ /* 0x000fe2000bf25070 */
[----:B0----5:R-:W-:Y:S01]  /*1660*/  IMAD.MOV.U32 R2, RZ, RZ, R24 ;  /* 0x000000ffff027224 */ /* 0x021fe200078e0018 */
[----:B------:R-:W0:Y:S02]  /*1670*/  LDC.64 R12, c[0x0][0xad8] ;  /* 0x0002b600ff0c7b82 */ /* 0x000e240000000a00 */
[----:B------:R-:W-:-:S06]  /*1680*/  ISETP.NE.AND.EX P1, PT, RZ, UR5, PT, P1 ;  /* 0x00000005ff007c0c */ /* 0x000fcc000bf25310 */
[----:B------:R-:W2:Y:S08]  /*1690*/  @P0 LDC.64 R4, c[0x0][0xb08] ;  /* 0x0002c200ff040b82 */ /* 0x000eb00000000a00 */
[----:B------:R-:W3:Y:S01]  /*16a0*/  @P1 LDC.64 R6, c[0x0][0xb28] ;  /* 0x0002ca00ff061b82 */ /* 0x000ee20000000a00 */
[----:B--2---:R-:W-:-:S05]  /*16b0*/  @P0 IMAD.WIDE R4, R127, 0x4, R4 ;  /* 0x000000047f040825 */ /* 0x004fca00078e0204 */
[----:B------:R-:W2:Y:S04]  /*16c0*/  @P0 LDG.E R0, desc[UR44][R4.64] ;  /* 0x0000002c04000981 */ /* 0x000ea8000c1e1900 */
[----:B------:R-:W2:Y:S01]  /*16d0*/  @P0 LDG.E R3, desc[UR44][R4.64+0x4] ;  /* 0x0000042c04030981 */ /* 0x000ea2000c1e1900 */
[----:B---3--:R-:W-:-:S05]  /*16e0*/  @P1 IMAD.WIDE R6, R127, 0x4, R6 ;  /* 0x000000047f061825 */ /* 0x008fca00078e0206 */
[----:B------:R3:W5:Y:S01]  /*16f0*/  @P1 LDG.E R2, desc[UR44][R6.64] ;  /* 0x0000002c06021981 */ /* 0x000762000c1e1900 */
[----:B-1----:R-:W-:Y:S01]  /*1700*/  ISETP.NE.AND P1, PT, R8, 0x1, PT ;  /* 0x000000010800780c */ /* 0x002fe20003f25270 */
[----:B------:R-:W-:Y:S01]  /*1710*/  IMAD.SHL.U32 R216, R125, 0x80, RZ ;  /* 0x000000807dd87824 */ /* 0x000fe200078e00ff */
[----:B0-----:R-:W-:Y:S01]  /*1720*/  ISETP.GE.AND P2, PT, R13, 0x1, PT ;  /* 0x000000010d00780c */ /* 0x001fe20003f46270 */
[----:B------:R-:W-:-:S10]  /*1730*/  IMAD.IADD R10, R24, 0x1, -R11 ;  /* 0x00000001180a7824 */ /* 0x000fd400078e0a0b */
[----:B------:R-:W0:Y:S08]  /*1740*/  @P1 LDC R8, c[0x0][0x44c] ;  /* 0x00011300ff081b82 */ /* 0x000e300000000800 */
[----:B------:R-:W1:Y:S01]  /*1750*/  @P1 LDC R9, c[0x0][0x450] ;  /* 0x00011400ff091b82 */ /* 0x000e620000000800 */
[----:B--2---:R-:W-:Y:S02]  /*1760*/  @P0 IMAD.IADD R47, R3, 0x1, -R0 ;  /* 0x00000001032f0824 */ /* 0x004fe400078e0a00 */
[----:B------:R-:W-:-:S02]  /*1770*/  VIADD R3, R216, 0x7f ;  /* 0x0000007fd8037836 */ /* 0x000fc40000000000 */
[----:B------:R-:W-:Y:S02]  /*1780*/  IMAD.IADD R29, R10, 0x1, R47 ;  /* 0x000000010a1d7824 */ /* 0x000fe400078e022f */
[----:B0-----:R-:W-:-:S03]  /*1790*/  @P1 IMAD.HI.U32 R4, R3, R8, RZ ;  /* 0x0000000803041227 */ /* 0x001fc600078e00ff */
[C---:B------:R-:W-:Y:S01]  /*17a0*/  IADD3 R188, R29.reuse, 0x1, -R28 ;  /* 0x000000011dbc7810 */ /* 0x040fe20007ffe81c */
[----:B------:R-:W-:Y:S02]  /*17b0*/  VIADD R0, R29, 0x5f ;  /* 0x0000005f1d007836 */ /* 0x000fe40000000000 */
[----:B------:R-:W-:Y:S01]  /*17c0*/  IMAD.MOV.U32 R5, RZ, RZ, R3 ;  /* 0x000000ffff057224 */ /* 0x000fe200078e0003 */
[----:B-1----:R-:W-:Y:S01]  /*17d0*/  @P1 SHF.R.U32.HI R5, RZ, R9, R4 ;  /* 0x00000009ff051219 */ /* 0x002fe20000011604 */
[----:B------:R-:W-:-:S04]  /*17e0*/  IMAD.HI R0, R0, 0x2aaaaaab, RZ ;  /* 0x2aaaaaab00007827 */ /* 0x000fc800078e02ff */
[----:B---3--:R-:W-:Y:S01]  /*17f0*/  IMAD.IADD R7, R188, 0x1, R5 ;  /* 0x00000001bc077824 */ /* 0x008fe200078e0205 */
[----:B------:R-:W-:-:S04]  /*1800*/  SHF.R.U32.HI R3, RZ, 0x1f, R0 ;  /* 0x0000001fff037819 */ /* 0x000fc80000011600 */
        /* <DEDUP_REMOVED lines=14> */
.L_x_3806:
[----:B------:R-:W-:-:S13]  /*18f0*/  ISETP.NE.AND P0, PT, R13, 0x1, PT ;  /* 0x000000010d00780c */ /* 0x000fda0003f05270 */
[----:B------:R-:W0:Y:S02]  /*1900*/  @P0 LDC.64 R4, c[0x0][0xae0] ;  /* 0x0002b800ff040b82 */ /* 0x000e240000000a00 */
[----:B0-----:R-:W-:-:S05]  /*1910*/  @P0 IMAD.HI.U32 R4, R3, R4, RZ ;  /* 0x0000000403040227 */ /* 0x001fca00078e00ff */
[----:B------:R-:W-:-:S07]  /*1920*/  @P0 SHF.R.U32.HI R3, RZ, R5, R4 ;  /* 0x00000005ff030219 */ /* 0x000fce0000011604 */
.L_x_3807:
[----:B------:R-:W-:Y:S05]  /*1930*/  BSYNC B0 ;  /* 0x0000000000007941 */ /* 0x000fea0003800000 */
.L_x_3805:
[----:B------:R-:W-:-:S05]  /*1940*/  IMAD R3, R3, R13, R13 ;  /* 0x0000000d03037224 */ /* 0x000fca00078e020d */
[----:B------:R-:W-:-:S07]  /*1950*/  VIMNMX R0, R0, R3, PT ;  /* 0x0000000300007248 */ /* 0x000fce0003fe0100 */
.L_x_3804:
        /* <DEDUP_REMOVED lines=20> */
.L_x_3810:
[----:B------:R-:W-:-:S13]  /*1aa0*/  ISETP.NE.AND P0, PT, R13, 0x1, PT ;  /* 0x000000010d00780c */ /* 0x000fda0003f05270 */
[----:B------:R-:W0:Y:S02]  /*1ab0*/  @P0 LDC.64 R6, c[0x0][0xae0] ;  /* 0x0002b800ff060b82 */ /* 0x000e240000000a00 */
[----:B0-----:R-:W-:-:S05]  /*1ac0*/  @P0 IMAD.HI.U32 R6, R3, R6, RZ ;  /* 0x0000000603060227 */ /* 0x001fca00078e00ff */
[----:B------:R-:W-:-:S07]  /*1ad0*/  @P0 SHF.R.U32.HI R3, RZ, R7, R6 ;  /* 0x00000007ff030219 */ /* 0x000fce0000011606 */
.L_x_3811:
[----:B------:R-:W-:Y:S05]  /*1ae0*/  BSYNC B0 ;  /* 0x0000000000007941 */ /* 0x000fea0003800000 */
.L_x_3809:
[----:B------:R-:W-:-:S05]  /*1af0*/  IMAD R3, R3, R13, RZ ;  /* 0x0000000d03037224 */ /* 0x000fca00078e02ff */
[----:B------:R-:W-:-:S07]  /*1b00*/  VIMNMX R4, R4, R3, !PT ;  /* 0x0000000304047248 */ /* 0x000fce0007fe0100 */
.L_x_3808:
        /* <DEDUP_REMOVED lines=44> */
.L_x_3814:
[----:B------:R-:W-:Y:S05]  /*1dd0*/  BSYNC B6 ;  /* 0x0000000000067941 */ /* 0x000fea0003800000 */
.L_x_3813:
        /* <DEDUP_REMOVED lines=20> */
.L_x_3816:
[----:B------:R-:W-:Y:S05]  /*1f20*/  BSYNC B6 ;  /* 0x0000000000067941 */ /* 0x000fea0003800000 */
.L_x_3815:
[----:B------:R-:W2:Y:S01]  /*1f30*/  LDL R32, [R1+0x44c] ;  /* 0x00044c0001207983 */ /* 0x000ea20000100800 */
[----:B------:R-:W-:Y:S01]  /*1f40*/  ULDC.64 UR4, c[0x0][0xaf0] ;  /* 0x0002bc0000047ab9 */ /* 0x000fe20000000a00 */
[----:B------:R-:W-:Y:S01]  /*1f50*/  IMAD.MOV.U32 R0, RZ, RZ, R127 ;  /* 0x000000ffff007224 */ /* 0x000fe200078e007f */
[----:B------:R-:W-:Y:S01]  /*1f60*/  ISETP.NE.U32.AND P0, PT, RZ, UR4, PT ;  /* 0x00000004ff007c0c */ /* 0x000fe2000bf05070 */
[----:B------:R-:W-:Y:S01]  /*1f70*/  ULDC UR6, c[0x0][0x320] ;  /* 0x0000c80000067ab9 */ /* 0x000fe20000000800 */
[----:B------:R-:W-:Y:S01]  /*1f80*/  SHF.R.S32.HI R155, RZ, 0x1f, R154 ;  /* 0x0000001fff9b7819 */ /* 0x000fe2000001149a */
[----:B------:R-:W0:Y:S01]  /*1f90*/  LDC.64 R30, c[0x0][0x408] ;  /* 0x00010200ff1e7b82 */ /* 0x000e220000000a00 */
[----:B------:R-:W-:Y:S01]  /*1fa0*/  ISETP.NE.AND.EX P0, PT, RZ, UR5, PT, P0 ;  /* 0x00000005ff007c0c */ /* 0x000fe2000bf05300 */
[----:B------:R-:W-:-:S06]  /*1fb0*/  ULDC.64 UR4, c[0x0][0x3f8] ;  /* 0x0000fe0000047ab9 */ /* 0x000fcc0000000a00 */
[----:B------:R-:W1:Y:S08]  /*1fc0*/  LDC R33, c[0x0][0x3f4] ;  /* 0x0000fd00ff217b82 */ /* 0x000e700000000800 */
[----:B------:R-:W3:Y:S02]  /*1fd0*/  @P0 LDC.64 R4, c[0x0][0xaf0] ;  /* 0x0002bc00ff040b82 */ /* 0x000ee40000000a00 */
[----:B---3--:R-:W-:-:S05]  /*1fe0*/  @P0 IMAD.WIDE R4, R127, 0x4, R4 ;  /* 0x000000047f040825 */ /* 0x008fca00078e0204 */
[----:B------:R3:W4:Y:S01]  /*1ff0*/  @P0 LDG.E R0, desc[UR44][R4.64] ;  /* 0x0000002c04000981 */ /* 0x000722000c1e1900 */
[----:B------:R-:W-:Y:S01]  /*2000*/  ISETP.GE.AND P1, PT, R152, UR6, PT ;  /* 0x0000000698007c0c */ /* 0x000fe2000bf26270 */
[----:B------:R-:W-:Y:S01]  /*2010*/  IMAD.IADD R48, R25, 0x1, R24 ;  /* 0x0000000119307824 */ /* 0x000fe200078e0218 */
[----:B------:R-:W-:Y:S01]  /*2020*/  ISETP.GE.AND P0, PT, R22, UR6, PT ;  /* 0x0000000616007c0c */ /* 0x000fe2000bf06270 */
[----:B------:R-:W-:Y:S01]  /*2030*/  IMAD.MOV.U32 R53, RZ, RZ, 0x20 ;  /* 0x00000020ff357424 */ /* 0x000fe200078e00ff */
[----:B------:R-:W-:Y:S01]  /*2040*/  SEL R3, RZ, 0xffffffff, P1 ;  /* 0xffffffffff037807 */ /* 0x000fe20000800000 */
[----:B------:R-:W-:Y:S01]  /*2050*/  IMAD R52, R227, 0x40, R156 ;  /* 0x00000040e3347824 */ /* 0x000fe200078e029c */
[----:B------:R-:W-:Y:S01]  /*2060*/  SEL R6, RZ, 0x1, P0 ;  /* 0x00000001ff067807 */ /* 0x000fe20000000000 */
[----:B-1----:R-:W-:Y:S01]  /*2070*/  IMAD.SHL.U32 R54, R33, 0x2, RZ ;  /* 0x0000000221367824 */ /* 0x002fe200078e00ff */
[----:B------:R-:W-:Y:S01]  /*2080*/  ISETP.GE.AND P0, PT, R163, UR6, PT ;  /* 0x00000006a3007c0c */ /* 0x000fe2000bf06270 */
[----:B------:R-:W-:Y:S01]  /*2090*/  IMAD.SHL.U32 R7, R3, 0x2, RZ ;  /* 0x0000000203077824 */ /* 0x000fe200078e00ff */
[----:B------:R-:W-:-:S02]  /*20a0*/  ISETP.GE.AND P1, PT, R162, UR6, PT ;  /* 0x00000006a2007c0c */ /* 0x000fc4000bf26270 */
[----:B------:R-:W-:Y:S02]  /*20b0*/  SHF.R.S32.HI R3, RZ, 0x1f, R156 ;  /* 0x0000001fff037819 */ /* 0x000fe4000001149c */
[----:B------:R-:W-:Y:S02]  /*20c0*/  LOP3.LUT R6, R7, 0x2, R6, 0xe2, !PT ;  /* 0x0000000207067812 */ /* 0x000fe400078ee206 */
[----:B------:R-:W-:Y:S01]  /*20d0*/  SEL R7, RZ, 0x4, P0 ;  /* 0x00000004ff077807 */ /* 0x000fe20000000000 */
[C---:B---3--:R-:W-:Y:S01]  /*20e0*/  IMAD R5, R3.reuse, UR4, RZ ;  /* 0x0000000403057c24 */ /* 0x048fe2000f8e02ff */
[----:B------:R-:W-:Y:S01]  /*20f0*/  SEL R8, RZ, 0x8, P1 ;  /* 0x00000008ff087807 */ /* 0x000fe20000800000 */
[----:B0-----:R-:W-:Y:S01]  /*2100*/  IMAD R10, R3, R30, RZ ;  /* 0x0000001e030a7224 */ /* 0x001fe200078e02ff */
[----:B------:R-:W-:Y:S01]  /*2110*/  ISETP.GE.AND P0, PT, R161, UR6, PT ;  /* 0x00000006a1007c0c */ /* 0x000fe2000bf06270 */
[----:B------:R-:W-:Y:S01]  /*2120*/  IMAD R11, R156, UR5, R5 ;  /* 0x000000059c0b7c24 */ /* 0x000fe2000f8e0205 */
[----:B------:R-:W-:Y:S01]  /*2130*/  ISETP.GE.AND P1, PT, R160, UR6, PT ;  /* 0x00000006a0007c0c */ /* 0x000fe2000bf26270 */
[----:B------:R-:W-:Y:S01]  /*2140*/  IMAD.WIDE.U32 R4, R156, UR4, R154 ;  /* 0x000000049c047c25 */ /* 0x000fe2000f8e009a */
[----:B------:R-:W-:-:S02]  /*2150*/  LOP3.LUT R6, R8, R6, R7, 0xfe, !PT ;  /* 0x0000000608067212 */ /* 0x000fc400078efe07 */
[----:B------:R-:W-:Y:S01]  /*2160*/  SEL R7, RZ, 0x10, P0 ;  /* 0x00000010ff077807 */ /* 0x000fe20000000000 */
[----:B------:R-:W-:Y:S01]  /*2170*/  IMAD.IADD R5, R5, 0x1, R11 ;  /* 0x0000000105057824 */ /* 0x000fe200078e020b */
[----:B------:R-:W-:Y:S01]  /*2180*/  SEL R8, RZ, 0x20, P1 ;  /* 0x00000020ff087807 */ /* 0x000fe20000800000 */
[----:B------:R-:W-:Y:S01]  /*2190*/  IMAD R15, R156, R31, R10 ;  /* 0x0000001f9c0f7224 */ /* 0x000fe200078e020a */
[----:B------:R-:W-:Y:S01]  /*21a0*/  ISETP.GE.AND P1, PT, R165, UR6, PT ;  /* 0x00000006a5007c0c */ /* 0x000fe2000bf26270 */
[----:B-----5:R-:W-:Y:S01]  /*21b0*/  IMAD.WIDE.U32 R20, R2, UR4, R4 ;  /* 0x0000000402147c25 */ /* 0x020fe2000f8e0004 */
[----:B------:R-:W-:Y:S02]  /*21c0*/  LOP3.LUT R50, R8, R6, R7, 0xfe, !PT ;  /* 0x0000000608327212 */ /* 0x000fe400078efe07 */
[----:B------:R-:W-:Y:S01]  /*21d0*/  ISETP.GE.AND P2, PT, R164, UR6, PT ;  /* 0x00000006a4007c0c */ /* 0x000fe2000bf46270 */
[----:B------:R-:W-:Y:S01]  /*21e0*/  IMAD.WIDE.U32 R8, R156, UR4, R22 ;  /* 0x000000049c087c25 */ /* 0x000fe2000f8e0016 */
[----:B------:R-:W-:-:S02]  /*21f0*/  ISETP.GE.AND P0, PT, R22, R33, PT ;  /* 0x000000211600720c */ /* 0x000fc40003f06270 */
[----:B------:R-:W-:Y:S01]  /*2200*/  SHF.R.S32.HI R49, RZ, 0x1f, R2 ;  /* 0x0000001fff317819 */ /* 0x000fe20000011402 */
[----:B------:R-:W-:Y:S01]  /*2210*/  IMAD.IADD R9, R11, 0x1, R9 ;  /* 0x000000010b097824 */ /* 0x000fe200078e0209 */
[----:B------:R-:W-:Y:S01]  /*2220*/  SEL R11, RZ, 0x40, P1 ;  /* 0x00000040ff0b7807 */ /* 0x000fe20000800000 */
[----:B------:R-:W-:Y:S01]  /*2230*/  IMAD.WIDE.U32 R6, R156, R30, R154 ;  /* 0x0000001e9c067225 */ /* 0x000fe200078e009a */
[----:B------:R-:W-:Y:S02]  /*2240*/  SEL R10, RZ, 0x7fff80, P2 ;  /* 0x007fff80ff0a7807 */ /* 0x000fe40001000000 */
[----:B------:R-:W-:Y:S01]  /*2250*/  SEL R13, R33, RZ, P0 ;  /* 0x000000ff210d7207 */ /* 0x000fe20000000000 */
[----:B------:R-:W-:Y:S01]  /*2260*/  IMAD.WIDE.U32 R24, R2, UR4, R8 ;  /* 0x0000000402187c25 */ /* 0x000fe2000f8e0008 */
[----:B------:R-:W-:Y:S02]  /*2270*/  LOP3.LUT R50, R10, R50, R11, 0xfe, !PT ;  /* 0x000000320a327212 */ /* 0x000fe400078efe0b */
[----:B------:R-:W-:Y:S01]  /*2280*/  SHF.R.S32.HI R51, RZ, 0x1f, R126 ;  /* 0x0000001fff337819 */ /* 0x000fe2000001147e */
[----:B------:R-:W-:Y:S01]  /*2290*/  IMAD R11, R49, UR4, RZ ;  /* 0x00000004310b7c24 */ /* 0x000fe2000f8e02ff */
[----:B------:R-:W-:Y:S01]  /*22a0*/  PRMT R70, R50, 0x8880, RZ ;  /* 0x0000888032467816 */ /* 0x000fe200000000ff */
[----:B------:R-:W-:-:S02]  /*22b0*/  IMAD.IADD R13, R22, 0x1, R13 ;  /* 0x00000001160d7824 */ /* 0x000fc400078e020d */
[----:B------:R-:W-:Y:S01]  /*22c0*/  IMAD R11, R2, UR5, R11 ;  /* 0x00000005020b7c24 */ /* 0x000fe2000f8e020b */
[----:B------:R-:W-:Y:S01]  /*22d0*/  PRMT R70, R70, 0x7710, RZ ;  /* 0x0000771046467816 */ /* 0x000fe200000000ff */
[----:B------:R-:W-:Y:S01]  /*22e0*/  IMAD.IADD R7, R7, 0x1, R15 ;  /* 0x0000000107077824 */ /* 0x000fe200078e020f */
[----:B------:R-:W-:Y:S01]  /*22f0*/  SHF.R.S32.HI R12, RZ, 0x1f, R13 ;  /* 0x0000001fff0c7819 */ /* 0x000fe2000001140d */
[-C--:B------:R-:W-:Y:S01]  /*2300*/  IMAD R10, R49, R30.reuse, RZ ;  /* 0x0000001e310a7224 */ /* 0x080fe200078e02ff */
[----:B------:R-:W-:Y:S01]  /*2310*/  LOP3.LUT R64, R70, 0x1, RZ, 0xc0, !PT ;  /* 0x0000000146407812 */ /* 0x000fe200078ec0ff */
[----:B------:R-:W-:Y:S01]  /*2320*/  IMAD.WIDE.U32 R44, R2, R30, R6 ;  /* 0x0000001e022c7225 */ /* 0x000fe200078e0006 */
[----:B------:R-:W-:Y:S02]  /*2330*/  LEA.HI R12, R12, R13, RZ, 0x3 ;  /* 0x0000000d0c0c7211 */ /* 0x000fe400078f18ff */
[----:B------:R-:W-:Y:S01]  /*2340*/  LOP3.LUT R65, R70, 0x2, RZ, 0xc0, !PT ;  /* 0x0000000246417812 */ /* 0x000fe200078ec0ff */
[----:B------:R-:W-:Y:S01]  /*2350*/  IMAD R5, R2, R31, R10 ;  /* 0x0000001f02057224 */ /* 0x000fe200078e020a */
[--C-:B------:R-:W-:Y:S01]  /*2360*/  SHF.R.S32.HI R59, RZ, 0x3, R12.reuse ;  /* 0x00000003ff3b7819 */ /* 0x100fe2000001140c */
[----:B------:R-:W-:Y:S01]  /*2370*/  IMAD.IADD R55, R21, 0x1, R11 ;  /* 0x0000000115377824 */ /* 0x000fe200078e020b */
[----:B------:R-:W-:Y:S01]  /*2380*/  LOP3.LUT R60, R12, 0xfffffff8, RZ, 0xc0, !PT ;  /* 0xfffffff80c3c7812 */ /* 0x000fe200078ec0ff */
[----:B------:R-:W-:Y:S01]  /*2390*/  IMAD.IADD R58, R45, 0x1, R5 ;  /* 0x000000012d3a7824 */ /* 0x000fe200078e0205 */
[--C-:B------:R-:W-:Y:S01]  /*23a0*/  LOP3.LUT R5, R197, 0x38, R12.reuse, 0xf8, !PT ;  /* 0x00000038c5057812 */ /* 0x100fe200078ef80c */
[----:B------:R-:W-:Y:S01]  /*23b0*/  IMAD.IADD R56, R11, 0x1, R25 ;  /* 0x000000010b387824 */ /* 0x000fe200078e0219 */
[----:B------:R-:W-:-:S02]  /*23c0*/  LOP3.LUT R12, R199, 0x38, R12, 0xf8, !PT ;  /* 0x00000038c70c7812 */ /* 0x000fc400078ef80c */
[----:B------:R-:W-:Y:S02]  /*23d0*/  LOP3.LUT R5, R5, R206, RZ, 0x3c, !PT ;  /* 0x000000ce05057212 */ /* 0x000fe400078e3cff */
[----:B------:R-:W-:Y:S02]  /*23e0*/  LOP3.LUT R63, R12, R207, RZ, 0x3c, !PT ;  /* 0x000000cf0c3f7212 */ /* 0x000fe400078e3cff */
[C---:B------:R-:W-:Y:S01]  /*23f0*/  SHF.L.U64.HI R31, R30.reuse, 0x6, R31 ;  /* 0x000000061e1f7819 */ /* 0x040fe2000001021f */
[----:B------:R-:W-:Y:S01]  /*2400*/  IMAD.SHL.U32 R30, R30, 0x40, RZ ;  /* 0x000000401e1e7824 */ /* 0x000fe200078e00ff */
[----:B------:R-:W-:Y:S01]  /*2410*/  LOP3.LUT R66, R70, 0x4, RZ, 0xc0, !PT ;  /* 0x0000000446427812 */ /* 0x000fe200078ec0ff */
[----:B------:R-:W-:Y:S01]  /*2420*/  IMAD.IADD R62, R198, 0x1, R5 ;  /* 0x00000001c63e7824 */ /* 0x000fe200078e0205 */
[----:B------:R-:W-:Y:S01]  /*2430*/  LOP3.LUT R67, R70, 0x8, RZ, 0xc0, !PT ;  /* 0x0000000846437812 */ /* 0x000fe200078ec0ff */
[----:B------:R-:W-:Y:S01]  /*2440*/  IMAD.IADD R63, R208, 0x1, R63 ;  /* 0x00000001d03f7824 */ /* 0x000fe200078e023f */
[----:B------:R-:W-:-:S02]  /*2450*/  LOP3.LUT R68, R70, 0x10, RZ, 0xc0, !PT ;  /* 0x0000001046447812 */ /* 0x000fc400078ec0ff */
[C---:B------:R-:W-:Y:S02]  /*2460*/  LOP3.LUT R69, R70.reuse, 0x20, RZ, 0xc0, !PT ;  /* 0x0000002046457812 */ /* 0x040fe400078ec0ff */
[----:B------:R-:W-:Y:S02]  /*2470*/  SHF.R.S32.HI R61, RZ, 0x1f, R60 ;  /* 0x0000001fff3d7819 */ /* 0x000fe4000001143c */
[----:B------:R-:W-:Y:S02]  /*2480*/  LOP3.LUT R70, R70, 0x40, RZ, 0xc0, !PT ;  /* 0x0000004046467812 */ /* 0x000fe400078ec0ff */
[----:B--2---:R-:W-:Y:S02]  /*2490*/  LOP3.LUT P1, RZ, R32, 0x4, RZ, 0xc0, !PT ;  /* 0x0000000420ff7812 */ /* 0x004fe4000782c0ff */
[----:B------:R-:W0:Y:S02]  /*24a0*/  S2R R32, SR_TID.X ;  /* 0x0000000000207919 */ /* 0x000e240000002100 */
[----:B------:R-:W-:-:S02]  /*24b0*/  SEL R53, R53, 0xffffffe0, !P1 ;  /* 0xffffffe035357807 */ /* 0x000fc40004800000 */
[----:B0-----:R-:W-:-:S04]  /*24c0*/  SHF.R.U32.HI R32, RZ, 0x7, R32 ;  /* 0x00000007ff207819 */ /* 0x001fc80000011620 */
[----:B------:R-:W-:-:S13]  /*24d0*/  ISETP.NE.AND P6, PT, R32, 0x1, PT ;  /* 0x000000012000780c */ /* 0x000fda0003fc5270 */
[----:B------:R-:W-:Y:S05]  /*24e0*/  @!P6 WARPSYNC.ALL ;  /* 0x000000000000e948 */ /* 0x000fea0003800000 */
[----:B------:R-:W-:Y:S01]  /*24f0*/  ULDC UR4, c[0x0][0x2f4] ;  /* 0x0000bd0000047ab9 */ /* 0x000fe20000000800 */
[----:B----4-:R-:W-:Y:S01]  /*2500*/  SHF.R.S32.HI R57, RZ, 0x1f, R0 ;  /* 0x0000001fff397819 */ /* 0x010fe20000011400 */
[----:B------:R-:W-:Y:S01]  /*2510*/  @!P6 BAR.SYNC.DEFER_BLOCKING 0x9, 0x100 ;  /* 0x024400000000eb1d */ /* 0x000fe20000010000 */
[----:B------:R-:W-:Y:S02]  /*2520*/  ISETP.GE.AND P2, PT, R152, UR4, PT ;  /* 0x0000000498007c0c */ /* 0x000fe4000bf46270 */
[----:B------:R-:W-:-:S02]  /*2530*/  ISETP.GE.AND P1, PT, R22, UR4, PT ;  /* 0x0000000416007c0c */ /* 0x000fc4000bf26270 */
[----:B------:R-:W-:-:S11]  /*2540*/  P2R R72, PR, RZ, 0x4 ;  /* 0x00000004ff487803 */ /* 0x000fd60000000000 */
.L_x_3874:
        /* <DEDUP_REMOVED lines=28> */
[----:B------:R-:W-:Y:S01]  /*2710*/  IMAD.IADD R8, R167, 0x1, R53 ;  /* 0x00000001a7087824 */ /* 0x000fe200078e0235 */
[----:B------:R-:W-:Y:S05]  /*2720*/  YIELD ;  /* 0x0000000000007946 */ /* 0x000fea0003800000 */
[----:B------:R-:W-:Y:S01]  /*2730*/  IMAD R79, R79, R4, R11 ;  /* 0x000000044f4f7224 */ /* 0x000fe200078e020b */
[----:B------:R-:W-:Y:S01]  /*2740*/  BSSY B0, `(.L_x_3817) ;  /* 0x000033d000007945 */ /* 0x000fe20003800000 */
[C---:B------:R-:W-:Y:S01]  /*2750*/  IMAD R4, R153.reuse, 0x1800, R167 ;  /* 0x0000180099047824 */ /* 0x040fe200078e02a7 */
[----:B------:R-:W-:Y:S01]  /*2760*/  P2R R73, PR, RZ, 0x8 ;  /* 0x00000008ff497803 */ /* 0x000fe20000000000 */
[----:B------:R-:W-:-:S02]  /*2770*/  IMAD R8, R153, 0x1800, R8 ;  /* 0x0000180099087824 */ /* 0x000fc400078e0208 */
[--C-:B------:R-:W-:Y:S02]  /*2780*/  IMAD R87, R4, 0x2, R17.reuse ;  /* 0x0000000204577824 */ /* 0x100fe400078e0211 */
[----:B------:R-:W-:Y:S01]  /*2790*/  IMAD R76, R8, 0x2, R17 ;  /* 0x00000002084c7824 */ /* 0x000fe200078e0211 */
[----:B0-----:R-:W-:Y:S06]  /*27a0*/  @!P2 BRA `(.L_x_3818) ;  /* 0x0000002c00c0a947 */ /* 0x001fec0003800000 */
[----:B------:R-:W-:Y:S01]  /*27b0*/  SHF.R.S32.HI R80, RZ, 0x1f, R79 ;  /* 0x0000001fff507819 */ /* 0x000fe2000001144f */
[----:B------:R-:W-:Y:S01]  /*27c0*/  ULDC.64 UR4, c[0x0][0x300] ;  /* 0x0000c00000047ab9 */ /* 0x000fe20000000a00 */
[----:B-----5:R-:W-:Y:S01]  /*27d0*/  SHF.R.S32.HI R81, RZ, 0x1f, R78 ;  /* 0x0000001fff517819 */ /* 0x020fe2000001144e */
[C---:B------:R-:W-:Y:S01]  /*27e0*/  IMAD.WIDE.U32 R4, R79.reuse, UR4, RZ ;  /* 0x000000044f047c25 */ /* 0x040fe2000f8e00ff */
[----:B------:R-:W0:Y:S01]  /*27f0*/  LDC.64 R10, c[0x0][0x3f8] ;  /* 0x0000fe00ff0a7b82 */ /* 0x000e220000000a00 */
[----:B------:R-:W-:Y:S02]  /*2800*/  ULDC.U8 UR6, c[0x0][0x410] ;  /* 0x0001040000067ab9 */ /* 0x000fe40000000000 */
[----:B------:R-:W-:Y:S01]  /*2810*/  IMAD R6, R80, UR4, RZ ;  /* 0x0000000450067c24 */ /* 0x000fe2000f8e02ff */
[----:B------:R-:W-:Y:S01]  /*2820*/  ISETP.NE.AND P2, PT, RZ, UR6, PT ;  /* 0x00000006ff007c0c */ /* 0x000fe2000bf45270 */
[----:B------:R-:W-:Y:S02]  /*2830*/  IMAD R82, R26, -0x60, R47 ;  /* 0xffffffa01a527824 */ /* 0x000fe400078e022f */
[----:B------:R-:W-:Y:S01]  /*2840*/  IMAD R7, R79, UR5, R6 ;  /* 0x000000054f077c24 */ /* 0x000fe2000f8e0206 */
[----:B------:R-:W1:Y:S01]  /*2850*/  LDC.64 R8, c[0x0][0x408] ;  /* 0x00010200ff087b82 */ /* 0x000e620000000a00 */
[----:B------:R-:W-:Y:S01]  /*2860*/  ULDC.64 UR4, c[0x0][0x310] ;  /* 0x0000c40000047ab9 */ /* 0x000fe20000000a00 */
[----:B------:R-:W-:Y:S01]  /*2870*/  VIMNMX R82, R82, 0x60, PT ;  /* 0x0000006052527848 */ /* 0x000fe20003fe0100 */
[----:B------:R-:W-:-:S02]  /*2880*/  IMAD.IADD R5, R5, 0x1, R7 ;  /* 0x0000000105057824 */ /* 0x000fc400078e0207 */
        /* <DEDUP_REMOVED lines=8> */
[----:B------:R-:W-:Y:S01]  /*2910*/  SHF.R.S32.HI R7, RZ, 0x1f, R26 ;  /* 0x0000001fff077819 */ /* 0x000fe2000001141a */
[----:B------:R-:W-:Y:S01]  /*2920*/  ULDC.64 UR4, c[0x0][0x2e8] ;  /* 0x0000ba0000047ab9 */ /* 0x000fe20000000a00 */
[----:B0-----:R-:W-:Y:S01]  /*2930*/  IMAD.WIDE.U32 R12, R26, R10, RZ ;  /* 0x0000000a1a0c7225 */ /* 0x001fe200078e00ff */
[----:B------:R-:W-:-:S03]  /*2940*/  LEA R83, P3, R4, UR4, 0x1 ;  /* 0x0000000404537c11 */ /* 0x000fc6000f8608ff */
[C---:B------:R-:W-:Y:S02]  /*2950*/  IMAD R6, R7.reuse, R10, RZ ;  /* 0x0000000a07067224 */ /* 0x040fe400078e02ff */
[-C--:B-1----:R-:W-:Y:S02]  /*2960*/  IMAD R7, R7, R8.reuse, RZ ;  /* 0x0000000807077224 */ /* 0x082fe400078e02ff */
[----:B------:R-:W-:Y:S02]  /*2970*/  IMAD.IADD R5, R5, 0x1, R33 ;  /* 0x0000000105057824 */ /* 0x000fe400078e0221 */
[----:B------:R-:W-:-:S03]  /*2980*/  IMAD.WIDE.U32 R14, R26, R8, RZ ;  /* 0x000000081a0e7225 */ /* 0x000fc600078e00ff */
[----:B------:R-:W-:Y:S01]  /*2990*/  LEA.HI.X R84, R4, UR5, R5, 0x1, P3 ;  /* 0x0000000504547c11 */ /* 0x000fe200098f0c05 */
[C---:B------:R-:W-:Y:S02]  /*29a0*/  IMAD R71, R26.reuse, R11, R6 ;  /* 0x0000000b1a477224 */ /* 0x040fe400078e0206 */
[----:B------:R-:W-:Y:S02]  /*29b0*/  IMAD R7, R26, R9, R7 ;  /* 0x000000091a077224 */ /* 0x000fe400078e0207 */
        /* <DEDUP_REMOVED lines=11> */
[----:B------:R-:W-:Y:S01]  /*2a70*/  IMAD.MOV.U32 R4, RZ, RZ, R20 ;  /* 0x000000ffff047224 */ /* 0x000fe200078e0014 */
[----:B------:R-:W-:Y:S01]  /*2a80*/  ULDC.64 UR4, c[0x0][0x3e8] ;  /* 0x0000fa0000047ab9 */ /* 0x000fe20000000a00 */
[----:B------:R-:W-:Y:S01]  /*2a90*/  IMAD.MOV.U32 R5, RZ, RZ, R55 ;  /* 0x000000ffff057224 */ /* 0x000fe200078e0037 */
[----:B------:R-:W-:Y:S01]  /*2aa0*/  ULDC.64 UR6, c[0x0][0x400] ;  /* 0x0001000000067ab9 */ /* 0x000fe20000000a00 */
[----:B------:R-:W-:Y:S01]  /*2ab0*/  IMAD R35, R71, 0x60, RZ ;  /* 0x0000006047237824 */ /* 0x000fe200078e02ff */
[----:B------:R-:W-:Y:S01]  /*2ac0*/  CS2R R42, SRZ ;  /* 0x00000000002a7805 */ /* 0x000fe2000001ff00 */
[----:B------:R-:W-:Y:S01]  /*2ad0*/  IMAD.WIDE.U32 R6, R12, 0x60, R4 ;  /* 0x000000600c067825 */ /* 0x000fe200078e0004 */
[----:B------:R-:W-:-:S03]  /*2ae0*/  CS2R R74, SRZ ;  /* 0x00000000004a7805 */ /* 0x000fc6000001ff00 */
[----:B------:R-:W-:Y:S02]  /*2af0*/  IMAD.MOV.U32 R4, RZ, RZ, R44 ;  /* 0x000000ffff047224 */ /* 0x000fe400078e002c */
[----:B------:R-:W-:Y:S02]  /*2b00*/  IMAD.MOV.U32 R5, RZ, RZ, R58 ;  /* 0x000000ffff057224 */ /* 0x000fe400078e003a */
[----:B------:R-:W-:Y:S02]  /*2b10*/  IMAD R37, R77, 0x60, RZ ;  /* 0x000000604d257824 */ /* 0x000fe400078e02ff */
[----:B------:R-:W-:Y:S01]  /*2b20*/  IMAD.WIDE.U32 R32, R14, 0x60, R4 ;  /* 0x000000600e207825 */ /* 0x000fe200078e0004 */
[----:B------:R-:W-:-:S03]  /*2b30*/  LEA R4, P3, R6, UR4, 0x1 ;  /* 0x0000000406047c11 */ /* 0x000fc6000f8608ff */
[----:B------:R-:W-:Y:S02]  /*2b40*/  IMAD.IADD R5, R7, 0x1, R35 ;  /* 0x0000000107057824 */ /* 0x000fe400078e0223 */
[----:B------:R-:W-:-:S03]  /*2b50*/  IMAD.IADD R7, R33, 0x1, R37 ;  /* 0x0000000121077824 */ /* 0x000fc600078e0225 */
[----:B------:R-:W-:Y:S02]  /*2b60*/  LEA.HI.X R5, R6, UR5, R5, 0x1, P3 ;  /* 0x0000000506057c11 */ /* 0x000fe400098f0c05 */
        /* <DEDUP_REMOVED lines=10> */
.L_x_3821:
[----:B------:R-:W-:Y:S05]  /*2c10*/  BSYNC B1 ;  /* 0x0000000000017941 */ /* 0x000fea0003800000 */
.L_x_3820:
[----:B------:R-:W-:Y:S01]  /*2c20*/  ISETP.GE.AND P4, PT, R166, R82, PT ;  /* 0x00000052a600720c */ /* 0x000fe20003f86270 */
[----:B------:R-:W-:Y:S01]  /*2c30*/  BSSY B1, `(.L_x_3822) ;  /* 0x0000021000017945 */ /* 0x000fe20003800000 */
[----:B------:R-:W-:Y:S02]  /*2c40*/  CS2R R34, SRZ ;  /* 0x0000000000227805 */ /* 0x000fe4000001ff00 */
[----:B------:R-:W-:Y:S01]  /*2c50*/  CS2R R32, SRZ ;  /* 0x0000000000207805 */ /* 0x000fe2000001ff00 */
[----:B-----5:R-:W-:Y:S01]  /*2c60*/  IMAD.MOV.U32 R86, RZ, RZ, R38 ;  /* 0x000000ffff567224 */ /* 0x020fe200078e0026 */
[----:B------:R-:W-:Y:S01]  /*2c70*/  CS2R R36, SRZ ;  /* 0x0000000000247805 */ /* 0x000fe2000001ff00 */
[----:B------:R-:W-:-:S06]  /*2c80*/  IMAD.MOV.U32 R88, RZ, RZ, R39 ;  /* 0x000000ffff587224 */ /* 0x000fcc00078e0027 */
[----:B------:R-:W-:Y:S05]  /*2c90*/  @P4 BRA `(.L_x_3823) ;  /* 0x0000000000684947 */ /* 0x000fea0003800000 */
[----:B------:R-:W-:Y:S01]  /*2ca0*/  IMAD.WIDE.U32 R14, R14, 0x60, R30 ;  /* 0x000000600e0e7825 */ /* 0x000fe200078e001e */
[C---:B0-----:R-:W-:Y:S01]  /*2cb0*/  SHF.L.U64.HI R5, R10.reuse, 0x6, R11 ;  /* 0x000000060a057819 */ /* 0x041fe2000001020b */
[----:B------:R-:W-:Y:S01]  /*2cc0*/  ULDC.64 UR4, c[0x0][0x400] ;  /* 0x0001000000047ab9 */ /* 0x000fe20000000a00 */
[----:B------:R-:W-:Y:S01]  /*2cd0*/  CS2R R34, SRZ ;  /* 0x0000000000227805 */ /* 0x000fe2000001ff00 */
[----:B------:R-:W-:Y:S01]  /*2ce0*/  IMAD.SHL.U32 R4, R10, 0x40, RZ ;  /* 0x000000400a047824 */ /* 0x000fe200078e00ff */
[----:B------:R-:W-:Y:S01]  /*2cf0*/  IADD3 R6, P3, R44, R14, RZ ;  /* 0x0000000e2c067210 */ /* 0x000fe20007f7e0ff */
[----:B------:R-:W-:Y:S01]  /*2d00*/  IMAD R77, R77, 0x60, RZ ;  /* 0x000000604d4d7824 */ /* 0x000fe200078e02ff */
[----:B------:R-:W-:Y:S01]  /*2d10*/  CS2R R36, SRZ ;  /* 0x0000000000247805 */ /* 0x000fe2000001ff00 */
[----:B------:R-:W-:-:S03]  /*2d20*/  IMAD.WIDE.U32 R4, R12, 0x60, R4 ;  /* 0x000000600c047825 */ /* 0x000fc600078e0004 */
[----:B------:R-:W-:Y:S01]  /*2d30*/  IADD3.X R15, R58, R77, R15, P3, !PT ;  /* 0x0000004d3a0f7210 */ /* 0x000fe20001ffe40f */
[----:B------:R-:W-:Y:S01]  /*2d40*/  IMAD R8, R71, 0x60, RZ ;  /* 0x0000006047087824 */ /* 0x000fe200078e02ff */
[----:B------:R-:W-:-:S04]  /*2d50*/  IADD3 R7, P3, R20, R4, RZ ;  /* 0x0000000414077210 */ /* 0x000fc80007f7e0ff */
[----:B------:R-:W-:Y:S02]  /*2d60*/  IADD3.X R8, R55, R8, R5, P3, !PT ;  /* 0x0000000837087210 */ /* 0x000fe40001ffe405 */
        /* <DEDUP_REMOVED lines=13> */
.L_x_3823:
[----:B------:R-:W-:Y:S05]  /*2e40*/  BSYNC B1 ;  /* 0x0000000000017941 */ /* 0x000fea0003800000 */
.L_x_3822:
[----:B------:R-:W-:Y:S01]  /*2e50*/  ULOP3.LUT UR4, UR38, 0x1, URZ, 0xfc, !UPT ;  /* 0x0000000126047892 */ /* 0x000fe2000f8efc3f */
[----:B01----:R-:W-:Y:S01]  /*2e60*/  IMAD.MOV.U32 R4, RZ, RZ, R42 ;  /* 0x000000ffff047224 */ /* 0x003fe200078e002a */
[----:B------:R-:W-:Y:S01]  /*2e70*/  PRMT R88, R88, 0x5410, R86 ;  /* 0x0000541058587816 */ /* 0x000fe20000000056 */
[----:B------:R-:W-:Y:S01]  /*2e80*/  IMAD.MOV.U32 R5, RZ, RZ, R43 ;  /* 0x000000ffff057224 */ /* 0x000fe200078e002b */
[----:B------:R-:W-:Y:S01]  /*2e90*/  UISETP.NE.AND UP0, UPT, UR4, 0x3, UPT ;  /* 0x000000030400788c */ /* 0x000fe2000bf05270 */
        /* <DEDUP_REMOVED lines=24> */
[----:B------:R-:W-:Y:S02]  /*3020*/  PRMT R90, R4, 0x7610, R90 ;  /* 0x00007610045a7816 */ /* 0x000fe4000000005a */
[----:B------:R-:W-:-:S02]  /*3030*/  PRMT R91, R5, 0x7610, R91 ;  /* 0x00007610055b7816 */ /* 0x000fc4000000005b */
[----:B------:R-:W-:Y:S02]  /*3040*/  PRMT R93, R6, 0x7610, R93 ;  /* 0x00007610065d7816 */ /* 0x000fe4000000005d */
[----:B------:R-:W-:Y:S01]  /*3050*/  PRMT R92, R7, 0x7610, R92 ;  /* 0x00007610075c7816 */ /* 0x000fe2000000005c */
[----:B------:R-:W-:Y:S06]  /*3060*/  @!P3 BRA `(.L_x_3824) ;  /* 0x000000000004b947 */ /* 0x000fec0003800000 */
[----:B------:R-:W-:Y:S01]  /*3070*/  BPT.TRAP 0x1 ;  /* 0x000000040000795c */ /* 0x000fe20000300000 */
.L_x_3824:
[----:B------:R-:W-:Y:S01]  /*3080*/  IMAD R71, R153, 0x8, R148 ;  /* 0x0000000899477824 */ /* 0x000fe200078e0294 */
[----:B------:R-:W-:Y:S01]  /*3090*/  SHF.L.U32 R86, R158, 0x1f, RZ ;  /* 0x0000001f9e567819 */ /* 0x000fe200000006ff */
[----:B------:R-:W-:Y:S03]  /*30a0*/  BSSY B1, `(.L_x_3825) ;  /* 0x0000003000017945 */ /* 0x000fe60003800000 */
[----:B------:R-:W0:Y:S02]  /*30b0*/  SYNCS.PHASECHK.TRANS64.TRYWAIT P5, [R71+URZ+0x32490], R86 ;  /* 0x03249056470075a7 */ /* 0x000e2400080a017f */
[----:B0-----:R-:W-:Y:S05]  /*30c0*/  @!P5 BRA `(.L_x_3826) ;  /* 0x000003300090d947 */ /* 0x001fea0003800000 */
.L_x_4173:
[----:B------:R-:W-:Y:S05]  /*30d0*/  BSYNC B1 ;  /* 0x0000000000017941 */ /* 0x000fea0003800000 */
.L_x_3825:
[----:B------:R-:W-:-:S03]  /*30e0*/  UMOV UR4, 0xffffffff ;  /* 0xffffffff00047882 */ /* 0x000fc60000000000 */
[----:B------:R-:W-:Y:S05]  /*30f0*/  BRA.DIV UR4, `(.L_x_3827) ;  /* 0x0000033204987947 */ /* 0x000fea000b800000 */
[----:B------:R1:W2:Y:S04]  /*3100*/  SHFL.IDX PT, R77, R84, RZ, 0x1c1f ;  /* 0x001c1fff544d7589 */ /* 0x0002a800000e0000 */
[----:B------:R1:W3:Y:S02]  /*3110*/  SHFL.IDX PT, R14, R83, RZ, 0x1c1f ;  /* 0x001c1fff530e7589 */ /* 0x0002e400000e0000 */
.L_x_4177:
        /* <DEDUP_REMOVED lines=12> */
[----:B------:R-:W-:Y:S01]  /*31e0*/  SHF.R.U64 R98, R42, 0x10, R43 ;  /* 0x000000102a627819 */ /* 0x000fe2000000122b */
[----:B------:R-:W-:Y:S01]  /*31f0*/  IMAD.U32 R12, R6, 0x10000, RZ ;  /* 0x00010000060c7824 */ /* 0x000fe200078e00ff */
[----:B------:R-:W-:Y:S02]  /*3200*/  SHF.R.U32.HI R99, RZ, 0x10, R75 ;  /* 0x00000010ff637819 */ /* 0x000fe4000001164b */
[----:B------:R-:W-:Y:S02]  /*3210*/  SHF.R.U32.HI R96, RZ, 0x10, R43 ;  /* 0x00000010ff607819 */ /* 0x000fe4000001162b */
[----:B------:R-:W-:Y:S02]  /*3220*/  PRMT R97, R100, 0x5410, R97 ;  /* 0x0000541064617816 */ /* 0x000fe40000000061 */
[----:B------:R-:W-:-:S02]  /*3230*/  PRMT R43, R89, 0x5432, R98 ;  /* 0x00005432592b7816 */ /* 0x000fc40000000062 */
[----:B------:R-:W-:Y:S02]  /*3240*/  PRMT R99, R101, 0x5410, R99 ;  /* 0x0000541065637816 */ /* 0x000fe40000000063 */
[----:B------:R-:W-:Y:S02]  /*3250*/  LOP3.LUT R42, R7, 0xffff0000, RZ, 0xc0, !PT ;  /* 0xffff0000072a7812 */ /* 0x000fe400078ec0ff */
        /* <DEDUP_REMOVED lines=8> */
[----:B------:R-:W-:-:S02]  /*32e0*/  IMAD.U32 R6, R5, 0x10000, RZ ;  /* 0x0001000005067824 */ /* 0x000fc400078e00ff */
[C---:B------:R-:W-:Y:S01]  /*32f0*/  FMUL.FTZ R101, R7.reuse, R98 ;  /* 0x0000006207657220 */ /* 0x040fe20000410000 */
[C---:B------:R-:W-:Y:S02]  /*3300*/  IMAD.U32 R5, R4.reuse, 0x10000, RZ ;  /* 0x0001000004057824 */ /* 0x040fe400078e00ff */
[----:B------:R-:W-:Y:S01]  /*3310*/  FMUL.FTZ R7, R7, R74 ;  /* 0x0000004a07077220 */ /* 0x000fe20000410000 */
[----:B------:R-:W-:Y:S01]  /*3320*/  LOP3.LUT R4, R4, 0xffff0000, RZ, 0xc0, !PT ;  /* 0xffff000004047812 */ /* 0x000fe200078ec0ff */
[----:B------:R-:W-:Y:S01]  /*3330*/  FMUL.FTZ R103, R13, R100 ;  /* 0x000000640d677220 */ /* 0x000fe20000410000 */
[----:B------:R-:W-:Y:S01]  /*3340*/  LOP3.LUT R99, R99, 0xffff0000, RZ, 0xc0, !PT ;  /* 0xffff000063637812 */ /* 0x000fe200078ec0ff */
[----:B------:R-:W-:Y:S01]  /*3350*/  FMUL.FTZ R13, R13, R96 ;  /* 0x000000600d0d7220 */ /* 0x000fe20000410000 */
[----:B------:R-:W-:Y:S01]  /*3360*/  LOP3.LUT R75, R75, 0xffff0000, RZ, 0xc0, !PT ;  /* 0xffff00004b4b7812 */ /* 0x000fe200078ec0ff */
[----:B------:R-:W-:Y:S02]  /*3370*/  IMAD.U32 R43, R43, 0x10000, RZ ;  /* 0x000100002b2b7824 */ /* 0x000fe400078e00ff */
[C---:B------:R-:W-:Y:S01]  /*3380*/  FFMA.FTZ R101, R6.reuse, R74, -R101 ;  /* 0x0000004a06657223 */ /* 0x040fe20000010865 */
[----:B------:R-:W-:Y:S01]  /*3390*/  FFMA.FTZ R98, R6, R98, R7 ;  /* 0x0000006206627223 */ /* 0x000fe20000010007 */
[----:B------:R-:W-:Y:S01]  /*33a0*/  FFMA.FTZ R103, R12, R96, -R103 ;  /* 0x000000600c677223 */ /* 0x000fe20000010867 */
[----:B------:R-:W-:Y:S01]  /*33b0*/  FMUL.FTZ R6, R4, R97 ;  /* 0x0000006104067220 */ /* 0x000fe20000410000 */
        /* <DEDUP_REMOVED lines=14> */
.L_x_3833:
[----:B------:R-:W-:Y:S05]  /*34a0*/  BSYNC B3 ;  /* 0x0000000000037941 */ /* 0x000fea0003800000 */
.L_x_3832:
[----:B0-----:R4:W-:Y:S02]  /*34b0*/  ST.E.128 desc[UR44][R10.64], R4 ;  /* 0x000000040a007985 */ /* 0x0019e4000c101d2c */
.L_x_3831:
[----:B------:R-:W-:Y:S05]  /*34c0*/  BSYNC B2 ;  /* 0x0000000000027941 */ /* 0x000fea0003800000 */
.L_x_3830:
        /* <DEDUP_REMOVED lines=10> */
[--C-:B------:R-:W-:Y:S01]  /*3570*/  SHF.R.U64 R42, R40, 0x10, R41.reuse ;  /* 0x00000010282a7819 */ /* 0x100fe20000001229 */
[----:B------:R-:W-:Y:S01]  /*3580*/  IMAD.U32 R12, R6, 0x10000, RZ ;  /* 0x00010000060c7824 */ /* 0x000fe200078e00ff */
[----:B------:R-:W-:Y:S02]  /*3590*/  SHF.R.U32.HI R74, RZ, 0x10, R41 ;  /* 0x00000010ff4a7819 */ /* 0x000fe40000011629 */
[----:B------:R-:W-:Y:S02]  /*35a0*/  SHF.R.U32.HI R39, RZ, 0x10, R39 ;  /* 0x00000010ff277819 */ /* 0x000fe40000011627 */
[----:B------:R-:W-:Y:S02]  /*35b0*/  PRMT R38, R88, 0x5432, R38 ;  /* 0x0000543258267816 */ /* 0x000fe40000000026 */
[----:B------:R-:W-:-:S02]  /*35c0*/  PRMT R42, R91, 0x5432, R42 ;  /* 0x000054325b2a7816 */ /* 0x000fc4000000002a */
[----:B------:R-:W-:Y:S02]  /*35d0*/  PRMT R74, R92, 0x5432, R74 ;  /* 0x000054325c4a7816 */ /* 0x000fe4000000004a */
[----:B------:R-:W-:Y:S02]  /*35e0*/  PRMT R40, R102, 0x5410, R39 ;  /* 0x0000541066287816 */ /* 0x000fe40000000027 */
[----:B------:R-:W-:Y:S01]  /*35f0*/  LOP3.LUT R15, R7, 0xffff0000, RZ, 0xc0, !PT ;  /* 0xffff0000070f7812 */ /* 0x000fe200078ec0ff */
[----:B------:R-:W-:Y:S01]  /*3600*/  IMAD.U32 R75, R74, 0x10000, RZ ;  /* 0x000100004a4b7824 */ /* 0x000fe200078e00ff */
[----:B------:R-:W-:Y:S01]  /*3610*/  LOP3.LUT R7, R5, 0xffff0000, RZ, 0xc0, !PT ;  /* 0xffff000005077812 */ /* 0x000fe200078ec0ff */
[----:B------:R-:W-:Y:S01]  /*3620*/  IMAD.U32 R41, R40, 0x10000, RZ ;  /* 0x0001000028297824 */ /* 0x000fe200078e00ff */
[C---:B------:R-:W-:Y:S01]  /*3630*/  LOP3.LUT R43, R42.reuse, 0xffff0000, RZ, 0xc0, !PT ;  /* 0xffff00002a2b7812 */ /* 0x040fe200078ec0ff */
[----:B------:R-:W-:Y:S01]  /*3640*/  IMAD.U32 R42, R42, 0x10000, RZ ;  /* 0x000100002a2a7824 */ /* 0x000fe200078e00ff */
[C---:B------:R-:W-:Y:S01]  /*3650*/  LOP3.LUT R39, R38.reuse, 0xffff0000, RZ, 0xc0, !PT ;  /* 0xffff000026277812 */ /* 0x040fe200078ec0ff */
[----:B------:R-:W-:Y:S01]  /*3660*/  IMAD.U32 R38, R38, 0x10000, RZ ;  /* 0x0001000026267824 */ /* 0x000fe200078e00ff */
[----:B------:R-:W-:Y:S01]  /*3670*/  LOP3.LUT R13, R6, 0xffff0000, RZ, 0xc0, !PT ;  /* 0xffff0000060d7812 */ /* 0x000fe200078ec0ff */
[C---:B------:R-:W-:Y:S01]  /*3680*/  FMUL.FTZ R77, R7.reuse, R43 ;  /* 0x0000002b074d7220 */ /* 0x040fe20000410000 */
[----:B------:R-:W-:Y:S01]  /*3690*/  LOP3.LUT R74, R74, 0xffff0000, RZ, 0xc0, !PT ;  /* 0xffff00004a4a7812 */ /* 0x000fe200078ec0ff */
[----:B------:R-:W-:Y:S01]  /*36a0*/  FMUL.FTZ R96, R7, R39 ;  /* 0x0000002707607220 */ /* 0x000fe20000410000 */
[----:B------:R-:W-:Y:S01]  /*36b0*/  LOP3.LUT R40, R40, 0xffff0000, RZ, 0xc0, !PT ;  /* 0xffff000028287812 */ /* 0x000fe200078ec0ff */
[C---:B------:R-:W-:Y:S01]  /*36c0*/  FMUL.FTZ R7, R13.reuse, R75 ;  /* 0x0000004b0d077220 */ /* 0x040fe20000410000 */
[----:B------:R-:W-:Y:S01]  /*36d0*/  FMUL.FTZ R13, R13, R41 ;  /* 0x000000290d0d7220 */ /* 0x000fe20000410000 */
[----:B------:R-:W-:-:S02]  /*36e0*/  IMAD.U32 R6, R5, 0x10000, RZ ;  /* 0x0001000005067824 */ /* 0x000fc400078e00ff */
[----:B------:R-:W-:Y:S01]  /*36f0*/  FFMA.FTZ R41, R12, R41, -R7 ;  /* 0x000000290c297223 */ /* 0x000fe20000010807 */
[----:B------:R-:W-:Y:S02]  /*3700*/  IMAD.U32 R5, R4, 0x10000, RZ ;  /* 0x0001000004057824 */ /* 0x000fe400078e00ff */
[----:B------:R-:W-:Y:S01]  /*3710*/  FFMA.FTZ R12, R12, R75, R13 ;  /* 0x0000004b0c0c7223 */ /* 0x000fe2000001000d */
[----:B------:R-:W-:Y:S01]  /*3720*/  LOP3.LUT R4, R4, 0xffff0000, RZ, 0xc0, !PT ;  /* 0xffff000004047812 */ /* 0x000fe200078ec0ff */
[C---:B------:R-:W-:Y:S01]  /*3730*/  FMUL.FTZ R13, R15.reuse, R74 ;  /* 0x0000004a0f0d7220 */ /* 0x040fe20000410000 */
[-C--:B------:R-:W-:Y:S01]  /*3740*/  FMUL.FTZ R15, R15, R40.reuse ;  /* 0x000000280f0f7220 */ /* 0x080fe20000410000 */
[C---:B------:R-:W-:Y:S01]  /*3750*/  FFMA.FTZ R77, R6.reuse, R39, -R77 ;  /* 0x00000027064d7223 */ /* 0x040fe2000001084d */
[----:B------:R-:W-:Y:S01]  /*3760*/  FFMA.FTZ R96, R6, R43, R96 ;  /* 0x0000002b06607223 */ /* 0x000fe20000010060 */
[----:B------:R-:W-:Y:S01]  /*3770*/  FFMA.FTZ R13, R14, R40, -R13 ;  /* 0x000000280e0d7223 */ /* 0x000fe2000001080d */
[C---:B------:R-:W-:Y:S01]  /*3780*/  FMUL.FTZ R6, R4.reuse, R42 ;  /* 0x0000002a04067220 */ /* 0x040fe20000410000 */
[----:B------:R-:W-:Y:S01]  /*3790*/  FMUL.FTZ R7, R4, R38 ;  /* 0x0000002604077220 */ /* 0x000fe20000410000 */
[----:B------:R-:W-:Y:S01]  /*37a0*/  FFMA.FTZ R14, R14, R74, R15 ;  /* 0x0000004a0e0e7223 */ /* 0x000fe2000001000f */
[----:B------:R-:W-:Y:S01]  /*37b0*/  F2FP.BF16.F32.PACK_AB R12, R12, R41 ;  /* 0x000000290c0c723e */ /* 0x000fe200000010ff */
[C---:B------:R-:W-:Y:S01]  /*37c0*/  FFMA.FTZ R6, R5.reuse, R38, -R6 ;  /* 0x0000002605067223 */ /* 0x040fe20000010806 */
[----:B------:R-:W-:Y:S01]  /*37d0*/  FFMA.FTZ R7, R5, R42, R7 ;  /* 0x0000002a05077223 */ /* 0x000fe20000010007 */
[----:B------:R-:W-:-:S02]  /*37e0*/  F2FP.BF16.F32.PACK_AB R5, R96, R77 ;  /* 0x0000004d6005723e */ /* 0x000fc400000010ff */
[----:B------:R-:W-:Y:S02]  /*37f0*/  F2FP.BF16.F32.PACK_AB R13, R14, R13 ;  /* 0x0000000d0e0d723e */ /* 0x000fe400000010ff */
[----:B------:R-:W-:Y:S01]  /*3800*/  F2FP.BF16.F32.PACK_AB R4, R7, R6 ;  /* 0x000000060704723e */ /* 0x000fe200000010ff */
[----:B------:R-:W-:Y:S02]  /*3810*/  IMAD.MOV.U32 R6, RZ, RZ, R12 ;  /* 0x000000ffff067224 */ /* 0x000fe400078e000c */
[----:B------:R-:W-:-:S07]  /*3820*/  IMAD.MOV.U32 R7, RZ, RZ, R13 ;  /* 0x000000ffff077224 */ /* 0x000fce00078e000d */
.L_x_3835:
[----:B------:R-:W-:Y:S05]  /*3830*/  BSYNC B2 ;  /* 0x0000000000027941 */ /* 0x000fea0003800000 */
.L_x_3834:
[----:B0-----:R0:W-:Y:S02]  /*3840*/  ST.E.128 desc[UR44][R10.64], R4 ;  /* 0x000000040a007985 */ /* 0x0011e4000c101d2c */
.L_x_3829:
[----:B------:R-:W-:Y:S05]  /*3850*/  BSYNC B1 ;  /* 0x0000000000017941 */ /* 0x000fea0003800000 */
.L_x_3828:
[----:B------:R-:W-:-:S03]  /*3860*/  UMOV UR4, 0xffffffff ;  /* 0xffffffff00047882 */ /* 0x000fc60000000000 */
[----:B------:R-:W-:Y:S05]  /*3870*/  BRA.DIV UR4, `(.L_x_3836) ;  /* 0x0000032e04007947 */ /* 0x000fea000b800000 */
[----:B------:R0:W0:Y:S04]  /*3880*/  SHFL.IDX PT, R39, R84, 0x1, 0x1c1f ;  /* 0x003c1f0054277f89 */ /* 0x00002800000e0000 */
[----:B---3--:R3:W0:Y:S02]  /*3890*/  SHFL.IDX PT, R14, R83, 0x1, 0x1c1f ;  /* 0x003c1f00530e7f89 */ /* 0x00862400000e0000 */
.L_x_4181:
[----:B------:R-:W-:Y:S05]  /*38a0*/  @P4 BRA `(.L_x_3837) ;  /* 0x0000002000984947 */ /* 0x000fea0003800000 */
[----:B------:R-:W-:Y:S04]  /*38b0*/  BSSY B1, `(.L_x_3838) ;  /* 0x0000039000017945 */ /* 0x000fe80003800000 */
[----:B------:R-:W-:Y:S05]  /*38c0*/  @P1 BRA `(.L_x_3839) ;  /* 0x0000000000dc1947 */ /* 0x000fea0003800000 */
[----:B0---4-:R0:W4:Y:S01]  /*38d0*/  LDS.128 R4, [R87+0x2000] ;  /* 0x0020000057047984 */ /* 0x0111220000000c00 */
[C---:B------:R-:W-:Y:S01]  /*38e0*/  LEA R10, P2, R22.reuse, R14, 0x1 ;  /* 0x0000000e160a7211 */ /* 0x040fe200078408ff */
[----:B------:R-:W-:Y:S03]  /*38f0*/  BSSY B2, `(.L_x_3840) ;  /* 0x0000033000027945 */ /* 0x000fe60003800000 */
[----:B------:R-:W-:Y:S02]  /*3900*/  LEA.HI.X R11, R22, R39, R23, 0x1, P2 ;  /* 0x00000027160b7211 */ /* 0x000fe400010f0c17 */
[----:B------:R-:W-:-:S13]  /*3910*/  ISETP.GE.AND P2, PT, R154, R85, PT ;  /* 0x000000559a00720c */ /* 0x000fda0003f46270 */
[----:B0-----:R-:W-:Y:S05]  /*3920*/  @P2 BRA `(.L_x_3841) ;  /* 0x0000000000bc2947 */ /* 0x001fea0003800000 */
[----:B------:R-:W-:Y:S01]  /*3930*/  SHF.R.U64 R38, R34, 0x10, R35 ;  /* 0x0000001022267819 */ /* 0x000fe20000001223 */
[----:B----4-:R-:W-:Y:S01]  /*3940*/  IMAD.U32 R15, R7, 0x10000, RZ ;  /* 0x00010000070f7824 */ /* 0x010fe200078e00ff */
        /* <DEDUP_REMOVED lines=24> */
[C---:B------:R-:W-:Y:S01]  /*3ad0*/  IMAD.U32 R5, R4.reuse, 0x10000, RZ ;  /* 0x0001000004057824 */ /* 0x040fe200078e00ff */
[----:B------:R-:W-:Y:S01]  /*3ae0*/  LOP3.LUT R4, R4, 0xffff0000, RZ, 0xc0, !PT ;  /* 0xffff000004047812 */ /* 0x000fe200078ec0ff */
[C---:B------:R-:W-:Y:S01]  /*3af0*/  FFMA.FTZ R7, R12.reuse, R36, -R7 ;  /* 0x000000240c077223 */ /* 0x040fe20000010807 */
[----:B------:R-:W-:Y:S01]  /*3b00*/  FFMA.FTZ R12, R12, R38, R13 ;  /* 0x000000260c0c7223 */ /* 0x000fe2000001000d */
[C---:B------:R-:W-:Y:S01]  /*3b10*/  FMUL.FTZ R36, R34.reuse, R92 ;  /* 0x0000005c22247220 */ /* 0x040fe20000410000 */
[-C--:B------:R-:W-:Y:S01]  /*3b20*/  FMUL.FTZ R13, R34, R94.reuse ;  /* 0x0000005e220d7220 */ /* 0x080fe20000410000 */
[C---:B------:R-:W-:Y:S01]  /*3b30*/  FFMA.FTZ R41, R6.reuse, R35, -R41 ;  /* 0x0000002306297223 */ /* 0x040fe20000010829 */
[----:B------:R-:W-:Y:S01]  /*3b40*/  FFMA.FTZ R40, R6, R37, R40 ;  /* 0x0000002506287223 */ /* 0x000fe20000010028 */
        /* <DEDUP_REMOVED lines=9> */
[----:B------:R-:W-:Y:S01]  /*3be0*/  F2FP.BF16.F32.PACK_AB R4, R5, R6 ;  /* 0x000000060504723e */ /* 0x000fe200000010ff */
[----:B------:R-:W-:Y:S02]  /*3bf0*/  IMAD.MOV.U32 R7, RZ, RZ, R13 ;  /* 0x000000ffff077224 */ /* 0x000fe400078e000d */
[----:B------:R-:W-:Y:S02]  /*3c00*/  IMAD.MOV.U32 R6, RZ, RZ, R12 ;  /* 0x000000ffff067224 */ /* 0x000fe400078e000c */
[----:B------:R-:W-:-:S07]  /*3c10*/  IMAD.MOV.U32 R5, RZ, RZ, R40 ;  /* 0x000000ffff057224 */ /* 0x000fce00078e0028 */
.L_x_3841:
[----:B------:R-:W-:Y:S05]  /*3c20*/  BSYNC B2 ;  /* 0x0000000000027941 */ /* 0x000fea0003800000 */
.L_x_3840:
[----:B----4-:R0:W-:Y:S02]  /*3c30*/  ST.E.128 desc[UR44][R10.64], R4 ;  /* 0x000000040a007985 */ /* 0x0101e4000c101d2c */
.L_x_3839:
[----:B------:R-:W-:Y:S05]  /*3c40*/  BSYNC B1 ;  /* 0x0000000000017941 */ /* 0x000fea0003800000 */
.L_x_3838:
[----:B------:R-:W-:-:S13]  /*3c50*/  ISETP.NE.AND P2, PT, R72, RZ, PT ;  /* 0x000000ff4800720c */ /* 0x000fda0003f45270 */
[----:B------:R-:W-:Y:S05]  /*3c60*/  @P2 BRA `(.L_x_3837) ;  /* 0x0000001c00a82947 */ /* 0x000fea0003800000 */
[----:B0---4-:R0:W4:Y:S01]  /*3c70*/  LDS.128 R4, [R76+0x2000] ;  /* 0x002000004c047984 */ /* 0x0111220000000c00 */
[C---:B------:R-:W-:Y:S01]  /*3c80*/  LEA R14, P2, R152.reuse, R14, 0x1 ;  /* 0x0000000e980e7211 */ /* 0x040fe200078408ff */
[----:B------:R-:W-:Y:S03]  /*3c90*/  BSSY B1, `(.L_x_3842) ;  /* 0x0000032000017945 */ /* 0x000fe60003800000 */
[----:B------:R-:W-:Y:S02]  /*3ca0*/  LEA.HI.X R15, R152, R39, R157, 0x1, P2 ;  /* 0x00000027980f7211 */ /* 0x000fe400010f0c9d */
[----:B------:R-:W-:-:S13]  /*3cb0*/  ISETP.GE.AND P2, PT, R159, R85, PT ;  /* 0x000000559f00720c */ /* 0x000fda0003f46270 */
[----:B0-----:R-:W-:Y:S05]  /*3cc0*/  @P2 BRA `(.L_x_3843) ;  /* 0x0000000000b82947 */ /* 0x001fea0003800000 */
[--C-:B------:R-:W-:Y:S01]  /*3cd0*/  SHF.R.U64 R13, R32, 0x10, R33.reuse ;  /* 0x00000010200d7819 */ /* 0x100fe20000001221 */
[----:B----4-:R-:W-:Y:S01]  /*3ce0*/  IMAD.U32 R10, R7, 0x10000, RZ ;  /* 0x00010000070a7824 */ /* 0x010fe200078e00ff */
[----:B------:R-:W-:Y:S02]  /*3cf0*/  SHF.R.U32.HI R32, RZ, 0x10, R33 ;  /* 0x00000010ff207819 */ /* 0x000fe40000011621 */
[--C-:B------:R-:W-:Y:S02]  /*3d00*/  SHF.R.U32.HI R12, RZ, 0x10, R9.reuse ;  /* 0x00000010ff0c7819 */ /* 0x100fe40000011609 */
[----:B------:R-:W-:Y:S02]  /*3d10*/  PRMT R91, R91, 0x5410, R32 ;  /* 0x000054105b5b7816 */ /* 0x000fe40000000020 */
[----:B------:R-:W-:Y:S01]  /*3d20*/  SHF.R.U64 R35, R8, 0x10, R9 ;  /* 0x0000001008237819 */ /* 0x000fe20000001209 */
[----:B------:R-:W-:Y:S01]  /*3d30*/  IMAD.U32 R8, R6, 0x10000, RZ ;  /* 0x0001000006087824 */ /* 0x000fe200078e00ff */
[----:B------:R-:W-:Y:S01]  /*3d40*/  PRMT R89, R89, 0x5410, R12 ;  /* 0x0000541059597816 */ /* 0x000fe2000000000c */
[----:B------:R-:W-:Y:S01]  /*3d50*/  IMAD.U32 R33, R91, 0x10000, RZ ;  /* 0x000100005b217824 */ /* 0x000fe200078e00ff */
[----:B------:R-:W-:-:S02]  /*3d60*/  PRMT R90, R90, 0x5410, R13 ;  /* 0x000054105a5a7816 */ /* 0x000fc4000000000d */
[----:B------:R-:W-:Y:S01]  /*3d70*/  LOP3.LUT R9, R6, 0xffff0000, RZ, 0xc0, !PT ;  /* 0xffff000006097812 */ /* 0x000fe200078ec0ff */
[----:B------:R-:W-:Y:S01]  /*3d80*/  IMAD.U32 R13, R89, 0x10000, RZ ;  /* 0x00010000590d7824 */ /* 0x000fe200078e00ff */
[----:B------:R-:W-:Y:S01]  /*3d90*/  LOP3.LUT R11, R7, 0xffff0000, RZ, 0xc0, !PT ;  /* 0xffff0000070b7812 */ /* 0x000fe200078ec0ff */
[----:B------:R-:W-:Y:S01]  /*3da0*/  IMAD.U32 R6, R5, 0x10000, RZ ;  /* 0x0001000005067824 */ /* 0x000fe200078e00ff */
[----:B------:R-:W-:Y:S01]  /*3db0*/  PRMT R88, R88, 0x5410, R35 ;  /* 0x0000541058587816 */ /* 0x000fe20000000023 */
[----:B------:R-:W-:Y:S01]  /*3dc0*/  FMUL.FTZ R37, R9, R33 ;  /* 0x0000002109257220 */ /* 0x000fe20000410000 */
[----:B------:R-:W-:Y:S01]  /*3dd0*/  LOP3.LUT R7, R5, 0xffff0000, RZ, 0xc0, !PT ;  /* 0xffff000005077812 */ /* 0x000fe200078ec0ff */
[-C--:B------:R-:W-:Y:S01]  /*3de0*/  FMUL.FTZ R9, R9, R13.reuse ;  /* 0x0000000d09097220 */ /* 0x080fe20000410000 */
[----:B------:R-:W-:Y:S01]  /*3df0*/  LOP3.LUT R32, R90, 0xffff0000, RZ, 0xc0, !PT ;  /* 0xffff00005a207812 */ /* 0x000fe200078ec0ff */
[----:B------:R-:W-:Y:S01]  /*3e00*/  IMAD.U32 R5, R4, 0x10000, RZ ;  /* 0x0001000004057824 */ /* 0x000fe200078e00ff */
[----:B------:R-:W-:Y:S01]  /*3e10*/  LOP3.LUT R12, R88, 0xffff0000, RZ, 0xc0, !PT ;  /* 0xffff0000580c7812 */ /* 0x000fe200078ec0ff */
[----:B------:R-:W-:Y:S01]  /*3e20*/  FFMA.FTZ R37, R8, R13, -R37 ;  /* 0x0000000d08257223 */ /* 0x000fe20000010825 */
[----:B------:R-:W-:Y:S01]  /*3e30*/  LOP3.LUT R91, R91, 0xffff0000, RZ, 0xc0, !PT ;  /* 0xffff00005b5b7812 */ /* 0x000fe200078ec0ff */
[----:B------:R-:W-:Y:S01]  /*3e40*/  FMUL.FTZ R35, R7, R32 ;  /* 0x0000002007237220 */ /* 0x000fe20000410000 */
[----:B------:R-:W-:Y:S01]  /*3e50*/  LOP3.LUT R89, R89, 0xffff0000, RZ, 0xc0, !PT ;  /* 0xffff000059597812 */ /* 0x000fe200078ec0ff */
[-C--:B------:R-:W-:Y:S01]  /*3e60*/  FMUL.FTZ R7, R7, R12.reuse ;  /* 0x0000000c07077220 */ /* 0x080fe20000410000 */
[----:B------:R-:W-:Y:S01]  /*3e70*/  LOP3.LUT R4, R4, 0xffff0000, RZ, 0xc0, !PT ;  /* 0xffff000004047812 */ /* 0x000fe200078ec0ff */
[----:B------:R-:W-:Y:S01]  /*3e80*/  FFMA.FTZ R35, R6, R12, -R35 ;  /* 0x0000000c06237223 */ /* 0x000fe20000010823 */
[----:B------:R-:W-:Y:S01]  /*3e90*/  FFMA.FTZ R8, R8, R33, R9 ;  /* 0x0000002108087223 */ /* 0x000fe20000010009 */
[----:B------:R-:W-:-:S02]  /*3ea0*/  IMAD.U32 R90, R90, 0x10000, RZ ;  /* 0x000100005a5a7824 */ /* 0x000fc400078e00ff */
[C---:B------:R-:W-:Y:S01]  /*3eb0*/  FMUL.FTZ R9, R11.reuse, R91 ;  /* 0x0000005b0b097220 */ /* 0x040fe20000410000 */
[----:B------:R-:W-:Y:S02]  /*3ec0*/  IMAD.U32 R88, R88, 0x10000, RZ ;  /* 0x0001000058587824 */ /* 0x000fe400078e00ff */
[-C--:B------:R-:W-:Y:S01]  /*3ed0*/  FMUL.FTZ R12, R11, R89.reuse ;  /* 0x000000590b0c7220 */ /* 0x080fe20000410000 */
        /* <DEDUP_REMOVED lines=9> */
[----:B------:R-:W-:Y:S01]  /*3f70*/  F2FP.BF16.F32.PACK_AB R4, R7, R6 ;  /* 0x000000060704723e */ /* 0x000fe200000010ff */
[----:B------:R-:W-:Y:S01]  /*3f80*/  IMAD.MOV.U32 R6, RZ, RZ, R8 ;  /* 0x000000ffff067224 */ /* 0x000fe200078e0008 */
[----:B------:R-:W-:Y:S01]  /*3f90*/  F2FP.BF16.F32.PACK_AB R5, R32, R35 ;  /* 0x000000232005723e */ /* 0x000fe200000010ff */
[----:B------:R-:W-:-:S07]  /*3fa0*/  IMAD.MOV.U32 R7, RZ, RZ, R9 ;  /* 0x000000ffff077224 */ /* 0x000fce00078e0009 */
.L_x_3843:
[----:B------:R-:W-:Y:S05]  /*3fb0*/  BSYNC B1 ;  /* 0x0000000000017941 */ /* 0x000fea0003800000 */
.L_x_3842:
[----:B----4-:R0:W-:Y:S01]  /*3fc0*/  ST.E.128 desc[UR44][R14.64], R4 ;  /* 0x000000040e007985 */ /* 0x0101e2000c101d2c */
[----:B------:R-:W-:Y:S05]  /*3fd0*/  BRA `(.L_x_3837) ;  /* 0x0000001800cc7947 */ /* 0x000fea0003800000 */
.L_x_3819:
[-C--:B------:R-:W-:Y:S01]  /*3fe0*/  ISETP.GE.AND P2, PT, R156, R82.reuse, PT ;  /* 0x000000529c00720c */ /* 0x080fe20003f46270 */
[----:B------:R-:W-:Y:S01]  /*3ff0*/  BSSY B1, `(.L_x_3844) ;  /* 0x0000024000017945 */ /* 0x000fe20003800000 */
[----:B------:R-:W-:Y:S02]  /*4000*/  ISETP.GE.AND P3, PT, R166, R82, PT ;  /* 0x00000052a600720c */ /* 0x000fe40003f66270 */
[----:B------:R-:W-:Y:S02]  /*4010*/  CS2R R38, SRZ ;  /* 0x0000000000267805 */ /* 0x000fe4000001ff00 */
[CC--:B------:R-:W-:Y:S02]  /*4020*/  ISETP.GE.OR P2, PT, R22.reuse, R85.reuse, P2 ;  /* 0x000000551600720c */ /* 0x0c0fe40001746670 */
[----:B------:R-:W-:Y:S02]  /*4030*/  CS2R R6, SRZ ;  /* 0x0000000000067805 */ /* 0x000fe4000001ff00 */
[----:B------:R-:W-:-:S02]  /*4040*/  ISETP.GE.OR P3, PT, R22, R85, P3 ;  /* 0x000000551600720c */ /* 0x000fc40001f66670 */
[----:B------:R-:W-:Y:S02]  /*4050*/  CS2R R4, SRZ ;  /* 0x0000000000047805 */ /* 0x000fe4000001ff00 */
[----:B------:R-:W-:Y:S02]  /*4060*/  CS2R R34, SRZ ;  /* 0x0000000000227805 */ /* 0x000fe4000001ff00 */
[----:B------:R-:W-:-:S03]  /*4070*/  CS2R R32, SRZ ;  /* 0x0000000000207805 */ /* 0x000fc6000001ff00 */
[----:B------:R-:W-:Y:S05]  /*4080*/  @P2 BRA `(.L_x_3845) ;  /* 0x0000000000682947 */ /* 0x000fea0003800000 */
[-C--:B------:R-:W-:Y:S01]  /*4090*/  IMAD R6, R3, R8.reuse, RZ ;  /* 0x0000000803067224 */ /* 0x080fe200078e02ff */
[----:B------:R-:W-:Y:S01]  /*40a0*/  ULDC.64 UR6, c[0x0][0x400] ;  /* 0x0001000000067ab9 */ /* 0x000fe20000000a00 */
[----:B------:R-:W-:Y:S01]  /*40b0*/  IMAD.MOV.U32 R4, RZ, RZ, R22 ;  /* 0x000000ffff047224 */ /* 0x000fe200078e0016 */
[----:B------:R-:W-:Y:S01]  /*40c0*/  ULDC.64 UR4, c[0x0][0x3e8] ;  /* 0x0000fa0000047ab9 */ /* 0x000fe20000000a00 */
[----:B------:R-:W-:Y:S02]  /*40d0*/  IMAD.MOV.U32 R5, RZ, RZ, R23 ;  /* 0x000000ffff057224 */ /* 0x000fe400078e0017 */
[C---:B------:R-:W-:Y:S02]  /*40e0*/  IMAD R7, R156.reuse, R9, R6 ;  /* 0x000000099c077224 */ /* 0x040fe400078e0206 */
[----:B------:R-:W-:-:S04]  /*40f0*/  IMAD.WIDE.U32 R4, R156, R8, R4 ;  /* 0x000000089c047225 */ /* 0x000fc800078e0004 */
[-C--:B------:R-:W-:Y:S02]  /*4100*/  IMAD R6, R49, R8.reuse, RZ ;  /* 0x0000000831067224 */ /* 0x080fe400078e02ff */
[----:B------:R-:W-:Y:S02]  /*4110*/  IMAD.IADD R5, R7, 0x1, R5 ;  /* 0x0000000107057824 */ /* 0x000fe400078e0205 */
[C---:B------:R-:W-:Y:S02]  /*4120*/  IMAD R7, R2.reuse, R9, R6 ;  /* 0x0000000902077224 */ /* 0x040fe400078e0206 */
[----:B------:R-:W-:-:S04]  /*4130*/  IMAD.WIDE.U32 R4, R2, R8, R4 ;  /* 0x0000000802047225 */ /* 0x000fc800078e0004 */
[----:B------:R-:W-:Y:S02]  /*4140*/  IMAD.IADD R5, R7, 0x1, R5 ;  /* 0x0000000107057824 */ /* 0x000fe400078e0205 */
[----:B------:R-:W-:Y:S02]  /*4150*/  IMAD R35, R77, 0x60, RZ ;  /* 0x000000604d237824 */ /* 0x000fe400078e02ff */
[----:B------:R-:W-:-:S04]  /*4160*/  IMAD.WIDE.U32 R6, R14, 0x60, R4 ;  /* 0x000000600e067825 */ /* 0x000fc800078e0004 */
[----:B------:R-:W-:Y:S01]  /*4170*/  IMAD.MOV.U32 R4, RZ, RZ, R24 ;  /* 0x000000ffff047224 */ /* 0x000fe200078e0018 */
[----:B------:R-:W-:Y:S01]  /*4180*/  LEA R32, P2, R6, UR6, 0x1 ;  /* 0x0000000606207c11 */ /* 0x000fe2000f8408ff */
[----:B------:R-:W-:Y:S02]  /*4190*/  IMAD.MOV.U32 R5, RZ, RZ, R56 ;  /* 0x000000ffff057224 */ /* 0x000fe400078e0038 */
[----:B------:R-:W-:Y:S02]  /*41a0*/  IMAD R33, R71, 0x60, RZ ;  /* 0x0000006047217824 */ /* 0x000fe400078e02ff */
[----:B------:R-:W-:-:S04]  /*41b0*/  IMAD.WIDE.U32 R4, R12, 0x60, R4 ;  /* 0x000000600c047825 */ /* 0x000fc800078e0004 */
[----:B------:R-:W-:Y:S02]  /*41c0*/  IMAD.IADD R7, R35, 0x1, R7 ;  /* 0x0000000123077824 */ /* 0x000fe400078e0207 */
[----:B------:R-:W-:-:S03]  /*41d0*/  IMAD.IADD R5, R33, 0x1, R5 ;  /* 0x0000000121057824 */ /* 0x000fc600078e0205 */
[----:B------:R-:W-:Y:S02]  /*41e0*/  LEA.HI.X R33, R6, UR7, R7, 0x1, P2 ;  /* 0x0000000706217c11 */ /* 0x000fe400090f0c07 */
[----:B------:R-:W-:-:S04]  /*41f0*/  LEA R6, P2, R4, UR4, 0x1 ;  /* 0x0000000404067c11 */ /* 0x000fc8000f8408ff */
[----:B------:R-:W-:Y:S01]  /*4200*/  LEA.HI.X R7, R4, UR5, R5, 0x1, P2 ;  /* 0x0000000504077c11 */ /* 0x000fe200090f0c05 */
[----:B------:R-:W5:Y:S05]  /*4210*/  LDG.E.128 R32, desc[UR44][R32.64] ;  /* 0x0000002c20207981 */ /* 0x000f6a000c1e1d00 */
[----:B------:R-:W5:Y:S03]  /*4220*/  LDG.E.128 R4, desc[UR44][R6.64] ;  /* 0x0000002c06047981 */ /* 0x000f66000c1e1d00 */
.L_x_3845:
[----:B------:R-:W-:Y:S05]  /*4230*/  BSYNC B1 ;  /* 0x0000000000017941 */ /* 0x000fea0003800000 */
.L_x_3844:
[----:B------:R-:W-:Y:S01]  /*4240*/  BSSY B1, `(.L_x_3846) ;  /* 0x0000023000017945 */ /* 0x000fe20003800000 */
[----:B------:R-:W-:Y:S02]  /*4250*/  ISETP.GE.AND P2, PT, R22, R85, PT ;  /* 0x000000551600720c */ /* 0x000fe40003f46270 */
[----:B------:R-:W-:Y:S02]  /*4260*/  CS2R R36, SRZ ;  /* 0x0000000000247805 */ /* 0x000fe4000001ff00 */
[----:B------:R-:W-:Y:S01]  /*4270*/  CS2R R42, SRZ ;  /* 0x00000000002a7805 */ /* 0x000fe2000001ff00 */
[----:B-----5:R-:W-:Y:S01]  /*4280*/  IMAD.MOV.U32 R74, RZ, RZ, R6 ;  /* 0x000000ffff4a7224 */ /* 0x020fe200078e0006 */
[----:B------:R-:W-:Y:S01]  /*4290*/  CS2R R40, SRZ ;  /* 0x0000000000287805 */ /* 0x000fe2000001ff00 */
[----:B------:R-:W-:Y:S06]  /*42a0*/  @P3 BRA `(.L_x_3847) ;  /* 0x0000000000703947 */ /* 0x000fec0003800000 */
[-C--:B------:R-:W-:Y:S01]  /*42b0*/  IMAD R13, R3, R8.reuse, RZ ;  /* 0x00000008030d7224 */ /* 0x080fe200078e02ff */
[C---:B------:R-:W-:Y:S01]  /*42c0*/  SHF.L.U64.HI R11, R10.reuse, 0x6, R11 ;  /* 0x000000060a0b7819 */ /* 0x040fe2000001020b */
[----:B------:R-:W-:Y:S01]  /*42d0*/  IMAD.MOV.U32 R36, RZ, RZ, R22 ;  /* 0x000000ffff247224 */ /* 0x000fe200078e0016 */
[----:B------:R-:W-:Y:S01]  /*42e0*/  ULDC.64 UR4, c[0x0][0x3e8] ;  /* 0x0000fa0000047ab9 */ /* 0x000fe20000000a00 */
[----:B------:R-:W-:Y:S01]  /*42f0*/  IMAD.MOV.U32 R37, RZ, RZ, R23 ;  /* 0x000000ffff257224 */ /* 0x000fe200078e0017 */
[----:B------:R-:W-:Y:S01]  /*4300*/  ULDC.64 UR6, c[0x0][0x400] ;  /* 0x0001000000067ab9 */ /* 0x000fe20000000a00 */
[----:B------:R-:W-:Y:S02]  /*4310*/  IMAD.SHL.U32 R10, R10, 0x40, RZ ;  /* 0x000000400a0a7824 */ /* 0x000fe400078e00ff */
[C---:B------:R-:W-:Y:S02]  /*4320*/  IMAD R13, R156.reuse, R9, R13 ;  /* 0x000000099c0d7224 */ /* 0x040fe400078e020d */
[----:B------:R-:W-:-:S04]  /*4330*/  IMAD.WIDE.U32 R36, R156, R8, R36 ;  /* 0x000000089c247225 */ /* 0x000fc800078e0024 */
[----:B------:R-:W-:-:S04]  /*4340*/  IMAD.WIDE.U32 R10, R12, 0x60, R10 ;  /* 0x000000600c0a7825 */ /* 0x000fc800078e000a */
[----:B------:R-:W-:Y:S01]  /*4350*/  IMAD.IADD R37, R13, 0x1, R37 ;  /* 0x000000010d257824 */ /* 0x000fe200078e0225 */
[----:B------:R-:W-:Y:S01]  /*4360*/  IADD3 R10, P3, R24, R10, RZ ;  /* 0x0000000a180a7210 */ /* 0x000fe20007f7e0ff */
[----:B------:R-:W-:Y:S02]  /*4370*/  IMAD R71, R71, 0x60, RZ ;  /* 0x0000006047477824 */ /* 0x000fe400078e02ff */
[----:B------:R-:W-:-:S03]  /*4380*/  IMAD.WIDE.U32 R14, R14, 0x60, R30 ;  /* 0x000000600e0e7825 */ /* 0x000fc600078e001e */
[----:B------:R-:W-:Y:S01]  /*4390*/  IADD3.X R11, R56, R71, R11, P3, !PT ;  /* 0x00000047380b7210 */ /* 0x000fe20001ffe40b */
[----:B------:R-:W-:Y:S02]  /*43a0*/  IMAD R77, R77, 0x60, RZ ;  /* 0x000000604d4d7824 */ /* 0x000fe400078e02ff */
[-C--:B------:R-:W-:Y:S02]  /*43b0*/  IMAD R12, R49, R8.reuse, RZ ;  /* 0x00000008310c7224 */ /* 0x080fe400078e02ff */
[----:B------:R-:W-:-:S04]  /*43c0*/  IMAD.WIDE.U32 R36, R2, R8, R36 ;  /* 0x0000000802247225 */ /* 0x000fc800078e0024 */
[----:B------:R-:W-:Y:S01]  /*43d0*/  IMAD R9, R2, R9, R12 ;  /* 0x0000000902097224 */ /* 0x000fe200078e020c */
[----:B------:R-:W-:Y:S01]  /*43e0*/  IADD3 R14, P3, R14, R36, RZ ;  /* 0x000000240e0e7210 */ /* 0x000fe20007f7e0ff */
[----:B------:R-:W-:-:S05]  /*43f0*/  IMAD.IADD R77, R77, 0x1, R15 ;  /* 0x000000014d4d7824 */ /* 0x000fca00078e020f */
[----:B------:R-:W-:Y:S02]  /*4400*/  IADD3.X R9, R77, R9, R37, P3, !PT ;  /* 0x000000094d097210 */ /* 0x000fe40001ffe425 */
[----:B------:R-:W-:-:S04]  /*4410*/  LEA R36, P3, R10, UR4, 0x1 ;  /* 0x000000040a247c11 */ /* 0x000fc8000f8608ff */
[----:B------:R-:W-:Y:S02]  /*4420*/  LEA.HI.X R37, R10, UR5, R11, 0x1, P3 ;  /* 0x000000050a257c11 */ /* 0x000fe400098f0c0b */
[----:B------:R-:W-:-:S04]  /*4430*/  LEA R40, P3, R14, UR6, 0x1 ;  /* 0x000000060e287c11 */ /* 0x000fc8000f8608ff */
[----:B------:R-:W-:Y:S01]  /*4440*/  LEA.HI.X R41, R14, UR7, R9, 0x1, P3 ;  /* 0x000000070e297c11 */ /* 0x000fe200098f0c09 */
[----:B------:R-:W5:Y:S05]  /*4450*/  LDG.E.128 R36, desc[UR44][R36.64] ;  /* 0x0000002c24247981 */ /* 0x000f6a000c1e1d00 */
[----:B------:R-:W5:Y:S03]  /*4460*/  LDG.E.128 R40, desc[UR44][R40.64] ;  /* 0x0000002c28287981 */ /* 0x000f66000c1e1d00 */
.L_x_3847:
[----:B------:R-:W-:Y:S05]  /*4470*/  BSYNC B1 ;  /* 0x0000000000017941 */ /* 0x000fea0003800000 */
.L_x_3846:
[----:B------:R-:W-:Y:S01]  /*4480*/  ULOP3.LUT UR4, UR38, 0x1, URZ, 0xfc, !UPT ;  /* 0x0000000126047892 */ /* 0x000fe2000f8efc3f */
[----:B------:R-:W-:Y:S01]  /*4490*/  IMAD.MOV.U32 R8, RZ, RZ, R7 ;  /* 0x000000ffff087224 */ /* 0x000fe200078e0007 */
        /* <DEDUP_REMOVED lines=34> */
.L_x_3848:
[----:B------:R-:W-:Y:S01]  /*46c0*/  IMAD R71, R153, 0x8, R148 ;  /* 0x0000000899477824 */ /* 0x000fe200078e0294 */
[----:B------:R-:W-:Y:S01]  /*46d0*/  SHF.L.U32 R86, R158, 0x1f, RZ ;  /* 0x0000001f9e567819 */ /* 0x000fe200000006ff */
[----:B------:R-:W0:Y:S01]  /*46e0*/  LDC R85, c[0x0][0x2f4] ;  /* 0x0000bd00ff557b82 */ /* 0x000e220000000800 */
[----:B------:R-:W-:Y:S02]  /*46f0*/  BSSY B1, `(.L_x_3849) ;  /* 0x0000003000017945 */ /* 0x000fe40003800000 */
[----:B------:R-:W1:Y:S02]  /*4700*/  SYNCS.PHASECHK.TRANS64.TRYWAIT P4, [R71+URZ+0x32490], R86 ;  /* 0x03249056470075a7 */ /* 0x000e64000808017f */
[----:B-1----:R-:W-:Y:S05]  /*4710*/  @!P4 BRA `(.L_x_3850) ;  /* 0x0000031c00a0c947 */ /* 0x002fea0003800000 */
.L_x_4182:
[----:B------:R-:W-:Y:S05]  /*4720*/  BSYNC B1 ;  /* 0x0000000000017941 */ /* 0x000fea0003800000 */
.L_x_3849:
[----:B------:R-:W-:Y:S01]  /*4730*/  UMOV UR4, 0xffffffff ;  /* 0xffffffff00047882 */ /* 0x000fe20000000000 */
[----:B0-----:R-:W-:Y:S02]  /*4740*/  IMAD.IADD R87, R85, 0x1, -R54 ;  /* 0x0000000155577824 */ /* 0x001fe400078e0a36 */
[----:B------:R-:W-:Y:S05]  /*4750*/  BRA.DIV UR4, `(.L_x_3851) ;  /* 0x0000031e04a47947 */ /* 0x000fea000b800000 */
[----:B------:R0:W2:Y:S04]  /*4760*/  SHFL.IDX PT, R77, R84, RZ, 0x1c1f ;  /* 0x001c1fff544d7589 */ /* 0x0000a800000e0000 */
[----:B------:R0:W3:Y:S02]  /*4770*/  SHFL.IDX PT, R76, R83, RZ, 0x1c1f ;  /* 0x001c1fff534c7589 */ /* 0x0000e400000e0000 */
.L_x_4186:
        /* <DEDUP_REMOVED lines=13> */
[----:B------:R-:W-:Y:S02]  /*4850*/  IMAD.IADD R8, R198, 0x1, R9 ;  /* 0x00000001c6087824 */ /* 0x000fe400078e0209 */
        /* <DEDUP_REMOVED lines=10> */
[----:B------:R-:W-:Y:S01]  /*4900*/  SHF.R.U64 R97, R4, 0x10, R5 ;  /* 0x0000001004617819 */ /* 0x000fe20000001205 */
[----:B--2---:R-:W-:Y:S01]  /*4910*/  IMAD.U32 R5, R8, 0x10000, RZ ;  /* 0x0001000008057824 */ /* 0x004fe200078e00ff */
[----:B------:R-:W-:Y:S01]  /*4920*/  SHF.R.U32.HI R101, RZ, 0x10, R7 ;  /* 0x00000010ff657819 */ /* 0x000fe20000011607 */
[----:B------:R-:W-:Y:S01]  /*4930*/  IMAD.U32 R105, R103, 0x10000, RZ ;  /* 0x0001000067697824 */ /* 0x000fe200078e00ff */
[----:B------:R-:W-:Y:S01]  /*4940*/  PRMT R98, R90, 0x5432, R98 ;  /* 0x000054325a627816 */ /* 0x000fe20000000062 */
[----:B------:R-:W-:Y:S01]  /*4950*/  IMAD.U32 R4, R10, 0x10000, RZ ;  /* 0x000100000a047824 */ /* 0x000fe200078e00ff */
[----:B------:R-:W-:Y:S01]  /*4960*/  SHF.R.U64 R102, R32, 0x10, R33 ;  /* 0x0000001020667819 */ /* 0x000fe20000001221 */
[----:B---3--:R-:W-:Y:S01]  /*4970*/  IMAD.U32 R32, R13, 0x10000, RZ ;  /* 0x000100000d207824 */ /* 0x008fe200078e00ff */
[----:B------:R-:W-:-:S02]  /*4980*/  SHF.R.U32.HI R107, RZ, 0x10, R35 ;  /* 0x00000010ff6b7819 */ /* 0x000fc40000011623 */
[----:B------:R-:W-:Y:S01]  /*4990*/  PRMT R97, R104, 0x5410, R97 ;  /* 0x0000541068617816 */ /* 0x000fe20000000061 */
[----:B------:R-:W-:Y:S01]  /*49a0*/  FMUL.FTZ R109, R32, R105 ;  /* 0x00000069206d7220 */ /* 0x000fe20000410000 */
[----:B------:R-:W-:Y:S01]  /*49b0*/  PRMT R101, R99, 0x5410, R101 ;  /* 0x0000541063657816 */ /* 0x000fe20000000065 */
[----:B------:R-:W-:Y:S01]  /*49c0*/  IMAD.U32 R99, R98, 0x10000, RZ ;  /* 0x0001000062637824 */ /* 0x000fe200078e00ff */
[----:B------:R-:W-:Y:S01]  /*49d0*/  SHF.R.U64 R100, R6, 0x10, R7 ;  /* 0x0000001006647819 */ /* 0x000fe20000001207 */
[----:B------:R-:W-:Y:S01]  /*49e0*/  IMAD.U32 R6, R9, 0x10000, RZ ;  /* 0x0001000009067824 */ /* 0x000fe200078e00ff */
[----:B------:R-:W-:Y:S01]  /*49f0*/  LOP3.LUT R33, R13, 0xffff0000, RZ, 0xc0, !PT ;  /* 0xffff00000d217812 */ /* 0x000fe200078ec0ff */
[----:B------:R-:W-:Y:S01]  /*4a00*/  IMAD.U32 R13, R12, 0x10000, RZ ;  /* 0x000100000c0d7824 */ /* 0x000fe200078e00ff */
[----:B------:R-:W-:Y:S01]  /*4a10*/  LOP3.LUT R104, R103, 0xffff0000, RZ, 0xc0, !PT ;  /* 0xffff000067687812 */ /* 0x000fe200078ec0ff */
[-C--:B------:R-:W-:Y:S01]  /*4a20*/  FMUL.FTZ R103, R32, R99.reuse ;  /* 0x0000006320677220 */ /* 0x080fe20000410000 */
[----:B------:R-:W-:Y:S01]  /*4a30*/  PRMT R107, R108, 0x5410, R107 ;  /* 0x000054106c6b7816 */ /* 0x000fe2000000006b */
[----:B------:R-:W-:Y:S01]  /*4a40*/  FFMA.FTZ R109, R6, R99, -R109 ;  /* 0x00000063066d7223 */ /* 0x000fe2000001086d */
[----:B------:R-:W-:Y:S01]  /*4a50*/  LOP3.LUT R7, R9, 0xffff0000, RZ, 0xc0, !PT ;  /* 0xffff000009077812 */ /* 0x000fe200078ec0ff */
[----:B------:R-:W-:Y:S01]  /*4a60*/  FMUL.FTZ R32, R33, R104 ;  /* 0x0000006821207220 */ /* 0x000fe20000410000 */
[----:B------:R-:W-:Y:S01]  /*4a70*/  LOP3.LUT R98, R98, 0xffff0000, RZ, 0xc0, !PT ;  /* 0xffff000062627812 */ /* 0x000fe200078ec0ff */
[----:B------:R-:W-:Y:S01]  /*4a80*/  IMAD.U32 R99, R107, 0x10000, RZ ;  /* 0x000100006b637824 */ /* 0x000fe200078e00ff */
[----:B------:R-:W-:Y:S01]  /*4a90*/  SHF.R.U64 R106, R34, 0x10, R35 ;  /* 0x00000010226a7819 */ /* 0x000fe20000001223 */
[----:B------:R-:W-:-:S02]  /*4aa0*/  IMAD.U32 R34, R15, 0x10000, RZ ;  /* 0x000100000f227824 */ /* 0x000fc400078e00ff */
[----:B------:R-:W-:Y:S01]  /*4ab0*/  FFMA.FTZ R103, R6, R105, R103 ;  /* 0x0000006906677223 */ /* 0x000fe20000010067 */
[----:B------:R-:W-:Y:S02]  /*4ac0*/  IMAD.U32 R6, R101, 0x10000, RZ ;  /* 0x0001000065067824 */ /* 0x000fe400078e00ff */
[-C--:B------:R-:W-:Y:S01]  /*4ad0*/  FMUL.FTZ R110, R33, R98.reuse ;  /* 0x00000062216e7220 */ /* 0x080fe20000410000 */
[----:B------:R-:W-:Y:S01]  /*4ae0*/  FFMA.FTZ R108, R7, R98, -R32 ;  /* 0x00000062076c7223 */ /* 0x000fe20000010820 */
[----:B------:R-:W-:Y:S02]  /*4af0*/  IMAD.U32 R9, R11, 0x10000, RZ ;  /* 0x000100000b097824 */ /* 0x000fe400078e00ff */
[CC--:B------:R-:W-:Y:S01]  /*4b00*/  FMUL.FTZ R32, R34.reuse, R99.reuse ;  /* 0x0000006322207220 */ /* 0x0c0fe20000410000 */
[----:B------:R-:W-:Y:S01]  /*4b10*/  LOP3.LUT R35, R15, 0xffff0000, RZ, 0xc0, !PT ;  /* 0xffff00000f237812 */ /* 0x000fe200078ec0ff */
[----:B------:R-:W-:Y:S01]  /*4b20*/  FMUL.FTZ R34, R34, R6 ;  /* 0x0000000622227220 */ /* 0x000fe20000410000 */
[----:B------:R-:W-:Y:S01]  /*4b30*/  LOP3.LUT R98, R107, 0xffff0000, RZ, 0xc0, !PT ;  /* 0xffff00006b627812 */ /* 0x000fe200078ec0ff */
[----:B------:R-:W-:Y:S01]  /*4b40*/  FFMA.FTZ R110, R7, R104, R110 ;  /* 0x00000068076e7223 */ /* 0x000fe2000001006e */
[----:B------:R-:W-:Y:S01]  /*4b50*/  PRMT R102, R92, 0x5432, R102 ;  /* 0x000054325c667816 */ /* 0x000fe20000000066 */
[----:B------:R-:W-:Y:S01]  /*4b60*/  FFMA.FTZ R104, R9, R6, -R32 ;  /* 0x0000000609687223 */ /* 0x000fe20000010820 */
[----:B------:R-:W-:Y:S01]  /*4b70*/  LOP3.LUT R32, R101, 0xffff0000, RZ, 0xc0, !PT ;  /* 0xffff000065207812 */ /* 0x000fe200078ec0ff */
[----:B------:R-:W-:Y:S01]  /*4b80*/  FFMA.FTZ R99, R9, R99, R34 ;  /* 0x0000006309637223 */ /* 0x000fe20000010022 */
[----:B------:R-:W-:Y:S01]  /*4b90*/  LOP3.LUT R11, R11, 0xffff0000, RZ, 0xc0, !PT ;  /* 0xffff00000b0b7812 */ /* 0x000fe200078ec0ff */
[----:B------:R-:W-:Y:S01]  /*4ba0*/  FMUL.FTZ R112, R35, R98 ;  /* 0x0000006223707220 */ /* 0x000fe20000410000 */
[----:B------:R-:W-:Y:S01]  /*4bb0*/  LOP3.LUT R12, R12, 0xffff0000, RZ, 0xc0, !PT ;  /* 0xffff00000c0c7812 */ /* 0x000fe200078ec0ff */
[C---:B------:R-:W-:Y:S01]  /*4bc0*/  IMAD.U32 R34, R102.reuse, 0x10000, RZ ;  /* 0x0001000066227824 */ /* 0x040fe200078e00ff */
[----:B------:R-:W-:Y:S01]  /*4bd0*/  LOP3.LUT R9, R102, 0xffff0000, RZ, 0xc0, !PT ;  /* 0xffff000066097812 */ /* 0x000fe200078ec0ff */
[----:B------:R-:W-:-:S02]  /*4be0*/  IMAD.U32 R6, R97, 0x10000, RZ ;  /* 0x0001000061067824 */ /* 0x000fc400078e00ff */
[-C--:B------:R-:W-:Y:S01]  /*4bf0*/  FMUL.FTZ R114, R35, R32.reuse ;  /* 0x0000002023727220 */ /* 0x080fe20000410000 */
[----:B------:R-:W-:Y:S01]  /*4c00*/  FFMA.FTZ R35, R11, R32, -R112 ;  /* 0x000000200b237223 */ /* 0x000fe20000010870 */
[----:B------:R-:W-:Y:S01]  /*4c10*/  LOP3.LUT R97, R97, 0xffff0000, RZ, 0xc0, !PT ;  /* 0xffff000061617812 */ /* 0x000fe200078ec0ff */
[C---:B------:R-:W-:Y:S01]  /*4c20*/  FMUL.FTZ R32, R13.reuse, R34 ;  /* 0x000000220d207220 */ /* 0x040fe20000410000 */
[----:B------:R-:W-:Y:S01]  /*4c30*/  LOP3.LUT R8, R8, 0xffff0000, RZ, 0xc0, !PT ;  /* 0xffff000008087812 */ /* 0x000fe200078ec0ff */
[----:B------:R-:W-:Y:S01]  /*4c40*/  FMUL.FTZ R13, R13, R6 ;  /* 0x000000060d0d7220 */ /* 0x000fe20000410000 */
[----:B------:R-:W-:Y:S01]  /*4c50*/  PRMT R106, R91, 0x5432, R106 ;  /* 0x000054325b6a7816 */ /* 0x000fe2000000006a */
[----:B------:R-:W-:Y:S01]  /*4c60*/  FMUL.FTZ R7, R12, R9 ;  /* 0x000000090c077220 */ /* 0x000fe20000410000 */
[----:B------:R-:W-:Y:S01]  /*4c70*/  PRMT R100, R89, 0x5432, R100 ;  /* 0x0000543259647816 */ /* 0x000fe20000000064 */
[----:B------:R-:W-:Y:S02]  /*4c80*/  IMAD.U32 R15, R14, 0x10000, RZ ;  /* 0x000100000e0f7824 */ /* 0x000fe400078e00ff */
[----:B------:R-:W-:Y:S01]  /*4c90*/  FFMA.FTZ R114, R11, R98, R114 ;  /* 0x000000620b727223 */ /* 0x000fe20000010072 */
[C---:B------:R-:W-:Y:S01]  /*4ca0*/  FFMA.FTZ R32, R5.reuse, R6, -R32 ;  /* 0x0000000605207223 */ /* 0x040fe20000010820 */
[-C--:B------:R-:W-:Y:S01]  /*4cb0*/  FMUL.FTZ R33, R12, R97.reuse ;  /* 0x000000610c217220 */ /* 0x080fe20000410000 */
[----:B------:R-:W-:Y:S01]  /*4cc0*/  LOP3.LUT R14, R14, 0xffff0000, RZ, 0xc0, !PT ;  /* 0xffff00000e0e7812 */ /* 0x000fe200078ec0ff */
[----:B------:R-:W-:Y:S01]  /*4cd0*/  FFMA.FTZ R13, R5, R34, R13 ;  /* 0x00000022050d7223 */ /* 0x000fe2000001000d */
[----:B------:R-:W-:Y:S01]  /*4ce0*/  FFMA.FTZ R97, R8, R97, -R7 ;  /* 0x0000006108617223 */ /* 0x000fe20000010807 */
[C---:B------:R-:W-:Y:S01]  /*4cf0*/  IMAD.U32 R6, R106.reuse, 0x10000, RZ ;  /* 0x000100006a067824 */ /* 0x040fe200078e00ff */
[----:B------:R-:W-:Y:S01]  /*4d00*/  LOP3.LUT R11, R106, 0xffff0000, RZ, 0xc0, !PT ;  /* 0xffff00006a0b7812 */ /* 0x000fe200078ec0ff */
[C---:B------:R-:W-:Y:S01]  /*4d10*/  IMAD.U32 R5, R100.reuse, 0x10000, RZ ;  /* 0x0001000064057824 */ /* 0x040fe200078e00ff */
[----:B------:R-:W-:Y:S01]  /*4d20*/  LOP3.LUT R7, R100, 0xffff0000, RZ, 0xc0, !PT ;  /* 0xffff000064077812 */ /* 0x000fe200078ec0ff */
[----:B------:R-:W-:Y:S01]  /*4d30*/  FFMA.FTZ R8, R8, R9, R33 ;  /* 0x0000000908087223 */ /* 0x000fe20000010021 */
[CC--:B------:R-:W-:Y:S01]  /*4d40*/  FMUL.FTZ R9, R15.reuse, R6.reuse ;  /* 0x000000060f097220 */ /* 0x0c0fe20000410000 */
[----:B------:R-:W-:Y:S01]  /*4d50*/  LOP3.LUT R10, R10, 0xffff0000, RZ, 0xc0, !PT ;  /* 0xffff00000a0a7812 */ /* 0x000fe200078ec0ff */
[----:B------:R-:W-:Y:S01]  /*4d60*/  FMUL.FTZ R15, R15, R5 ;  /* 0x000000050f0f7220 */ /* 0x000fe20000410000 */
        /* <DEDUP_REMOVED lines=18> */
.L_x_3855:
[----:B------:R-:W-:Y:S05]  /*4e90*/  BSYNC B2 ;  /* 0x0000000000027941 */ /* 0x000fea0003800000 */
.L_x_3854:
[----:B------:R-:W-:Y:S01]  /*4ea0*/  ISETP.GE.AND P4, PT, R88, R85, PT ;  /* 0x000000555800720c */ /* 0x000fe20003f86270 */
[----:B--2---:R4:W-:-:S12]  /*4eb0*/  ST.E.128 desc[UR44][R74.64], R8 ;  /* 0x000000084a007985 */ /* 0x0049d8000c101d2c */
[----:B------:R-:W-:-:S05]  /*4ec0*/  @!P4 IMAD.WIDE R76, R88, 0x2, R76 ;  /* 0x00000002584cc825 */ /* 0x000fca00078e024c */
[----:B---3--:R4:W-:Y:S02]  /*4ed0*/  @!P4 ST.E.128 desc[UR44][R76.64], R12 ;  /* 0x0000000c4c00c985 */ /* 0x0089e4000c101d2c */
.L_x_3853:
[----:B------:R-:W-:Y:S05]  /*4ee0*/  BSYNC B1 ;  /* 0x0000000000017941 */ /* 0x000fea0003800000 */
.L_x_3852:
[----:B------:R-:W-:-:S03]  /*4ef0*/  UMOV UR4, 0xffffffff ;  /* 0xffffffff00047882 */ /* 0x000fc60000000000 */
[----:B------:R-:W-:Y:S05]  /*4f00*/  BRA.DIV UR4, `(.L_x_3856) ;  /* 0x0000031a04047947 */ /* 0x000fea000b800000 */
[----:B------:R0:W0:Y:S04]  /*4f10*/  SHFL.IDX PT, R33, R84, 0x1, 0x1c1f ;  /* 0x003c1f0054217f89 */ /* 0x00002800000e0000 */
[----:B----4-:R4:W0:Y:S02]  /*4f20*/  SHFL.IDX PT, R14, R83, 0x1, 0x1c1f ;  /* 0x003c1f00530e7f89 */ /* 0x01082400000e0000 */
.L_x_4190:
[----:B------:R-:W-:-:S13]  /*4f30*/  ISETP.GE.OR P4, PT, R166, R82, P1 ;  /* 0x00000052a600720c */ /* 0x000fda0000f86670 */
[----:B------:R-:W-:Y:S05]  /*4f40*/  @P4 BRA `(.L_x_3837) ;  /* 0x0000000800f04947 */ /* 0x000fea0003800000 */
[----:B------:R-:W-:Y:S01]  /*4f50*/  SEL R87, R54, R87, !P0 ;  /* 0x0000005736577207 */ /* 0x000fe20004000000 */
[----:B------:R-:W-:Y:S01]  /*4f60*/  BSSY B1, `(.L_x_3857) ;  /* 0x000006d000017945 */ /* 0x000fe20003800000 */
[C---:B0-----:R-:W-:Y:S02]  /*4f70*/  LEA R12, P4, R60.reuse, R14, 0x1 ;  /* 0x0000000e3c0c7211 */ /* 0x041fe400078808ff */
[----:B------:R-:W-:Y:S02]  /*4f80*/  SHF.R.S32.HI R4, RZ, 0x1f, R87 ;  /* 0x0000001fff047819 */ /* 0x000fe40000011457 */
[----:B------:R-:W-:Y:S02]  /*4f90*/  LEA.HI.X R13, R60, R33, R61, 0x1, P4 ;  /* 0x000000213c0d7211 */ /* 0x000fe400020f0c3d */
        /* <DEDUP_REMOVED lines=10> */
[----:B------:R-:W0:Y:S04]  /*5040*/  LDS.128 R4, [R5+0x1c400] ;  /* 0x01c4000005047984 */ /* 0x000e280000000c00 */
[----:B------:R-:W0:Y:S01]  /*5050*/  LDS.128 R8, [R8+0x1c400] ;  /* 0x01c4000008087984 */ /* 0x000e220000000c00 */
[----:B------:R-:W-:Y:S05]  /*5060*/  @P2 BRA `(.L_x_3858) ;  /* 0x0000000400702947 */ /* 0x000fea0003800000 */
[--C-:B------:R-:W-:Y:S01]  /*5070*/  SHF.R.U64 R84, R40, 0x10, R41.reuse ;  /* 0x0000001028547819 */ /* 0x100fe20000001229 */
[----:B0-----:R-:W-:Y:S01]  /*5080*/  IMAD.U32 R15, R5, 0x10000, RZ ;  /* 0x00010000050f7824 */ /* 0x001fe200078e00ff */
[----:B------:R-:W-:Y:S01]  /*5090*/  SHF.R.U32.HI R41, RZ, 0x10, R41 ;  /* 0x00000010ff297819 */ /* 0x000fe20000011629 */
[----:B------:R-:W-:Y:S01]  /*50a0*/  IMAD.U32 R35, R8, 0x10000, RZ ;  /* 0x0001000008237824 */ /* 0x000fe200078e00ff */
[----:B--2---:R-:W-:Y:S02]  /*50b0*/  SHF.R.U32.HI R77, RZ, 0x10, R37 ;  /* 0x00000010ff4d7819 */ /* 0x004fe40000011625 */
[----:B------:R-:W-:Y:S02]  /*50c0*/  SHF.R.U64 R74, R38, 0x10, R39 ;  /* 0x00000010264a7819 */ /* 0x000fe40000001227 */
[----:B------:R-:W-:Y:S02]  /*50d0*/  PRMT R96, R96, 0x5410, R41 ;  /* 0x0000541060607816 */ /* 0x000fe40000000029 */
[----:B------:R-:W-:-:S02]  /*50e0*/  PRMT R92, R92, 0x5410, R77 ;  /* 0x000054105c5c7816 */ /* 0x000fc4000000004d */
[----:B------:R-:W-:Y:S01]  /*50f0*/  SHF.R.U64 R88, R36, 0x10, R37 ;  /* 0x0000001024587819 */ /* 0x000fe20000001225 */
[----:B------:R-:W-:Y:S01]  /*5100*/  IMAD.U32 R37, R9, 0x10000, RZ ;  /* 0x0001000009257824 */ /* 0x000fe200078e00ff */
[--C-:B---3--:R-:W-:Y:S01]  /*5110*/  SHF.R.U64 R76, R42, 0x10, R43.reuse ;  /* 0x000000102a4c7819 */ /* 0x108fe2000000122b */
[----:B------:R-:W-:Y:S01]  /*5120*/  IMAD.U32 R42, R92, 0x10000, RZ ;  /* 0x000100005c2a7824 */ /* 0x000fe200078e00ff */
[----:B------:R-:W-:Y:S01]  /*5130*/  PRMT R89, R89, 0x5410, R74 ;  /* 0x0000541059597816 */ /* 0x000fe2000000004a */
[----:B------:R-:W-:Y:S01]  /*5140*/  IMAD.U32 R74, R96, 0x10000, RZ ;  /* 0x00010000604a7824 */ /* 0x000fe200078e00ff */
[----:B------:R-:W-:Y:S02]  /*5150*/  SHF.R.U32.HI R43, RZ, 0x10, R43 ;  /* 0x00000010ff2b7819 */ /* 0x000fe4000001162b */
[----:B------:R-:W-:Y:S01]  /*5160*/  SHF.R.U32.HI R75, RZ, 0x10, R39 ;  /* 0x00000010ff4b7819 */ /* 0x000fe20000011627 */
[----:B------:R-:W-:Y:S01]  /*5170*/  IMAD.U32 R39, R11, 0x10000, RZ ;  /* 0x000100000b277824 */ /* 0x000fe200078e00ff */
[----:B------:R-:W-:-:S02]  /*5180*/  LOP3.LUT R38, R9, 0xffff0000, RZ, 0xc0, !PT ;  /* 0xffff000009267812 */ /* 0x000fc400078ec0ff */
[----:B------:R-:W-:Y:S01]  /*5190*/  PRMT R93, R93, 0x5410, R76 ;  /* 0x000054105d5d7816 */ /* 0x000fe2000000004c */
[----:B------:R-:W-:Y:S01]  /*51a0*/  FMUL.FTZ R76, R37, R74 ;  /* 0x0000004a254c7220 */ /* 0x000fe20000410000 */
[----:B------:R-:W-:Y:S02]  /*51b0*/  LOP3.LUT R41, R96, 0xffff0000, RZ, 0xc0, !PT ;  /* 0xffff000060297812 */ /* 0x000fe400078ec0ff */
[----:B------:R-:W-:Y:S01]  /*51c0*/  PRMT R95, R95, 0x5410, R84 ;  /* 0x000054105f5f7816 */ /* 0x000fe20000000054 */
[-C--:B------:R-:W-:Y:S01]  /*51d0*/  FMUL.FTZ R84, R37, R42.reuse ;  /* 0x0000002a25547220 */ /* 0x080fe20000410000 */
[----:B------:R-:W-:Y:S01]  /*51e0*/  PRMT R94, R94, 0x5410, R43 ;  /* 0x000054105e5e7816 */ /* 0x000fe2000000002b */
[----:B------:R-:W-:Y:S01]  /*51f0*/  FFMA.FTZ R76, R15, R42, -R76 ;  /* 0x0000002a0f4c7223 */ /* 0x000fe2000001084c */
[----:B------:R-:W-:Y:S01]  /*5200*/  PRMT R90, R90, 0x5410, R75 ;  /* 0x000054105a5a7816 */ /* 0x000fe2000000004b */
[----:B------:R-:W-:Y:S01]  /*5210*/  FMUL.FTZ R43, R38, R41 ;  /* 0x00000029262b7220 */ /* 0x000fe20000410000 */
[----:B------:R-:W-:Y:S01]  /*5220*/  LOP3.LUT R34, R5, 0xffff0000, RZ, 0xc0, !PT ;  /* 0xffff000005227812 */ /* 0x000fe200078ec0ff */
[----:B------:R-:W-:Y:S01]  /*5230*/  IMAD.U32 R42, R94, 0x10000, RZ ;  /* 0x000100005e2a7824 */ /* 0x000fe200078e00ff */
[----:B------:R-:W-:Y:S01]  /*5240*/  LOP3.LUT R37, R92, 0xffff0000, RZ, 0xc0, !PT ;  /* 0xffff00005c257812 */ /* 0x000fe200078ec0ff */
[----:B------:R-:W-:Y:S01]  /*5250*/  FFMA.FTZ R84, R15, R74, R84 ;  /* 0x0000004a0f547223 */ /* 0x000fe20000010054 */
[----:B------:R-:W-:Y:S01]  /*5260*/  IMAD.U32 R15, R90, 0x10000, RZ ;  /* 0x000100005a0f7824 */ /* 0x000fe200078e00ff */
[----:B------:R-:W-:Y:S01]  /*5270*/  LOP3.LUT R40, R11, 0xffff0000, RZ, 0xc0, !PT ;  /* 0xffff00000b287812 */ /* 0x000fe200078ec0ff */
[----:B------:R-:W-:-:S02]  /*5280*/  IMAD.U32 R5, R4, 0x10000, RZ ;  /* 0x0001000004057824 */ /* 0x000fc400078e00ff */
[-C--:B------:R-:W-:Y:S01]  /*5290*/  FMUL.FTZ R75, R38, R37.reuse ;  /* 0x00000025264b7220 */ /* 0x080fe20000410000 */
[----:B------:R-:W-:Y:S01]  /*52a0*/  FFMA.FTZ R43, R34, R37, -R43 ;  /* 0x00000025222b7223 */ /* 0x000fe2000001082b */
[----:B------:R-:W-:Y:S01]  /*52b0*/  LOP3.LUT R94, R94, 0xffff0000, RZ, 0xc0, !PT ;  /* 0xffff00005e5e7812 */ /* 0x000fe200078ec0ff */
[----:B------:R-:W-:Y:S01]  /*52c0*/  FMUL.FTZ R37, R39, R42 ;  /* 0x0000002a27257220 */ /* 0x000fe20000410000 */
[----:B------:R-:W-:Y:S01]  /*52d0*/  LOP3.LUT R36, R8, 0xffff0000, RZ, 0xc0, !PT ;  /* 0xffff000008247812 */ /* 0x000fe200078ec0ff */
[----:B------:R-:W-:Y:S01]  /*52e0*/  IMAD.U32 R8, R7, 0x10000, RZ ;  /* 0x0001000007087824 */ /* 0x000fe200078e00ff */
[----:B------:R-:W-:Y:S01]  /*52f0*/  PRMT R91, R91, 0x5410, R88 ;  /* 0x000054105b5b7816 */ /* 0x000fe20000000058 */
[----:B------:R-:W-:Y:S01]  /*5300*/  FMUL.FTZ R39, R39, R15 ;  /* 0x0000000f27277220 */ /* 0x000fe20000410000 */
[----:B------:R-:W-:Y:S01]  /*5310*/  LOP3.LUT R90, R90, 0xffff0000, RZ, 0xc0, !PT ;  /* 0xffff00005a5a7812 */ /* 0x000fe200078ec0ff */
[----:B------:R-:W-:Y:S01]  /*5320*/  FFMA.FTZ R75, R34, R41, R75 ;  /* 0x00000029224b7223 */ /* 0x000fe2000001004b */
[----:B------:R-:W-:Y:S01]  /*5330*/  LOP3.LUT R9, R7, 0xffff0000, RZ, 0xc0, !PT ;  /* 0xffff000007097812 */ /* 0x000fe200078ec0ff */
[----:B------:R-:W-:Y:S01]  /*5340*/  FMUL.FTZ R38, R40, R94 ;  /* 0x0000005e28267220 */ /* 0x000fe20000410000 */
[C---:B------:R-:W-:Y:S01]  /*5350*/  FFMA.FTZ R37, R8.reuse, R15, -R37 ;  /* 0x0000000f08257223 */ /* 0x040fe20000010825 */
[----:B------:R-:W-:Y:S01]  /*5360*/  FFMA.FTZ R39, R8, R42, R39 ;  /* 0x0000002a08277223 */ /* 0x000fe20000010027 */
[----:B------:R-:W-:-:S02]  /*5370*/  IMAD.U32 R34, R95, 0x10000, RZ ;  /* 0x000100005f227824 */ /* 0x000fc400078e00ff */
[-C--:B------:R-:W-:Y:S01]  /*5380*/  FMUL.FTZ R40, R40, R90.reuse ;  /* 0x0000005a28287220 */ /* 0x080fe20000410000 */
[----:B------:R-:W-:Y:S02]  /*5390*/  IMAD.U32 R8, R91, 0x10000, RZ ;  /* 0x000100005b087824 */ /* 0x000fe400078e00ff */
[----:B------:R-:W-:Y:S01]  /*53a0*/  FFMA.FTZ R90, R9, R90, -R38 ;  /* 0x0000005a095a7223 */ /* 0x000fe20000010826 */
[----:B------:R-:W-:Y:S01]  /*53b0*/  FMUL.FTZ R38, R35, R34 ;  /* 0x0000002223267220 */ /* 0x000fe20000410000 */
[----:B------:R-:W-:Y:S01]  /*53c0*/  LOP3.LUT R95, R95, 0xffff0000, RZ, 0xc0, !PT ;  /* 0xffff00005f5f7812 */ /* 0x000fe200078ec0ff */
[----:B------:R-:W-:Y:S01]  /*53d0*/  FMUL.FTZ R35, R35, R8 ;  /* 0x0000000823237220 */ /* 0x000fe20000410000 */
[----:B------:R-:W-:Y:S01]  /*53e0*/  LOP3.LUT R91, R91, 0xffff0000, RZ, 0xc0, !PT ;  /* 0xffff00005b5b7812 */ /* 0x000fe200078ec0ff */
[----:B------:R-:W-:Y:S01]  /*53f0*/  FFMA.FTZ R40, R9, R94, R40 ;  /* 0x0000005e09287223 */ /* 0x000fe20000010028 */
[----:B------:R-:W-:Y:S01]  /*5400*/  LOP3.LUT R4, R4, 0xffff0000, RZ, 0xc0, !PT ;  /* 0xffff000004047812 */ /* 0x000fe200078ec0ff */
[----:B------:R-:W-:Y:S01]  /*5410*/  FFMA.FTZ R35, R5, R34, R35 ;  /* 0x0000002205237223 */ /* 0x000fe20000010023 */
[----:B------:R-:W-:-:S02]  /*5420*/  IMAD.U32 R11, R10, 0x10000, RZ ;  /* 0x000100000a0b7824 */ /* 0x000fc400078e00ff */
[----:B------:R-:W-:Y:S01]  /*5430*/  FMUL.FTZ R9, R36, R95 ;  /* 0x0000005f24097220 */ /* 0x000fe20000410000 */
[----:B------:R-:W-:Y:S01]  /*5440*/  FFMA.FTZ R38, R5, R8, -R38 ;  /* 0x0000000805267223 */ /* 0x000fe20000010826 */
[----:B------:R-:W-:Y:S01]  /*5450*/  IMAD.U32 R34, R93, 0x10000, RZ ;  /* 0x000100005d227824 */ /* 0x000fe200078e00ff */
[----:B------:R-:W-:Y:S01]  /*5460*/  LOP3.LUT R10, R10, 0xffff0000, RZ, 0xc0, !PT ;  /* 0xffff00000a0a7812 */ /* 0x000fe200078ec0ff */
[-C--:B------:R-:W-:Y:S01]  /*5470*/  FMUL.FTZ R5, R36, R91.reuse ;  /* 0x0000005b24057220 */ /* 0x080fe20000410000 */
[----:B------:R-:W-:Y:S01]  /*5480*/  IMAD.U32 R8, R89, 0x10000, RZ ;  /* 0x0001000059087824 */ /* 0x000fe200078e00ff */
[----:B------:R-:W-:Y:S01]  /*5490*/  LOP3.LUT R93, R93, 0xffff0000, RZ, 0xc0, !PT ;  /* 0xffff00005d5d7812 */ /* 0x000fe200078ec0ff */
[----:B------:R-:W-:Y:S01]  /*54a0*/  FFMA.FTZ R9, R4, R91, -R9 ;  /* 0x0000005b04097223 */ /* 0x000fe20000010809 */
[----:B------:R-:W-:Y:S01]  /*54b0*/  LOP3.LUT R89, R89, 0xffff0000, RZ, 0xc0, !PT ;  /* 0xffff000059597812 */ /* 0x000fe200078ec0ff */
[----:B------:R-:W-:Y:S02]  /*54c0*/  IMAD.U32 R7, R6, 0x10000, RZ ;  /* 0x0001000006077824 */ /* 0x000fe400078e00ff */
[----:B------:R-:W-:Y:S01]  /*54d0*/  FFMA.FTZ R4, R4, R95, R5 ;  /* 0x0000005f04047223 */ /* 0x000fe20000010005 */
[----:B------:R-:W-:Y:S01]  /*54e0*/  LOP3.LUT R6, R6, 0xffff0000, RZ, 0xc0, !PT ;  /* 0xffff000006067812 */ /* 0x000fe200078ec0ff */
        /* <DEDUP_REMOVED lines=18> */
[----:B------:R-:W-:Y:S01]  /*5610*/  F2FP.BF16.F32.PACK_AB R7, R90, R37 ;  /* 0x000000255a07723e */ /* 0x000fe200000010ff */
[----:B------:R-:W-:-:S07]  /*5620*/  IMAD.MOV.U32 R11, RZ, RZ, R39 ;  /* 0x000000ffff0b7224 */ /* 0x000fce00078e0027 */
.L_x_3858:
[----:B------:R-:W-:Y:S05]  /*5630*/  BSYNC B1 ;  /* 0x0000000000017941 */ /* 0x000fea0003800000 */
.L_x_3857:
[----:B0-----:R0:W-:Y:S01]  /*5640*/  ST.E.128 desc[UR44][R12.64], R4 ;  /* 0x000000040c007985 */ /* 0x0011e2000c101d2c */
[----:B------:R-:W-:Y:S01]  /*5650*/  ISETP.GE.AND P2, PT, R32, R85, PT ;  /* 0x000000552000720c */ /* 0x000fe20003f46270 */
[----:B------:R-:W-:-:S12]  /*5660*/  IMAD.MOV.U32 R15, RZ, RZ, R33 ;  /* 0x000000ffff0f7224 */ /* 0x000fd800078e0021 */
[----:B------:R-:W-:Y:S05]  /*5670*/  @P2 BRA `(.L_x_3837) ;  /* 0x0000000400242947 */ /* 0x000fea0003800000 */
[----:B------:R-:W-:-:S05]  /*5680*/  IMAD.WIDE R32, R32, 0x2, R14 ;  /* 0x0000000220207825 */ /* 0x000fca00078e020e */
[----:B------:R0:W-:Y:S01]  /*5690*/  ST.E.128 desc[UR44][R32.64], R8 ;  /* 0x0000000820007985 */ /* 0x0001e2000c101d2c */
[----:B------:R-:W-:Y:S05]  /*56a0*/  BRA `(.L_x_3837) ;  /* 0x0000000400187947 */ /* 0x000fea0003800000 */
.L_x_3818:
[----:B------:R-:W-:-:S04]  /*56b0*/  ULOP3.LUT UR4, UR38, 0x1, URZ, 0xfc, !UPT ;  /* 0x0000000126047892 */ /* 0x000fc8000f8efc3f */
[----:B------:R-:W-:-:S06]  /*56c0*/  UISETP.NE.AND UP0, UPT, UR4, 0x3, UPT ;  /* 0x000000030400788c */ /* 0x000fcc000bf05270 */
[----:B------:R-:W-:-:S13]  /*56d0*/  PLOP3.LUT P3, PT, PT, PT, UP0, 0x80, 0x0 ;  /* 0x000000000000781c */ /* 0x000fda0003f6f008 */
[----:B------:R-:W-:Y:S05]  /*56e0*/  @!P3 BRA `(.L_x_3859) ;  /* 0x000000000004b947 */ /* 0x000fea0003800000 */
[----:B------:R-:W-:Y:S01]  /*56f0*/  BPT.TRAP 0x1 ;  /* 0x000000040000795c */ /* 0x000fe20000300000 */
.L_x_3859:
[----:B------:R-:W-:Y:S01]  /*5700*/  IMAD R71, R153, 0x8, R148 ;  /* 0x0000000899477824 */ /* 0x000fe200078e0294 */
[----:B------:R-:W-:Y:S01]  /*5710*/  SHF.L.U32 R86, R158, 0x1f, RZ ;  /* 0x0000001f9e567819 */ /* 0x000fe200000006ff */
[----:B------:R-:W-:Y:S01]  /*5720*/  BSSY B1, `(.L_x_3860) ;  /* 0x0000004000017945 */ /* 0x000fe20003800000 */
[----:B------:R-:W-:Y:S02]  /*5730*/  SHF.R.S32.HI R80, RZ, 0x1f, R79 ;  /* 0x0000001fff507819 */ /* 0x000fe4000001144f */
[----:B------:R-:W0:Y:S02]  /*5740*/  SYNCS.PHASECHK.TRANS64.TRYWAIT P2, [R71+URZ+0x32490], R86 ;  /* 0x03249056470075a7 */ /* 0x000e24000804017f */
[----:B0-----:R-:W-:Y:S05]  /*5750*/  @!P2 BRA `(.L_x_3861) ;  /* 0x000003100038a947 */ /* 0x001fea0003800000 */
.L_x_4191:
[----:B------:R-:W-:Y:S05]  /*5760*/  BSYNC B1 ;  /* 0x0000000000017941 */ /* 0x000fea0003800000 */
.L_x_3860:
        /* <DEDUP_REMOVED lines=27> */
.L_x_4195:
[----:B------:R-:W-:Y:S04]  /*5920*/  BSSY B1, `(.L_x_3863) ;  /* 0x000000d000017945 */ /* 0x000fe80003800000 */
[----:B------:R-:W-:Y:S05]  /*5930*/  @!P2 BRA `(.L_x_3864) ;  /* 0x00000000002ca947 */ /* 0x000fea0003800000 */
[----:B------:R-:W-:Y:S02]  /*5940*/  ULDC UR4, c[0x0][0x2f4] ;  /* 0x0000bd0000047ab9 */ /* 0x000fe40000000800 */
[----:B------:R-:W-:-:S13]  /*5950*/  ISETP.GE.AND P2, PT, R22, UR4, PT ;  /* 0x0000000416007c0c */ /* 0x000fda000bf46270 */
[----:B---3--:R-:W-:-:S04]  /*5960*/  @!P2 LEA R10, P4, R22, R14, 0x1 ;  /* 0x0000000e160aa211 */ /* 0x008fc800078808ff */
[----:B--2---:R-:W-:Y:S02]  /*5970*/  @!P2 LEA.HI.X R11, R22, R5, R23, 0x1, P4 ;  /* 0x00000005160ba211 */ /* 0x004fe400020f0c17 */
[----:B------:R-:W-:-:S13]  /*5980*/  ISETP.GE.AND P4, PT, R152, UR4, PT ;  /* 0x0000000498007c0c */ /* 0x000fda000bf86270 */
[----:B------:R-:W-:-:S04]  /*5990*/  @!P4 LEA R14, P5, R152, R14, 0x1 ;  /* 0x0000000e980ec211 */ /* 0x000fc800078a08ff */
[----:B------:R-:W-:Y:S02]  /*59a0*/  @!P4 LEA.HI.X R15, R152, R5, R157, 0x1, P5 ;  /* 0x00000005980fc211 */ /* 0x000fe400028f0c9d */
[----:B------:R-:W2:Y:S04]  /*59b0*/  @!P2 LDS.128 R4, [R87] ;  /* 0x000000005704a984 */ /* 0x000ea80000000c00 */
[----:B--2---:R-:W-:Y:S04]  /*59c0*/  @!P2 ST.E.128 desc[UR44][R10.64], R4 ;  /* 0x000000040a00a985 */ /* 0x004fe8000c101d2c */
[----:B------:R-:W2:Y:S04]  /*59d0*/  @!P4 LDS.128 R4, [R76] ;  /* 0x000000004c04c984 */ /* 0x000ea80000000c00 */
[----:B--2---:R4:W-:Y:S02]  /*59e0*/  @!P4 ST.E.128 desc[UR44][R14.64], R4 ;  /* 0x000000040e00c985 */ /* 0x0049e4000c101d2c */
.L_x_3864:
[----:B------:R-:W-:Y:S05]  /*59f0*/  BSYNC B1 ;  /* 0x0000000000017941 */ /* 0x000fea0003800000 */
.L_x_3863:
[----:B------:R-:W-:-:S03]  /*5a00*/  UMOV UR4, 0xffffffff ;  /* 0xffffffff00047882 */ /* 0x000fc60000000000 */
[----:B------:R-:W-:Y:S05]  /*5a10*/  BRA.DIV UR4, `(.L_x_3865) ;  /* 0x0000030e04e47947 */ /* 0x000fea000b800000 */
[----:B--2-4-:R2:W4:Y:S04]  /*5a20*/  SHFL.IDX PT, R5, R9, 0x1, 0x1c1f ;  /* 0x003c1f0009057f89 */ /* 0x01452800000e0000 */
[----:B---3--:R2:W3:Y:S02]  /*5a30*/  SHFL.IDX PT, R14, R8, 0x1, 0x1c1f ;  /* 0x003c1f00080e7f89 */ /* 0x0084e400000e0000 */
.L_x_4199:
[----:B------:R-:W-:-:S13]  /*5a40*/  ISETP.GE.AND P2, PT, R32, 0x41, PT ;  /* 0x000000412000780c */ /* 0x000fda0003f46270 */
[----:B------:R-:W-:Y:S05]  /*5a50*/  @!P2 BRA `(.L_x_3837) ;  /* 0x00000000002ca947 */ /* 0x000fea0003800000 */
[----:B------:R-:W-:Y:S02]  /*5a60*/  ULDC UR4, c[0x0][0x2f4] ;  /* 0x0000bd0000047ab9 */ /* 0x000fe40000000800 */
[----:B------:R-:W-:-:S13]  /*5a70*/  ISETP.GE.AND P2, PT, R22, UR4, PT ;  /* 0x0000000416007c0c */ /* 0x000fda000bf46270 */
[----:B-123--:R-:W-:-:S04]  /*5a80*/  @!P2 LEA R8, P4, R22, R14, 0x1 ;  /* 0x0000000e1608a211 */ /* 0x00efc800078808ff */
[----:B----4-:R-:W-:Y:S02]  /*5a90*/  @!P2 LEA.HI.X R9, R22, R5, R23, 0x1, P4 ;  /* 0x000000051609a211 */ /* 0x010fe400020f0c17 */
[----:B------:R-:W-:-:S13]  /*5aa0*/  ISETP.GE.AND P4, PT, R152, UR4, PT ;  /* 0x0000000498007c0c */ /* 0x000fda000bf86270 */
[----:B------:R-:W-:-:S04]  /*5ab0*/  @!P4 LEA R14, P5, R152, R14, 0x1 ;  /* 0x0000000e980ec211 */ /* 0x000fc800078a08ff */
[----:B------:R-:W-:Y:S02]  /*5ac0*/  @!P4 LEA.HI.X R15, R152, R5, R157, 0x1, P5 ;  /* 0x00000005980fc211 */ /* 0x000fe400028f0c9d */
[----:B------:R-:W1:Y:S04]  /*5ad0*/  @!P2 LDS.128 R4, [R87+0x2000] ;  /* 0x002000005704a984 */ /* 0x000e680000000c00 */
[----:B-1----:R-:W-:Y:S04]  /*5ae0*/  @!P2 ST.E.128 desc[UR44][R8.64], R4 ;  /* 0x000000040800a985 */ /* 0x002fe8000c101d2c */
[----:B------:R-:W1:Y:S04]  /*5af0*/  @!P4 LDS.128 R4, [R76+0x2000] ;  /* 0x002000004c04c984 */ /* 0x000e680000000c00 */
[----:B-1----:R1:W-:Y:S02]  /*5b00*/  @!P4 ST.E.128 desc[UR44][R14.64], R4 ;  /* 0x000000040e00c985 */ /* 0x0023e4000c101d2c */
.L_x_3837:
[----:B------:R-:W-:Y:S05]  /*5b10*/  BSYNC B0 ;  /* 0x0000000000007941 */ /* 0x000fea0003800000 */
.L_x_3817:
[----:B01--4-:R-:W0:Y:S01]  /*5b20*/  S2R R4, SR_TID.X ;  /* 0x0000000000047919 */ /* 0x013e220000002100 */
[----:B------:R-:W-:Y:S01]  /*5b30*/  @!PT LDS RZ, [RZ] ;  /* 0x00000000fffff984 */ /* 0x000fe20000000800 */
[----:B------:R-:W-:Y:S01]  /*5b40*/  @!PT LDS RZ, [RZ] ;  /* 0x00000000fffff984 */ /* 0x000fe20000000800 */
[----:B------:R-:W-:Y:S01]  /*5b50*/  @!PT LDS RZ, [RZ] ;  /* 0x00000000fffff984 */ /* 0x000fe20000000800 */
[----:B------:R-:W-:Y:S01]  /*5b60*/  @!PT LDS RZ, [RZ] ;  /* 0x00000000fffff984 */ /* 0x000fe20000000800 */
[----:B------:R1:W-:Y:S06]  /*5b70*/  MEMBAR.ALL.CTA ;  /* 0x0000000000007992 */ /* 0x0003ec0000008000 */
[----:B-1----:R-:W1:Y:S01]  /*5b80*/  FENCE.VIEW.ASYNC.S ;  /* 0x00000000000073c6 */ /* 0x002e620000000000 */
[----:B------:R-:W-:Y:S05]  /*5b90*/  WARPSYNC.ALL ;  /* 0x0000000000007948 */ /* 0x000fea0003800000 */
[----:B------:R-:W-:Y:S01]  /*5ba0*/  BSSY B0, `(.L_x_3866) ;  /* 0x000000a000007945 */ /* 0x000fe20003800000 */
[----:B0-----:R-:W-:-:S02]  /*5bb0*/  SHF.R.U32.HI R5, RZ, 0x7, R4 ;  /* 0x00000007ff057819 */ /* 0x001fc40000011604 */
[----:B------:R-:W-:-:S03]  /*5bc0*/  LOP3.LUT P2, RZ, R4, 0x7f, RZ, 0xc0, !PT ;  /* 0x0000007f04ff7812 */ /* 0x000fc6000784c0ff */
[----:B--2---:R-:W-:-:S10]  /*5bd0*/  VIADD R8, R5, 0x8 ;  /* 0x0000000805087836 */ /* 0x004fd40000000000 */
[----:B------:R-:W-:-:S05]  /*5be0*/  @!P2 VIADD R4, R71, 0x324a0 ;  /* 0x000324a04704a836 */ /* 0x000fca0000000000 */
[----:B------:R-:W-:Y:S01]  /*5bf0*/  @!P2 PRMT R4, RZ, 0x654, R4 ;  /* 0x00000654ff04a816 */ /* 0x000fe20000000004 */
[----:B-1----:R0:W-:Y:S06]  /*5c00*/  BAR.SYNC.DEFER_BLOCKING R8, 0x80 ;  /* 0x000200080000751d */ /* 0x0021ec0000010000 */
[----:B------:R0:W-:Y:S01]  /*5c10*/  @!P2 SYNCS.ARRIVE.TRANS64.RED.A1T0 RZ, [R4+URZ], RZ ;  /* 0x000000ff04ffa9a7 */ /* 0x0001e2000810043f */
[----:B------:R-:W-:Y:S05]  /*5c20*/  @!P3 BRA `(.L_x_3867) ;  /* 0x000000000004b947 */ /* 0x000fea0003800000 */
[----:B------:R-:W-:Y:S01]  /*5c30*/  BPT.TRAP 0x1 ;  /* 0x000000040000795c */ /* 0x000fe20000300000 */
.L_x_3867:
[----:B------:R-:W-:Y:S05]  /*5c40*/  BSYNC B0 ;  /* 0x0000000000007941 */ /* 0x000fea0003800000 */
.L_x_3866:
[----:B------:R-:W1:Y:S01]  /*5c50*/  SYNCS.PHASECHK.TRANS64.TRYWAIT P3, [R71+URZ+0x324b0], R86 ;  /* 0x0324b056470075a7 */ /* 0x000e62000806017f */
[----:B------:R-:W-:Y:S04]  /*5c60*/  BSSY B0, `(.L_x_3868) ;  /* 0x0000002000007945 */ /* 0x000fe80003800000 */
[----:B-1----:R-:W-:Y:S05]  /*5c70*/  @!P3 BRA `(.L_x_3869) ;  /* 0x0000030c0094b947 */ /* 0x002fea0003800000 */
.L_x_4200:
[----:B------:R-:W-:Y:S05]  /*5c80*/  BSYNC B0 ;  /* 0x0000000000007941 */ /* 0x000fea0003800000 */
.L_x_3868:
[----:B------:R-:W-:Y:S01]  /*5c90*/  ULDC.64 UR4, c[0x0][0x328] ;  /* 0x0000ca0000047ab9 */ /* 0x000fe20000000a00 */
[----:B------:R-:W-:Y:S01]  /*5ca0*/  IMAD.IADD R82, R82, 0x1, -R156 ;  /* 0x0000000152527824 */ /* 0x000fe200078e0a9c */
[----:B------:R-:W-:Y:S01]  /*5cb0*/  BSSY B0, `(.L_x_3870) ;  /* 0x0000043000007945 */ /* 0x000fe20003800000 */
[----:B------:R-:W-:Y:S02]  /*5cc0*/  IMAD R80, R80, UR4, RZ ;  /* 0x0000000450507c24 */ /* 0x000fe4000f8e02ff */
[----:B0-----:R-:W-:-:S04]  /*5cd0*/  IMAD.WIDE.U32 R4, R79, UR4, RZ ;  /* 0x000000044f047c25 */ /* 0x001fc8000f8e00ff */
[----:B------:R-:W-:Y:S01]  /*5ce0*/  IMAD R79, R79, UR5, R80 ;  /* 0x000000054f4f7c24 */ /* 0x000fe2000f8e0250 */
[----:B------:R-:W-:Y:S02]  /*5cf0*/  ULDC.64 UR4, c[0x0][0x338] ;  /* 0x0000ce0000047ab9 */ /* 0x000fe40000000a00 */
[----:B------:R-:W-:Y:S02]  /*5d00*/  IMAD R81, R81, UR4, RZ ;  /* 0x0000000451517c24 */ /* 0x000fe4000f8e02ff */
[----:B------:R-:W-:Y:S02]  /*5d10*/  IMAD.IADD R5, R5, 0x1, R79 ;  /* 0x0000000105057824 */ /* 0x000fe400078e024f */
        /* <DEDUP_REMOVED lines=17> */
[----:B------:R0:W4:Y:S08]  /*5e30*/  SHFL.IDX PT, R39, R37, RZ, 0x1c1f ;  /* 0x001c1fff25277589 */ /* 0x00013000000e0000 */
[----:B0-----:R-:W-:Y:S05]  /*5e40*/  @!P3 BRA `(.L_x_3871) ;  /* 0x0000000000a4b947 */ /* 0x001fea0003800000 */
[----:B------:R-:W-:Y:S02]  /*5e50*/  ISETP.NE.AND P5, PT, R64, RZ, PT ;  /* 0x000000ff4000720c */ /* 0x000fe40003fa5270 */
[----:B------:R-:W-:Y:S02]  /*5e60*/  ISETP.NE.AND P4, PT, R65, RZ, PT ;  /* 0x000000ff4100720c */ /* 0x000fe40003f85270 */
[----:B------:R-:W-:-:S09]  /*5e70*/  PRMT R9, R50, 0x8880, RZ ;  /* 0x0000888032097816 */ /* 0x000fd200000000ff */
[----:B------:R-:W0:Y:S01]  /*5e80*/  @P5 LDS.128 R4, [R38] ;  /* 0x0000000026045984 */ /* 0x000e220000000c00 */
[----:B--2---:R-:W-:-:S04]  /*5e90*/  @P5 LEA R10, P3, R22, R41, 0x1 ;  /* 0x00000029160a5211 */ /* 0x004fc800078608ff */
[----:B----4-:R-:W-:Y:S02]  /*5ea0*/  @P5 LEA.HI.X R11, R22, R39, R23, 0x1, P3 ;  /* 0x00000027160b5211 */ /* 0x010fe400018f0c17 */
        /* <DEDUP_REMOVED lines=8> */
[----:B---3--:R-:W-:-:S04]  /*5f30*/  @P5 LEA R14, P6, R162, R41, 0x1 ;  /* 0x00000029a20e5211 */ /* 0x008fc800078c08ff */
        /* <DEDUP_REMOVED lines=26> */
.L_x_3871:
[----:B------:R-:W-:Y:S05]  /*60e0*/  BSYNC B0 ;  /* 0x0000000000007941 */ /* 0x000fea0003800000 */
.L_x_3870:
[----:B------:R-:W-:Y:S01]  /*60f0*/  ISETP.GE.AND P3, PT, R82, 0x41, PT ;  /* 0x000000415200780c */ /* 0x000fe20003f66270 */
[----:B------:R-:W0:Y:S01]  /*6100*/  SHFL.IDX PT, R37, R37, 0x1, 0x1c1f ;  /* 0x003c1f0025257f89 */ /* 0x000e2200000e0000 */
[----:B------:R-:W-:Y:S03]  /*6110*/  BSSY B0, `(.L_x_3872) ;  /* 0x000002c000007945 */ /* 0x000fe60003800000 */
[----:B------:R0:W0:Y:S08]  /*6120*/  SHFL.IDX PT, R9, R36, 0x1, 0x1c1f ;  /* 0x003c1f0024097f89 */ /* 0x00003000000e0000 */
[----:B------:R-:W-:Y:S05]  /*6130*/  @!P3 BRA `(.L_x_3873) ;  /* 0x0000000000a4b947 */ /* 0x000fea0003800000 */
[----:B------:R-:W-:Y:S02]  /*6140*/  ISETP.NE.AND P5, PT, R64, RZ, PT ;  /* 0x000000ff4000720c */ /* 0x000fe40003fa5270 */
[----:B------:R-:W-:-:S11]  /*6150*/  ISETP.NE.AND P4, PT, R65, RZ, PT ;  /* 0x000000ff4100720c */ /* 0x000fd60003f85270 */
[----:B0-----:R-:W0:Y:S01]  /*6160*/  @P5 LDS.128 R4, [R38+0x2000] ;  /* 0x0020000026045984 */ /* 0x001e220000000c00 */
[----:B------:R-:W-:-:S04]  /*6170*/  @P5 LEA R32, P3, R22, R9, 0x1 ;  /* 0x0000000916205211 */ /* 0x000fc800078608ff */
[----:B------:R-:W-:Y:S02]  /*6180*/  @P5 LEA.HI.X R33, R22, R37, R23, 0x1, P3 ;  /* 0x0000002516215211 */ /* 0x000fe400018f0c17 */
[----:B------:R-:W-:-:S04]  /*6190*/  @P4 LEA R34, P3, R152, R9, 0x1 ;  /* 0x0000000998224211 */ /* 0x000fc800078608ff */
[----:B------:R-:W-:Y:S02]  /*61a0*/  @P4 LEA.HI.X R35, R152, R37, R157, 0x1, P3 ;  /* 0x0000002598234211 */ /* 0x000fe400018f0c9d */
[----:B------:R-:W-:-:S13]  /*61b0*/  ISETP.NE.AND P3, PT, R66, RZ, PT ;  /* 0x000000ff4200720c */ /* 0x000fda0003f65270 */
        /* <DEDUP_REMOVED lines=10> */
[----:B---3--:R-:W-:-:S04]  /*6260*/  @P4 LEA R14, P6, R161, R9, 0x1 ;  /* 0x00000009a10e4211 */ /* 0x008fc800078c08ff */
[----:B------:R-:W-:Y:S01]  /*6270*/  @P4 LEA.HI.X R15, R161, R37, R183, 0x1, P6 ;  /* 0x00000025a10f4211 */ /* 0x000fe200030f0cb7 */
[----:B0-----:R0:W-:Y:S01]  /*6280*/  @P3 ST.E.128 desc[UR44][R10.64], R4 ;  /* 0x000000040a003985 */ /* 0x0011e2000c101d2c */
[----:B------:R-:W-:-:S03]  /*6290*/  ISETP.NE.AND P3, PT, R69, RZ, PT ;  /* 0x000000ff4500720c */ /* 0x000fc60003f65270 */
[----:B------:R-:W3:Y:S10]  /*62a0*/  @P5 LDS.128 R4, [R40+0x5000] ;  /* 0x0050000028045984 */ /* 0x000ef40000000c00 */
[----:B------:R-:W-:-:S04]  /*62b0*/  @P3 LEA R32, P6, R160, R9, 0x1 ;  /* 0x00000009a0203211 */ /* 0x000fc800078c08ff */
[----:B------:R-:W-:Y:S02]  /*62c0*/  @P3 LEA.HI.X R33, R160, R37, R182, 0x1, P6 ;  /* 0x00000025a0213211 */ /* 0x000fe400030f0cb6 */
[----:B0-----:R-:W-:Y:S01]  /*62d0*/  PRMT R10, R50, 0x8880, RZ ;  /* 0x00008880320a7816 */ /* 0x001fe200000000ff */
[----:B---3--:R-:W-:Y:S01]  /*62e0*/  @P5 ST.E.128 desc[UR44][R12.64], R4 ;  /* 0x000000040c005985 */ /* 0x008fe2000c101d2c */
        /* <DEDUP_REMOVED lines=14> */
.L_x_3873:
[----:B------:R-:W-:Y:S05]  /*63d0*/  BSYNC B0 ;  /* 0x0000000000007941 */ /* 0x000fea0003800000 */
.L_x_3872:
        /* <DEDUP_REMOVED lines=17> */
[----:B------:R-:W0:Y:S01]  /*64f0*/  S2R R4, SR_TID.X ;  /* 0x0000000000047919 */ /* 0x000e220000002100 */
[----:B------:R-:W-:Y:S02]  /*6500*/  PLOP3.LUT P0, PT, PT, PT, PT, 0x8, 0x0 ;  /* 0x000000000000781c */ /* 0x000fe40003f0e170 */
[----:B0-----:R-:W-:-:S04]  /*6510*/  SHF.R.U32.HI R4, RZ, 0x7, R4 ;  /* 0x00000007ff047819 */ /* 0x001fc80000011604 */
[----:B------:R-:W-:-:S13]  /*6520*/  ISETP.NE.AND P3, PT, R4, 0x1, PT ;  /* 0x000000010400780c */ /* 0x000fda0003f65270 */
[----:B------:R-:W-:Y:S05]  /*6530*/  @!P3 WARPSYNC.ALL ;  /* 0x000000000000b948 */ /* 0x000fea0003800000 */
[----:B------:R-:W-:Y:S06]  /*6540*/  @!P3 BAR.ARV 0x9, 0x100 ;  /* 0x024400000000bb1d */ /* 0x000fec0000002000 */
.L_x_3812:
[----:B------:R-:W0:Y:S01]  /*6550*/  S2R R3, SR_SWINHI ;  /* 0x0000000000037919 */ /* 0x000e220000002f00 */
[----:B------:R-:W1:Y:S01]  /*6560*/  LDC R13, c[0x0][0x448] ;  /* 0x00011200ff0d7b82 */ /* 0x000e620000000800 */
[----:B---3--:R-:W-:Y:S02]  /*6570*/  IMAD.U32 R14, RZ, RZ, UR38 ;  /* 0x00000026ff0e7e24 */ /* 0x008fe4000f8e00ff */
[----:B------:R-:W-:Y:S01]  /*6580*/  IMAD.MOV.U32 R15, RZ, RZ, 0x80 ;  /* 0x00000080ff0f7424 */ /* 0x000fe200078e00ff */
[----:B------:R-:W-:Y:S01]  /*6590*/  STL [R1+0x50], R125 ;  /* 0x0000507d01007387 */ /* 0x000fe20000100800 */
[----:B------:R-:W-:Y:S02]  /*65a0*/  IMAD.MOV.U32 R26, RZ, RZ, 0x100 ;  /* 0x00000100ff1a7424 */ /* 0x000fe400078e00ff */
[----:B------:R-:W-:Y:S01]  /*65b0*/  IMAD.U32 R24, RZ, RZ, UR38 ;  /* 0x00000026ff187e24 */ /* 0x000fe2000f8e00ff */
[----:B------:R-:W3:Y:S01]  /*65c0*/  LDC R12, c[0x0][0xa80] ;  /* 0x0002a000ff0c7b82 */ /* 0x000ee20000000800 */
[----:B------:R-:W-:Y:S01]  /*65d0*/  IMAD.MOV.U32 R25, RZ, RZ, 0x80 ;  /* 0x00000080ff197424 */ /* 0x000fe200078e00ff */
[----:B------:R-:W-:Y:S01]  /*65e0*/  STL.64 [R1+0x28], R14 ;  /* 0x0000280e01007387 */ /* 0x000fe20000100a00 */
[----:B------:R-:W-:-:S02]  /*65f0*/  IMAD.U32 R33, RZ, RZ, UR37 ;  /* 0x00000025ff217e24 */ /* 0x000fc4000f8e00ff */
[----:B------:R-:W-:Y:S01]  /*6600*/  IMAD.U32 R72, RZ, RZ, UR37 ;  /* 0x00000025ff487e24 */ /* 0x000fe2000f8e00ff */
[----:B------:R-:W-:Y:S04]  /*6610*/  STL.64 [R1+0x30], R26 ;  /* 0x0000301a01007387 */ /* 0x000fe80000100a00 */
[----:B------:R-:W-:Y:S04]  /*6620*/  STL.128 [R1], R24 ;  /* 0x0000001801007387 */ /* 0x000fe80000100c00 */
[----:B------:R-:W-:Y:S04]  /*6630*/  STL.128 [R1+0x410], RZ ;  /* 0x000410ff01007387 */ /* 0x000fe80000100c00 */
[----:B------:R-:W-:Y:S04]  /*6640*/  STL.128 [R1+0x420], RZ ;  /* 0x000420ff01007387 */ /* 0x000fe80000100c00 */
[----:B------:R-:W-:Y:S01]  /*6650*/  STL.128 [R1+0x200], RZ ;  /* 0x000200ff01007387 */ /* 0x000fe20000100c00 */
[----:B------:R-:W-:-:S02]  /*6660*/  MOV R4, R148 ;  /* 0x0000009400047202 */ /* 0x000fc40000000f00 */
[----:B0-----:R-:W-:Y:S01]  /*6670*/  MOV R5, R3 ;  /* 0x0000000300057202 */ /* 0x001fe20000000f00 */
[----:B---3--:R-:W-:Y:S01]  /*6680*/  STL [R1+0x430], R12 ;  /* 0x0004300c01007387 */ /* 0x008fe20000100800 */
[C---:B------:R-:W-:Y:S02]  /*6690*/  IADD3 R8, P1, R4.reuse, 0x32430, RZ ;  /* 0x0003243004087810 */ /* 0x040fe40007f3e0ff */
[C---:B------:R-:W-:Y:S01]  /*66a0*/  IADD3 R0, P3, R4.reuse, 0x32450, RZ ;  /* 0x0003245004007810 */ /* 0x040fe20007f7e0ff */
[----:B------:R-:W-:Y:S01]  /*66b0*/  STL.128 [R1+0x210], RZ ;  /* 0x000210ff01007387 */ /* 0x000fe20000100c00 */
[C---:B------:R-:W-:Y:S01]  /*66c0*/  IADD3 R6, P4, R4.reuse, 0x32460, RZ ;  /* 0x0003246004067810 */ /* 0x040fe20007f9e0ff */
[--C-:B------:R-:W-:Y:S01]  /*66d0*/  IMAD.X R9, RZ, RZ, R5.reuse, P1 ;  /* 0x000000ffff097224 */ /* 0x100fe200008e0605 */
[----:B-1----:R-:W-:Y:S01]  /*66e0*/  ISETP.NE.AND P1, PT, R13, 0x1, PT ;  /* 0x000000010d00780c */ /* 0x002fe20003f25270 */
[--C-:B------:R-:W-:Y:S01]  /*66f0*/  IMAD.X R3, RZ, RZ, R5.reuse, P3 ;  /* 0x000000ffff037224 */ /* 0x100fe200018e0605 */
[----:B------:R-:W-:Y:S01]  /*6700*/  IADD3 R10, P2, R4, 0x32440, RZ ;  /* 0x00032440040a7810 */ /* 0x000fe20007f5e0ff */
[--C-:B------:R-:W-:Y:S01]  /*6710*/  IMAD.X R7, RZ, RZ, R5.reuse, P4 ;  /* 0x000000ffff077224 */ /* 0x100fe200020e0605 */
[----:B------:R-:W-:Y:S01]  /*6720*/  STL.64 [R1+0x18], R8 ;  /* 0x0000180801007387 */ /* 0x000fe20000100a00 */
[----:B------:R-:W-:Y:S01]  /*6730*/  IMAD.MOV.U32 R4, RZ, RZ, R0 ;  /* 0x000000ffff047224 */ /* 0x000fe200078e0000 */
[----:B------:R-:W-:Y:S01]  /*6740*/  IADD3 R33, P3, R33, 0x410, RZ ;  /* 0x0000041021217810 */ /* 0x000fe20007f7e0ff */
[----:B------:R-:W-:Y:S01]  /*6750*/  IMAD.X R11, RZ, RZ, R5, P2 ;  /* 0x000000ffff0b7224 */ /* 0x000fe200010e0605 */
[----:B------:R-:W-:Y:S01]  /*6760*/  STL.128 [R1+0x220], RZ ;  /* 0x000220ff01007387 */ /* 0x000fe20000100c00 */
[----:B------:R-:W-:Y:S01]  /*6770*/  IMAD.MOV.U32 R5, RZ, RZ, R3 ;  /* 0x000000ffff057224 */ /* 0x000fe200078e0003 */
[----:B------:R-:W-:Y:S01]  /*6780*/  IADD3 R72, P4, R72, 0x50, RZ ;  /* 0x0000005048487810 */ /* 0x000fe20007f9e0ff */
[----:B------:R-:W-:Y:S01]  /*6790*/  VIADD R3, R216, 0x7f ;  /* 0x0000007fd8037836 */ /* 0x000fe20000000000 */
[----:B------:R-:W-:Y:S01]  /*67a0*/  STL.64 [R1+0x20], R10 ;  /* 0x0000200a01007387 */ /* 0x000fe20000100a00 */
[----:B------:R-:W0:Y:S03]  /*67b0*/  @P1 LDC R0, c[0x0][0x44c] ;  /* 0x00011300ff001b82 */ /* 0x000e260000000800 */
[----:B------:R1:W-:Y:S04]  /*67c0*/  STL.128 [R1+0x40], R4 ;  /* 0x0000400401007387 */ /* 0x0003e80000100c00 */
[----:B------:R3:W-:Y:S04]  /*67d0*/  STL.128 [R1+0x230], RZ ;  /* 0x000230ff01007387 */ /* 0x0007e80000100c00 */
[----:B------:R3:W-:Y:S04]  /*67e0*/  STL.128 [R1+0x240], RZ ;  /* 0x000240ff01007387 */ /* 0x0007e80000100c00 */
[----:B------:R3:W-:Y:S01]  /*67f0*/  STL.128 [R1+0x250], RZ ;  /* 0x000250ff01007387 */ /* 0x0007e20000100c00 */
[----:B-1----:R-:W1:Y:S03]  /*6800*/  @P1 LDC R5, c[0x0][0x450] ;  /* 0x00011400ff051b82 */ /* 0x002e660000000800 */
[----:B------:R3:W-:Y:S04]  /*6810*/  STL.128 [R1+0x260], RZ ;  /* 0x000260ff01007387 */ /* 0x0007e80000100c00 */
[----:B------:R3:W-:Y:S01]  /*6820*/  STL.128 [R1+0x270], RZ ;  /* 0x000270ff01007387 */ /* 0x0007e20000100c00 */
[----:B0-----:R-:W-:Y:S01]  /*6830*/  @P1 IMAD.HI.U32 R0, R3, R0, RZ ;  /* 0x0000000003001227 */ /* 0x001fe200078e00ff */
[----:B------:R-:W0:Y:S02]  /*6840*/  LDC.64 R6, c[0x0][0xad8] ;  /* 0x0002b600ff067b82 */ /* 0x000e240000000a00 */
[----:B------:R3:W-:Y:S04]  /*6850*/  STL.128 [R1+0x280], RZ ;  /* 0x000280ff01007387 */ /* 0x0007e80000100c00 */
[----:B------:R3:W-:Y:S04]  /*6860*/  STL.128 [R1+0x290], RZ ;  /* 0x000290ff01007387 */ /* 0x0007e80000100c00 */
[----:B------:R3:W-:Y:S04]  /*6870*/  STL.128 [R1+0x2a0], RZ ;  /* 0x0002a0ff01007387 */ /* 0x0007e80000100c00 */
[----:B------:R3:W-:Y:S01]  /*6880*/  STL.128 [R1+0x2b0], RZ ;  /* 0x0002b0ff01007387 */ /* 0x0007e20000100c00 */
[----:B-1----:R-:W-:-:S03]  /*6890*/  @P1 SHF.R.U32.HI R3, RZ, R5, R0 ;  /* 0x00000005ff031219 */ /* 0x002fc60000011600 */
[----:B------:R3:W-:Y:S04]  /*68a0*/  STL.128 [R1+0x2c0], RZ ;  /* 0x0002c0ff01007387 */ /* 0x0007e80000100c00 */
[----:B------:R3:W-:Y:S01]  /*68b0*/  STL.128 [R1+0x2d0], RZ ;  /* 0x0002d0ff01007387 */ /* 0x0007e20000100c00 */
[----:B------:R-:W-:Y:S01]  /*68c0*/  IMAD.IADD R3, R188, 0x1, R3 ;  /* 0x00000001bc037824 */ /* 0x000fe200078e0203 */
[----:B0-----:R-:W-:Y:S02]  /*68d0*/  ISETP.GE.AND P2, PT, R7, 0x1, PT ;  /* 0x000000010700780c */ /* 0x001fe40003f46270 */
[----:B------:R3:W-:Y:S04]  /*68e0*/  STL.128 [R1+0x2e0], RZ ;  /* 0x0002e0ff01007387 */ /* 0x0007e80000100c00 */
        /* <DEDUP_REMOVED lines=17> */
[----:B------:R3:W-:Y:S04]  /*6a00*/  STL [R1+0x10], RZ ;  /* 0x000010ff01007387 */ /* 0x0007e80000100800 */
[----:B------:R3:W-:Y:S01]  /*6a10*/  STL [R1+0x38], RZ ;  /* 0x000038ff01007387 */ /* 0x0007e20000100800 */
[----:B------:R-:W-:Y:S05]  /*6a20*/  @P0 BRA `(.L_x_3875) ;  /* 0x00000000000c0947 */ /* 0x000fea0003800000 */
[----:B------:R-:W0:Y:S01]  /*6a30*/  FENCE.VIEW.ASYNC.G ;  /* 0x00000000000073c6 */ /* 0x000e220000000100 */
[----:B------:R-:W-:Y:S05]  /*6a40*/  WARPSYNC.ALL ;  /* 0x0000000000007948 */ /* 0x000fea0003800000 */
[----:B0-----:R-:W-:Y:S06]  /*6a50*/  BAR.ARV 0xc, 0x180 ;  /* 0x0306000000007b1d */ /* 0x001fec0000002000 */
.L_x_3875:
[----:B------:R-:W-:Y:S02]  /*6a60*/  IMAD.X R40, RZ, RZ, UR36, P3 ;  /* 0x00000024ff287e24 */ /* 0x000fe400098e06ff */
[----:B------:R-:W-:Y:S02]  /*6a70*/  IMAD.X R73, RZ, RZ, UR36, P4 ;  /* 0x00000024ff497e24 */ /* 0x000fe4000a0e06ff */
        /* <DEDUP_REMOVED lines=13> */
.L_x_3878:
[----:B------:R-:W-:-:S13]  /*6b50*/  ISETP.NE.AND P0, PT, R7, 0x1, PT ;  /* 0x000000010700780c */ /* 0x000fda0003f05270 */
[----:B------:R-:W0:Y:S02]  /*6b60*/  @P0 LDC.64 R4, c[0x0][0xae0] ;  /* 0x0002b800ff040b82 */ /* 0x000e240000000a00 */
[----:B0-----:R-:W-:-:S05]  /*6b70*/  @P0 IMAD.HI.U32 R4, R0, R4, RZ ;  /* 0x0000000400040227 */ /* 0x001fca00078e00ff */
[----:B------:R-:W-:-:S07]  /*6b80*/  @P0 SHF.R.U32.HI R0, RZ, R5, R4 ;  /* 0x00000005ff000219 */ /* 0x000fce0000011604 */
.L_x_3879:
[----:B------:R-:W-:Y:S05]  /*6b90*/  BSYNC B0 ;  /* 0x0000000000007941 */ /* 0x000fea0003800000 */
.L_x_3877:
[----:B------:R-:W-:-:S05]  /*6ba0*/  IMAD R3, R0, R7, R7 ;  /* 0x0000000700037224 */ /* 0x000fca00078e0207 */
[----:B------:R-:W-:-:S07]  /*6bb0*/  VIMNMX R6, R6, R3, PT ;  /* 0x0000000306067248 */ /* 0x000fce0003fe0100 */
.L_x_3876:
        /* <DEDUP_REMOVED lines=24> */
.L_x_3882:
[----:B------:R-:W-:-:S13]  /*6d40*/  ISETP.NE.AND P0, PT, R7, 0x1, PT ;  /* 0x000000010700780c */ /* 0x000fda0003f05270 */
[----:B------:R-:W0:Y:S02]  /*6d50*/  @P0 LDC.64 R4, c[0x0][0xae0] ;  /* 0x0002b800ff040b82 */ /* 0x000e240000000a00 */
[----:B0-----:R-:W-:-:S05]  /*6d60*/  @P0 IMAD.HI.U32 R4, R0, R4, RZ ;  /* 0x0000000400040227 */ /* 0x001fca00078e00ff */
[----:B------:R-:W-:-:S07]  /*6d70*/  @P0 SHF.R.U32.HI R0, RZ, R5, R4 ;  /* 0x00000005ff000219 */ /* 0x000fce0000011604 */
.L_x_3883:
[----:B------:R-:W-:Y:S05]  /*6d80*/  BSYNC B0 ;  /* 0x0000000000007941 */ /* 0x000fea0003800000 */
.L_x_3881:
[----:B------:R-:W-:-:S05]  /*6d90*/  IMAD R0, R0, R7, RZ ;  /* 0x0000000700007224 */ /* 0x000fca00078e02ff */
[----:B------:R-:W-:-:S07]  /*6da0*/  VIMNMX R3, R3, R0, !PT ;  /* 0x0000000003037248 */ /* 0x000fce0007fe0100 */
.L_x_3880:
[----:B------:R-:W-:Y:S01]  /*6db0*/  IMAD.HI R3, R3, 0x2aaaaaab, RZ ;  /* 0x2aaaaaab03037827 */ /* 0x000fe200078e02ff */
[----:B------:R-:W-:-:S04]  /*6dc0*/  PLOP3.LUT P0, PT, PT, PT, PT, 0x80, 0x0 ;  /* 0x000000000000781c */ /* 0x000fc80003f0f070 */
[----:B------:R-:W-:-:S04]  /*6dd0*/  SHF.R.U32.HI R0, RZ, 0x1f, R3 ;  /* 0x0000001fff007819 */ /* 0x000fc80000011603 */
[----:B------:R-:W-:-:S04]  /*6de0*/  LEA.HI.SX32 R0, R3, R0, 0x1c ;  /* 0x0000000003007211 */ /* 0x000fc800078fe2ff */
[----:B------:R-:W-:-:S04]  /*6df0*/  VIMNMX R196, RZ, R0, !PT ;  /* 0x00000000ffc47248 */ /* 0x000fc80007fe0100 */
[----:B------:R-:W-:-:S13]  /*6e00*/  ISETP.GT.AND P1, PT, R172, R196, PT ;  /* 0x000000c4ac00720c */ /* 0x000fda0003f24270 */
[----:B------:R-:W-:Y:S05]  /*6e10*/  @!P1 BRA `(.L_x_3884) ;  /* 0x0000024400bc9947 */ /* 0x000fea0003800000 */
[----:B------:R0:W-:Y:S01]  /*6e20*/  STL.64 [R1+0x58], RZ ;  /* 0x000058ff01007387 */ /* 0x0001e20000100a00 */
[----:B------:R-:W-:Y:S01]  /*6e30*/  IMAD.U32 R17, RZ, RZ, UR37 ;  /* 0x00000025ff117e24 */ /* 0x000fe2000f8e00ff */
[----:B------:R-:W-:Y:S01]  /*6e40*/  UMOV UR4, 0xffffffff ;  /* 0xffffffff00047882 */ /* 0x000fe20000000000 */
[----:B------:R-:W-:Y:S02]  /*6e50*/  IMAD.U32 R35, RZ, RZ, UR37 ;  /* 0x00000025ff237e24 */ /* 0x000fe4000f8e00ff */
[----:B------:R-:W-:Y:S01]  /*6e60*/  IMAD.U32 R24, RZ, RZ, UR37 ;  /* 0x00000025ff187e24 */ /* 0x000fe2000f8e00ff */
[----:B------:R-:W-:Y:S01]  /*6e70*/  IADD3 R17, P0, R17, 0x88, RZ ;  /* 0x0000008811117810 */ /* 0x000fe20007f1e0ff */
[----:B------:R-:W-:Y:S01]  /*6e80*/  IMAD.U32 R32, RZ, RZ, UR37 ;  /* 0x00000025ff207e24 */ /* 0x000fe2000f8e00ff */
[----:B------:R-:W-:Y:S02]  /*6e90*/  IADD3 R35, P1, R35, 0x78, RZ ;  /* 0x0000007823237810 */ /* 0x000fe40007f3e0ff */
[----:B------:R-:W-:Y:S01]  /*6ea0*/  IADD3 R24, P2, R24, 0x58, RZ ;  /* 0x0000005818187810 */ /* 0x000fe20007f5e0ff */
[----:B------:R-:W-:Y:S01]  /*6eb0*/  IMAD.X R16, RZ, RZ, UR36, P0 ;  /* 0x00000024ff107e24 */ /* 0x000fe200080e06ff */
[----:B------:R-:W-:Y:S01]  /*6ec0*/  IADD3 R32, P3, R32, 0x60, RZ ;  /* 0x0000006020207810 */ /* 0x000fe20007f7e0ff */
[----:B------:R-:W-:-:S02]  /*6ed0*/  IMAD.X R34, RZ, RZ, UR36, P1 ;  /* 0x00000024ff227e24 */ /* 0x000fc400088e06ff */
[----:B------:R-:W-:Y:S02]  /*6ee0*/  IMAD.X R25, RZ, RZ, UR36, P2 ;  /* 0x00000024ff197e24 */ /* 0x000fe400090e06ff */
[----:B--2---:R-:W-:Y:S01]  /*6ef0*/  IMAD.X R41, RZ, RZ, UR36, P3 ;  /* 0x00000024ff297e24 */ /* 0x004fe200098e06ff */
[----:B0-----:R-:W-:Y:S07]  /*6f00*/  BRA.DIV UR4, `(.L_x_3885) ;  /* 0x000002fe04047947 */ /* 0x001fee000b800000 */
[----:B------:R-:W2:Y:S04]  /*6f10*/  LDL R0, [R1+0x464] ;  /* 0x0004640001007983 */ /* 0x000ea80000100800 */
[----:B--2---:R0:W1:Y:S02]  /*6f20*/  SHFL.IDX PT, R14, R0, RZ, 0x1f ;  /* 0x00001fff000e7589 */ /* 0x00406400000e0000 */
.L_x_4203:
[----:B01----:R-:W-:Y:S01]  /*6f30*/  LEA.HI R0, R14, R14, RZ, 0x1 ;  /* 0x0000000e0e007211 */ /* 0x003fe200078f08ff */
[C---:B------:R-:W-:Y:S01]  /*6f40*/  VIADD R27, R148.reuse, 0x18400 ;  /* 0x00018400941b7836 */ /* 0x040fe20000000000 */
[----:B------:R-:W-:Y:S01]  /*6f50*/  STL.128 [R1+0x90], RZ ;  /* 0x000090ff01007387 */ /* 0x000fe20000100c00 */
[----:B------:R-:W-:Y:S01]  /*6f60*/  VIADD R8, R148, 0x400 ;  /* 0x0000040094087836 */ /* 0x000fe20000000000 */
[----:B------:R-:W-:Y:S01]  /*6f70*/  LOP3.LUT R3, R0, 0x7fffe, RZ, 0xc0, !PT ;  /* 0x0007fffe00037812 */ /* 0x000fe200078ec0ff */
[----:B------:R-:W-:Y:S01]  /*6f80*/  IMAD.MOV.U32 R4, RZ, RZ, 0x1 ;  /* 0x00000001ff047424 */ /* 0x000fe200078e00ff */
[----:B------:R-:W-:Y:S01]  /*6f90*/  STL.128 [R1+0xa0], RZ ;  /* 0x0000a0ff01007387 */ /* 0x000fe20000100c00 */
[----:B------:R-:W-:Y:S01]  /*6fa0*/  IMAD.MOV.U32 R5, RZ, RZ, RZ ;  /* 0x000000ffff057224 */ /* 0x000fe200078e00ff */
[----:B------:R-:W-:Y:S01]  /*6fb0*/  SHF.R.U32.HI R8, RZ, 0x4, R8 ;  /* 0x00000004ff087819 */ /* 0x000fe20000011608 */
[----:B------:R-:W-:Y:S01]  /*6fc0*/  IMAD.IADD R0, R14, 0x1, -R3 ;  /* 0x000000010e007824 */ /* 0x000fe200078e0a03 */
[----:B------:R-:W-:Y:S01]  /*6fd0*/  STL.128 [R1+0xb0], RZ ;  /* 0x0000b0ff01007387 */ /* 0x000fe20000100c00 */
[----:B------:R-:W-:Y:S01]  /*6fe0*/  VIADD R3, R148, 0x1c400 ;  /* 0x0001c40094037836 */ /* 0x000fe20000000000 */
[----:B------:R-:W-:Y:S01]  /*6ff0*/  LOP3.LUT R8, R8, 0x3fff, RZ, 0xc0, !PT ;  /* 0x00003fff08087812 */ /* 0x000fe200078ec0ff */
[----:B------:R-:W-:Y:S01]  /*7000*/  IMAD R0, R0, 0x2000, R27 ;  /* 0x0000200000007824 */ /* 0x000fe200078e021b */
[----:B------:R-:W-:Y:S01]  /*7010*/  STL.128 [R1+0xc0], RZ ;  /* 0x0000c0ff01007387 */ /* 0x000fe20000100c00 */
[----:B------:R-:W-:Y:S01]  /*7020*/  IMAD.MOV.U32 R6, RZ, RZ, 0x1 ;  /* 0x00000001ff067424 */ /* 0x000fe200078e00ff */
[----:B------:R-:W-:Y:S01]  /*7030*/  SHF.R.U32.HI R3, RZ, 0x4, R3 ;  /* 0x00000004ff037819 */ /* 0x000fe20000011603 */
[----:B------:R-:W-:Y:S01]  /*7040*/  VIADD R9, R0, 0xa000 ;  /* 0x0000a00000097836 */ /* 0x000fe20000000000 */
[----:B------:R-:W-:Y:S01]  /*7050*/  SHF.R.U32.HI R0, RZ, 0x4, R0 ;  /* 0x00000004ff007819 */ /* 0x000fe20000011600 */
[----:B------:R-:W-:Y:S01]  /*7060*/  IMAD.MOV.U32 R7, RZ, RZ, RZ ;  /* 0x000000ffff077224 */ /* 0x000fe200078e00ff */
[----:B------:R-:W-:Y:S01]  /*7070*/  LOP3.LUT R3, R3, 0x3fff, RZ, 0xc0, !PT ;  /* 0x00003fff03037812 */ /* 0x000fe200078ec0ff */
[----:B------:R-:W-:Y:S01]  /*7080*/  IMAD.MOV.U32 R10, RZ, RZ, 0x1 ;  /* 0x00000001ff0a7424 */ /* 0x000fe200078e00ff */
[----:B------:R-:W-:Y:S01]  /*7090*/  SHF.R.U32.HI R9, RZ, 0x4, R9 ;  /* 0x00000004ff097819 */ /* 0x000fe20000011609 */
[----:B------:R-:W-:Y:S01]  /*70a0*/  IMAD.MOV.U32 R11, RZ, RZ, RZ ;  /* 0x000000ffff0b7224 */ /* 0x000fe200078e00ff */
[----:B------:R-:W-:Y:S01]  /*70b0*/  LOP3.LUT R3, R3, 0x10000, RZ, 0xfc, !PT ;  /* 0x0001000003037812 */ /* 0x000fe200078efcff */
[----:B------:R0:W-:Y:S01]  /*70c0*/  STL.128 [R1+0x60], R4 ;  /* 0x0000600401007387 */ /* 0x0001e20000100c00 */
[----:B------:R-:W-:Y:S01]  /*70d0*/  LOP3.LUT R9, R9, 0x3fff, RZ, 0xc0, !PT ;  /* 0x00003fff09097812 */ /* 0x000fe200078ec0ff */
[----:B------:R-:W-:Y:S01]  /*70e0*/  IMAD.U32 R36, RZ, RZ, UR37 ;  /* 0x00000025ff247e24 */ /* 0x000fe2000f8e00ff */
[----:B------:R-:W-:Y:S01]  /*70f0*/  LOP3.LUT R0, R0, 0x3fff, RZ, 0xc0, !PT ;  /* 0x00003fff00007812 */ /* 0x000fe200078ec0ff */
[----:B------:R1:W-:Y:S01]  /*7100*/  STL.64 [R1+0x70], R10 ;  /* 0x0000700a01007387 */ /* 0x0003e20000100a00 */
[----:B------:R-:W-:Y:S01]  /*7110*/  LOP3.LUT R9, R9, 0x10000, RZ, 0xfc, !PT ;  /* 0x0001000009097812 */ /* 0x000fe200078efcff */
[----:B------:R-:W-:Y:S01]  /*7120*/  IMAD.U32 R37, RZ, RZ, UR37 ;  /* 0x00000025ff257e24 */ /* 0x000fe2000f8e00ff */
[----:B------:R-:W-:Y:S01]  /*7130*/  LOP3.LUT P0, RZ, R27, 0x1bf, RZ, 0xc0, !PT ;  /* 0x000001bf1bff7812 */ /* 0x000fe2000780c0ff */
[----:B------:R-:W-:Y:S01]  /*7140*/  STL.128 [R1+0xd0], RZ ;  /* 0x0000d0ff01007387 */ /* 0x000fe20000100c00 */
[----:B------:R-:W-:Y:S01]  /*7150*/  IADD3 R36, P5, R36, 0x68, RZ ;  /* 0x0000006824247810 */ /* 0x000fe20007fbe0ff */
[----:B----4-:R-:W-:Y:S01]  /*7160*/  IMAD.U32 R39, RZ, RZ, UR37 ;  /* 0x00000025ff277e24 */ /* 0x010fe2000f8e00ff */
[----:B------:R-:W-:Y:S01]  /*7170*/  IADD3 R37, P4, R37, 0x70, RZ ;  /* 0x0000007025257810 */ /* 0x000fe20007f9e0ff */
[----:B------:R-:W-:Y:S01]  /*7180*/  STL.128 [R1+0xe0], RZ ;  /* 0x0000e0ff01007387 */ /* 0x000fe20000100c00 */
[----:B------:R-:W-:Y:S01]  /*7190*/  IMAD.U32 R45, RZ, RZ, UR37 ;  /* 0x00000025ff2d7e24 */ /* 0x000fe2000f8e00ff */
[----:B------:R-:W-:Y:S01]  /*71a0*/  BSSY B6, `(.L_x_3886) ;  /* 0x000002a000067945 */ /* 0x000fe20003800000 */
[----:B------:R-:W-:Y:S01]  /*71b0*/  IMAD.U32 R50, RZ, RZ, UR37 ;  /* 0x00000025ff327e24 */ /* 0x000fe2000f8e00ff */
[C---:B0-----:R-:W-:Y:S01]  /*71c0*/  LOP3.LUT R6, R8.reuse, 0x3000000, RZ, 0xfc, !PT ;  /* 0x0300000008067812 */ /* 0x041fe200078efcff */
[----:B------:R-:W-:Y:S01]  /*71d0*/  IMAD.MOV.U32 R4, RZ, RZ, R3 ;  /* 0x000000ffff047224 */ /* 0x000fe200078e0003 */
[----:B------:R-:W-:Y:S01]  /*71e0*/  LOP3.LUT R8, R8, 0x10000, RZ, 0xfc, !PT ;  /* 0x0001000008087812 */ /* 0x000fe200078efcff */
[----:B------:R-:W-:Y:S01]  /*71f0*/  IMAD.MOV.U32 R5, RZ, RZ, 0x40000040 ;  /* 0x40000040ff057424 */ /* 0x000fe200078e00ff */
[----:B-1----:R-:W-:Y:S01]  /*7200*/  LOP3.LUT R10, R0, 0x10000, RZ, 0xfc, !PT ;  /* 0x00010000000a7812 */ /* 0x002fe200078efcff */
[----:B------:R-:W-:Y:S01]  /*7210*/  IMAD.MOV.U32 R7, RZ, RZ, 0x40000040 ;  /* 0x40000040ff077424 */ /* 0x000fe200078e00ff */
[----:B------:R-:W-:Y:S01]  /*7220*/  IADD3 R39, P3, R39, 0x80, RZ ;  /* 0x0000008027277810 */ /* 0x000fe20007f7e0ff */
[----:B------:R-:W-:Y:S01]  /*7230*/  IMAD.MOV.U32 R11, RZ, RZ, 0x40000040 ;  /* 0x40000040ff0b7424 */ /* 0x000fe200078e00ff */
[----:B------:R-:W-:Y:S01]  /*7240*/  IADD3 R45, P2, R45, 0x90, RZ ;  /* 0x000000902d2d7810 */ /* 0x000fe20007f5e0ff */
[----:B------:R-:W-:Y:S01]  /*7250*/  IMAD.U32 R49, RZ, RZ, UR37 ;  /* 0x00000025ff317e24 */ /* 0x000fe2000f8e00ff */
[----:B------:R0:W-:Y:S01]  /*7260*/  STL.128 [R1+0x80], R4 ;  /* 0x0000800401007387 */ /* 0x0001e20000100c00 */
[----:B------:R-:W-:Y:S01]  /*7270*/  IMAD.X R47, RZ, RZ, UR36, P5 ;  /* 0x00000024ff2f7e24 */ /* 0x000fe2000a8e06ff */
[----:B------:R-:W-:Y:S01]  /*7280*/  IADD3 R50, P1, R50, 0xf0, RZ ;  /* 0x000000f032327810 */ /* 0x000fe20007f3e0ff */
[----:B------:R-:W-:Y:S01]  /*7290*/  IMAD.X R52, RZ, RZ, UR36, P4 ;  /* 0x00000024ff347e24 */ /* 0x000fe2000a0e06ff */
[----:B------:R1:W-:Y:S01]  /*72a0*/  STL.64 [R1+0x78], R10 ;  /* 0x0000780a01007387 */ /* 0x0003e20000100a00 */
[----:B------:R-:W-:Y:S01]  /*72b0*/  IADD3 R49, P5, R49, 0xf8, RZ ;  /* 0x000000f831317810 */ /* 0x000fe20007fbe0ff */
[----:B------:R-:W-:-:S02]  /*72c0*/  IMAD.X R54, RZ, RZ, UR36, P3 ;  /* 0x00000024ff367e24 */ /* 0x000fc400098e06ff */
[----:B------:R-:W-:Y:S02]  /*72d0*/  IMAD.X R44, RZ, RZ, UR36, P2 ;  /* 0x00000024ff2c7e24 */ /* 0x000fe400090e06ff */
[----:B------:R-:W-:Y:S02]  /*72e0*/  IMAD.X R51, RZ, RZ, UR36, P1 ;  /* 0x00000024ff337e24 */ /* 0x000fe400088e06ff */
[----:B------:R-:W-:Y:S02]  /*72f0*/  IMAD.X R48, RZ, RZ, UR36, P5 ;  /* 0x00000024ff307e24 */ /* 0x000fe4000a8e06ff */
[----:B0-----:R-:W-:Y:S02]  /*7300*/  IMAD.MOV.U32 R6, RZ, RZ, R8 ;  /* 0x000000ffff067224 */ /* 0x001fe400078e0008 */
[----:B------:R-:W-:-:S05]  /*7310*/  IMAD.MOV.U32 R4, RZ, RZ, R9 ;  /* 0x000000ffff047224 */ /* 0x000fca00078e0009 */
[----:B------:R1:W-:Y:S01]  /*7320*/  STL.128 [R1+0xf0], R4 ;  /* 0x0000f00401007387 */ /* 0x0003e20000100c00 */
[----:B------:R-:W-:Y:S05]  /*7330*/  @!P0 BRA `(.L_x_3887) ;  /* 0x0000000000408947 */ /* 0x000fea0003800000 */
[----:B------:R-:W-:Y:S01]  /*7340*/  MOV R0, 0x0 ;  /* 0x0000000000007802 */ /* 0x000fe20000000f00 */
[----:B------:R-:W-:Y:S01]  /*7350*/  ULDC.64 UR4, c[0x4][0x98] ;  /* 0x0100260000047ab9 */ /* 0x000fe20000000a00 */
[----:B------:R-:W-:Y:S01]  /*7360*/  ULDC.64 UR6, c[0x4][0xa0] ;  /* 0x0100280000067ab9 */ /* 0x000fe20000000a00 */
[----:B-1----:R-:W-:Y:S01]  /*7370*/  IMAD.U32 R4, RZ, RZ, UR4 ;  /* 0x00000004ff047e24 */ /* 0x002fe2000f8e00ff */
        /* <DEDUP_REMOVED lines=11> */
[----:B-1-3-5:R-:W-:Y:S05]  /*7430*/  CALL.ABS.NOINC R14 ;  /* 0x000000000e007343 */ /* 0x02afea0003c00000 */
.L_x_3887:
[----:B------:R-:W-:Y:S05]  /*7440*/  BSYNC B6 ;  /* 0x0000000000067941 */ /* 0x000fea0003800000 */
.L_x_3886:
[----:B------:R-:W0:Y:S01]  /*7450*/  S2R R20, SR_TID.X ;  /* 0x0000000000147919 */ /* 0x000e220000002100 */
[----:B-1----:R-:W1:Y:S01]  /*7460*/  LDC.64 R6, c[0x0][0xad8] ;  /* 0x0002b600ff067b82 */ /* 0x002e620000000a00 */
[----:B------:R-:W-:Y:S01]  /*7470*/  UIADD3 UR4, UP0, UR37, 0x100, URZ ;  /* 0x0000010025047890 */ /* 0x000fe2000ff1e03f */
[----:B------:R-:W-:Y:S01]  /*7480*/  IMAD.MOV.U32 R4, RZ, RZ, RZ ;  /* 0x000000ffff047224 */ /* 0x000fe200078e00ff */
[----:B------:R-:W-:Y:S01]  /*7490*/  STL.64 [R1+0x110], R24 ;  /* 0x0001101801007387 */ /* 0x000fe20000100a00 */
[----:B------:R-:W-:Y:S01]  /*74a0*/  IMAD.U32 R3, RZ, RZ, UR37 ;  /* 0x00000025ff037e24 */ /* 0x000fe2000f8e00ff */
[----:B------:R-:W-:Y:S01]  /*74b0*/  UIADD3.X UR5, URZ, UR36, URZ, UP0, !UPT ;  /* 0x000000243f057290 */ /* 0x000fe200087fe43f */
[----:B------:R-:W-:Y:S01]  /*74c0*/  IMAD.U32 R38, RZ, RZ, UR37 ;  /* 0x00000025ff267e24 */ /* 0x000fe2000f8e00ff */
[----:B------:R-:W-:Y:S01]  /*74d0*/  STL.64 [R1+0x100], R224 ;  /* 0x000100e001007387 */ /* 0x000fe20000100a00 */
[----:B------:R-:W2:Y:S01]  /*74e0*/  LDC.64 R12, c[0x0][0xae0] ;  /* 0x0002b800ff0c7b82 */ /* 0x000ea20000000a00 */
[----:B------:R-:W-:Y:S01]  /*74f0*/  IMAD.U32 R8, RZ, RZ, UR4 ;  /* 0x00000004ff087e24 */ /* 0x000fe2000f8e00ff */
[----:B------:R-:W-:Y:S01]  /*7500*/  ULDC UR4, c[0x0][0x3f4] ;  /* 0x0000fd0000047ab9 */ /* 0x000fe20000000800 */
[----:B------:R-:W-:Y:S01]  /*7510*/  IMAD.U32 R9, RZ, RZ, UR5 ;  /* 0x00000005ff097e24 */ /* 0x000fe2000f8e00ff */
[----:B------:R-:W-:Y:S01]  /*7520*/  STL.U8 [R1+0x118], RZ ;  /* 0x000118ff01007387 */ /* 0x000fe20000100000 */
[----:B------:R-:W-:-:S02]  /*7530*/  ISETP.LT.AND P0, PT, RZ, UR4, PT ;  /* 0x00000004ff007c0c */ /* 0x000fc4000bf01270 */
[----:B------:R-:W-:Y:S01]  /*7540*/  IADD3 R38, P4, R38, 0x108, RZ ;  /* 0x0000010826267810 */ /* 0x000fe20007f9e0ff */
[----:B------:R-:W4:Y:S01]  /*7550*/  LDC.64 R10, c[0x0][0x448] ;  /* 0x00011200ff0a7b82 */ /* 0x000f220000000a00 */
[----:B------:R-:W-:Y:S03]  /*7560*/  STL.64 [R1+0x108], R8 ;  /* 0x0001080801007387 */ /* 0x000fe60000100a00 */
[----:B------:R-:W-:Y:S01]  /*7570*/  IMAD.X R53, RZ, RZ, UR36, P4 ;  /* 0x00000024ff357e24 */ /* 0x000fe2000a0e06ff */
[----:B------:R-:W-:Y:S03]  /*7580*/  STL.U8 [R1+0x14c], RZ ;  /* 0x00014cff01007387 */ /* 0x000fe60000100000 */
[----:B------:R-:W3:Y:S01]  /*7590*/  LDC R0, c[0x0][0x450] ;  /* 0x00011400ff007b82 */ /* 0x000ee20000000800 */
[----:B-1----:R-:W-:-:S02]  /*75a0*/  IMAD.MOV.U32 R31, RZ, RZ, R6 ;  /* 0x000000ffff1f7224 */ /* 0x002fc400078e0006 */
[----:B------:R-:W-:Y:S02]  /*75b0*/  IMAD.MOV.U32 R5, RZ, RZ, R7 ;  /* 0x000000ffff057224 */ /* 0x000fe400078e0007 */
[----:B0-----:R-:W-:-:S03]  /*75c0*/  VIADD R226, R20, 0xffffff80 ;  /* 0xffffff8014e27836 */ /* 0x001fc60000000000 */
[----:B------:R-:W0:Y:S01]  /*75d0*/  LDC R30, c[0x0][0xad4] ;  /* 0x0002b500ff1e7b82 */ /* 0x000e220000000800 */
[----:B--2---:R-:W-:Y:S02]  /*75e0*/  IMAD.MOV.U32 R6, RZ, RZ, R12 ;  /* 0x000000ffff067224 */ /* 0x004fe400078e000c */
[----:B------:R-:W-:Y:S01]  /*75f0*/  IMAD.MOV.U32 R7, RZ, RZ, R13 ;  /* 0x000000ffff077224 */ /* 0x000fe200078e000d */
[----:B------:R-:W-:Y:S04]  /*7600*/  STL [R1+0x11c], R226 ;  /* 0x00011ce201007387 */ /* 0x000fe80000100800 */
[----:B------:R-:W-:Y:S04]  /*7610*/  STL.128 [R1+0x130], R4 ;  /* 0x0001300401007387 */ /* 0x000fe80000100c00 */
[----:B----4-:R-:W-:Y:S04]  /*7620*/  STL.64 [R1+0x140], R10 ;  /* 0x0001400a01007387 */ /* 0x010fe80000100a00 */
[----:B---3--:R-:W-:Y:S04]  /*7630*/  STL [R1+0x148], R0 ;  /* 0x0001480001007387 */ /* 0x008fe80000100800 */
[----:B0-----:R0:W-:Y:S02]  /*7640*/  STL.128 [R1+0x120], R28 ;  /* 0x0001201c01007387 */ /* 0x0011e40000100c00 */
[----:B0-----:R-:W-:Y:S01]  /*7650*/  IMAD.U32 R30, RZ, RZ, UR37 ;  /* 0x00000025ff1e7e24 */ /* 0x001fe2000f8e00ff */
[----:B------:R-:W-:Y:S01]  /*7660*/  IADD3 R29, P1, R3, 0x14c, RZ ;  /* 0x0000014c031d7810 */ /* 0x000fe20007f3e0ff */
[----:B------:R-:W-:-:S03]  /*7670*/  IMAD.U32 R31, RZ, RZ, UR37 ;  /* 0x00000025ff1f7e24 */ /* 0x000fc6000f8e00ff */
[----:B------:R-:W-:Y:S01]  /*7680*/  IADD3 R30, P2, R30, 0x11c, RZ ;  /* 0x0000011c1e1e7810 */ /* 0x000fe20007f5e0ff */
[----:B------:R-:W-:Y:S01]  /*7690*/  IMAD.X R42, RZ, RZ, UR36, P1 ;  /* 0x00000024ff2a7e24 */ /* 0x000fe200088e06ff */
[----:B------:R-:W-:-:S03]  /*76a0*/  IADD3 R31, P3, R31, 0x118, RZ ;  /* 0x000001181f1f7810 */ /* 0x000fc60007f7e0ff */
[----:B------:R-:W-:Y:S02]  /*76b0*/  IMAD.X R43, RZ, RZ, UR36, P2 ;  /* 0x00000024ff2b7e24 */ /* 0x000fe400090e06ff */
[----:B------:R-:W-:Y:S01]  /*76c0*/  IMAD.X R46, RZ, RZ, UR36, P3 ;  /* 0x00000024ff2e7e24 */ /* 0x000fe200098e06ff */
[----:B------:R-:W-:Y:S07]  /*76d0*/  @P0 BRA `(.L_x_3888) ;  /* 0x0000000000400947 */ /* 0x000fee0003800000 */
        /* <DEDUP_REMOVED lines=10> */
.L_x_3891:
[----:B-1----:R1:W2:Y:S02]  /*7780*/  SYNCS.PHASECHK.TRANS64.TRYWAIT P0, [R148+URZ+0x32400], R3 ;  /* 0x03240003940075a7 */ /* 0x0022a4000800017f */
[----:B--2---:R-:W-:Y:S05]  /*7790*/  @!P0 NANOSLEEP.SYNCS 0x989680 ;  /* 0x009896800000895d */ /* 0x004fea0003900000 */
[----:B------:R-:W2:Y:S02]  /*77a0*/  @!P0 SYNCS.PHASECHK.TRANS64 P0, [R148+URZ+0x32400], R3 ;  /* 0x03240003940085a7 */ /* 0x000ea4000800007f */
[----:B--2---:R-:W-:Y:S05]  /*77b0*/  @!P0 BRA `(.L_x_3891) ;  /* 0xfffffffc00f08947 */ /* 0x004fea000383ffff */
.L_x_3890:
[----:B------:R-:W-:Y:S05]  /*77c0*/  BSYNC B0 ;  /* 0x0000000000007941 */ /* 0x000fea0003800000 */
.L_x_3889:
[----:B------:R-:W-:Y:S05]  /*77d0*/  BRA `(.L_x_3892) ;  /* 0x0000002c00747947 */ /* 0x000fea0003800000 */
.L_x_3888:
        /* <DEDUP_REMOVED lines=30> */
.L_x_3894:
[----:B------:R-:W-:Y:S05]  /*79c0*/  BSYNC B6 ;  /* 0x0000000000067941 */ /* 0x000fea0003800000 */
.L_x_3893:
[----:B------:R-:W2:Y:S01]  /*79d0*/  LDL R3, [R1+0x50] ;  /* 0x0000500001037983 */ /* 0x000ea20000100800 */
[----:B------:R-:W-:Y:S01]  /*79e0*/  ULDC.U8 UR4, c[0x0][0x410] ;  /* 0x0001040000047ab9 */ /* 0x000fe20000000000 */
[----:B------:R-:W-:Y:S01]  /*79f0*/  BSSY B0, `(.L_x_3895) ;  /* 0x00002b3000007945 */ /* 0x000fe20003800000 */
[----:B------:R-:W-:Y:S01]  /*7a00*/  ISETP.NE.AND P0, PT, RZ, UR4, PT ;  /* 0x00000004ff007c0c */ /* 0x000fe2000bf05270 */
[----:B--2---:R-:W-:-:S12]  /*7a10*/  IMAD R0, R3, 0x80, R156 ;  /* 0x0000008003007824 */ /* 0x004fd800078e029c */
[----:B------:R-:W-:Y:S05]  /*7a20*/  @!P0 BRA `(.L_x_3896) ;  /* 0x0000001400888947 */ /* 0x000fea0003800000 */
[----:B------:R-:W0:Y:S01]  /*7a30*/  LDC R21, c[0x0][0x448] ;  /* 0x00011200ff157b82 */ /* 0x000e220000000800 */
[----:B------:R-:W-:Y:S01]  /*7a40*/  IMAD R5, R227, 0x40, R0 ;  /* 0x00000040e3057824 */ /* 0x000fe200078e0200 */
[----:B------:R-:W-:Y:S01]  /*7a50*/  ULDC.64 UR4, c[0x0][0x3f8] ;  /* 0x0000fe0000047ab9 */ /* 0x000fe20000000a00 */
[----:B------:R-:W-:Y:S01]  /*7a60*/  ULDC.64 UR6, c[0x0][0x408] ;  /* 0x0001020000067ab9 */ /* 0x000fe20000000a00 */
[----:B------:R-:W-:Y:S02]  /*7a70*/  IMAD.MOV.U32 R6, RZ, RZ, R26 ;  /* 0x000000ffff067224 */ /* 0x000fe400078e001a */
[----:B------:R-:W-:Y:S01]  /*7a80*/  IMAD.MOV.U32 R7, RZ, RZ, R55 ;  /* 0x000000ffff077224 */ /* 0x000fe200078e0037 */
[----:B0-----:R-:W-:-:S13]  /*7a90*/  ISETP.NE.AND P0, PT, R21, 0x1, PT ;  /* 0x000000011500780c */ /* 0x001fda0003f05270 */
[----:B------:R-:W0:Y:S08]  /*7aa0*/  @P0 LDC R2, c[0x0][0x44c] ;  /* 0x00011300ff020b82 */ /* 0x000e300000000800 */
[----:B------:R-:W1:Y:S01]  /*7ab0*/  @P0 LDC R3, c[0x0][0x450] ;  /* 0x00011400ff030b82 */ /* 0x000e620000000800 */
[----:B0-----:R-:W-:-:S05]  /*7ac0*/  @P0 IMAD.HI.U32 R2, R5, R2, RZ ;  /* 0x0000000205020227 */ /* 0x001fca00078e00ff */
[----:B-1----:R-:W-:Y:S01]  /*7ad0*/  @P0 SHF.R.U32.HI R5, RZ, R3, R2 ;  /* 0x00000003ff050219 */ /* 0x002fe20000011602 */
[----:B------:R-:W-:Y:S02]  /*7ae0*/  IMAD.MOV.U32 R2, RZ, RZ, R24 ;  /* 0x000000ffff027224 */ /* 0x000fe400078e0018 */
[----:B------:R-:W-:Y:S01]  /*7af0*/  IMAD.MOV.U32 R3, RZ, RZ, R57 ;  /* 0x000000ffff037224 */ /* 0x000fe200078e0039 */
[----:B------:R-:W-:Y:S01]  /*7b00*/  SHF.R.S32.HI R4, RZ, 0x1f, R5 ;  /* 0x0000001fff047819 */ /* 0x000fe20000011405 */
[----:B------:R-:W-:-:S04]  /*7b10*/  IMAD.WIDE.U32 R6, R5, UR4, R6 ;  /* 0x0000000405067c25 */ /* 0x000fc8000f8e0006 */
[C---:B------:R-:W-:Y:S02]  /*7b20*/  IMAD R8, R4.reuse, UR4, RZ ;  /* 0x0000000404087c24 */ /* 0x040fe4000f8e02ff */
[----:B------:R-:W-:Y:S02]  /*7b30*/  IMAD R4, R4, UR6, RZ ;  /* 0x0000000604047c24 */ /* 0x000fe4000f8e02ff */
[C---:B------:R-:W-:Y:S01]  /*7b40*/  IMAD R9, R5.reuse, UR5, R8 ;  /* 0x0000000505097c24 */ /* 0x040fe2000f8e0208 */
[----:B------:R-:W-:Y:S01]  /*7b50*/  ULDC.64 UR4, c[0x0][0x3e8] ;  /* 0x0000fa0000047ab9 */ /* 0x000fe20000000a00 */
[----:B------:R-:W-:-:S04]  /*7b60*/  IMAD.WIDE.U32 R2, R5, UR6, R2 ;  /* 0x0000000605027c25 */ /* 0x000fc8000f8e0002 */
[----:B------:R-:W-:Y:S01]  /*7b70*/  IMAD R11, R5, UR7, R4 ;  /* 0x00000007050b7c24 */ /* 0x000fe2000f8e0204 */
[----:B------:R-:W-:Y:S01]  /*7b80*/  ULDC.64 UR6, c[0x0][0x400] ;  /* 0x0001000000067ab9 */ /* 0x000fe20000000a00 */
[----:B------:R-:W-:Y:S01]  /*7b90*/  IMAD.IADD R5, R7, 0x1, R9 ;  /* 0x0000000107057824 */ /* 0x000fe200078e0209 */
[----:B------:R-:W-:Y:S01]  /*7ba0*/  LEA R4, P0, R6, UR4, 0x1 ;  /* 0x0000000406047c11 */ /* 0x000fe2000f8008ff */
[----:B------:R-:W-:Y:S01]  /*7bb0*/  IMAD.IADD R7, R3, 0x1, R11 ;  /* 0x0000000103077824 */ /* 0x000fe200078e020b */
[----:B------:R-:W-:Y:S01]  /*7bc0*/  LEA R8, P1, R2, UR6, 0x1 ;  /* 0x0000000602087c11 */ /* 0x000fe2000f8208ff */
[----:B------:R-:W-:Y:S01]  /*7bd0*/  UMOV UR4, 0xffffffff ;  /* 0xffffffff00047882 */ /* 0x000fe20000000000 */
[----:B------:R-:W-:Y:S02]  /*7be0*/  LEA.HI.X R6, R6, UR5, R5, 0x1, P0 ;  /* 0x0000000506067c11 */ /* 0x000fe400080f0c05 */
[----:B------:R-:W-:Y:S01]  /*7bf0*/  LEA.HI.X R7, R2, UR7, R7, 0x1, P1 ;  /* 0x0000000702077c11 */ /* 0x000fe200088f0c07 */
[----:B------:R-:W-:Y:S08]  /*7c00*/  BRA.DIV UR4, `(.L_x_3897) ;  /* 0x000002ee04ec7947 */ /* 0x000ff0000b800000 */
[----:B------:R0:W1:Y:S04]  /*7c10*/  SHFL.IDX PT, R3, R6, RZ, 0x1c1f ;  /* 0x001c1fff06037589 */ /* 0x00006800000e0000 */
[----:B------:R0:W2:Y:S04]  /*7c20*/  SHFL.IDX PT, R2, R4, RZ, 0x1c1f ;  /* 0x001c1fff04027589 */ /* 0x0000a800000e0000 */
[----:B------:R0:W3:Y:S04]  /*7c30*/  SHFL.IDX PT, R5, R7, RZ, 0x1c1f ;  /* 0x001c1fff07057589 */ /* 0x0000e800000e0000 */
[----:B------:R0:W4:Y:S02]  /*7c40*/  SHFL.IDX PT, R14, R8, RZ, 0x1c1f ;  /* 0x001c1fff080e7589 */ /* 0x00012400000e0000 */
.L_x_4209:
        /* <DEDUP_REMOVED lines=8> */
[----:B------:R-:W4:Y:S01]  /*7cd0*/  LDL R9, [R1+0x448] ;  /* 0x0004480001097983 */ /* 0x000f220000100800 */
[----:B------:R-:W-:Y:S01]  /*7ce0*/  ULDC UR4, c[0x0][0x3f4] ;  /* 0x0000fd0000047ab9 */ /* 0x000fe20000000800 */
[----:B------:R-:W-:Y:S02]  /*7cf0*/  CS2R R58, SRZ ;  /* 0x00000000003a7805 */ /* 0x000fe4000001ff00 */
[----:B------:R-:W-:Y:S02]  /*7d00*/  ISETP.GE.AND P3, PT, R159, UR4, PT ;  /* 0x000000049f007c0c */ /* 0x000fe4000bf66270 */
[----:B------:R-:W-:Y:S01]  /*7d10*/  ISETP.GE.AND P2, PT, R154, UR4, PT ;  /* 0x000000049a007c0c */ /* 0x000fe2000bf46270 */
[----:B---3--:R-:W-:-:S10]  /*7d20*/  IMAD.MOV.U32 R15, RZ, RZ, R5 ;  /* 0x000000ffff0f7224 */ /* 0x008fd400078e0005 */
[----:B------:R-:W-:Y:S02]  /*7d30*/  @!P3 IMAD.SHL.U32 R21, R159, 0x2, RZ ;  /* 0x000000029f15b824 */ /* 0x000fe400078e00ff */
[----:B-12---:R-:W-:-:S03]  /*7d40*/  @!P2 IMAD.WIDE R10, R154, 0x2, R2 ;  /* 0x000000029a0aa825 */ /* 0x006fc600078e0202 */
[-C--:B------:R-:W-:Y:S02]  /*7d50*/  @!P3 IADD3 R2, P0, R2, R21.reuse, RZ ;  /* 0x000000150202b210 */ /* 0x080fe40007f1e0ff */
[----:B----4-:R-:W-:Y:S02]  /*7d60*/  @!P3 IADD3 R20, P1, R14, R21, RZ ;  /* 0x000000150e14b210 */ /* 0x010fe40007f3e0ff */
[----:B------:R-:W-:Y:S02]  /*7d70*/  CS2R R56, SRZ ;  /* 0x0000000000387805 */ /* 0x000fe4000001ff00 */
[----:B------:R-:W-:Y:S01]  /*7d80*/  CS2R R26, SRZ ;  /* 0x00000000001a7805 */ /* 0x000fe2000001ff00 */
[----:B------:R-:W-:Y:S01]  /*7d90*/  @!P2 IMAD.WIDE R12, R154, 0x2, R14 ;  /* 0x000000029a0ca825 */ /* 0x000fe200078e020e */
[----:B------:R1:W5:Y:S04]  /*7da0*/  @!P2 LD.E.64 R58, desc[UR44][R10.64] ;  /* 0x0000002c0a3aa980 */ /* 0x000368000c101b00 */
[----:B------:R1:W5:Y:S01]  /*7db0*/  @!P2 LD.E.64 R56, desc[UR44][R12.64] ;  /* 0x0000002c0c38a980 */ /* 0x000362000c101b00 */
[----:B------:R-:W-:-:S05]  /*7dc0*/  @!P3 SHF.L.U64.HI R24, R159, 0x1, R9 ;  /* 0x000000019f18b819 */ /* 0x000fca0000010209 */
[--C-:B------:R-:W-:Y:S02]  /*7dd0*/  @!P3 IMAD.X R3, R3, 0x1, R24.reuse, P0 ;  /* 0x000000010303b824 */ /* 0x100fe400000e0618 */
[----:B------:R-:W-:Y:S01]  /*7de0*/  @!P3 IMAD.X R21, R5, 0x1, R24, P1 ;  /* 0x000000010515b824 */ /* 0x000fe200008e0618 */
[----:B------:R-:W-:Y:S02]  /*7df0*/  CS2R R24, SRZ ;  /* 0x0000000000187805 */ /* 0x000fe4000001ff00 */
[----:B------:R1:W5:Y:S04]  /*7e00*/  @!P3 LD.E.64 R26, desc[UR44][R2.64] ;  /* 0x0000002c021ab980 */ /* 0x000368000c101b00 */
[----:B------:R1:W5:Y:S02]  /*7e10*/  @!P3 LD.E.64 R24, desc[UR44][R20.64] ;  /* 0x0000002c1418b980 */ /* 0x000364000c101b00 */
.L_x_3899:
[----:B------:R-:W-:Y:S05]  /*7e20*/  BSYNC B1 ;  /* 0x0000000000017941 */ /* 0x000fea0003800000 */
.L_x_3898:
[----:B-12--5:R-:W-:Y:S01]  /*7e30*/  IMAD.MOV.U32 R2, RZ, RZ, R26 ;  /* 0x000000ffff027224 */ /* 0x026fe200078e001a */
[----:B------:R-:W-:Y:S01]  /*7e40*/  UMOV UR4, 0xffffffff ;  /* 0xffffffff00047882 */ /* 0x000fe20000000000 */
[----:B------:R-:W-:Y:S01]  /*7e50*/  IMAD.MOV.U32 R3, RZ, RZ, R27 ;  /* 0x000000ffff037224 */ /* 0x000fe200078e001b */
[----:B------:R-:W-:Y:S01]  /*7e60*/  CS2R R20, SRZ ;  /* 0x0000000000147805 */ /* 0x000fe2000001ff00 */
[----:B---3--:R-:W-:Y:S01]  /*7e70*/  IMAD.MOV.U32 R5, RZ, RZ, R58 ;  /* 0x000000ffff057224 */ /* 0x008fe200078e003a */
[----:B------:R-:W-:Y:S01]  /*7e80*/  PRMT R28, R28, 0x5410, R2 ;  /* 0x000054101c1c7816 */ /* 0x000fe20000000002 */
[----:B------:R-:W-:Y:S01]  /*7e90*/  IMAD.MOV.U32 R9, RZ, RZ, R59 ;  /* 0x000000ffff097224 */ /* 0x000fe200078e003b */
[----:B------:R-:W-:Y:S01]  /*7ea0*/  PRMT R68, R3, 0x7610, R68 ;  /* 0x0000761003447816 */ /* 0x000fe20000000044 */
[----:B------:R-:W-:Y:S02]  /*7eb0*/  IMAD.MOV.U32 R2, RZ, RZ, R24 ;  /* 0x000000ffff027224 */ /* 0x000fe400078e0018 */
[----:B------:R-:W-:Y:S01]  /*7ec0*/  IMAD.MOV.U32 R3, RZ, RZ, R25 ;  /* 0x000000ffff037224 */ /* 0x000fe200078e0019 */
[----:B------:R-:W-:Y:S01]  /*7ed0*/  PRMT R62, R9, 0x5410, R5 ;  /* 0x00005410093e7816 */ /* 0x000fe20000000005 */
[----:B------:R-:W-:Y:S01]  /*7ee0*/  IMAD.MOV.U32 R5, RZ, RZ, R56 ;  /* 0x000000ffff057224 */ /* 0x000fe200078e0038 */
[----:B------:R-:W-:Y:S01]  /*7ef0*/  PRMT R70, R2, 0x7610, R70 ;  /* 0x0000761002467816 */ /* 0x000fe20000000046 */
[----:B------:R-:W-:Y:S01]  /*7f00*/  IMAD.MOV.U32 R9, RZ, RZ, R57 ;  /* 0x000000ffff097224 */ /* 0x000fe200078e0039 */
[----:B------:R-:W-:-:S04]  /*7f10*/  PRMT R68, R68, 0x5410, R3 ;  /* 0x0000541044447816 */ /* 0x000fc80000000003 */
[----:B------:R-:W-:Y:S01]  /*7f20*/  PRMT R65, R5, 0x5410, R9 ;  /* 0x0000541005417816 */ /* 0x000fe20000000009 */
[----:B------:R-:W-:Y:S06]  /*7f30*/  BRA.DIV UR4, `(.L_x_3900) ;  /* 0x000002ee04907947 */ /* 0x000fec000b800000 */
[----:B------:R1:W2:Y:S04]  /*7f40*/  SHFL.IDX PT, R5, R6, 0x1, 0x1c1f ;  /* 0x003c1f0006057f89 */ /* 0x0002a800000e0000 */
[----:B0-----:R-:W0:Y:S04]  /*7f50*/  SHFL.IDX PT, R4, R4, 0x1, 0x1c1f ;  /* 0x003c1f0004047f89 */ /* 0x001e2800000e0000 */
[----:B------:R-:W3:Y:S04]  /*7f60*/  SHFL.IDX PT, R7, R7, 0x1, 0x1c1f ;  /* 0x003c1f0007077f89 */ /* 0x000ee800000e0000 */
[----:B----4-:R1:W4:Y:S02]  /*7f70*/  SHFL.IDX PT, R14, R8, 0x1, 0x1c1f ;  /* 0x003c1f00080e7f89 */ /* 0x01032400000e0000 */
.L_x_4215:
[----:B------:R-:W5:Y:S01]  /*7f80*/  LDL R3, [R1+0x1fc] ;  /* 0x0001fc0001037983 */ /* 0x000f620000100800 */
[----:B------:R-:W-:Y:S01]  /*7f90*/  VIADD R0, R0, 0x40 ;  /* 0x0000004000007836 */ /* 0x000fe20000000000 */
[----:B------:R-:W-:Y:S01]  /*7fa0*/  BSSY B1, `(.L_x_3901) ;  /* 0x000001f000017945 */ /* 0x000fe20003800000 */
[----:B-1----:R-:W-:Y:S02]  /*7fb0*/  CS2R R8, SRZ ;  /* 0x0000000000087805 */ /* 0x002fe4000001ff00 */
[----:B------:R-:W-:Y:S02]  /*7fc0*/  CS2R R10, SRZ ;  /* 0x00000000000a7805 */ /* 0x000fe4000001ff00 */
[----:B------:R-:W-:Y:S02]  /*7fd0*/  ISETP.GE.AND P0, PT, R0, R55, PT ;  /* 0x000000370000720c */ /* 0x000fe40003f06270 */
[----:B-----5:R-:W-:-:S04]  /*7fe0*/  LEA.HI R2, R3, R3, RZ, 0x1 ;  /* 0x0000000303027211 */ /* 0x020fc800078f08ff */
[----:B------:R-:W-:-:S05]  /*7ff0*/  LOP3.LUT R2, R2, 0xfffffffe, RZ, 0xc0, !PT ;  /* 0xfffffffe02027812 */ /* 0x000fca00078ec0ff */
[----:B------:R-:W-:Y:S01]  /*8000*/  IMAD.IADD R0, R3, 0x1, -R2 ;  /* 0x0000000103007824 */ /* 0x000fe200078e0a02 */
[----:B------:R-:W-:-:S04]  /*8010*/  CS2R R2, SRZ ;  /* 0x0000000000027805 */ /* 0x000fc8000001ff00 */
[----:B------:R-:W-:Y:S01]  /*8020*/  SHF.L.U32 R13, R0, 0x1f, RZ ;  /* 0x0000001f000d7819 */ /* 0x000fe200000006ff */
[----:B------:R-:W-:Y:S06]  /*8030*/  @P0 BRA `(.L_x_3902) ;  /* 0x0000000000540947 */ /* 0x000fec0003800000 */
[----:B------:R-:W4:Y:S01]  /*8040*/  LDL R6, [R1+0x448] ;  /* 0x0004480001067983 */ /* 0x000f220000100800 */
[----:B------:R-:W-:Y:S01]  /*8050*/  ULDC UR4, c[0x0][0x3f4] ;  /* 0x0000fd0000047ab9 */ /* 0x000fe20000000800 */
[----:B------:R-:W-:Y:S02]  /*8060*/  CS2R R8, SRZ ;  /* 0x0000000000087805 */ /* 0x000fe4000001ff00 */
[----:B------:R-:W-:Y:S02]  /*8070*/  ISETP.GE.AND P3, PT, R159, UR4, PT ;  /* 0x000000049f007c0c */ /* 0x000fe4000bf66270 */
[----:B------:R-:W-:Y:S01]  /*8080*/  ISETP.GE.AND P2, PT, R154, UR4, PT ;  /* 0x000000049a007c0c */ /* 0x000fe2000bf46270 */
[----:B---3--:R-:W-:Y:S01]  /*8090*/  IMAD.MOV.U32 R15, RZ, RZ, R7 ;  /* 0x000000ffff0f7224 */ /* 0x008fe200078e0007 */
[----:B------:R-:W-:-:S09]  /*80a0*/  CS2R R10, SRZ ;  /* 0x00000000000a7805 */ /* 0x000fd2000001ff00 */
[----:B------:R-:W-:Y:S02]  /*80b0*/  @!P3 IMAD.SHL.U32 R3, R159, 0x2, RZ ;  /* 0x000000029f03b824 */ /* 0x000fe400078e00ff */
[----:B0-2---:R-:W-:-:S03]  /*80c0*/  @!P2 IMAD.WIDE R60, R154, 0x2, R4 ;  /* 0x000000029a3ca825 */ /* 0x005fc600078e0204 */
[-C--:B------:R-:W-:Y:S02]  /*80d0*/  @!P3 IADD3 R4, P0, R4, R3.reuse, RZ ;  /* 0x000000030404b210 */ /* 0x080fe40007f1e0ff */
[----:B------:R-:W-:Y:S01]  /*80e0*/  CS2R R20, SRZ ;  /* 0x0000000000147805 */ /* 0x000fe2000001ff00 */
[----:B------:R1:W5:Y:S01]  /*80f0*/  @!P2 LD.E.64 R8, desc[UR44][R60.64] ;  /* 0x0000002c3c08a980 */ /* 0x000362000c101b00 */
[----:B----4-:R-:W-:Y:S02]  /*8100*/  @!P3 SHF.L.U64.HI R0, R159, 0x1, R6 ;  /* 0x000000019f00b819 */ /* 0x010fe40000010206 */
[----:B------:R-:W-:Y:S02]  /*8110*/  @!P3 IADD3 R6, P1, R14, R3, RZ ;  /* 0x000000030e06b210 */ /* 0x000fe40007f3e0ff */
[----:B------:R-:W-:Y:S01]  /*8120*/  CS2R R2, SRZ ;  /* 0x0000000000027805 */ /* 0x000fe2000001ff00 */
[----:B------:R-:W-:-:S04]  /*8130*/  @!P2 IMAD.WIDE R14, R154, 0x2, R14 ;  /* 0x000000029a0ea825 */ /* 0x000fc800078e020e */
[--C-:B------:R-:W-:Y:S01]  /*8140*/  @!P3 IMAD.X R5, R5, 0x1, R0.reuse, P0 ;  /* 0x000000010505b824 */ /* 0x100fe200000e0600 */
[----:B------:R1:W5:Y:S01]  /*8150*/  @!P2 LD.E.64 R10, desc[UR44][R14.64] ;  /* 0x0000002c0e0aa980 */ /* 0x000362000c101b00 */
[----:B------:R-:W-:-:S03]  /*8160*/  @!P3 IMAD.X R7, R7, 0x1, R0, P1 ;  /* 0x000000010707b824 */ /* 0x000fc600008e0600 */
[----:B------:R1:W5:Y:S04]  /*8170*/  @!P3 LD.E.64 R20, desc[UR44][R4.64] ;  /* 0x0000002c0414b980 */ /* 0x000368000c101b00 */
[----:B------:R1:W5:Y:S02]  /*8180*/  @!P3 LD.E.64 R2, desc[UR44][R6.64] ;  /* 0x0000002c0602b980 */ /* 0x000364000c101b00 */
.L_x_3902:
[----:B------:R-:W-:Y:S05]  /*8190*/  BSYNC B1 ;  /* 0x0000000000017941 */ /* 0x000fea0003800000 */
.L_x_3901:
[----:B------:R-:W0:Y:S01]  /*81a0*/  SYNCS.PHASECHK.TRANS64.TRYWAIT P0, [R148+URZ+0x32400], R13 ;  /* 0x0324000d940075a7 */ /* 0x000e22000800017f */
[----:B------:R-:W-:Y:S04]  /*81b0*/  BSSY B1, `(.L_x_3903) ;  /* 0x0000002000017945 */ /* 0x000fe80003800000 */
[----:B0-----:R-:W-:Y:S05]  /*81c0*/  @!P0 BRA `(.L_x_3904) ;  /* 0x000002ec005c8947 */ /* 0x001fea0003800000 */
.L_x_4216:
[----:B------:R-:W-:Y:S05]  /*81d0*/  BSYNC B1 ;  /* 0x0000000000017941 */ /* 0x000fea0003800000 */
.L_x_3903:
[----:B-1----:R-:W2:Y:S04]  /*81e0*/  LDL R4, [R1+0x44c] ;  /* 0x00044c0001047983 */ /* 0x002ea80000100800 */
[----:B------:R-:W4:Y:S04]  /*81f0*/  LDL R0, [R1+0x460] ;  /* 0x0004600001007983 */ /* 0x000f280000100800 */
[----:B------:R-:W4:Y:S01]  /*8200*/  LDL R6, [R1+0x50] ;  /* 0x0000500001067983 */ /* 0x000f220000100800 */
[----:B---3-5:R-:W-:Y:S01]  /*8210*/  IMAD.MOV.U32 R7, RZ, RZ, R8 ;  /* 0x000000ffff077224 */ /* 0x028fe200078e0008 */
[----:B------:R-:W-:Y:S01]  /*8220*/  BSSY B1, `(.L_x_3905) ;  /* 0x000007c000017945 */ /* 0x000fe20003800000 */
[----:B--2---:R-:W-:Y:S01]  /*8230*/  LOP3.LUT P0, RZ, R4, 0x4, RZ, 0xc0, !PT ;  /* 0x0000000404ff7812 */ /* 0x004fe2000780c0ff */
[----:B----4-:R-:W-:-:S04]  /*8240*/  IMAD.IADD R5, R198, 0x1, R0 ;  /* 0x00000001c6057824 */ /* 0x010fc800078e0200 */
[----:B------:R-:W-:Y:S02]  /*8250*/  IMAD R12, R5, 0x2, R148 ;  /* 0x00000002050c7824 */ /* 0x000fe400078e0294 */
[----:B------:R-:W-:Y:S02]  /*8260*/  IMAD.MOV.U32 R5, RZ, RZ, R20 ;  /* 0x000000ffff057224 */ /* 0x000fe400078e0014 */
[C---:B------:R-:W-:Y:S02]  /*8270*/  VIADD R4, R12.reuse, 0x18400 ;  /* 0x000184000c047836 */ /* 0x040fe40000000000 */
[----:B------:R-:W-:Y:S01]  /*8280*/  VIADD R0, R12, 0x18440 ;  /* 0x000184400c007836 */ /* 0x000fe20000000000 */
[----:B------:R-:W-:Y:S01]  /*8290*/  PRMT R13, R5, 0x5410, R7 ;  /* 0x00005410050d7816 */ /* 0x000fe20000000007 */
[----:B------:R-:W-:Y:S02]  /*82a0*/  @P0 VIADD R0, R4, 0xffffffc0 ;  /* 0xffffffc004000836 */ /* 0x000fe40000000000 */
[----:B------:R-:W-:-:S02]  /*82b0*/  IMAD R4, R6, -0x80, R55 ;  /* 0xffffff8006047824 */ /* 0x000fc400078e0237 */
[----:B------:R-:W-:Y:S02]  /*82c0*/  IMAD.MOV.U32 R6, RZ, RZ, R21 ;  /* 0x000000ffff067224 */ /* 0x000fe400078e0015 */
[----:B------:R-:W-:Y:S01]  /*82d0*/  IMAD.MOV.U32 R5, RZ, RZ, R9 ;  /* 0x000000ffff057224 */ /* 0x000fe200078e0009 */
[----:B------:R-:W-:Y:S01]  /*82e0*/  VIMNMX R55, R4, 0x80, PT ;  /* 0x0000008004377848 */ /* 0x000fe20003fe0100 */
[----:B------:R-:W-:Y:S01]  /*82f0*/  IMAD.MOV.U32 R4, RZ, RZ, R2 ;  /* 0x000000ffff047224 */ /* 0x000fe200078e0002 */
[----:B------:R-:W-:Y:S01]  /*8300*/  PRMT R14, R6, 0x7610, R14 ;  /* 0x00007610060e7816 */ /* 0x000fe2000000000e */
[----:B------:R-:W-:Y:S01]  /*8310*/  IMAD.MOV.U32 R6, RZ, RZ, R10 ;  /* 0x000000ffff067224 */ /* 0x000fe200078e000a */
[----:B------:R-:W-:Y:S01]  /*8320*/  ISETP.GE.AND P0, PT, R156, R55, PT ;  /* 0x000000379c00720c */ /* 0x000fe20003f06270 */
[----:B------:R-:W-:Y:S01]  /*8330*/  IMAD.MOV.U32 R7, RZ, RZ, R11 ;  /* 0x000000ffff077224 */ /* 0x000fe200078e000b */
[----:B------:R-:W-:Y:S01]  /*8340*/  PRMT R71, R5, 0x7610, R71 ;  /* 0x0000761005477816 */ /* 0x000fe20000000047 */
[----:B------:R-:W-:Y:S01]  /*8350*/  IMAD.MOV.U32 R5, RZ, RZ, R3 ;  /* 0x000000ffff057224 */ /* 0x000fe200078e0003 */
[----:B------:R-:W-:-:S02]  /*8360*/  PRMT R28, R4, 0x7610, R28 ;  /* 0x00007610041c7816 */ /* 0x000fc4000000001c */
[----:B------:R-:W-:Y:S02]  /*8370*/  PRMT R74, R6, 0x7610, R74 ;  /* 0x00007610064a7816 */ /* 0x000fe4000000004a */
[----:B------:R-:W-:Y:S02]  /*8380*/  PRMT R15, R5, 0x7610, R15 ;  /* 0x00007610050f7816 */ /* 0x000fe4000000000f */
[----:B------:R-:W-:-:S03]  /*8390*/  PRMT R75, R7, 0x7610, R75 ;  /* 0x00007610074b7816 */ /* 0x000fc6000000004b */
[----:B------:R-:W-:Y:S05]  /*83a0*/  @P0 BRA `(.L_x_3906) ;  /* 0x00000004008c0947 */ /* 0x000fea0003800000 */
[----:B------:R-:W0:Y:S01]  /*83b0*/  LDC R4, c[0x0][0x3f4] ;  /* 0x0000fd00ff047b82 */ /* 0x000e220000000800 */
[----:B------:R-:W-:Y:S01]  /*83c0*/  BSSY B2, `(.L_x_3907) ;  /* 0x0000032000027945 */ /* 0x000fe20003800000 */
[-C--:B0-----:R-:W-:Y:S02]  /*83d0*/  ISETP.GE.AND P0, PT, R154, R4.reuse, PT ;  /* 0x000000049a00720c */ /* 0x081fe40003f06270 */
[----:B------:R-:W-:-:S11]  /*83e0*/  ISETP.GE.AND P1, PT, R159, R4, PT ;  /* 0x000000049f00720c */ /* 0x000fd60003f26270 */
[----:B------:R-:W-:Y:S05]  /*83f0*/  @P0 BRA `(.L_x_3908) ;  /* 0x0000000000b80947 */ /* 0x000fea0003800000 */
[----:B------:R-:W0:Y:S01]  /*8400*/  LDS.128 R4, [R12+0x18400] ;  /* 0x018400000c047984 */ /* 0x000e220000000c00 */
[----:B------:R-:W-:Y:S02]  /*8410*/  SHF.R.U32.HI R64, RZ, 0x10, R57 ;  /* 0x00000010ff407819 */ /* 0x000fe40000011639 */
[----:B------:R-:W-:Y:S02]  /*8420*/  SHF.R.U32.HI R61, RZ, 0x10, R59 ;  /* 0x00000010ff3d7819 */ /* 0x000fe4000001163b */
[----:B------:R-:W-:Y:S02]  /*8430*/  SHF.R.U64 R63, R56, 0x10, R57 ;  /* 0x00000010383f7819 */ /* 0x000fe40000001239 */
[----:B------:R-:W-:Y:S02]  /*8440*/  PRMT R64, R65, 0x5432, R64 ;  /* 0x0000543241407816 */ /* 0x000fe40000000040 */
[----:B------:R-:W-:Y:S02]  /*8450*/  SHF.R.U64 R60, R58, 0x10, R59 ;  /* 0x000000103a3c7819 */ /* 0x000fe4000000123b */
[----:B------:R-:W-:-:S02]  /*8460*/  PRMT R61, R62, 0x5410, R61 ;  /* 0x000054103e3d7816 */ /* 0x000fc4000000003d */
[----:B------:R-:W-:Y:S01]  /*8470*/  PRMT R63, R65, 0x5410, R63 ;  /* 0x00005410413f7816 */ /* 0x000fe2000000003f */
[----:B------:R-:W-:Y:S01]  /*8480*/  IMAD.U32 R65, R64, 0x10000, RZ ;  /* 0x0001000040417824 */ /* 0x000fe200078e00ff */
[----:B------:R-:W-:Y:S01]  /*8490*/  PRMT R60, R62, 0x5432, R60 ;  /* 0x000054323e3c7816 */ /* 0x000fe2000000003c */
[C---:B------:R-:W-:Y:S01]  /*84a0*/  IMAD.U32 R62, R61.reuse, 0x10000, RZ ;  /* 0x000100003d3e7824 */ /* 0x040fe200078e00ff */
[----:B------:R-:W-:Y:S02]  /*84b0*/  LOP3.LUT R64, R64, 0xffff0000, RZ, 0xc0, !PT ;  /* 0xffff000040407812 */ /* 0x000fe400078ec0ff */
[----:B------:R-:W-:Y:S02]  /*84c0*/  LOP3.LUT R61, R61, 0xffff0000, RZ, 0xc0, !PT ;  /* 0xffff00003d3d7812 */ /* 0x000fe400078ec0ff */
[C---:B0-----:R-:W-:Y:S01]  /*84d0*/  LOP3.LUT R57, R6.reuse, 0xffff0000, RZ, 0xc0, !PT ;  /* 0xffff000006397812 */ /* 0x041fe200078ec0ff */
[----:B------:R-:W-:Y:S01]  /*84e0*/  IMAD.U32 R56, R6, 0x10000, RZ ;  /* 0x0001000006387824 */ /* 0x000fe200078e00ff */
[C---:B------:R-:W-:Y:S01]  /*84f0*/  LOP3.LUT R59, R7.reuse, 0xffff0000, RZ, 0xc0, !PT ;  /* 0xffff0000073b7812 */ /* 0x040fe200078ec0ff */
[----:B------:R-:W-:-:S02]  /*8500*/  IMAD.U32 R58, R7, 0x10000, RZ ;  /* 0x00010000073a7824 */ /* 0x000fc400078e00ff */
[CC--:B------:R-:W-:Y:S01]  /*8510*/  FMUL.FTZ R67, R57.reuse, R65.reuse ;  /* 0x0000004139437220 */ /* 0x0c0fe20000410000 */
[----:B------:R-:W-:Y:S01]  /*8520*/  FMUL.FTZ R66, R57, R62 ;  /* 0x0000003e39427220 */ /* 0x000fe20000410000 */
[----:B------:R-:W-:Y:S01]  /*8530*/  FMUL.FTZ R57, R59, R64 ;  /* 0x000000403b397220 */ /* 0x000fe20000410000 */
[----:B------:R-:W-:Y:S02]  /*8540*/  IMAD.U32 R6, R4, 0x10000, RZ ;  /* 0x0001000004067824 */ /* 0x000fe400078e00ff */
[C---:B------:R-:W-:Y:S01]  /*8550*/  FFMA.FTZ R67, R56.reuse, R62, -R67 ;  /* 0x0000003e38437223 */ /* 0x040fe20000010843 */
[----:B------:R-:W-:Y:S01]  /*8560*/  FFMA.FTZ R66, R56, R65, R66 ;  /* 0x0000004138427223 */ /* 0x000fe20000010042 */
[-C--:B------:R-:W-:Y:S01]  /*8570*/  FFMA.FTZ R65, R58, R61.reuse, -R57 ;  /* 0x0000003d3a417223 */ /* 0x080fe20000010839 */
[C---:B------:R-:W-:Y:S01]  /*8580*/  IMAD.U32 R7, R5.reuse, 0x10000, RZ ;  /* 0x0001000005077824 */ /* 0x040fe200078e00ff */
[----:B------:R-:W-:Y:S01]  /*8590*/  LOP3.LUT R4, R4, 0xffff0000, RZ, 0xc0, !PT ;  /* 0xffff000004047812 */ /* 0x000fe200078ec0ff */
[C---:B------:R-:W-:Y:S01]  /*85a0*/  IMAD.U32 R57, R60.reuse, 0x10000, RZ ;  /* 0x000100003c397824 */ /* 0x040fe200078e00ff */
[----:B------:R-:W-:Y:S01]  /*85b0*/  LOP3.LUT R5, R5, 0xffff0000, RZ, 0xc0, !PT ;  /* 0xffff000005057812 */ /* 0x000fe200078ec0ff */
[----:B------:R-:W-:Y:S01]  /*85c0*/  FMUL.FTZ R69, R59, R61 ;  /* 0x0000003d3b457220 */ /* 0x000fe20000410000 */
[C---:B------:R-:W-:Y:S01]  /*85d0*/  LOP3.LUT R56, R63.reuse, 0xffff0000, RZ, 0xc0, !PT ;  /* 0xffff00003f387812 */ /* 0x040fe200078ec0ff */
[----:B------:R-:W-:Y:S01]  /*85e0*/  IMAD.U32 R59, R63, 0x10000, RZ ;  /* 0x000100003f3b7824 */ /* 0x000fe200078e00ff */
[----:B------:R-:W-:Y:S01]  /*85f0*/  LOP3.LUT R60, R60, 0xffff0000, RZ, 0xc0, !PT ;  /* 0xffff00003c3c7812 */ /* 0x000fe200078ec0ff */
[----:B------:R-:W-:Y:S01]  /*8600*/  FFMA.FTZ R64, R58, R64, R69 ;  /* 0x000000403a407223 */ /* 0x000fe20000010045 */
[C---:B------:R-:W-:Y:S01]  /*8610*/  FMUL.FTZ R58, R4.reuse, R57 ;  /* 0x00000039043a7220 */ /* 0x040fe20000410000 */
[-C--:B------:R-:W-:Y:S01]  /*8620*/  FMUL.FTZ R61, R4, R59.reuse ;  /* 0x0000003b043d7220 */ /* 0x080fe20000410000 */
[C---:B------:R-:W-:Y:S01]  /*8630*/  FMUL.FTZ R62, R5.reuse, R56 ;  /* 0x00000038053e7220 */ /* 0x040fe20000410000 */
[-C--:B------:R-:W-:Y:S01]  /*8640*/  FMUL.FTZ R63, R5, R60.reuse ;  /* 0x0000003c053f7220 */ /* 0x080fe20000410000 */
[C---:B------:R-:W-:Y:S01]  /*8650*/  FFMA.FTZ R59, R6.reuse, R59, R58 ;  /* 0x0000003b063b7223 */ /* 0x040fe2000001003a */
[----:B------:R-:W-:Y:S01]  /*8660*/  FFMA.FTZ R4, R6, R57, -R61 ;  /* 0x0000003906047223 */ /* 0x000fe2000001083d */
[C---:B------:R-:W-:Y:S01]  /*8670*/  FFMA.FTZ R5, R7.reuse, R60, -R62 ;  /* 0x0000003c07057223 */ /* 0x040fe2000001083e */
[----:B------:R-:W-:Y:S01]  /*8680*/  FFMA.FTZ R56, R7, R56, R63 ;  /* 0x0000003807387223 */ /* 0x000fe2000001003f */
[----:B------:R-:W-:-:S02]  /*8690*/  F2FP.BF16.F32.PACK_AB R6, R66, R67 ;  /* 0x000000434206723e */ /* 0x000fc400000010ff */
[----:B------:R-:W-:Y:S02]  /*86a0*/  F2FP.BF16.F32.PACK_AB R7, R64, R65 ;  /* 0x000000414007723e */ /* 0x000fe400000010ff */
[----:B------:R-:W-:Y:S02]  /*86b0*/  F2FP.BF16.F32.PACK_AB R4, R59, R4 ;  /* 0x000000043b04723e */ /* 0x000fe400000010ff */
[----:B------:R-:W-:-:S05]  /*86c0*/  F2FP.BF16.F32.PACK_AB R5, R56, R5 ;  /* 0x000000053805723e */ /* 0x000fca00000010ff */
[----:B------:R0:W-:Y:S02]  /*86d0*/  STS.128 [R12+0x18400], R4 ;  /* 0x018400040c007388 */ /* 0x0001e40000000c00 */
.L_x_3908:
[----:B------:R-:W-:Y:S05]  /*86e0*/  BSYNC B2 ;  /* 0x0000000000027941 */ /* 0x000fea0003800000 */
.L_x_3907:
[----:B------:R-:W-:Y:S05]  /*86f0*/  @P1 BRA `(.L_x_3906) ;  /* 0x0000000000b81947 */ /* 0x000fea0003800000 */
[----:B0-----:R-:W0:Y:S01]  /*8700*/  LDS.128 R4, [R0] ;  /* 0x0000000000047984 */ /* 0x001e220000000c00 */
[----:B------:R-:W-:Y:S02]  /*8710*/  SHF.R.U32.HI R60, RZ, 0x10, R25 ;  /* 0x00000010ff3c7819 */ /* 0x000fe40000011619 */
[----:B------:R-:W-:Y:S02]  /*8720*/  SHF.R.U32.HI R57, RZ, 0x10, R27 ;  /* 0x00000010ff397819 */ /* 0x000fe4000001161b */
[C---:B------:R-:W-:Y:S02]  /*8730*/  PRMT R60, R68.reuse, 0x5432, R60 ;  /* 0x00005432443c7816 */ /* 0x040fe4000000003c */
        /* <DEDUP_REMOVED lines=9> */
[C---:B0-----:R-:W-:Y:S01]  /*87d0*/  LOP3.LUT R25, R6.reuse, 0xffff0000, RZ, 0xc0, !PT ;  /* 0xffff000006197812 */ /* 0x041fe200078ec0ff */
        /* <DEDUP_REMOVED lines=31> */
[----:B------:R1:W-:Y:S02]  /*89d0*/  STS.128 [R0], R4 ;  /* 0x0000000400007388 */ /* 0x0003e40000000c00 */
.L_x_3906:
[----:B------:R-:W-:Y:S05]  /*89e0*/  BSYNC B1 ;  /* 0x0000000000017941 */ /* 0x000fea0003800000 */
.L_x_3905:
[----:B------:R-:W-:-:S13]  /*89f0*/  ISETP.GE.AND P0, PT, R166, R55, PT ;  /* 0x00000037a600720c */ /* 0x000fda0003f06270 */
[----:B------:R-:W-:Y:S05]  /*8a00*/  @P0 BRA `(.L_x_3909) ;  /* 0x0000001800c40947 */ /* 0x000fea0003800000 */
[----:B01----:R-:W0:Y:S01]  /*8a10*/  LDC R4, c[0x0][0x3f4] ;  /* 0x0000fd00ff047b82 */ /* 0x003e220000000800 */
[----:B------:R-:W-:Y:S01]  /*8a20*/  BSSY B1, `(.L_x_3910) ;  /* 0x0000032000017945 */ /* 0x000fe20003800000 */
[-C--:B0-----:R-:W-:Y:S02]  /*8a30*/  ISETP.GE.AND P0, PT, R154, R4.reuse, PT ;  /* 0x000000049a00720c */ /* 0x081fe40003f06270 */
[----:B------:R-:W-:-:S11]  /*8a40*/  ISETP.GE.AND P1, PT, R159, R4, PT ;  /* 0x000000049f00720c */ /* 0x000fd60003f26270 */
[----:B------:R-:W-:Y:S05]  /*8a50*/  @P0 BRA `(.L_x_3911) ;  /* 0x0000000000b80947 */ /* 0x000fea0003800000 */
[----:B------:R-:W0:Y:S01]  /*8a60*/  LDS.128 R4, [R12+0x1a400] ;  /* 0x01a400000c047984 */ /* 0x000e220000000c00 */
        /* <DEDUP_REMOVED lines=12> */
[C---:B0-----:R-:W-:Y:S01]  /*8b30*/  LOP3.LUT R9, R6.reuse, 0xffff0000, RZ, 0xc0, !PT ;  /* 0xffff000006097812 */ /* 0x041fe200078ec0ff */
[----:B------:R-:W-:Y:S01]  /*8b40*/  IMAD.U32 R8, R6, 0x10000, RZ ;  /* 0x0001000006087824 */ /* 0x000fe200078e00ff */
[C---:B------:R-:W-:Y:S01]  /*8b50*/  LOP3.LUT R11, R7.reuse, 0xffff0000, RZ, 0xc0, !PT ;  /* 0xffff0000070b7812 */ /* 0x040fe200078ec0ff */
[----:B------:R-:W-:Y:S02]  /*8b60*/  IMAD.U32 R10, R7, 0x10000, RZ ;  /* 0x00010000070a7824 */ /* 0x000fe400078e00ff */
[C---:B------:R-:W-:Y:S01]  /*8b70*/  FMUL.FTZ R57, R9.reuse, R56 ;  /* 0x0000003809397220 */ /* 0x040fe20000410000 */
[----:B------:R-:W-:Y:S01]  /*8b80*/  FMUL.FTZ R9, R9, R26 ;  /* 0x0000001a09097220 */ /* 0x000fe20000410000 */
[C---:B------:R-:W-:Y:S01]  /*8b90*/  IMAD.U32 R6, R4.reuse, 0x10000, RZ ;  /* 0x0001000004067824 */ /* 0x040fe200078e00ff */
[----:B------:R-:W-:Y:S01]  /*8ba0*/  LOP3.LUT R4, R4, 0xffff0000, RZ, 0xc0, !PT ;  /* 0xffff000004047812 */ /* 0x000fe200078ec0ff */
[----:B------:R-:W-:-:S02]  /*8bb0*/  IMAD.U32 R7, R5, 0x10000, RZ ;  /* 0x0001000005077824 */ /* 0x000fc400078e00ff */
[C---:B------:R-:W-:Y:S01]  /*8bc0*/  FFMA.FTZ R56, R8.reuse, R56, R9 ;  /* 0x0000003808387223 */ /* 0x040fe20000010009 */
[----:B------:R-:W-:Y:S01]  /*8bd0*/  FFMA.FTZ R57, R8, R26, -R57 ;  /* 0x0000001a08397223 */ /* 0x000fe20000010839 */
[C---:B------:R-:W-:Y:S01]  /*8be0*/  IMAD.U32 R9, R24.reuse, 0x10000, RZ ;  /* 0x0001000018097824 */ /* 0x040fe200078e00ff */
[----:B------:R-:W-:Y:S01]  /*8bf0*/  LOP3.LUT R5, R5, 0xffff0000, RZ, 0xc0, !PT ;  /* 0xffff000005057812 */ /* 0x000fe200078ec0ff */
[C---:B------:R-:W-:Y:S01]  /*8c00*/  FMUL.FTZ R59, R11.reuse, R55 ;  /* 0x000000370b3b7220 */ /* 0x040fe20000410000 */
[-C--:B------:R-:W-:Y:S01]  /*8c10*/  FMUL.FTZ R61, R11, R25.reuse ;  /* 0x000000190b3d7220 */ /* 0x080fe20000410000 */
[C---:B------:R-:W-:Y:S01]  /*8c20*/  LOP3.LUT R8, R27.reuse, 0xffff0000, RZ, 0xc0, !PT ;  /* 0xffff00001b087812 */ /* 0x040fe200078ec0ff */
[----:B------:R-:W-:Y:S01]  /*8c30*/  IMAD.U32 R11, R27, 0x10000, RZ ;  /* 0x000100001b0b7824 */ /* 0x000fe200078e00ff */
[----:B------:R-:W-:Y:S01]  /*8c40*/  LOP3.LUT R24, R24, 0xffff0000, RZ, 0xc0, !PT ;  /* 0xffff000018187812 */ /* 0x000fe200078ec0ff */
        /* <DEDUP_REMOVED lines=15> */
.L_x_3911:
[----:B------:R-:W-:Y:S05]  /*8d40*/  BSYNC B1 ;  /* 0x0000000000017941 */ /* 0x000fea0003800000 */
.L_x_3910:
[----:B------:R-:W-:Y:S05]  /*8d50*/  @P1 BRA `(.L_x_3909) ;  /* 0x0000001400f01947 */ /* 0x000fea0003800000 */
[----:B0-----:R-:W0:Y:S01]  /*8d60*/  LDS.128 R4, [R0+0x2000] ;  /* 0x0020000000047984 */ /* 0x001e220000000c00 */
[----:B------:R-:W-:Y:S02]  /*8d70*/  SHF.R.U64 R9, R2, 0x10, R3 ;  /* 0x0000001002097819 */ /* 0x000fe40000001203 */
[----:B------:R-:W-:Y:S02]  /*8d80*/  SHF.R.U64 R8, R20, 0x10, R21 ;  /* 0x0000001014087819 */ /* 0x000fe40000001215 */
[----:B------:R-:W-:Y:S02]  /*8d90*/  SHF.R.U32.HI R2, RZ, 0x10, R3 ;  /* 0x00000010ff027819 */ /* 0x000fe40000011603 */
[----:B------:R-:W-:Y:S02]  /*8da0*/  SHF.R.U32.HI R21, RZ, 0x10, R21 ;  /* 0x00000010ff157819 */ /* 0x000fe40000011615 */
[----:B------:R-:W-:Y:S02]  /*8db0*/  PRMT R15, R15, 0x5410, R2 ;  /* 0x000054100f0f7816 */ /* 0x000fe40000000002 */
[----:B------:R-:W-:-:S02]  /*8dc0*/  PRMT R14, R14, 0x5410, R21 ;  /* 0x000054100e0e7816 */ /* 0x000fc40000000015 */
[----:B------:R-:W-:Y:S01]  /*8dd0*/  PRMT R13, R13, 0x5410, R8 ;  /* 0x000054100d0d7816 */ /* 0x000fe20000000008 */
[C---:B------:R-:W-:Y:S01]  /*8de0*/  IMAD.U32 R21, R15.reuse, 0x10000, RZ ;  /* 0x000100000f157824 */ /* 0x040fe200078e00ff */
[----:B------:R-:W-:Y:S01]  /*8df0*/  PRMT R28, R28, 0x5410, R9 ;  /* 0x000054101c1c7816 */ /* 0x000fe20000000009 */
[C---:B------:R-:W-:Y:S01]  /*8e00*/  IMAD.U32 R11, R14.reuse, 0x10000, RZ ;  /* 0x000100000e0b7824 */ /* 0x040fe200078e00ff */
[----:B------:R-:W-:Y:S02]  /*8e10*/  LOP3.LUT R10, R15, 0xffff0000, RZ, 0xc0, !PT ;  /* 0xffff00000f0a7812 */ /* 0x000fe400078ec0ff */
[----:B------:R-:W-:Y:S01]  /*8e20*/  LOP3.LUT R14, R14, 0xffff0000, RZ, 0xc0, !PT ;  /* 0xffff00000e0e7812 */ /* 0x000fe200078ec0ff */
[C---:B0-----:R-:W-:Y:S01]  /*8e30*/  IMAD.U32 R8, R6.reuse, 0x10000, RZ ;  /* 0x0001000006087824 */ /* 0x041fe200078e00ff */
[----:B------:R-:W-:Y:S01]  /*8e40*/  LOP3.LUT R6, R6, 0xffff0000, RZ, 0xc0, !PT ;  /* 0xffff000006067812 */ /* 0x000fe200078ec0ff */
[C---:B------:R-:W-:Y:S01]  /*8e50*/  IMAD.U32 R9, R7.reuse, 0x10000, RZ ;  /* 0x0001000007097824 */ /* 0x040fe200078e00ff */
[----:B------:R-:W-:Y:S01]  /*8e60*/  LOP3.LUT R7, R7, 0xffff0000, RZ, 0xc0, !PT ;  /* 0xffff000007077812 */ /* 0x000fe200078ec0ff */
[C---:B------:R-:W-:Y:S01]  /*8e70*/  IMAD.U32 R2, R4.reuse, 0x10000, RZ ;  /* 0x0001000004027824 */ /* 0x040fe200078e00ff */
[----:B------:R-:W-:Y:S01]  /*8e80*/  LOP3.LUT R3, R4, 0xffff0000, RZ, 0xc0, !PT ;  /* 0xffff000004037812 */ /* 0x000fe200078ec0ff */
[C---:B------:R-:W-:Y:S01]  /*8e90*/  FMUL.FTZ R15, R6.reuse, R21 ;  /* 0x00000015060f7220 */ /* 0x040fe20000410000 */
[----:B------:R-:W-:Y:S01]  /*8ea0*/  FMUL.FTZ R6, R6, R11 ;  /* 0x0000000b06067220 */ /* 0x000fe20000410000 */
[----:B------:R-:W-:Y:S01]  /*8eb0*/  FMUL.FTZ R20, R7, R10 ;  /* 0x0000000a07147220 */ /* 0x000fe20000410000 */
[----:B------:R-:W-:-:S02]  /*8ec0*/  IMAD.U32 R4, R5, 0x10000, RZ ;  /* 0x0001000005047824 */ /* 0x000fc400078e00ff */
[C---:B------:R-:W-:Y:S01]  /*8ed0*/  FFMA.FTZ R15, R8.reuse, R11, -R15 ;  /* 0x0000000b080f7223 */ /* 0x040fe2000001080f */
[----:B------:R-:W-:Y:S01]  /*8ee0*/  FFMA.FTZ R12, R8, R21, R6 ;  /* 0x00000015080c7223 */ /* 0x000fe20000010006 */
[-C--:B------:R-:W-:Y:S01]  /*8ef0*/  FMUL.FTZ R8, R7, R14.reuse ;  /* 0x0000000e07087220 */ /* 0x080fe20000410000 */
[C---:B------:R-:W-:Y:S01]  /*8f00*/  IMAD.U32 R7, R28.reuse, 0x10000, RZ ;  /* 0x000100001c077824 */ /* 0x040fe200078e00ff */
[----:B------:R-:W-:Y:S01]  /*8f10*/  LOP3.LUT R5, R5, 0xffff0000, RZ, 0xc0, !PT ;  /* 0xffff000005057812 */ /* 0x000fe200078ec0ff */
[----:B------:R-:W-:Y:S01]  /*8f20*/  IMAD.U32 R6, R13, 0x10000, RZ ;  /* 0x000100000d067824 */ /* 0x000fe200078e00ff */
[----:B------:R-:W-:Y:S01]  /*8f30*/  LOP3.LUT R28, R28, 0xffff0000, RZ, 0xc0, !PT ;  /* 0xffff00001c1c7812 */ /* 0x000fe200078ec0ff */
[----:B------:R-:W-:Y:S01]  /*8f40*/  FFMA.FTZ R20, R9, R14, -R20 ;  /* 0x0000000e09147223 */ /* 0x000fe20000010814 */
[----:B------:R-:W-:Y:S01]  /*8f50*/  LOP3.LUT R13, R13, 0xffff0000, RZ, 0xc0, !PT ;  /* 0xffff00000d0d7812 */ /* 0x000fe200078ec0ff */
[----:B------:R-:W-:Y:S01]  /*8f60*/  FFMA.FTZ R11, R9, R10, R8 ;  /* 0x0000000a090b7223 */ /* 0x000fe20000010008 */
[C---:B------:R-:W-:Y:S01]  /*8f70*/  FMUL.FTZ R9, R3.reuse, R7 ;  /* 0x0000000703097220 */ /* 0x040fe20000410000 */
        /* <DEDUP_REMOVED lines=11> */
[----:B------:R2:W-:Y:S01]  /*9030*/  STS.128 [R0+0x2000], R4 ;  /* 0x0020000400007388 */ /* 0x0005e20000000c00 */
[----:B------:R-:W-:Y:S05]  /*9040*/  BRA `(.L_x_3909) ;  /* 0x0000001400347947 */ /* 0x000fea0003800000 */
.L_x_3896:
        /* <DEDUP_REMOVED lines=17> */
[----:B------:R-:W-:-:S04]  /*9160*/  IMAD.WIDE.U32 R2, R7, UR4, R2 ;  /* 0x0000000407027c25 */ /* 0x000fc8000f8e0002 */
[C---:B------:R-:W-:Y:S01]  /*9170*/  IMAD R9, R7.reuse, UR5, R8 ;  /* 0x0000000507097c24 */ /* 0x040fe2000f8e0208 */
[----:B------:R-:W-:Y:S01]  /*9180*/  ULDC.64 UR4, c[0x0][0x3e8] ;  /* 0x0000fa0000047ab9 */ /* 0x000fe20000000a00 */
        /* <DEDUP_REMOVED lines=10> */
[----:B------:R-:W0:Y:S01]  /*9230*/  LDC R61, c[0x0][0x3f4] ;  /* 0x0000fd00ff3d7b82 */ /* 0x000e220000000800 */
[----:B------:R-:W1:Y:S01]  /*9240*/  SHFL.IDX PT, R3, R25, RZ, 0x1c1f ;  /* 0x001c1fff19037589 */ /* 0x000e6200000e0000 */
[----:B------:R-:W-:-:S03]  /*9250*/  IMAD R55, R28, R21, RZ ;  /* 0x000000151c377224 */ /* 0x000fc600078e02ff */
[----:B------:R-:W2:Y:S04]  /*9260*/  SHFL.IDX PT, R2, R24, RZ, 0x1c1f ;  /* 0x001c1fff18027589 */ /* 0x000ea800000e0000 */
[----:B------:R-:W3:Y:S04]  /*9270*/  SHFL.IDX PT, R14, R27, RZ, 0x1c1f ;  /* 0x001c1fff1b0e7589 */ /* 0x000ee800000e0000 */
[----:B------:R-:W4:Y:S01]  /*9280*/  SHFL.IDX PT, R4, R26, RZ, 0x1c1f ;  /* 0x001c1fff1a047589 */ /* 0x000f2200000e0000 */
[----:B0-----:R-:W-:-:S04]  /*9290*/  ISETP.GE.AND P0, PT, R22, R61, PT ;  /* 0x0000003d1600720c */ /* 0x001fc80003f06270 */
[----:B------:R-:W-:-:S13]  /*92a0*/  ISETP.GE.OR P1, PT, R0, R55, P0 ;  /* 0x000000370000720c */ /* 0x000fda0000726670 */
[C---:B------:R-:W-:Y:S01]  /*92b0*/  @!P1 IMAD.SHL.U32 R5, R22.reuse, 0x2, RZ ;  /* 0x0000000216059824 */ /* 0x040fe200078e00ff */
[----:B------:R-:W-:-:S04]  /*92c0*/  @!P1 SHF.L.U64.HI R21, R22, 0x1, R23 ;  /* 0x0000000116159819 */ /* 0x000fc80000010217 */
[----:B-1----:R-:W-:-:S05]  /*92d0*/  @!P1 IADD3 R6, P2, R3, R5, RZ ;  /* 0x0000000503069210 */ /* 0x002fca0007f5e0ff */
[----:B--2---:R-:W-:Y:S01]  /*92e0*/  @!P1 IMAD.X R7, R2, 0x1, R21, P2 ;  /* 0x0000000102079824 */ /* 0x004fe200010e0615 */
[----:B---3--:R-:W-:-:S04]  /*92f0*/  @!P1 IADD3 R14, P2, R14, R5, RZ ;  /* 0x000000050e0e9210 */ /* 0x008fc80007f5e0ff */
[----:B------:R-:W2:Y:S01]  /*9300*/  @!P1 LD.E.128 R8, desc[UR44][R6.64] ;  /* 0x0000002c06089980 */ /* 0x000ea2000c101d00 */
[----:B----4-:R-:W-:-:S04]  /*9310*/  @!P1 IMAD.X R3, R4, 0x1, R21, P2 ;  /* 0x0000000104039824 */ /* 0x010fc800010e0615 */
[----:B------:R-:W-:-:S05]  /*9320*/  @!P1 IMAD.MOV.U32 R15, RZ, RZ, R3 ;  /* 0x000000ffff0f9224 */ /* 0x000fca00078e0003 */
[----:B------:R0:W3:Y:S01]  /*9330*/  @!P1 LD.E.128 R4, desc[UR44][R14.64] ;  /* 0x0000002c0e049980 */ /* 0x0000e2000c101d00 */
[----:B------:R-:W-:Y:S02]  /*9340*/  CS2R R56, SRZ ;  /* 0x0000000000387805 */ /* 0x000fe4000001ff00 */
[----:B------:R-:W-:Y:S02]  /*9350*/  CS2R R58, SRZ ;  /* 0x00000000003a7805 */ /* 0x000fe4000001ff00 */
[----:B------:R-:W-:Y:S01]  /*9360*/  CS2R R20, SRZ ;  /* 0x0000000000147805 */ /* 0x000fe2000001ff00 */
[----:B------:R-:W1:Y:S04]  /*9370*/  SHFL.IDX PT, R25, R25, 0x1, 0x1c1f ;  /* 0x003c1f0019197f89 */ /* 0x000e6800000e0000 */
[----:B------:R-:W4:Y:S04]  /*9380*/  SHFL.IDX PT, R24, R24, 0x1, 0x1c1f ;  /* 0x003c1f0018187f89 */ /* 0x000f2800000e0000 */
[----:B0-----:R0:W0:Y:S04]  /*9390*/  SHFL.IDX PT, R14, R27, 0x1, 0x1c1f ;  /* 0x003c1f001b0e7f89 */ /* 0x00102800000e0000 */
[----:B------:R-:W0:Y:S01]  /*93a0*/  SHFL.IDX PT, R26, R26, 0x1, 0x1c1f ;  /* 0x003c1f001a1a7f89 */ /* 0x000e2200000e0000 */
[----:B--2---:R-:W-:-:S02]  /*93b0*/  @!P1 IMAD.MOV.U32 R56, RZ, RZ, R8 ;  /* 0x000000ffff389224 */ /* 0x004fc400078e0008 */
[----:B------:R-:W-:Y:S02]  /*93c0*/  @!P1 IMAD.MOV.U32 R57, RZ, RZ, R9 ;  /* 0x000000ffff399224 */ /* 0x000fe400078e0009 */
[----:B------:R-:W-:Y:S02]  /*93d0*/  IMAD.MOV.U32 R2, RZ, RZ, R56 ;  /* 0x000000ffff027224 */ /* 0x000fe400078e0038 */
[----:B------:R-:W-:Y:S02]  /*93e0*/  IMAD.MOV.U32 R3, RZ, RZ, R57 ;  /* 0x000000ffff037224 */ /* 0x000fe400078e0039 */
[----:B------:R-:W-:Y:S01]  /*93f0*/  @!P1 IMAD.MOV.U32 R58, RZ, RZ, R10 ;  /* 0x000000ffff3a9224 */ /* 0x000fe200078e000a */
[----:B------:R-:W-:Y:S01]  /*9400*/  PRMT R60, R60, 0x5410, R2 ;  /* 0x000054103c3c7816 */ /* 0x000fe20000000002 */
[----:B---3--:R-:W-:Y:S01]  /*9410*/  @!P1 IMAD.MOV.U32 R20, RZ, RZ, R4 ;  /* 0x000000ffff149224 */ /* 0x008fe200078e0004 */
[----:B------:R-:W-:Y:S02]  /*9420*/  PRMT R66, R66, 0x5410, R3 ;  /* 0x0000541042427816 */ /* 0x000fe40000000003 */
[----:B------:R-:W-:Y:S01]  /*9430*/  CS2R R2, SRZ ;  /* 0x0000000000027805 */ /* 0x000fe2000001ff00 */
[----:B------:R-:W-:-:S02]  /*9440*/  @!P1 IMAD.MOV.U32 R21, RZ, RZ, R5 ;  /* 0x000000ffff159224 */ /* 0x000fc400078e0005 */
[----:B------:R-:W-:Y:S02]  /*9450*/  @!P1 IMAD.MOV.U32 R59, RZ, RZ, R11 ;  /* 0x000000ffff3b9224 */ /* 0x000fe400078e000b */
[----:B------:R-:W-:Y:S02]  /*9460*/  IMAD.MOV.U32 R8, RZ, RZ, R58 ;  /* 0x000000ffff087224 */ /* 0x000fe400078e003a */
[----:B------:R-:W-:Y:S02]  /*9470*/  @!P1 IMAD.MOV.U32 R2, RZ, RZ, R6 ;  /* 0x000000ffff029224 */ /* 0x000fe400078e0006 */
[----:B------:R-:W-:Y:S01]  /*9480*/  @!P1 IMAD.MOV.U32 R3, RZ, RZ, R7 ;  /* 0x000000ffff039224 */ /* 0x000fe200078e0007 */
[----:B------:R-:W-:Y:S01]  /*9490*/  PRMT R28, R8, 0x7610, R28 ;  /* 0x00007610081c7816 */ /* 0x000fe2000000001c */
[----:B------:R-:W-:Y:S02]  /*94a0*/  IMAD.MOV.U32 R6, RZ, RZ, R20 ;  /* 0x000000ffff067224 */ /* 0x000fe400078e0014 */
[----:B------:R-:W-:-:S02]  /*94b0*/  IMAD.MOV.U32 R7, RZ, RZ, R21 ;  /* 0x000000ffff077224 */ /* 0x000fc400078e0015 */
[----:B------:R-:W-:Y:S01]  /*94c0*/  IMAD.MOV.U32 R9, RZ, RZ, R59 ;  /* 0x000000ffff097224 */ /* 0x000fe200078e003b */
[----:B------:R-:W-:Y:S01]  /*94d0*/  PRMT R75, R6, 0x7610, R75 ;  /* 0x00007610064b7816 */ /* 0x000fe2000000004b */
[----:B------:R-:W-:Y:S01]  /*94e0*/  IMAD.MOV.U32 R4, RZ, RZ, R2 ;  /* 0x000000ffff047224 */ /* 0x000fe200078e0002 */
[----:B------:R-:W-:Y:S01]  /*94f0*/  PRMT R63, R63, 0x5410, R7 ;  /* 0x000054103f3f7816 */ /* 0x000fe20000000007 */
[----:B------:R-:W-:Y:S01]  /*9500*/  IMAD.MOV.U32 R5, RZ, RZ, R3 ;  /* 0x000000ffff057224 */ /* 0x000fe200078e0003 */
[----:B------:R-:W-:Y:S02]  /*9510*/  PRMT R60, R9, 0x7610, R60 ;  /* 0x00007610093c7816 */ /* 0x000fe4000000003c */
[----:B------:R-:W-:Y:S02]  /*9520*/  CS2R R6, SRZ ;  /* 0x0000000000067805 */ /* 0x000fe4000001ff00 */
[----:B------:R-:W-:Y:S02]  /*9530*/  PRMT R28, R28, 0x5410, R4 ;  /* 0x000054101c1c7816 */ /* 0x000fe40000000004 */
[----:B01--4-:R-:W-:-:S07]  /*9540*/  PRMT R62, R62, 0x5410, R5 ;  /* 0x000054103e3e7816 */ /* 0x013fce0000000005 */
.L_x_4226:
[----:B------:R-:W2:Y:S01]  /*9550*/  LDL R5, [R1+0x1fc] ;  /* 0x0001fc0001057983 */ /* 0x000ea20000100800 */
[----:B------:R-:W-:Y:S01]  /*9560*/  VIADD R0, R0, 0x40 ;  /* 0x0000004000007836 */ /* 0x000fe20000000000 */
[----:B------:R-:W-:Y:S01]  /*9570*/  BSSY B1, `(.L_x_3913) ;  /* 0x0000016000017945 */ /* 0x000fe20003800000 */
[----:B------:R-:W-:Y:S02]  /*9580*/  CS2R R8, SRZ ;  /* 0x0000000000087805 */ /* 0x000fe4000001ff00 */
[----:B------:R-:W-:Y:S02]  /*9590*/  CS2R R10, SRZ ;  /* 0x00000000000a7805 */ /* 0x000fe4000001ff00 */
[----:B------:R-:W-:Y:S02]  /*95a0*/  ISETP.GE.AND P1, PT, R0, R55, PT ;  /* 0x000000370000720c */ /* 0x000fe40003f26270 */
[----:B--2---:R-:W-:-:S04]  /*95b0*/  LEA.HI R4, R5, R5, RZ, 0x1 ;  /* 0x0000000505047211 */ /* 0x004fc800078f08ff */
[----:B------:R-:W-:-:S05]  /*95c0*/  LOP3.LUT R4, R4, 0xfffffffe, RZ, 0xc0, !PT ;  /* 0xfffffffe04047812 */ /* 0x000fca00078ec0ff */
[----:B------:R-:W-:Y:S01]  /*95d0*/  IMAD.IADD R0, R5, 0x1, -R4 ;  /* 0x0000000105007824 */ /* 0x000fe200078e0a04 */
[----:B------:R-:W-:-:S04]  /*95e0*/  CS2R R4, SRZ ;  /* 0x0000000000047805 */ /* 0x000fc8000001ff00 */
        /* <DEDUP_REMOVED lines=8> */
[-C--:B------:R-:W-:Y:S02]  /*9670*/  IADD3 R8, P1, R25, R4.reuse, RZ ;  /* 0x0000000419087210 */ /* 0x080fe40007f3e0ff */
[----:B------:R-:W-:-:S03]  /*9680*/  IADD3 R4, P2, R14, R4, RZ ;  /* 0x000000040e047210 */ /* 0x000fc60007f5e0ff */
[--C-:B------:R-:W-:Y:S02]  /*9690*/  IMAD.X R9, R24, 0x1, R5.reuse, P1 ;  /* 0x0000000118097824 */ /* 0x100fe400008e0605 */
[----:B------:R-:W-:-:S04]  /*96a0*/  IMAD.X R5, R26, 0x1, R5, P2 ;  /* 0x000000011a057824 */ /* 0x000fc800010e0605 */
[----:B------:R-:W5:Y:S04]  /*96b0*/  LD.E.128 R8, desc[UR44][R8.64] ;  /* 0x0000002c08087980 */ /* 0x000f68000c101d00 */
[----:B------:R-:W5:Y:S02]  /*96c0*/  LD.E.128 R4, desc[UR44][R4.64] ;  /* 0x0000002c04047980 */ /* 0x000f64000c101d00 */
.L_x_3914:
[----:B------:R-:W-:Y:S05]  /*96d0*/  BSYNC B1 ;  /* 0x0000000000017941 */ /* 0x000fea0003800000 */
.L_x_3913:
[----:B------:R-:W0:Y:S01]  /*96e0*/  SYNCS.PHASECHK.TRANS64.TRYWAIT P1, [R148+URZ+0x32400], R13 ;  /* 0x0324000d940075a7 */ /* 0x000e22000802017f */
[----:B------:R-:W-:Y:S04]  /*96f0*/  BSSY B1, `(.L_x_3915) ;  /* 0x0000002000017945 */ /* 0x000fe80003800000 */
[----:B0-----:R-:W-:Y:S05]  /*9700*/  @!P1 BRA `(.L_x_3916) ;  /* 0x000002dc00909947 */ /* 0x001fea0003800000 */
.L_x_4227:
[----:B------:R-:W-:Y:S05]  /*9710*/  BSYNC B1 ;  /* 0x0000000000017941 */ /* 0x000fea0003800000 */
.L_x_3915:
[----:B------:R-:W2:Y:S01]  /*9720*/  LDL R0, [R1+0x50] ;  /* 0x0000500001007983 */ /* 0x000ea20000100800 */
[----:B-----5:R-:W-:Y:S01]  /*9730*/  IMAD.MOV.U32 R12, RZ, RZ, R6 ;  /* 0x000000ffff0c7224 */ /* 0x020fe200078e0006 */
[----:B------:R-:W-:Y:S01]  /*9740*/  BSSY B1, `(.L_x_3917) ;  /* 0x0000078000017945 */ /* 0x000fe20003800000 */
[----:B------:R-:W-:Y:S02]  /*9750*/  IMAD.MOV.U32 R14, RZ, RZ, R7 ;  /* 0x000000ffff0e7224 */ /* 0x000fe400078e0007 */
[----:B------:R-:W-:Y:S02]  /*9760*/  IMAD.MOV.U32 R15, RZ, RZ, R9 ;  /* 0x000000ffff0f7224 */ /* 0x000fe400078e0009 */
[----:B------:R-:W-:Y:S02]  /*9770*/  IMAD.MOV.U32 R64, RZ, RZ, R10 ;  /* 0x000000ffff407224 */ /* 0x000fe400078e000a */
[----:B------:R-:W-:Y:S01]  /*9780*/  IMAD.MOV.U32 R65, RZ, RZ, R11 ;  /* 0x000000ffff417224 */ /* 0x000fe200078e000b */
[----:B------:R-:W-:Y:S01]  /*9790*/  PRMT R66, R15, 0x7610, R66 ;  /* 0x000076100f427816 */ /* 0x000fe20000000042 */
[--C-:B--2---:R-:W-:Y:S01]  /*97a0*/  IMAD R0, R0, -0x80, R55.reuse ;  /* 0xffffff8000007824 */ /* 0x104fe200078e0237 */
[----:B------:R-:W-:Y:S01]  /*97b0*/  PRMT R55, R14, 0x7610, R55 ;  /* 0x000076100e377816 */ /* 0x000fe20000000037 */
[----:B------:R-:W-:-:S03]  /*97c0*/  IMAD.MOV.U32 R14, RZ, RZ, R8 ;  /* 0x000000ffff0e7224 */ /* 0x000fc600078e0008 */
[----:B0-----:R-:W-:Y:S02]  /*97d0*/  VIMNMX R13, R0, 0x80, PT ;  /* 0x00000080000d7848 */ /* 0x001fe40003fe0100 */
[----:B------:R-:W-:Y:S01]  /*97e0*/  PRMT R0, R12, 0x7610, R0 ;  /* 0x000076100c007816 */ /* 0x000fe20000000000 */
[----:B------:R-:W-:Y:S01]  /*97f0*/  IMAD.MOV.U32 R12, RZ, RZ, R4 ;  /* 0x000000ffff0c7224 */ /* 0x000fe200078e0004 */
[-C--:B------:R-:W-:Y:S02]  /*9800*/  ISETP.GE.OR P1, PT, R156, R13.reuse, P0 ;  /* 0x0000000d9c00720c */ /* 0x080fe40000726670 */
[----:B------:R-:W-:Y:S01]  /*9810*/  ISETP.GE.OR P0, PT, R166, R13, P0 ;  /* 0x0000000da600720c */ /* 0x000fe20000706670 */
[----:B------:R-:W-:Y:S01]  /*9820*/  IMAD.MOV.U32 R13, RZ, RZ, R5 ;  /* 0x000000ffff0d7224 */ /* 0x000fe200078e0005 */
[----:B------:R-:W-:Y:S02]  /*9830*/  PRMT R62, R12, 0x7610, R62 ;  /* 0x000076100c3e7816 */ /* 0x000fe4000000003e */
[----:B------:R-:W-:-:S02]  /*9840*/  PRMT R67, R14, 0x7610, R67 ;  /* 0x000076100e437816 */ /* 0x000fc40000000043 */
[----:B------:R-:W-:-:S05]  /*9850*/  PRMT R63, R13, 0x7610, R63 ;  /* 0x000076100d3f7816 */ /* 0x000fca000000003f */
[----:B------:R-:W-:Y:S05]  /*9860*/  @P1 BRA `(.L_x_3918) ;  /* 0x0000000400941947 */ /* 0x000fea0003800000 */
[----:B------:R-:W-:Y:S01]  /*9870*/  IMAD.IADD R12, R22, 0x1, R61 ;  /* 0x00000001160c7824 */ /* 0x000fe200078e023d */
[C---:B------:R-:W-:Y:S02]  /*9880*/  LOP3.LUT R13, R197.reuse, 0x38, R22, 0xf8, !PT ;  /* 0x00000038c50d7812 */ /* 0x040fe400078ef816 */
[----:B------:R-:W-:Y:S02]  /*9890*/  SHF.R.U64 R71, R20, 0x10, R21 ;  /* 0x0000001014477819 */ /* 0x000fe40000001215 */
[----:B------:R-:W-:Y:S02]  /*98a0*/  LOP3.LUT R15, R197, 0x38, R12, 0xf8, !PT ;  /* 0x00000038c50f7812 */ /* 0x000fe400078ef80c */
[-C--:B------:R-:W-:Y:S02]  /*98b0*/  LOP3.LUT R13, R13, R206.reuse, RZ, 0x3c, !PT ;  /* 0x000000ce0d0d7212 */ /* 0x080fe400078e3cff */
[----:B------:R-:W-:Y:S02]  /*98c0*/  LOP3.LUT R15, R15, R206, RZ, 0x3c, !PT ;  /* 0x000000ce0f0f7212 */ /* 0x000fe400078e3cff */
[----:B------:R-:W-:Y:S01]  /*98d0*/  SHF.R.U64 R56, R56, 0x10, R57 ;  /* 0x0000001038387819 */ /* 0x000fe20000001239 */
[----:B------:R-:W-:Y:S01]  /*98e0*/  IMAD.IADD R13, R198, 0x1, R13 ;  /* 0x00000001c60d7824 */ /* 0x000fe200078e020d */
[----:B------:R-:W-:Y:S01]  /*98f0*/  SHF.R.U64 R69, R58, 0x10, R59 ;  /* 0x000000103a457819 */ /* 0x000fe2000000123b */
[----:B------:R-:W-:Y:S01]  /*9900*/  IMAD.IADD R25, R198, 0x1, R15 ;  /* 0x00000001c6197824 */ /* 0x000fe200078e020f */
[----:B------:R-:W-:Y:S01]  /*9910*/  SHF.R.U64 R76, R2, 0x10, R3 ;  /* 0x00000010024c7819 */ /* 0x000fe20000001203 */
[--C-:B------:R-:W-:Y:S01]  /*9920*/  IMAD R80, R13, 0x2, R148.reuse ;  /* 0x000000020d507824 */ /* 0x100fe200078e0294 */
[----:B------:R-:W-:Y:S01]  /*9930*/  PRMT R71, R75, 0x5410, R71 ;  /* 0x000054104b477816 */ /* 0x000fe20000000047 */
[----:B------:R-:W-:Y:S01]  /*9940*/  IMAD R82, R25, 0x2, R148 ;  /* 0x0000000219527824 */ /* 0x000fe200078e0294 */
[----:B------:R-:W-:-:S02]  /*9950*/  SHF.R.U32.HI R68, RZ, 0x10, R57 ;  /* 0x00000010ff447819 */ /* 0x000fc40000011639 */
[----:B------:R-:W0:Y:S01]  /*9960*/  LDS.128 R12, [R80+0x18400] ;  /* 0x01840000500c7984 */ /* 0x000e220000000c00 */
[----:B------:R-:W-:Y:S01]  /*9970*/  SHF.R.U32.HI R57, RZ, 0x10, R59 ;  /* 0x00000010ff397819 */ /* 0x000fe2000001163b */
[----:B------:R-:W-:Y:S01]  /*9980*/  IMAD.U32 R75, R71, 0x10000, RZ ;  /* 0x00010000474b7824 */ /* 0x000fe200078e00ff */
[----:B------:R-:W-:Y:S01]  /*9990*/  SHF.R.U32.HI R74, RZ, 0x10, R21 ;  /* 0x00000010ff4a7819 */ /* 0x000fe20000011615 */
[----:B------:R-:W1:Y:S01]  /*99a0*/  LDS.128 R24, [R82+0x18400] ;  /* 0x0184000052187984 */ /* 0x000e620000000c00 */
[----:B------:R-:W-:Y:S02]  /*99b0*/  PRMT R59, R60, 0x5432, R56 ;  /* 0x000054323c3b7816 */ /* 0x000fe40000000038 */
[C---:B------:R-:W-:Y:S02]  /*99c0*/  PRMT R70, R28.reuse, 0x5410, R69 ;  /* 0x000054101c467816 */ /* 0x040fe40000000045 */
[----:B------:R-:W-:Y:S01]  /*99d0*/  PRMT R76, R28, 0x5432, R76 ;  /* 0x000054321c4c7816 */ /* 0x000fe2000000004c */
[----:B------:R-:W-:Y:S01]  /*99e0*/  IMAD.U32 R69, R59, 0x10000, RZ ;  /* 0x000100003b457824 */ /* 0x000fe200078e00ff */
[----:B------:R-:W-:-:S02]  /*99f0*/  SHF.R.U32.HI R78, RZ, 0x10, R3 ;  /* 0x00000010ff4e7819 */ /* 0x000fc40000011603 */
[----:B------:R-:W-:Y:S02]  /*9a00*/  PRMT R74, R63, 0x5432, R74 ;  /* 0x000054323f4a7816 */ /* 0x000fe4000000004a */
[----:B------:R-:W-:Y:S02]  /*9a10*/  PRMT R68, R66, 0x5432, R68 ;  /* 0x0000543242447816 */ /* 0x000fe40000000044 */
[----:B------:R-:W-:Y:S01]  /*9a20*/  PRMT R78, R62, 0x5432, R78 ;  /* 0x000054323e4e7816 */ /* 0x000fe2000000004e */
[----:B------:R-:W-:Y:S01]  /*9a30*/  IMAD.U32 R77, R74, 0x10000, RZ ;  /* 0x000100004a4d7824 */ /* 0x000fe200078e00ff */
[----:B------:R-:W-:Y:S02]  /*9a40*/  PRMT R60, R60, 0x5410, R57 ;  /* 0x000054103c3c7816 */ /* 0x000fe40000000039 */
[----:B------:R-:W-:Y:S02]  /*9a50*/  LOP3.LUT R71, R71, 0xffff0000, RZ, 0xc0, !PT ;  /* 0xffff000047477812 */ /* 0x000fe400078ec0ff */
[----:B------:R-:W-:-:S02]  /*9a60*/  LOP3.LUT R59, R59, 0xffff0000, RZ, 0xc0, !PT ;  /* 0xffff00003b3b7812 */ /* 0x000fc400078ec0ff */
[----:B------:R-:W-:Y:S01]  /*9a70*/  LOP3.LUT R74, R74, 0xffff0000, RZ, 0xc0, !PT ;  /* 0xffff00004a4a7812 */ /* 0x000fe200078ec0ff */
[C---:B0-----:R-:W-:Y:S01]  /*9a80*/  IMAD.U32 R2, R12.reuse, 0x10000, RZ ;  /* 0x000100000c027824 */ /* 0x041fe200078e00ff */
[----:B------:R-:W-:Y:S01]  /*9a90*/  LOP3.LUT R3, R12, 0xffff0000, RZ, 0xc0, !PT ;  /* 0xffff00000c037812 */ /* 0x000fe200078ec0ff */
[C---:B------:R-:W-:Y:S01]  /*9aa0*/  IMAD.U32 R20, R13.reuse, 0x10000, RZ ;  /* 0x000100000d147824 */ /* 0x040fe200078e00ff */
[----:B------:R-:W-:Y:S01]  /*9ab0*/  LOP3.LUT R12, R13, 0xffff0000, RZ, 0xc0, !PT ;  /* 0xffff00000d0c7812 */ /* 0x000fe200078ec0ff */
[C---:B-1----:R-:W-:Y:S01]  /*9ac0*/  IMAD.U32 R28, R24.reuse, 0x10000, RZ ;  /* 0x00010000181c7824 */ /* 0x042fe200078e00ff */
        /* <DEDUP_REMOVED lines=8> */
[----:B------:R-:W-:Y:S02]  /*9b50*/  IMAD.U32 R69, R68, 0x10000, RZ ;  /* 0x0001000044457824 */ /* 0x000fe400078e00ff */
[----:B------:R-:W-:Y:S01]  /*9b60*/  FFMA.FTZ R81, R2, R75, R81 ;  /* 0x0000004b02517223 */ /* 0x000fe20000010051 */
[----:B------:R-:W-:Y:S01]  /*9b70*/  IMAD.U32 R28, R78, 0x10000, RZ ;  /* 0x000100004e1c7824 */ /* 0x000fe200078e00ff */
[----:B------:R-:W-:Y:S01]  /*9b80*/  LOP3.LUT R68, R68, 0xffff0000, RZ, 0xc0, !PT ;  /* 0xffff000044447812 */ /* 0x000fe200078ec0ff */
[----:B------:R-:W-:Y:S02]  /*9b90*/  IMAD.U32 R2, R60, 0x10000, RZ ;  /* 0x000100003c027824 */ /* 0x000fe400078e00ff */
[----:B------:R-:W-:Y:S01]  /*9ba0*/  FMUL.FTZ R75, R56, R69 ;  /* 0x00000045384b7220 */ /* 0x000fe20000410000 */
[----:B------:R-:W-:-:S02]  /*9bb0*/  IMAD.U32 R21, R15, 0x10000, RZ ;  /* 0x000100000f157824 */ /* 0x000fc400078e00ff */
[----:B------:R-:W-:Y:S01]  /*9bc0*/  FMUL.FTZ R56, R58, R28 ;  /* 0x0000001c3a387220 */ /* 0x000fe20000410000 */
[----:B------:R-:W-:Y:S01]  /*9bd0*/  FFMA.FTZ R83, R20, R69, -R83 ;  /* 0x0000004514537223 */ /* 0x000fe20000010853 */
[-C--:B------:R-:W-:Y:S01]  /*9be0*/  FMUL.FTZ R69, R58, R2.reuse ;  /* 0x000000023a457220 */ /* 0x080fe20000410000 */
[----:B------:R-:W-:Y:S01]  /*9bf0*/  FFMA.FTZ R75, R20, R77, R75 ;  /* 0x0000004d144b7223 */ /* 0x000fe2000001004b */
[C---:B------:R-:W-:Y:S01]  /*9c00*/  FFMA.FTZ R58, R21.reuse, R2, -R56 ;  /* 0x00000002153a7223 */ /* 0x040fe20000010838 */
[C---:B------:R-:W-:Y:S01]  /*9c10*/  FMUL.FTZ R2, R24.reuse, R71 ;  /* 0x0000004718027220 */ /* 0x040fe20000410000 */
[----:B------:R-:W-:Y:S01]  /*9c20*/  FFMA.FTZ R69, R21, R28, R69 ;  /* 0x0000001c15457223 */ /* 0x000fe20000010045 */
[-C--:B------:R-:W-:Y:S01]  /*9c30*/  FMUL.FTZ R28, R24, R59.reuse ;  /* 0x0000003b181c7220 */ /* 0x080fe20000410000 */
[----:B------:R-:W-:Y:S01]  /*9c40*/  FMUL.FTZ R21, R25, R74 ;  /* 0x0000004a19157220 */ /* 0x000fe20000410000 */
[----:B------:R-:W-:Y:S01]  /*9c50*/  FFMA.FTZ R24, R3, R59, -R2 ;  /* 0x0000003b03187223 */ /* 0x000fe20000010802 */
[----:B------:R-:W-:Y:S01]  /*9c60*/  FMUL.FTZ R25, R25, R68 ;  /* 0x0000004419197220 */ /* 0x000fe20000410000 */
[----:B------:R-:W-:-:S02]  /*9c70*/  IMAD.U32 R57, R26, 0x10000, RZ ;  /* 0x000100001a397824 */ /* 0x000fc400078e00ff */
[----:B------:R-:W-:Y:S01]  /*9c80*/  FFMA.FTZ R68, R12, R68, -R21 ;  /* 0x000000440c447223 */ /* 0x000fe20000010815 */
[----:B------:R-:W-:Y:S02]  /*9c90*/  IMAD.U32 R20, R76, 0x10000, RZ ;  /* 0x000100004c147824 */ /* 0x000fe400078e00ff */
[----:B------:R-:W-:Y:S01]  /*9ca0*/  FFMA.FTZ R74, R12, R74, R25 ;  /* 0x0000004a0c4a7223 */ /* 0x000fe20000010019 */
[----:B------:R-:W-:Y:S01]  /*9cb0*/  IMAD.U32 R2, R70, 0x10000, RZ ;  /* 0x0001000046027824 */ /* 0x000fe200078e00ff */
[----:B------:R-:W-:Y:S01]  /*9cc0*/  LOP3.LUT R26, R26, 0xffff0000, RZ, 0xc0, !PT ;  /* 0xffff00001a1a7812 */ /* 0x000fe200078ec0ff */
[----:B------:R-:W-:Y:S01]  /*9cd0*/  IMAD.U32 R13, R14, 0x10000, RZ ;  /* 0x000100000e0d7824 */ /* 0x000fe200078e00ff */
[----:B------:R-:W-:Y:S01]  /*9ce0*/  LOP3.LUT R27, R27, 0xffff0000, RZ, 0xc0, !PT ;  /* 0xffff00001b1b7812 */ /* 0x000fe200078ec0ff */
[----:B------:R-:W-:Y:S01]  /*9cf0*/  FFMA.FTZ R28, R3, R71, R28 ;  /* 0x00000047031c7223 */ /* 0x000fe2000001001c */
[C---:B------:R-:W-:Y:S01]  /*9d00*/  FMUL.FTZ R56, R57.reuse, R20 ;  /* 0x0000001439387220 */ /* 0x040fe20000410000 */
[----:B------:R-:W-:Y:S01]  /*9d10*/  FMUL.FTZ R12, R57, R2 ;  /* 0x00000002390c7220 */ /* 0x000fe20000410000 */
[----:B------:R-:W-:-:S02]  /*9d20*/  LOP3.LUT R21, R76, 0xffff0000, RZ, 0xc0, !PT ;  /* 0xffff00004c157812 */ /* 0x000fc400078ec0ff */
[----:B------:R-:W-:Y:S01]  /*9d30*/  LOP3.LUT R78, R78, 0xffff0000, RZ, 0xc0, !PT ;  /* 0xffff00004e4e7812 */ /* 0x000fe200078ec0ff */
[C---:B------:R-:W-:Y:S01]  /*9d40*/  FFMA.FTZ R56, R13.reuse, R2, -R56 ;  /* 0x000000020d387223 */ /* 0x040fe20000010838 */
[----:B------:R-:W-:Y:S01]  /*9d50*/  LOP3.LUT R3, R70, 0xffff0000, RZ, 0xc0, !PT ;  /* 0xffff000046037812 */ /* 0x000fe200078ec0ff */
[----:B------:R-:W-:Y:S01]  /*9d60*/  FFMA.FTZ R20, R13, R20, R12 ;  /* 0x000000140d147223 */ /* 0x000fe2000001000c */
[----:B------:R-:W-:Y:S01]  /*9d70*/  LOP3.LUT R60, R60, 0xffff0000, RZ, 0xc0, !PT ;  /* 0xffff00003c3c7812 */ /* 0x000fe200078ec0ff */
[----:B------:R-:W-:Y:S01]  /*9d80*/  FMUL.FTZ R13, R26, R21 ;  /* 0x000000151a0d7220 */ /* 0x000fe20000410000 */
[----:B------:R-:W-:Y:S01]  /*9d90*/  LOP3.LUT R14, R14, 0xffff0000, RZ, 0xc0, !PT ;  /* 0xffff00000e0e7812 */ /* 0x000fe200078ec0ff */
[----:B------:R-:W-:Y:S01]  /*9da0*/  FMUL.FTZ R2, R27, R78 ;  /* 0x0000004e1b027220 */ /* 0x000fe20000410000 */
[----:B------:R-:W-:Y:S01]  /*9db0*/  LOP3.LUT R15, R15, 0xffff0000, RZ, 0xc0, !PT ;  /* 0xffff00000f0f7812 */ /* 0x000fe200078ec0ff */
[-C--:B------:R-:W-:Y:S01]  /*9dc0*/  FMUL.FTZ R26, R26, R3.reuse ;  /* 0x000000031a1a7220 */ /* 0x080fe20000410000 */
[-C--:B------:R-:W-:Y:S01]  /*9dd0*/  FMUL.FTZ R25, R27, R60.reuse ;  /* 0x0000003c1b197220 */ /* 0x080fe20000410000 */
[----:B------:R-:W-:Y:S01]  /*9de0*/  FFMA.FTZ R3, R14, R3, -R13 ;  /* 0x000000030e037223 */ /* 0x000fe2000001080d */
[----:B------:R-:W-:Y:S01]  /*9df0*/  F2FP.BF16.F32.PACK_AB R12, R24, R79 ;  /* 0x0000004f180c723e */ /* 0x000fe200000010ff */
        /* <DEDUP_REMOVED lines=8> */
[----:B------:R0:W-:Y:S01]  /*9e80*/  STS.128 [R80+0x18400], R12 ;  /* 0x0184000c50007388 */ /* 0x0001e20000000c00 */
[----:B------:R-:W-:Y:S02]  /*9e90*/  F2FP.BF16.F32.PACK_AB R26, R21, R20 ;  /* 0x00000014151a723e */ /* 0x000fe400000010ff */
[----:B------:R-:W-:-:S05]  /*9ea0*/  F2FP.BF16.F32.PACK_AB R27, R78, R69 ;  /* 0x000000454e1b723e */ /* 0x000fca00000010ff */
[----:B------:R0:W-:Y:S02]  /*9eb0*/  STS.128 [R82+0x18400], R24 ;  /* 0x0184001852007388 */ /* 0x0001e40000000c00 */
.L_x_3918:
[----:B------:R-:W-:Y:S05]  /*9ec0*/  BSYNC B1 ;  /* 0x0000000000017941 */ /* 0x000fea0003800000 */
.L_x_3917:
[----:B------:R-:W-:Y:S02]  /*9ed0*/  PRMT R0, R0, 0x5410, R64 ;  /* 0x0000541000007816 */ /* 0x000fe40000000040 */
[----:B------:R-:W-:Y:S01]  /*9ee0*/  PRMT R55, R55, 0x5410, R65 ;  /* 0x0000541037377816 */ /* 0x000fe20000000041 */
[----:B------:R-:W-:Y:S06]  /*9ef0*/  @P0 BRA `(.L_x_3909) ;  /* 0x0000000400880947 */ /* 0x000fec0003800000 */
[----:B------:R-:W2:Y:S01]  /*9f00*/  LDL R60, [R1+0x458] ;  /* 0x00045800013c7983 */ /* 0x000ea20000100800 */
[----:B------:R-:W-:Y:S01]  /*9f10*/  IMAD.IADD R2, R22, 0x1, R61 ;  /* 0x0000000116027824 */ /* 0x000fe200078e023d */
[----:B------:R-:W-:Y:S02]  /*9f20*/  SHF.R.U32.HI R21, RZ, 0x10, R9 ;  /* 0x00000010ff157819 */ /* 0x000fe40000011609 */
[--C-:B------:R-:W-:Y:S02]  /*9f30*/  SHF.R.U64 R20, R10, 0x10, R11.reuse ;  /* 0x000000100a147819 */ /* 0x100fe4000000120b */
[----:B------:R-:W-:Y:S02]  /*9f40*/  LOP3.LUT R2, R199, 0x38, R2, 0xf8, !PT ;  /* 0x00000038c7027812 */ /* 0x000fe400078ef802 */
[----:B------:R-:W-:Y:S02]  /*9f50*/  SHF.R.U32.HI R28, RZ, 0x10, R11 ;  /* 0x00000010ff1c7819 */ /* 0x000fe4000001160b */
[----:B------:R-:W-:-:S02]  /*9f60*/  LOP3.LUT R3, R2, R207, RZ, 0x3c, !PT ;  /* 0x000000cf02037212 */ /* 0x000fc400078e3cff */
[----:B------:R-:W-:Y:S02]  /*9f70*/  SHF.R.U64 R2, R8, 0x10, R9 ;  /* 0x0000001008027819 */ /* 0x000fe40000001209 */
[----:B------:R-:W-:Y:S01]  /*9f80*/  SHF.R.U64 R9, R4, 0x10, R5 ;  /* 0x0000001004097819 */ /* 0x000fe20000001205 */
[----:B------:R-:W-:Y:S01]  /*9f90*/  IMAD.IADD R3, R208, 0x1, R3 ;  /* 0x00000001d0037824 */ /* 0x000fe200078e0203 */
[----:B------:R-:W-:Y:S02]  /*9fa0*/  PRMT R67, R67, 0x5410, R2 ;  /* 0x0000541043437816 */ /* 0x000fe40000000002 */
[----:B------:R-:W-:Y:S01]  /*9fb0*/  PRMT R62, R62, 0x5410, R9 ;  /* 0x000054103e3e7816 */ /* 0x000fe20000000009 */
[----:B------:R-:W-:Y:S01]  /*9fc0*/  IMAD R3, R3, 0x2, R148 ;  /* 0x0000000203037824 */ /* 0x000fe200078e0294 */
[----:B------:R-:W-:Y:S02]  /*9fd0*/  SHF.R.U32.HI R4, RZ, 0x10, R5 ;  /* 0x00000010ff047819 */ /* 0x000fe40000011605 */
[----:B------:R-:W-:-:S02]  /*9fe0*/  SHF.R.U64 R5, R6, 0x10, R7 ;  /* 0x0000001006057819 */ /* 0x000fc40000001207 */
[----:B0-----:R-:W0:Y:S01]  /*9ff0*/  LDS.128 R24, [R3+0x18400] ;  /* 0x0184000003187984 */ /* 0x001e220000000c00 */
[----:B------:R-:W-:Y:S02]  /*a000*/  SHF.R.U32.HI R6, RZ, 0x10, R7 ;  /* 0x00000010ff067819 */ /* 0x000fe40000011607 */
[----:B------:R-:W-:Y:S01]  /*a010*/  PRMT R66, R66, 0x5410, R21 ;  /* 0x0000541042427816 */ /* 0x000fe20000000015 */
[----:B------:R-:W-:Y:S01]  /*a020*/  IMAD.U32 R21, R67, 0x10000, RZ ;  /* 0x0001000043157824 */ /* 0x000fe200078e00ff */
[C---:B------:R-:W-:Y:S02]  /*a030*/  PRMT R20, R0.reuse, 0x5432, R20 ;  /* 0x0000543200147816 */ /* 0x040fe40000000014 */
[----:B------:R-:W-:Y:S02]  /*a040*/  PRMT R56, R0, 0x5410, R5 ;  /* 0x0000541000387816 */ /* 0x000fe40000000005 */
[----:B------:R-:W-:Y:S02]  /*a050*/  PRMT R28, R55, 0x5432, R28 ;  /* 0x00005432371c7816 */ /* 0x000fe4000000001c */
[----:B------:R-:W-:-:S02]  /*a060*/  PRMT R63, R63, 0x5410, R4 ;  /* 0x000054103f3f7816 */ /* 0x000fc40000000004 */
[----:B------:R-:W-:Y:S02]  /*a070*/  PRMT R55, R55, 0x5410, R6 ;  /* 0x0000541037377816 */ /* 0x000fe40000000006 */
[----:B------:R-:W-:Y:S01]  /*a080*/  LOP3.LUT R67, R67, 0xffff0000, RZ, 0xc0, !PT ;  /* 0xffff000043437812 */ /* 0x000fe200078ec0ff */
[C---:B0-----:R-:W-:Y:S01]  /*a090*/  IMAD.U32 R8, R24.reuse, 0x10000, RZ ;  /* 0x0001000018087824 */ /* 0x041fe200078e00ff */
[----:B------:R-:W-:Y:S01]  /*a0a0*/  LOP3.LUT R9, R24, 0xffff0000, RZ, 0xc0, !PT ;  /* 0xffff000018097812 */ /* 0x000fe200078ec0ff */
[C---:B------:R-:W-:Y:S01]  /*a0b0*/  IMAD.U32 R10, R25.reuse, 0x10000, RZ ;  /* 0x00010000190a7824 */ /* 0x040fe200078e00ff */
[----:B------:R-:W-:Y:S01]  /*a0c0*/  LOP3.LUT R24, R25, 0xffff0000, RZ, 0xc0, !PT ;  /* 0xffff000019187812 */ /* 0x000fe200078ec0ff */
[----:B------:R-:W-:Y:S02]  /*a0d0*/  IMAD.U32 R25, R62, 0x10000, RZ ;  /* 0x000100003e197824 */ /* 0x000fe400078e00ff */
[----:B------:R-:W-:Y:S01]  /*a0e0*/  FMUL.FTZ R59, R8, R21 ;  /* 0x00000015083b7220 */ /* 0x000fe20000410000 */
[----:B------:R-:W-:Y:S01]  /*a0f0*/  IMAD.U32 R11, R26, 0x10000, RZ ;  /* 0x000100001a0b7824 */ /* 0x000fe200078e00ff */
[----:B------:R-:W-:Y:S01]  /*a100*/  LOP3.LUT R62, R62, 0xffff0000, RZ, 0xc0, !PT ;  /* 0xffff00003e3e7812 */ /* 0x000fe200078ec0ff */
[----:B------:R-:W-:Y:S01]  /*a110*/  FMUL.FTZ R57, R8, R25 ;  /* 0x0000001908397220 */ /* 0x000fe20000410000 */
[C---:B------:R-:W-:Y:S01]  /*a120*/  IMAD.U32 R8, R55.reuse, 0x10000, RZ ;  /* 0x0001000037087824 */ /* 0x040fe200078e00ff */
[----:B------:R-:W-:Y:S01]  /*a130*/  LOP3.LUT R55, R55, 0xffff0000, RZ, 0xc0, !PT ;  /* 0xffff000037377812 */ /* 0x000fe200078ec0ff */
[----:B--2---:R-:W0:Y:S02]  /*a140*/  LDS.128 R12, [R60+0x18400] ;  /* 0x018400003c0c7984 */ /* 0x004e240000000c00 */
[C---:B0-----:R-:W-:Y:S01]  /*a150*/  IMAD.U32 R0, R12.reuse, 0x10000, RZ ;  /* 0x000100000c007824 */ /* 0x041fe200078e00ff */
[----:B------:R-:W-:Y:S01]  /*a160*/  LOP3.LUT R2, R12, 0xffff0000, RZ, 0xc0, !PT ;  /* 0xffff00000c027812 */ /* 0x000fe200078ec0ff */
[C---:B------:R-:W-:Y:S01]  /*a170*/  IMAD.U32 R4, R13.reuse, 0x10000, RZ ;  /* 0x000100000d047824 */ /* 0x040fe200078e00ff */
[----:B------:R-:W-:Y:S01]  /*a180*/  LOP3.LUT R12, R13, 0xffff0000, RZ, 0xc0, !PT ;  /* 0xffff00000d0c7812 */ /* 0x000fe200078ec0ff */
[C---:B------:R-:W-:Y:S01]  /*a190*/  IMAD.U32 R5, R14.reuse, 0x10000, RZ ;  /* 0x000100000e057824 */ /* 0x040fe200078e00ff */
[----:B------:R-:W-:Y:S01]  /*a1a0*/  LOP3.LUT R6, R14, 0xffff0000, RZ, 0xc0, !PT ;  /* 0xffff00000e067812 */ /* 0x000fe200078ec0ff */
[C---:B------:R-:W-:Y:S01]  /*a1b0*/  IMAD.U32 R7, R15.reuse, 0x10000, RZ ;  /* 0x000100000f077824 */ /* 0x040fe200078e00ff */
[----:B------:R-:W-:Y:S01]  /*a1c0*/  LOP3.LUT R14, R15, 0xffff0000, RZ, 0xc0, !PT ;  /* 0xffff00000f0e7812 */ /* 0x000fe200078ec0ff */
[C---:B------:R-:W-:Y:S01]  /*a1d0*/  IMAD.U32 R15, R27.reuse, 0x10000, RZ ;  /* 0x000100001b0f7824 */ /* 0x040fe200078e00ff */
[----:B------:R-:W-:Y:S01]  /*a1e0*/  LOP3.LUT R13, R26, 0xffff0000, RZ, 0xc0, !PT ;  /* 0xffff00001a0d7812 */ /* 0x000fe200078ec0ff */
[----:B------:R-:W-:Y:S01]  /*a1f0*/  FFMA.FTZ R57, R0, R21, -R57 ;  /* 0x0000001500397223 */ /* 0x000fe20000010839 */
[----:B------:R-:W-:Y:S01]  /*a200*/  LOP3.LUT R26, R27, 0xffff0000, RZ, 0xc0, !PT ;  /* 0xffff00001b1a7812 */ /* 0x000fe200078ec0ff */
[----:B------:R-:W-:-:S02]  /*a210*/  IMAD.U32 R27, R63, 0x10000, RZ ;  /* 0x000100003f1b7824 */ /* 0x000fc400078e00ff */
[----:B------:R-:W-:Y:S01]  /*a220*/  FFMA.FTZ R59, R0, R25, R59 ;  /* 0x00000019003b7223 */ /* 0x000fe2000001003b */
[----:B------:R-:W-:Y:S01]  /*a230*/  IMAD.U32 R21, R66, 0x10000, RZ ;  /* 0x0001000042157824 */ /* 0x000fe200078e00ff */
[----:B------:R-:W-:Y:S01]  /*a240*/  LOP3.LUT R63, R63, 0xffff0000, RZ, 0xc0, !PT ;  /* 0xffff00003f3f7812 */ /* 0x000fe200078ec0ff */
[----:B------:R-:W-:Y:S02]  /*a250*/  IMAD.U32 R0, R28, 0x10000, RZ ;  /* 0x000100001c007824 */ /* 0x000fe400078e00ff */
        /* <DEDUP_REMOVED lines=8> */
[----:B------:R-:W-:Y:S01]  /*a2e0*/  FMUL.FTZ R15, R9, R62 ;  /* 0x0000003e090f7220 */ /* 0x000fe20000410000 */
[----:B------:R-:W-:Y:S01]  /*a2f0*/  LOP3.LUT R7, R66, 0xffff0000, RZ, 0xc0, !PT ;  /* 0xffff000042077812 */ /* 0x000fe200078ec0ff */
[----:B------:R-:W-:-:S02]  /*a300*/  IMAD.U32 R4, R56, 0x10000, RZ ;  /* 0x0001000038047824 */ /* 0x000fc400078e00ff */
[-C--:B------:R-:W-:Y:S01]  /*a310*/  FMUL.FTZ R9, R9, R67.reuse ;  /* 0x0000004309097220 */ /* 0x080fe20000410000 */
[----:B------:R-:W-:Y:S01]  /*a320*/  FFMA.FTZ R8, R2, R67, -R15 ;  /* 0x0000004302087223 */ /* 0x000fe2000001080f */
[C---:B------:R-:W-:Y:S01]  /*a330*/  FMUL.FTZ R15, R24.reuse, R63 ;  /* 0x0000003f180f7220 */ /* 0x040fe20000410000 */
[-C--:B------:R-:W-:Y:S01]  /*a340*/  FMUL.FTZ R24, R24, R7.reuse ;  /* 0x0000000718187220 */ /* 0x080fe20000410000 */
[----:B------:R-:W-:Y:S02]  /*a350*/  IMAD.U32 R0, R20, 0x10000, RZ ;  /* 0x0001000014007824 */ /* 0x000fe400078e00ff */
[C---:B------:R-:W-:Y:S01]  /*a360*/  FMUL.FTZ R58, R11.reuse, R4 ;  /* 0x000000040b3a7220 */ /* 0x040fe20000410000 */
[C---:B------:R-:W-:Y:S01]  /*a370*/  FFMA.FTZ R10, R12.reuse, R7, -R15 ;  /* 0x000000070c0a7223 */ /* 0x040fe2000001080f */
[----:B------:R-:W-:Y:S01]  /*a380*/  FFMA.FTZ R24, R12, R63, R24 ;  /* 0x0000003f0c187223 */ /* 0x000fe20000010018 */
[----:B------:R-:W-:Y:S01]  /*a390*/  FMUL.FTZ R12, R11, R0 ;  /* 0x000000000b0c7220 */ /* 0x000fe20000410000 */
[----:B------:R-:W-:Y:S01]  /*a3a0*/  LOP3.LUT R56, R56, 0xffff0000, RZ, 0xc0, !PT ;  /* 0xffff000038387812 */ /* 0x000fe200078ec0ff */
[----:B------:R-:W-:Y:S01]  /*a3b0*/  FFMA.FTZ R2, R2, R62, R9 ;  /* 0x0000003e02027223 */ /* 0x000fe20000010009 */
[----:B------:R-:W-:Y:S01]  /*a3c0*/  LOP3.LUT R20, R20, 0xffff0000, RZ, 0xc0, !PT ;  /* 0xffff000014147812 */ /* 0x000fe200078ec0ff */
[C---:B------:R-:W-:Y:S01]  /*a3d0*/  FFMA.FTZ R58, R5.reuse, R0, -R58 ;  /* 0x00000000053a7223 */ /* 0x040fe2000001083a */
[----:B------:R-:W-:Y:S01]  /*a3e0*/  LOP3.LUT R7, R28, 0xffff0000, RZ, 0xc0, !PT ;  /* 0xffff00001c077812 */ /* 0x000fe200078ec0ff */
[----:B------:R-:W-:Y:S01]  /*a3f0*/  FFMA.FTZ R12, R5, R4, R12 ;  /* 0x00000004050c7223 */ /* 0x000fe2000001000c */
[C---:B------:R-:W-:Y:S01]  /*a400*/  FMUL.FTZ R5, R13.reuse, R56 ;  /* 0x000000380d057220 */ /* 0x040fe20000410000 */
[C---:B------:R-:W-:Y:S01]  /*a410*/  FMUL.FTZ R9, R26.reuse, R55 ;  /* 0x000000371a097220 */ /* 0x040fe20000410000 */
[-C--:B------:R-:W-:Y:S01]  /*a420*/  FMUL.FTZ R13, R13, R20.reuse ;  /* 0x000000140d0d7220 */ /* 0x080fe20000410000 */
[-C--:B------:R-:W-:Y:S01]  /*a430*/  FMUL.FTZ R26, R26, R7.reuse ;  /* 0x000000071a1a7220 */ /* 0x080fe20000410000 */
        /* <DEDUP_REMOVED lines=14> */
.L_x_3909:
[----:B------:R-:W-:Y:S05]  /*a520*/  BSYNC B0 ;  /* 0x0000000000007941 */ /* 0x000fea0003800000 */
.L_x_3895:
[----:B------:R-:W-:Y:S01]  /*a530*/  @!PT LDS RZ, [RZ] ;  /* 0x00000000fffff984 */ /* 0x000fe20000000800 */
[----:B------:R-:W-:Y:S01]  /*a540*/  @!PT LDS RZ, [RZ] ;  /* 0x00000000fffff984 */ /* 0x000fe20000000800 */
[----:B------:R-:W-:Y:S01]  /*a550*/  @!PT LDS RZ, [RZ] ;  /* 0x00000000fffff984 */ /* 0x000fe20000000800 */
[----:B------:R-:W-:Y:S01]  /*a560*/  @!PT LDS RZ, [RZ] ;  /* 0x00000000fffff984 */ /* 0x000fe20000000800 */
[----:B------:R3:W-:Y:S06]  /*a570*/  MEMBAR.ALL.CTA ;  /* 0x0000000000007992 */ /* 0x0007ec0000008000 */
[----:B---3--:R-:W3:Y:S01]  /*a580*/  FENCE.VIEW.ASYNC.S ;  /* 0x00000000000073c6 */ /* 0x008ee20000000000 */
[----:B------:R-:W-:Y:S05]  /*a590*/  WARPSYNC.ALL ;  /* 0x0000000000007948 */ /* 0x000fea0003800000 */
[----:B---3--:R-:W-:Y:S06]  /*a5a0*/  BAR.SYNC.DEFER_BLOCKING 0xd, 0x100 ;  /* 0x0344000000007b1d */ /* 0x008fec0000010000 */
.L_x_3892:
[----:B-----5:R-:W3:Y:S01]  /*a5b0*/  S2R R2, SR_TID.X ;  /* 0x0000000000027919 */ /* 0x020ee20000002100 */
[----:B-12---:R-:W-:Y:S01]  /*a5c0*/  IMAD.U32 R0, RZ, RZ, UR37 ;  /* 0x00000025ff007e24 */ /* 0x006fe2000f8e00ff */
[----:B------:R-:W-:Y:S05]  /*a5d0*/  WARPSYNC.ALL ;  /* 0x0000000000007948 */ /* 0x000fea0003800000 */
[----:B0-----:R-:W0:Y:S01]  /*a5e0*/  S2R R3, SR_SWINHI ;  /* 0x0000000000037919 */ /* 0x001e220000002f00 */
[----:B------:R-:W-:Y:S01]  /*a5f0*/  IMAD.U32 R8, RZ, RZ, UR37 ;  /* 0x00000025ff087e24 */ /* 0x000fe2000f8e00ff */
[----:B------:R-:W-:-:S04]  /*a600*/  IADD3 R0, P0, R0, 0x200, RZ ;  /* 0x0000020000007810 */ /* 0x000fc80007f1e0ff */
[----:B------:R-:W-:-:S05]  /*a610*/  IADD3 R8, P1, R8, 0x28, RZ ;  /* 0x0000002808087810 */ /* 0x000fca0007f3e0ff */
[----:B------:R-:W-:Y:S01]  /*a620*/  IMAD.X R9, RZ, RZ, UR36, P1 ;  /* 0x00000024ff097e24 */ /* 0x000fe200088e06ff */
[----:B---3--:R-:W-:-:S05]  /*a630*/  SHF.R.U32.HI R2, RZ, 0x7, R2 ;  /* 0x00000007ff027819 */ /* 0x008fca0000011602 */
[----:B------:R-:W-:Y:S01]  /*a640*/  VIADD R2, R2, 0x8 ;  /* 0x0000000802027836 */ /* 0x000fe20000000000 */
[----:B------:R-:W-:Y:S02]  /*a650*/  MOV R148, R148 ;  /* 0x0000009400947202 */ /* 0x000fe40000000f00 */
[----:B0-----:R-:W-:Y:S01]  /*a660*/  MOV R149, R3 ;  /* 0x0000000300957202 */ /* 0x001fe20000000f00 */
[----:B------:R-:W-:Y:S02]  /*a670*/  IMAD.X R3, RZ, RZ, UR36, P0 ;  /* 0x00000024ff037e24 */ /* 0x000fe400080e06ff */
[----:B------:R-:W-:Y:S01]  /*a680*/  IMAD.MOV.U32 R4, RZ, RZ, R35 ;  /* 0x000000ffff047224 */ /* 0x000fe200078e0023 */
[----:B------:R-:W-:Y:S01]  /*a690*/  UIADD3 UR4, UP0, UR37, 0x400, URZ ;  /* 0x0000040025047890 */ /* 0x000fe2000ff1e03f */
[----:B------:R-:W-:Y:S01]  /*a6a0*/  IMAD.MOV.U32 R5, RZ, RZ, R34 ;  /* 0x000000ffff057224 */ /* 0x000fe200078e0022 */
[----:B------:R0:W-:Y:S01]  /*a6b0*/  BAR.SYNC.DEFER_BLOCKING R2, 0x100 ;  /* 0x000400020000751d */ /* 0x0001e20000010000 */
[----:B------:R-:W-:Y:S01]  /*a6c0*/  IMAD.MOV.U32 R6, RZ, RZ, R39 ;  /* 0x000000ffff067224 */ /* 0x000fe200078e0027 */
[----:B------:R-:W-:Y:S01]  /*a6d0*/  UIADD3.X UR5, URZ, UR36, URZ, UP0, !UPT ;  /* 0x000000243f057290 */ /* 0x000fe200087fe43f */
[----:B------:R-:W-:-:S02]  /*a6e0*/  IMAD.MOV.U32 R7, RZ, RZ, R54 ;  /* 0x000000ffff077224 */ /* 0x000fc400078e0036 */
[----:B------:R-:W-:Y:S02]  /*a6f0*/  IMAD.MOV.U32 R10, RZ, RZ, R37 ;  /* 0x000000ffff0a7224 */ /* 0x000fe400078e0025 */
[----:B------:R-:W-:Y:S01]  /*a700*/  IMAD.MOV.U32 R11, RZ, RZ, R52 ;  /* 0x000000ffff0b7224 */ /* 0x000fe200078e0034 */
[----:B------:R1:W-:Y:S01]  /*a710*/  STL.128 [R1+0x170], R4 ;  /* 0x0001700401007387 */ /* 0x0003e20000100c00 */
[----:B0-----:R-:W-:Y:S02]  /*a720*/  IMAD.U32 R2, RZ, RZ, UR4 ;  /* 0x00000004ff027e24 */ /* 0x001fe4000f8e00ff */
[----:B------:R-:W-:Y:S01]  /*a730*/  IMAD.U32 R150, RZ, RZ, UR40 ;  /* 0x00000028ff967e24 */ /* 0x000fe2000f8e00ff */
[----:B------:R-:W-:Y:S01]  /*a740*/  STL.128 [R1+0x190], R8 ;  /* 0x0001900801007387 */ /* 0x000fe20000100c00 */
[----:B------:R-:W-:-:S05]  /*a750*/  IMAD.U32 R151, RZ, RZ, UR42 ;  /* 0x0000002aff977e24 */ /* 0x000fca000f8e00ff */
[----:B------:R-:W-:Y:S01]  /*a760*/  STL.128 [R1+0x180], R148 ;  /* 0x0001809401007387 */ /* 0x000fe20000100c00 */
[----:B-1----:R-:W-:Y:S02]  /*a770*/  IMAD.MOV.U32 R4, RZ, RZ, R50 ;  /* 0x000000ffff047224 */ /* 0x002fe400078e0032 */
        /* <DEDUP_REMOVED lines=12> */
[----:B------:R-:W-:Y:S02]  /*a840*/  IMAD.MOV.U32 R7, RZ, RZ, R47 ;  /* 0x000000ffff077224 */ /* 0x000fe400078e002f */
[----:B------:R-:W-:-:S02]  /*a850*/  IMAD.U32 R0, RZ, RZ, UR39 ;  /* 0x00000027ff007e24 */ /* 0x000fc4000f8e00ff */
[----:B------:R-:W-:Y:S01]  /*a860*/  IMAD.U32 R3, RZ, RZ, UR41 ;  /* 0x00000029ff037e24 */ /* 0x000fe2000f8e00ff */
[----:B------:R0:W-:Y:S02]  /*a870*/  STL.128 [R1+0x1d0], R4 ;  /* 0x0001d00401007387 */ /* 0x0001e40000100c00 */
[----:B0-----:R-:W-:Y:S02]  /*a880*/  IMAD.MOV.U32 R4, RZ, RZ, R45 ;  /* 0x000000ffff047224 */ /* 0x001fe400078e002d */
[----:B------:R-:W-:Y:S02]  /*a890*/  IMAD.MOV.U32 R5, RZ, RZ, R44 ;  /* 0x000000ffff057224 */ /* 0x000fe400078e002c */
[----:B------:R-:W-:Y:S02]  /*a8a0*/  IMAD.MOV.U32 R6, RZ, RZ, R17 ;  /* 0x000000ffff067224 */ /* 0x000fe400078e0011 */
[----:B------:R-:W-:Y:S02]  /*a8b0*/  IMAD.MOV.U32 R7, RZ, RZ, R16 ;  /* 0x000000ffff077224 */ /* 0x000fe400078e0010 */
[----:B------:R-:W-:-:S02]  /*a8c0*/  IMAD.MOV.U32 R16, RZ, RZ, R31 ;  /* 0x000000ffff107224 */ /* 0x000fc400078e001f */
[----:B------:R-:W-:Y:S01]  /*a8d0*/  IMAD.MOV.U32 R17, RZ, RZ, R46 ;  /* 0x000000ffff117224 */ /* 0x000fe200078e002e */
[----:B------:R0:W-:Y:S04]  /*a8e0*/  STL.128 [R1+0x1e0], R4 ;  /* 0x0001e00401007387 */ /* 0x0001e80000100c00 */
[----:B------:R-:W-:Y:S01]  /*a8f0*/  STL.128 [R1+0x160], R16 ;  /* 0x0001601001007387 */ /* 0x000fe20000100c00 */
[----:B0-----:R-:W-:Y:S02]  /*a900*/  IMAD.MOV.U32 R6, RZ, RZ, R32 ;  /* 0x000000ffff067224 */ /* 0x001fe400078e0020 */
[----:B------:R-:W-:Y:S02]  /*a910*/  IMAD.MOV.U32 R7, RZ, RZ, R41 ;  /* 0x000000ffff077224 */ /* 0x000fe400078e0029 */
[----:B------:R-:W-:-:S02]  /*a920*/  IMAD.MOV.U32 R4, RZ, RZ, R0 ;  /* 0x000000ffff047224 */ /* 0x000fc400078e0000 */
[----:B------:R-:W-:Y:S02]  /*a930*/  IMAD.MOV.U32 R5, RZ, RZ, R3 ;  /* 0x000000ffff057224 */ /* 0x000fe400078e0003 */
[----:B------:R-:W-:Y:S01]  /*a940*/  IMAD.U32 R3, RZ, RZ, UR5 ;  /* 0x00000005ff037e24 */ /* 0x000fe2000f8e00ff */
[----:B------:R-:W-:Y:S01]  /*a950*/  UIADD3 UR5, UR37, 0x150, URZ ;  /* 0x0000015025057890 */ /* 0x000fe2000fffe03f */
[----:B------:R-:W-:Y:S01]  /*a960*/  VIADD R0, R172, 0xffffffff ;  /* 0xffffffffac007836 */ /* 0x000fe20000000000 */
[----:B------:R0:W-:Y:S02]  /*a970*/  STL.128 [R1+0x150], R4 ;  /* 0x0001500401007387 */ /* 0x0001e40000100c00 */
[----:B0-----:R-:W-:Y:S02]  /*a980*/  IMAD.MOV.U32 R6, RZ, RZ, R29 ;  /* 0x000000ffff067224 */ /* 0x001fe400078e001d */
[----:B------:R-:W-:Y:S02]  /*a990*/  IMAD.MOV.U32 R7, RZ, RZ, R42 ;  /* 0x000000ffff077224 */ /* 0x000fe400078e002a */
[----:B------:R-:W-:-:S02]  /*a9a0*/  IMAD.MOV.U32 R4, RZ, RZ, R2 ;  /* 0x000000ffff047224 */ /* 0x000fc400078e0002 */
[----:B------:R-:W-:-:S05]  /*a9b0*/  IMAD.MOV.U32 R5, RZ, RZ, R3 ;  /* 0x000000ffff057224 */ /* 0x000fca00078e0003 */
[----:B------:R0:W-:Y:S02]  /*a9c0*/  STL.128 [R1+0x1b0], R4 ;  /* 0x0001b00401007387 */ /* 0x0001e40000100c00 */
[----:B0-----:R-:W-:Y:S05]  /*a9d0*/  CALL.REL.NOINC `($_ZN7cutlass13device_kernelIN5flash11enable_sm90INS1_16FlashAttnFwdSm90INS1_25CollectiveMainloopFwdSm90ILi2EN4cute5tupleIJNS5_1CILi1EEES8_S8_EEENS6_IJNS7_ILi128EEENS7_ILi96EEENS7_ILi64EEEEEELi256ENS_10bfloat16_tEfNS_4arch4Sm90ELb0ELb1ELb0ELb1ELb1ELb1ELb1ELb1ELb0ELb1ELb0ELb0EEENS1_21CollectiveEpilogueFwdINS6_IJSA_NS7_ILi256EEESB_EEES9_SE_SG_Li256ELb1ELb1ELb0ELb0EEENS1_36VarlenDynamicPersistentTileSchedulerILi128ELi96ELi256ELi128ELb0ELb1ELb1ELb1ELb0ELb1EEEEEEEEEvNT_6ParamsE$_ZZN5flash25CollectiveMainloopFwdSm90ILi2EN4cute5tupleIJNS1_1CILi1EEES4_S4_EEENS2_IJNS3_ILi128EEENS3_ILi96EEENS3_ILi64EEEEEELi256EN7cutlass10bfloat16_tEfNSA_4arch4Sm90ELb0ELb1ELb0ELb1ELb1ELb1ELb1ELb1ELb0ELb1ELb0ELb0EE3mmaINS_16FlashAttnFwdSm90ISE_NS_21CollectiveEpilogueFwdINS2_IJS6_NS3_ILi256EEES7_EEES5_SB_SD_Li256ELb1ELb1ELb0ELb0EEENS_36VarlenDynamicPersistentTileSchedulerILi128ELi96ELi256ELi128ELb0ELb1ELb1ELb1ELb0ELb1EEEE13SharedStorageENS1_6TensorINS1_11ArrayEngineIfLm128EEENS1_6LayoutINS2_IJNS2_IJNS3_ILi2EEEST_NS3_ILi32EEEEEES4_S4_EEENS2_IJNS2_IJS4_ST_NS3_ILi4EEEEEENS3_ILi0EEESZ_EEEEEEENS_7SoftmaxILi2ELi0EEEEEbRKNSE_6ParamsENSA_13PipelineAsyncILi2EEES19_RNSA_13PipelineStateILj2EEERT0_RT1_iRiRKNS_16SeqlenInfoQKNewKILb1ELb1EEENS2_IJiiiiEEERT_ENKUliT_T0_T1_E_clIZSF_ISO_S12_S14_EbS17_S19_S19_S1C_S1E_S1G_iS1H_S1L_S1M_S1O_EUlRS1P_iE0_NS3_ILb1EEES1W_EEDaiS1P_S1Q_S1R_) ;  /* 0x0000031800707944 */ /* 0x001fea0003c00000 */
[----:B------:R-:W2:Y:S01]  /*a9e0*/  LDL R2, [R1+0x50] ;  /* 0x0000500001027983 */ /* 0x000ea20000100800 */
[----:B------:R-:W0:Y:S08]  /*a9f0*/  LDC R0, c[0x0][0x448] ;  /* 0x00011200ff007b82 */ /* 0x000e300000000800 */
[----:B------:R-:W1:Y:S01]  /*aa00*/  LDC.64 R6, c[0x0][0xad8] ;  /* 0x0002b600ff067b82 */ /* 0x000e620000000a00 */
[----:B0-----:R-:W-:-:S13]  /*aa10*/  ISETP.NE.AND P0, PT, R0, 0x1, PT ;  /* 0x000000010000780c */ /* 0x001fda0003f05270 */
[----:B------:R-:W0:Y:S08]  /*aa20*/  @P0 LDC R3, c[0x0][0x44c] ;  /* 0x00011300ff030b82 */ /* 0x000e300000000800 */
[----:B------:R-:W3:Y:S01]  /*aa30*/  @P0 LDC R4, c[0x0][0x450] ;  /* 0x00011400ff040b82 */ /* 0x000ee20000000800 */
[----:B--2---:R-:W-:-:S04]  /*aa40*/  IMAD.SHL.U32 R2, R2, 0x80, RZ ;  /* 0x0000008002027824 */ /* 0x004fc800078e00ff */
[----:B0-----:R-:W-:-:S04]  /*aa50*/  @P0 IMAD.HI.U32 R3, R2, R3, RZ ;  /* 0x0000000302030227 */ /* 0x001fc800078e00ff */
[----:B------:R-:W-:Y:S01]  /*aa60*/  IMAD.MOV.U32 R0, RZ, RZ, R2 ;  /* 0x000000ffff007224 */ /* 0x000fe200078e0002 */
[----:B---3--:R-:W-:Y:S02]  /*aa70*/  @P0 SHF.R.U32.HI R0, RZ, R4, R3 ;  /* 0x00000004ff000219 */ /* 0x008fe40000011603 */
[----:B-1----:R-:W-:-:S03]  /*aa80*/  ISETP.GE.AND P0, PT, R7, 0x1, PT ;  /* 0x000000010700780c */ /* 0x002fc60003f06270 */
[----:B------:R-:W-:Y:S02]  /*aa90*/  IMAD.IADD R173, R173, 0x1, R0 ;  /* 0x00000001adad7824 */ /* 0x000fe400078e0200 */
[----:B------:R-:W-:Y:S02]  /*aaa0*/  VIADD R0, R172, 0xfffffffe ;  /* 0xfffffffeac007836 */ /* 0x000fe40000000000 */
[----:B------:R-:W-:-:S06]  /*aab0*/  IMAD.IADD R6, R173, 0x1, R6 ;  /* 0x00000001ad067824 */ /* 0x000fcc00078e0206 */
[----:B------:R-:W-:Y:S05]  /*aac0*/  @!P0 BRA `(.L_x_3919) ;  /* 0x0000000000488947 */ /* 0x000fea0003800000 */
        /* <DEDUP_REMOVED lines=11> */
.L_x_3921:
[----:B------:R-:W-:-:S13]  /*ab80*/  ISETP.NE.AND P0, PT, R7, 0x1, PT ;  /* 0x000000010700780c */ /* 0x000fda0003f05270 */
[----:B------:R-:W0:Y:S02]  /*ab90*/  @P0 LDC.64 R4, c[0x0][0xae0] ;  /* 0x0002b800ff040b82 */ /* 0x000e240000000a00 */
[----:B0-----:R-:W-:-:S05]  /*aba0*/  @P0 IMAD.HI.U32 R4, R3, R4, RZ ;  /* 0x0000000403040227 */ /* 0x001fca00078e00ff */
[----:B------:R-:W-:-:S07]  /*abb0*/  @P0 SHF.R.U32.HI R3, RZ, R5, R4 ;  /* 0x00000005ff030219 */ /* 0x000fce0000011604 */
.L_x_3922:
[----:B------:R-:W-:Y:S05]  /*abc0*/  BSYNC B0 ;  /* 0x0000000000007941 */ /* 0x000fea0003800000 */
.L_x_3920:
[----:B------:R-:W-:-:S05]  /*abd0*/  IMAD R3, R3, R7, R7 ;  /* 0x0000000703037224 */ /* 0x000fca00078e0207 */
[----:B------:R-:W-:-:S07]  /*abe0*/  VIMNMX R6, R6, R3, PT ;  /* 0x0000000306067248 */ /* 0x000fce0003fe0100 */
.L_x_3919:
[----:B------:R-:W-:-:S05]  /*abf0*/  IMAD.HI R6, R6, 0x2aaaaaab, RZ ;  /* 0x2aaaaaab06067827 */ /* 0x000fca00078e02ff */
[----:B------:R-:W-:-:S04]  /*ac00*/  SHF.R.U32.HI R3, RZ, 0x1f, R6 ;  /* 0x0000001fff037819 */ /* 0x000fc80000011606 */
[----:B------:R-:W-:-:S04]  /*ac10*/  LEA.HI.SX32 R3, R6, R3, 0x1c ;  /* 0x0000000306037211 */ /* 0x000fc800078fe2ff */
[----:B------:R-:W-:-:S04]  /*ac20*/  VIMNMX R3, R196, R3, !PT ;  /* 0x00000003c4037248 */ /* 0x000fc80007fe0100 */
[----:B------:R-:W-:-:S13]  /*ac30*/  ISETP.GE.AND P0, PT, R0, R3, PT ;  /* 0x000000030000720c */ /* 0x000fda0003f06270 */
[----:B------:R-:W-:Y:S05]  /*ac40*/  @!P0 BRA `(.L_x_3923) ;  /* 0x000000ac00148947 */ /* 0x000fea0003800000 */
.L_x_3952:
[----:B------:R-:W2:Y:S04]  /*ac50*/  LDL R4, [R1+0x1f0] ;  /* 0x0001f00001047983 */ /* 0x000ea80000100800 */
[----:B0-----:R-:W3:Y:S01]  /*ac60*/  LDL R2, [R1+0x1f8] ;  /* 0x0001f80001027983 */ /* 0x001ee20000100800 */
[----:B--2---:R-:W-:-:S05]  /*ac70*/  VIADD R4, R4, 0x1 ;  /* 0x0000000104047836 */ /* 0x004fca0000000000 */
[----:B------:R-:W-:-:S13]  /*ac80*/  ISETP.NE.AND P0, PT, R4, 0x2, PT ;  /* 0x000000020400780c */ /* 0x000fda0003f05270 */
[----:B------:R0:W5:Y:S04]  /*ac90*/  @P0 LDL R6, [R1+0x1f4] ;  /* 0x0001f40001060983 */ /* 0x0001680000100800 */
[----:B------:R-:W2:Y:S01]  /*aca0*/  @!P0 LDL R5, [R1+0x1f4] ;  /* 0x0001f40001058983 */ /* 0x000ea20000100800 */
[----:B---3--:R-:W-:-:S03]  /*acb0*/  VIADD R2, R2, 0x1 ;  /* 0x0000000102027836 */ /* 0x008fc60000000000 */
[----:B------:R1:W-:Y:S04]  /*acc0*/  STL [R1+0x1f0], R4 ;  /* 0x0001f00401007387 */ /* 0x0003e80000100800 */
[----:B------:R0:W-:Y:S04]  /*acd0*/  STL [R1+0x1f8], R2 ;  /* 0x0001f80201007387 */ /* 0x0001e80000100800 */
[----:B------:R0:W-:Y:S01]  /*ace0*/  @!P0 STL [R1+0x1f0], RZ ;  /* 0x0001f0ff01008387 */ /* 0x0001e20000100800 */
[----:B--2---:R-:W-:-:S05]  /*acf0*/  @!P0 LOP3.LUT R6, R5, 0x1, RZ, 0x3c, !PT ;  /* 0x0000000105068812 */ /* 0x004fca00078e3cff */
[----:B------:R0:W-:Y:S04]  /*ad00*/  @!P0 STL [R1+0x1f4], R6 ;  /* 0x0001f40601008387 */ /* 0x0001e80000100800 */
[----:B------:R-:W2:Y:S01]  /*ad10*/  LD.E R5, desc[UR44][R18.64] ;  /* 0x0000002c12057980 */ /* 0x000ea2000c101900 */
[----:B------:R-:W-:Y:S05]  /*ad20*/  YIELD ;  /* 0x0000000000007946 */ /* 0x000fea0003800000 */
[----:B------:R-:W-:Y:S01]  /*ad30*/  BSSY B0, `(.L_x_3924) ;  /* 0x0000006000007945 */ /* 0x000fe20003800000 */
[----:B-1----:R-:W-:Y:S01]  /*ad40*/  @!P0 IMAD.MOV.U32 R4, RZ, RZ, RZ ;  /* 0x000000ffff048224 */ /* 0x002fe200078e00ff */
[----:B--2---:R-:W-:-:S04]  /*ad50*/  LOP3.LUT R5, R5, 0x1, RZ, 0xfc, !PT ;  /* 0x0000000105057812 */ /* 0x004fc800078efcff */
[----:B------:R-:W-:-:S13]  /*ad60*/  ISETP.NE.AND P1, PT, R5, 0x3, PT ;  /* 0x000000030500780c */ /* 0x000fda0003f25270 */
[----:B0-----:R-:W-:Y:S05]  /*ad70*/  @!P1 BRA `(.L_x_3925) ;  /* 0x0000000000049947 */ /* 0x001fea0003800000 */
[----:B------:R-:W-:Y:S01]  /*ad80*/  BPT.TRAP 0x1 ;  /* 0x000000040000795c */ /* 0x000fe20000300000 */
.L_x_3925:
[----:B------:R-:W-:Y:S05]  /*ad90*/  BSYNC B0 ;  /* 0x0000000000007941 */ /* 0x000fea0003800000 */
.L_x_3924:
[----:B------:R-:W2:Y:S01]  /*ada0*/  LD.E.64 R8, desc[UR44][R18.64+0x18] ;  /* 0x0000182c12087980 */ /* 0x000ea2000c101b00 */
[----:B-----5:R-:W-:Y:S02]  /*adb0*/  SHF.L.U32 R5, R6, 0x1f, RZ ;  /* 0x0000001f06057819 */ /* 0x020fe400000006ff */
[----:B--2---:R-:W-:-:S05]  /*adc0*/  MOV R9, R8 ;  /* 0x0000000800097202 */ /* 0x004fca0000000f00 */
[----:B------:R-:W-:-:S04]  /*add0*/  IMAD R4, R4, 0x8, R9 ;  /* 0x0000000804047824 */ /* 0x000fc800078e0209 */
[----:B------:R0:W1:Y:S01]  /*ade0*/  SYNCS.PHASECHK.TRANS64.TRYWAIT P0, [R4+URZ], R5 ;  /* 0x00000005040075a7 */ /* 0x000062000800017f */
[----:B------:R-:W2:Y:S04]  /*adf0*/  LD.E R2, desc[UR44][R18.64] ;  /* 0x0000002c12027980 */ /* 0x000ea8000c101900 */
[----:B------:R0:W5:Y:S01]  /*ae00*/  LDL.64 R6, [R1+0x1f0] ;  /* 0x0001f00001067983 */ /* 0x0001620000100a00 */
[----:B------:R-:W-:Y:S01]  /*ae10*/  BSSY B0, `(.L_x_3926) ;  /* 0x0000005000007945 */ /* 0x000fe20003800000 */
[----:B--2---:R-:W-:-:S04]  /*ae20*/  LOP3.LUT R2, R2, 0x1, RZ, 0xfc, !PT ;  /* 0x0000000102027812 */ /* 0x004fc800078efcff */
[----:B------:R-:W-:-:S13]  /*ae30*/  ISETP.NE.AND P1, PT, R2, 0x3, PT ;  /* 0x000000030200780c */ /* 0x000fda0003f25270 */
[----:B01----:R-:W-:Y:S05]  /*ae40*/  @!P1 BRA `(.L_x_3927) ;  /* 0x0000000000049947 */ /* 0x003fea0003800000 */
[----:B------:R-:W-:Y:S01]  /*ae50*/  BPT.TRAP 0x1 ;  /* 0x000000040000795c */ /* 0x000fe20000300000 */
.L_x_3927:
[----:B------:R-:W-:Y:S05]  /*ae60*/  BSYNC B0 ;  /* 0x0000000000007941 */ /* 0x000fea0003800000 */
.L_x_3926:
[----:B------:R-:W-:Y:S04]  /*ae70*/  BSSY B0, `(.L_x_3928) ;  /* 0x0000008000007945 */ /* 0x000fe80003800000 */
[----:B------:R-:W-:Y:S05]  /*ae80*/  @P0 BRA `(.L_x_3929) ;  /* 0x0000000000180947 */ /* 0x000fea0003800000 */
[----:B------:R-:W2:Y:S01]  /*ae90*/  LD.E.64 R4, desc[UR44][R18.64+0x18] ;  /* 0x0000182c12047980 */ /* 0x000ea2000c101b00 */
[----:B-----5:R-:W-:Y:S02]  /*aea0*/  SHF.L.U32 R7, R7, 0x1f, RZ ;  /* 0x0000001f07077819 */ /* 0x020fe400000006ff */
[----:B--2---:R-:W-:-:S05]  /*aeb0*/  MOV R5, R4 ;  /* 0x0000000400057202 */ /* 0x004fca0000000f00 */
[----:B------:R-:W-:-:S04]  /*aec0*/  IMAD R2, R6, 0x8, R5 ;  /* 0x0000000806027824 */ /* 0x000fc800078e0205 */
[----:B------:R-:W0:Y:S02]  /*aed0*/  SYNCS.PHASECHK.TRANS64.TRYWAIT P0, [R2+URZ], R7 ;  /* 0x00000007020075a7 */ /* 0x000e24000800017f */
[----:B0-----:R-:W-:Y:S05]  /*aee0*/  @!P0 BRA `(.L_x_3930) ;  /* 0x000002c400ac8947 */ /* 0x001fea0003800000 */
.L_x_3929:
[----:B------:R-:W-:Y:S05]  /*aef0*/  BSYNC B0 ;  /* 0x0000000000007941 */ /* 0x000fea0003800000 */
.L_x_3928:
[----:B------:R-:W2:Y:S04]  /*af00*/  LDL R15, [R1+0x1f0] ;  /* 0x0001f000010f7983 */ /* 0x000ea80000100800 */
[----:B------:R-:W2:Y:S01]  /*af10*/  LDL.64 R4, [R1+0x80] ;  /* 0x0000800001047983 */ /* 0x000ea20000100a00 */
[----:B------:R-:W-:Y:S05]  /*af20*/  WARPSYNC.ALL ;  /* 0x0000000000007948 */ /* 0x000fea0003800000 */
[----:B------:R1:W-:Y:S04]  /*af30*/  STL [R1+0x60], RZ ;  /* 0x000060ff01007387 */ /* 0x0003e80000100800 */
[----:B0----5:R-:W3:Y:S01]  /*af40*/  LD.E.64 R6, desc[UR44][R18.64+0x78] ;  /* 0x0000782c12067980 */ /* 0x021ee2000c101b00 */
[----:B------:R-:W-:-:S05]  /*af50*/  IMAD.MOV.U32 R2, RZ, RZ, 0x1 ;  /* 0x00000001ff027424 */ /* 0x000fca00078e00ff */
[----:B------:R1:W-:Y:S04]  /*af60*/  STL [R1+0x60], R2 ;  /* 0x0000600201007387 */ /* 0x0003e80000100800 */
[----:B------:R-:W4:Y:S04]  /*af70*/  LD.E.64 R8, desc[UR44][R18.64+0x78] ;  /* 0x0000782c12087980 */ /* 0x000f28000c101b00 */
[----:B------:R1:W-:Y:S04]  /*af80*/  STL [R1+0x60], R2 ;  /* 0x0000600201007387 */ /* 0x0003e80000100800 */
[----:B------:R-:W4:Y:S01]  /*af90*/  LD.E.64 R10, desc[UR44][R18.64+0x78] ;  /* 0x0000782c120a7980 */ /* 0x000f22000c101b00 */
[----:B--2---:R-:W-:Y:S01]  /*afa0*/  IMAD R4, R15, 0x300, R4 ;  /* 0x000003000f047824 */ /* 0x004fe200078e0204 */
[----:B------:R-:W-:-:S02]  /*afb0*/  R2UR UR7, R5 ;  /* 0x00000000050772ca */ /* 0x000fc400000e0000 */
[----:B------:R1:W-:Y:S02]  /*afc0*/  STL [R1+0x60], R2 ;  /* 0x0000600201007387 */ /* 0x0003e40000100800 */
[----:B------:R-:W-:Y:S02]  /*afd0*/  R2UR UR6, R4 ;  /* 0x00000000040672ca */ /* 0x000fe400000e0000 */
[----:B------:R-:W2:Y:S01]  /*afe0*/  LD.E.64 R12, desc[UR44][R18.64+0x78] ;  /* 0x0000782c120c7980 */ /* 0x000ea2000c101b00 */
[----:B------:R-:W-:-:S03]  /*aff0*/  WARPGROUP.ARRIVE ;  /* 0x00000000000079c5 */ /* 0x000fc60000000000 */
[----:B------:R1:W-:Y:S04]  /*b000*/  STL [R1+0x60], R2 ;  /* 0x0000600201007387 */ /* 0x0003e80000100800 */
[----:B------:R1:W5:Y:S01]  /*b010*/  LDL.64 R14, [R1+0x1f0] ;  /* 0x0001f000010e7983 */ /* 0x0003620000100a00 */
[----:B---3--:R-:W-:Y:S02]  /*b020*/  R2UR UR4, R6 ;  /* 0x00000000060472ca */ /* 0x008fe400000e0000 */
        /* <DEDUP_REMOVED lines=36> */
[----:B-1----:R-:W-:Y:S05]  /*b270*/  @!P0 BRA `(.L_x_3932) ;  /* 0x0000000000048947 */ /* 0x002fea0003800000 */
[----:B------:R-:W-:Y:S01]  /*b280*/  BPT.TRAP 0x1 ;  /* 0x000000040000795c */ /* 0x000fe20000300000 */
.L_x_3932:
[----:B------:R-:W-:Y:S05]  /*b290*/  BSYNC B0 ;  /* 0x0000000000007941 */ /* 0x000fea0003800000 */
.L_x_3931:
        /* <DEDUP_REMOVED lines=11> */
.L_x_3934:
[----:B------:R-:W-:Y:S05]  /*b350*/  BSYNC B0 ;  /* 0x0000000000007941 */ /* 0x000fea0003800000 */
.L_x_3933:
[----:B------:R-:W-:Y:S04]  /*b360*/  BSSY B0, `(.L_x_3935) ;  /* 0x0000007000007945 */ /* 0x000fe80003800000 */
[----:B------:R-:W-:Y:S05]  /*b370*/  @P0 BRA `(.L_x_3936) ;  /* 0x0000000000140947 */ /* 0x000fea0003800000 */
[----:B------:R-:W2:Y:S02]  /*b380*/  LD.E.64 R4, desc[UR44][R18.64+0x40] ;  /* 0x0000402c12047980 */ /* 0x000ea4000c101b00 */
[----:B--2---:R-:W-:-:S05]  /*b390*/  MOV R5, R4 ;  /* 0x0000000400057202 */ /* 0x004fca0000000f00 */
[----:B------:R-:W-:-:S04]  /*b3a0*/  IMAD R14, R14, 0x8, R5 ;  /* 0x000000080e0e7824 */ /* 0x000fc800078e0205 */
[----:B------:R-:W0:Y:S02]  /*b3b0*/  SYNCS.PHASECHK.TRANS64.TRYWAIT P0, [R14+URZ], R15 ;  /* 0x0000000f0e0075a7 */ /* 0x000e24000800017f */
[----:B0-----:R-:W-:Y:S05]  /*b3c0*/  @!P0 BRA `(.L_x_3937) ;  /* 0x000002c000888947 */ /* 0x001fea0003800000 */
.L_x_3936:
[----:B------:R-:W-:Y:S05]  /*b3d0*/  BSYNC B0 ;  /* 0x0000000000007941 */ /* 0x000fea0003800000 */
.L_x_3935:
        /* <DEDUP_REMOVED lines=147> */
[----:B------:R-:W-:Y:S02]  /*bd10*/  WARPGROUP.DEPBAR.LE gsb0, 0x0 ;  /* 0x00008000000079c5 */ /* 0x000fe40000010000 */
[----:B------:R-:W-:-:S09]  /*bd20*/  WARPGROUP.ARRIVE ;  /* 0x00000000000079c5 */ /* 0x000fd20000000000 */
[----:B------:R-:W-:Y:S01]  /*bd30*/  HGMMA.64x96x16.F32.BF16 R24, gdesc[UR4], R24, gsb0 ;  /* 0x01600000041879f0 */ /* 0x000fe20008001818 */
[----:B------:R-:W-:Y:S02]  /*bd40*/  VIADD R6, R4, 0x902 ;  /* 0x0000090204067836 */ /* 0x000fe40000000000 */
[----:B------:R-:W-:Y:S01]  /*bd50*/  IMAD.MOV.U32 R7, RZ, RZ, R5 ;  /* 0x000000ffff077224 */ /* 0x000fe200078e0005 */
[----:B------:R-:W-:Y:S02]  /*bd60*/  R2UR UR4, R10 ;  /* 0x000000000a0472ca */ /* 0x000fe400000e0000 */
[----:B------:R-:W-:Y:S02]  /*bd70*/  R2UR UR6, R6 ;  /* 0x00000000060672ca */ /* 0x000fe400000e0000 */
[----:B------:R-:W-:Y:S02]  /*bd80*/  R2UR UR7, R7 ;  /* 0x00000000070772ca */ /* 0x000fe400000e0000 */
[----:B------:R-:W-:Y:S01]  /*bd90*/  R2UR UR5, R11 ;  /* 0x000000000b0572ca */ /* 0x000fe200000e0000 */
[----:B----4-:R-:W-:-:S02]  /*bda0*/  VIADD R12, R12, 0xc04 ;  /* 0x00000c040c0c7836 */ /* 0x010fc40000000000 */
        /* <DEDUP_REMOVED lines=18> */
[----:B------:R-:W0:Y:S01]  /*bed0*/  S2R R16, SR_TID.X ;  /* 0x0000000000107919 */ /* 0x000e220000002100 */
[----:B------:R1:W-:Y:S04]  /*bee0*/  STL [R1+0x70], R2 ;  /* 0x0000700201007387 */ /* 0x0003e80000100800 */
[----:B------:R1:W-:Y:S01]  /*bef0*/  STL [R1+0x70], R2 ;  /* 0x0000700201007387 */ /* 0x0003e20000100800 */
[----:B------:R-:W-:-:S02]  /*bf00*/  WARPGROUP.DEPBAR.LE gsb0, 0x0 ;  /* 0x00008000000079c5 */ /* 0x000fc40000010000 */
[----:B------:R-:W-:Y:S01]  /*bf10*/  WARPGROUP.ARRIVE ;  /* 0x00000000000079c5 */ /* 0x000fe20000000000 */
[----:B------:R1:W5:Y:S05]  /*bf20*/  LDL R4, [R1+0x1f0] ;  /* 0x0001f00001047983 */ /* 0x00036a0000100800 */
[----:B------:R-:W-:Y:S01]  /*bf30*/  HGMMA.64x96x16.F32.BF16 R24, gdesc[UR4], R24, gsb0 ;  /* 0x01600000041879f0 */ /* 0x000fe20008001818 */
[----:B------:R1:W-:Y:S01]  /*bf40*/  STL [R1+0x70], R2 ;  /* 0x0000700201007387 */ /* 0x0003e20000100800 */
[----:B0-----:R-:W-:-:S03]  /*bf50*/  SHF.R.U32.HI R16, RZ, 0x7, R16 ;  /* 0x00000007ff107819 */ /* 0x001fc60000011610 */
[----:B------:R1:W-:Y:S04]  /*bf60*/  STL [R1+0x70], R2 ;  /* 0x0000700201007387 */ /* 0x0003e80000100800 */
[----:B------:R1:W-:Y:S04]  /*bf70*/  STL [R1+0x70], R2 ;  /* 0x0000700201007387 */ /* 0x0003e80000100800 */
[----:B------:R1:W-:Y:S04]  /*bf80*/  STL [R1+0x70], R2 ;  /* 0x0000700201007387 */ /* 0x0003e80000100800 */
[----:B------:R1:W-:Y:S01]  /*bf90*/  STL [R1+0x70], R2 ;  /* 0x0000700201007387 */ /* 0x0003e20000100800 */
[----:B------:R-:W-:-:S03]  /*bfa0*/  IADD3 R6, -R16, 0xb, RZ ;  /* 0x0000000b10067810 */ /* 0x000fc60007ffe1ff */
        /* <DEDUP_REMOVED lines=9> */
[----:B------:R-:W-:-:S02]  /*c040*/  WARPGROUP.DEPBAR.LE gsb0, 0x0 ;  /* 0x00008000000079c5 */ /* 0x000fc40000010000 */
[----:B------:R1:W-:Y:S06]  /*c050*/  BAR.ARV R6, 0x100 ;  /* 0x000400060000751d */ /* 0x0003ec0000002000 */
[----:B------:R-:W2:Y:S01]  /*c060*/  LD.E R5, desc[UR44][R18.64] ;  /* 0x0000002c12057980 */ /* 0x000ea2000c101900 */
[----:B------:R-:W-:Y:S01]  /*c070*/  BSSY B0, `(.L_x_3938) ;  /* 0x0000005000007945 */ /* 0x000fe20003800000 */
[----:B--2---:R-:W-:-:S04]  /*c080*/  LOP3.LUT R5, R5, 0x1, RZ, 0xfc, !PT ;  /* 0x0000000105057812 */ /* 0x004fc800078efcff */
[----:B------:R-:W-:-:S13]  /*c090*/  ISETP.NE.AND P0, PT, R5, 0x3, PT ;  /* 0x000000030500780c */ /* 0x000fda0003f05270 */
[----:B-1----:R-:W-:Y:S05]  /*c0a0*/  @!P0 BRA `(.L_x_3939) ;  /* 0x0000000000048947 */ /* 0x002fea0003800000 */
[----:B------:R-:W-:Y:S01]  /*c0b0*/  BPT.TRAP 0x1 ;  /* 0x000000040000795c */ /* 0x000fe20000300000 */
.L_x_3939:
[----:B------:R-:W-:Y:S05]  /*c0c0*/  BSYNC B0 ;  /* 0x0000000000007941 */ /* 0x000fea0003800000 */
.L_x_3938:
[----:B------:R-:W2:Y:S04]  /*c0d0*/  LD.E.64 R6, desc[UR44][R18.64+0x20] ;  /* 0x0000202c12067980 */ /* 0x000ea8000c101b00 */
[----:B------:R-:W3:Y:S01]  /*c0e0*/  LD.E R5, desc[UR44][R18.64+0xc] ;  /* 0x00000c2c12057980 */ /* 0x000ee2000c101900 */
[----:B--2---:R-:W-:-:S05]  /*c0f0*/  MOV R7, R6 ;  /* 0x0000000600077202 */ /* 0x004fca0000000f00 */
[----:B-----5:R-:W-:-:S05]  /*c100*/  IMAD R4, R4, 0x8, R7 ;  /* 0x0000000804047824 */ /* 0x020fca00078e0207 */
[----:B---3--:R-:W-:-:S04]  /*c110*/  PRMT R4, R5, 0x654, R4 ;  /* 0x0000065405047816 */ /* 0x008fc80000000004 */
[----:B------:R0:W-:Y:S01]  /*c120*/  SYNCS.ARRIVE.TRANS64.RED.A1T0 RZ, [R4+URZ], RZ ;  /* 0x000000ff04ff79a7 */ /* 0x0001e2000810043f */
[----:B------:R-:W2:Y:S04]  /*c130*/  LDL R75, [R1+0x11c] ;  /* 0x00011c00014b7983 */ /* 0x000ea80000100800 */
[----:B------:R-:W3:Y:S04]  /*c140*/  LDL R73, [R1+0x50] ;  /* 0x0000500001497983 */ /* 0x000ee80000100800 */
[----:B------:R-:W4:Y:S04]  /*c150*/  LDL.64 R12, [R1+0x140] ;  /* 0x00014000010c7983 */ /* 0x000f280000100a00 */
[----:B------:R-:W4:Y:S04]  /*c160*/  LDL R74, [R1+0x148] ;  /* 0x00014800014a7983 */ /* 0x000f280000100800 */
[----:B------:R-:W4:Y:S04]  /*c170*/  LDL.128 R8, [R1+0x130] ;  /* 0x0001300001087983 */ /* 0x000f280000100c00 */
[----:B0-----:R-:W4:Y:S01]  /*c180*/  LDL.128 R4, [R1+0x120] ;  /* 0x0001200001047983 */ /* 0x001f220000100c00 */
[----:B------:R-:W-:Y:S01]  /*c190*/  BSSY B0, `(.L_x_3940) ;  /* 0x0000040000007945 */ /* 0x000fe20003800000 */
[----:B--2---:R-:W-:-:S04]  /*c1a0*/  SHF.R.S32.HI R14, RZ, 0x1f, R75 ;  /* 0x0000001fff0e7819 */ /* 0x004fc8000001144b */
[----:B------:R-:W-:-:S04]  /*c1b0*/  LEA.HI R15, R14, R75, RZ, 0x7 ;  /* 0x0000004b0e0f7211 */ /* 0x000fc800078f38ff */
[----:B------:R-:W-:-:S05]  /*c1c0*/  LOP3.LUT R16, R15, 0xffffff80, RZ, 0xc0, !PT ;  /* 0xffffff800f107812 */ /* 0x000fca00078ec0ff */
[----:B------:R-:W-:-:S05]  /*c1d0*/  IMAD.IADD R16, R75, 0x1, -R16 ;  /* 0x000000014b107824 */ /* 0x000fca00078e0a10 */
[----:B------:R-:W-:Y:S02]  /*c1e0*/  SHF.R.S32.HI R17, RZ, 0x1f, R16 ;  /* 0x0000001fff117819 */ /* 0x000fe40000011410 */
[----:B------:R-:W-:Y:S02]  /*c1f0*/  LEA.HI R14, R14, R75, RZ, 0x2 ;  /* 0x0000004b0e0e7211 */ /* 0x000fe400078f10ff */
[CC--:B------:R-:W-:Y:S02]  /*c200*/  LEA.HI R20, R17.reuse, R16.reuse, RZ, 0x2 ;  /* 0x0000001011147211 */ /* 0x0c0fe400078f10ff */
[----:B------:R-:W-:Y:S02]  /*c210*/  LEA.HI R17, R17, R16, RZ, 0x5 ;  /* 0x0000001011117211 */ /* 0x000fe400078f28ff */
[--C-:B------:R-:W-:Y:S02]  /*c220*/  SHF.R.S32.HI R21, RZ, 0x2, R20.reuse ;  /* 0x00000002ff157819 */ /* 0x100fe40000011414 */
[----:B------:R-:W-:-:S02]  /*c230*/  SHF.R.S32.HI R72, RZ, 0x1f, R20 ;  /* 0x0000001fff487819 */ /* 0x000fc40000011414 */
[----:B------:R-:W-:Y:S02]  /*c240*/  LOP3.LUT R78, R14, 0xfffffffc, RZ, 0xc0, !PT ;  /* 0xfffffffc0e4e7812 */ /* 0x000fe400078ec0ff */
[----:B------:R-:W-:Y:S02]  /*c250*/  LEA.HI R72, R72, R21, RZ, 0x3 ;  /* 0x0000001548487211 */ /* 0x000fe400078f18ff */
[----:B------:R-:W-:Y:S01]  /*c260*/  SHF.R.S32.HI R76, RZ, 0x7, R15 ;  /* 0x00000007ff4c7819 */ /* 0x000fe2000001140f */
[----:B------:R-:W-:Y:S01]  /*c270*/  IMAD.IADD R78, R75, 0x1, -R78 ;  /* 0x000000014b4e7824 */ /* 0x000fe200078e0a4e */
[----:B------:R-:W-:Y:S02]  /*c280*/  SHF.R.S32.HI R14, RZ, 0x5, R17 ;  /* 0x00000005ff0e7819 */ /* 0x000fe40000011411 */
[----:B------:R-:W-:Y:S02]  /*c290*/  LOP3.LUT R72, R72, 0xfffffff8, RZ, 0xc0, !PT ;  /* 0xfffffff848487812 */ /* 0x000fe400078ec0ff */
[----:B------:R-:W-:Y:S01]  /*c2a0*/  LEA.HI R15, R15, R76, RZ, 0x1 ;  /* 0x0000004c0f0f7211 */ /* 0x000fe200078f08ff */
[----:B---3--:R-:W-:Y:S01]  /*c2b0*/  IMAD R73, R73, 0x8, R14 ;  /* 0x0000000849497824 */ /* 0x008fe200078e020e */
[----:B------:R-:W-:Y:S01]  /*c2c0*/  LEA.HI R14, R78, R78, RZ, 0x1 ;  /* 0x0000004e4e0e7211 */ /* 0x000fe200078f08ff */
[----:B------:R-:W-:Y:S01]  /*c2d0*/  IMAD.IADD R72, R21, 0x1, -R72 ;  /* 0x0000000115487824 */ /* 0x000fe200078e0a48 */
[----:B------:R-:W-:-:S02]  /*c2e0*/  LOP3.LUT R15, R15, 0x3fffffe, RZ, 0xc0, !PT ;  /* 0x03fffffe0f0f7812 */ /* 0x000fc400078ec0ff */
[----:B------:R-:W-:Y:S01]  /*c2f0*/  LOP3.LUT R17, R14, 0x1ffffffe, RZ, 0xc0, !PT ;  /* 0x1ffffffe0e117812 */ /* 0x000fe200078ec0ff */
[----:B------:R-:W-:Y:S01]  /*c300*/  IMAD.U32 R72, R73, 0x10, R72 ;  /* 0x0000001049487824 */ /* 0x000fe200078e0048 */
[----:B----4-:R-:W-:Y:S01]  /*c310*/  ISETP.NE.AND P0, PT, R12, 0x1, PT ;  /* 0x000000010c00780c */ /* 0x010fe20003f05270 */
[----:B------:R-:W-:Y:S02]  /*c320*/  IMAD.IADD R15, R76, 0x1, -R15 ;  /* 0x000000014c0f7824 */ /* 0x000fe400078e0a0f */
[----:B------:R-:W-:Y:S02]  /*c330*/  IMAD.IADD R17, R78, 0x1, -R17 ;  /* 0x000000014e117824 */ /* 0x000fe400078e0a11 */
        /* <DEDUP_REMOVED lines=8> */
[----:B------:R-:W-:Y:S01]  /*c3c0*/  IMAD.IADD R13, R16, 0x1, -R13 ;  /* 0x00000001100d7824 */ /* 0x000fe200078e0a0d */
[----:B------:R-:W-:-:S03]  /*c3d0*/  ISETP.GE.AND P1, PT, R9, 0x1, PT ;  /* 0x000000010900780c */ /* 0x000fc60003f26270 */
[----:B------:R-:W-:Y:S01]  /*c3e0*/  IMAD R12, R13, -0x2, R12 ;  /* 0xfffffffe0d0c7824 */ /* 0x000fe200078e020c */
[----:B------:R-:W-:-:S04]  /*c3f0*/  LOP3.LUT R13, RZ, R6, RZ, 0x33, !PT ;  /* 0x00000006ff0d7212 */ /* 0x000fc800078e33ff */
[----:B------:R-:W-:Y:S01]  /*c400*/  IADD3 R16, -R4, R12, R5 ;  /* 0x0000000c04107210 */ /* 0x000fe20007ffe105 */
[----:B------:R-:W-:-:S04]  /*c410*/  IMAD R21, R0, -0x60, R8 ;  /* 0xffffffa000157824 */ /* 0x000fc800078e0208 */
[C---:B------:R-:W-:Y:S02]  /*c420*/  IMAD.IADD R15, R16.reuse, 0x1, R7 ;  /* 0x00000001100f7824 */ /* 0x040fe400078e0207 */
[----:B------:R-:W-:Y:S02]  /*c430*/  IMAD.IADD R17, R16, 0x1, R13 ;  /* 0x0000000110117824 */ /* 0x000fe400078e020d */
[----:B------:R-:W-:Y:S02]  /*c440*/  VIADD R73, R12, 0xffffffff ;  /* 0xffffffff0c497836 */ /* 0x000fe40000000000 */
[--C-:B0-----:R-:W-:Y:S02]  /*c450*/  IMAD.IADD R6, R15, 0x1, R72.reuse ;  /* 0x000000010f067824 */ /* 0x101fe400078e0248 */
[----:B------:R-:W-:Y:S01]  /*c460*/  IMAD.IADD R7, R17, 0x1, R72 ;  /* 0x0000000111077824 */ /* 0x000fe200078e0248 */
[----:B------:R-:W-:Y:S06]  /*c470*/  @!P1 BRA `(.L_x_3941) ;  /* 0x0000000000449947 */ /* 0x000fec0003800000 */
[----:B------:R-:W-:Y:S01]  /*c480*/  IADD3 R8, -R4, R5, R72 ;  /* 0x0000000504087210 */ /* 0x000fe20007ffe148 */
[----:B------:R-:W-:Y:S03]  /*c490*/  BSSY B1, `(.L_x_3942) ;  /* 0x000000c000017945 */ /* 0x000fe60003800000 */
[----:B------:R-:W-:-:S13]  /*c4a0*/  ISETP.GT.AND P0, PT, R8, -0x1, PT ;  /* 0xffffffff0800780c */ /* 0x000fda0003f04270 */
[----:B------:R-:W-:Y:S05]  /*c4b0*/  @P0 BRA `(.L_x_3943) ;  /* 0x0000000000180947 */ /* 0x000fea0003800000 */
[----:B------:R-:W-:Y:S02]  /*c4c0*/  ISETP.NE.AND P0, PT, R9, 0x1, PT ;  /* 0x000000010900780c */ /* 0x000fe40003f05270 */
[----:B------:R-:W-:-:S11]  /*c4d0*/  LOP3.LUT R13, RZ, R8, RZ, 0x33, !PT ;  /* 0x00000008ff0d7212 */ /* 0x000fd600078e33ff */
[----:B------:R-:W-:-:S05]  /*c4e0*/  @P0 IMAD.HI.U32 R8, R13, R10, RZ ;  /* 0x0000000a0d080227 */ /* 0x000fca00078e00ff */
[----:B------:R-:W-:-:S04]  /*c4f0*/  @P0 SHF.R.U32.HI R13, RZ, R11, R8 ;  /* 0x0000000bff0d0219 */ /* 0x000fc80000011608 */
[----:B------:R-:W-:Y:S01]  /*c500*/  LOP3.LUT R8, RZ, R13, RZ, 0x33, !PT ;  /* 0x0000000dff087212 */ /* 0x000fe200078e33ff */
[----:B------:R-:W-:Y:S06]  /*c510*/  BRA `(.L_x_3944) ;  /* 0x00000000000c7947 */ /* 0x000fec0003800000 */
.L_x_3943:
[----:B------:R-:W-:-:S13]  /*c520*/  ISETP.NE.AND P0, PT, R9, 0x1, PT ;  /* 0x000000010900780c */ /* 0x000fda0003f05270 */
[----:B------:R-:W-:-:S05]  /*c530*/  @P0 IMAD.HI.U32 R12, R8, R10, RZ ;  /* 0x0000000a080c0227 */ /* 0x000fca00078e00ff */
[----:B------:R-:W-:-:S07]  /*c540*/  @P0 SHF.R.U32.HI R8, RZ, R11, R12 ;  /* 0x0000000bff080219 */ /* 0x000fce000001160c */
.L_x_3944:
[----:B------:R-:W-:Y:S05]  /*c550*/  BSYNC B1 ;  /* 0x0000000000017941 */ /* 0x000fea0003800000 */
.L_x_3942:
[----:B------:R-:W-:-:S05]  /*c560*/  IMAD R8, R8, R9, R73 ;  /* 0x0000000908087224 */ /* 0x000fca00078e0249 */
[----:B------:R-:W-:Y:S02]  /*c570*/  VIMNMX R7, R7, R8, !PT ;  /* 0x0000000807077248 */ /* 0x000fe40007fe0100 */
[----:B------:R-:W-:-:S07]  /*c580*/  VIADDMNMX R6, R8, R9, R6, PT ;  /* 0x0000000908067246 */ /* 0x000fce0003800106 */
.L_x_3941:
[----:B------:R-:W-:Y:S05]  /*c590*/  BSYNC B0 ;  /* 0x0000000000007941 */ /* 0x000fea0003800000 */
.L_x_3940:
[C---:B------:R-:W-:Y:S01]  /*c5a0*/  ISETP.GE.AND P0, PT, R21.reuse, 0x2, PT ;  /* 0x000000021500780c */ /* 0x040fe20003f06270 */
[----:B------:R-:W0:Y:S01]  /*c5b0*/  SHFL.IDX PT, R14, R14, 0x1, 0x1c1f ;  /* 0x003c1f000e0e7f89 */ /* 0x000e2200000e0000 */
[----:B------:R-:W-:Y:S01]  /*c5c0*/  ISETP.GE.AND P2, PT, R21, 0xa, PT ;  /* 0x0000000a1500780c */ /* 0x000fe20003f46270 */
[----:B------:R-:W-:Y:S01]  /*c5d0*/  BSSY B0, `(.L_x_3945) ;  /* 0x0000086000007945 */ /* 0x000fe20003800000 */
[----:B------:R-:W-:Y:S02]  /*c5e0*/  P2R R13, PR, RZ, 0x1 ;  /* 0x00000001ff0d7803 */ /* 0x000fe40000000000 */
[----:B------:R-:W-:Y:S02]  /*c5f0*/  ISETP.GT.AND P0, PT, R7, 0x1, !P0 ;  /* 0x000000010700780c */ /* 0x000fe40004704270 */
[----:B------:R-:W-:Y:S02]  /*c600*/  ISETP.GE.AND P1, PT, R21, 0x9, PT ;  /* 0x000000091500780c */ /* 0x000fe40003f26270 */
[----:B------:R-:W-:-:S02]  /*c610*/  ISETP.LT.OR P0, PT, R6, 0x2, P0 ;  /* 0x000000020600780c */ /* 0x000fc40000701670 */
[----:B------:R-:W-:Y:S02]  /*c620*/  P2R R75, PR, RZ, 0x2 ;  /* 0x00000002ff4b7803 */ /* 0x000fe40000000000 */
[----:B------:R-:W-:Y:S02]  /*c630*/  FSEL R168, R25, -INF , !P0 ;  /* 0xff80000019a87808 */ /* 0x000fe40004000000 */
[C---:B------:R-:W-:Y:S02]  /*c640*/  ISETP.GT.AND P0, PT, R7.reuse, 0x9, !P2 ;  /* 0x000000090700780c */ /* 0x040fe40005704270 */
[----:B------:R-:W-:Y:S02]  /*c650*/  P2R R25, PR, RZ, 0x4 ;  /* 0x00000004ff197803 */ /* 0x000fe40000000000 */
[----:B------:R-:W-:Y:S02]  /*c660*/  ISETP.LT.OR P0, PT, R6, 0xa, P0 ;  /* 0x0000000a0600780c */ /* 0x000fe40000701670 */
[----:B------:R-:W-:-:S02]  /*c670*/  ISETP.GT.AND P1, PT, R7, 0x8, !P1 ;  /* 0x000000080700780c */ /* 0x000fc40004f24270 */
[----:B------:R-:W-:Y:S01]  /*c680*/  ISETP.GE.AND P2, PT, R21, 0x11, PT ;  /* 0x000000111500780c */ /* 0x000fe20003f46270 */
[----:B0-----:R-:W-:Y:S01]  /*c690*/  IMAD.IADD R8, R15, 0x1, R14 ;  /* 0x000000010f087824 */ /* 0x001fe200078e020e */
[----:B------:R-:W-:Y:S02]  /*c6a0*/  FSEL R82, R29, -INF , !P0 ;  /* 0xff8000001d527808 */ /* 0x000fe40004000000 */
[----:B------:R-:W-:Y:S02]  /*c6b0*/  ISETP.LT.OR P1, PT, R6, 0x9, P1 ;  /* 0x000000090600780c */ /* 0x000fe40000f21670 */
[----:B------:R-:W-:Y:S02]  /*c6c0*/  ISETP.GT.AND P0, PT, R7, 0x10, !P2 ;  /* 0x000000100700780c */ /* 0x000fe40005704270 */
[----:B------:R-:W-:Y:S02]  /*c6d0*/  FSEL R170, R28, -INF , !P1 ;  /* 0xff8000001caa7808 */ /* 0x000fe40004800000 */
        /* <DEDUP_REMOVED lines=66> */
[----:B------:R-:W-:-:S02]  /*cb00*/  P2R R29, PR, RZ, 0x4 ;  /* 0x00000004ff1d7803 */ /* 0x000fc40000000000 */
        /* <DEDUP_REMOVED lines=27> */
[----:B------:R-:W-:Y:S01]  /*ccc0*/  ISETP.GT.AND P6, PT, R7, 0x59, !P6 ;  /* 0x000000590700780c */ /* 0x000fe200077c4270 */
[----:B------:R-:W-:-:S03]  /*ccd0*/  IMAD.IADD R7, R17, 0x1, R14 ;  /* 0x0000000111077824 */ /* 0x000fc600078e020e */
        /* <DEDUP_REMOVED lines=14> */
.L_x_3948:
[----:B------:R-:W-:-:S13]  /*cdc0*/  ISETP.NE.AND P6, PT, R9, 0x1, PT ;  /* 0x000000010900780c */ /* 0x000fda0003fc5270 */
[----:B------:R-:W-:-:S05]  /*cdd0*/  @P6 IMAD.HI.U32 R10, R4, R10, RZ ;  /* 0x0000000a040a6227 */ /* 0x000fca00078e00ff */
[----:B------:R-:W-:-:S07]  /*cde0*/  @P6 SHF.R.U32.HI R4, RZ, R11, R10 ;  /* 0x0000000bff046219 */ /* 0x000fce000001160a */
.L_x_3949:
[----:B------:R-:W-:Y:S05]  /*cdf0*/  BSYNC B1 ;  /* 0x0000000000017941 */ /* 0x000fea0003800000 */
.L_x_3947:
[----:B------:R-:W-:-:S05]  /*ce00*/  IMAD R4, R4, R9, R73 ;  /* 0x0000000904047224 */ /* 0x000fca00078e0249 */
[----:B------:R-:W-:Y:S02]  /*ce10*/  VIADDMNMX R8, R4, R9, R8, PT ;  /* 0x0000000904087246 */ /* 0x000fe40003800108 */
[----:B------:R-:W-:-:S07]  /*ce20*/  VIMNMX R7, R7, R4, !PT ;  /* 0x0000000407077248 */ /* 0x000fce0007fe0100 */
.L_x_3946:
[----:B------:R-:W-:Y:S05]  /*ce30*/  BSYNC B0 ;  /* 0x0000000000007941 */ /* 0x000fea0003800000 */
.L_x_3945:
[----:B------:R-:W2:Y:S01]  /*ce40*/  LDL.64 R14, [R1+0x410] ;  /* 0x00041000010e7983 */ /* 0x000ea20000100a00 */
[----:B------:R-:W-:Y:S02]  /*ce50*/  ISETP.GT.AND P5, PT, R7, RZ, !P5 ;  /* 0x000000ff0700720c */ /* 0x000fe40006fa4270 */
        /* <DEDUP_REMOVED lines=51> */
[----:B------:R-:W-:Y:S02]  /*d190*/  ISETP.NE.AND P5, PT, R84, RZ, PT ;  /* 0x000000ff5400720c */ /* 0x000fe40003fa5270 */
[C---:B------:R-:W-:Y:S01]  /*d1a0*/  ISETP.GT.AND P0, PT, R7.reuse, 0x48, !P0 ;  /* 0x000000480700780c */ /* 0x040fe20004704270 */
[----:B------:R-:W3:Y:S01]  /*d1b0*/  LDL R84, [R1+0x430] ;  /* 0x0004300001547983 */ /* 0x000ee20000100800 */
        /* <DEDUP_REMOVED lines=16> */
[----:B--2---:R-:W-:Y:S02]  /*d2c0*/  FMNMX.FTZ R4, R86, R14, !PT ;  /* 0x0000000e56047209 */ /* 0x004fe40007810000 */
[----:B------:R-:W-:Y:S02]  /*d2d0*/  ISETP.LT.OR P5, PT, R8, 0x42, P5 ;  /* 0x000000420800780c */ /* 0x000fe40002fa1670 */
[----:B------:R-:W-:Y:S02]  /*d2e0*/  FMNMX.FTZ R4, R168, R4, !PT ;  /* 0x00000004a8047209 */ /* 0x000fe40007810000 */
[----:B------:R-:W-:-:S02]  /*d2f0*/  FSEL R59, R59, -INF , !P5 ;  /* 0xff8000003b3b7808 */ /* 0x000fc40006800000 */
[----:B------:R-:W-:Y:S02]  /*d300*/  FMNMX.FTZ R4, R170, R4, !PT ;  /* 0x00000004aa047209 */ /* 0x000fe40007810000 */
[C---:B------:R-:W-:Y:S02]  /*d310*/  ISETP.GT.AND P1, PT, R7.reuse, 0x49, !P1 ;  /* 0x000000490700780c */ /* 0x040fe40004f24270 */
[----:B------:R-:W-:Y:S02]  /*d320*/  FMNMX.FTZ R4, R82, R4, !PT ;  /* 0x0000000452047209 */ /* 0x000fe40007810000 */
[----:B------:R-:W-:Y:S02]  /*d330*/  ISETP.LT.OR P0, PT, R8, 0x49, P0 ;  /* 0x000000490800780c */ /* 0x000fe40000701670 */
[----:B------:R-:W-:Y:S02]  /*d340*/  FMNMX.FTZ R4, R72, R4, !PT ;  /* 0x0000000448047209 */ /* 0x000fe40007810000 */
[----:B------:R-:W-:-:S02]  /*d350*/  ISETP.GT.AND P2, PT, R7, 0x50, !P2 ;  /* 0x000000500700780c */ /* 0x000fc40005744270 */
[----:B------:R-:W-:Y:S02]  /*d360*/  FMNMX.FTZ R4, R80, R4, !PT ;  /* 0x0000000450047209 */ /* 0x000fe40007810000 */
[----:B------:R-:W-:Y:S02]  /*d370*/  ISETP.GT.AND P3, PT, R7, 0x51, !P3 ;  /* 0x000000510700780c */ /* 0x000fe40005f64270 */
[----:B------:R-:W-:Y:S02]  /*d380*/  FMNMX.FTZ R4, R36, R4, !PT ;  /* 0x0000000424047209 */ /* 0x000fe40007810000 */
[----:B------:R-:W-:Y:S02]  /*d390*/  ISETP.NE.AND P6, PT, R21, RZ, PT ;  /* 0x000000ff1500720c */ /* 0x000fe40003fc5270 */
[----:B------:R-:W-:-:S04]  /*d3a0*/  FMNMX.FTZ R4, R78, R4, !PT ;  /* 0x000000044e047209 */ /* 0x000fc80007810000 */
[----:B------:R-:W-:-:S04]  /*d3b0*/  FMNMX.FTZ R4, R40, R4, !PT ;  /* 0x0000000428047209 */ /* 0x000fc80007810000 */
[----:B------:R-:W-:-:S04]  /*d3c0*/  FMNMX.FTZ R4, R76, R4, !PT ;  /* 0x000000044c047209 */ /* 0x000fc80007810000 */
[----:B------:R-:W-:-:S04]  /*d3d0*/  FMNMX.FTZ R5, R44, R4, !PT ;  /* 0x000000042c057209 */ /* 0x000fc80007810000 */
[----:B------:R-:W-:-:S04]  /*d3e0*/  FMNMX.FTZ R5, R74, R5, !PT ;  /* 0x000000054a057209 */ /* 0x000fc80007810000 */
[----:B------:R-:W-:Y:S02]  /*d3f0*/  FMNMX.FTZ R5, R48, R5, !PT ;  /* 0x0000000530057209 */ /* 0x000fe40007810000 */
[----:B------:R-:W-:Y:S02]  /*d400*/  FMNMX.FTZ R4, R26, R15, !PT ;  /* 0x0000000f1a047209 */ /* 0x000fe40007810000 */
        /* <DEDUP_REMOVED lines=21> */
[----:B------:R-:W0:Y:S01]  /*d560*/  SHFL.BFLY PT, R9, R6, 0x2, 0x1f ;  /* 0x0c401f0006097f89 */ /* 0x000e2200000e0000 */
[----:B------:R-:W-:-:S04]  /*d570*/  FMNMX.FTZ R5, R47, R4, !PT ;  /* 0x000000042f057209 */ /* 0x000fc80007810000 */
[----:B------:R-:W-:-:S04]  /*d580*/  FMNMX.FTZ R4, R50, R5, !PT ;  /* 0x0000000532047209 */ /* 0x000fc80007810000 */
[----:B------:R-:W-:-:S04]  /*d590*/  FMNMX.FTZ R5, R51, R4, !PT ;  /* 0x0000000433057209 */ /* 0x000fc80007810000 */
[----:B------:R-:W-:-:S04]  /*d5a0*/  FMNMX.FTZ R4, R54, R5, !PT ;  /* 0x0000000536047209 */ /* 0x000fc80007810000 */
[----:B------:R-:W-:-:S04]  /*d5b0*/  FMNMX.FTZ R5, R55, R4, !PT ;  /* 0x0000000437057209 */ /* 0x000fc80007810000 */
[----:B------:R-:W-:Y:S02]  /*d5c0*/  FMNMX.FTZ R4, R58, R5, !PT ;  /* 0x000000053a047209 */ /* 0x000fe40007810000 */
[----:B------:R-:W-:Y:S02]  /*d5d0*/  ISETP.LT.OR P1, PT, R8, 0x4a, P1 ;  /* 0x0000004a0800780c */ /* 0x000fe40000f21670 */
[----:B0-----:R-:W-:Y:S02]  /*d5e0*/  FMNMX.FTZ R9, R6, R9, !PT ;  /* 0x0000000906097209 */ /* 0x001fe40007810000 */
[----:B------:R-:W-:Y:S02]  /*d5f0*/  FSEL R62, R62, -INF , !P0 ;  /* 0xff8000003e3e7808 */ /* 0x000fe40004000000 */
[----:B------:R-:W-:Y:S01]  /*d600*/  FMNMX.FTZ R5, R59, R4, !PT ;  /* 0x000000043b057209 */ /* 0x000fe20007810000 */
[----:B------:R-:W0:Y:S01]  /*d610*/  SHFL.BFLY PT, R10, R9, 0x1, 0x1f ;  /* 0x0c201f00090a7f89 */ /* 0x000e2200000e0000 */
[----:B------:R-:W-:-:S02]  /*d620*/  ISETP.LT.OR P2, PT, R8, 0x51, P2 ;  /* 0x000000510800780c */ /* 0x000fc40001741670 */
[----:B------:R-:W-:Y:S02]  /*d630*/  FSEL R63, R63, -INF , !P1 ;  /* 0xff8000003f3f7808 */ /* 0x000fe40004800000 */
[----:B------:R-:W-:Y:S02]  /*d640*/  FMNMX.FTZ R4, R62, R5, !PT ;  /* 0x000000053e047209 */ /* 0x000fe40007810000 */
[----:B------:R-:W-:Y:S02]  /*d650*/  ISETP.GT.AND P4, PT, R7, 0x58, !P4 ;  /* 0x000000580700780c */ /* 0x000fe40006784270 */
[----:B------:R-:W-:Y:S02]  /*d660*/  ISETP.LT.OR P3, PT, R8, 0x52, P3 ;  /* 0x000000520800780c */ /* 0x000fe40001f61670 */
[----:B------:R-:W-:Y:S02]  /*d670*/  FSEL R66, R66, -INF , !P2 ;  /* 0xff80000042427808 */ /* 0x000fe40005000000 */
[----:B------:R-:W-:-:S02]  /*d680*/  FMNMX.FTZ R5, R63, R4, !PT ;  /* 0x000000043f057209 */ /* 0x000fc40007810000 */
[----:B------:R-:W-:Y:S02]  /*d690*/  ISETP.GT.AND P0, PT, R7, 0x59, !P6 ;  /* 0x000000590700780c */ /* 0x000fe40007704270 */
[----:B------:R-:W-:Y:S02]  /*d6a0*/  ISETP.LT.OR P4, PT, R8, 0x59, P4 ;  /* 0x000000590800780c */ /* 0x000fe40002781670 */
[----:B------:R-:W-:Y:S02]  /*d6b0*/  FSEL R67, R67, -INF , !P3 ;  /* 0xff80000043437808 */ /* 0x000fe40005800000 */
[----:B------:R-:W-:Y:S02]  /*d6c0*/  FMNMX.FTZ R4, R66, R5, !PT ;  /* 0x0000000542047209 */ /* 0x000fe40007810000 */
[----:B------:R-:W-:Y:S02]  /*d6d0*/  ISETP.LT.OR P0, PT, R8, 0x5a, P0 ;  /* 0x0000005a0800780c */ /* 0x000fe40000701670 */
[----:B------:R-:W-:-:S02]  /*d6e0*/  FSEL R70, R70, -INF , !P4 ;  /* 0xff80000046467808 */ /* 0x000fc40006000000 */
[----:B------:R-:W-:Y:S02]  /*d6f0*/  FMNMX.FTZ R5, R67, R4, !PT ;  /* 0x0000000443057209 */ /* 0x000fe40007810000 */
[----:B------:R-:W-:Y:S02]  /*d700*/  FSEL R71, R71, -INF , !P0 ;  /* 0xff80000047477808 */ /* 0x000fe40004000000 */
[----:B------:R-:W-:-:S04]  /*d710*/  FMNMX.FTZ R4, R70, R5, !PT ;  /* 0x0000000546047209 */ /* 0x000fc80007810000 */
[----:B------:R-:W-:Y:S02]  /*d720*/  FMNMX.FTZ R7, R71, R4, !PT ;  /* 0x0000000447077209 */ /* 0x000fe40007810000 */
[----:B0-----:R-:W-:Y:S01]  /*d730*/  FMNMX.FTZ R8, R9, R10, !PT ;  /* 0x0000000a09087209 */ /* 0x001fe20007810000 */
[----:B------:R-:W2:Y:S04]  /*d740*/  LDL.64 R4, [R1+0x420] ;  /* 0x0004200001047983 */ /* 0x000ea80000100a00 */
[----:B------:R0:W-:Y:S04]  /*d750*/  STL.64 [R1+0x410], R6 ;  /* 0x0004100601007387 */ /* 0x0001e80000100a00 */
[----:B------:R-:W4:Y:S04]  /*d760*/  LDL R10, [R1+0x414] ;  /* 0x00041400010a7983 */ /* 0x000f280000100800 */
[----:B------:R-:W-:Y:S04]  /*d770*/  STL [R1+0x410], R8 ;  /* 0x0004100801007387 */ /* 0x000fe80000100800 */
[----:B------:R-:W3:Y:S04]  /*d780*/  LDL R11, [R1+0x410] ;  /* 0x00041000010b7983 */ /* 0x000ee80000100800 */
[----:B----4-:R-:W1:Y:S01]  /*d790*/  SHFL.BFLY PT, R7, R10, 0x2, 0x1f ;  /* 0x0c401f000a077f89 */ /* 0x010e6200000e0000 */
[----:B---3--:R-:W-:Y:S01]  /*d7a0*/  FMUL.FTZ R9, R84, R11 ;  /* 0x0000000b54097220 */ /* 0x008fe20000410000 */
[----:B------:R-:W-:-:S04]  /*d7b0*/  FSETP.NEU.FTZ.AND P0, PT, R11, -INF , PT ;  /* 0xff8000000b00780b */ /* 0x000fc80003f1d000 */
[----:B------:R-:W-:-:S05]  /*d7c0*/  FSEL R9, R9, RZ, P0 ;  /* 0x000000ff09097208 */ /* 0x000fca0000000000 */
[----:B0-----:R-:W-:Y:S01]  /*d7d0*/  FFMA.FTZ R6, R82, R84, -R9 ;  /* 0x0000005452067223 */ /* 0x001fe20000010809 */
[----:B-1----:R-:W-:-:S03]  /*d7e0*/  FMNMX.FTZ R7, R7, R10, !PT ;  /* 0x0000000a07077209 */ /* 0x002fc60007810000 */
[----:B------:R0:W-:Y:S02]  /*d7f0*/  MUFU.EX2 R37, R6 ;  /* 0x0000000600257308 */ /* 0x0001e40000000800 */
[----:B0-----:R-:W0:Y:S01]  /*d800*/  SHFL.BFLY PT, R6, R7, 0x1, 0x1f ;  /* 0x0c201f0007067f89 */ /* 0x001e2200000e0000 */
[----:B------:R-:W-:Y:S01]  /*d810*/  FSEL R11, R11, RZ, P0 ;  /* 0x000000ff0b0b7208 */ /* 0x000fe20000000000 */
[-CC-:B------:R-:W-:Y:S01]  /*d820*/  FFMA.FTZ R13, R86, R84.reuse, -R9.reuse ;  /* 0x00000054560d7223 */ /* 0x180fe20000010809 */
[----:B------:R-:W-:-:S03]  /*d830*/  FFMA.FTZ R215, R28, R84, -R9 ;  /* 0x000000541cd77223 */ /* 0x000fc60000010809 */
[----:B------:R-:W-:Y:S01]  /*d840*/  FADD.FTZ R11, R14, -R11 ;  /* 0x8000000b0e0b7221 */ /* 0x000fe20000010000 */
[----:B0-----:R-:W-:-:S04]  /*d850*/  FMNMX.FTZ R6, R7, R6, !PT ;  /* 0x0000000607067209 */ /* 0x001fc80007810000 */
[C---:B------:R-:W-:Y:S01]  /*d860*/  FSETP.NEU.FTZ.AND P0, PT, R6.reuse, -INF , PT ;  /* 0xff8000000600780b */ /* 0x040fe20003f1d000 */
[----:B------:R-:W-:-:S03]  /*d870*/  FMUL.FTZ R7, R6, R84 ;  /* 0x0000005406077220 */ /* 0x000fc60000410000 */
[----:B------:R-:W-:Y:S02]  /*d880*/  FSEL R8, R6, RZ, P0 ;  /* 0x000000ff06087208 */ /* 0x000fe40000000000 */
[----:B------:R-:W-:-:S03]  /*d890*/  FSEL R7, R7, RZ, P0 ;  /* 0x000000ff07077208 */ /* 0x000fc60000000000 */
[----:B------:R-:W-:Y:S01]  /*d8a0*/  FADD.FTZ R15, R15, -R8 ;  /* 0x800000080f0f7221 */ /* 0x000fe20000010000 */
[-C--:B------:R-:W-:Y:S01]  /*d8b0*/  FMUL.FTZ R11, R11, R84.reuse ;  /* 0x000000540b0b7220 */ /* 0x080fe20000410000 */
[-C--:B------:R-:W-:Y:S01]  /*d8c0*/  FFMA.FTZ R28, R26, R84.reuse, -R7 ;  /* 0x000000541a1c7223 */ /* 0x080fe20000010807 */
[-CC-:B------:R-:W-:Y:S01]  /*d8d0*/  FFMA.FTZ R168, R168, R84.reuse, -R9.reuse ;  /* 0x00000054a8a87223 */ /* 0x180fe20000010809 */
[----:B------:R-:W-:Y:S01]  /*d8e0*/  FMUL.FTZ R15, R84, R15 ;  /* 0x0000000f540f7220 */ /* 0x000fe20000410000 */
[-CC-:B------:R-:W-:Y:S01]  /*d8f0*/  FFMA.FTZ R201, R20, R84.reuse, -R9.reuse ;  /* 0x0000005414c97223 */ /* 0x180fe20000010809 */
[-C--:B------:R-:W-:Y:S01]  /*d900*/  FFMA.FTZ R20, R24, R84.reuse, -R9 ;  /* 0x0000005418147223 */ /* 0x080fe20000010809 */
[-C--:B------:R-:W-:Y:S01]  /*d910*/  FFMA.FTZ R169, R27, R84.reuse, -R7 ;  /* 0x000000541ba97223 */ /* 0x080fe20000010807 */
        /* <DEDUP_REMOVED lines=11> */
[-CC-:B------:R-:W-:Y:S01]  /*d9d0*/  FFMA.FTZ R41, R80, R84.reuse, -R9.reuse ;  /* 0x0000005450297223 */ /* 0x180fe20000010809 */
[----:B------:R-:W-:-:S06]  /*d9e0*/  FFMA.FTZ R213, R32, R84, -R9 ;  /* 0x0000005420d57223 */ /* 0x000fcc0000010809 */
[----:B------:R-:W4:Y:S01]  /*d9f0*/  MUFU.EX2 R170, R170 ;  /* 0x000000aa00aa7308 */ /* 0x000f220000000800 */
[----:B------:R-:W-:-:S07]  /*da00*/  FFMA.FTZ R32, R35, R84, -R7 ;  /* 0x0000005423207223 */ /* 0x000fce0000010807 */
[----:B------:R-:W4:Y:S01]  /*da10*/  MUFU.EX2 R171, R171 ;  /* 0x000000ab00ab7308 */ /* 0x000f220000000800 */
[-CC-:B------:R-:W-:Y:S01]  /*da20*/  FFMA.FTZ R174, R36, R84.reuse, -R9.reuse ;  /* 0x0000005424ae7223 */ /* 0x180fe20000010809 */
[-CC-:B------:R-:W-:Y:S01]  /*da30*/  FFMA.FTZ R45, R78, R84.reuse, -R9.reuse ;  /* 0x000000544e2d7223 */ /* 0x180fe20000010809 */
[-CC-:B------:R-:W-:Y:S01]  /*da40*/  FFMA.FTZ R176, R40, R84.reuse, -R9.reuse ;  /* 0x0000005428b07223 */ /* 0x180fe20000010809 */
[-CC-:B------:R-:W-:Y:S01]  /*da50*/  FFMA.FTZ R49, R76, R84.reuse, -R9.reuse ;  /* 0x000000544c317223 */ /* 0x180fe20000010809 */
[----:B------:R-:W-:-:S03]  /*da60*/  FFMA.FTZ R178, R44, R84, -R9 ;  /* 0x000000542cb27223 */ /* 0x000fc60000010809 */
[----:B------:R-:W4:Y:S01]  /*da70*/  MUFU.EX2 R30, R30 ;  /* 0x0000001e001e7308 */ /* 0x000f220000000800 */
        /* <DEDUP_REMOVED lines=9> */
[----:B------:R-:W-:Y:S01]  /*db10*/  FFMA.FTZ R21, R68, R84, -R9 ;  /* 0x0000005444157223 */ /* 0x000fe20000010809 */
[----:B--2---:R-:W-:Y:S01]  /*db20*/  FFMA.FTZ R9, R24, R4, R13 ;  /* 0x0000000418097223 */ /* 0x004fe2000001000d */
[----:B0-----:R-:W-:Y:S01]  /*db30*/  FFMA.FTZ R4, R5, R25, R28 ;  /* 0x0000001905047223 */ /* 0x001fe2000001001c */
[----:B------:R-:W-:-:S03]  /*db40*/  FFMA.FTZ R175, R38, R84, -R7 ;  /* 0x0000005426af7223 */ /* 0x000fc60000010807 */
[----:B------:R-:W0:Y:S01]  /*db50*/  MUFU.EX2 R173, R173 ;  /* 0x000000ad00ad7308 */ /* 0x000e220000000800 */
[----:B-1----:R-:W-:Y:S01]  /*db60*/  FADD.FTZ R9, R168, R9 ;  /* 0x00000009a8097221 */ /* 0x002fe20000010000 */
[----:B---3--:R-:W-:Y:S01]  /*db70*/  FADD.FTZ R4, R169, R4 ;  /* 0x00000004a9047221 */ /* 0x008fe20000010000 */
[----:B------:R-:W-:-:S05]  /*db80*/  FFMA.FTZ R34, R39, R84, -R7 ;  /* 0x0000005427227223 */ /* 0x000fca0000010807 */
[----:B------:R-:W1:Y:S01]  /*db90*/  MUFU.EX2 R41, R41 ;  /* 0x0000002900297308 */ /* 0x000e620000000800 */
[----:B----4-:R-:W-:Y:S01]  /*dba0*/  FADD.FTZ R8, R170, R9 ;  /* 0x00000009aa087221 */ /* 0x010fe20000010000 */
[----:B------:R-:W-:-:S06]  /*dbb0*/  FADD.FTZ R5, R171, R4 ;  /* 0x00000004ab057221 */ /* 0x000fcc0000010000 */
[----:B------:R-:W2:Y:S01]  /*dbc0*/  MUFU.EX2 R32, R32 ;  /* 0x0000002000207308 */ /* 0x000ea20000000800 */
[----:B------:R-:W-:Y:S01]  /*dbd0*/  FFMA.FTZ R177, R42, R84, -R7 ;  /* 0x000000542ab17223 */ /* 0x000fe20000010807 */
[----:B------:R-:W-:-:S06]  /*dbe0*/  FADD.FTZ R9, R37, R8 ;  /* 0x0000000825097221 */ /* 0x000fcc0000010000 */
[----:B------:R-:W3:Y:S01]  /*dbf0*/  MUFU.EX2 R174, R174 ;  /* 0x000000ae00ae7308 */ /* 0x000ee20000000800 */
[----:B------:R-:W-:Y:S01]  /*dc00*/  FADD.FTZ R4, R30, R5 ;  /* 0x000000051e047221 */ /* 0x000fe20000010000 */
[----:B------:R-:W-:-:S06]  /*dc10*/  FFMA.FTZ R36, R43, R84, -R7 ;  /* 0x000000542b247223 */ /* 0x000fcc0000010807 */
[----:B------:R-:W4:Y:S01]  /*dc20*/  MUFU.EX2 R175, R175 ;  /* 0x000000af00af7308 */ /* 0x000f220000000800 */
[----:B------:R-:W-:Y:S01]  /*dc30*/  FADD.FTZ R8, R172, R9 ;  /* 0x00000009ac087221 */ /* 0x000fe20000010000 */
[----:B0-----:R-:W-:-:S06]  /*dc40*/  FADD.FTZ R5, R173, R4 ;  /* 0x00000004ad057221 */ /* 0x001fcc0000010000 */
[----:B------:R-:W0:Y:S01]  /*dc50*/  MUFU.EX2 R45, R45 ;  /* 0x0000002d002d7308 */ /* 0x000e220000000800 */
[----:B------:R-:W-:-:S07]  /*dc60*/  FFMA.FTZ R179, R46, R84, -R7 ;  /* 0x000000542eb37223 */ /* 0x000fce0000010807 */
[----:B------:R-:W0:Y:S01]  /*dc70*/  MUFU.EX2 R34, R34 ;  /* 0x0000002200227308 */ /* 0x000e220000000800 */
[----:B-1----:R-:W-:Y:S01]  /*dc80*/  FADD.FTZ R9, R41, R8 ;  /* 0x0000000829097221 */ /* 0x002fe20000010000 */
[----:B--2---:R-:W-:-:S06]  /*dc90*/  FADD.FTZ R4, R32, R5 ;  /* 0x0000000520047221 */ /* 0x004fcc0000010000 */
[----:B------:R-:W1:Y:S01]  /*dca0*/  MUFU.EX2 R176, R176 ;  /* 0x000000b000b07308 */ /* 0x000e620000000800 */
        /* <DEDUP_REMOVED lines=8> */
[----:B------:R-:W-:-:S06]  /*dd30*/  FADD.FTZ R4, R34, R5 ;  /* 0x0000000522047221 */ /* 0x000fcc0000010000 */
        /* <DEDUP_REMOVED lines=55> */
[----:B------:R-:W3:Y:S08]  /*e0b0*/  MUFU.EX2 R190, R190 ;  /* 0x000000be00be7308 */ /* 0x000ef00000000800 */
[----:B------:R-:W4:Y:S01]  /*e0c0*/  MUFU.EX2 R17, R17 ;  /* 0x0000001100117308 */ /* 0x000f220000000800 */
[----:B0-----:R-:W-:Y:S01]  /*e0d0*/  FADD.FTZ R8, R201, R8 ;  /* 0x00000008c9087221 */ /* 0x001fe20000010000 */
[----:B------:R-:W-:-:S06]  /*e0e0*/  FADD.FTZ R5, R192, R5 ;  /* 0x00000005c0057221 */ /* 0x000fcc0000010000 */
[----:B------:R-:W0:Y:S08]  /*e0f0*/  MUFU.EX2 R21, R21 ;  /* 0x0000001500157308 */ /* 0x000e300000000800 */
[----:B------:R-:W0:Y:S01]  /*e100*/  MUFU.EX2 R14, R14 ;  /* 0x0000000e000e7308 */ /* 0x000e220000000800 */
[----:B-1----:R-:W-:Y:S01]  /*e110*/  FADD.FTZ R7, R189, R8 ;  /* 0x00000008bd077221 */ /* 0x002fe20000010000 */
[----:B--2---:R-:W-:-:S06]  /*e120*/  FADD.FTZ R4, R16, R5 ;  /* 0x0000000510047221 */ /* 0x004fcc0000010000 */
[----:B------:R-:W1:Y:S08]  /*e130*/  MUFU.EX2 R20, R20 ;  /* 0x0000001400147308 */ /* 0x000e700000000800 */
[----:B------:R-:W2:Y:S01]  /*e140*/  MUFU.EX2 R15, R15 ;  /* 0x0000000f000f7308 */ /* 0x000ea20000000800 */
[----:B---3--:R-:W-:Y:S01]  /*e150*/  FADD.FTZ R8, R190, R7 ;  /* 0x00000007be087221 */ /* 0x008fe20000010000 */
[----:B----4-:R-:W-:-:S03]  /*e160*/  FADD.FTZ R5, R17, R4 ;  /* 0x0000000411057221 */ /* 0x010fc60000010000 */
[----:B0-----:R-:W-:Y:S01]  /*e170*/  FADD.FTZ R7, R21, R8 ;  /* 0x0000000815077221 */ /* 0x001fe20000010000 */
[----:B------:R-:W-:-:S03]  /*e180*/  FADD.FTZ R4, R14, R5 ;  /* 0x000000050e047221 */ /* 0x000fc60000010000 */
[----:B-1----:R-:W-:Y:S01]  /*e190*/  FADD.FTZ R8, R20, R7 ;  /* 0x0000000714087221 */ /* 0x002fe20000010000 */
[----:B------:R-:W-:Y:S01]  /*e1a0*/  STL [R1+0x414], R6 ;  /* 0x0004140601007387 */ /* 0x000fe20000100800 */
[----:B--2---:R-:W-:-:S05]  /*e1b0*/  FADD.FTZ R9, R15, R4 ;  /* 0x000000040f097221 */ /* 0x004fca0000010000 */
[----:B------:R-:W-:Y:S04]  /*e1c0*/  STL.64 [R1+0x420], R8 ;  /* 0x0004200801007387 */ /* 0x000fe80000100a00 */
[----:B------:R-:W2:Y:S01]  /*e1d0*/  LD.E R7, desc[UR44][R18.64+0x200] ;  /* 0x0002002c12077980 */ /* 0x000ea2000c101900 */
[----:B------:R-:W-:-:S04]  /*e1e0*/  UIADD3 UR4, UP0, UR37, 0x200, URZ ;  /* 0x0000020025047890 */ /* 0x000fc8000ff1e03f */
[----:B------:R-:W-:Y:S02]  /*e1f0*/  ULOP3.LUT UR5, UR4, 0x4, URZ, 0xfc, !UPT ;  /* 0x0000000404057892 */ /* 0x000fe4000f8efc3f */
[----:B------:R-:W-:-:S04]  /*e200*/  UIADD3.X UR6, URZ, UR36, URZ, UP0, !UPT ;  /* 0x000000243f067290 */ /* 0x000fc800087fe43f */
[----:B------:R-:W-:Y:S02]  /*e210*/  IMAD.U32 R4, RZ, RZ, UR5 ;  /* 0x00000005ff047e24 */ /* 0x000fe4000f8e00ff */
[----:B------:R-:W-:Y:S02]  /*e220*/  IMAD.U32 R5, RZ, RZ, UR6 ;  /* 0x00000006ff057e24 */ /* 0x000fe4000f8e00ff */
[----:B--2---:R-:W-:-:S05]  /*e230*/  FMUL.FTZ R7, R24, R7 ;  /* 0x0000000718077220 */ /* 0x004fca0000410000 */
[----:B------:R0:W-:Y:S04]  /*e240*/  ST.E desc[UR44][R18.64+0x200], R7 ;  /* 0x0002000712007985 */ /* 0x0001e8000c10192c */
[----:B------:R-:W2:Y:S02]  /*e250*/  LD.E R10, desc[UR44][R4.64] ;  /* 0x0000002c040a7980 */ /* 0x000ea4000c101900 */
[----:B--2---:R-:W-:-:S05]  /*e260*/  FMUL.FTZ R11, R24, R10 ;  /* 0x0000000a180b7220 */ /* 0x004fca0000410000 */
[----:B------:R1:W-:Y:S04]  /*e270*/  ST.E desc[UR44][R4.64], R11 ;  /* 0x0000000b04007985 */ /* 0x0003e8000c10192c */
        /* <DEDUP_REMOVED lines=61> */
[----:B-1----:R-:W4:Y:S01]  /*e650*/  LD.E R11, desc[UR44][R18.64+0x3f0] ;  /* 0x0003f02c120b7980 */ /* 0x002f22000c101900 */
[----:B------:R-:W-:-:S06]  /*e660*/  ULOP3.LUT UR5, UR4, 0x8, URZ, 0xfc, !UPT ;  /* 0x0000000804057892 */ /* 0x000fcc000f8efc3f */
[----:B------:R-:W-:Y:S02]  /*e670*/  IMAD.U32 R8, RZ, RZ, UR5 ;  /* 0x00000005ff087e24 */ /* 0x000fe4000f8e00ff */
[C---:B--2---:R-:W-:Y:S01]  /*e680*/  FMUL.FTZ R47, R24.reuse, R47 ;  /* 0x0000002f182f7220 */ /* 0x044fe20000410000 */
[----:B---3--:R-:W-:-:S04]  /*e690*/  FMUL.FTZ R43, R24, R43 ;  /* 0x0000002b182b7220 */ /* 0x008fc80000410000 */
[----:B------:R-:W-:Y:S01]  /*e6a0*/  ST.E desc[UR44][R18.64+0x210], R47 ;  /* 0x0002102f12007985 */ /* 0x000fe2000c10192c */
[----:B----4-:R-:W-:-:S03]  /*e6b0*/  FMUL.FTZ R229, R24, R229 ;  /* 0x000000e518e57220 */ /* 0x010fc60000410000 */
        /* <DEDUP_REMOVED lines=58> */
[----:B------:R-:W-:Y:S01]  /*ea60*/  FMUL.FTZ R47, R24, R9 ;  /* 0x00000009182f7220 */ /* 0x000fe20000410000 */
[----:B------:R-:W-:-:S02]  /*ea70*/  IMAD.U32 R9, RZ, RZ, UR6 ;  /* 0x00000006ff097e24 */ /* 0x000fc4000f8e00ff */
        /* <DEDUP_REMOVED lines=59> */
[----:B------:R-:W-:Y:S04]  /*ee30*/  ST.E desc[UR44][R18.64+0x3e4], R47 ;  /* 0x0003e42f12007985 */ /* 0x000fe8000c10192c */
[----:B------:R-:W-:Y:S04]  /*ee40*/  ST.E desc[UR44][R18.64+0x3f0], R11 ;  /* 0x0003f00b12007985 */ /* 0x000fe8000c10192c */
[----:B------:R-:W0:Y:S01]  /*ee50*/  LD.E R10, desc[UR44][R8.64] ;  /* 0x0000002c080a7980 */ /* 0x000e22000c101900 */
[----:B------:R-:W-:Y:S01]  /*ee60*/  ULOP3.LUT UR4, UR4, 0xc, URZ, 0xfc, !UPT ;  /* 0x0000000c04047892 */ /* 0x000fe2000f8efc3f */
[----:B------:R-:W-:-:S05]  /*ee70*/  IMAD.U32 R7, RZ, RZ, UR6 ;  /* 0x00000006ff077e24 */ /* 0x000fca000f8e00ff */
[----:B------:R-:W-:Y:S02]  /*ee80*/  IMAD.U32 R6, RZ, RZ, UR4 ;  /* 0x00000004ff067e24 */ /* 0x000fe4000f8e00ff */
[----:B0-----:R-:W-:-:S05]  /*ee90*/  FMUL.FTZ R29, R25, R10 ;  /* 0x0000000a191d7220 */ /* 0x001fca0000410000 */
[----:B------:R-:W-:Y:S04]  /*eea0*/  ST.E desc[UR44][R8.64], R29 ;  /* 0x0000001d08007985 */ /* 0x000fe8000c10192c */
[----:B------:R-:W1:Y:S02]  /*eeb0*/  LD.E R10, desc[UR44][R6.64] ;  /* 0x0000002c060a7980 */ /* 0x000e64000c101900 */
[----:B-1----:R-:W-:-:S05]  /*eec0*/  FMUL.FTZ R27, R25, R10 ;  /* 0x0000000a191b7220 */ /* 0x002fca0000410000 */
[----:B------:R0:W-:Y:S04]  /*eed0*/  ST.E desc[UR44][R6.64], R27 ;  /* 0x0000001b06007985 */ /* 0x0001e8000c10192c */
[----:B------:R-:W2:Y:S04]  /*eee0*/  LD.E R31, desc[UR44][R18.64+0x3fc] ;  /* 0x0003fc2c121f7980 */ /* 0x000ea8000c101900 */
[----:B------:R-:W0:Y:S04]  /*eef0*/  LD.E R60, desc[UR44][R18.64+0x21c] ;  /* 0x00021c2c123c7980 */ /* 0x000e28000c101900 */
        /* <DEDUP_REMOVED lines=60> */
[----:B------:R-:W1:Y:S01]  /*f2c0*/  S2R R55, SR_TID.X ;  /* 0x0000000000377919 */ /* 0x000e620000002100 */
[C---:B--2---:R-:W-:Y:S01]  /*f2d0*/  FMUL.FTZ R43, R25.reuse, R31 ;  /* 0x0000001f192b7220 */ /* 0x044fe20000410000 */
[----:B0-----:R-:W-:-:S04]  /*f2e0*/  FMUL.FTZ R27, R25, R60 ;  /* 0x0000003c191b7220 */ /* 0x001fc80000410000 */
[----:B------:R-:W-:Y:S01]  /*f2f0*/  ST.E desc[UR44][R18.64+0x3fc], R43 ;  /* 0x0003fc2b12007985 */ /* 0x000fe2000c10192c */
[----:B---3--:R-:W-:-:S03]  /*f300*/  FMUL.FTZ R11, R25, R58 ;  /* 0x0000003a190b7220 */ /* 0x008fc60000410000 */
[----:B------:R0:W-:Y:S01]  /*f310*/  ST.E desc[UR44][R18.64+0x21c], R27 ;  /* 0x00021c1b12007985 */ /* 0x0001e2000c10192c */
[C---:B----4-:R-:W-:Y:S01]  /*f320*/  FMUL.FTZ R29, R25.reuse, R62 ;  /* 0x0000003e191d7220 */ /* 0x050fe20000410000 */
[C---:B------:R-:W-:Y:S01]  /*f330*/  FMUL.FTZ R31, R25.reuse, R64 ;  /* 0x00000040191f7220 */ /* 0x040fe20000410000 */
[C---:B------:R-:W-:Y:S01]  /*f340*/  FMUL.FTZ R33, R25.reuse, R66 ;  /* 0x0000004219217220 */ /* 0x040fe20000410000 */
[C---:B------:R-:W-:Y:S01]  /*f350*/  FMUL.FTZ R35, R25.reuse, R68 ;  /* 0x0000004419237220 */ /* 0x040fe20000410000 */
[C---:B------:R-:W-:Y:S01]  /*f360*/  FMUL.FTZ R39, R25.reuse, R70 ;  /* 0x0000004619277220 */ /* 0x040fe20000410000 */
[C---:B0-----:R-:W-:Y:S01]  /*f370*/  FMUL.FTZ R27, R25.reuse, R74 ;  /* 0x0000004a191b7220 */ /* 0x041fe20000410000 */
[C---:B------:R-:W-:Y:S01]  /*f380*/  FMUL.FTZ R43, R25.reuse, R76 ;  /* 0x0000004c192b7220 */ /* 0x040fe20000410000 */
[C---:B------:R-:W-:Y:S01]  /*f390*/  FMUL.FTZ R47, R25.reuse, R78 ;  /* 0x0000004e192f7220 */ /* 0x040fe20000410000 */
[C---:B------:R-:W-:Y:S01]  /*f3a0*/  FMUL.FTZ R51, R25.reuse, R80 ;  /* 0x0000005019337220 */ /* 0x040fe20000410000 */
[----:B------:R0:W-:Y:S04]  /*f3b0*/  ST.E desc[UR44][R18.64+0x218], R11 ;  /* 0x0002180b12007985 */ /* 0x0001e8000c10192c */
[----:B------:R2:W-:Y:S04]  /*f3c0*/  ST.E desc[UR44][R18.64+0x228], R29 ;  /* 0x0002281d12007985 */ /* 0x0005e8000c10192c */
[----:B------:R3:W-:Y:S04]  /*f3d0*/  ST.E desc[UR44][R18.64+0x22c], R31 ;  /* 0x00022c1f12007985 */ /* 0x0007e8000c10192c */
[----:B------:R4:W-:Y:S01]  /*f3e0*/  ST.E desc[UR44][R18.64+0x238], R33 ;  /* 0x0002382112007985 */ /* 0x0009e2000c10192c */
[----:B0-----:R-:W-:-:S03]  /*f3f0*/  FMUL.FTZ R11, R25, R72 ;  /* 0x00000048190b7220 */ /* 0x001fc60000410000 */
[----:B------:R0:W-:Y:S01]  /*f400*/  ST.E desc[UR44][R18.64+0x23c], R35 ;  /* 0x00023c2312007985 */ /* 0x0001e2000c10192c */
[----:B--2---:R-:W-:-:S03]  /*f410*/  FMUL.FTZ R29, R25, R82 ;  /* 0x00000052191d7220 */ /* 0x004fc60000410000 */
[----:B------:R2:W-:Y:S01]  /*f420*/  ST.E desc[UR44][R18.64+0x248], R39 ;  /* 0x0002482712007985 */ /* 0x0005e2000c10192c */
[----:B---3--:R-:W-:-:S03]  /*f430*/  FMUL.FTZ R31, R25, R84 ;  /* 0x00000054191f7220 */ /* 0x008fc60000410000 */
[----:B------:R3:W-:Y:S01]  /*f440*/  ST.E desc[UR44][R18.64+0x258], R27 ;  /* 0x0002581b12007985 */ /* 0x0007e2000c10192c */
[----:B----4-:R-:W-:-:S03]  /*f450*/  FMUL.FTZ R33, R25, R86 ;  /* 0x0000005619217220 */ /* 0x010fc60000410000 */
[----:B------:R4:W-:Y:S01]  /*f460*/  ST.E desc[UR44][R18.64+0x25c], R43 ;  /* 0x00025c2b12007985 */ /* 0x0009e2000c10192c */
[----:B0-----:R-:W-:-:S03]  /*f470*/  FMUL.FTZ R35, R25, R88 ;  /* 0x0000005819237220 */ /* 0x001fc60000410000 */
[----:B------:R0:W-:Y:S01]  /*f480*/  ST.E desc[UR44][R18.64+0x268], R47 ;  /* 0x0002682f12007985 */ /* 0x0001e2000c10192c */
[----:B--2---:R-:W-:-:S03]  /*f490*/  FMUL.FTZ R39, R25, R90 ;  /* 0x0000005a19277220 */ /* 0x004fc60000410000 */
[----:B------:R2:W-:Y:S01]  /*f4a0*/  ST.E desc[UR44][R18.64+0x26c], R51 ;  /* 0x00026c3312007985 */ /* 0x0005e2000c10192c */
[C---:B---3--:R-:W-:Y:S01]  /*f4b0*/  FMUL.FTZ R27, R25.reuse, R94 ;  /* 0x0000005e191b7220 */ /* 0x048fe20000410000 */
[C---:B----4-:R-:W-:Y:S01]  /*f4c0*/  FMUL.FTZ R43, R25.reuse, R96 ;  /* 0x00000060192b7220 */ /* 0x050fe20000410000 */
[C---:B0-----:R-:W-:Y:S01]  /*f4d0*/  FMUL.FTZ R47, R25.reuse, R98 ;  /* 0x00000062192f7220 */ /* 0x041fe20000410000 */
[C---:B--2---:R-:W-:Y:S01]  /*f4e0*/  FMUL.FTZ R51, R25.reuse, R100 ;  /* 0x0000006419337220 */ /* 0x044fe20000410000 */
        /* <DEDUP_REMOVED lines=39> */
[----:B--2---:R-:W-:Y:S01]  /*f760*/  FMUL.FTZ R51, R25, R140 ;  /* 0x0000008c19337220 */ /* 0x004fe20000410000 */
[----:B------:R0:W-:Y:S01]  /*f770*/  ST.E desc[UR44][R18.64+0x2ec], R11 ;  /* 0x0002ec0b12007985 */ /* 0x0001e2000c10192c */
[----:B-1----:R-:W-:-:S03]  /*f780*/  SHF.R.U32.HI R55, RZ, 0x7, R55 ;  /* 0x00000007ff377819 */ /* 0x002fc60000011637 */
        /* <DEDUP_REMOVED lines=37> */
[----:B0-----:R-:W-:Y:S01]  /*f9e0*/  FMUL.FTZ R47, R25, R24 ;  /* 0x00000018192f7220 */ /* 0x001fe20000410000 */
[----:B------:R-:W-:Y:S02]  /*f9f0*/  VIADD R24, R55, 0x8 ;  /* 0x0000000837187836 */ /* 0x000fe40000000000 */
[----:B-1----:R-:W-:Y:S01]  /*fa00*/  FMUL.FTZ R51, R25, R26 ;  /* 0x0000001a19337220 */ /* 0x002fe20000410000 */
        /* <DEDUP_REMOVED lines=8> */
[----:B------:R-:W-:Y:S04]  /*fa90*/  ST.E desc[UR44][R18.64+0x3ec], R47 ;  /* 0x0003ec2f12007985 */ /* 0x000fe8000c10192c */
[----:B------:R-:W-:Y:S01]  /*faa0*/  ST.E desc[UR44][R18.64+0x3f8], R51 ;  /* 0x0003f83312007985 */ /* 0x000fe2000c10192c */
[----:B------:R4:W-:Y:S06]  /*fab0*/  BAR.SYNC.DEFER_BLOCKING R24, 0x100 ;  /* 0x000400180000751d */ /* 0x0009ec0000010000 */
[----:B0-----:R-:W4:Y:S04]  /*fac0*/  LDL R35, [R1+0x1f0] ;  /* 0x0001f00001237983 */ /* 0x001f280000100800 */
[----:B-1----:R-:W2:Y:S04]  /*fad0*/  LD.E R39, desc[UR44][R18.64+0x200] ;  /* 0x0002002c12277980 */ /* 0x002ea8000c101900 */
[----:B------:R-:W4:Y:S04]  /*fae0*/  LD.E.64 R10, desc[UR44][R18.64+0x88] ;  /* 0x0000882c120a7980 */ /* 0x000f28000c101b00 */
[----:B--2---:R0:W-:Y:S04]  /*faf0*/  ST.E desc[UR44][R18.64+0x200], R39 ;  /* 0x0002002712007985 */ /* 0x0041e8000c10192c */
[----:B------:R-:W2:Y:S04]  /*fb00*/  LD.E R25, desc[UR44][R4.64] ;  /* 0x0000002c04197980 */ /* 0x000ea8000c101900 */
[----:B--2---:R1:W-:Y:S04]  /*fb10*/  ST.E desc[UR44][R4.64], R25 ;  /* 0x0000001904007985 */ /* 0x0043e8000c10192c */
[----:B------:R-:W2:Y:S04]  /*fb20*/  LD.E R27, desc[UR44][R8.64] ;  /* 0x0000002c081b7980 */ /* 0x000ea8000c101900 */
[----:B--2---:R2:W-:Y:S04]  /*fb30*/  ST.E desc[UR44][R8.64], R27 ;  /* 0x0000001b08007985 */ /* 0x0045e8000c10192c */
[----:B------:R-:W3:Y:S04]  /*fb40*/  LD.E R29, desc[UR44][R6.64] ;  /* 0x0000002c061d7980 */ /* 0x000ee8000c101900 */
[----:B---3--:R3:W-:Y:S04]  /*fb50*/  ST.E desc[UR44][R6.64], R29 ;  /* 0x0000001d06007985 */ /* 0x0087e8000c10192c */
[----:B------:R-:W4:Y:S04]  /*fb60*/  LD.E R31, desc[UR44][R18.64+0x210] ;  /* 0x0002102c121f7980 */ /* 0x000f28000c101900 */
[----:B------:R-:W4:Y:S04]  /*fb70*/  LD.E R33, desc[UR44][R18.64+0x214] ;  /* 0x0002142c12217980 */ /* 0x000f28000c101900 */
[----:B------:R-:W4:Y:S04]  /*fb80*/  LD.E R43, desc[UR44][R18.64+0x218] ;  /* 0x0002182c122b7980 */ /* 0x000f28000c101900 */
[----:B0-----:R-:W4:Y:S04]  /*fb90*/  LD.E R39, desc[UR44][R18.64+0x21c] ;  /* 0x00021c2c12277980 */ /* 0x001f28000c101900 */
[----:B------:R-:W4:Y:S04]  /*fba0*/  LD.E R47, desc[UR44][R18.64+0x220] ;  /* 0x0002202c122f7980 */ /* 0x000f28000c101900 */
[----:B------:R-:W4:Y:S04]  /*fbb0*/  LD.E R51, desc[UR44][R18.64+0x224] ;  /* 0x0002242c12337980 */ /* 0x000f28000c101900 */
[----:B-1----:R-:W4:Y:S04]  /*fbc0*/  LD.E R25, desc[UR44][R18.64+0x228] ;  /* 0x0002282c12197980 */ /* 0x002f28000c101900 */
[----:B------:R-:W4:Y:S04]  /*fbd0*/  LD.E R55, desc[UR44][R18.64+0x22c] ;  /* 0x00022c2c12377980 */ /* 0x000f28000c101900 */
[----:B--2---:R-:W2:Y:S04]  /*fbe0*/  LD.E R27, desc[UR44][R18.64+0x230] ;  /* 0x0002302c121b7980 */ /* 0x004ea8000c101900 */
[----:B------:R-:W2:Y:S04]  /*fbf0*/  LD.E R57, desc[UR44][R18.64+0x234] ;  /* 0x0002342c12397980 */ /* 0x000ea8000c101900 */
        /* <DEDUP_REMOVED lines=73> */
[----:B--2---:R2:W-:Y:S04]  /*10090*/  ST.E desc[UR44][R18.64+0x230], R27 ;  /* 0x0002301b12007985 */ /* 0x0045e8000c10192c */
[----:B------:R-:W-:Y:S04]  /*100a0*/  ST.E desc[UR44][R18.64+0x234], R57 ;  /* 0x0002343912007985 */ /* 0x000fe8000c10192c */
[----:B---3--:R3:W-:Y:S04]  /*100b0*/  ST.E desc[UR44][R18.64+0x238], R29 ;  /* 0x0002381d12007985 */ /* 0x0087e8000c10192c */
[----:B------:R3:W-:Y:S04]  /*100c0*/  ST.E desc[UR44][R18.64+0x23c], R59 ;  /* 0x00023c3b12007985 */ /* 0x0007e8000c10192c */
[----:B------:R3:W-:Y:S04]  /*100d0*/  ST.E desc[UR44][R18.64+0x240], R61 ;  /* 0x0002403d12007985 */ /* 0x0007e8000c10192c */
[----:B------:R3:W-:Y:S04]  /*100e0*/  ST.E desc[UR44][R18.64+0x244], R63 ;  /* 0x0002443f12007985 */ /* 0x0007e8000c10192c */
[----:B------:R3:W-:Y:S04]  /*100f0*/  ST.E desc[UR44][R18.64+0x248], R65 ;  /* 0x0002484112007985 */ /* 0x0007e8000c10192c */
[----:B------:R3:W-:Y:S04]  /*10100*/  ST.E desc[UR44][R18.64+0x24c], R67 ;  /* 0x00024c4312007985 */ /* 0x0007e8000c10192c */
[----:B0-----:R-:W4:Y:S04]  /*10110*/  LD.E R31, desc[UR44][R18.64+0x250] ;  /* 0x0002502c121f7980 */ /* 0x001f28000c101900 */
        /* <DEDUP_REMOVED lines=75> */
[----:B------:R0:W-:Y:S04]  /*105d0*/  ST.E desc[UR44][R18.64+0x254], R25 ;  /* 0x0002541912007985 */ /* 0x0001e8000c10192c */
[----:B------:R-:W-:Y:S04]  /*105e0*/  ST.E desc[UR44][R18.64+0x258], R33 ;  /* 0x0002582112007985 */ /* 0x000fe8000c10192c */
[----:B--2---:R1:W-:Y:S04]  /*105f0*/  ST.E desc[UR44][R18.64+0x25c], R27 ;  /* 0x00025c1b12007985 */ /* 0x0043e8000c10192c */
[----:B------:R-:W-:Y:S04]  /*10600*/  ST.E desc[UR44][R18.64+0x260], R39 ;  /* 0x0002602712007985 */ /* 0x000fe8000c10192c */
        /* <DEDUP_REMOVED lines=77> */
[----:B0-----:R-:W4:Y:S01]  /*10ae0*/  LDL R25, [R1+0x68] ;  /* 0x0000680001197983 */ /* 0x001f220000100800 */
[----:B------:R-:W-:-:S02]  /*10af0*/  IMAD R10, R35, 0xc00, R10 ;  /* 0x00000c00230a7824 */ /* 0x000fc400078e020a */
[----:B-1----:R-:W-:Y:S01]  /*10b00*/  IMAD.MOV.U32 R27, RZ, RZ, R11 ;  /* 0x000000ffff1b7224 */ /* 0x002fe200078e000b */
[----:B------:R-:W-:Y:S01]  /*10b10*/  F2FP.BF16.F32.PACK_AB R170, R37, R170 ;  /* 0x000000aa25aa723e */ /* 0x000fe200000010ff */
[C---:B--2---:R-:W-:Y:S01]  /*10b20*/  VIADD R24, R10.reuse, 0x80 ;  /* 0x000000800a187836 */ /* 0x044fe20000000000 */
[----:B------:R-:W-:Y:S01]  /*10b30*/  F2FP.BF16.F32.PACK_AB R172, R41, R172 ;  /* 0x000000ac29ac723e */ /* 0x000fe200000010ff */
[----:B---3--:R-:W-:Y:S01]  /*10b40*/  VIADD R26, R10, 0x100 ;  /* 0x000001000a1a7836 */ /* 0x008fe20000000000 */
[----:B------:R-:W-:Y:S01]  /*10b50*/  R2UR UR15, R27 ;  /* 0x000000001b0f72ca */ /* 0x000fe200000e0000 */
[----:B------:R-:W2:Y:S01]  /*10b60*/  LD.E R29, desc[UR44][R18.64+0x214] ;  /* 0x0002142c121d7980 */ /* 0x000ea2000c101900 */
[----:B------:R-:W-:Y:S02]  /*10b70*/  R2UR UR10, R24 ;  /* 0x00000000180a72ca */ /* 0x000fe400000e0000 */
[----:B------:R-:W-:Y:S01]  /*10b80*/  R2UR UR14, R26 ;  /* 0x000000001a0e72ca */ /* 0x000fe200000e0000 */
[----:B------:R-:W2:Y:S01]  /*10b90*/  LD.E R24, desc[UR44][R18.64+0x200] ;  /* 0x0002002c12187980 */ /* 0x000ea2000c101900 */
[----:B------:R-:W-:-:S02]  /*10ba0*/  F2FP.BF16.F32.PACK_AB R174, R45, R174 ;  /* 0x000000ae2dae723e */ /* 0x000fc400000010ff */
[----:B------:R-:W-:Y:S01]  /*10bb0*/  F2FP.BF16.F32.PACK_AB R176, R49, R176 ;  /* 0x000000b031b0723e */ /* 0x000fe200000010ff */
[----:B------:R-:W2:Y:S01]  /*10bc0*/  LD.E R31, desc[UR44][R18.64+0x21c] ;  /* 0x00021c2c121f7980 */ /* 0x000ea2000c101900 */
[----:B------:R-:W-:Y:S02]  /*10bd0*/  F2FP.BF16.F32.PACK_AB R178, R53, R178 ;  /* 0x000000b235b2723e */ /* 0x000fe400000010ff */
[----:B------:R-:W-:Y:S01]  /*10be0*/  F2FP.BF16.F32.PACK_AB R169, R169, R28 ;  /* 0x0000001ca9a9723e */ /* 0x000fe200000010ff */
[----:B------:R-:W2:Y:S01]  /*10bf0*/  LD.E R33, desc[UR44][R18.64+0x224] ;  /* 0x0002242c12217980 */ /* 0x000ea2000c101900 */
[----:B------:R-:W-:Y:S02]  /*10c00*/  F2FP.BF16.F32.PACK_AB R171, R30, R171 ;  /* 0x000000ab1eab723e */ /* 0x000fe400000010ff */
[----:B------:R-:W-:Y:S01]  /*10c10*/  F2FP.BF16.F32.PACK_AB R173, R32, R173 ;  /* 0x000000ad20ad723e */ /* 0x000fe200000010ff */
[----:B------:R-:W2:Y:S01]  /*10c20*/  LD.E R28, desc[UR44][R18.64+0x210] ;  /* 0x0002102c121c7980 */ /* 0x000ea2000c101900 */
[----:B------:R-:W-:-:S02]  /*10c30*/  F2FP.BF16.F32.PACK_AB R175, R34, R175 ;  /* 0x000000af22af723e */ /* 0x000fc400000010ff */
[----:B------:R-:W-:Y:S01]  /*10c40*/  F2FP.BF16.F32.PACK_AB R177, R36, R177 ;  /* 0x000000b124b1723e */ /* 0x000fe200000010ff */
[----:B------:R-:W2:Y:S04]  /*10c50*/  LD.E R30, desc[UR44][R18.64+0x218] ;  /* 0x0002182c121e7980 */ /* 0x000ea8000c101900 */
[----:B------:R-:W2:Y:S04]  /*10c60*/  LD.E R32, desc[UR44][R18.64+0x220] ;  /* 0x0002202c12207980 */ /* 0x000ea8000c101900 */
[----:B------:R-:W2:Y:S04]  /*10c70*/  LD.E R34, desc[UR44][R18.64+0x228] ;  /* 0x0002282c12227980 */ /* 0x000ea8000c101900 */
[----:B------:R-:W2:Y:S04]  /*10c80*/  LD.E R35, desc[UR44][R18.64+0x22c] ;  /* 0x00022c2c12237980 */ /* 0x000ea8000c101900 */
[----:B------:R-:W2:Y:S04]  /*10c90*/  LD.E R36, desc[UR44][R18.64+0x230] ;  /* 0x0002302c12247980 */ /* 0x000ea8000c101900 */
        /* <DEDUP_REMOVED lines=63> */
[----:B------:R-:W-:Y:S01]  /*11090*/  ISETP.NE.U32.AND P0, PT, R25, RZ, PT ;  /* 0x000000ff1900720c */ /* 0x000fe20003f05070 */
[----:B------:R-:W-:-:S02]  /*110a0*/  IMAD.MOV.U32 R25, RZ, RZ, R11 ;  /* 0x000000ffff197224 */ /* 0x000fc400078e000b */
[----:B------:R-:W2:Y:S03]  /*110b0*/  LD.E R100, desc[UR44][R18.64+0x330] ;  /* 0x0003302c12647980 */ /* 0x000ea6000c101900 */
        /* <DEDUP_REMOVED lines=60> */
[----:B------:R-:W-:Y:S01]  /*11480*/  HGMMA.64x256x16.F32.BF16 R24, R168, gdesc[UR4].tnspB, R24, UP0, gsb0 ;  /* 0x43e00004a8187df0 */ /* 0x000fe2000b801818 */
[----:B------:R-:W-:Y:S02]  /*11490*/  F2FP.BF16.F32.PACK_AB R179, R12, R179 ;  /* 0x000000b30cb3723e */ /* 0x000fe400000010ff */
        /* <DEDUP_REMOVED lines=131> */
[----:B------:R-:W-:Y:S01]  /*11cd0*/  STL [R1+0x68], R2 ;  /* 0x0000680201007387 */ /* 0x000fe20000100800 */
        /* <DEDUP_REMOVED lines=8> */
[----:B------:R-:W-:-:S02]  /*11d60*/  WARPGROUP.DEPBAR.LE gsb0, 0x0 ;  /* 0x00008000000079c5 */ /* 0x000fc40000010000 */
        /* <DEDUP_REMOVED lines=132> */
[----:B------:R-:W-:Y:S01]  /*125b0*/  IMAD.MOV.U32 R13, RZ, RZ, R11 ;  /* 0x000000ffff0d7224 */ /* 0x000fe200078e000b */
        /* <DEDUP_REMOVED lines=131> */
[----:B------:R-:W-:Y:S01]  /*12df0*/  R2UR UR6, R12 ;  /* 0x000000000c0672ca */ /* 0x000fe200000e0000 */
[----:B------:R-:W-:Y:S01]  /*12e00*/  STL [R1+0x68], R2 ;  /* 0x0000680201007387 */ /* 0x000fe20000100800 */
[----:B------:R-:W-:Y:S01]  /*12e10*/  R2UR UR7, R13 ;  /* 0x000000000d0772ca */ /* 0x000fe200000e0000 */
[----:B------:R-:W-:Y:S01]  /*12e20*/  VIADD R10, R10, 0x280 ;  /* 0x000002800a0a7836 */ /* 0x000fe20000000000 */
[----:B------:R-:W-:Y:S02]  /*12e30*/  WARPGROUP.DEPBAR.LE gsb0, 0x0 ;  /* 0x00008000000079c5 */ /* 0x000fe40000010000 */
[----:B------:R-:W-:Y:S01]  /*12e40*/  ST.E desc[UR44][R18.64+0x200], R24 ;  /* 0x0002001812007985 */ /* 0x000fe2000c10192c */
[----:B------:R-:W-:Y:S02]  /*12e50*/  F2FP.BF16.F32.PACK_AB R168, R203, R204 ;  /* 0x000000cccba8723e */ /* 0x000fe400000010ff */
[----:B------:R-:W-:Y:S01]  /*12e60*/  F2FP.BF16.F32.PACK_AB R170, R201, R202 ;  /* 0x000000cac9aa723e */ /* 0x000fe200000010ff */
[----:B------:R-:W-:Y:S01]  /*12e70*/  ST.E desc[UR44][R4.64], R25 ;  /* 0x0000001904007985 */ /* 0x000fe2000c10192c */
        /* <DEDUP_REMOVED lines=400> */
[----:B--2---:R1:W-:Y:S04]  /*14780*/  ST.E desc[UR44][R18.64+0x200], R11 ;  /* 0x0002000b12007985 */ /* 0x0043e8000c10192c */
[----:B------:R-:W2:Y:S04]  /*14790*/  LD.E R13, desc[UR44][R4.64] ;  /* 0x0000002c040d7980 */ /* 0x000ea8000c101900 */
[----:B--2---:R2:W-:Y:S04]  /*147a0*/  ST.E desc[UR44][R4.64], R13 ;  /* 0x0000000d04007985 */ /* 0x0045e8000c10192c */
[----:B------:R-:W3:Y:S04]  /*147b0*/  LD.E R15, desc[UR44][R8.64] ;  /* 0x0000002c080f7980 */ /* 0x000ee8000c101900 */
[----:B---3--:R3:W-:Y:S04]  /*147c0*/  ST.E desc[UR44][R8.64], R15 ;  /* 0x0000000f08007985 */ /* 0x0087e8000c10192c */
[----:B------:R-:W4:Y:S04]  /*147d0*/  LD.E R17, desc[UR44][R6.64] ;  /* 0x0000002c06117980 */ /* 0x000f28000c101900 */
[----:B----4-:R4:W-:Y:S04]  /*147e0*/  ST.E desc[UR44][R6.64], R17 ;  /* 0x0000001106007985 */ /* 0x0109e8000c10192c */
[----:B0-----:R-:W4:Y:S04]  /*147f0*/  LD.E R2, desc[UR44][R18.64+0x374] ;  /* 0x0003742c12027980 */ /* 0x001f28000c101900 */
        /* <DEDUP_REMOVED lines=124> */
[----:B0-----:R-:W4:Y:S04]  /*14fc0*/  LD.E R2, desc[UR44][R18.64+0x28] ;  /* 0x0000282c12027980 */ /* 0x001f28000c101900 */
[----:B------:R-:W-:Y:S04]  /*14fd0*/  ST.E desc[UR44][R18.64+0x210], R21 ;  /* 0x0002101512007985 */ /* 0x000fe8000c10192c */
[----:B------:R-:W-:Y:S04]  /*14fe0*/  ST.E desc[UR44][R18.64+0x214], R25 ;  /* 0x0002141912007985 */ /* 0x000fe8000c10192c */
[----:B------:R-:W-:Y:S04]  /*14ff0*/  ST.E desc[UR44][R18.64+0x218], R27 ;  /* 0x0002181b12007985 */ /* 0x000fe8000c10192c */
[----:B------:R-:W-:Y:S04]  /*15000*/  ST.E desc[UR44][R18.64+0x21c], R29 ;  /* 0x00021c1d12007985 */ /* 0x000fe8000c10192c */
[----:B------:R-:W-:Y:S04]  /*15010*/  ST.E desc[UR44][R18.64+0x220], R11 ;  /* 0x0002200b12007985 */ /* 0x000fe8000c10192c */
[----:B------:R-:W-:Y:S04]  /*15020*/  ST.E desc[UR44][R18.64+0x224], R31 ;  /* 0x0002241f12007985 */ /* 0x000fe8000c10192c */
[----:B--2---:R-:W-:Y:S04]  /*15030*/  ST.E desc[UR44][R18.64+0x228], R5 ;  /* 0x0002280512007985 */ /* 0x004fe8000c10192c */
[----:B------:R-:W-:Y:S04]  /*15040*/  ST.E desc[UR44][R18.64+0x22c], R13 ;  /* 0x00022c0d12007985 */ /* 0x000fe8000c10192c */
[----:B---3--:R-:W-:Y:S04]  /*15050*/  ST.E desc[UR44][R18.64+0x230], R9 ;  /* 0x0002300912007985 */ /* 0x008fe8000c10192c */
        /* <DEDUP_REMOVED lines=115> */
[----:B------:R-:W-:-:S04]  /*15790*/  LOP3.LUT R2, R2, 0x1, RZ, 0xfc, !PT ;  /* 0x0000000102027812 */ /* 0x000fc800078efcff */
[----:B------:R-:W-:Y:S01]  /*157a0*/  ISETP.NE.AND P0, PT, R2, 0x3, PT ;  /* 0x000000030200780c */ /* 0x000fe20003f05270 */
[----:B------:R-:W-:-:S12]  /*157b0*/  BSSY B0, `(.L_x_3950) ;  /* 0x0000003000007945 */ /* 0x000fd80003800000 */
[----:B-1----:R-:W-:Y:S05]  /*157c0*/  @!P0 BRA `(.L_x_3951) ;  /* 0x0000000000048947 */ /* 0x002fea0003800000 */
[----:B------:R-:W-:Y:S01]  /*157d0*/  BPT.TRAP 0x1 ;  /* 0x000000040000795c */ /* 0x000fe20000300000 */
.L_x_3951:
[----:B------:R-:W-:Y:S05]  /*157e0*/  BSYNC B0 ;  /* 0x0000000000007941 */ /* 0x000fea0003800000 */
.L_x_3950:
        /* <DEDUP_REMOVED lines=9> */
[----:B0-----:R-:W2:Y:S02]  /*15880*/  LDL R2, [R1+0x50] ;  /* 0x0000500001027983 */ /* 0x001ea40000100800 */
[----:B--2---:R-:W-:-:S07]  /*15890*/  IMAD.SHL.U32 R2, R2, 0x80, RZ ;  /* 0x0000008002027824 */ /* 0x004fce00078e00ff */
.L_x_3923:
[----:B------:R-:W0:Y:S01]  /*158a0*/  LDC R3, c[0x0][0x448] ;  /* 0x00011200ff037b82 */ /* 0x000e220000000800 */
[----:B------:R-:W-:-:S07]  /*158b0*/  ULDC UR4, c[0x0][0xad4] ;  /* 0x0002b50000047ab9 */ /* 0x000fce0000000800 */
[----:B------:R-:W1:Y:S01]  /*158c0*/  LDC R6, c[0x0][0xadc] ;  /* 0x0002b700ff067b82 */ /* 0x000e620000000800 */
[----:B0-----:R-:W-:Y:S01]  /*158d0*/  ISETP.NE.AND P0, PT, R3, 0x1, PT ;  /* 0x000000010300780c */ /* 0x001fe20003f05270 */
[----:B------:R-:W-:-:S12]  /*158e0*/  VIADD R3, R2, 0x7f ;  /* 0x0000007f02037836 */ /* 0x000fd80000000000 */
[----:B------:R-:W0:Y:S08]  /*158f0*/  @P0 LDC R4, c[0x0][0x44c] ;  /* 0x00011300ff040b82 */ /* 0x000e300000000800 */
[----:B------:R-:W2:Y:S01]  /*15900*/  @P0 LDC R5, c[0x0][0x450] ;  /* 0x00011400ff050b82 */ /* 0x000ea20000000800 */
[----:B0-----:R-:W-:-:S05]  /*15910*/  @P0 IMAD.HI.U32 R2, R3, R4, RZ ;  /* 0x0000000403020227 */ /* 0x001fca00078e00ff */
[----:B--2---:R-:W-:Y:S02]  /*15920*/  @P0 SHF.R.U32.HI R3, RZ, R5, R2 ;  /* 0x00000005ff030219 */ /* 0x004fe40000011602 */
[----:B-1----:R-:W-:-:S03]  /*15930*/  ISETP.GE.AND P0, PT, R6, 0x1, PT ;  /* 0x000000010600780c */ /* 0x002fc60003f06270 */
[----:B------:R-:W-:-:S04]  /*15940*/  IMAD.IADD R3, R188, 0x1, R3 ;  /* 0x00000001bc037824 */ /* 0x000fc800078e0203 */
[----:B------:R-:W-:-:S06]  /*15950*/  VIADD R2, R3, -UR4 ;  /* 0x8000000403027c36 */ /* 0x000fcc0008000000 */
[----:B------:R-:W-:Y:S05]  /*15960*/  @!P0 BRA `(.L_x_3953) ;  /* 0x0000000000448947 */ /* 0x000fea0003800000 */
        /* <DEDUP_REMOVED lines=10> */
.L_x_3955:
[----:B------:R-:W-:-:S13]  /*15a10*/  ISETP.NE.AND P0, PT, R6, 0x1, PT ;  /* 0x000000010600780c */ /* 0x000fda0003f05270 */
[----:B------:R-:W0:Y:S02]  /*15a20*/  @P0 LDC.64 R4, c[0x0][0xae0] ;  /* 0x0002b800ff040b82 */ /* 0x000e240000000a00 */
[----:B0-----:R-:W-:-:S05]  /*15a30*/  @P0 IMAD.HI.U32 R4, R3, R4, RZ ;  /* 0x0000000403040227 */ /* 0x001fca00078e00ff */
[----:B------:R-:W-:-:S07]  /*15a40*/  @P0 SHF.R.U32.HI R3, RZ, R5, R4 ;  /* 0x00000005ff030219 */ /* 0x000fce0000011604 */
.L_x_3956:
[----:B------:R-:W-:Y:S05]  /*15a50*/  BSYNC B0 ;  /* 0x0000000000007941 */ /* 0x000fea0003800000 */
.L_x_3954:
[----:B------:R-:W-:-:S05]  /*15a60*/  IMAD R3, R3, R6, RZ ;  /* 0x0000000603037224 */ /* 0x000fca00078e02ff */
[----:B------:R-:W-:-:S07]  /*15a70*/  VIMNMX R2, R2, R3, !PT ;  /* 0x0000000302027248 */ /* 0x000fce0007fe0100 */
.L_x_3953:
[----:B------:R-:W-:Y:S01]  /*15a80*/  VIADD R2, R2, 0x5f ;  /* 0x0000005f02027836 */ /* 0x000fe20000000000 */
[----:B------:R-:W-:-:S03]  /*15a90*/  UIADD3 UR4, UP0, UR37, 0x28, URZ ;  /* 0x0000002825047890 */ /* 0x000fc6000ff1e03f */
[----:B------:R-:W-:Y:S01]  /*15aa0*/  IMAD.HI R2, R2, 0x2aaaaaab, RZ ;  /* 0x2aaaaaab02027827 */ /* 0x000fe200078e02ff */
[----:B------:R-:W-:-:S03]  /*15ab0*/  UIADD3.X UR5, URZ, UR36, URZ, UP0, !UPT ;  /* 0x000000243f057290 */ /* 0x000fc600087fe43f */
[----:B------:R-:W-:Y:S01]  /*15ac0*/  IMAD.U32 R6, RZ, RZ, UR4 ;  /* 0x00000004ff067e24 */ /* 0x000fe2000f8e00ff */
[----:B------:R-:W-:Y:S02]  /*15ad0*/  SHF.R.U32.HI R3, RZ, 0x1f, R2 ;  /* 0x0000001fff037819 */ /* 0x000fe40000011602 */
[----:B------:R-:W-:Y:S02]  /*15ae0*/  IMAD.U32 R7, RZ, RZ, UR5 ;  /* 0x00000005ff077e24 */ /* 0x000fe4000f8e00ff */
[----:B------:R-:W-:-:S04]  /*15af0*/  LEA.HI.SX32 R3, R2, R3, 0x1c ;  /* 0x0000000302037211 */ /* 0x000fc800078fe2ff */
[----:B------:R-:W-:-:S04]  /*15b00*/  VIMNMX R4, R196, R3, !PT ;  /* 0x00000003c4047248 */ /* 0x000fc80007fe0100 */
[----:B------:R-:W-:-:S13]  /*15b10*/  ISETP.GE.AND P0, PT, R0, R4, PT ;  /* 0x000000040000720c */ /* 0x000fda0003f06270 */
[----:B------:R-:W-:Y:S05]  /*15b20*/  @!P0 BRA `(.L_x_3957) ;  /* 0x00000098005c8947 */ /* 0x000fea0003800000 */
[----:B------:R0:W5:Y:S02]  /*15b30*/  LDL.64 R2, [R1+0x150] ;  /* 0x0001500001027983 */ /* 0x0001640000100a00 */
.L_x_3976:
[----:B-1---5:R-:W2:Y:S04]  /*15b40*/  LD.E R5, desc[UR44][R2.64] ;  /* 0x0000002c02057980 */ /* 0x022ea8000c101900 */
[----:B------:R-:W3:Y:S01]  /*15b50*/  LD.E R8, desc[UR44][R2.64+0x8] ;  /* 0x0000082c02087980 */ /* 0x000ee2000c101900 */
[----:B--2---:R-:W-:-:S05]  /*15b60*/  VIADD R5, R5, 0x1 ;  /* 0x0000000105057836 */ /* 0x004fca0000000000 */
[----:B------:R-:W-:-:S13]  /*15b70*/  ISETP.NE.AND P0, PT, R5, 0x2, PT ;  /* 0x000000020500780c */ /* 0x000fda0003f05270 */
[----:B------:R1:W5:Y:S04]  /*15b80*/  @P0 LD.E R11, desc[UR44][R2.64+0x4] ;  /* 0x0000042c020b0980 */ /* 0x000368000c101900 */
[----:B------:R-:W2:Y:S01]  /*15b90*/  @!P0 LD.E R10, desc[UR44][R2.64+0x4] ;  /* 0x0000042c020a8980 */ /* 0x000ea2000c101900 */
[----:B---3--:R-:W-:-:S03]  /*15ba0*/  VIADD R9, R8, 0x1 ;  /* 0x0000000108097836 */ /* 0x008fc60000000000 */
[----:B------:R3:W-:Y:S04]  /*15bb0*/  ST.E desc[UR44][R2.64], R5 ;  /* 0x0000000502007985 */ /* 0x0007e8000c10192c */
[----:B------:R1:W-:Y:S04]  /*15bc0*/  ST.E desc[UR44][R2.64+0x8], R9 ;  /* 0x0000080902007985 */ /* 0x0003e8000c10192c */
[----:B------:R1:W-:Y:S01]  /*15bd0*/  @!P0 ST.E desc[UR44][R2.64], RZ ;  /* 0x000000ff02008985 */ /* 0x0003e2000c10192c */
[----:B--2---:R-:W-:-:S05]  /*15be0*/  @!P0 LOP3.LUT R11, R10, 0x1, RZ, 0x3c, !PT ;  /* 0x000000010a0b8812 */ /* 0x004fca00078e3cff */
[----:B------:R1:W-:Y:S04]  /*15bf0*/  @!P0 ST.E desc[UR44][R2.64+0x4], R11 ;  /* 0x0000040b02008985 */ /* 0x0003e8000c10192c */
[----:B------:R-:W2:Y:S04]  /*15c00*/  LDL.64 R72, [R1+0x168] ;  /* 0x0001680001487983 */ /* 0x000ea80000100a00 */
[----:B--2---:R-:W2:Y:S01]  /*15c10*/  LD.E R8, desc[UR44][R72.64] ;  /* 0x0000002c48087980 */ /* 0x004ea2000c101900 */
[----:B------:R-:W-:Y:S05]  /*15c20*/  YIELD ;  /* 0x0000000000007946 */ /* 0x000fea0003800000 */
[----:B------:R-:W-:Y:S01]  /*15c30*/  BSSY B0, `(.L_x_3958) ;  /* 0x0000006000007945 */ /* 0x000fe20003800000 */
[----:B---3--:R-:W-:Y:S01]  /*15c40*/  @!P0 IMAD.MOV.U32 R5, RZ, RZ, RZ ;  /* 0x000000ffff058224 */ /* 0x008fe200078e00ff */
[----:B--2---:R-:W-:-:S04]  /*15c50*/  LOP3.LUT R8, R8, 0x1, RZ, 0xfc, !PT ;  /* 0x0000000108087812 */ /* 0x004fc800078efcff */
[----:B------:R-:W-:-:S13]  /*15c60*/  ISETP.NE.AND P1, PT, R8, 0x3, PT ;  /* 0x000000030800780c */ /* 0x000fda0003f25270 */
[----:B-1----:R-:W-:Y:S05]  /*15c70*/  @!P1 BRA `(.L_x_3959) ;  /* 0x0000000000049947 */ /* 0x002fea0003800000 */
[----:B------:R-:W-:Y:S01]  /*15c80*/  BPT.TRAP 0x1 ;  /* 0x000000040000795c */ /* 0x000fe20000300000 */
.L_x_3959:
[----:B------:R-:W-:Y:S05]  /*15c90*/  BSYNC B0 ;  /* 0x0000000000007941 */ /* 0x000fea0003800000 */
.L_x_3958:
[----:B------:R-:W2:Y:S01]  /*15ca0*/  LD.E.64 R8, desc[UR44][R72.64+0x18] ;  /* 0x0000182c48087980 */ /* 0x000ea2000c101b00 */
[----:B-----5:R-:W-:Y:S02]  /*15cb0*/  SHF.L.U32 R12, R11, 0x1f, RZ ;  /* 0x0000001f0b0c7819 */ /* 0x020fe400000006ff */
[----:B--2---:R-:W-:-:S05]  /*15cc0*/  MOV R8, R8 ;  /* 0x0000000800087202 */ /* 0x004fca0000000f00 */
[----:B------:R-:W-:-:S04]  /*15cd0*/  IMAD R5, R5, 0x8, R8 ;  /* 0x0000000805057824 */ /* 0x000fc800078e0208 */
[----:B------:R1:W2:Y:S01]  /*15ce0*/  SYNCS.PHASECHK.TRANS64.TRYWAIT P0, [R5+URZ], R12 ;  /* 0x0000000c050075a7 */ /* 0x0002a2000800017f */
[----:B------:R-:W3:Y:S04]  /*15cf0*/  LD.E R8, desc[UR44][R72.64] ;  /* 0x0000002c48087980 */ /* 0x000ee8000c101900 */
[----:B------:R1:W5:Y:S04]  /*15d00*/  LD.E R10, desc[UR44][R2.64] ;  /* 0x0000002c020a7980 */ /* 0x000368000c101900 */
[----:B------:R1:W5:Y:S01]  /*15d10*/  LD.E R11, desc[UR44][R2.64+0x4] ;  /* 0x0000042c020b7980 */ /* 0x000362000c101900 */
[----:B------:R-:W-:Y:S01]  /*15d20*/  BSSY B0, `(.L_x_3960) ;  /* 0x0000005000007945 */ /* 0x000fe20003800000 */
[----:B---3--:R-:W-:-:S04]  /*15d30*/  LOP3.LUT R8, R8, 0x1, RZ, 0xfc, !PT ;  /* 0x0000000108087812 */ /* 0x008fc800078efcff */
[----:B------:R-:W-:-:S13]  /*15d40*/  ISETP.NE.AND P1, PT, R8, 0x3, PT ;  /* 0x000000030800780c */ /* 0x000fda0003f25270 */
[----:B-12---:R-:W-:Y:S05]  /*15d50*/  @!P1 BRA `(.L_x_3961) ;  /* 0x0000000000049947 */ /* 0x006fea0003800000 */
[----:B------:R-:W-:Y:S01]  /*15d60*/  BPT.TRAP 0x1 ;  /* 0x000000040000795c */ /* 0x000fe20000300000 */
.L_x_3961:
[----:B------:R-:W-:Y:S05]  /*15d70*/  BSYNC B0 ;  /* 0x0000000000007941 */ /* 0x000fea0003800000 */
.L_x_3960:
[----:B------:R-:W-:Y:S04]  /*15d80*/  BSSY B0, `(.L_x_3962) ;  /* 0x0000008000007945 */ /* 0x000fe80003800000 */
[----:B------:R-:W-:Y:S05]  /*15d90*/  @P0 BRA `(.L_x_3963) ;  /* 0x0000000000180947 */ /* 0x000fea0003800000 */
[----:B------:R-:W2:Y:S01]  /*15da0*/  LD.E.64 R8, desc[UR44][R72.64+0x18] ;  /* 0x0000182c48087980 */ /* 0x000ea2000c101b00 */
[----:B-----5:R-:W-:Y:S02]  /*15db0*/  SHF.L.U32 R11, R11, 0x1f, RZ ;  /* 0x0000001f0b0b7819 */ /* 0x020fe400000006ff */
[----:B--2---:R-:W-:-:S05]  /*15dc0*/  MOV R9, R8 ;  /* 0x0000000800097202 */ /* 0x004fca0000000f00 */
[----:B------:R-:W-:-:S04]  /*15dd0*/  IMAD R10, R10, 0x8, R9 ;  /* 0x000000080a0a7824 */ /* 0x000fc800078e0209 */
[----:B------:R-:W1:Y:S02]  /*15de0*/  SYNCS.PHASECHK.TRANS64.TRYWAIT P0, [R10+URZ], R11 ;  /* 0x0000000b0a0075a7 */ /* 0x000e64000800017f */
[----:B-1----:R-:W-:Y:S05]  /*15df0*/  @!P0 BRA `(.L_x_3964) ;  /* 0x0000021800108947 */ /* 0x002fea0003800000 */
.L_x_3963:
[----:B------:R-:W-:Y:S05]  /*15e00*/  BSYNC B0 ;  /* 0x0000000000007941 */ /* 0x000fea0003800000 */
.L_x_3962:
[----:B-1---5:R-:W2:Y:S04]  /*15e10*/  LD.E R11, desc[UR44][R2.64] ;  /* 0x0000002c020b7980 */ /* 0x022ea8000c101900 */
[----:B------:R-:W2:Y:S01]  /*15e20*/  LDL.64 R74, [R1+0x80] ;  /* 0x00008000014a7983 */ /* 0x000ea20000100a00 */
[----:B------:R-:W-:Y:S05]  /*15e30*/  WARPSYNC.ALL ;  /* 0x0000000000007948 */ /* 0x000fea0003800000 */
[----:B------:R1:W-:Y:S04]  /*15e40*/  STL [R1+0x60], RZ ;  /* 0x000060ff01007387 */ /* 0x0003e80000100800 */
[----:B------:R-:W3:Y:S01]  /*15e50*/  LD.E.64 R8, desc[UR44][R18.64+0x78] ;  /* 0x0000782c12087980 */ /* 0x000ee2000c101b00 */
[----:B------:R-:W-:-:S05]  /*15e60*/  IMAD.MOV.U32 R5, RZ, RZ, 0x1 ;  /* 0x00000001ff057424 */ /* 0x000fca00078e00ff */
[----:B------:R1:W-:Y:S04]  /*15e70*/  STL [R1+0x60], R5 ;  /* 0x0000600501007387 */ /* 0x0003e80000100800 */
[----:B------:R-:W4:Y:S04]  /*15e80*/  LD.E.64 R12, desc[UR44][R18.64+0x78] ;  /* 0x0000782c120c7980 */ /* 0x000f28000c101b00 */
[----:B------:R1:W-:Y:S04]  /*15e90*/  STL [R1+0x60], R5 ;  /* 0x0000600501007387 */ /* 0x0003e80000100800 */
[----:B------:R-:W4:Y:S01]  /*15ea0*/  LD.E.64 R14, desc[UR44][R18.64+0x78] ;  /* 0x0000782c120e7980 */ /* 0x000f22000c101b00 */
[----:B--2---:R-:W-:-:S02]  /*15eb0*/  IMAD R10, R11, 0x300, R74 ;  /* 0x000003000b0a7824 */ /* 0x004fc400078e024a */
[----:B------:R-:W-:Y:S01]  /*15ec0*/  IMAD.MOV.U32 R11, RZ, RZ, R75 ;  /* 0x000000ffff0b7224 */ /* 0x000fe200078e004b */
[----:B------:R1:W-:Y:S02]  /*15ed0*/  STL [R1+0x60], R5 ;  /* 0x0000600501007387 */ /* 0x0003e40000100800 */
[----:B------:R-:W-:Y:S02]  /*15ee0*/  R2UR UR6, R10 ;  /* 0x000000000a0672ca */ /* 0x000fe400000e0000 */
[----:B------:R-:W-:Y:S01]  /*15ef0*/  R2UR UR7, R11 ;  /* 0x000000000b0772ca */ /* 0x000fe200000e0000 */
[----:B------:R-:W2:Y:S01]  /*15f00*/  LD.E.64 R16, desc[UR44][R18.64+0x78] ;  /* 0x0000782c12107980 */ /* 0x000ea2000c101b00 */
[----:B------:R-:W-:-:S03]  /*15f10*/  WARPGROUP.ARRIVE ;  /* 0x00000000000079c5 */ /* 0x000fc60000000000 */
[----:B------:R1:W-:Y:S01]  /*15f20*/  STL [R1+0x60], R5 ;  /* 0x0000600501007387 */ /* 0x0003e20000100800 */
        /* <DEDUP_REMOVED lines=11> */
[----:B------:R-:W3:Y:S04]  /*15fe0*/  LD.E R21, desc[UR44][R6.64] ;  /* 0x0000002c06157980 */ /* 0x000ee8000c101900 */
[----:B------:R1:W5:Y:S04]  /*15ff0*/  LD.E R11, desc[UR44][R2.64] ;  /* 0x0000002c020b7980 */ /* 0x000368000c101900 */
[----:B------:R1:W5:Y:S01]  /*16000*/  LD.E R20, desc[UR44][R2.64+0x4] ;  /* 0x0000042c02147980 */ /* 0x000362000c101900 */
[----:B------:R-:W-:Y:S01]  /*16010*/  WARPGROUP.ARRIVE ;  /* 0x00000000000079c5 */ /* 0x000fe20000000000 */
[----:B------:R-:W-:Y:S01]  /*16020*/  VIADD R14, R14, 0x4 ;  /* 0x000000040e0e7836 */ /* 0x000fe20000000000 */
[----:B------:R-:W-:Y:S01]  /*16030*/  BSSY B0, `(.L_x_3965) ;  /* 0x000001a000007945 */ /* 0x000fe20003800000 */
[----:B------:R-:W-:-:S02]  /*16040*/  VIADD R8, R10, 0x4 ;  /* 0x000000040a087836 */ /* 0x000fc40000000000 */
[--C-:B------:R-:W-:Y:S01]  /*16050*/  IMAD.MOV.U32 R9, RZ, RZ, R75.reuse ;  /* 0x000000ffff097224 */ /* 0x100fe200078e004b */
[----:B------:R-:W-:Y:S01]  /*16060*/  HGMMA.64x96x16.F32.BF16 R24, gdesc[UR4], R24, gsb0 ;  /* 0x01600000041879f0 */ /* 0x000fe20008001818 */
[----:B------:R-:W-:Y:S01]  /*16070*/  R2UR UR4, R14 ;  /* 0x000000000e0472ca */ /* 0x000fe200000e0000 */
[----:B--2---:R-:W-:Y:S01]  /*16080*/  VIADD R16, R16, 0x6 ;  /* 0x0000000610107836 */ /* 0x004fe20000000000 */
[----:B------:R-:W-:Y:S01]  /*16090*/  R2UR UR6, R8 ;  /* 0x00000000080672ca */ /* 0x000fe200000e0000 */
[----:B------:R-:W-:Y:S01]  /*160a0*/  VIADD R8, R10, 0x6 ;  /* 0x000000060a087836 */ /* 0x000fe20000000000 */
[----:B------:R-:W-:Y:S01]  /*160b0*/  R2UR UR7, R9 ;  /* 0x00000000090772ca */ /* 0x000fe200000e0000 */
[----:B------:R-:W-:Y:S01]  /*160c0*/  IMAD.MOV.U32 R9, RZ, RZ, R75 ;  /* 0x000000ffff097224 */ /* 0x000fe200078e004b */
[----:B------:R-:W-:Y:S01]  /*160d0*/  R2UR UR5, R15 ;  /* 0x000000000f0572ca */ /* 0x000fe200000e0000 */
[----:B------:R-:W-:Y:S02]  /*160e0*/  WARPGROUP.DEPBAR.LE gsb0, 0x0 ;  /* 0x00008000000079c5 */ /* 0x000fe40000010000 */
[----:B------:R-:W-:-:S10]  /*160f0*/  WARPGROUP.ARRIVE ;  /* 0x00000000000079c5 */ /* 0x000fd40000000000 */
        /* <DEDUP_REMOVED lines=8> */
[----:B---3--:R-:W-:-:S04]  /*16180*/  LOP3.LUT R21, R21, 0x1, RZ, 0xfc, !PT ;  /* 0x0000000115157812 */ /* 0x008fc800078efcff */
[----:B------:R-:W-:Y:S01]  /*16190*/  ISETP.NE.AND P0, PT, R21, 0x3, PT ;  /* 0x000000031500780c */ /* 0x000fe20003f05270 */
[----:B------:R-:W-:-:S12]  /*161a0*/  WARPGROUP.DEPBAR.LE gsb0, 0x0 ;  /* 0x00008000000079c5 */ /* 0x000fd80000010000 */
[----:B-1----:R-:W-:Y:S05]  /*161b0*/  @!P0 BRA `(.L_x_3966) ;  /* 0x0000000000048947 */ /* 0x002fea0003800000 */
[----:B------:R-:W-:Y:S01]  /*161c0*/  BPT.TRAP 0x1 ;  /* 0x000000040000795c */ /* 0x000fe20000300000 */
.L_x_3966:
[----:B------:R-:W-:Y:S05]  /*161d0*/  BSYNC B0 ;  /* 0x0000000000007941 */ /* 0x000fea0003800000 */
.L_x_3965:
        /* <DEDUP_REMOVED lines=13> */
.L_x_3968:
[----:B------:R-:W-:Y:S05]  /*162b0*/  BSYNC B0 ;  /* 0x0000000000007941 */ /* 0x000fea0003800000 */
.L_x_3967:
        /* <DEDUP_REMOVED lines=8> */
.L_x_3970:
[----:B------:R-:W-:Y:S05]  /*16340*/  BSYNC B0 ;  /* 0x0000000000007941 */ /* 0x000fea0003800000 */
.L_x_3969:
[----:B------:R-:W2:Y:S04]  /*16350*/  LDL R7, [R1+0x70] ;  /* 0x0000700001077983 */ /* 0x000ea80000100800 */
[----:B------:R-:W3:Y:S04]  /*16360*/  LD.E R17, desc[UR44][R2.64] ;  /* 0x0000002c02117980 */ /* 0x000ee8000c101900 */
[----:B------:R-:W3:Y:S04]  /*16370*/  LDL.64 R20, [R1+0xf8] ;  /* 0x0000f80001147983 */ /* 0x000ee80000100a00 */
[----:B-1---5:R-:W4:Y:S04]  /*16380*/  LDL.64 R8, [R1+0xf0] ;  /* 0x0000f00001087983 */ /* 0x022f280000100a00 */
[----:B------:R-:W4:Y:S04]  /*16390*/  LDL.64 R10, [R1+0xf0] ;  /* 0x0000f000010a7983 */ /* 0x000f280000100a00 */
[----:B------:R-:W4:Y:S04]  /*163a0*/  LDL.64 R12, [R1+0xf0] ;  /* 0x0000f000010c7983 */ /* 0x000f280000100a00 */
[----:B------:R-:W4:Y:S01]  /*163b0*/  LDL.64 R14, [R1+0xf0] ;  /* 0x0000f000010e7983 */ /* 0x000f220000100a00 */
[----:B------:R-:W-:Y:S05]  /*163c0*/  WARPSYNC.ALL ;  /* 0x0000000000007948 */ /* 0x000fea0003800000 */
[----:B------:R-:W-:Y:S01]  /*163d0*/  WARPGROUP.ARRIVE ;  /* 0x00000000000079c5 */ /* 0x000fe20000000000 */
[----:B--2---:R-:W-:Y:S01]  /*163e0*/  ISETP.NE.U32.AND P0, PT, R7, RZ, PT ;  /* 0x000000ff0700720c */ /* 0x004fe20003f05070 */
[----:B---3--:R-:W-:-:S02]  /*163f0*/  IMAD R6, R17, 0xc00, R20 ;  /* 0x00000c0011067824 */ /* 0x008fc400078e0214 */
[----:B------:R-:W-:Y:S01]  /*16400*/  IMAD.MOV.U32 R7, RZ, RZ, R21 ;  /* 0x000000ffff077224 */ /* 0x000fe200078e0015 */
[----:B------:R-:W2:Y:S01]  /*16410*/  LDL.64 R16, [R1+0xf0] ;  /* 0x0000f00001107983 */ /* 0x000ea20000100a00 */
[----:B----4-:R-:W-:Y:S02]  /*16420*/  R2UR UR4, R8 ;  /* 0x00000000080472ca */ /* 0x010fe400000e0000 */
[----:B------:R-:W-:Y:S02]  /*16430*/  R2UR UR6, R6 ;  /* 0x00000000060672ca */ /* 0x000fe400000e0000 */
[----:B------:R-:W-:Y:S02]  /*16440*/  R2UR UR7, R7 ;  /* 0x00000000070772ca */ /* 0x000fe400000e0000 */
[----:B------:R-:W-:Y:S02]  /*16450*/  R2UR UR5, R9 ;  /* 0x00000000090572ca */ /* 0x000fe400000e0000 */
[----:B------:R-:W-:-:S11]  /*16460*/  VOTEU.ANY UP0, P0 ;  /* 0x00000000003f7886 */ /* 0x000fd60000000100 */
        /* <DEDUP_REMOVED lines=85> */
[----:B------:R-:W2:Y:S01]  /*169c0*/  LDL.64 R8, [R1+0xf0] ;  /* 0x0000f00001087983 */ /* 0x000ea20000100a00 */
[----:B---3--:R-:W-:Y:S01]  /*169d0*/  VIADD R10, R10, 0x802 ;  /* 0x000008020a0a7836 */ /* 0x008fe20000000000 */
[----:B------:R-:W-:Y:S02]  /*169e0*/  WARPGROUP.DEPBAR.LE gsb0, 0x0 ;  /* 0x00008000000079c5 */ /* 0x000fe40000010000 */
[----:B------:R-:W-:-:S08]  /*169f0*/  WARPGROUP.ARRIVE ;  /* 0x00000000000079c5 */ /* 0x000fd00000000000 */
[----:B------:R-:W-:Y:S01]  /*16a00*/  HGMMA.64x96x16.F32.BF16 R24, gdesc[UR4], R24, gsb0 ;  /* 0x01600000041879f0 */ /* 0x000fe20008001818 */
[----:B------:R-:W-:Y:S01]  /*16a10*/  VIADD R20, R6, 0x602 ;  /* 0x0000060206147836 */ /* 0x000fe20000000000 */
[----:B------:R-:W-:Y:S02]  /*16a20*/  R2UR UR7, R21 ;  /* 0x00000000150772ca */ /* 0x000fe400000e0000 */
[----:B------:R-:W-:Y:S02]  /*16a30*/  R2UR UR4, R10 ;  /* 0x000000000a0472ca */ /* 0x000fe400000e0000 */
[----:B------:R-:W-:Y:S02]  /*16a40*/  R2UR UR6, R20 ;  /* 0x00000000140672ca */ /* 0x000fe400000e0000 */
[----:B------:R-:W-:Y:S02]  /*16a50*/  R2UR UR5, R11 ;  /* 0x000000000b0572ca */ /* 0x000fe400000e0000 */
[----:B------:R-:W3:Y:S01]  /*16a60*/  LDL.64 R10, [R1+0xf0] ;  /* 0x0000f000010a7983 */ /* 0x000ee20000100a00 */
[----:B----4-:R-:W-:-:S02]  /*16a70*/  VIADD R12, R12, 0x804 ;  /* 0x000008040c0c7836 */ /* 0x010fc40000000000 */
[----:B------:R-:W-:Y:S01]  /*16a80*/  VIADD R20, R6, 0x604 ;  /* 0x0000060406147836 */ /* 0x000fe20000000000 */
[----:B------:R-:W-:Y:S02]  /*16a90*/  WARPGROUP.DEPBAR.LE gsb0, 0x0 ;  /* 0x00008000000079c5 */ /* 0x000fe40000010000 */
[----:B------:R-:W-:-:S06]  /*16aa0*/  WARPGROUP.ARRIVE ;  /* 0x00000000000079c5 */ /* 0x000fcc0000000000 */
[----:B------:R-:W-:Y:S01]  /*16ab0*/  HGMMA.64x96x16.F32.BF16 R24, gdesc[UR4], R24, gsb0 ;  /* 0x01600000041879f0 */ /* 0x000fe20008001818 */
[----:B------:R-:W-:Y:S02]  /*16ac0*/  R2UR UR6, R20 ;  /* 0x00000000140672ca */ /* 0x000fe400000e0000 */
[----:B------:R-:W-:Y:S02]  /*16ad0*/  R2UR UR7, R21 ;  /* 0x00000000150772ca */ /* 0x000fe400000e0000 */
[----:B------:R-:W-:Y:S02]  /*16ae0*/  R2UR UR4, R12 ;  /* 0x000000000c0472ca */ /* 0x000fe400000e0000 */
[----:B------:R-:W-:Y:S02]  /*16af0*/  R2UR UR5, R13 ;  /* 0x000000000d0572ca */ /* 0x000fe400000e0000 */
[----:B------:R-:W4:Y:S01]  /*16b00*/  LDL.64 R12, [R1+0xf0] ;  /* 0x0000f000010c7983 */ /* 0x000f220000100a00 */
[----:B------:R-:W-:-:S02]  /*16b10*/  VIADD R14, R14, 0x806 ;  /* 0x000008060e0e7836 */ /* 0x000fc40000000000 */
        /* <DEDUP_REMOVED lines=9> */
[----:B--2---:R-:W-:-:S02]  /*16bb0*/  VIADD R8, R8, 0xc00 ;  /* 0x00000c0008087836 */ /* 0x004fc40000000000 */
[----:B------:R-:W-:Y:S01]  /*16bc0*/  VIADD R20, R6, 0x900 ;  /* 0x0000090006147836 */ /* 0x000fe20000000000 */
[----:B------:R-:W-:Y:S02]  /*16bd0*/  WARPGROUP.DEPBAR.LE gsb0, 0x0 ;  /* 0x00008000000079c5 */ /* 0x000fe40000010000 */
[----:B------:R-:W-:-:S06]  /*16be0*/  WARPGROUP.ARRIVE ;  /* 0x00000000000079c5 */ /* 0x000fcc0000000000 */
[----:B------:R-:W-:Y:S01]  /*16bf0*/  HGMMA.64x96x16.F32.BF16 R24, gdesc[UR4], R24, gsb0 ;  /* 0x01600000041879f0 */ /* 0x000fe20008001818 */
[----:B------:R-:W-:Y:S02]  /*16c00*/  R2UR UR6, R20 ;  /* 0x00000000140672ca */ /* 0x000fe400000e0000 */
[----:B------:R-:W-:Y:S02]  /*16c10*/  R2UR UR7, R21 ;  /* 0x00000000150772ca */ /* 0x000fe400000e0000 */
[----:B------:R-:W-:Y:S02]  /*16c20*/  R2UR UR4, R8 ;  /* 0x00000000080472ca */ /* 0x000fe400000e0000 */
[----:B------:R-:W-:Y:S01]  /*16c30*/  R2UR UR5, R9 ;  /* 0x00000000090572ca */ /* 0x000fe200000e0000 */
[----:B---3--:R-:W-:Y:S02]  /*16c40*/  VIADD R10, R10, 0xc02 ;  /* 0x00000c020a0a7836 */ /* 0x008fe40000000000 */
        /* <DEDUP_REMOVED lines=26> */
[----:B------:R-:W1:Y:S01]  /*16df0*/  S2R R74, SR_TID.X ;  /* 0x00000000004a7919 */ /* 0x000e620000002100 */
[----:B------:R2:W-:Y:S04]  /*16e00*/  STL [R1+0x70], R5 ;  /* 0x0000700501007387 */ /* 0x0005e80000100800 */
[----:B------:R2:W-:Y:S01]  /*16e10*/  STL [R1+0x70], R5 ;  /* 0x0000700501007387 */ /* 0x0005e20000100800 */
[----:B------:R-:W-:-:S02]  /*16e20*/  WARPGROUP.DEPBAR.LE gsb0, 0x0 ;  /* 0x00008000000079c5 */ /* 0x000fc40000010000 */
[----:B------:R-:W-:-:S06]  /*16e30*/  WARPGROUP.ARRIVE ;  /* 0x00000000000079c5 */ /* 0x000fcc0000000000 */
[----:B------:R-:W-:Y:S01]  /*16e40*/  HGMMA.64x96x16.F32.BF16 R24, gdesc[UR4], R24, gsb0 ;  /* 0x01600000041879f0 */ /* 0x000fe20008001818 */
[----:B------:R2:W-:Y:S01]  /*16e50*/  STL [R1+0x70], R5 ;  /* 0x0000700501007387 */ /* 0x0005e20000100800 */
[----:B-1----:R-:W-:-:S03]  /*16e60*/  SHF.R.U32.HI R74, RZ, 0x7, R74 ;  /* 0x00000007ff4a7819 */ /* 0x002fc6000001164a */
        /* <DEDUP_REMOVED lines=16> */
[----:B------:R-:W3:Y:S04]  /*16f70*/  LD.E R7, desc[UR44][R72.64] ;  /* 0x0000002c48077980 */ /* 0x000ee8000c101900 */
[----:B------:R2:W5:Y:S01]  /*16f80*/  LD.E R6, desc[UR44][R2.64] ;  /* 0x0000002c02067980 */ /* 0x000562000c101900 */
[----:B------:R-:W-:Y:S01]  /*16f90*/  BSSY B0, `(.L_x_3972) ;  /* 0x0000005000007945 */ /* 0x000fe20003800000 */
[----:B---3--:R-:W-:-:S04]  /*16fa0*/  LOP3.LUT R7, R7, 0x1, RZ, 0xfc, !PT ;  /* 0x0000000107077812 */ /* 0x008fc800078efcff */
[----:B------:R-:W-:-:S13]  /*16fb0*/  ISETP.NE.AND P0, PT, R7, 0x3, PT ;  /* 0x000000030700780c */ /* 0x000fda0003f05270 */
[----:B--2---:R-:W-:Y:S05]  /*16fc0*/  @!P0 BRA `(.L_x_3973) ;  /* 0x0000000000048947 */ /* 0x004fea0003800000 */
[----:B------:R-:W-:Y:S01]  /*16fd0*/  BPT.TRAP 0x1 ;  /* 0x000000040000795c */ /* 0x000fe20000300000 */
.L_x_3973:
[----:B------:R-:W-:Y:S05]  /*16fe0*/  BSYNC B0 ;  /* 0x0000000000007941 */ /* 0x000fea0003800000 */
.L_x_3972:
[----:B------:R-:W2:Y:S04]  /*16ff0*/  LD.E.64 R8, desc[UR44][R72.64+0x20] ;  /* 0x0000202c48087980 */ /* 0x000ea8000c101b00 */
[----:B------:R-:W3:Y:S01]  /*17000*/  LD.E R7, desc[UR44][R72.64+0xc] ;  /* 0x00000c2c48077980 */ /* 0x000ee2000c101900 */
[----:B--2---:R-:W-:-:S05]  /*17010*/  MOV R9, R8 ;  /* 0x0000000800097202 */ /* 0x004fca0000000f00 */
[----:B-----5:R-:W-:-:S05]  /*17020*/  IMAD R6, R6, 0x8, R9 ;  /* 0x0000000806067824 */ /* 0x020fca00078e0209 */
[----:B---3--:R-:W-:-:S04]  /*17030*/  PRMT R6, R7, 0x654, R6 ;  /* 0x0000065407067816 */ /* 0x008fc80000000006 */
[----:B------:R1:W-:Y:S01]  /*17040*/  SYNCS.ARRIVE.TRANS64.RED.A1T0 RZ, [R6+URZ], RZ ;  /* 0x000000ff06ff79a7 */ /* 0x0003e2000810043f */
[----:B------:R-:W1:Y:S02]  /*17050*/  LDL.64 R16, [R1+0x410] ;  /* 0x0004100001107983 */ /* 0x000e640000100a00 */
[----:B-1----:R-:W-:-:S04]  /*17060*/  FMNMX.FTZ R6, R24, R16, !PT ;  /* 0x0000001018067209 */ /* 0x002fc80007810000 */
        /* <DEDUP_REMOVED lines=29> */
[----:B------:R-:W-:Y:S01]  /*17240*/  FMNMX.FTZ R6, R42, R7, !PT ;  /* 0x000000072a067209 */ /* 0x000fe20007810000 */
[----:B------:R-:W2:Y:S01]  /*17250*/  LDL R8, [R1+0x430] ;  /* 0x0004300001087983 */ /* 0x000ea20000100800 */
[----:B------:R-:W-:-:S02]  /*17260*/  FMNMX.FTZ R10, R68, R9, !PT ;  /* 0x00000009440a7209 */ /* 0x000fc40007810000 */
[----:B------:R-:W-:Y:S02]  /*17270*/  FMNMX.FTZ R7, R43, R6, !PT ;  /* 0x000000062b077209 */ /* 0x000fe40007810000 */
[----:B------:R-:W-:Y:S02]  /*17280*/  FMNMX.FTZ R10, R69, R10, !PT ;  /* 0x0000000a450a7209 */ /* 0x000fe40007810000 */
[----:B------:R-:W-:-:S03]  /*17290*/  FMNMX.FTZ R6, R46, R7, !PT ;  /* 0x000000072e067209 */ /* 0x000fc60007810000 */
[----:B------:R-:W1:Y:S01]  /*172a0*/  SHFL.BFLY PT, R9, R10, 0x2, 0x1f ;  /* 0x0c401f000a097f89 */ /* 0x000e6200000e0000 */
[----:B------:R-:W-:-:S04]  /*172b0*/  FMNMX.FTZ R7, R47, R6, !PT ;  /* 0x000000062f077209 */ /* 0x000fc80007810000 */
[----:B------:R-:W-:-:S04]  /*172c0*/  FMNMX.FTZ R6, R50, R7, !PT ;  /* 0x0000000732067209 */ /* 0x000fc80007810000 */
[----:B------:R-:W-:-:S04]  /*172d0*/  FMNMX.FTZ R7, R51, R6, !PT ;  /* 0x0000000633077209 */ /* 0x000fc80007810000 */
[----:B------:R-:W-:-:S04]  /*172e0*/  FMNMX.FTZ R6, R54, R7, !PT ;  /* 0x0000000736067209 */ /* 0x000fc80007810000 */
[----:B------:R-:W-:-:S04]  /*172f0*/  FMNMX.FTZ R7, R55, R6, !PT ;  /* 0x0000000637077209 */ /* 0x000fc80007810000 */
[----:B------:R-:W-:Y:S02]  /*17300*/  FMNMX.FTZ R6, R58, R7, !PT ;  /* 0x000000073a067209 */ /* 0x000fe40007810000 */
[----:B-1----:R-:W-:Y:S02]  /*17310*/  FMNMX.FTZ R9, R10, R9, !PT ;  /* 0x000000090a097209 */ /* 0x002fe40007810000 */
        /* <DEDUP_REMOVED lines=8> */
[----:B------:R-:W3:Y:S01]  /*173a0*/  LDL.64 R6, [R1+0x420] ;  /* 0x0004200001067983 */ /* 0x000ee20000100a00 */
[----:B-1----:R-:W-:-:S03]  /*173b0*/  FMNMX.FTZ R12, R9, R12, !PT ;  /* 0x0000000c090c7209 */ /* 0x002fc60007810000 */
[----:B------:R-:W-:Y:S04]  /*173c0*/  STL.64 [R1+0x410], R10 ;  /* 0x0004100a01007387 */ /* 0x000fe80000100a00 */
[----:B------:R-:W4:Y:S04]  /*173d0*/  LDL R13, [R1+0x414] ;  /* 0x00041400010d7983 */ /* 0x000f280000100800 */
[----:B------:R-:W-:Y:S04]  /*173e0*/  STL [R1+0x410], R12 ;  /* 0x0004100c01007387 */ /* 0x000fe80000100800 */
[----:B------:R-:W2:Y:S04]  /*173f0*/  LDL R21, [R1+0x410] ;  /* 0x0004100001157983 */ /* 0x000ea80000100800 */
[----:B----4-:R-:W1:Y:S01]  /*17400*/  SHFL.BFLY PT, R10, R13, 0x2, 0x1f ;  /* 0x0c401f000d0a7f89 */ /* 0x010e6200000e0000 */
[----:B--2---:R-:W-:Y:S01]  /*17410*/  FADD.FTZ R9, R16, -R21 ;  /* 0x8000001510097221 */ /* 0x004fe20000010000 */
[----:B-1----:R-:W-:-:S05]  /*17420*/  FMNMX.FTZ R11, R10, R13, !PT ;  /* 0x0000000d0a0b7209 */ /* 0x002fca0007810000 */
[----:B------:R-:W1:Y:S01]  /*17430*/  SHFL.BFLY PT, R16, R11, 0x1, 0x1f ;  /* 0x0c201f000b107f89 */ /* 0x000e6200000e0000 */
[----:B------:R-:W-:-:S04]  /*17440*/  FMUL.FTZ R21, R8, R21 ;  /* 0x0000001508157220 */ /* 0x000fc80000410000 */
        /* <DEDUP_REMOVED lines=15> */
[--C-:B------:R-:W-:Y:S01]  /*17540*/  FFMA.FTZ R189, R53, R8, -R21.reuse ;  /* 0x0000000835bd7223 */ /* 0x100fe20000010815 */
[----:B-1----:R-:W-:Y:S01]  /*17550*/  FMNMX.FTZ R16, R11, R16, !PT ;  /* 0x000000100b107209 */ /* 0x002fe20007810000 */
        /* <DEDUP_REMOVED lines=8> */
[-C--:B------:R-:W-:Y:S01]  /*175e0*/  FMUL.FTZ R21, R16, R8.reuse ;  /* 0x0000000810157220 */ /* 0x080fe20000410000 */
[----:B------:R-:W-:Y:S01]  /*175f0*/  FADD.FTZ R17, R17, -R16 ;  /* 0x8000001011117221 */ /* 0x000fe20000010000 */
[----:B------:R-:W-:-:S02]  /*17600*/  FMUL.FTZ R9, R9, R8 ;  /* 0x0000000809097220 */ /* 0x000fc40000410000 */
[-CC-:B------:R-:W-:Y:S01]  /*17610*/  FFMA.FTZ R169, R26, R8.reuse, -R21.reuse ;  /* 0x000000081aa97223 */ /* 0x180fe20000010815 */
[----:B------:R-:W-:Y:S01]  /*17620*/  FMUL.FTZ R17, R8, R17 ;  /* 0x0000001108117220 */ /* 0x000fe20000410000 */
[-CC-:B------:R-:W-:Y:S01]  /*17630*/  FFMA.FTZ R37, R27, R8.reuse, -R21.reuse ;  /* 0x000000081b257223 */ /* 0x180fe20000010815 */
[----:B------:R-:W-:Y:S01]  /*17640*/  MUFU.EX2 R168, R168 ;  /* 0x000000a800a87308 */ /* 0x000fe20000000800 */
[-CC-:B------:R-:W-:Y:S01]  /*17650*/  FFMA.FTZ R171, R30, R8.reuse, -R21.reuse ;  /* 0x000000081eab7223 */ /* 0x180fe20000010815 */
[----:B------:R-:W-:-:S06]  /*17660*/  FFMA.FTZ R40, R31, R8, -R21 ;  /* 0x000000081f287223 */ /* 0x000fcc0000010815 */
[----:B------:R-:W-:Y:S08]  /*17670*/  MUFU.EX2 R28, R17 ;  /* 0x00000011001c7308 */ /* 0x000ff00000000800 */
[----:B------:R-:W3:Y:S08]  /*17680*/  MUFU.EX2 R169, R169 ;  /* 0x000000a900a97308 */ /* 0x000ef00000000800 */
[----:B------:R-:W1:Y:S01]  /*17690*/  MUFU.EX2 R9, R9 ;  /* 0x0000000900097308 */ /* 0x000e620000000800 */
[----:B------:R-:W-:-:S07]  /*176a0*/  FFMA.FTZ R173, R34, R8, -R21 ;  /* 0x0000000822ad7223 */ /* 0x000fce0000010815 */
[----:B------:R-:W2:Y:S08]  /*176b0*/  MUFU.EX2 R37, R37 ;  /* 0x0000002500257308 */ /* 0x000eb00000000800 */
[----:B------:R-:W4:Y:S01]  /*176c0*/  MUFU.EX2 R24, R24 ;  /* 0x0000001800187308 */ /* 0x000f220000000800 */
[----:B------:R-:W-:-:S07]  /*176d0*/  FFMA.FTZ R31, R35, R8, -R21 ;  /* 0x00000008231f7223 */ /* 0x000fce0000010815 */
[----:B------:R-:W0:Y:S08]  /*176e0*/  MUFU.EX2 R171, R171 ;  /* 0x000000ab00ab7308 */ /* 0x000e300000000800 */
[----:B------:R-:W0:Y:S01]  /*176f0*/  MUFU.EX2 R170, R170 ;  /* 0x000000aa00aa7308 */ /* 0x000e220000000800 */
[----:B---3--:R-:W-:Y:S01]  /*17700*/  FFMA.FTZ R20, R7, R28, R169 ;  /* 0x0000001c07147223 */ /* 0x008fe200000100a9 */
[----:B------:R-:W-:-:S06]  /*17710*/  FFMA.FTZ R175, R38, R8, -R21 ;  /* 0x0000000826af7223 */ /* 0x000fcc0000010815 */
[----:B------:R-:W3:Y:S01]  /*17720*/  MUFU.EX2 R40, R40 ;  /* 0x0000002800287308 */ /* 0x000ee20000000800 */
[----:B-1----:R-:W-:-:S07]  /*17730*/  FFMA.FTZ R7, R9, R6, R168 ;  /* 0x0000000609077223 */ /* 0x002fce00000100a8 */
[----:B------:R-:W1:Y:S01]  /*17740*/  MUFU.EX2 R72, R72 ;  /* 0x0000004800487308 */ /* 0x000e620000000800 */
[----:B--2---:R-:W-:Y:S01]  /*17750*/  FADD.FTZ R20, R37, R20 ;  /* 0x0000001425147221 */ /* 0x004fe20000010000 */
[----:B------:R-:W-:-:S06]  /*17760*/  FFMA.FTZ R34, R39, R8, -R21 ;  /* 0x0000000827227223 */ /* 0x000fcc0000010815 */
[----:B------:R-:W2:Y:S01]  /*17770*/  MUFU.EX2 R173, R173 ;  /* 0x000000ad00ad7308 */ /* 0x000ea20000000800 */
[----:B----4-:R-:W-:-:S07]  /*17780*/  FADD.FTZ R7, R24, R7 ;  /* 0x0000000718077221 */ /* 0x010fce0000010000 */
[----:B------:R-:W4:Y:S01]  /*17790*/  MUFU.EX2 R172, R172 ;  /* 0x000000ac00ac7308 */ /* 0x000f220000000800 */
[----:B0-----:R-:W-:Y:S01]  /*177a0*/  FADD.FTZ R17, R171, R20 ;  /* 0x00000014ab117221 */ /* 0x001fe20000010000 */
[----:B------:R-:W-:-:S06]  /*177b0*/  FFMA.FTZ R177, R42, R8, -R21 ;  /* 0x000000082ab17223 */ /* 0x000fcc0000010815 */
[----:B------:R-:W0:Y:S01]  /*177c0*/  MUFU.EX2 R31, R31 ;  /* 0x0000001f001f7308 */ /* 0x000e220000000800 */
[----:B------:R-:W-:-:S07]  /*177d0*/  FADD.FTZ R7, R170, R7 ;  /* 0x00000007aa077221 */ /* 0x000fce0000010000 */
[----:B------:R-:W0:Y:S01]  /*177e0*/  MUFU.EX2 R32, R32 ;  /* 0x0000002000207308 */ /* 0x000e220000000800 */
[----:B---3--:R-:W-:Y:S01]  /*177f0*/  FADD.FTZ R6, R40, R17 ;  /* 0x0000001128067221 */ /* 0x008fe20000010000 */
[----:B------:R-:W-:-:S06]  /*17800*/  FFMA.FTZ R30, R43, R8, -R21 ;  /* 0x000000082b1e7223 */ /* 0x000fcc0000010815 */
[----:B------:R-:W3:Y:S01]  /*17810*/  MUFU.EX2 R175, R175 ;  /* 0x000000af00af7308 */ /* 0x000ee20000000800 */
[----:B-1----:R-:W-:-:S07]  /*17820*/  FADD.FTZ R7, R72, R7 ;  /* 0x0000000748077221 */ /* 0x002fce0000010000 */
        /* <DEDUP_REMOVED lines=52> */
[----:B------:R-:W-:-:S06]  /*17b70*/  FADD.FTZ R6, R15, R6 ;  /* 0x000000060f067221 */ /* 0x000fcc0000010000 */
[----:B------:R-:W0:Y:S01]  /*17b80*/  MUFU.EX2 R209, R209 ;  /* 0x000000d100d17308 */ /* 0x000e220000000800 */
[----:B------:R-:W-:-:S07]  /*17b90*/  FFMA.FTZ R200, R66, R8, -R21 ;  /* 0x0000000842c87223 */ /* 0x000fce0000010815 */
[----:B------:R-:W0:Y:S01]  /*17ba0*/  MUFU.EX2 R190, R190 ;  /* 0x000000be00be7308 */ /* 0x000e220000000800 */
[----:B---3--:R-:W-:Y:S01]  /*17bb0*/  FADD.FTZ R17, R214, R7 ;  /* 0x00000007d6117221 */ /* 0x008fe20000010000 */
[----:B-1----:R-:W-:-:S06]  /*17bc0*/  FADD.FTZ R7, R189, R6 ;  /* 0x00000006bd077221 */ /* 0x002fcc0000010000 */
[----:B------:R-:W1:Y:S01]  /*17bd0*/  MUFU.EX2 R205, R205 ;  /* 0x000000cd00cd7308 */ /* 0x000e620000000800 */
[----:B------:R-:W-:-:S07]  /*17be0*/  FFMA.FTZ R202, R67, R8, -R21 ;  /* 0x0000000843ca7223 */ /* 0x000fce0000010815 */
[----:B------:R-:W3:Y:S01]  /*17bf0*/  MUFU.EX2 R13, R13 ;  /* 0x0000000d000d7308 */ /* 0x000ee20000000800 */
[----:B--2---:R-:W-:Y:S01]  /*17c00*/  FADD.FTZ R6, R204, R17 ;  /* 0x00000011cc067221 */ /* 0x004fe20000010000 */
[----:B----4-:R-:W-:-:S06]  /*17c10*/  FADD.FTZ R7, R12, R7 ;  /* 0x000000070c077221 */ /* 0x010fcc0000010000 */
[----:B------:R-:W2:Y:S01]  /*17c20*/  MUFU.EX2 R210, R210 ;  /* 0x000000d200d27308 */ /* 0x000ea20000000800 */
[----:B------:R-:W-:-:S07]  /*17c30*/  FFMA.FTZ R201, R70, R8, -R21 ;  /* 0x0000000846c97223 */ /* 0x000fce0000010815 */
[----:B------:R-:W4:Y:S01]  /*17c40*/  MUFU.EX2 R191, R191 ;  /* 0x000000bf00bf7308 */ /* 0x000f220000000800 */
[----:B0-----:R-:W-:Y:S01]  /*17c50*/  FADD.FTZ R20, R209, R6 ;  /* 0x00000006d1147221 */ /* 0x001fe20000010000 */
[----:B------:R-:W-:-:S06]  /*17c60*/  FADD.FTZ R6, R190, R7 ;  /* 0x00000007be067221 */ /* 0x000fcc0000010000 */
[----:B------:R-:W-:Y:S01]  /*17c70*/  MUFU.EX2 R10, R10 ;  /* 0x0000000a000a7308 */ /* 0x000fe20000000800 */
[----:B------:R-:W-:-:S07]  /*17c80*/  FFMA.FTZ R203, R71, R8, -R21 ;  /* 0x0000000847cb7223 */ /* 0x000fce0000010815 */
[----:B------:R-:W0:Y:S01]  /*17c90*/  MUFU.EX2 R200, R200 ;  /* 0x000000c800c87308 */ /* 0x000e220000000800 */
[----:B-1----:R-:W-:Y:S01]  /*17ca0*/  FADD.FTZ R7, R205, R20 ;  /* 0x00000014cd077221 */ /* 0x002fe20000010000 */
[----:B---3--:R-:W-:-:S06]  /*17cb0*/  FADD.FTZ R6, R13, R6 ;  /* 0x000000060d067221 */ /* 0x008fcc0000010000 */
[----:B------:R-:W-:Y:S08]  /*17cc0*/  MUFU.EX2 R192, R192 ;  /* 0x000000c000c07308 */ /* 0x000ff00000000800 */
[----:B------:R-:W1:Y:S01]  /*17cd0*/  MUFU.EX2 R202, R202 ;  /* 0x000000ca00ca7308 */ /* 0x000e620000000800 */
[----:B--2---:R-:W-:Y:S01]  /*17ce0*/  FADD.FTZ R17, R210, R7 ;  /* 0x00000007d2117221 */ /* 0x004fe20000010000 */
[----:B----4-:R-:W-:-:S06]  /*17cf0*/  FADD.FTZ R7, R191, R6 ;  /* 0x00000006bf077221 */ /* 0x010fcc0000010000 */
[----:B------:R-:W-:Y:S08]  /*17d00*/  MUFU.EX2 R11, R68 ;  /* 0x00000044000b7308 */ /* 0x000ff00000000800 */
[----:B------:R-:W2:Y:S01]  /*17d10*/  MUFU.EX2 R201, R201 ;  /* 0x000000c900c97308 */ /* 0x000ea20000000800 */
[----:B0-----:R-:W-:Y:S01]  /*17d20*/  FADD.FTZ R17, R200, R17 ;  /* 0x00000011c8117221 */ /* 0x001fe20000010000 */
[----:B------:R-:W-:-:S06]  /*17d30*/  FADD.FTZ R7, R10, R7 ;  /* 0x000000070a077221 */ /* 0x000fcc0000010000 */
[----:B------:R-:W0:Y:S08]  /*17d40*/  MUFU.EX2 R193, R193 ;  /* 0x000000c100c17308 */ /* 0x000e300000000800 */
[----:B------:R-:W3:Y:S01]  /*17d50*/  MUFU.EX2 R203, R203 ;  /* 0x000000cb00cb7308 */ /* 0x000ee20000000800 */
[----:B-1----:R-:W-:Y:S01]  /*17d60*/  FADD.FTZ R8, R202, R17 ;  /* 0x00000011ca087221 */ /* 0x002fe20000010000 */
[----:B------:R-:W-:-:S03]  /*17d70*/  FADD.FTZ R6, R192, R7 ;  /* 0x00000007c0067221 */ /* 0x000fc60000010000 */
[----:B--2---:R-:W-:Y:S01]  /*17d80*/  FADD.FTZ R8, R201, R8 ;  /* 0x00000008c9087221 */ /* 0x004fe20000010000 */
[----:B------:R-:W-:-:S04]  /*17d90*/  FADD.FTZ R6, R11, R6 ;  /* 0x000000060b067221 */ /* 0x000fc80000010000 */
[----:B0-----:R-:W-:Y:S01]  /*17da0*/  FADD.FTZ R20, R193, R6 ;  /* 0x00000006c1147221 */ /* 0x001fe20000010000 */
[----:B------:R-:W-:Y:S01]  /*17db0*/  STL [R1+0x414], R16 ;  /* 0x0004141001007387 */ /* 0x000fe20000100800 */
[----:B---3--:R-:W-:-:S05]  /*17dc0*/  FADD.FTZ R21, R203, R8 ;  /* 0x00000008cb157221 */ /* 0x008fca0000010000 */
[----:B------:R0:W-:Y:S04]  /*17dd0*/  STL.64 [R1+0x420], R20 ;  /* 0x0004201401007387 */ /* 0x0001e80000100a00 */
        /* <DEDUP_REMOVED lines=11> */
[----:B------:R-:W1:Y:S04]  /*17e90*/  LD.E R54, desc[UR44][R18.64+0x210] ;  /* 0x0002102c12367980 */ /* 0x000e68000c101900 */
[----:B0-----:R-:W3:Y:S04]  /*17ea0*/  LD.E R21, desc[UR44][R18.64+0x3f4] ;  /* 0x0003f42c12157980 */ /* 0x001ee8000c101900 */
[----:B------:R-:W4:Y:S04]  /*17eb0*/  LD.E R56, desc[UR44][R18.64+0x214] ;  /* 0x0002142c12387980 */ /* 0x000f28000c101900 */
        /* <DEDUP_REMOVED lines=59> */
[----:B------:R-:W-:Y:S01]  /*18270*/  ULOP3.LUT UR6, UR4, 0x8, URZ, 0xfc, !UPT ;  /* 0x0000000804067892 */ /* 0x000fe2000f8efc3f */
[C---:B-1----:R-:W-:Y:S01]  /*18280*/  FMUL.FTZ R17, R9.reuse, R54 ;  /* 0x0000003609117220 */ /* 0x042fe20000410000 */
[----:B---3--:R-:W-:-:S04]  /*18290*/  FMUL.FTZ R43, R9, R21 ;  /* 0x00000015092b7220 */ /* 0x008fc80000410000 */
[----:B------:R0:W-:Y:S01]  /*182a0*/  ST.E desc[UR44][R18.64+0x210], R17 ;  /* 0x0002101112007985 */ /* 0x0001e2000c10192c */
[C---:B----4-:R-:W-:Y:S01]  /*182b0*/  FMUL.FTZ R21, R9.reuse, R56 ;  /* 0x0000003809157220 */ /* 0x050fe20000410000 */
[C---:B--2---:R-:W-:Y:S01]  /*182c0*/  FMUL.FTZ R27, R9.reuse, R58 ;  /* 0x0000003a091b7220 */ /* 0x044fe20000410000 */
[C---:B------:R-:W-:Y:S01]  /*182d0*/  FMUL.FTZ R29, R9.reuse, R60 ;  /* 0x0000003c091d7220 */ /* 0x040fe20000410000 */
[C---:B------:R-:W-:Y:S01]  /*182e0*/  FMUL.FTZ R35, R9.reuse, R62 ;  /* 0x0000003e09237220 */ /* 0x040fe20000410000 */
[----:B------:R-:W-:Y:S01]  /*182f0*/  ST.E desc[UR44][R18.64+0x3f4], R43 ;  /* 0x0003f42b12007985 */ /* 0x000fe2000c10192c */
[----:B0-----:R-:W-:-:S03]  /*18300*/  FMUL.FTZ R17, R9, R68 ;  /* 0x0000004409117220 */ /* 0x001fc60000410000 */
[----:B------:R0:W-:Y:S01]  /*18310*/  ST.E desc[UR44][R18.64+0x214], R21 ;  /* 0x0002141512007985 */ /* 0x0001e2000c10192c */
[----:B------:R-:W-:-:S03]  /*18320*/  FMUL.FTZ R39, R9, R64 ;  /* 0x0000004009277220 */ /* 0x000fc60000410000 */
[----:B------:R1:W-:Y:S01]  /*18330*/  ST.E desc[UR44][R18.64+0x220], R27 ;  /* 0x0002201b12007985 */ /* 0x0003e2000c10192c */
[----:B------:R-:W-:-:S03]  /*18340*/  FMUL.FTZ R41, R9, R66 ;  /* 0x0000004209297220 */ /* 0x000fc60000410000 */
[----:B------:R2:W-:Y:S04]  /*18350*/  ST.E desc[UR44][R18.64+0x224], R29 ;  /* 0x0002241d12007985 */ /* 0x0005e8000c10192c */
[----:B------:R3:W-:Y:S01]  /*18360*/  ST.E desc[UR44][R18.64+0x230], R35 ;  /* 0x0002302312007985 */ /* 0x0007e2000c10192c */
[C---:B0-----:R-:W-:Y:S01]  /*18370*/  FMUL.FTZ R21, R9.reuse, R70 ;  /* 0x0000004609157220 */ /* 0x041fe20000410000 */
[C---:B------:R-:W-:Y:S02]  /*18380*/  FMUL.FTZ R43, R9.reuse, R74 ;  /* 0x0000004a092b7220 */ /* 0x040fe40000410000 */
[----:B------:R0:W-:Y:S01]  /*18390*/  ST.E desc[UR44][R18.64+0x244], R17 ;  /* 0x0002441112007985 */ /* 0x0001e2000c10192c */
[C---:B-1----:R-:W-:Y:S01]  /*183a0*/  FMUL.FTZ R27, R9.reuse, R78 ;  /* 0x0000004e091b7220 */ /* 0x042fe20000410000 */
[C---:B--2---:R-:W-:Y:S01]  /*183b0*/  FMUL.FTZ R29, R9.reuse, R80 ;  /* 0x00000050091d7220 */ /* 0x044fe20000410000 */
[C---:B---3--:R-:W-:Y:S01]  /*183c0*/  FMUL.FTZ R35, R9.reuse, R82 ;  /* 0x0000005209237220 */ /* 0x048fe20000410000 */
[----:B------:R1:W-:Y:S01]  /*183d0*/  ST.E desc[UR44][R18.64+0x234], R39 ;  /* 0x0002342712007985 */ /* 0x0003e2000c10192c */
[----:B0-----:R-:W-:-:S03]  /*183e0*/  FMUL.FTZ R17, R9, R88 ;  /* 0x0000005809117220 */ /* 0x001fc60000410000 */
[----:B------:R0:W-:Y:S01]  /*183f0*/  ST.E desc[UR44][R18.64+0x240], R41 ;  /* 0x0002402912007985 */ /* 0x0001e2000c10192c */
[----:B------:R-:W-:-:S03]  /*18400*/  FMUL.FTZ R45, R9, R76 ;  /* 0x0000004c092d7220 */ /* 0x000fc60000410000 */
[----:B------:R2:W-:Y:S04]  /*18410*/  ST.E desc[UR44][R18.64+0x250], R21 ;  /* 0x0002501512007985 */ /* 0x0005e8000c10192c */
[----:B------:R3:W-:Y:S01]  /*18420*/  ST.E desc[UR44][R18.64+0x254], R43 ;  /* 0x0002542b12007985 */ /* 0x0007e2000c10192c */
[----:B-1----:R-:W-:-:S03]  /*18430*/  FMUL.FTZ R39, R9, R84 ;  /* 0x0000005409277220 */ /* 0x002fc60000410000 */
[----:B------:R1:W-:Y:S01]  /*18440*/  ST.E desc[UR44][R18.64+0x264], R27 ;  /* 0x0002641b12007985 */ /* 0x0003e2000c10192c */
[----:B0-----:R-:W-:-:S03]  /*18450*/  FMUL.FTZ R41, R9, R86 ;  /* 0x0000005609297220 */ /* 0x001fc60000410000 */
[----:B------:R0:W-:Y:S01]  /*18460*/  ST.E desc[UR44][R18.64+0x270], R29 ;  /* 0x0002701d12007985 */ /* 0x0001e2000c10192c */
[----:B--2---:R-:W-:-:S03]  /*18470*/  FMUL.FTZ R21, R9, R90 ;  /* 0x0000005a09157220 */ /* 0x004fc60000410000 */
[----:B------:R2:W-:Y:S01]  /*18480*/  ST.E desc[UR44][R18.64+0x274], R35 ;  /* 0x0002742312007985 */ /* 0x0005e2000c10192c */
[C---:B---3--:R-:W-:Y:S01]  /*18490*/  FMUL.FTZ R43, R9.reuse, R94 ;  /* 0x0000005e092b7220 */ /* 0x048fe20000410000 */
[C---:B-1----:R-:W-:Y:S02]  /*184a0*/  FMUL.FTZ R27, R9.reuse, R92 ;  /* 0x0000005c091b7220 */ /* 0x042fe40000410000 */
[----:B------:R1:W-:Y:S01]  /*184b0*/  ST.E desc[UR44][R18.64+0x290], R17 ;  /* 0x0002901112007985 */ /* 0x0003e2000c10192c */
[C---:B0-----:R-:W-:Y:S01]  /*184c0*/  FMUL.FTZ R29, R9.reuse, R98 ;  /* 0x00000062091d7220 */ /* 0x041fe20000410000 */
[C---:B--2---:R-:W-:Y:S02]  /*184d0*/  FMUL.FTZ R35, R9.reuse, R100 ;  /* 0x0000006409237220 */ /* 0x044fe40000410000 */
[----:B------:R0:W-:Y:S01]  /*184e0*/  ST.E desc[UR44][R18.64+0x260], R45 ;  /* 0x0002602d12007985 */ /* 0x0001e2000c10192c */
[----:B-1----:R-:W-:-:S03]  /*184f0*/  FMUL.FTZ R17, R9, R102 ;  /* 0x0000006609117220 */ /* 0x002fc60000410000 */
[----:B------:R1:W-:Y:S04]  /*18500*/  ST.E desc[UR44][R18.64+0x280], R39 ;  /* 0x0002802712007985 */ /* 0x0003e8000c10192c */
[----:B------:R2:W-:Y:S01]  /*18510*/  ST.E desc[UR44][R18.64+0x284], R41 ;  /* 0x0002842912007985 */ /* 0x0005e2000c10192c */
[----:B0-----:R-:W-:-:S03]  /*18520*/  FMUL.FTZ R45, R9, R96 ;  /* 0x00000060092d7220 */ /* 0x001fc60000410000 */
[----:B------:R0:W-:Y:S04]  /*18530*/  ST.E desc[UR44][R18.64+0x294], R21 ;  /* 0x0002941512007985 */ /* 0x0001e8000c10192c */
[----:B------:R3:W-:Y:S01]  /*18540*/  ST.E desc[UR44][R18.64+0x2a0], R27 ;  /* 0x0002a01b12007985 */ /* 0x0007e2000c10192c */
[----:B-1----:R-:W-:-:S03]  /*18550*/  FMUL.FTZ R39, R9, R104 ;  /* 0x0000006809277220 */ /* 0x002fc60000410000 */
[----:B------:R1:W-:Y:S01]  /*18560*/  ST.E desc[UR44][R18.64+0x2a4], R43 ;  /* 0x0002a42b12007985 */ /* 0x0003e2000c10192c */
[----:B--2---:R-:W-:-:S03]  /*18570*/  FMUL.FTZ R41, R9, R106 ;  /* 0x0000006a09297220 */ /* 0x004fc60000410000 */
[----:B------:R2:W-:Y:S01]  /*18580*/  ST.E desc[UR44][R18.64+0x2b4], R29 ;  /* 0x0002b41d12007985 */ /* 0x0005e2000c10192c */
[----:B0-----:R-:W-:-:S03]  /*18590*/  FMUL.FTZ R21, R9, R108 ;  /* 0x0000006c09157220 */ /* 0x001fc60000410000 */
[----:B------:R0:W-:Y:S01]  /*185a0*/  ST.E desc[UR44][R18.64+0x2c0], R35 ;  /* 0x0002c02312007985 */ /* 0x0001e2000c10192c */
[C---:B---3--:R-:W-:Y:S01]  /*185b0*/  FMUL.FTZ R27, R9.reuse, R110 ;  /* 0x0000006e091b7220 */ /* 0x048fe20000410000 */
[C---:B-1----:R-:W-:Y:S02]  /*185c0*/  FMUL.FTZ R43, R9.reuse, R114 ;  /* 0x00000072092b7220 */ /* 0x042fe40000410000 */
[----:B------:R1:W-:Y:S01]  /*185d0*/  ST.E desc[UR44][R18.64+0x2c4], R17 ;  /* 0x0002c41112007985 */ /* 0x0003e2000c10192c */
[C---:B--2---:R-:W-:Y:S01]  /*185e0*/  FMUL.FTZ R29, R9.reuse, R112 ;  /* 0x00000070091d7220 */ /* 0x044fe20000410000 */
[C---:B0-----:R-:W-:Y:S02]  /*185f0*/  FMUL.FTZ R35, R9.reuse, R118 ;  /* 0x0000007609237220 */ /* 0x041fe40000410000 */
        /* <DEDUP_REMOVED lines=27> */
[C---:B--2---:R-:W-:Y:S01]  /*187b0*/  FMUL.FTZ R39, R9.reuse, R144 ;  /* 0x0000009009277220 */ /* 0x044fe20000410000 */
[C---:B------:R-:W-:Y:S02]  /*187c0*/  FMUL.FTZ R47, R9.reuse, R47 ;  /* 0x0000002f092f7220 */ /* 0x040fe40000410000 */
        /* <DEDUP_REMOVED lines=8> */
[----:B------:R-:W-:Y:S01]  /*18850*/  ST.E desc[UR44][R18.64+0x350], R45 ;  /* 0x0003502d12007985 */ /* 0x000fe2000c10192c */
[----:B-1----:R-:W-:-:S03]  /*18860*/  FMUL.FTZ R17, R9, R228 ;  /* 0x000000e409117220 */ /* 0x002fc60000410000 */
[----:B------:R0:W-:Y:S04]  /*18870*/  ST.E desc[UR44][R18.64+0x360], R21 ;  /* 0x0003601512007985 */ /* 0x0001e8000c10192c */
[----:B------:R1:W-:Y:S04]  /*18880*/  ST.E desc[UR44][R18.64+0x364], R27 ;  /* 0x0003641b12007985 */ /* 0x0003e8000c10192c */
[----:B------:R2:W-:Y:S04]  /*18890*/  ST.E desc[UR44][R18.64+0x370], R39 ;  /* 0x0003702712007985 */ /* 0x0005e8000c10192c */
[----:B------:R3:W-:Y:S01]  /*188a0*/  ST.E desc[UR44][R18.64+0x374], R41 ;  /* 0x0003742912007985 */ /* 0x0007e2000c10192c */
[C---:B0-----:R-:W-:Y:S01]  /*188b0*/  FMUL.FTZ R21, R9.reuse, R50 ;  /* 0x0000003209157220 */ /* 0x041fe20000410000 */
[----:B------:R-:W-:-:S02]  /*188c0*/  FMUL.FTZ R45, R9, R8 ;  /* 0x00000008092d7220 */ /* 0x000fc40000410000 */
        /* <DEDUP_REMOVED lines=9> */
[----:B------:R0:W-:Y:S01]  /*18960*/  ST.E desc[UR44][R18.64+0x390], R17 ;  /* 0x0003901112007985 */ /* 0x0001e2000c10192c */
[C---:B--2---:R-:W-:Y:S01]  /*18970*/  FMUL.FTZ R47, R9.reuse, R16 ;  /* 0x00000010092f7220 */ /* 0x044fe20000410000 */
[----:B------:R-:W-:Y:S02]  /*18980*/  IMAD.U32 R16, RZ, RZ, UR6 ;  /* 0x00000006ff107e24 */ /* 0x000fe4000f8e00ff */
[C---:B---3--:R-:W-:Y:S01]  /*18990*/  FMUL.FTZ R43, R9.reuse, R26 ;  /* 0x0000001a092b7220 */ /* 0x048fe20000410000 */
[----:B------:R-:W-:Y:S01]  /*189a0*/  FMUL.FTZ R9, R9, R20 ;  /* 0x0000001409097220 */ /* 0x000fe20000410000 */
[----:B0-----:R-:W-:Y:S01]  /*189b0*/  IMAD.U32 R17, RZ, RZ, UR5 ;  /* 0x00000005ff117e24 */ /* 0x001fe2000f8e00ff */
[----:B------:R-:W-:Y:S04]  /*189c0*/  ST.E desc[UR44][R18.64+0x3a4], R21 ;  /* 0x0003a41512007985 */ /* 0x000fe8000c10192c */
[----:B------:R0:W-:Y:S04]  /*189d0*/  ST.E desc[UR44][R18.64+0x3b0], R27 ;  /* 0x0003b01b12007985 */ /* 0x0001e8000c10192c */
[----:B------:R1:W-:Y:S04]  /*189e0*/  ST.E desc[UR44][R18.64+0x3b4], R29 ;  /* 0x0003b41d12007985 */ /* 0x0003e8000c10192c */
[----:B------:R-:W-:Y:S04]  /*189f0*/  ST.E desc[UR44][R18.64+0x3c0], R39 ;  /* 0x0003c02712007985 */ /* 0x000fe8000c10192c */
[----:B------:R-:W-:Y:S04]  /*18a00*/  ST.E desc[UR44][R18.64+0x3c4], R41 ;  /* 0x0003c42912007985 */ /* 0x000fe8000c10192c */
[----:B------:R-:W-:Y:S04]  /*18a10*/  ST.E desc[UR44][R18.64+0x3d0], R35 ;  /* 0x0003d02312007985 */ /* 0x000fe8000c10192c */
[----:B------:R-:W-:Y:S04]  /*18a20*/  ST.E desc[UR44][R18.64+0x3d4], R43 ;  /* 0x0003d42b12007985 */ /* 0x000fe8000c10192c */
[----:B------:R-:W-:Y:S04]  /*18a30*/  ST.E desc[UR44][R18.64+0x3e0], R45 ;  /* 0x0003e02d12007985 */ /* 0x000fe8000c10192c */
[----:B------:R2:W-:Y:S04]  /*18a40*/  ST.E desc[UR44][R18.64+0x3e4], R47 ;  /* 0x0003e42f12007985 */ /* 0x0005e8000c10192c */
[----:B------:R3:W-:Y:S04]  /*18a50*/  ST.E desc[UR44][R18.64+0x3f0], R9 ;  /* 0x0003f00912007985 */ /* 0x0007e8000c10192c */
[----:B0-----:R-:W4:Y:S01]  /*18a60*/  LD.E R27, desc[UR44][R16.64] ;  /* 0x0000002c101b7980 */ /* 0x001f22000c101900 */
[----:B------:R-:W-:Y:S01]  /*18a70*/  ULOP3.LUT UR4, UR4, 0xc, URZ, 0xfc, !UPT ;  /* 0x0000000c04047892 */ /* 0x000fe2000f8efc3f */
[----:B------:R-:W-:-:S05]  /*18a80*/  IMAD.U32 R21, RZ, RZ, UR5 ;  /* 0x00000005ff157e24 */ /* 0x000fca000f8e00ff */
[----:B------:R-:W-:Y:S02]  /*18a90*/  IMAD.U32 R20, RZ, RZ, UR4 ;  /* 0x00000004ff147e24 */ /* 0x000fe4000f8e00ff */
[----:B----4-:R-:W-:-:S05]  /*18aa0*/  FMUL.FTZ R27, R28, R27 ;  /* 0x0000001b1c1b7220 */ /* 0x010fca0000410000 */
[----:B------:R0:W-:Y:S04]  /*18ab0*/  ST.E desc[UR44][R16.64], R27 ;  /* 0x0000001b10007985 */ /* 0x0001e8000c10192c */
[----:B-1----:R-:W4:Y:S01]  /*18ac0*/  LD.E R29, desc[UR44][R20.64] ;  /* 0x0000002c141d7980 */ /* 0x002f22000c101900 */
[----:B------:R-:W1:Y:S01]  /*18ad0*/  S2R R54, SR_TID.X ;  /* 0x0000000000367919 */ /* 0x000e620000002100 */
[----:B----4-:R-:W-:-:S05]  /*18ae0*/  FMUL.FTZ R29, R28, R29 ;  /* 0x0000001d1c1d7220 */ /* 0x010fca0000410000 */
        /* <DEDUP_REMOVED lines=60> */
[----:B---3--:R-:W3:Y:S04]  /*18eb0*/  LD.E R9, desc[UR44][R18.64+0x3e8] ;  /* 0x0003e82c12097980 */ /* 0x008ee8000c101900 */
[----:B0-----:R-:W3:Y:S04]  /*18ec0*/  LD.E R27, desc[UR44][R18.64+0x3ec] ;  /* 0x0003ec2c121b7980 */ /* 0x001ee8000c101900 */
[----:B----4-:R-:W4:Y:S01]  /*18ed0*/  LD.E R29, desc[UR44][R18.64+0x3f8] ;  /* 0x0003f82c121d7980 */ /* 0x010f22000c101900 */
[----:B-1----:R-:W-:Y:S01]  /*18ee0*/  SHF.R.U32.HI R54, RZ, 0x7, R54 ;  /* 0x00000007ff367819 */ /* 0x002fe20000011636 */
[C---:B------:R-:W-:Y:S01]  /*18ef0*/  FMUL.FTZ R49, R28.reuse, R49 ;  /* 0x000000311c317220 */ /* 0x040fe20000410000 */
[----:B------:R-:W-:-:S04]  /*18f00*/  FMUL.FTZ R229, R28, R229 ;  /* 0x000000e51ce57220 */ /* 0x000fc80000410000 */
        /* <DEDUP_REMOVED lines=58> */
[C---:B---3--:R-:W-:Y:S01]  /*192b0*/  FMUL.FTZ R49, R28.reuse, R9 ;  /* 0x000000091c317220 */ /* 0x048fe20000410000 */
[C---:B------:R-:W-:Y:S01]  /*192c0*/  FMUL.FTZ R27, R28.reuse, R27 ;  /* 0x0000001b1c1b7220 */ /* 0x040fe20000410000 */
[----:B----4-:R-:W-:Y:S01]  /*192d0*/  FMUL.FTZ R29, R28, R29 ;  /* 0x0000001d1c1d7220 */ /* 0x010fe20000410000 */
[----:B------:R-:W-:Y:S01]  /*192e0*/  VIADD R28, R54, 0x8 ;  /* 0x00000008361c7836 */ /* 0x000fe20000000000 */
        /* <DEDUP_REMOVED lines=59> */
[----:B------:R3:W-:Y:S04]  /*196a0*/  ST.E desc[UR44][R18.64+0x3ec], R27 ;  /* 0x0003ec1b12007985 */ /* 0x0007e8000c10192c */
[----:B------:R4:W-:Y:S01]  /*196b0*/  ST.E desc[UR44][R18.64+0x3f8], R29 ;  /* 0x0003f81d12007985 */ /* 0x0009e2000c10192c */
[----:B------:R4:W-:Y:S06]  /*196c0*/  BAR.SYNC.DEFER_BLOCKING R28, 0x100 ;  /* 0x0004001c0000751d */ /* 0x0009ec0000010000 */
[----:B0-----:R-:W2:Y:S04]  /*196d0*/  LD.E R39, desc[UR44][R18.64+0x200] ;  /* 0x0002002c12277980 */ /* 0x001ea8000c101900 */
[----:B------:R-:W4:Y:S04]  /*196e0*/  LD.E R26, desc[UR44][R2.64] ;  /* 0x0000002c021a7980 */ /* 0x000f28000c101900 */
[----:B------:R-:W4:Y:S04]  /*196f0*/  LD.E.64 R8, desc[UR44][R18.64+0x88] ;  /* 0x0000882c12087980 */ /* 0x000f28000c101b00 */
[----:B--2---:R0:W-:Y:S04]  /*19700*/  ST.E desc[UR44][R18.64+0x200], R39 ;  /* 0x0002002712007985 */ /* 0x0041e8000c10192c */
[----:B-1----:R-:W2:Y:S04]  /*19710*/  LD.E R41, desc[UR44][R6.64] ;  /* 0x0000002c06297980 */ /* 0x002ea8000c101900 */
[----:B--2---:R1:W-:Y:S04]  /*19720*/  ST.E desc[UR44][R6.64], R41 ;  /* 0x0000002906007985 */ /* 0x0043e8000c10192c */
[----:B------:R-:W2:Y:S04]  /*19730*/  LD.E R35, desc[UR44][R16.64] ;  /* 0x0000002c10237980 */ /* 0x000ea8000c101900 */
[----:B--2---:R2:W-:Y:S04]  /*19740*/  ST.E desc[UR44][R16.64], R35 ;  /* 0x0000002310007985 */ /* 0x0045e8000c10192c */
[----:B---3--:R-:W3:Y:S04]  /*19750*/  LD.E R27, desc[UR44][R20.64] ;  /* 0x0000002c141b7980 */ /* 0x008ee8000c101900 */
[----:B---3--:R3:W-:Y:S04]  /*19760*/  ST.E desc[UR44][R20.64], R27 ;  /* 0x0000001b14007985 */ /* 0x0087e8000c10192c */
[----:B----4-:R-:W4:Y:S04]  /*19770*/  LD.E R29, desc[UR44][R18.64+0x210] ;  /* 0x0002102c121d7980 */ /* 0x010f28000c101900 */
        /* <DEDUP_REMOVED lines=75> */
[----:B------:R-:W-:Y:S04]  /*19c30*/  ST.E desc[UR44][R18.64+0x214], R43 ;  /* 0x0002142b12007985 */ /* 0x000fe8000c10192c */
[----:B------:R-:W-:Y:S04]  /*19c40*/  ST.E desc[UR44][R18.64+0x218], R45 ;  /* 0x0002182d12007985 */ /* 0x000fe8000c10192c */
[----:B------:R-:W-:Y:S04]  /*19c50*/  ST.E desc[UR44][R18.64+0x21c], R39 ;  /* 0x00021c2712007985 */ /* 0x000fe8000c10192c */
[----:B------:R-:W-:Y:S04]  /*19c60*/  ST.E desc[UR44][R18.64+0x220], R47 ;  /* 0x0002202f12007985 */ /* 0x000fe8000c10192c */
[----:B------:R-:W-:Y:S04]  /*19c70*/  ST.E desc[UR44][R18.64+0x224], R49 ;  /* 0x0002243112007985 */ /* 0x000fe8000c10192c */
[----:B------:R-:W-:Y:S04]  /*19c80*/  ST.E desc[UR44][R18.64+0x228], R41 ;  /* 0x0002282912007985 */ /* 0x000fe8000c10192c */
[----:B------:R-:W-:Y:S04]  /*19c90*/  ST.E desc[UR44][R18.64+0x22c], R51 ;  /* 0x00022c3312007985 */ /* 0x000fe8000c10192c */
        /* <DEDUP_REMOVED lines=8> */
[----:B0-----:R-:W3:Y:S04]  /*19d20*/  LD.E R29, desc[UR44][R18.64+0x258] ;  /* 0x0002582c121d7980 */ /* 0x001ee8000c101900 */
[----:B-1----:R-:W3:Y:S04]  /*19d30*/  LD.E R35, desc[UR44][R18.64+0x25c] ;  /* 0x00025c2c12237980 */ /* 0x002ee8000c101900 */
[----:B------:R-:W3:Y:S04]  /*19d40*/  LD.E R39, desc[UR44][R18.64+0x264] ;  /* 0x0002642c12277980 */ /* 0x000ee8000c101900 */
[----:B------:R-:W3:Y:S04]  /*19d50*/  LD.E R41, desc[UR44][R18.64+0x268] ;  /* 0x0002682c12297980 */ /* 0x000ee8000c101900 */
[----:B------:R-:W3:Y:S04]  /*19d60*/  LD.E R43, desc[UR44][R18.64+0x270] ;  /* 0x0002702c122b7980 */ /* 0x000ee8000c101900 */
[----:B------:R-:W3:Y:S04]  /*19d70*/  LD.E R45, desc[UR44][R18.64+0x278] ;  /* 0x0002782c122d7980 */ /* 0x000ee8000c101900 */
[----:B------:R-:W3:Y:S04]  /*19d80*/  LD.E R47, desc[UR44][R18.64+0x280] ;  /* 0x0002802c122f7980 */ /* 0x000ee8000c101900 */
[----:B------:R-:W3:Y:S04]  /*19d90*/  LD.E R49, desc[UR44][R18.64+0x288] ;  /* 0x0002882c12317980 */ /* 0x000ee8000c101900 */
[----:B------:R-:W3:Y:S04]  /*19da0*/  LD.E R51, desc[UR44][R18.64+0x290] ;  /* 0x0002902c12337980 */ /* 0x000ee8000c101900 */
[----:B--2---:R-:W2:Y:S04]  /*19db0*/  LD.E R53, desc[UR44][R18.64+0x298] ;  /* 0x0002982c12357980 */ /* 0x004ea8000c101900 */
        /* <DEDUP_REMOVED lines=39> */
[----:B---3--:R0:W-:Y:S04]  /*1a030*/  ST.E desc[UR44][R18.64+0x250], R27 ;  /* 0x0002501b12007985 */ /* 0x0081e8000c10192c */
        /* <DEDUP_REMOVED lines=35> */
[----:B----4-:R4:W-:Y:S04]  /*1a270*/  ST.E desc[UR44][R18.64+0x2a0], R55 ;  /* 0x0002a03712007985 */ /* 0x0109e8000c10192c */
        /* <DEDUP_REMOVED lines=75> */
[C---:B------:R-:W-:Y:S01]  /*1a730*/  VIADD R26, R8.reuse, 0x80 ;  /* 0x00000080081a7836 */ /* 0x040fe20000000000 */
[----:B------:R-:W-:Y:S01]  /*1a740*/  F2FP.BF16.F32.PACK_AB R169, R37, R169 ;  /* 0x000000a925a9723e */ /* 0x000fe200000010ff */
[----:B------:R-:W-:Y:S01]  /*1a750*/  VIADD R28, R8, 0x100 ;  /* 0x00000100081c7836 */ /* 0x000fe20000000000 */
[----:B------:R-:W-:Y:S01]  /*1a760*/  R2UR UR15, R29 ;  /* 0x000000001d0f72ca */ /* 0x000fe200000e0000 */
[----:B------:R-:W4:Y:S01]  /*1a770*/  LD.E R24, desc[UR44][R18.64+0x200] ;  /* 0x0002002c12187980 */ /* 0x000f22000c101900 */
[----:B------:R-:W-:Y:S02]  /*1a780*/  R2UR UR10, R26 ;  /* 0x000000001a0a72ca */ /* 0x000fe400000e0000 */
[----:B------:R-:W-:Y:S01]  /*1a790*/  R2UR UR14, R28 ;  /* 0x000000001c0e72ca */ /* 0x000fe200000e0000 */
[----:B------:R-:W4:Y:S01]  /*1a7a0*/  LD.E R29, desc[UR44][R18.64+0x214] ;  /* 0x0002142c121d7980 */ /* 0x000f22000c101900 */
[----:B------:R-:W-:-:S02]  /*1a7b0*/  F2FP.BF16.F32.PACK_AB R170, R72, R170 ;  /* 0x000000aa48aa723e */ /* 0x000fc400000010ff */
[----:B------:R-:W-:Y:S01]  /*1a7c0*/  F2FP.BF16.F32.PACK_AB R171, R40, R171 ;  /* 0x000000ab28ab723e */ /* 0x000fe200000010ff */
[----:B------:R-:W4:Y:S01]  /*1a7d0*/  LD.E R28, desc[UR44][R18.64+0x210] ;  /* 0x0002102c121c7980 */ /* 0x000f22000c101900 */
[----:B------:R-:W-:Y:S02]  /*1a7e0*/  F2FP.BF16.F32.PACK_AB R172, R32, R172 ;  /* 0x000000ac20ac723e */ /* 0x000fe400000010ff */
[----:B------:R-:W-:Y:S01]  /*1a7f0*/  F2FP.BF16.F32.PACK_AB R173, R31, R173 ;  /* 0x000000ad1fad723e */ /* 0x000fe200000010ff */
[----:B------:R-:W4:Y:S01]  /*1a800*/  LD.E R32, desc[UR44][R18.64+0x220] ;  /* 0x0002202c12207980 */ /* 0x000f22000c101900 */
[----:B------:R-:W-:Y:S02]  /*1a810*/  F2FP.BF16.F32.PACK_AB R174, R33, R174 ;  /* 0x000000ae21ae723e */ /* 0x000fe400000010ff */
[----:B------:R-:W-:Y:S01]  /*1a820*/  F2FP.BF16.F32.PACK_AB R175, R34, R175 ;  /* 0x000000af22af723e */ /* 0x000fe200000010ff */
[----:B------:R-:W4:Y:S01]  /*1a830*/  LD.E R31, desc[UR44][R18.64+0x21c] ;  /* 0x00021c2c121f7980 */ /* 0x000f22000c101900 */
[----:B------:R-:W-:-:S02]  /*1a840*/  F2FP.BF16.F32.PACK_AB R176, R36, R176 ;  /* 0x000000b024b0723e */ /* 0x000fc400000010ff */
[----:B------:R-:W-:Y:S01]  /*1a850*/  F2FP.BF16.F32.PACK_AB R177, R30, R177 ;  /* 0x000000b11eb1723e */ /* 0x000fe200000010ff */
[----:B------:R-:W4:Y:S01]  /*1a860*/  LD.E R33, desc[UR44][R18.64+0x224] ;  /* 0x0002242c12217980 */ /* 0x000f22000c101900 */
[----:B------:R-:W-:-:S03]  /*1a870*/  F2FP.BF16.F32.PACK_AB R178, R25, R178 ;  /* 0x000000b219b2723e */ /* 0x000fc600000010ff */
[----:B------:R-:W4:Y:S04]  /*1a880*/  LD.E R30, desc[UR44][R18.64+0x218] ;  /* 0x0002182c121e7980 */ /* 0x000f28000c101900 */
[----:B------:R-:W4:Y:S04]  /*1a890*/  LD.E R34, desc[UR44][R18.64+0x228] ;  /* 0x0002282c12227980 */ /* 0x000f28000c101900 */
        /* <DEDUP_REMOVED lines=18> */
[----:B--2---:R-:W3:Y:S04]  /*1a9c0*/  LD.E R53, desc[UR44][R18.64+0x274] ;  /* 0x0002742c12357980 */ /* 0x004ee8000c101900 */
[----:B------:R-:W3:Y:S04]  /*1a9d0*/  LD.E R54, desc[UR44][R18.64+0x278] ;  /* 0x0002782c12367980 */ /* 0x000ee8000c101900 */
[----:B----4-:R-:W3:Y:S04]  /*1a9e0*/  LD.E R55, desc[UR44][R18.64+0x27c] ;  /* 0x00027c2c12377980 */ /* 0x010ee8000c101900 */
        /* <DEDUP_REMOVED lines=43> */
[----:B------:R-:W3:Y:S01]  /*1aca0*/  LD.E R99, desc[UR44][R18.64+0x32c] ;  /* 0x00032c2c12637980 */ /* 0x000ee2000c101900 */
[----:B------:R-:W-:Y:S01]  /*1acb0*/  ISETP.NE.U32.AND P0, PT, R27, RZ, PT ;  /* 0x000000ff1b00720c */ /* 0x000fe20003f05070 */
[----:B------:R-:W-:-:S02]  /*1acc0*/  IMAD.MOV.U32 R27, RZ, RZ, R9 ;  /* 0x000000ffff1b7224 */ /* 0x000fc400078e0009 */
[----:B------:R-:W3:Y:S03]  /*1acd0*/  LD.E R100, desc[UR44][R18.64+0x330] ;  /* 0x0003302c12647980 */ /* 0x000ee6000c101900 */
[----:B------:R-:W-:Y:S01]  /*1ace0*/  R2UR UR11, R27 ;  /* 0x000000001b0b72ca */ /* 0x000fe200000e0000 */
        /* <DEDUP_REMOVED lines=54> */
[----:B------:R-:W-:-:S02]  /*1b050*/  R2UR UR6, R8 ;  /* 0x00000000080672ca */ /* 0x000fc400000e0000 */
[----:B------:R-:W-:Y:S01]  /*1b060*/  R2UR UR7, R9 ;  /* 0x00000000090772ca */ /* 0x000fe200000e0000 */
[----:B------:R-:W-:Y:S01]  /*1b070*/  VOTEU.ANY UP0, P0 ;  /* 0x00000000003f7886 */ /* 0x000fe20000000100 */
[----:B---3--:R-:W-:-:S11]  /*1b080*/  WARPGROUP.ARRIVE ;  /* 0x00000000000079c5 */ /* 0x008fd60000000000 */
        /* <DEDUP_REMOVED lines=815> */
[----:B------:R-:W3:Y:S04]  /*1e380*/  LD.E R9, desc[UR44][R18.64+0x200] ;  /* 0x0002002c12097980 */ /* 0x000ee8000c101900 */
[----:B---3--:R3:W-:Y:S04]  /*1e390*/  ST.E desc[UR44][R18.64+0x200], R9 ;  /* 0x0002000912007985 */ /* 0x0087e8000c10192c */
[----:B------:R-:W4:Y:S04]  /*1e3a0*/  LD.E R11, desc[UR44][R6.64] ;  /* 0x0000002c060b7980 */ /* 0x000f28000c101900 */
[----:B----4-:R4:W-:Y:S04]  /*1e3b0*/  ST.E desc[UR44][R6.64], R11 ;  /* 0x0000000b06007985 */ /* 0x0109e8000c10192c */
[----:B------:R-:W2:Y:S04]  /*1e3c0*/  LD.E R13, desc[UR44][R16.64] ;  /* 0x0000002c100d7980 */ /* 0x000ea8000c101900 */
[----:B--2---:R2:W-:Y:S04]  /*1e3d0*/  ST.E desc[UR44][R16.64], R13 ;  /* 0x0000000d10007985 */ /* 0x0045e8000c10192c */
[----:B------:R-:W3:Y:S04]  /*1e3e0*/  LD.E R15, desc[UR44][R20.64] ;  /* 0x0000002c140f7980 */ /* 0x000ee8000c101900 */
[----:B---3--:R3:W-:Y:S04]  /*1e3f0*/  ST.E desc[UR44][R20.64], R15 ;  /* 0x0000000f14007985 */ /* 0x0087e8000c10192c */
[----:B0-----:R-:W3:Y:S04]  /*1e400*/  LD.E R25, desc[UR44][R18.64+0x210] ;  /* 0x0002102c12197980 */ /* 0x001ee8000c101900 */
[----:B-1----:R-:W3:Y:S04]  /*1e410*/  LD.E R27, desc[UR44][R18.64+0x214] ;  /* 0x0002142c121b7980 */ /* 0x002ee8000c101900 */
[----:B------:R-:W3:Y:S04]  /*1e420*/  LD.E R5, desc[UR44][R18.64+0x218] ;  /* 0x0002182c12057980 */ /* 0x000ee8000c101900 */
[----:B------:R-:W3:Y:S04]  /*1e430*/  LD.E R29, desc[UR44][R18.64+0x21c] ;  /* 0x00021c2c121d7980 */ /* 0x000ee8000c101900 */
[----:B------:R-:W3:Y:S04]  /*1e440*/  LD.E R9, desc[UR44][R18.64+0x220] ;  /* 0x0002202c12097980 */ /* 0x000ee8000c101900 */
[----:B------:R-:W3:Y:S04]  /*1e450*/  LD.E R31, desc[UR44][R18.64+0x224] ;  /* 0x0002242c121f7980 */ /* 0x000ee8000c101900 */
[----:B----4-:R-:W4:Y:S04]  /*1e460*/  LD.E R7, desc[UR44][R18.64+0x228] ;  /* 0x0002282c12077980 */ /* 0x010f28000c101900 */
        /* <DEDUP_REMOVED lines=125> */
[----:B--2---:R-:W-:Y:S04]  /*1ec40*/  ST.E desc[UR44][R18.64+0x230], R13 ;  /* 0x0002300d12007985 */ /* 0x004fe8000c10192c */
        /* <DEDUP_REMOVED lines=115> */
[----:B0-----:R-:W1:Y:S04]  /*1f380*/  LDL.64 R6, [R1+0x190] ;  /* 0x0001900001067983 */ /* 0x001e680000100a00 */
[----:B------:R2:W5:Y:S04]  /*1f390*/  LD.E R5, desc[UR44][R2.64] ;  /* 0x0000002c02057980 */ /* 0x000568000c101900 */
[----:B-1----:R-:W3:Y:S01]  /*1f3a0*/  LD.E R8, desc[UR44][R6.64] ;  /* 0x0000002c06087980 */ /* 0x002ee2000c101900 */
[----:B------:R-:W-:Y:S01]  /*1f3b0*/  BSSY B0, `(.L_x_3974) ;  /* 0x0000005000007945 */ /* 0x000fe20003800000 */
[----:B---3--:R-:W-:-:S04]  /*1f3c0*/  LOP3.LUT R8, R8, 0x1, RZ, 0xfc, !PT ;  /* 0x0000000108087812 */ /* 0x008fc800078efcff */
[----:B------:R-:W-:-:S13]  /*1f3d0*/  ISETP.NE.AND P0, PT, R8, 0x3, PT ;  /* 0x000000030800780c */ /* 0x000fda0003f05270 */
[----:B--2---:R-:W-:Y:S05]  /*1f3e0*/  @!P0 BRA `(.L_x_3975) ;  /* 0x0000000000048947 */ /* 0x004fea0003800000 */
[----:B------:R-:W-:Y:S01]  /*1f3f0*/  BPT.TRAP 0x1 ;  /* 0x000000040000795c */ /* 0x000fe20000300000 */
.L_x_3975:
[----:B------:R-:W-:Y:S05]  /*1f400*/  BSYNC B0 ;  /* 0x0000000000007941 */ /* 0x000fea0003800000 */
.L_x_3974:
        /* <DEDUP_REMOVED lines=9> */
.L_x_3957:
[----:B------:R-:W-:-:S13]  /*1f4a0*/  ISETP.GE.AND P0, PT, R0, R196, PT ;  /* 0x000000c40000720c */ /* 0x000fda0003f06270 */
[----:B------:R-:W-:Y:S05]  /*1f4b0*/  @!P0 BRA `(.L_x_3977) ;  /* 0x000000ac00348947 */ /* 0x000fea0003800000 */
[----:B------:R0:W5:Y:S02]  /*1f4c0*/  LDL.64 R2, [R1+0x150] ;  /* 0x0001500001027983 */ /* 0x0001640000100a00 */
.L_x_4006:
[----:B-12--5:R-:W2:Y:S04]  /*1f4d0*/  LD.E R5, desc[UR44][R2.64] ;  /* 0x0000002c02057980 */ /* 0x026ea8000c101900 */
        /* <DEDUP_REMOVED lines=20> */
.L_x_3979:
[----:B------:R-:W-:Y:S05]  /*1f620*/  BSYNC B0 ;  /* 0x0000000000007941 */ /* 0x000fea0003800000 */
.L_x_3978:
        /* <DEDUP_REMOVED lines=13> */
.L_x_3981:
[----:B------:R-:W-:Y:S05]  /*1f700*/  BSYNC B0 ;  /* 0x0000000000007941 */ /* 0x000fea0003800000 */
.L_x_3980:
        /* <DEDUP_REMOVED lines=8> */
.L_x_3983:
[----:B------:R-:W-:Y:S05]  /*1f790*/  BSYNC B0 ;  /* 0x0000000000007941 */ /* 0x000fea0003800000 */
.L_x_3982:
[----:B------:R-:W2:Y:S04]  /*1f7a0*/  LD.E R11, desc[UR44][R2.64] ;  /* 0x0000002c020b7980 */ /* 0x000ea8000c101900 */
[----:B------:R-:W2:Y:S01]  /*1f7b0*/  LDL.64 R20, [R1+0x80] ;  /* 0x0000800001147983 */ /* 0x000ea20000100a00 */
[----:B------:R-:W-:Y:S05]  /*1f7c0*/  WARPSYNC.ALL ;  /* 0x0000000000007948 */ /* 0x000fea0003800000 */
[----:B------:R3:W-:Y:S04]  /*1f7d0*/  STL [R1+0x60], RZ ;  /* 0x000060ff01007387 */ /* 0x0007e80000100800 */
[----:B-1---5:R-:W4:Y:S01]  /*1f7e0*/  LD.E.64 R8, desc[UR44][R18.64+0x78] ;  /* 0x0000782c12087980 */ /* 0x022f22000c101b00 */
[----:B------:R-:W-:-:S05]  /*1f7f0*/  IMAD.MOV.U32 R4, RZ, RZ, 0x1 ;  /* 0x00000001ff047424 */ /* 0x000fca00078e00ff */
[----:B------:R3:W-:Y:S04]  /*1f800*/  STL [R1+0x60], R4 ;  /* 0x0000600401007387 */ /* 0x0007e80000100800 */
[----:B------:R-:W3:Y:S04]  /*1f810*/  LD.E.64 R12, desc[UR44][R18.64+0x78] ;  /* 0x0000782c120c7980 */ /* 0x000ee8000c101b00 */
[----:B------:R1:W-:Y:S04]  /*1f820*/  STL [R1+0x60], R4 ;  /* 0x0000600401007387 */ /* 0x0003e80000100800 */
[----:B------:R-:W3:Y:S01]  /*1f830*/  LD.E.64 R14, desc[UR44][R18.64+0x78] ;  /* 0x0000782c120e7980 */ /* 0x000ee2000c101b00 */
        /* <DEDUP_REMOVED lines=8> */
[----:B----4-:R-:W-:Y:S02]  /*1f8c0*/  R2UR UR4, R8 ;  /* 0x00000000080472ca */ /* 0x010fe400000e0000 */
[----:B------:R-:W-:-:S13]  /*1f8d0*/  R2UR UR5, R9 ;  /* 0x00000000090572ca */ /* 0x000fda00000e0000 */
[----:B------:R-:W-:Y:S01]  /*1f8e0*/  HGMMA.64x96x16.F32.BF16 R24, gdesc[UR4], RZ, !UPT, gsb0 ;  /* 0x01600000041879f0 */ /* 0x000fe2000c0018ff */
[----:B---3--:R-:W-:Y:S02]  /*1f8f0*/  VIADD R12, R12, 0x2 ;  /* 0x000000020c0c7836 */ /* 0x008fe40000000000 */
        /* <DEDUP_REMOVED lines=38> */
.L_x_3986:
[----:B------:R-:W-:Y:S05]  /*1fb60*/  BSYNC B0 ;  /* 0x0000000000007941 */ /* 0x000fea0003800000 */
.L_x_3985:
        /* <DEDUP_REMOVED lines=13> */
.L_x_3988:
[----:B------:R-:W-:Y:S05]  /*1fc40*/  BSYNC B0 ;  /* 0x0000000000007941 */ /* 0x000fea0003800000 */
.L_x_3987:
        /* <DEDUP_REMOVED lines=8> */
.L_x_3990:
[----:B------:R-:W-:Y:S05]  /*1fcd0*/  BSYNC B0 ;  /* 0x0000000000007941 */ /* 0x000fea0003800000 */
.L_x_3989:
[----:B------:R-:W2:Y:S04]  /*1fce0*/  LD.E R17, desc[UR44][R2.64] ;  /* 0x0000002c02117980 */ /* 0x000ea8000c101900 */
[----:B------:R-:W2:Y:S04]  /*1fcf0*/  LDL.64 R6, [R1+0xf8] ;  /* 0x0000f80001067983 */ /* 0x000ea80000100a00 */
[----:B------:R-:W3:Y:S04]  /*1fd00*/  LDL R5, [R1+0x70] ;  /* 0x0000700001057983 */ /* 0x000ee80000100800 */
[----:B-1---5:R-:W4:Y:S04]  /*1fd10*/  LDL.64 R8, [R1+0xf0] ;  /* 0x0000f00001087983 */ /* 0x022f280000100a00 */
[----:B------:R-:W4:Y:S04]  /*1fd20*/  LDL.64 R10, [R1+0xf0] ;  /* 0x0000f000010a7983 */ /* 0x000f280000100a00 */
[----:B------:R-:W4:Y:S04]  /*1fd30*/  LDL.64 R12, [R1+0xf0] ;  /* 0x0000f000010c7983 */ /* 0x000f280000100a00 */
[----:B------:R-:W4:Y:S01]  /*1fd40*/  LDL.64 R14, [R1+0xf0] ;  /* 0x0000f000010e7983 */ /* 0x000f220000100a00 */
[----:B------:R-:W-:Y:S05]  /*1fd50*/  WARPSYNC.ALL ;  /* 0x0000000000007948 */ /* 0x000fea0003800000 */
[----:B------:R-:W-:Y:S01]  /*1fd60*/  WARPGROUP.ARRIVE ;  /* 0x00000000000079c5 */ /* 0x000fe20000000000 */
[----:B--2---:R-:W-:Y:S01]  /*1fd70*/  IMAD R6, R17, 0xc00, R6 ;  /* 0x00000c0011067824 */ /* 0x004fe200078e0206 */
[----:B------:R-:W-:Y:S01]  /*1fd80*/  R2UR UR7, R7 ;  /* 0x00000000070772ca */ /* 0x000fe200000e0000 */
[----:B------:R-:W2:Y:S01]  /*1fd90*/  LDL.64 R16, [R1+0xf0] ;  /* 0x0000f00001107983 */ /* 0x000ea20000100a00 */
[----:B---3--:R-:W-:-:S02]  /*1fda0*/  ISETP.NE.U32.AND P0, PT, R5, RZ, PT ;  /* 0x000000ff0500720c */ /* 0x008fc40003f05070 */
[----:B------:R-:W-:Y:S02]  /*1fdb0*/  R2UR UR6, R6 ;  /* 0x00000000060672ca */ /* 0x000fe400000e0000 */
        /* <DEDUP_REMOVED lines=192> */
.L_x_3993:
[----:B------:R-:W-:Y:S05]  /*209c0*/  BSYNC B0 ;  /* 0x0000000000007941 */ /* 0x000fea0003800000 */
.L_x_3992:
[----:B------:R-:W2:Y:S04]  /*209d0*/  LD.E.64 R6, desc[UR44][R72.64+0x20] ;  /* 0x0000202c48067980 */ /* 0x000ea8000c101b00 */
[----:B------:R-:W3:Y:S01]  /*209e0*/  LD.E R8, desc[UR44][R72.64+0xc] ;  /* 0x00000c2c48087980 */ /* 0x000ee2000c101900 */
[----:B--2---:R-:W-:-:S05]  /*209f0*/  MOV R6, R6 ;  /* 0x0000000600067202 */ /* 0x004fca0000000f00 */
[----:B-----5:R-:W-:-:S05]  /*20a00*/  IMAD R5, R5, 0x8, R6 ;  /* 0x0000000805057824 */ /* 0x020fca00078e0206 */
[----:B---3--:R-:W-:-:S04]  /*20a10*/  PRMT R5, R8, 0x654, R5 ;  /* 0x0000065408057816 */ /* 0x008fc80000000005 */
[----:B------:R1:W-:Y:S01]  /*20a20*/  SYNCS.ARRIVE.TRANS64.RED.A1T0 RZ, [R5+URZ], RZ ;  /* 0x000000ff05ff79a7 */ /* 0x0003e2000810043f */
[----:B------:R-:W1:Y:S04]  /*20a30*/  LDL R76, [R1+0x11c] ;  /* 0x00011c00014c7983 */ /* 0x000e680000100800 */
[----:B------:R-:W2:Y:S04]  /*20a40*/  LDL R74, [R1+0x50] ;  /* 0x00005000014a7983 */ /* 0x000ea80000100800 */
[----:B------:R-:W3:Y:S04]  /*20a50*/  LDL.64 R6, [R1+0x140] ;  /* 0x0001400001067983 */ /* 0x000ee80000100a00 */
[----:B------:R-:W4:Y:S04]  /*20a60*/  LDL R75, [R1+0x148] ;  /* 0x00014800014b7983 */ /* 0x000f280000100800 */
[----:B------:R-:W4:Y:S04]  /*20a70*/  LDL.128 R12, [R1+0x130] ;  /* 0x00013000010c7983 */ /* 0x000f280000100c00 */
[----:B------:R-:W4:Y:S01]  /*20a80*/  LDL.128 R8, [R1+0x120] ;  /* 0x0001200001087983 */ /* 0x000f220000100c00 */
[----:B------:R-:W-:Y:S01]  /*20a90*/  BSSY B0, `(.L_x_3994) ;  /* 0x0000040000007945 */ /* 0x000fe20003800000 */
[----:B-1----:R-:W-:-:S04]  /*20aa0*/  SHF.R.S32.HI R5, RZ, 0x1f, R76 ;  /* 0x0000001fff057819 */ /* 0x002fc8000001144c */
        /* <DEDUP_REMOVED lines=16> */
[----:B--2---:R-:W-:Y:S01]  /*20bb0*/  IMAD R74, R74, 0x8, R5 ;  /* 0x000000084a4a7824 */ /* 0x004fe200078e0205 */
[----:B------:R-:W-:Y:S01]  /*20bc0*/  LEA.HI R5, R79, R79, RZ, 0x1 ;  /* 0x0000004f4f057211 */ /* 0x000fe200078f08ff */
[----:B------:R-:W-:Y:S01]  /*20bd0*/  IMAD.IADD R73, R72, 0x1, -R73 ;  /* 0x0000000148497824 */ /* 0x000fe200078e0a49 */
[----:B------:R-:W-:-:S02]  /*20be0*/  LOP3.LUT R16, R16, 0x3fffffe, RZ, 0xc0, !PT ;  /* 0x03fffffe10107812 */ /* 0x000fc400078ec0ff */
[----:B------:R-:W-:Y:S01]  /*20bf0*/  LOP3.LUT R20, R5, 0x1ffffffe, RZ, 0xc0, !PT ;  /* 0x1ffffffe05147812 */ /* 0x000fe200078ec0ff */
[----:B------:R-:W-:Y:S01]  /*20c00*/  IMAD.U32 R73, R74, 0x10, R73 ;  /* 0x000000104a497824 */ /* 0x000fe200078e0049 */
[----:B---3--:R-:W-:Y:S01]  /*20c10*/  ISETP.NE.AND P0, PT, R6, 0x1, PT ;  /* 0x000000010600780c */ /* 0x008fe20003f05270 */
[----:B------:R-:W-:Y:S02]  /*20c20*/  IMAD.IADD R16, R77, 0x1, -R16 ;  /* 0x000000014d107824 */ /* 0x000fe400078e0a10 */
[----:B------:R-:W-:Y:S02]  /*20c30*/  IMAD.IADD R20, R79, 0x1, -R20 ;  /* 0x000000014f147824 */ /* 0x000fe400078e0a14 */
[----:B------:R-:W-:-:S04]  /*20c40*/  IMAD R73, R16, 0x40, R73 ;  /* 0x0000004010497824 */ /* 0x000fc800078e0249 */
[----:B------:R-:W-:-:S04]  /*20c50*/  IMAD R6, R20, 0x8, R73 ;  /* 0x0000000814067824 */ /* 0x000fc800078e0249 */
[----:B------:R-:W-:-:S05]  /*20c60*/  @P0 IMAD.HI.U32 R16, R6, R7, RZ ;  /* 0x0000000706100227 */ /* 0x000fca00078e00ff */
[----:B----4-:R-:W-:Y:S01]  /*20c70*/  @P0 SHF.R.U32.HI R6, RZ, R75, R16 ;  /* 0x0000004bff060219 */ /* 0x010fe20000011610 */
[----:B------:R-:W-:Y:S01]  /*20c80*/  IMAD.MOV.U32 R5, RZ, RZ, -0x60 ;  /* 0xffffffa0ff057424 */ /* 0x000fe200078e00ff */
[----:B------:R-:W-:-:S03]  /*20c90*/  LOP3.LUT R16, R21, 0x7ffffffc, RZ, 0xc0, !PT ;  /* 0x7ffffffc15107812 */ /* 0x000fc600078ec0ff */
[----:B------:R-:W1:Y:S01]  /*20ca0*/  SHFL.IDX PT, R20, R6, RZ, 0x1c1f ;  /* 0x001c1fff06147589 */ /* 0x000e6200000e0000 */
[----:B------:R-:W-:Y:S02]  /*20cb0*/  IMAD R5, R0, R5, 0x1 ;  /* 0x0000000100057424 */ /* 0x000fe400078e0205 */
[----:B------:R-:W-:Y:S01]  /*20cc0*/  IMAD.IADD R16, R17, 0x1, -R16 ;  /* 0x0000000111107824 */ /* 0x000fe200078e0a10 */
[----:B------:R-:W-:-:S03]  /*20cd0*/  ISETP.GE.AND P1, PT, R13, 0x1, PT ;  /* 0x000000010d00780c */ /* 0x000fc60003f26270 */
[----:B------:R-:W-:Y:S01]  /*20ce0*/  IMAD R5, R16, -0x2, R5 ;  /* 0xfffffffe10057824 */ /* 0x000fe200078e0205 */
[----:B------:R-:W-:-:S04]  /*20cf0*/  LOP3.LUT R7, RZ, R10, RZ, 0x33, !PT ;  /* 0x0000000aff077212 */ /* 0x000fc800078e33ff */
[----:B------:R-:W-:Y:S01]  /*20d00*/  IADD3 R16, -R8, R5, R9 ;  /* 0x0000000508107210 */ /* 0x000fe20007ffe109 */
[----:B------:R-:W-:-:S04]  /*20d10*/  VIADD R90, R5, 0xffffffff ;  /* 0xffffffff055a7836 */ /* 0x000fc80000000000 */
[C---:B------:R-:W-:Y:S02]  /*20d20*/  IMAD.IADD R11, R16.reuse, 0x1, R11 ;  /* 0x00000001100b7824 */ /* 0x040fe400078e020b */
[----:B------:R-:W-:Y:S02]  /*20d30*/  IMAD.IADD R16, R16, 0x1, R7 ;  /* 0x0000000110107824 */ /* 0x000fe400078e0207 */
[----:B------:R-:W-:Y:S02]  /*20d40*/  IMAD R17, R0, -0x60, R12 ;  /* 0xffffffa000117824 */ /* 0x000fe400078e020c */
[--C-:B-1----:R-:W-:Y:S02]  /*20d50*/  IMAD.IADD R10, R11, 0x1, R20.reuse ;  /* 0x000000010b0a7824 */ /* 0x102fe400078e0214 */
        /* <DEDUP_REMOVED lines=12> */
.L_x_3997:
[----:B------:R-:W-:-:S13]  /*20e20*/  ISETP.NE.AND P0, PT, R13, 0x1, PT ;  /* 0x000000010d00780c */ /* 0x000fda0003f05270 */
[----:B------:R-:W-:-:S05]  /*20e30*/  @P0 IMAD.HI.U32 R12, R7, R14, RZ ;  /* 0x0000000e070c0227 */ /* 0x000fca00078e00ff */
[----:B------:R-:W-:-:S07]  /*20e40*/  @P0 SHF.R.U32.HI R7, RZ, R15, R12 ;  /* 0x0000000fff070219 */ /* 0x000fce000001160c */
.L_x_3998:
[----:B------:R-:W-:Y:S05]  /*20e50*/  BSYNC B1 ;  /* 0x0000000000017941 */ /* 0x000fea0003800000 */
.L_x_3996:
[----:B------:R-:W-:-:S05]  /*20e60*/  IMAD R12, R7, R13, R90 ;  /* 0x0000000d070c7224 */ /* 0x000fca00078e025a */
[----:B------:R-:W-:Y:S02]  /*20e70*/  VIMNMX R5, R5, R12, !PT ;  /* 0x0000000c05057248 */ /* 0x000fe40007fe0100 */
[----:B------:R-:W-:-:S07]  /*20e80*/  VIADDMNMX R10, R12, R13, R10, PT ;  /* 0x0000000d0c0a7246 */ /* 0x000fce000380010a */
.L_x_3995:
[----:B------:R-:W-:Y:S05]  /*20e90*/  BSYNC B0 ;  /* 0x0000000000007941 */ /* 0x000fea0003800000 */
.L_x_3994:
[C---:B------:R-:W-:Y:S01]  /*20ea0*/  ISETP.GE.AND P0, PT, R17.reuse, 0x2, PT ;  /* 0x000000021100780c */ /* 0x040fe20003f06270 */
[----:B------:R-:W1:Y:S01]  /*20eb0*/  SHFL.IDX PT, R6, R6, 0x1, 0x1c1f ;  /* 0x003c1f0006067f89 */ /* 0x000e6200000e0000 */
        /* <DEDUP_REMOVED lines=13> */
[----:B-1----:R-:W-:Y:S01]  /*20f90*/  IMAD.IADD R7, R16, 0x1, R6 ;  /* 0x0000000110077824 */ /* 0x002fe200078e0206 */
        /* <DEDUP_REMOVED lines=99> */
[----:B------:R-:W-:Y:S01]  /*215d0*/  ISETP.LT.OR P6, PT, R10, 0x5a, P6 ;  /* 0x0000005a0a00780c */ /* 0x000fe200037c1670 */
[----:B------:R-:W-:-:S03]  /*215e0*/  IMAD.IADD R10, R11, 0x1, R6 ;  /* 0x000000010b0a7824 */ /* 0x000fc600078e0206 */
        /* <DEDUP_REMOVED lines=13> */
.L_x_4002:
[----:B------:R-:W-:-:S13]  /*216c0*/  ISETP.NE.AND P6, PT, R13, 0x1, PT ;  /* 0x000000010d00780c */ /* 0x000fda0003fc5270 */
[----:B------:R-:W-:-:S05]  /*216d0*/  @P6 IMAD.HI.U32 R14, R8, R14, RZ ;  /* 0x0000000e080e6227 */ /* 0x000fca00078e00ff */
[----:B------:R-:W-:-:S07]  /*216e0*/  @P6 SHF.R.U32.HI R8, RZ, R15, R14 ;  /* 0x0000000fff086219 */ /* 0x000fce000001160e */
.L_x_4003:
[----:B------:R-:W-:Y:S05]  /*216f0*/  BSYNC B1 ;  /* 0x0000000000017941 */ /* 0x000fea0003800000 */
.L_x_4001:
[----:B------:R-:W-:-:S05]  /*21700*/  IMAD R8, R8, R13, R90 ;  /* 0x0000000d08087224 */ /* 0x000fca00078e025a */
[----:B------:R-:W-:Y:S02]  /*21710*/  VIADDMNMX R10, R8, R13, R10, PT ;  /* 0x0000000d080a7246 */ /* 0x000fe4000380010a */
[----:B------:R-:W-:-:S07]  /*21720*/  VIMNMX R7, R7, R8, !PT ;  /* 0x0000000807077248 */ /* 0x000fce0007fe0100 */
.L_x_4000:
[----:B------:R-:W-:Y:S05]  /*21730*/  BSYNC B0 ;  /* 0x0000000000007941 */ /* 0x000fea0003800000 */
.L_x_3999:
[----:B------:R-:W-:Y:S01]  /*21740*/  ISETP.GT.AND P5, PT, R7, RZ, !P5 ;  /* 0x000000ff0700720c */ /* 0x000fe20006fa4270 */
[----:B------:R-:W2:Y:S01]  /*21750*/  LDL R13, [R1+0x430] ;  /* 0x00043000010d7983 */ /* 0x000ea20000100800 */
        /* <DEDUP_REMOVED lines=69> */
[----:B------:R-:W3:Y:S01]  /*21bb0*/  LDL.64 R16, [R1+0x410] ;  /* 0x0004100001107983 */ /* 0x000ee20000100a00 */
[----:B------:R-:W-:Y:S02]  /*21bc0*/  ISETP.LT.OR P5, PT, R10, 0x42, P5 ;  /* 0x000000420a00780c */ /* 0x000fe40002fa1670 */
[----:B------:R-:W-:Y:S02]  /*21bd0*/  ISETP.GT.AND P0, PT, R7, 0x48, !P0 ;  /* 0x000000480700780c */ /* 0x000fe40004704270 */
[----:B------:R-:W-:-:S02]  /*21be0*/  FSEL R59, R59, -INF , !P5 ;  /* 0xff8000003b3b7808 */ /* 0x000fc40006800000 */
[C---:B------:R-:W-:Y:S02]  /*21bf0*/  ISETP.GT.AND P1, PT, R7.reuse, 0x49, !P1 ;  /* 0x000000490700780c */ /* 0x040fe40004f24270 */
[C---:B------:R-:W-:Y:S02]  /*21c00*/  ISETP.LT.OR P0, PT, R10.reuse, 0x49, P0 ;  /* 0x000000490a00780c */ /* 0x040fe40000701670 */
[C---:B------:R-:W-:Y:S02]  /*21c10*/  ISETP.GT.AND P2, PT, R7.reuse, 0x50, !P2 ;  /* 0x000000500700780c */ /* 0x040fe40005744270 */
[----:B------:R-:W-:Y:S02]  /*21c20*/  ISETP.LT.OR P1, PT, R10, 0x4a, P1 ;  /* 0x0000004a0a00780c */ /* 0x000fe40000f21670 */
[----:B------:R-:W-:Y:S02]  /*21c30*/  FSEL R62, R62, -INF , !P0 ;  /* 0xff8000003e3e7808 */ /* 0x000fe40004000000 */
[----:B------:R-:W-:-:S02]  /*21c40*/  ISETP.GT.AND P3, PT, R7, 0x51, !P3 ;  /* 0x000000510700780c */ /* 0x000fc40005f64270 */
[C---:B------:R-:W-:Y:S02]  /*21c50*/  ISETP.LT.OR P2, PT, R10.reuse, 0x51, P2 ;  /* 0x000000510a00780c */ /* 0x040fe40001741670 */
[----:B------:R-:W-:Y:S02]  /*21c60*/  FSEL R63, R63, -INF , !P1 ;  /* 0xff8000003f3f7808 */ /* 0x000fe40004800000 */
[C---:B------:R-:W-:Y:S02]  /*21c70*/  ISETP.GT.AND P4, PT, R7.reuse, 0x58, !P4 ;  /* 0x000000580700780c */ /* 0x040fe40006784270 */
[----:B------:R-:W-:Y:S02]  /*21c80*/  ISETP.LT.OR P3, PT, R10, 0x52, P3 ;  /* 0x000000520a00780c */ /* 0x000fe40001f61670 */
[----:B------:R-:W-:Y:S02]  /*21c90*/  FSEL R66, R66, -INF , !P2 ;  /* 0xff80000042427808 */ /* 0x000fe40005000000 */
[----:B------:R-:W-:-:S02]  /*21ca0*/  ISETP.GT.AND P0, PT, R7, 0x59, !P6 ;  /* 0x000000590700780c */ /* 0x000fc40007704270 */
[C---:B------:R-:W-:Y:S02]  /*21cb0*/  ISETP.LT.OR P4, PT, R10.reuse, 0x59, P4 ;  /* 0x000000590a00780c */ /* 0x040fe40002781670 */
[----:B------:R-:W-:Y:S02]  /*21cc0*/  FSEL R67, R67, -INF , !P3 ;  /* 0xff80000043437808 */ /* 0x000fe40005800000 */
[----:B------:R-:W-:Y:S02]  /*21cd0*/  ISETP.LT.OR P0, PT, R10, 0x5a, P0 ;  /* 0x0000005a0a00780c */ /* 0x000fe40000701670 */
[----:B------:R-:W-:Y:S02]  /*21ce0*/  FSEL R70, R70, -INF , !P4 ;  /* 0xff80000046467808 */ /* 0x000fe40006000000 */
[----:B------:R-:W-:Y:S02]  /*21cf0*/  FSEL R71, R71, -INF , !P0 ;  /* 0xff80000047477808 */ /* 0x000fe40004000000 */
[----:B---3--:R-:W-:-:S04]  /*21d00*/  FMNMX.FTZ R5, R88, R16, !PT ;  /* 0x0000001058057209 */ /* 0x008fc80007810000 */
        /* <DEDUP_REMOVED lines=52> */
[----:B------:R1:W-:Y:S04]  /*22050*/  STL.64 [R1+0x410], R8 ;  /* 0x0004100801007387 */ /* 0x0003e80000100a00 */
[----:B------:R-:W-:Y:S04]  /*22060*/  STL [R1+0x410], R10 ;  /* 0x0004100a01007387 */ /* 0x000fe80000100800 */
[----:B------:R-:W2:Y:S04]  /*22070*/  LDL R12, [R1+0x410] ;  /* 0x00041000010c7983 */ /* 0x000ea80000100800 */
[----:B------:R-:W4:Y:S01]  /*22080*/  LDL R11, [R1+0x414] ;  /* 0x00041400010b7983 */ /* 0x000f220000100800 */
[----:B--2---:R-:W-:Y:S01]  /*22090*/  FMUL.FTZ R5, R13, R12 ;  /* 0x0000000c0d057220 */ /* 0x004fe20000410000 */
[----:B------:R-:W-:-:S04]  /*220a0*/  FSETP.NEU.FTZ.AND P0, PT, R12, -INF , PT ;  /* 0xff8000000c00780b */ /* 0x000fc80003f1d000 */
[----:B------:R-:W-:-:S05]  /*220b0*/  FSEL R5, R5, RZ, P0 ;  /* 0x000000ff05057208 */ /* 0x000fca0000000000 */
[----:B-1----:R-:W-:-:S04]  /*220c0*/  FFMA.FTZ R8, R86, R13, -R5 ;  /* 0x0000000d56087223 */ /* 0x002fc80000010805 */
[----:B------:R4:W-:Y:S02]  /*220d0*/  MUFU.EX2 R29, R8 ;  /* 0x00000008001d7308 */ /* 0x0009e40000000800 */
[----:B----4-:R-:W1:Y:S02]  /*220e0*/  SHFL.BFLY PT, R8, R11, 0x2, 0x1f ;  /* 0x0c401f000b087f89 */ /* 0x010e6400000e0000 */
[----:B-1----:R-:W-:-:S05]  /*220f0*/  FMNMX.FTZ R8, R8, R11, !PT ;  /* 0x0000000b08087209 */ /* 0x002fca0007810000 */
[----:B------:R-:W1:Y:S01]  /*22100*/  SHFL.BFLY PT, R9, R8, 0x1, 0x1f ;  /* 0x0c201f0008097f89 */ /* 0x000e6200000e0000 */
[----:B------:R-:W-:Y:S01]  /*22110*/  FSEL R11, R12, RZ, P0 ;  /* 0x000000ff0c0b7208 */ /* 0x000fe20000000000 */
        /* <DEDUP_REMOVED lines=23> */
[-C--:B------:R-:W-:Y:S01]  /*22290*/  FFMA.FTZ R21, R24, R13.reuse, -R5 ;  /* 0x0000000d18157223 */ /* 0x080fe20000010805 */
[C---:B------:R-:W-:Y:S01]  /*222a0*/  FSETP.NEU.FTZ.AND P0, PT, R8.reuse, -INF , PT ;  /* 0xff8000000800780b */ /* 0x040fe20003f1d000 */
[----:B------:R-:W-:-:S03]  /*222b0*/  FMUL.FTZ R5, R8, R13 ;  /* 0x0000000d08057220 */ /* 0x000fc60000410000 */
[----:B------:R-:W-:Y:S02]  /*222c0*/  FSEL R10, R8, RZ, P0 ;  /* 0x000000ff080a7208 */ /* 0x000fe40000000000 */
[----:B------:R-:W-:Y:S01]  /*222d0*/  FSEL R12, R5, RZ, P0 ;  /* 0x000000ff050c7208 */ /* 0x000fe20000000000 */
[----:B------:R-:W-:Y:S02]  /*222e0*/  FADD.FTZ R16, R16, -R11 ;  /* 0x8000000b10107221 */ /* 0x000fe40000010000 */
[----:B------:R-:W-:Y:S02]  /*222f0*/  FADD.FTZ R10, R17, -R10 ;  /* 0x8000000a110a7221 */ /* 0x000fe40000010000 */
[-CC-:B------:R-:W-:Y:S01]  /*22300*/  FFMA.FTZ R28, R26, R13.reuse, -R12.reuse ;  /* 0x0000000d1a1c7223 */ /* 0x180fe2000001080c */
[-C--:B------:R-:W-:Y:S01]  /*22310*/  FMUL.FTZ R16, R16, R13.reuse ;  /* 0x0000000d10107220 */ /* 0x080fe20000410000 */
[----:B------:R-:W-:Y:S01]  /*22320*/  FMUL.FTZ R10, R13, R10 ;  /* 0x0000000a0d0a7220 */ /* 0x000fe20000410000 */
[-CC-:B------:R-:W-:Y:S01]  /*22330*/  FFMA.FTZ R169, R27, R13.reuse, -R12.reuse ;  /* 0x0000000d1ba97223 */ /* 0x180fe2000001080c */
[----:B------:R-:W-:Y:S01]  /*22340*/  MUFU.EX2 R15, R15 ;  /* 0x0000000f000f7308 */ /* 0x000fe20000000800 */
[----:B------:R-:W-:-:S07]  /*22350*/  FFMA.FTZ R171, R30, R13, -R12 ;  /* 0x0000000d1eab7223 */ /* 0x000fce000001080c */
[----:B------:R-:W3:Y:S01]  /*22360*/  MUFU.EX2 R24, R16 ;  /* 0x0000001000187308 */ /* 0x000ee20000000800 */
[----:B------:R-:W-:-:S07]  /*22370*/  FFMA.FTZ R30, R31, R13, -R12 ;  /* 0x0000000d1f1e7223 */ /* 0x000fce000001080c */
[----:B------:R-:W-:Y:S08]  /*22380*/  MUFU.EX2 R28, R28 ;  /* 0x0000001c001c7308 */ /* 0x000ff00000000800 */
        /* <DEDUP_REMOVED lines=8> */
[----:B-1----:R-:W-:-:S06]  /*22410*/  FFMA.FTZ R6, R7, R25, R28 ;  /* 0x0000001907067223 */ /* 0x002fcc000001001c */
[----:B------:R-:W1:Y:S01]  /*22420*/  MUFU.EX2 R30, R30 ;  /* 0x0000001e001e7308 */ /* 0x000e620000000800 */
[----:B------:R-:W-:Y:S01]  /*22430*/  FFMA.FTZ R175, R38, R13, -R12 ;  /* 0x0000000d26af7223 */ /* 0x000fe2000001080c */
[----:B--2---:R-:W-:-:S06]  /*22440*/  FADD.FTZ R5, R168, R5 ;  /* 0x00000005a8057221 */ /* 0x004fcc0000010000 */
[----:B------:R-:W2:Y:S01]  /*22450*/  MUFU.EX2 R172, R172 ;  /* 0x000000ac00ac7308 */ /* 0x000ea20000000800 */
[----:B----4-:R-:W-:Y:S01]  /*22460*/  FADD.FTZ R6, R169, R6 ;  /* 0x00000006a9067221 */ /* 0x010fe20000010000 */
[----:B------:R-:W-:-:S06]  /*22470*/  FFMA.FTZ R34, R39, R13, -R12 ;  /* 0x0000000d27227223 */ /* 0x000fcc000001080c */
[----:B------:R-:W3:Y:S01]  /*22480*/  MUFU.EX2 R173, R173 ;  /* 0x000000ad00ad7308 */ /* 0x000ee20000000800 */
[----:B0-----:R-:W-:Y:S01]  /*22490*/  FADD.FTZ R10, R170, R5 ;  /* 0x00000005aa0a7221 */ /* 0x001fe20000010000 */
[----:B------:R-:W-:-:S06]  /*224a0*/  FADD.FTZ R5, R171, R6 ;  /* 0x00000006ab057221 */ /* 0x000fcc0000010000 */
[----:B------:R-:W0:Y:S01]  /*224b0*/  MUFU.EX2 R33, R33 ;  /* 0x0000002100217308 */ /* 0x000e220000000800 */
[----:B------:R-:W-:-:S07]  /*224c0*/  FFMA.FTZ R177, R42, R13, -R12 ;  /* 0x0000000d2ab17223 */ /* 0x000fce000001080c */
[----:B------:R-:W4:Y:S01]  /*224d0*/  MUFU.EX2 R32, R32 ;  /* 0x0000002000207308 */ /* 0x000f220000000800 */
[----:B------:R-:W-:Y:S01]  /*224e0*/  FADD.FTZ R7, R29, R10 ;  /* 0x0000000a1d077221 */ /* 0x000fe20000010000 */
[----:B-1----:R-:W-:-:S06]  /*224f0*/  FADD.FTZ R6, R30, R5 ;  /* 0x000000051e067221 */ /* 0x002fcc0000010000 */
[----:B------:R-:W1:Y:S01]  /*22500*/  MUFU.EX2 R174, R174 ;  /* 0x000000ae00ae7308 */ /* 0x000e620000000800 */
[----:B------:R-:W-:-:S07]  /*22510*/  FFMA.FTZ R36, R43, R13, -R12 ;  /* 0x0000000d2b247223 */ /* 0x000fce000001080c */
[----:B------:R-:W1:Y:S01]  /*22520*/  MUFU.EX2 R175, R175 ;  /* 0x000000af00af7308 */ /* 0x000e620000000800 */
[----:B--2---:R-:W-:Y:S01]  /*22530*/  FADD.FTZ R10, R172, R7 ;  /* 0x00000007ac0a7221 */ /* 0x004fe20000010000 */
[----:B---3--:R-:W-:-:S06]  /*22540*/  FADD.FTZ R5, R173, R6 ;  /* 0x00000006ad057221 */ /* 0x008fcc0000010000 */
[----:B------:R-:W2:Y:S01]  /*22550*/  MUFU.EX2 R37, R37 ;  /* 0x0000002500257308 */ /* 0x000ea20000000800 */
[----:B------:R-:W-:-:S07]  /*22560*/  FFMA.FTZ R179, R46, R13, -R12 ;  /* 0x0000000d2eb37223 */ /* 0x000fce000001080c */
[----:B------:R-:W3:Y:S01]  /*22570*/  MUFU.EX2 R34, R34 ;  /* 0x0000002200227308 */ /* 0x000ee20000000800 */
[----:B0-----:R-:W-:Y:S01]  /*22580*/  FADD.FTZ R7, R33, R10 ;  /* 0x0000000a21077221 */ /* 0x001fe20000010000 */
[----:B----4-:R-:W-:-:S06]  /*22590*/  FADD.FTZ R6, R32, R5 ;  /* 0x0000000520067221 */ /* 0x010fcc0000010000 */
[----:B------:R-:W0:Y:S01]  /*225a0*/  MUFU.EX2 R176, R176 ;  /* 0x000000b000b07308 */ /* 0x000e220000000800 */
[----:B------:R-:W-:-:S07]  /*225b0*/  FFMA.FTZ R14, R47, R13, -R12 ;  /* 0x0000000d2f0e7223 */ /* 0x000fce000001080c */
[----:B------:R-:W4:Y:S01]  /*225c0*/  MUFU.EX2 R177, R177 ;  /* 0x000000b100b17308 */ /* 0x000f220000000800 */
[----:B-1----:R-:W-:Y:S01]  /*225d0*/  FADD.FTZ R10, R174, R7 ;  /* 0x00000007ae0a7221 */ /* 0x002fe20000010000 */
[----:B------:R-:W-:-:S06]  /*225e0*/  FADD.FTZ R5, R175, R6 ;  /* 0x00000006af057221 */ /* 0x000fcc0000010000 */
        /* <DEDUP_REMOVED lines=60> */
[----:B------:R-:W1:Y:S08]  /*229b0*/  MUFU.EX2 R190, R190 ;  /* 0x000000be00be7308 */ /* 0x000e700000000800 */
[----:B------:R-:W1:Y:S01]  /*229c0*/  MUFU.EX2 R20, R20 ;  /* 0x0000001400147308 */ /* 0x000e620000000800 */
[----:B--2---:R-:W-:Y:S01]  /*229d0*/  FADD.FTZ R10, R201, R10 ;  /* 0x0000000ac90a7221 */ /* 0x004fe20000010000 */
[----:B---3--:R-:W-:-:S06]  /*229e0*/  FADD.FTZ R6, R192, R7 ;  /* 0x00000007c0067221 */ /* 0x008fcc0000010000 */
[----:B------:R-:W2:Y:S08]  /*229f0*/  MUFU.EX2 R188, R188 ;  /* 0x000000bc00bc7308 */ /* 0x000eb00000000800 */
[----:B------:R-:W3:Y:S01]  /*22a00*/  MUFU.EX2 R5, R5 ;  /* 0x0000000500057308 */ /* 0x000ee20000000800 */
[----:B0-----:R-:W-:Y:S01]  /*22a10*/  FADD.FTZ R7, R189, R10 ;  /* 0x0000000abd077221 */ /* 0x001fe20000010000 */
[----:B----4-:R-:W-:-:S06]  /*22a20*/  FADD.FTZ R9, R17, R6 ;  /* 0x0000000611097221 */ /* 0x010fcc0000010000 */
[----:B------:R-:W0:Y:S08]  /*22a30*/  MUFU.EX2 R21, R21 ;  /* 0x0000001500157308 */ /* 0x000e300000000800 */
[----:B------:R-:W4:Y:S01]  /*22a40*/  MUFU.EX2 R16, R16 ;  /* 0x0000001000107308 */ /* 0x000f220000000800 */
[----:B-1----:R-:W-:Y:S01]  /*22a50*/  FADD.FTZ R7, R190, R7 ;  /* 0x00000007be077221 */ /* 0x002fe20000010000 */
[----:B------:R-:W-:-:S03]  /*22a60*/  FADD.FTZ R6, R20, R9 ;  /* 0x0000000914067221 */ /* 0x000fc60000010000 */
[----:B--2---:R-:W-:Y:S01]  /*22a70*/  FADD.FTZ R10, R188, R7 ;  /* 0x00000007bc0a7221 */ /* 0x004fe20000010000 */
[----:B---3--:R-:W-:-:S03]  /*22a80*/  FADD.FTZ R11, R5, R6 ;  /* 0x00000006050b7221 */ /* 0x008fc60000010000 */
[----:B0-----:R-:W-:Y:S01]  /*22a90*/  FADD.FTZ R10, R21, R10 ;  /* 0x0000000a150a7221 */ /* 0x001fe20000010000 */
[----:B------:R-:W-:Y:S01]  /*22aa0*/  STL [R1+0x414], R8 ;  /* 0x0004140801007387 */ /* 0x000fe20000100800 */
[----:B----4-:R-:W-:-:S05]  /*22ab0*/  FADD.FTZ R11, R16, R11 ;  /* 0x0000000b100b7221 */ /* 0x010fca0000010000 */
        /* <DEDUP_REMOVED lines=390> */
[----:B------:R0:W-:Y:S04]  /*24320*/  ST.E desc[UR44][R18.64+0x3b8], R31 ;  /* 0x0003b81f12007985 */ /* 0x0001e8000c10192c */
[----:B------:R1:W-:Y:S04]  /*24330*/  ST.E desc[UR44][R18.64+0x3bc], R35 ;  /* 0x0003bc2312007985 */ /* 0x0003e8000c10192c */
[----:B------:R-:W-:Y:S04]  /*24340*/  ST.E desc[UR44][R18.64+0x3c8], R39 ;  /* 0x0003c82712007985 */ /* 0x000fe8000c10192c */
[----:B------:R-:W-:Y:S04]  /*24350*/  ST.E desc[UR44][R18.64+0x3cc], R43 ;  /* 0x0003cc2b12007985 */ /* 0x000fe8000c10192c */
[----:B------:R-:W-:Y:S04]  /*24360*/  ST.E desc[UR44][R18.64+0x3d8], R47 ;  /* 0x0003d82f12007985 */ /* 0x000fe8000c10192c */
[----:B------:R2:W-:Y:S04]  /*24370*/  ST.E desc[UR44][R18.64+0x3dc], R27 ;  /* 0x0003dc1b12007985 */ /* 0x0005e8000c10192c */
[----:B------:R3:W-:Y:S04]  /*24380*/  ST.E desc[UR44][R18.64+0x3e8], R49 ;  /* 0x0003e83112007985 */ /* 0x0007e8000c10192c */
[----:B------:R-:W-:Y:S04]  /*24390*/  ST.E desc[UR44][R18.64+0x3ec], R51 ;  /* 0x0003ec3312007985 */ /* 0x000fe8000c10192c */
[----:B------:R-:W-:Y:S01]  /*243a0*/  ST.E desc[UR44][R18.64+0x3f8], R53 ;  /* 0x0003f83512007985 */ /* 0x000fe2000c10192c */
        /* <DEDUP_REMOVED lines=261> */
[----:B------:R-:W-:Y:S01]  /*25400*/  IMAD.MOV.U32 R25, RZ, RZ, R13 ;  /* 0x000000ffff197224 */ /* 0x000fe200078e000d */
[----:B------:R-:W-:Y:S01]  /*25410*/  F2FP.BF16.F32.PACK_AB R170, R29, R170 ;  /* 0x000000aa1daa723e */ /* 0x000fe200000010ff */
[C---:B-1----:R-:W-:Y:S01]  /*25420*/  VIADD R24, R12.reuse, 0x80 ;  /* 0x000000800c187836 */ /* 0x042fe20000000000 */
[----:B------:R-:W-:Y:S01]  /*25430*/  F2FP.BF16.F32.PACK_AB R172, R33, R172 ;  /* 0x000000ac21ac723e */ /* 0x000fe200000010ff */
[----:B--2---:R-:W-:Y:S01]  /*25440*/  VIADD R26, R12, 0x100 ;  /* 0x000001000c1a7836 */ /* 0x004fe20000000000 */
        /* <DEDUP_REMOVED lines=961> */
[----:B------:R-:W-:Y:S04]  /*29060*/  STL [R1+0x68], R4 ;  /* 0x0000680401007387 */ /* 0x000fe80000100800 */
        /* <DEDUP_REMOVED lines=8> */
[----:B------:R-:W3:Y:S04]  /*290f0*/  LD.E R21, desc[UR44][R18.64+0x210] ;  /* 0x0002102c12157980 */ /* 0x000ee8000c101900 */
[----:B0-----:R-:W3:Y:S04]  /*29100*/  LD.E R25, desc[UR44][R18.64+0x214] ;  /* 0x0002142c12197980 */ /* 0x001ee8000c101900 */
[----:B-1----:R-:W3:Y:S04]  /*29110*/  LD.E R27, desc[UR44][R18.64+0x218] ;  /* 0x0002182c121b7980 */ /* 0x002ee8000c101900 */
        /* <DEDUP_REMOVED lines=246> */
[----:B------:R1:W5:Y:S04]  /*2a080*/  LD.E R4, desc[UR44][R2.64] ;  /* 0x0000002c02047980 */ /* 0x000368000c101900 */
[----:B--2---:R-:W2:Y:S01]  /*2a090*/  LD.E R5, desc[UR44][R6.64] ;  /* 0x0000002c06057980 */ /* 0x004ea2000c101900 */
[----:B------:R-:W-:Y:S01]  /*2a0a0*/  BSSY B0, `(.L_x_4004) ;  /* 0x0000005000007945 */ /* 0x000fe20003800000 */
[----:B--2---:R-:W-:-:S04]  /*2a0b0*/  LOP3.LUT R5, R5, 0x1, RZ, 0xfc, !PT ;  /* 0x0000000105057812 */ /* 0x004fc800078efcff */
[----:B------:R-:W-:-:S13]  /*2a0c0*/  ISETP.NE.AND P0, PT, R5, 0x3, PT ;  /* 0x000000030500780c */ /* 0x000fda0003f05270 */
[----:B-1----:R-:W-:Y:S05]  /*2a0d0*/  @!P0 BRA `(.L_x_4005) ;  /* 0x0000000000048947 */ /* 0x002fea0003800000 */
[----:B------:R-:W-:Y:S01]  /*2a0e0*/  BPT.TRAP 0x1 ;  /* 0x000000040000795c */ /* 0x000fe20000300000 */
.L_x_4005:
[----:B------:R-:W-:Y:S05]  /*2a0f0*/  BSYNC B0 ;  /* 0x0000000000007941 */ /* 0x000fea0003800000 */
.L_x_4004:
        /* <DEDUP_REMOVED lines=9> */
.L_x_3977:
[----:B-1----:R-:W3:Y:S01]  /*2a190*/  LDL R5, [R1+0x420] ;  /* 0x0004200001057983 */ /* 0x002ee20000100800 */
[----:B------:R-:W-:Y:S05]  /*2a1a0*/  WARPSYNC.ALL ;  /* 0x0000000000007948 */ /* 0x000fea0003800000 */
[----:B------:R-:W4:Y:S04]  /*2a1b0*/  LDL R6, [R1+0x424] ;  /* 0x0004240001067983 */ /* 0x000f280000100800 */
[----:B------:R-:W5:Y:S04]  /*2a1c0*/  LDL R136, [R1+0x1f0] ;  /* 0x0001f00001887983 */ /* 0x000f680000100800 */
[----:B------:R-:W2:Y:S04]  /*2a1d0*/  LDL.64 R130, [R1+0x200] ;  /* 0x0002000001827983 */ /* 0x000ea80000100a00 */
        /* <DEDUP_REMOVED lines=60> */
[----:B------:R-:W2:Y:S04]  /*2a5a0*/  LDL R135, [R1+0x1f8] ;  /* 0x0001f80001877983 */ /* 0x000ea80000100800 */
[----:B---3--:R-:W0:Y:S02]  /*2a5b0*/  SHFL.BFLY PT, R0, R5, 0x2, 0x1f ;  /* 0x0c401f0005007f89 */ /* 0x008e2400000e0000 */
[----:B0-----:R-:W-:-:S05]  /*2a5c0*/  FADD.FTZ R0, R5, R0 ;  /* 0x0000000005007221 */ /* 0x001fca0000010000 */
[----:B------:R-:W0:Y:S02]  /*2a5d0*/  SHFL.BFLY PT, R3, R0, 0x1, 0x1f ;  /* 0x0c201f0000037f89 */ /* 0x000e2400000e0000 */
[----:B0-----:R-:W-:Y:S01]  /*2a5e0*/  FADD.FTZ R2, R0, R3 ;  /* 0x0000000300027221 */ /* 0x001fe20000010000 */
[----:B-----5:R-:W-:Y:S01]  /*2a5f0*/  VIADD R136, R136, 0x1 ;  /* 0x0000000188887836 */ /* 0x020fe20000000000 */
[----:B------:R-:W3:Y:S04]  /*2a600*/  LDL R0, [R1+0x1fc] ;  /* 0x0001fc0001007983 */ /* 0x000ee80000100800 */
[----:B------:R-:W-:Y:S04]  /*2a610*/  STL [R1+0x420], R2 ;  /* 0x0004200201007387 */ /* 0x000fe80000100800 */
[----:B------:R-:W5:Y:S04]  /*2a620*/  LDL R147, [R1+0x420] ;  /* 0x0004200001937983 */ /* 0x000f680000100800 */
[----:B----4-:R-:W2:Y:S02]  /*2a630*/  SHFL.BFLY PT, R3, R6, 0x2, 0x1f ;  /* 0x0c401f0006037f89 */ /* 0x010ea400000e0000 */
[----:B--2---:R-:W-:Y:S01]  /*2a640*/  FADD.FTZ R4, R3, R6 ;  /* 0x0000000603047221 */ /* 0x004fe20000010000 */
[----:B------:R-:W-:Y:S01]  /*2a650*/  ISETP.NE.AND P2, PT, R136, 0x2, PT ;  /* 0x000000028800780c */ /* 0x000fe20003f45270 */
[----:B------:R-:W2:Y:S04]  /*2a660*/  LDL.64 R6, [R1+0x240] ;  /* 0x0002400001067983 */ /* 0x000ea80000100a00 */
[----:B------:R-:W0:Y:S08]  /*2a670*/  SHFL.BFLY PT, R3, R4, 0x1, 0x1f ;  /* 0x0c201f0004037f89 */ /* 0x000e3000000e0000 */
[----:B------:R-:W4:Y:S01]  /*2a680*/  @!P2 LDL R134, [R1+0x1f4] ;  /* 0x0001f4000186a983 */ /* 0x000f220000100800 */
[----:B0-----:R-:W-:-:S03]  /*2a690*/  FADD.FTZ R140, R4, R3 ;  /* 0x00000003048c7221 */ /* 0x001fc60000010000 */
[----:B------:R-:W2:Y:S02]  /*2a6a0*/  LDL.64 R2, [R1+0x220] ;  /* 0x0002200001027983 */ /* 0x000ea40000100a00 */
[----:B------:R-:W-:Y:S02]  /*2a6b0*/  FSETP.NE.FTZ.AND P1, PT, R140, RZ, PT ;  /* 0x000000ff8c00720b */ /* 0x000fe40003f35000 */
[----:B------:R-:W2:Y:S11]  /*2a6c0*/  LDL.64 R4, [R1+0x230] ;  /* 0x0002300001047983 */ /* 0x000eb60000100a00 */
[----:B------:R-:W2:Y:S04]  /*2a6d0*/  @P1 LDL R143, [R1+0x430] ;  /* 0x00043000018f1983 */ /* 0x000ea80000100800 */
[----:B------:R-:W2:Y:S01]  /*2a6e0*/  @P1 LDL R145, [R1+0x414] ;  /* 0x0004140001911983 */ /* 0x000ea20000100800 */
[----:B-----5:R-:W-:-:S13]  /*2a6f0*/  FSETP.NE.FTZ.AND P0, PT, R147, RZ, PT ;  /* 0x000000ff9300720b */ /* 0x020fda0003f15000 */
[----:B------:R-:W5:Y:S04]  /*2a700*/  @P0 LDL R138, [R1+0x430] ;  /* 0x00043000018a0983 */ /* 0x000f680000100800 */
[----:B------:R-:W5:Y:S01]  /*2a710*/  @P0 LDL R139, [R1+0x410] ;  /* 0x00041000018b0983 */ /* 0x000f620000100800 */
[----:B------:R-:W0:Y:S01]  /*2a720*/  S2R R137, SR_TID.X ;  /* 0x0000000000897919 */ /* 0x000e220000002100 */
[----:B------:R-:W1:Y:S01]  /*2a730*/  @P0 MUFU.LG2 R141, R147 ;  /* 0x00000093008d0308 */ /* 0x000e620000000c00 */
[----:B------:R-:W-:-:S07]  /*2a740*/  IMAD.MOV.U32 R142, RZ, RZ, -0x800000 ;  /* 0xff800000ff8e7424 */ /* 0x000fce00078e00ff */
[----:B------:R-:W-:Y:S01]  /*2a750*/  @P1 MUFU.LG2 R146, R140 ;  /* 0x0000008c00921308 */ /* 0x000fe20000000c00 */
[----:B-1----:R-:W-:Y:S01]  /*2a760*/  @P0 FMUL.FTZ R141, R141, 0.69314718246459960938 ;  /* 0x3f3172188d8d0820 */ /* 0x002fe20000410000 */
[----:B0-----:R-:W-:Y:S01]  /*2a770*/  SHF.R.U32.HI R144, RZ, 0x7, R137 ;  /* 0x00000007ff907819 */ /* 0x001fe20000011689 */
[----:B------:R-:W-:-:S06]  /*2a780*/  IMAD.MOV.U32 R137, RZ, RZ, RZ ;  /* 0x000000ffff897224 */ /* 0x000fcc00078e00ff */
[----:B------:R-:W2:Y:S01]  /*2a790*/  @P0 MUFU.RCP R137, R147 ;  /* 0x0000009300890308 */ /* 0x000ea20000001000 */
[----:B------:R-:W-:Y:S01]  /*2a7a0*/  IADD3 R148, -R144, 0xb, RZ ;  /* 0x0000000b90947810 */ /* 0x000fe20007ffe1ff */
[----:B------:R-:W-:Y:S01]  /*2a7b0*/  IMAD.MOV.U32 R144, RZ, RZ, -0x800000 ;  /* 0xff800000ff907424 */ /* 0x000fe200078e00ff */
[----:B----4-:R-:W-:Y:S01]  /*2a7c0*/  @!P2 LOP3.LUT R134, R134, 0x1, RZ, 0x3c, !PT ;  /* 0x000000018686a812 */ /* 0x010fe200078e3cff */
[----:B---3--:R-:W-:Y:S01]  /*2a7d0*/  VIADD R0, R0, 0x1 ;  /* 0x0000000100007836 */ /* 0x008fe20000000000 */
[----:B------:R-:W-:Y:S01]  /*2a7e0*/  STL [R1+0x424], R140 ;  /* 0x0004248c01007387 */ /* 0x000fe20000100800 */
[-C--:B--2---:R-:W-:Y:S01]  /*2a7f0*/  FMUL.FTZ R3, R3, R137.reuse ;  /* 0x0000008903037220 */ /* 0x084fe20000410000 */
        /* <DEDUP_REMOVED lines=98> */
[----:B------:R0:W-:Y:S04]  /*2ae20*/  @!P2 STL [R1+0x1f4], R134 ;  /* 0x0001f4860100a387 */ /* 0x0001e80000100800 */
[----:B------:R0:W-:Y:S01]  /*2ae30*/  STL [R1+0x1fc], R0 ;  /* 0x0001fc0001007387 */ /* 0x0001e20000100800 */
[----:B-----5:R-:W-:-:S04]  /*2ae40*/  @P0 FMUL.FTZ R138, R138, 0.69314718246459960938 ;  /* 0x3f3172188a8a0820 */ /* 0x020fc80000410000 */
[----:B------:R-:W-:Y:S01]  /*2ae50*/  @P0 FFMA.FTZ R142, R138, R139, R141 ;  /* 0x0000008b8a8e0223 */ /* 0x000fe2000001008d */
[----:B------:R-:W-:-:S06]  /*2ae60*/  IMAD.MOV.U32 R138, RZ, RZ, RZ ;  /* 0x000000ffff8a7224 */ /* 0x000fcc00078e00ff */
[----:B------:R-:W1:Y:S01]  /*2ae70*/  @P1 MUFU.RCP R138, R140 ;  /* 0x0000008c008a1308 */ /* 0x000e620000001000 */
[----:B------:R-:W-:Y:S01]  /*2ae80*/  @P1 FMUL.FTZ R139, R146, 0.69314718246459960938 ;  /* 0x3f317218928b1820 */ /* 0x000fe20000410000 */
[----:B------:R-:W-:-:S04]  /*2ae90*/  @P1 FMUL.FTZ R146, R143, 0.69314718246459960938 ;  /* 0x3f3172188f921820 */ /* 0x000fc80000410000 */
[----:B------:R-:W-:Y:S01]  /*2aea0*/  @P1 FFMA.FTZ R144, R146, R145, R139 ;  /* 0x0000009192901223 */ /* 0x000fe2000001008b */
[----:B------:R0:W-:Y:S04]  /*2aeb0*/  STL [R1+0x420], R142 ;  /* 0x0004208e01007387 */ /* 0x0001e80000100800 */
[----:B------:R0:W-:Y:S01]  /*2aec0*/  STL [R1+0x424], R144 ;  /* 0x0004249001007387 */ /* 0x0001e20000100800 */
        /* <DEDUP_REMOVED lines=96> */
[----:B------:R0:W-:Y:S01]  /*2b4d0*/  @!P2 STL [R1+0x1f0], RZ ;  /* 0x0001f0ff0100a387 */ /* 0x0001e20000100800 */
[----:B------:R0:W-:Y:S08]  /*2b4e0*/  BAR.ARV R148, 0x100 ;  /* 0x000400940000751d */ /* 0x0001f00000002000 */
[----:B------:R-:W-:Y:S06]  /*2b4f0*/  BAR.ARV 0x8, 0x180 ;  /* 0x0206000000007b1d */ /* 0x000fec0000002000 */
[----:B------:R-:W-:-:S13]  /*2b500*/  PLOP3.LUT P0, PT, PT, PT, PT, 0x8, 0x0 ;  /* 0x000000000000781c */ /* 0x000fda0003f0e170 */
.L_x_3884:
[----:B------:R-:W-:Y:S05]  /*2b510*/  WARPSYNC.ALL ;  /* 0x0000000000007948 */ /* 0x000fea0003800000 */
[----:B------:R-:W1:Y:S08]  /*2b520*/  S2UR UR4, SR_CgaCtaId ;  /* 0x00000000000479c3 */ /* 0x000e700000008800 */
[----:B------:R-:W-:Y:S01]  /*2b530*/  BAR.SYNC.DEFER_BLOCKING 0x5, 0x180 ;  /* 0x0146000000007b1d */ /* 0x000fe20000010000 */
[----:B0-----:R-:W-:-:S05]  /*2b540*/  MOV R148, 0x400 ;  /* 0x0000040000947802 */ /* 0x001fca0000000f00 */
[----:B------:R-:W-:Y:S01]  /*2b550*/  BSSY B0, `(.L_x_4007) ;  /* 0x00002ea000007945 */ /* 0x000fe20003800000 */
[----:B-1----:R-:W-:-:S05]  /*2b560*/  IMAD.U32 R27, RZ, RZ, UR4 ;  /* 0x00000004ff1b7e24 */ /* 0x002fca000f8e00ff */
[----:B------:R-:W-:-:S05]  /*2b570*/  LEA R148, R27, R148, 0x18 ;  /* 0x000000941b947211 */ /* 0x000fca00078ec0ff */
[----:B------:R0:W1:Y:S01]  /*2b580*/  LDS.128 R124, [R148+0x324d0] ;  /* 0x0324d000947c7984 */ /* 0x0000620000000c00 */
[----:B------:R-:W-:Y:S06]  /*2b590*/  BAR.ARV 0x4, 0x180 ;  /* 0x0106000000007b1d */ /* 0x000fec0000002000 */
[----:B------:R-:W-:Y:S05]  /*2b5a0*/  @P0 BRA `(.L_x_4008) ;  /* 0x00000020003c0947 */ /* 0x000fea0003800000 */
[----:B------:R-:W3:Y:S04]  /*2b5b0*/  LDL R0, [R1+0x46c] ;  /* 0x00046c0001007983 */ /* 0x000ee80000100800 */
[----:B------:R-:W3:Y:S04]  /*2b5c0*/  LDL.128 R144, [R1+0x200] ;  /* 0x0002000001907983 */ /* 0x000ee80000100c00 */
        /* <DEDUP_REMOVED lines=24> */
[----:B----4-:R-:W4:Y:S04]  /*2b750*/  LDL.128 R36, [R1+0x3a0] ;  /* 0x0003a00001247983 */ /* 0x010f280000100c00 */
[----:B--2---:R-:W2:Y:S04]  /*2b760*/  LDL.128 R40, [R1+0x390] ;  /* 0x0003900001287983 */ /* 0x004ea80000100c00 */
[----:B------:R-:W2:Y:S04]  /*2b770*/  LDL.128 R28, [R1+0x3c0] ;  /* 0x0003c000011c7983 */ /* 0x000ea80000100c00 */
[----:B------:R-:W2:Y:S04]  /*2b780*/  LDL.128 R32, [R1+0x3b0] ;  /* 0x0003b00001207983 */ /* 0x000ea80000100c00 */
[----:B------:R-:W2:Y:S04]  /*2b790*/  LDL.128 R8, [R1+0x3e0] ;  /* 0x0003e00001087983 */ /* 0x000ea80000100c00 */
[----:B------:R-:W2:Y:S04]  /*2b7a0*/  LDL.128 R12, [R1+0x3d0] ;  /* 0x0003d000010c7983 */ /* 0x000ea80000100c00 */
[----:B------:R-:W2:Y:S01]  /*2b7b0*/  LDL.128 R4, [R1+0x3f0] ;  /* 0x0003f00001047983 */ /* 0x000ea20000100c00 */
[----:B------:R-:W0:Y:S01]  /*2b7c0*/  S2R R17, SR_SWINHI ;  /* 0x0000000000117919 */ /* 0x000e220000002f00 */
[----:B-----5:R-:W-:-:S02]  /*2b7d0*/  MOV R2, R148 ;  /* 0x0000009400027202 */ /* 0x020fc40000000f00 */
[----:B0-----:R-:W-:Y:S01]  /*2b7e0*/  MOV R3, R17 ;  /* 0x0000001100037202 */ /* 0x001fe20000000f00 */
[----:B------:R-:W-:Y:S05]  /*2b7f0*/  WARPSYNC.ALL ;  /* 0x0000000000007948 */ /* 0x000fea0003800000 */
[----:B------:R-:W-:Y:S01]  /*2b800*/  ULDC.64 UR4, c[0x0][0xd00] ;  /* 0x0003400000047ab9 */ /* 0x000fe20000000a00 */
[----:B---3--:R-:W-:-:S03]  /*2b810*/  IMAD.WIDE R16, R0, 0x2, R2 ;  /* 0x0000000200107825 */ /* 0x008fc600078e0202 */
[----:B------:R-:W-:-:S04]  /*2b820*/  IADD3 R21, P1, R16, 0x20, RZ ;  /* 0x0000002010157810 */ /* 0x000fc80007f3e0ff */
[----:B------:R-:W-:-:S04]  /*2b830*/  LOP3.LUT R20, R21, 0x380, RZ, 0xc0, !PT ;  /* 0x0000038015147812 */ /* 0x000fc800078ec0ff */
[----:B------:R-:W-:-:S04]  /*2b840*/  SHF.R.U64 R20, R20, 0x3, RZ ;  /* 0x0000000314147819 */ /* 0x000fc800000012ff */
[----:B------:R-:W-:Y:S01]  /*2b850*/  LOP3.LUT R20, R20, R21, RZ, 0x3c, !PT ;  /* 0x0000001514147212 */ /* 0x000fe200078e3cff */
[----:B------:R-:W-:Y:S01]  /*2b860*/  IMAD.X R21, RZ, RZ, R17, P1 ;  /* 0x000000ffff157224 */ /* 0x000fe200008e0611 */
[C---:B------:R-:W-:Y:S02]  /*2b870*/  IADD3 R175, P1, R16.reuse, 0x4060, RZ ;  /* 0x0000406010af7810 */ /* 0x040fe40007f3e0ff */
[C---:B------:R-:W-:Y:S02]  /*2b880*/  IADD3 R24, P2, R16.reuse, 0x40, RZ ;  /* 0x0000004010187810 */ /* 0x040fe40007f5e0ff */
[----:B------:R-:W-:Y:S02]  /*2b890*/  IADD3 R150, P3, R16, 0x60, RZ ;  /* 0x0000006010967810 */ /* 0x000fe40007f7e0ff */
[----:B------:R-:W-:Y:S02]  /*2b8a0*/  LOP3.LUT R174, R175, 0x380, RZ, 0xc0, !PT ;  /* 0x00000380afae7812 */ /* 0x000fe400078ec0ff */
[----:B------:R-:W-:-:S02]  /*2b8b0*/  LOP3.LUT R25, R24, 0x380, RZ, 0xc0, !PT ;  /* 0x0000038018197812 */ /* 0x000fc400078ec0ff */
[----:B------:R-:W-:Y:S02]  /*2b8c0*/  LOP3.LUT R151, R150, 0x380, RZ, 0xc0, !PT ;  /* 0x0000038096977812 */ /* 0x000fe400078ec0ff */
[----:B------:R-:W-:Y:S02]  /*2b8d0*/  IADD3 R173, P0, R16, 0x4040, RZ ;  /* 0x0000404010ad7810 */ /* 0x000fe40007f1e0ff */
[----:B------:R-:W-:Y:S02]  /*2b8e0*/  SHF.R.U64 R174, R174, 0x3, RZ ;  /* 0x00000003aeae7819 */ /* 0x000fe400000012ff */
[----:B------:R-:W-:Y:S02]  /*2b8f0*/  SHF.R.U64 R25, R25, 0x3, RZ ;  /* 0x0000000319197819 */ /* 0x000fe400000012ff */
[----:B------:R-:W-:Y:S02]  /*2b900*/  SHF.R.U64 R151, R151, 0x3, RZ ;  /* 0x0000000397977819 */ /* 0x000fe400000012ff */
[----:B------:R-:W-:-:S02]  /*2b910*/  LOP3.LUT R172, R173, 0x380, RZ, 0xc0, !PT ;  /* 0x00000380adac7812 */ /* 0x000fc400078ec0ff */
[----:B------:R-:W-:Y:S01]  /*2b920*/  LOP3.LUT R174, R174, R175, RZ, 0x3c, !PT ;  /* 0x000000afaeae7212 */ /* 0x000fe200078e3cff */
[--C-:B------:R-:W-:Y:S01]  /*2b930*/  IMAD.X R175, RZ, RZ, R17.reuse, P1 ;  /* 0x000000ffffaf7224 */ /* 0x100fe200008e0611 */
[C---:B------:R-:W-:Y:S02]  /*2b940*/  IADD3 R168, P4, R16.reuse, 0x4000, RZ ;  /* 0x0000400010a87810 */ /* 0x040fe40007f9e0ff */
[C---:B------:R-:W-:Y:S02]  /*2b950*/  IADD3 R201, P1, R16.reuse, 0xc020, RZ ;  /* 0x0000c02010c97810 */ /* 0x040fe40007f3e0ff */
[----:B------:R-:W-:Y:S02]  /*2b960*/  IADD3 R171, P5, R16, 0x4020, RZ ;  /* 0x0000402010ab7810 */ /* 0x000fe40007fbe0ff */
[----:B------:R-:W-:Y:S01]  /*2b970*/  LOP3.LUT R24, R25, R24, RZ, 0x3c, !PT ;  /* 0x0000001819187212 */ /* 0x000fe200078e3cff */
[--C-:B------:R-:W-:Y:S01]  /*2b980*/  IMAD.X R25, RZ, RZ, R17.reuse, P2 ;  /* 0x000000ffff197224 */ /* 0x100fe200010e0611 */
[----:B------:R-:W-:Y:S01]  /*2b990*/  LOP3.LUT R150, R151, R150, RZ, 0x3c, !PT ;  /* 0x0000009697967212 */ /* 0x000fe200078e3cff */
[----:B------:R-:W-:Y:S01]  /*2b9a0*/  IMAD.X R151, RZ, RZ, R17, P3 ;  /* 0x000000ffff977224 */ /* 0x000fe200018e0611 */
[----:B------:R-:W-:-:S02]  /*2b9b0*/  SHF.R.U64 R172, R172, 0x3, RZ ;  /* 0x00000003acac7819 */ /* 0x000fc400000012ff */
[C---:B------:R-:W-:Y:S02]  /*2b9c0*/  IADD3 R177, P2, R16.reuse, 0x8000, RZ ;  /* 0x0000800010b17810 */ /* 0x040fe40007f5e0ff */
[----:B------:R-:W-:Y:S02]  /*2b9d0*/  IADD3 R179, P3, R16, 0x8020, RZ ;  /* 0x0000802010b37810 */ /* 0x000fe40007f7e0ff */
[----:B------:R-:W-:Y:S02]  /*2b9e0*/  LOP3.LUT R169, R168, 0x380, RZ, 0xc0, !PT ;  /* 0x00000380a8a97812 */ /* 0x000fe400078ec0ff */
[----:B------:R-:W-:Y:S02]  /*2b9f0*/  LOP3.LUT R200, R201, 0x380, RZ, 0xc0, !PT ;  /* 0x00000380c9c87812 */ /* 0x000fe400078ec0ff */
[----:B------:R-:W-:Y:S02]  /*2ba00*/  LOP3.LUT R170, R171, 0x380, RZ, 0xc0, !PT ;  /* 0x00000380abaa7812 */ /* 0x000fe400078ec0ff */
[----:B------:R-:W-:Y:S01]  /*2ba10*/  LOP3.LUT R172, R172, R173, RZ, 0x3c, !PT ;  /* 0x000000adacac7212 */ /* 0x000fe200078e3cff */
[----:B------:R-:W-:Y:S01]  /*2ba20*/  IMAD.X R173, RZ, RZ, R17, P0 ;  /* 0x000000ffffad7224 */ /* 0x000fe200000e0611 */
[----:B------:R-:W-:-:S02]  /*2ba30*/  LOP3.LUT R176, R177, 0x380, RZ, 0xc0, !PT ;  /* 0x00000380b1b07812 */ /* 0x000fc400078ec0ff */
[----:B------:R-:W-:Y:S02]  /*2ba40*/  LOP3.LUT R178, R179, 0x380, RZ, 0xc0, !PT ;  /* 0x00000380b3b27812 */ /* 0x000fe400078ec0ff */
[----:B------:R-:W-:Y:S02]  /*2ba50*/  IADD3 R193, P0, R16, 0xc000, RZ ;  /* 0x0000c00010c17810 */ /* 0x000fe40007f1e0ff */
[----:B------:R-:W-:Y:S02]  /*2ba60*/  SHF.R.U64 R169, R169, 0x3, RZ ;  /* 0x00000003a9a97819 */ /* 0x000fe400000012ff */
[----:B------:R-:W-:Y:S02]  /*2ba70*/  SHF.R.U64 R200, R200, 0x3, RZ ;  /* 0x00000003c8c87819 */ /* 0x000fe400000012ff */
[----:B------:R-:W-:Y:S02]  /*2ba80*/  SHF.R.U64 R170, R170, 0x3, RZ ;  /* 0x00000003aaaa7819 */ /* 0x000fe400000012ff */
[----:B------:R-:W-:-:S02]  /*2ba90*/  MOV R20, R20 ;  /* 0x0000001400147202 */ /* 0x000fc40000000f00 */
[----:B------:R-:W-:Y:S02]  /*2baa0*/  LOP3.LUT R21, R16, 0x380, RZ, 0xc0, !PT ;  /* 0x0000038010157812 */ /* 0x000fe400078ec0ff */
        /* <DEDUP_REMOVED lines=10> */
[----:B------:R-:W-:Y:S02]  /*2bb50*/  SHF.R.U64 R21, R21, 0x3, RZ ;  /* 0x0000000315157819 */ /* 0x000fe400000012ff */
[----:B------:R-:W-:Y:S02]  /*2bb60*/  ISETP.NE.U32.AND P1, PT, RZ, UR4, PT ;  /* 0x00000004ff007c0c */ /* 0x000fe4000bf25070 */
[----:B------:R-:W-:Y:S01]  /*2bb70*/  LOP3.LUT R176, R176, R177, RZ, 0x3c, !PT ;  /* 0x000000b1b0b07212 */ /* 0x000fe200078e3cff */
[--C-:B------:R-:W-:Y:S01]  /*2bb80*/  IMAD.X R177, RZ, RZ, R17.reuse, P2 ;  /* 0x000000ffffb17224 */ /* 0x100fe200010e0611 */
[----:B------:R-:W-:Y:S02]  /*2bb90*/  IADD3 R191, P5, R16, 0x8060, RZ ;  /* 0x0000806010bf7810 */ /* 0x000fe40007fbe0ff */
[----:B------:R-:W-:Y:S01]  /*2bba0*/  LOP3.LUT R178, R178, R179, RZ, 0x3c, !PT ;  /* 0x000000b3b2b27212 */ /* 0x000fe200078e3cff */
[----:B------:R-:W-:Y:S01]  /*2bbb0*/  IMAD.X R179, RZ, RZ, R17, P3 ;  /* 0x000000ffffb37224 */ /* 0x000fe200018e0611 */
[----:B------:R-:W-:-:S02]  /*2bbc0*/  SHF.R.U64 R192, R192, 0x3, RZ ;  /* 0x00000003c0c07819 */ /* 0x000fc400000012ff */
[C---:B------:R-:W-:Y:S02]  /*2bbd0*/  IADD3 R203, P2, R16.reuse, 0xc040, RZ ;  /* 0x0000c04010cb7810 */ /* 0x040fe40007f5e0ff */
[----:B------:R-:W-:Y:S02]  /*2bbe0*/  IADD3 R204, P3, R16, 0xc060, RZ ;  /* 0x0000c06010cc7810 */ /* 0x000fe40007f7e0ff */
[----:B------:R-:W-:Y:S02]  /*2bbf0*/  LOP3.LUT R188, R189, 0x380, RZ, 0xc0, !PT ;  /* 0x00000380bdbc7812 */ /* 0x000fe400078ec0ff */
[----:B------:R-:W-:Y:S02]  /*2bc00*/  LOP3.LUT R16, R21, R16, RZ, 0x3c, !PT ;  /* 0x0000001015107212 */ /* 0x000fe400078e3cff */
[----:B------:R-:W-:Y:S01]  /*2bc10*/  ISETP.NE.AND.EX P1, PT, RZ, UR5, PT, P1 ;  /* 0x00000005ff007c0c */ /* 0x000fe2000bf25310 */
[----:B------:R-:W-:Y:S01]  /*2bc20*/  ULDC.64 UR4, c[0x0][0xd08] ;  /* 0x0003420000047ab9 */ /* 0x000fe20000000a00 */
[----:B------:R-:W-:-:S02]  /*2bc30*/  LOP3.LUT R190, R191, 0x380, RZ, 0xc0, !PT ;  /* 0x00000380bfbe7812 */ /* 0x000fc400078ec0ff */
[----:B------:R-:W-:Y:S01]  /*2bc40*/  LOP3.LUT R192, R192, R193, RZ, 0x3c, !PT ;  /* 0x000000c1c0c07212 */ /* 0x000fe200078e3cff */
[----:B------:R-:W-:Y:S01]  /*2bc50*/  IMAD.X R193, RZ, RZ, R17, P0 ;  /* 0x000000ffffc17224 */ /* 0x000fe200000e0611 */
[----:B------:R-:W-:Y:S02]  /*2bc60*/  F2FP.BF16.F32.PACK_AB R144, R145, R144 ;  /* 0x000000909190723e */ /* 0x000fe400000010ff */
[----:B------:R-:W-:Y:S02]  /*2bc70*/  F2FP.BF16.F32.PACK_AB R145, R147, R146 ;  /* 0x000000929391723e */ /* 0x000fe400000010ff */
[----:B------:R-:W-:Y:S02]  /*2bc80*/  F2FP.BF16.F32.PACK_AB R136, R137, R136 ;  /* 0x000000888988723e */ /* 0x000fe400000010ff */
[----:B------:R-:W-:Y:S02]  /*2bc90*/  ISETP.NE.U32.AND P0, PT, RZ, UR4, PT ;  /* 0x00000004ff007c0c */ /* 0x000fe4000bf05070 */
[----:B------:R-:W-:-:S02]  /*2bca0*/  SHF.R.U64 R188, R188, 0x3, RZ ;  /* 0x00000003bcbc7819 */ /* 0x000fc400000012ff */
[----:B------:R-:W-:Y:S02]  /*2bcb0*/  LOP3.LUT R202, R203, 0x380, RZ, 0xc0, !PT ;  /* 0x00000380cbca7812 */ /* 0x000fe400078ec0ff */
[----:B------:R-:W-:Y:S02]  /*2bcc0*/  MOV R16, R16 ;  /* 0x0000001000107202 */ /* 0x000fe40000000f00 */
[----:B------:R-:W-:Y:S02]  /*2bcd0*/  F2FP.BF16.F32.PACK_AB R146, R141, R140 ;  /* 0x0000008c8d92723e */ /* 0x000fe400000010ff */
[----:B------:R-:W-:Y:S01]  /*2bce0*/  F2FP.BF16.F32.PACK_AB R147, R143, R142 ;  /* 0x0000008e8f93723e */ /* 0x000fe200000010ff */
[----:B------:R-:W-:Y:S01]  /*2bcf0*/  BAR.SYNC.DEFER_BLOCKING 0x1, 0x100 ;  /* 0x0044000000007b1d */ /* 0x000fe20000010000 */
[----:B------:R-:W-:Y:S02]  /*2bd00*/  F2FP.BF16.F32.PACK_AB R137, R139, R138 ;  /* 0x0000008a8b89723e */ /* 0x000fe400000010ff */
[----:B------:R-:W-:-:S02]  /*2bd10*/  F2FP.BF16.F32.PACK_AB R128, R129, R128 ;  /* 0x000000808180723e */ /* 0x000fc400000010ff */
[----:B------:R-:W-:Y:S02]  /*2bd20*/  SHF.R.U64 R190, R190, 0x3, RZ ;  /* 0x00000003bebe7819 */ /* 0x000fe400000012ff */
[----:B------:R-:W-:Y:S02]  /*2bd30*/  LOP3.LUT R205, R204, 0x380, RZ, 0xc0, !PT ;  /* 0x00000380cccd7812 */ /* 0x000fe400078ec0ff */
[----:B------:R-:W-:Y:S02]  /*2bd40*/  F2FP.BF16.F32.PACK_AB R138, R133, R132 ;  /* 0x00000084858a723e */ /* 0x000fe400000010ff */
[----:B------:R-:W-:Y:S02]  /*2bd50*/  F2FP.BF16.F32.PACK_AB R139, R135, R134 ;  /* 0x00000086878b723e */ /* 0x000fe400000010ff */
[----:B------:R-:W-:Y:S02]  /*2bd60*/  F2FP.BF16.F32.PACK_AB R129, R131, R130 ;  /* 0x000000828381723e */ /* 0x000fe400000010ff */
[----:B------:R-:W-:-:S02]  /*2bd70*/  F2FP.BF16.F32.PACK_AB R116, R117, R116 ;  /* 0x000000747574723e */ /* 0x000fc400000010ff */
[----:B------:R-:W-:Y:S02]  /*2bd80*/  MOV R24, R24 ;  /* 0x0000001800187202 */ /* 0x000fe40000000f00 */
[----:B------:R-:W-:Y:S02]  /*2bd90*/  F2FP.BF16.F32.PACK_AB R130, R121, R120 ;  /* 0x000000787982723e */ /* 0x000fe400000010ff */
[----:B------:R-:W-:Y:S02]  /*2bda0*/  F2FP.BF16.F32.PACK_AB R131, R123, R122 ;  /* 0x0000007a7b83723e */ /* 0x000fe400000010ff */
[----:B------:R-:W-:Y:S02]  /*2bdb0*/  F2FP.BF16.F32.PACK_AB R117, R119, R118 ;  /* 0x000000767775723e */ /* 0x000fe400000010ff */
[----:B------:R-:W-:Y:S02]  /*2bdc0*/  F2FP.BF16.F32.PACK_AB R108, R109, R108 ;  /* 0x0000006c6d6c723e */ /* 0x000fe400000010ff */
[----:B------:R-:W-:-:S02]  /*2bdd0*/  MOV R150, R150 ;  /* 0x0000009600967202 */ /* 0x000fc40000000f00 */
[----:B------:R-:W-:Y:S02]  /*2bde0*/  F2FP.BF16.F32.PACK_AB R118, R113, R112 ;  /* 0x000000707176723e */ /* 0x000fe400000010ff */
[----:B------:R-:W-:Y:S02]  /*2bdf0*/  F2FP.BF16.F32.PACK_AB R119, R115, R114 ;  /* 0x000000727377723e */ /* 0x000fe400000010ff */
[----:B------:R-:W-:Y:S02]  /*2be00*/  F2FP.BF16.F32.PACK_AB R109, R111, R110 ;  /* 0x0000006e6f6d723e */ /* 0x000fe400000010ff */
[----:B------:R-:W-:Y:S02]  /*2be10*/  F2FP.BF16.F32.PACK_AB R100, R101, R100 ;  /* 0x000000646564723e */ /* 0x000fe400000010ff */
[----:B------:R-:W-:Y:S01]  /*2be20*/  ISETP.NE.AND.EX P0, PT, RZ, UR5, PT, P0 ;  /* 0x00000005ff007c0c */ /* 0x000fe2000bf05300 */
[----:B------:R-:W-:Y:S01]  /*2be30*/  STSM.16.M88.4 [R16], R144 ;  /* 0x0000009010007844 */ /* 0x000fe20000000200 */
[----:B------:R-:W-:Y:S01]  /*2be40*/  LOP3.LUT R188, R188, R189, RZ, 0x3c, !PT ;  /* 0x000000bdbcbc7212 */ /* 0x000fe200078e3cff */
[----:B------:R-:W-:Y:S01]  /*2be50*/  IMAD.X R189, RZ, RZ, R17, P4 ;  /* 0x000000ffffbd7224 */ /* 0x000fe200020e0611 */
[----:B------:R-:W-:-:S02]  /*2be60*/  SHF.R.U64 R202, R202, 0x3, RZ ;  /* 0x00000003caca7819 */ /* 0x000fc400000012ff */
[----:B------:R-:W-:Y:S02]  /*2be70*/  MOV R168, R168 ;  /* 0x000000a800a87202 */ /* 0x000fe40000000f00 */
[----:B------:R-:W-:Y:S02]  /*2be80*/  F2FP.BF16.F32.PACK_AB R110, R105, R104 ;  /* 0x00000068696e723e */ /* 0x000fe400000010ff */
[----:B------:R-:W-:Y:S02]  /*2be90*/  F2FP.BF16.F32.PACK_AB R111, R107, R106 ;  /* 0x0000006a6b6f723e */ /* 0x000fe400000010ff */
[----:B------:R-:W-:Y:S02]  /*2bea0*/  F2FP.BF16.F32.PACK_AB R101, R103, R102 ;  /* 0x000000666765723e */ /* 0x000fe400000010ff */
[----:B------:R-:W-:Y:S01]  /*2beb0*/  F2FP.BF16.F32.PACK_AB R92, R93, R92 ;  /* 0x0000005c5d5c723e */ /* 0x000fe200000010ff */
[----:B------:R0:W-:Y:S01]  /*2bec0*/  STSM.16.M88.4 [R20], R136 ;  /* 0x0000008814007844 */ /* 0x0001e20000000200 */
        /* <DEDUP_REMOVED lines=9> */
[----:B------:R-:W-:Y:S01]  /*2bf60*/  MOV R172, R172 ;  /* 0x000000ac00ac7202 */ /* 0x000fe20000000f00 */
[----:B0-----:R-:W0:Y:S01]  /*2bf70*/  LDC.64 R20, c[0x0][0xd00] ;  /* 0x00034000ff147b82 */ /* 0x001e220000000a00 */
        /* <DEDUP_REMOVED lines=11> */
[----:B------:R-:W-:Y:S01]  /*2c030*/  LOP3.LUT R202, R202, R203, RZ, 0x3c, !PT ;  /* 0x000000cbcaca7212 */ /* 0x000fe200078e3cff */
[----:B------:R-:W-:Y:S01]  /*2c040*/  IMAD.X R203, RZ, RZ, R17, P2 ;  /* 0x000000ffffcb7224 */ /* 0x000fe200010e0611 */
        /* <DEDUP_REMOVED lines=16> */
[----:B------:R-:W-:Y:S02]  /*2c150*/  F2FP.BF16.F32.PACK_AB R63, R59, R58 ;  /* 0x0000003a3b3f723e */ /* 0x000fe400000010ff */
[----:B------:R-:W-:-:S02]  /*2c160*/  F2FP.BF16.F32.PACK_AB R53, R55, R54 ;  /* 0x000000363735723e */ /* 0x000fc400000010ff */
[----:B------:R-:W-:Y:S01]  /*2c170*/  F2FP.BF16.F32.PACK_AB R44, R45, R44 ;  /* 0x0000002c2d2c723e */ /* 0x000fe200000010ff */
[----:B------:R3:W-:Y:S01]  /*2c180*/  STSM.16.M88.4 [R174], R84 ;  /* 0x00000054ae007844 */ /* 0x0007e20000000200 */
[----:B------:R-:W-:Y:S02]  /*2c190*/  MOV R190, R190 ;  /* 0x000000be00be7202 */ /* 0x000fe40000000f00 */
[----:B------:R-:W-:Y:S02]  /*2c1a0*/  F2FP.BF16.F32.PACK_AB R54, R49, R48 ;  /* 0x000000303136723e */ /* 0x000fe400000010ff */
[----:B------:R-:W-:Y:S02]  /*2c1b0*/  F2FP.BF16.F32.PACK_AB R55, R51, R50 ;  /* 0x000000323337723e */ /* 0x000fe400000010ff */
[----:B------:R-:W-:Y:S02]  /*2c1c0*/  F2FP.BF16.F32.PACK_AB R45, R47, R46 ;  /* 0x0000002e2f2d723e */ /* 0x000fe400000010ff */
[----:B----4-:R-:W-:Y:S01]  /*2c1d0*/  F2FP.BF16.F32.PACK_AB R36, R37, R36 ;  /* 0x000000242524723e */ /* 0x010fe200000010ff */
[----:B------:R3:W-:Y:S01]  /*2c1e0*/  STSM.16.M88.4 [R176], R76 ;  /* 0x0000004cb0007844 */ /* 0x0007e20000000200 */
[----:B------:R-:W-:-:S02]  /*2c1f0*/  MOV R192, R192 ;  /* 0x000000c000c07202 */ /* 0x000fc40000000f00 */
[----:B--2---:R-:W-:Y:S02]  /*2c200*/  F2FP.BF16.F32.PACK_AB R46, R41, R40 ;  /* 0x00000028292e723e */ /* 0x004fe400000010ff */
        /* <DEDUP_REMOVED lines=13> */
[----:B------:R-:W-:Y:S01]  /*2c2e0*/  F2FP.BF16.F32.PACK_AB R9, R11, R10 ;  /* 0x0000000a0b09723e */ /* 0x000fe200000010ff */
[----:B------:R3:W-:Y:S01]  /*2c2f0*/  STSM.16.M88.4 [R190], R52 ;  /* 0x00000034be007844 */ /* 0x0007e20000000200 */
[----:B------:R-:W-:Y:S02]  /*2c300*/  MOV R204, R204 ;  /* 0x000000cc00cc7202 */ /* 0x000fe40000000f00 */
[----:B------:R-:W-:Y:S02]  /*2c310*/  F2FP.BF16.F32.PACK_AB R10, R5, R4 ;  /* 0x00000004050a723e */ /* 0x000fe400000010ff */
[----:B------:R-:W-:Y:S01]  /*2c320*/  F2FP.BF16.F32.PACK_AB R11, R7, R6 ;  /* 0x00000006070b723e */ /* 0x000fe200000010ff */
[----:B------:R-:W2:Y:S01]  /*2c330*/  @P0 LDC.64 R4, c[0x0][0xd08] ;  /* 0x00034200ff040b82 */ /* 0x000ea20000000a00 */
[----:B------:R3:W-:Y:S04]  /*2c340*/  STSM.16.M88.4 [R192], R44 ;  /* 0x0000002cc0007844 */ /* 0x0007e80000000200 */
[----:B------:R3:W-:Y:S04]  /*2c350*/  STSM.16.M88.4 [R200], R36 ;  /* 0x00000024c8007844 */ /* 0x0007e80000000200 */
[----:B------:R3:W-:Y:S04]  /*2c360*/  STSM.16.M88.4 [R202], R28 ;  /* 0x0000001cca007844 */ /* 0x0007e80000000200 */
[----:B------:R3:W-:Y:S01]  /*2c370*/  STSM.16.M88.4 [R204], R8 ;  /* 0x00000008cc007844 */ /* 0x0007e20000000200 */
[----:B------:R-:W-:Y:S01]  /*2c380*/  ULDC UR4, c[0x0][0xb88] ;  /* 0x0002e20000047ab9 */ /* 0x000fe20000000800 */
[----:B0-----:R-:W-:-:S02]  /*2c390*/  IMAD.WIDE R6, R218, 0x4, R20 ;  /* 0x00000004da067825 */ /* 0x001fc400078e0214 */
[----:B------:R-:W0:Y:S02]  /*2c3a0*/  LDC R21, c[0x0][0xce8] ;  /* 0x00033a00ff157b82 */ /* 0x000e240000000800 */
[----:B------:R-:W-:-:S06]  /*2c3b0*/  IMAD.MOV.U32 R16, RZ, RZ, RZ ;  /* 0x000000ffff107224 */ /* 0x000fcc00078e00ff */
[----:B------:R-:W-:Y:S01]  /*2c3c0*/  BAR.SYNC.DEFER_BLOCKING 0x1, 0x100 ;  /* 0x0044000000007b1d */ /* 0x000fe20000010000 */
[----:B------:R-:W-:Y:S02]  /*2c3d0*/  IMAD.U32 R20, RZ, RZ, UR4 ;  /* 0x00000004ff147e24 */ /* 0x000fe4000f8e00ff */
[----:B--2---:R-:W-:-:S03]  /*2c3e0*/  @P0 IMAD.WIDE R4, R218, 0x4, R4 ;  /* 0x00000004da040825 */ /* 0x004fc600078e0204 */
[----:B------:R3:W5:Y:S04]  /*2c3f0*/  @P1 LDG.E R16, desc[UR44][R6.64] ;  /* 0x0000002c06101981 */ /* 0x000768000c1e1900 */
[----:B------:R3:W5:Y:S01]  /*2c400*/  @P0 LDG.E R20, desc[UR44][R4.64] ;  /* 0x0000002c04140981 */ /* 0x000762000c1e1900 */
[----:B------:R-:W-:Y:S05]  /*2c410*/  @P0 BRA `(.L_x_4009) ;  /* 0x0000000000100947 */ /* 0x000fea0003800000 */
[----:B------:R-:W-:Y:S05]  /*2c420*/  @!P1 BRA `(.L_x_4009) ;  /* 0x00000000000c9947 */ /* 0x000fea0003800000 */
[----:B---3--:R-:W2:Y:S04]  /*2c430*/  LDG.E R5, desc[UR44][R6.64] ;  /* 0x0000002c06057981 */ /* 0x008ea8000c1e1900 */
[----:B-----5:R-:W2:Y:S02]  /*2c440*/  LDG.E R20, desc[UR44][R6.64+0x4] ;  /* 0x0000042c06147981 */ /* 0x020ea4000c1e1900 */
[----:B--2---:R-:W-:-:S07]  /*2c450*/  IMAD.IADD R20, R20, 0x1, -R5 ;  /* 0x0000000114147824 */ /* 0x004fce00078e0a05 */
.L_x_4009:
[----:B---3--:R-:W2:Y:S04]  /*2c460*/  LDL R4, [R1+0x45c] ;  /* 0x00045c0001047983 */ /* 0x008ea80000100800 */
[----:B------:R-:W3:Y:S01]  /*2c470*/  LDL R0, [R1+0x468] ;  /* 0x0004680001007983 */ /* 0x000ee20000100800 */
[----:B0----5:R-:W-:Y:S02]  /*2c480*/  IMAD R20, R20, R21, RZ ;  /* 0x0000001514147224 */ /* 0x021fe400078e02ff */
[----:B------:R-:W-:Y:S01]  /*2c490*/  IMAD.IADD R15, R224, 0x1, R216 ;  /* 0x00000001e00f7824 */ /* 0x000fe200078e02d8 */
[----:B------:R-:W-:Y:S01]  /*2c4a0*/  ISETP.NE.AND P2, PT, R21, 0x1, PT ;  /* 0x000000011500780c */ /* 0x000fe20003f45270 */
[----:B------:R-:W-:Y:S01]  /*2c4b0*/  ULDC.64 UR4, c[0x0][0xc90] ;  /* 0x0003240000047ab9 */ /* 0x000fe20000000a00 */
[----:B------:R-:W4:Y:S11]  /*2c4c0*/  LDL R26, [R1+0x450] ;  /* 0x00045000011a7983 */ /* 0x000f360000100800 */
[----:B------:R-:W0:Y:S08]  /*2c4d0*/  @P2 LDC R5, c[0x0][0xcec] ;  /* 0x00033b00ff052b82 */ /* 0x000e300000000800 */
[----:B------:R-:W1:Y:S01]  /*2c4e0*/  @P2 LDC R8, c[0x0][0xcf0] ;  /* 0x00033c00ff082b82 */ /* 0x000e620000000800 */
[----:B------:R-:W-:-:S02]  /*2c4f0*/  SHF.R.S32.HI R17, RZ, 0x1f, R16 ;  /* 0x0000001fff117819 */ /* 0x000fc40000011410 */
[----:B------:R-:W-:Y:S02]  /*2c500*/  SHF.R.S32.HI R24, RZ, 0x1f, R218 ;  /* 0x0000001fff187819 */ /* 0x000fe400000114da */
[----:B------:R-:W-:Y:S02]  /*2c510*/  SEL R25, R218, RZ, !P1 ;  /* 0x000000ffda197207 */ /* 0x000fe40004800000 */
[----:B------:R-:W-:Y:S01]  /*2c520*/  SEL R24, R24, RZ, !P1 ;  /* 0x000000ff18187207 */ /* 0x000fe20004800000 */
[----:B------:R-:W4:Y:S08]  /*2c530*/  @P2 LDC R81, c[0x0][0xcec] ;  /* 0x00033b00ff512b82 */ /* 0x000f300000000800 */
[----:B------:R-:W4:Y:S01]  /*2c540*/  @P2 LDC R83, c[0x0][0xcf0] ;  /* 0x00033c00ff532b82 */ /* 0x000f220000000800 */
[----:B--2---:R-:W-:-:S04]  /*2c550*/  LOP3.LUT P0, RZ, R4, 0x3, RZ, 0xc0, !PT ;  /* 0x0000000304ff7812 */ /* 0x004fc8000780c0ff */
[----:B------:R-:W-:-:S13]  /*2c560*/  ISETP.GE.OR P3, PT, R15, R20, P0 ;  /* 0x000000140f00720c */ /* 0x000fda0000766670 */
[----:B------:R-:W2:Y:S01]  /*2c570*/  @!P3 LDL R11, [R1+0x420] ;  /* 0x00042000010bb983 */ /* 0x000ea20000100800 */
[----:B---3--:R-:W-:Y:S01]  /*2c580*/  IMAD.IADD R10, R0, 0x1, R216 ;  /* 0x00000001000a7824 */ /* 0x008fe200078e02d8 */
[----:B------:R-:W-:-:S03]  /*2c590*/  SHF.R.S32.HI R0, RZ, 0x1f, R217 ;  /* 0x0000001fff007819 */ /* 0x000fc600000114d9 */
[----:B0-----:R-:W-:-:S04]  /*2c5a0*/  @P2 IMAD.HI.U32 R5, R10, R5, RZ ;  /* 0x000000050a052227 */ /* 0x001fc800078e00ff */
[----:B------:R-:W-:Y:S02]  /*2c5b0*/  IMAD R6, R0, UR4, RZ ;  /* 0x0000000400067c24 */ /* 0x000fe4000f8e02ff */
[----:B------:R-:W-:Y:S01]  /*2c5c0*/  IMAD.MOV.U32 R4, RZ, RZ, R10 ;  /* 0x000000ffff047224 */ /* 0x000fe200078e000a */
[----:B-1----:R-:W-:Y:S01]  /*2c5d0*/  @P2 SHF.R.U32.HI R4, RZ, R8, R5 ;  /* 0x00000008ff042219 */ /* 0x002fe20000011605 */
[C---:B------:R-:W-:Y:S02]  /*2c5e0*/  IMAD R5, R217.reuse, UR5, R6 ;  /* 0x00000005d9057c24 */ /* 0x040fe4000f8e0206 */
[----:B------:R-:W-:Y:S01]  /*2c5f0*/  IMAD.WIDE.U32 R6, R217, UR4, R16 ;  /* 0x00000004d9067c25 */ /* 0x000fe2000f8e0010 */
[----:B------:R-:W-:-:S03]  /*2c600*/  ULDC.64 UR4, c[0x0][0xc98] ;  /* 0x0003260000047ab9 */ /* 0x000fc60000000a00 */
[----:B------:R-:W-:Y:S02]  /*2c610*/  IMAD.MOV R9, RZ, RZ, -R4 ;  /* 0x000000ffff097224 */ /* 0x000fe400078e0a04 */
[----:B------:R-:W-:Y:S02]  /*2c620*/  IMAD.IADD R7, R7, 0x1, R5 ;  /* 0x0000000107077824 */ /* 0x000fe400078e0205 */
[----:B------:R-:W-:Y:S02]  /*2c630*/  IMAD R9, R21, R9, R10 ;  /* 0x0000000915097224 */ /* 0x000fe400078e020a */
[----:B------:R-:W-:Y:S02]  /*2c640*/  IMAD R8, R24, UR4, RZ ;  /* 0x0000000418087c24 */ /* 0x000fe4000f8e02ff */
[C---:B------:R-:W-:Y:S01]  /*2c650*/  IMAD.WIDE.U32 R6, R25.reuse, UR4, R6 ;  /* 0x0000000419067c25 */ /* 0x040fe2000f8e0006 */
[----:B------:R-:W-:Y:S02]  /*2c660*/  SHF.R.S32.HI R5, RZ, 0x1f, R9 ;  /* 0x0000001fff057819 */ /* 0x000fe40000011409 */
[----:B------:R-:W-:Y:S01]  /*2c670*/  SHF.R.S32.HI R13, RZ, 0x1f, R4 ;  /* 0x0000001fff0d7819 */ /* 0x000fe20000011404 */
[----:B------:R-:W-:Y:S01]  /*2c680*/  IMAD R8, R25, UR5, R8 ;  /* 0x0000000519087c24 */ /* 0x000fe2000f8e0208 */
[----:B------:R-:W-:Y:S01]  /*2c690*/  IADD3 R4, P1, R4, R6, RZ ;  /* 0x0000000604047210 */ /* 0x000fe20007f3e0ff */
[----:B------:R-:W-:-:S02]  /*2c6a0*/  ULDC.64 UR4, c[0x0][0xc88] ;  /* 0x0003220000047ab9 */ /* 0x000fc40000000a00 */
[----:B------:R-:W-:Y:S01]  /*2c6b0*/  IMAD R6, R5, UR4, RZ ;  /* 0x0000000405067c24 */ /* 0x000fe2000f8e02ff */
[----:B------:R-:W-:-:S03]  /*2c6c0*/  IADD3.X R5, R13, R7, R8, P1, !PT ;  /* 0x000000070d057210 */ /* 0x000fc60000ffe408 */
[C---:B------:R-:W-:Y:S02]  /*2c6d0*/  IMAD R7, R9.reuse, UR5, R6 ;  /* 0x0000000509077c24 */ /* 0x040fe4000f8e0206 */
[----:B------:R-:W-:Y:S01]  /*2c6e0*/  IMAD.WIDE.U32 R4, R9, UR4, R4 ;  /* 0x0000000409047c25 */ /* 0x000fe2000f8e0004 */
[----:B------:R-:W-:-:S03]  /*2c6f0*/  ULDC.64 UR4, c[0x0][0xc50] ;  /* 0x0003140000047ab9 */ /* 0x000fc60000000a00 */
[----:B------:R-:W-:Y:S01]  /*2c700*/  IMAD.IADD R5, R5, 0x1, R7 ;  /* 0x0000000105057824 */ /* 0x000fe200078e0207 */
[----:B------:R-:W-:-:S04]  /*2c710*/  LEA R10, P1, R4, UR4, 0x2 ;  /* 0x00000004040a7c11 */ /* 0x000fc8000f8210ff */
[----:B------:R-:W-:Y:S01]  /*2c720*/  LEA.HI.X R4, R4, UR5, R5, 0x2, P1 ;  /* 0x0000000504047c11 */ /* 0x000fe200088f1405 */
[----:B------:R-:W-:Y:S01]  /*2c730*/  SHFL.IDX PT, R6, R10, RZ, 0x1c1f ;  /* 0x001c1fff0a067589 */ /* 0x000fe200000e0000 */
[----:B------:R-:W-:-:S03]  /*2c740*/  ULDC.64 UR4, c[0x0][0xba0] ;  /* 0x0002e80000047ab9 */ /* 0x000fc60000000a00 */
[----:B------:R-:W2:Y:S01]  /*2c750*/  SHFL.IDX PT, R7, R4, RZ, 0x1c1f ;  /* 0x001c1fff04077589 */ /* 0x000ea200000e0000 */
[----:B------:R-:W-:-:S05]  /*2c760*/  VIADD R5, R15, 0x8 ;  /* 0x000000080f057836 */ /* 0x000fca0000000000 */
[----:B------:R-:W-:Y:S01]  /*2c770*/  ISETP.GE.OR P0, PT, R5, R20, P0 ;  /* 0x000000140500720c */ /* 0x000fe20000706670 */
[----:B------:R-:W-:Y:S01]  /*2c780*/  IMAD R5, R223, 0x40, R186 ;  /* 0x00000040df057824 */ /* 0x000fe200078e02ba */
[----:B--2---:R0:W-:Y:S11]  /*2c790*/  @!P3 ST.E desc[UR44][R6.64], R11 ;  /* 0x0000000b0600b985 */ /* 0x0041f6000c10192c */
[----:B------:R-:W2:Y:S01]  /*2c7a0*/  @!P0 LDL R63, [R1+0x424] ;  /* 0x00042400013f8983 */ /* 0x000ea20000100800 */
[----:B------:R-:W-:-:S03]  /*2c7b0*/  IMAD.WIDE R2, R5, 0x2, R2 ;  /* 0x0000000205027825 */ /* 0x000fc600078e0202 */
[C---:B------:R-:W-:Y:S02]  /*2c7c0*/  IADD3 R29, P4, R2.reuse, 0x3000, RZ ;  /* 0x00003000021d7810 */ /* 0x040fe40007f9e0ff */
[C---:B------:R-:W-:Y:S02]  /*2c7d0*/  IADD3 R9, P1, R2.reuse, 0x1000, RZ ;  /* 0x0000100002097810 */ /* 0x040fe40007f3e0ff */
[----:B------:R-:W-:Y:S02]  /*2c7e0*/  IADD3 R13, P5, R2, 0x2000, RZ ;  /* 0x00002000020d7810 */ /* 0x000fe40007fbe0ff */
[----:B------:R-:W-:Y:S02]  /*2c7f0*/  LOP3.LUT R28, R29, 0x380, RZ, 0xc0, !PT ;  /* 0x000003801d1c7812 */ /* 0x000fe400078ec0ff */
[----:B------:R-:W-:Y:S02]  /*2c800*/  LOP3.LUT R8, R9, 0x380, RZ, 0xc0, !PT ;  /* 0x0000038009087812 */ /* 0x000fe400078ec0ff */
[----:B------:R-:W-:-:S02]  /*2c810*/  LOP3.LUT R12, R13, 0x380, RZ, 0xc0, !PT ;  /* 0x000003800d0c7812 */ /* 0x000fc400078ec0ff */
        /* <DEDUP_REMOVED lines=12> */
[----:B------:R-:W-:Y:S02]  /*2c8e0*/  IADD3 R41, P5, R2, 0x6000, RZ ;  /* 0x0000600002297810 */ /* 0x000fe40007fbe0ff */
[----:B------:R-:W-:Y:S02]  /*2c8f0*/  LOP3.LUT R44, R45, 0x380, RZ, 0xc0, !PT ;  /* 0x000003802d2c7812 */ /* 0x000fe400078ec0ff */
[----:B------:R-:W-:Y:S02]  /*2c900*/  LOP3.LUT R32, R33, 0x380, RZ, 0xc0, !PT ;  /* 0x0000038021207812 */ /* 0x000fe400078ec0ff */
[----:B------:R-:W-:-:S02]  /*2c910*/  LOP3.LUT R36, R37, 0x380, RZ, 0xc0, !PT ;  /* 0x0000038025247812 */ /* 0x000fc400078ec0ff */
[----:B------:R-:W-:Y:S02]  /*2c920*/  LOP3.LUT R40, R41, 0x380, RZ, 0xc0, !PT ;  /* 0x0000038029287812 */ /* 0x000fe400078ec0ff */
        /* <DEDUP_REMOVED lines=15> */
[----:B------:R-:W-:Y:S01]  /*2ca20*/  IADD3 R57, P5, R2, 0xa000, RZ ;  /* 0x0000a00002397810 */ /* 0x000fe20007fbe0ff */
[----:B------:R-:W-:Y:S01]  /*2ca30*/  SHFL.IDX PT, R58, R10, 0x1, 0x1c1f ;  /* 0x003c1f000a3a7f89 */ /* 0x000fe200000e0000 */
[----:B------:R-:W-:-:S03]  /*2ca40*/  LOP3.LUT R60, R61, 0x380, RZ, 0xc0, !PT ;  /* 0x000003803d3c7812 */ /* 0x000fc600078ec0ff */
[----:B------:R1:W2:Y:S01]  /*2ca50*/  SHFL.IDX PT, R59, R4, 0x1, 0x1c1f ;  /* 0x003c1f00043b7f89 */ /* 0x0002a200000e0000 */
[----:B------:R-:W-:Y:S02]  /*2ca60*/  LOP3.LUT R48, R49, 0x380, RZ, 0xc0, !PT ;  /* 0x0000038031307812 */ /* 0x000fe400078ec0ff */
[----:B------:R-:W-:Y:S02]  /*2ca70*/  LOP3.LUT R52, R53, 0x380, RZ, 0xc0, !PT ;  /* 0x0000038035347812 */ /* 0x000fe400078ec0ff */
[----:B------:R-:W-:Y:S02]  /*2ca80*/  LOP3.LUT R56, R57, 0x380, RZ, 0xc0, !PT ;  /* 0x0000038039387812 */ /* 0x000fe400078ec0ff */
[----:B------:R-:W-:Y:S02]  /*2ca90*/  SHF.R.U64 R60, R60, 0x3, RZ ;  /* 0x000000033c3c7819 */ /* 0x000fe400000012ff */
[----:B------:R-:W-:Y:S02]  /*2caa0*/  SHF.R.U64 R48, R48, 0x3, RZ ;  /* 0x0000000330307819 */ /* 0x000fe400000012ff */
[----:B------:R-:W-:-:S02]  /*2cab0*/  SHF.R.U64 R52, R52, 0x3, RZ ;  /* 0x0000000334347819 */ /* 0x000fc400000012ff */
        /* <DEDUP_REMOVED lines=13> */
[----:B0-----:R-:W-:Y:S02]  /*2cb90*/  LOP3.LUT R7, R2, 0x380, RZ, 0xc0, !PT ;  /* 0x0000038002077812 */ /* 0x001fe400078ec0ff */
[----:B-1----:R-:W-:Y:S02]  /*2cba0*/  LOP3.LUT R4, R5, 0x380, RZ, 0xc0, !PT ;  /* 0x0000038005047812 */ /* 0x002fe400078ec0ff */
[----:B------:R-:W-:-:S02]  /*2cbb0*/  LOP3.LUT R64, R65, 0x380, RZ, 0xc0, !PT ;  /* 0x0000038041407812 */ /* 0x000fc400078ec0ff */
[----:B------:R-:W-:Y:S02]  /*2cbc0*/  LOP3.LUT R68, R69, 0x380, RZ, 0xc0, !PT ;  /* 0x0000038045447812 */ /* 0x000fe400078ec0ff */
[----:B------:R-:W-:Y:S02]  /*2cbd0*/  LOP3.LUT R72, R73, 0x380, RZ, 0xc0, !PT ;  /* 0x0000038049487812 */ /* 0x000fe400078ec0ff */
[----:B------:R-:W-:Y:S02]  /*2cbe0*/  SHF.R.U64 R7, R7, 0x3, RZ ;  /* 0x0000000307077819 */ /* 0x000fe400000012ff */
        /* <DEDUP_REMOVED lines=13> */
[----:B------:R-:W-:Y:S01]  /*2ccc0*/  BSSY B1, `(.L_x_4010) ;  /* 0x0000059000017945 */ /* 0x000fe20003800000 */
[----:B--2---:R0:W-:Y:S04]  /*2ccd0*/  @!P0 ST.E desc[UR44][R58.64], R63 ;  /* 0x0000003f3a008985 */ /* 0x0041e8000c10192c */
[----:B------:R1:W5:Y:S04]  /*2cce0*/  LD.E.128 R4, desc[UR44][R2.64] ;  /* 0x0000002c02047980 */ /* 0x000368000c101d00 */
[----:B------:R-:W5:Y:S04]  /*2ccf0*/  LD.E.128 R8, desc[UR44][R8.64] ;  /* 0x0000002c08087980 */ /* 0x000f68000c101d00 */
[----:B------:R-:W5:Y:S01]  /*2cd00*/  LD.E.128 R12, desc[UR44][R12.64] ;  /* 0x0000002c0c0c7980 */ /* 0x000f62000c101d00 */
[----:B-1----:R-:W-:-:S03]  /*2cd10*/  IMAD R3, R17, UR4, RZ ;  /* 0x0000000411037c24 */ /* 0x002fc6000f8e02ff */
[----:B------:R-:W5:Y:S01]  /*2cd20*/  LD.E.128 R28, desc[UR44][R28.64] ;  /* 0x0000002c1c1c7980 */ /* 0x000f62000c101d00 */
[C---:B------:R-:W-:Y:S02]  /*2cd30*/  IMAD R17, R16.reuse, UR5, R3 ;  /* 0x0000000510117c24 */ /* 0x040fe4000f8e0203 */
[----:B------:R-:W-:Y:S01]  /*2cd40*/  IMAD.WIDE.U32 R2, R16, UR4, RZ ;  /* 0x0000000410027c25 */ /* 0x000fe2000f8e00ff */
[----:B------:R-:W-:Y:S01]  /*2cd50*/  ULDC.64 UR4, c[0x0][0xbe8] ;  /* 0x0002fa0000047ab9 */ /* 0x000fe20000000a00 */
[----:B------:R-:W5:Y:S02]  /*2cd60*/  LD.E.128 R32, desc[UR44][R32.64] ;  /* 0x0000002c20207980 */ /* 0x000f64000c101d00 */
[----:B------:R-:W-:Y:S02]  /*2cd70*/  IMAD.IADD R3, R3, 0x1, R17 ;  /* 0x0000000103037824 */ /* 0x000fe400078e0211 */
[----:B----4-:R-:W-:Y:S01]  /*2cd80*/  IMAD R17, R26, 0x20, R223 ;  /* 0x000000201a117824 */ /* 0x010fe200078e02df */
        /* <DEDUP_REMOVED lines=8> */
[----:B------:R-:W-:Y:S02]  /*2ce10*/  @P2 IMAD.HI.U32 R0, R26, R81, RZ ;  /* 0x000000511a002227 */ /* 0x000fe400078e00ff */
[----:B------:R-:W5:Y:S02]  /*2ce20*/  LD.E.128 R48, desc[UR44][R48.64] ;  /* 0x0000002c30307980 */ /* 0x000f64000c101d00 */
[----:B------:R-:W-:-:S02]  /*2ce30*/  IMAD.IADD R3, R3, 0x1, R17 ;  /* 0x0000000103037824 */ /* 0x000fc400078e0211 */
[----:B------:R-:W-:Y:S01]  /*2ce40*/  IMAD.MOV.U32 R17, RZ, RZ, R26 ;  /* 0x000000ffff117224 */ /* 0x000fe200078e001a */
[----:B------:R-:W-:Y:S01]  /*2ce50*/  @P2 SHF.R.U32.HI R17, RZ, R83, R0 ;  /* 0x00000053ff112219 */ /* 0x000fe20000011600 */
[----:B------:R-:W-:Y:S01]  /*2ce60*/  IMAD R24, R24, UR4, RZ ;  /* 0x0000000418187c24 */ /* 0x000fe2000f8e02ff */
[----:B------:R-:W5:Y:S02]  /*2ce70*/  LD.E.128 R52, desc[UR44][R52.64] ;  /* 0x0000002c34347980 */ /* 0x000f64000c101d00 */
[--C-:B------:R-:W-:Y:S01]  /*2ce80*/  SHF.R.S32.HI R0, RZ, 0x1f, R17.reuse ;  /* 0x0000001fff007819 */ /* 0x100fe20000011411 */
[----:B------:R-:W-:Y:S01]  /*2ce90*/  IMAD.MOV R16, RZ, RZ, -R17 ;  /* 0x000000ffff107224 */ /* 0x000fe200078e0a11 */
[----:B0-----:R-:W5:Y:S01]  /*2cea0*/  LD.E.128 R56, desc[UR44][R56.64] ;  /* 0x0000002c38387980 */ /* 0x001f62000c101d00 */
[C---:B------:R-:W-:Y:S02]  /*2ceb0*/  IMAD R81, R25.reuse, UR5, R24 ;  /* 0x0000000519517c24 */ /* 0x040fe4000f8e0218 */
[----:B------:R-:W-:Y:S01]  /*2cec0*/  IMAD.WIDE.U32 R2, R25, UR4, R2 ;  /* 0x0000000419027c25 */ /* 0x000fe2000f8e0002 */
[----:B------:R-:W-:Y:S01]  /*2ced0*/  ULDC.64 UR4, c[0x0][0xbe0] ;  /* 0x0002f80000047ab9 */ /* 0x000fe20000000a00 */
[----:B------:R-:W5:Y:S02]  /*2cee0*/  LD.E.128 R60, desc[UR44][R60.64] ;  /* 0x0000002c3c3c7980 */ /* 0x000f64000c101d00 */
[----:B------:R-:W-:-:S02]  /*2cef0*/  IMAD R0, R0, UR4, RZ ;  /* 0x0000000400007c24 */ /* 0x000fc4000f8e02ff */
[----:B------:R-:W-:Y:S01]  /*2cf00*/  IMAD R21, R21, R16, R26 ;  /* 0x0000001015157224 */ /* 0x000fe200078e021a */
[----:B------:R-:W5:Y:S01]  /*2cf10*/  LD.E.128 R64, desc[UR44][R64.64] ;  /* 0x0000002c40407980 */ /* 0x000f62000c101d00 */
[----:B------:R-:W-:-:S03]  /*2cf20*/  IMAD.IADD R3, R3, 0x1, R81 ;  /* 0x0000000103037824 */ /* 0x000fc600078e0251 */
[----:B------:R-:W5:Y:S01]  /*2cf30*/  LD.E.128 R68, desc[UR44][R68.64] ;  /* 0x0000002c44447980 */ /* 0x000f62000c101d00 */
[----:B------:R-:W-:-:S03]  /*2cf40*/  IMAD R25, R17, UR5, R0 ;  /* 0x0000000511197c24 */ /* 0x000fc6000f8e0200 */
        /* <DEDUP_REMOVED lines=13> */
[----:B------:R-:W-:Y:S02]  /*2d020*/  IMAD.IADD R83, R223, 0x1, R216 ;  /* 0x00000001df537824 */ /* 0x000fe400078e02d8 */
        /* <DEDUP_REMOVED lines=12> */
[----:B0-----:R0:W-:Y:S01]  /*2d0f0*/  SYNCS.ARRIVE.TRANS64.RED.A1T0 RZ, [R0+URZ], RZ ;  /* 0x000000ff00ff79a7 */ /* 0x0011e2000810043f */
[----:B------:R1:W2:Y:S03]  /*2d100*/  SHFL.IDX PT, R80, R21, RZ, 0x181f ;  /* 0x00181fff15507589 */ /* 0x0002a600000e0000 */
[----:B------:R-:W-:Y:S01]  /*2d110*/  ISETP.GE.AND P0, PT, R17, R20, PT ;  /* 0x000000141100720c */ /* 0x000fe20003f06270 */
[----:B0-----:R1:W0:Y:S01]  /*2d120*/  SHFL.IDX PT, R0, R26, RZ, 0x181f ;  /* 0x00181fff1a007589 */ /* 0x00122200000e0000 */
[----:B------:R-:W-:Y:S11]  /*2d130*/  @P2 BRA `(.L_x_4011) ;  /* 0x0000000000442947 */ /* 0x000ff60003800000 */
[----:B------:R-:W-:Y:S02]  /*2d140*/  ULDC UR4, c[0x0][0xbc8] ;  /* 0x0002f20000047ab9 */ /* 0x000fe40000000800 */
[----:B------:R-:W-:Y:S02]  /*2d150*/  ISETP.GE.AND P2, PT, R186, UR4, PT ;  /* 0x00000004ba007c0c */ /* 0x000fe4000bf46270 */
[----:B------:R-:W-:Y:S02]  /*2d160*/  ISETP.GE.AND P3, PT, R194, UR4, PT ;  /* 0x00000004c2007c0c */ /* 0x000fe4000bf66270 */
[----:B------:R-:W-:-:S09]  /*2d170*/  ISETP.GE.AND P4, PT, R187, UR4, PT ;  /* 0x00000004bb007c0c */ /* 0x000fd2000bf86270 */
[----:B--2---:R-:W-:-:S04]  /*2d180*/  @!P2 LEA R2, P5, R186, R80, 0x1 ;  /* 0x00000050ba02a211 */ /* 0x004fc800078a08ff */
        /* <DEDUP_REMOVED lines=12> */
.L_x_4011:
[----:B------:R-:W-:Y:S05]  /*2d250*/  BSYNC B1 ;  /* 0x0000000000017941 */ /* 0x000fea0003800000 */
.L_x_4010:
        /* <DEDUP_REMOVED lines=9> */
[----:B---3--:R-:W-:-:S04]  /*2d2f0*/  @!P4 LEA R2, P5, R186, R16, 0x1 ;  /* 0x00000010ba02c211 */ /* 0x008fc800078a08ff */
[----:B----4-:R-:W-:Y:S02]  /*2d300*/  @!P4 LEA.HI.X R3, R186, R0, R222, 0x1, P5 ;  /* 0x00000000ba03c211 */ /* 0x010fe400028f0cde */
[----:B-----5:R-:W-:-:S03]  /*2d310*/  @!P3 LEA R4, P5, R194, R16, 0x1 ;  /* 0x00000010c204b211 */ /* 0x020fc600078a08ff */
        /* <DEDUP_REMOVED lines=9> */
.L_x_4013:
[----:B------:R-:W-:Y:S05]  /*2d3b0*/  BSYNC B1 ;  /* 0x0000000000017941 */ /* 0x000fea0003800000 */
.L_x_4012:
        /* <DEDUP_REMOVED lines=21> */
.L_x_4015:
[----:B------:R-:W-:Y:S05]  /*2d510*/  BSYNC B1 ;  /* 0x0000000000017941 */ /* 0x000fea0003800000 */
.L_x_4014:
[----:B0-----:R-:W-:Y:S01]  /*2d520*/  VIADD R3, R83, 0x60 ;  /* 0x0000006053037836 */ /* 0x001fe20000000000 */
[----:B-1--4-:R-:W0:Y:S04]  /*2d530*/  SHFL.IDX PT, R26, R26, 0x3, 0x181f ;  /* 0x00781f001a1a7f89 */ /* 0x012e2800000e0000 */
[----:B------:R-:W-:Y:S01]  /*2d540*/  ISETP.GE.AND P0, PT, R3, R20, PT ;  /* 0x000000140300720c */ /* 0x000fe20003f06270 */
[----:B------:R-:W1:-:S12]  /*2d550*/  SHFL.IDX PT, R21, R21, 0x3, 0x181f ;  /* 0x00781f0015157f89 */ /* 0x000e5800000e0000 */
[----:B------:R-:W-:Y:S05]  /*2d560*/  @P0 BRA `(.L_x_4016) ;  /* 0x0000000c00a00947 */ /* 0x000fea0003800000 */
[----:B------:R-:W-:Y:S02]  /*2d570*/  ULDC UR4, c[0x0][0xbc8] ;  /* 0x0002f20000047ab9 */ /* 0x000fe40000000800 */
[----:B------:R-:W-:Y:S02]  /*2d580*/  ISETP.GE.AND P3, PT, R186, UR4, PT ;  /* 0x00000004ba007c0c */ /* 0x000fe4000bf66270 */
[----:B------:R-:W-:Y:S02]  /*2d590*/  ISETP.GE.AND P4, PT, R194, UR4, PT ;  /* 0x00000004c2007c0c */ /* 0x000fe4000bf86270 */
[----:B------:R-:W-:-:S09]  /*2d5a0*/  ISETP.GE.AND P5, PT, R187, UR4, PT ;  /* 0x00000004bb007c0c */ /* 0x000fd2000bfa6270 */
[-C--:B-1----:R-:W-:Y:S02]  /*2d5b0*/  @!P3 LEA R2, P0, R186, R21.reuse, 0x1 ;  /* 0x00000015ba02b211 */ /* 0x082fe400078008ff */
        /* <DEDUP_REMOVED lines=14> */
.L_x_4008:
[----:B------:R-:W-:Y:S01]  /*2d6a0*/  ULDC.64 UR4, c[0x0][0xd00] ;  /* 0x0003400000047ab9 */ /* 0x000fe20000000a00 */
[----:B-----5:R-:W2:Y:S01]  /*2d6b0*/  LDC.64 R2, c[0x0][0xd00] ;  /* 0x00034000ff027b82 */ /* 0x020ea20000000a00 */
[----:B------:R-:W-:Y:S01]  /*2d6c0*/  ISETP.NE.U32.AND P0, PT, RZ, UR4, PT ;  /* 0x00000004ff007c0c */ /* 0x000fe2000bf05070 */
[----:B------:R-:W-:-:S03]  /*2d6d0*/  IMAD.MOV.U32 R0, RZ, RZ, RZ ;  /* 0x000000ffff007224 */ /* 0x000fc600078e00ff */
[----:B------:R-:W-:Y:S01]  /*2d6e0*/  ISETP.NE.AND.EX P0, PT, RZ, UR5, PT, P0 ;  /* 0x00000005ff007c0c */ /* 0x000fe2000bf05300 */
[----:B------:R-:W-:Y:S02]  /*2d6f0*/  ULDC.64 UR4, c[0x0][0xd08] ;  /* 0x0003420000047ab9 */ /* 0x000fe40000000a00 */
[----:B------:R-:W-:Y:S01]  /*2d700*/  ISETP.NE.U32.AND P1, PT, RZ, UR4, PT ;  /* 0x00000004ff007c0c */ /* 0x000fe2000bf25070 */
[----:B------:R-:W3:Y:S03]  /*2d710*/  LDC R17, c[0x0][0xce8] ;  /* 0x00033a00ff117b82 */ /* 0x000ee60000000800 */
[----:B------:R-:W-:Y:S01]  /*2d720*/  ISETP.NE.AND.EX P1, PT, RZ, UR5, PT, P1 ;  /* 0x00000005ff007c0c */ /* 0x000fe2000bf25310 */
[----:B--2---:R-:W-:-:S12]  /*2d730*/  IMAD.WIDE R2, R218, 0x4, R2 ;  /* 0x00000004da027825 */ /* 0x004fd800078e0202 */
[----:B------:R-:W2:Y:S01]  /*2d740*/  @P1 LDC.64 R4, c[0x0][0xd08] ;  /* 0x00034200ff041b82 */ /* 0x000ea20000000a00 */
[----:B------:R-:W-:Y:S02]  /*2d750*/  ULDC UR4, c[0x0][0xb88] ;  /* 0x0002e20000047ab9 */ /* 0x000fe40000000800 */
[----:B------:R-:W-:Y:S01]  /*2d760*/  IMAD.U32 R6, RZ, RZ, UR4 ;  /* 0x00000004ff067e24 */ /* 0x000fe2000f8e00ff */
[----:B------:R0:W5:Y:S01]  /*2d770*/  @P0 LDG.E R0, desc[UR44][R2.64] ;  /* 0x0000002c02000981 */ /* 0x000162000c1e1900 */
[----:B--2---:R-:W-:-:S05]  /*2d780*/  @P1 IMAD.WIDE R4, R218, 0x4, R4 ;  /* 0x00000004da041825 */ /* 0x004fca00078e0204 */
[----:B------:R0:W5:Y:S01]  /*2d790*/  @P1 LDG.E R6, desc[UR44][R4.64] ;  /* 0x0000002c04061981 */ /* 0x000162000c1e1900 */
[----:B---3--:R-:W-:Y:S02]  /*2d7a0*/  ISETP.NE.AND P2, PT, R17, 0x1, PT ;  /* 0x000000011100780c */ /* 0x008fe40003f45270 */
[----:B------:R-:W-:Y:S02]  /*2d7b0*/  ISETP.GE.AND P3, PT, R226, 0x80, PT ;  /* 0x00000080e200780c */ /* 0x000fe40003f66270 */
[----:B------:R-:W-:-:S09]  /*2d7c0*/  SHF.R.S32.HI R7, RZ, 0x1f, R218 ;  /* 0x0000001fff077819 */ /* 0x000fd200000114da */
[----:B------:R-:W2:Y:S08]  /*2d7d0*/  @P2 LDC R16, c[0x0][0xcec] ;  /* 0x00033b00ff102b82 */ /* 0x000eb00000000800 */
[----:B------:R-:W3:Y:S01]  /*2d7e0*/  @P2 LDC R21, c[0x0][0xcf0] ;  /* 0x00033c00ff152b82 */ /* 0x000ee20000000800 */
[----:B0-----:R-:W-:Y:S05]  /*2d7f0*/  @P1 BRA `(.L_x_4017) ;  /* 0x0000000000101947 */ /* 0x001fea0003800000 */
[----:B------:R-:W-:Y:S05]  /*2d800*/  @!P0 BRA `(.L_x_4017) ;  /* 0x00000000000c8947 */ /* 0x000fea0003800000 */
[----:B------:R-:W4:Y:S04]  /*2d810*/  LDG.E R5, desc[UR44][R2.64] ;  /* 0x0000002c02057981 */ /* 0x000f28000c1e1900 */
[----:B-----5:R-:W4:Y:S02]  /*2d820*/  LDG.E R6, desc[UR44][R2.64+0x4] ;  /* 0x0000042c02067981 */ /* 0x020f24000c1e1900 */
[----:B----4-:R-:W-:-:S07]  /*2d830*/  IMAD.IADD R6, R6, 0x1, -R5 ;  /* 0x0000000106067824 */ /* 0x010fce00078e0a05 */
.L_x_4017:
[----:B------:R-:W-:Y:S01]  /*2d840*/  BSSY B1, `(.L_x_4018) ;  /* 0x000002d000017945 */ /* 0x000fe20003800000 */
[----:B------:R-:W-:Y:S02]  /*2d850*/  SHF.R.S32.HI R10, RZ, 0x1f, R217 ;  /* 0x0000001fff0a7819 */ /* 0x000fe400000114d9 */
[----:B------:R-:W-:Y:S02]  /*2d860*/  SEL R13, R218, RZ, !P0 ;  /* 0x000000ffda0d7207 */ /* 0x000fe40004000000 */
[----:B------:R-:W-:Y:S02]  /*2d870*/  SEL R12, R7, RZ, !P0 ;  /* 0x000000ff070c7207 */ /* 0x000fe40004000000 */
[----:B-----5:R-:W-:Y:S01]  /*2d880*/  SHF.R.S32.HI R11, RZ, 0x1f, R0 ;  /* 0x0000001fff0b7819 */ /* 0x020fe20000011400 */
[----:B------:R-:W-:Y:S06]  /*2d890*/  @P3 BRA `(.L_x_4019) ;  /* 0x00000000009c3947 */ /* 0x000fec0003800000 */
[----:B------:R-:W0:Y:S01]  /*2d8a0*/  S2R R3, SR_TID.X ;  /* 0x0000000000037919 */ /* 0x000e220000002100 */
[----:B------:R-:W5:Y:S02]  /*2d8b0*/  LDC R14, c[0x0][0xce8] ;  /* 0x00033a00ff0e7b82 */ /* 0x000f640000000800 */
[----:B-----5:R-:W-:Y:S01]  /*2d8c0*/  IMAD R2, R6, R14, RZ ;  /* 0x0000000e06027224 */ /* 0x020fe200078e02ff */
        /* <DEDUP_REMOVED lines=14> */
[----:B------:R-:W5:Y:S01]  /*2d9b0*/  @P0 LDC R15, c[0x0][0xcf0] ;  /* 0x00033c00ff0f0b82 */ /* 0x000f620000000800 */
[----:B------:R-:W-:-:S04]  /*2d9c0*/  IMAD.WIDE.U32 R2, R13, UR4, R2 ;  /* 0x000000040d027c25 */ /* 0x000fc8000f8e0002 */
[----:B0-----:R-:W-:-:S05]  /*2d9d0*/  @P0 IMAD.HI.U32 R4, R9, R4, RZ ;  /* 0x0000000409040227 */ /* 0x001fca00078e00ff */
[----:B-----5:R-:W-:Y:S01]  /*2d9e0*/  @P0 SHF.R.U32.HI R5, RZ, R15, R4 ;  /* 0x0000000fff050219 */ /* 0x020fe20000011604 */
        /* <DEDUP_REMOVED lines=18> */
.L_x_4019:
[----:B------:R-:W-:Y:S05]  /*2db10*/  BSYNC B1 ;  /* 0x0000000000017941 */ /* 0x000fea0003800000 */
.L_x_4018:
[----:B0-----:R-:W5:Y:S01]  /*2db20*/  LDL R4, [R1+0x450] ;  /* 0x0004500001047983 */ /* 0x001f620000100800 */
[----:B------:R-:W-:Y:S02]  /*2db30*/  ULDC.64 UR4, c[0x0][0xba0] ;  /* 0x0002e80000047ab9 */ /* 0x000fe40000000a00 */
[----:B------:R-:W-:-:S04]  /*2db40*/  IMAD R3, R11, UR4, RZ ;  /* 0x000000040b037c24 */ /* 0x000fc8000f8e02ff */
[C---:B------:R-:W-:Y:S02]  /*2db50*/  IMAD R5, R0.reuse, UR5, R3 ;  /* 0x0000000500057c24 */ /* 0x040fe4000f8e0203 */
[----:B------:R-:W-:Y:S01]  /*2db60*/  IMAD.WIDE.U32 R2, R0, UR4, RZ ;  /* 0x0000000400027c25 */ /* 0x000fe2000f8e00ff */
[----:B------:R-:W-:-:S03]  /*2db70*/  ULDC.64 UR4, c[0x0][0xbe8] ;  /* 0x0002fa0000047ab9 */ /* 0x000fc60000000a00 */
[----:B------:R-:W-:Y:S02]  /*2db80*/  IMAD.IADD R3, R3, 0x1, R5 ;  /* 0x0000000103037824 */ /* 0x000fe400078e0205 */
[----:B------:R-:W-:-:S04]  /*2db90*/  IMAD.WIDE.U32 R2, R217, UR4, R2 ;  /* 0x00000004d9027c25 */ /* 0x000fc8000f8e0002 */
[----:B-----5:R-:W-:Y:S02]  /*2dba0*/  IMAD R7, R4, 0x20, R223 ;  /* 0x0000002004077824 */ /* 0x020fe400078e02df */
[----:B------:R-:W-:Y:S02]  /*2dbb0*/  IMAD R4, R10, UR4, RZ ;  /* 0x000000040a047c24 */ /* 0x000fe4000f8e02ff */
[----:B------:R-:W-:Y:S02]  /*2dbc0*/  IMAD.IADD R9, R216, 0x1, R7 ;  /* 0x00000001d8097824 */ /* 0x000fe400078e0207 */
[----:B------:R-:W-:Y:S01]  /*2dbd0*/  IMAD R7, R217, UR5, R4 ;  /* 0x00000005d9077c24 */ /* 0x000fe2000f8e0204 */
[----:B------:R-:W-:Y:S01]  /*2dbe0*/  ULDC.64 UR4, c[0x0][0xbf0] ;  /* 0x0002fc0000047ab9 */ /* 0x000fe20000000a00 */
[----:B--2---:R-:W-:-:S04]  /*2dbf0*/  @P2 IMAD.HI.U32 R0, R9, R16, RZ ;  /* 0x0000001009002227 */ /* 0x004fc800078e00ff */
[----:B------:R-:W-:Y:S01]  /*2dc00*/  IMAD.MOV.U32 R5, RZ, RZ, R9 ;  /* 0x000000ffff057224 */ /* 0x000fe200078e0009 */
[----:B---3--:R-:W-:Y:S01]  /*2dc10*/  @P2 SHF.R.U32.HI R5, RZ, R21, R0 ;  /* 0x00000015ff052219 */ /* 0x008fe20000011600 */
        /* <DEDUP_REMOVED lines=26> */
.L_x_4230:
        /* <DEDUP_REMOVED lines=12> */
[----:B--2---:R-:W-:Y:S02]  /*2de80*/  @!P3 LEA.HI.X R5, R186, R0, R222, 0x1, P5 ;  /* 0x00000000ba05b211 */ /* 0x004fe400028f0cde */
        /* <DEDUP_REMOVED lines=9> */
.L_x_4022:
[----:B------:R-:W-:Y:S05]  /*2df20*/  BSYNC B1 ;  /* 0x0000000000017941 */ /* 0x000fea0003800000 */
.L_x_4021:
[----:B------:R-:W-:-:S03]  /*2df30*/  UMOV UR4, 0xffffffff ;  /* 0xffffffff00047882 */ /* 0x000fc60000000000 */
[----:B------:R-:W-:Y:S05]  /*2df40*/  BRA.DIV UR4, `(.L_x_4023) ;  /* 0x0000009a04407947 */ /* 0x000fea000b800000 */
[----:B--2---:R2:W0:Y:S04]  /*2df50*/  SHFL.IDX PT, R0, R3, 0x1, 0x181f ;  /* 0x00381f0003007f89 */ /* 0x00442800000e0000 */
[----:B---3--:R2:W3:Y:S02]  /*2df60*/  SHFL.IDX PT, R14, R2, 0x1, 0x181f ;  /* 0x00381f00020e7f89 */ /* 0x0084e400000e0000 */
.L_x_4234:
        /* <DEDUP_REMOVED lines=21> */
.L_x_4025:
[----:B------:R-:W-:Y:S05]  /*2e0c0*/  BSYNC B1 ;  /* 0x0000000000017941 */ /* 0x000fea0003800000 */
.L_x_4024:
[----:B------:R-:W-:-:S03]  /*2e0d0*/  UMOV UR4, 0xffffffff ;  /* 0xffffffff00047882 */ /* 0x000fc60000000000 */
[----:B------:R-:W-:Y:S05]  /*2e0e0*/  BRA.DIV UR4, `(.L_x_4026) ;  /* 0x0000009a04207947 */ /* 0x000fea000b800000 */
[----:B0-----:R0:W0:Y:S04]  /*2e0f0*/  SHFL.IDX PT, R0, R3, 0x2, 0x181f ;  /* 0x00581f0003007f89 */ /* 0x00102800000e0000 */
[----:B---3--:R3:W0:Y:S02]  /*2e100*/  SHFL.IDX PT, R14, R2, 0x2, 0x181f ;  /* 0x00581f00020e7f89 */ /* 0x00862400000e0000 */
.L_x_4238:
        /* <DEDUP_REMOVED lines=21> */
.L_x_4028:
[----:B------:R-:W-:Y:S05]  /*2e260*/  BSYNC B1 ;  /* 0x0000000000017941 */ /* 0x000fea0003800000 */
.L_x_4027:
[----:B------:R-:W-:-:S03]  /*2e270*/  UMOV UR4, 0xffffffff ;  /* 0xffffffff00047882 */ /* 0x000fc60000000000 */
[----:B------:R-:W-:Y:S05]  /*2e280*/  BRA.DIV UR4, `(.L_x_4029) ;  /* 0x0000009a04007947 */ /* 0x000fea000b800000 */
[----:B0-----:R0:W0:Y:S04]  /*2e290*/  SHFL.IDX PT, R0, R3, 0x3, 0x181f ;  /* 0x00781f0003007f89 */ /* 0x00102800000e0000 */
[----:B------:R0:W0:Y:S02]  /*2e2a0*/  SHFL.IDX PT, R14, R2, 0x3, 0x181f ;  /* 0x00781f00020e7f89 */ /* 0x00002400000e0000 */
.L_x_4242:
[----:B0-23--:R-:W-:-:S05]  /*2e2b0*/  VIADD R2, R216, 0x60 ;  /* 0x00000060d8027836 */ /* 0x00dfca0000000000 */
        /* <DEDUP_REMOVED lines=19> */
.L_x_4016:
[----:B------:R-:W-:Y:S05]  /*2e3f0*/  BSYNC B0 ;  /* 0x0000000000007941 */ /* 0x000fea0003800000 */
.L_x_4007:
[----:B------:R-:W-:Y:S02]  /*2e400*/  ULDC UR4, c[0x0][0xd3c] ;  /* 0x00034f0000047ab9 */ /* 0x000fe40000000800 */
[----:B-1----:R-:W-:-:S13]  /*2e410*/  ISETP.GE.AND P0, PT, R127, UR4, PT ;  /* 0x000000047f007c0c */ /* 0x002fda000bf06270 */
[----:B------:R-:W-:Y:S05]  /*2e420*/  @!P0 BRA `(.L_x_4030) ;  /* 0xfffffd2c00908947 */ /* 0x000fea000383ffff */
[----:B------:R-:W-:Y:S05]  /*2e430*/  BRA `(.L_x_3800) ;  /* 0x0000007c00ac7947 */ /* 0x000fea0003800000 */
.L_x_3798:
        /* <DEDUP_REMOVED lines=16> */
.L_x_4031:
        /* <DEDUP_REMOVED lines=42> */
.L_x_4037:
        /* <DEDUP_REMOVED lines=12> */
.L_x_4036:
[----:B------:R-:W-:Y:S05]  /*2e8a0*/  BSYNC B0 ;  /* 0x0000000000007941 */ /* 0x000fea0003800000 */
.L_x_4035:
        /* <DEDUP_REMOVED lines=20> */
.L_x_4033:
        /* <DEDUP_REMOVED lines=20> */
.L_x_4038:
        /* <DEDUP_REMOVED lines=59> */
.L_x_4034:
[----:B------:R-:W-:Y:S02]  /*2eee0*/  IMAD.MOV.U32 R17, RZ, RZ, RZ ;  /* 0x000000ffff117224 */ /* 0x000fe400078e00ff */
[----:B------:R-:W-:Y:S02]  /*2eef0*/  IMAD.U32 R16, RZ, RZ, UR6 ;  /* 0x00000006ff107e24 */ /* 0x000fe4000f8e00ff */
[----:B------:R-:W-:-:S07]  /*2ef00*/  IMAD.MOV.U32 R18, RZ, RZ, RZ ;  /* 0x000000ffff127224 */ /* 0x000fce00078e00ff */
.L_x_4039:
[----:B------:R-:W-:-:S13]  /*2ef10*/  ISETP.NE.AND P0, PT, R5, RZ, PT ;  /* 0x000000ff0500720c */ /* 0x000fda0003f05270 */
[----:B------:R-:W0:Y:S01]  /*2ef20*/  @!P0 S2R R3, SR_CgaCtaId ;  /* 0x0000000000038919 */ /* 0x000e220000008800 */
[----:B------:R-:W-:-:S04]  /*2ef30*/  @!P0 MOV R0, 0x400 ;  /* 0x0000040000008802 */ /* 0x000fc80000000f00 */
[----:B0-----:R-:W-:-:S05]  /*2ef40*/  @!P0 LEA R0, R3, R0, 0x18 ;  /* 0x0000000003008211 */ /* 0x001fca00078ec0ff */
[----:B------:R0:W-:Y:S01]  /*2ef50*/  @!P0 STS.128 [R0+0x324d0], R16 ;  /* 0x0324d01000008388 */ /* 0x0001e20000000c00 */
[----:B------:R-:W-:Y:S06]  /*2ef60*/  BAR.ARV 0x5, 0x180 ;  /* 0x0146000000007b1d */ /* 0x000fec0000002000 */
.L_x_4032:
        /* <DEDUP_REMOVED lines=12> */
[----:B------:R-:W-:Y:S01]  /*2f030*/  CS2R R24, SRZ ;  /* 0x0000000000187805 */ /* 0x000fe2000001ff00 */
[----:B------:R-:W-:Y:S01]  /*2f040*/  IMAD.MOV.U32 R27, RZ, RZ, 0x1 ;  /* 0x00000001ff1b7424 */ /* 0x000fe200078e00ff */
[----:B------:R-:W-:Y:S01]  /*2f050*/  ULDC.64 UR42, c[0x0][0x198] ;  /* 0x00006600002a7ab9 */ /* 0x000fe20000000a00 */
[----:B------:R-:W-:Y:S01]  /*2f060*/  ULOP3.LUT UR40, UR38, 0x2, URZ, 0xfc, !UPT ;  /* 0x0000000226287892 */ /* 0x000fe2000f8efc3f */
[----:B------:R-:W-:Y:S01]  /*2f070*/  ULDC UR39, c[0x0][0xc] ;  /* 0x0000030000277ab9 */ /* 0x000fe20000000800 */
[----:B--2---:R-:W-:-:S06]  /*2f080*/  ULEA UR4, UR5, UR4, 0x18 ;  /* 0x0000000405047291 */ /* 0x004fcc000f8ec03f */
[----:B------:R-:W-:Y:S01]  /*2f090*/  IMAD.U32 R23, RZ, RZ, UR4 ;  /* 0x00000004ff177e24 */ /* 0x000fe2000f8e00ff */
[C---:B-1----:R-:W-:Y:S01]  /*2f0a0*/  LOP3.LUT R4, R5.reuse, 0x7f, RZ, 0xc0, !PT ;  /* 0x0000007f05047812 */ /* 0x042fe200078ec0ff */
[----:B0-----:R-:W-:-:S04]  /*2f0b0*/  IMAD.SHL.U32 R0, R5, 0x8, RZ ;  /* 0x0000000805007824 */ /* 0x001fc800078e00ff */
[----:B------:R-:W-:Y:S01]  /*2f0c0*/  IMAD.SHL.U32 R32, R4, 0x8, RZ ;  /* 0x0000000804207824 */ /* 0x000fe200078e00ff */
[C---:B------:R-:W-:Y:S02]  /*2f0d0*/  LOP3.LUT R2, R0.reuse, 0x1f8, RZ, 0xc0, !PT ;  /* 0x000001f800027812 */ /* 0x040fe400078ec0ff */
[----:B------:R-:W-:Y:S02]  /*2f0e0*/  LOP3.LUT R0, R0, 0x38, RZ, 0xc0, !PT ;  /* 0x0000003800007812 */ /* 0x000fe400078ec0ff */
[----:B------:R-:W-:Y:S01]  /*2f0f0*/  LOP3.LUT R3, R2, 0x38, R5, 0x78, !PT ;  /* 0x0000003802037812 */ /* 0x000fe200078e7805 */
[----:B------:R-:W-:-:S03]  /*2f100*/  IMAD.SHL.U32 R2, R5, 0x10, RZ ;  /* 0x0000001005027824 */ /* 0x000fc600078e00ff */
[----:B------:R-:W-:Y:S02]  /*2f110*/  LOP3.LUT R32, R3, 0x200, R32, 0xf8, !PT ;  /* 0x0000020003207812 */ /* 0x000fe400078ef820 */
[----:B------:R-:W-:-:S03]  /*2f120*/  SHF.R.U32.HI R3, RZ, 0x3, R4 ;  /* 0x00000003ff037819 */ /* 0x000fc60000011604 */
[----:B------:R-:W-:Y:S01]  /*2f130*/  IMAD R26, R32, 0x2, R23 ;  /* 0x00000002201a7824 */ /* 0x000fe200078e0217 */
[----:B------:R-:W-:Y:S02]  /*2f140*/  LOP3.LUT R2, R3, 0x70, R2, 0xf8, !PT ;  /* 0x0000007003027812 */ /* 0x000fe400078ef802 */
[C---:B------:R-:W-:Y:S02]  /*2f150*/  LOP3.LUT R3, R0.reuse, 0x40, RZ, 0xfc, !PT ;  /* 0x0000004000037812 */ /* 0x040fe400078efcff */
[C---:B------:R-:W-:Y:S02]  /*2f160*/  LOP3.LUT R2, R0.reuse, 0x80, RZ, 0xfc, !PT ;  /* 0x0000008000027812 */ /* 0x040fe400078efcff */
[----:B---3--:R-:W-:-:S07]  /*2f170*/  LOP3.LUT R0, R0, 0xc0, RZ, 0xfc, !PT ;  /* 0x000000c000007812 */ /* 0x008fce00078efcff */
.L_x_4161:
[----:B------:R-:W-:Y:S05]  /*2f180*/  YIELD ;  /* 0x0000000000007946 */ /* 0x000fea0003800000 */
[----:B------:R-:W-:Y:S01]  /*2f190*/  ULDC.64 UR4, c[0x0][0xb20] ;  /* 0x0002c80000047ab9 */ /* 0x000fe20000000a00 */
[----:B------:R-:W-:Y:S01]  /*2f1a0*/  IMAD.MOV.U32 R33, RZ, RZ, RZ ;  /* 0x000000ffff217224 */ /* 0x000fe200078e00ff */
[----:B------:R-:W-:Y:S01]  /*2f1b0*/  ISETP.NE.U32.AND P0, PT, RZ, UR4, PT ;  /* 0x00000004ff007c0c */ /* 0x000fe2000bf05070 */
[----:B--23--:R-:W0:Y:S01]  /*2f1c0*/  LDC.64 R4, c[0x0][0xaf8] ;  /* 0x0002be00ff047b82 */ /* 0x00ce220000000a00 */
[----:B------:R-:W-:Y:S01]  /*2f1d0*/  IMAD.MOV.U32 R8, RZ, RZ, RZ ;  /* 0x000000ffff087224 */ /* 0x000fe200078e00ff */
[----:B------:R-:W-:Y:S01]  /*2f1e0*/  ULDC.64 UR6, c[0x0][0xb08] ;  /* 0x0002c20000067ab9 */ /* 0x000fe20000000a00 */
[----:B------:R-:W-:Y:S01]  /*2f1f0*/  ISETP.NE.AND.EX P0, PT, RZ, UR5, PT, P0 ;  /* 0x00000005ff007c0c */ /* 0x000fe2000bf05300 */
[----:B------:R-:W-:-:S12]  /*2f200*/  ULDC.64 UR4, c[0x0][0xb10] ;  /* 0x0002c40000047ab9 */ /* 0x000fd80000000a00 */
[----:B-1----:R-:W1:Y:S02]  /*2f210*/  @P0 LDC.64 R2, c[0x0][0xb20] ;  /* 0x0002c800ff020b82 */ /* 0x002e640000000a00 */
[----:B-1----:R-:W-:-:S05]  /*2f220*/  @P0 IMAD.WIDE R2, R19, 0x4, R2 ;  /* 0x0000000413020825 */ /* 0x002fca00078e0202 */
[----:B------:R1:W5:Y:S01]  /*2f230*/  @P0 LDG.E R33, desc[UR44][R2.64] ;  /* 0x0000002c02210981 */ /* 0x000362000c1e1900 */
[----:B------:R-:W-:Y:S01]  /*2f240*/  ISETP.NE.U32.AND P0, PT, RZ, UR4, PT ;  /* 0x00000004ff007c0c */ /* 0x000fe2000bf05070 */
[----:B0-----:R-:W-:Y:S01]  /*2f250*/  IMAD.WIDE R4, R19, 0x4, R4 ;  /* 0x0000000413047825 */ /* 0x001fe200078e0204 */
[----:B------:R-:W-:Y:S02]  /*2f260*/  ISETP.NE.U32.AND P1, PT, RZ, UR6, PT ;  /* 0x00000006ff007c0c */ /* 0x000fe4000bf25070 */
[----:B------:R-:W-:Y:S01]  /*2f270*/  ISETP.NE.AND.EX P2, PT, RZ, UR5, PT, P0 ;  /* 0x00000005ff007c0c */ /* 0x000fe2000bf45300 */
[----:B------:R-:W-:Y:S01]  /*2f280*/  ULDC.64 UR4, c[0x0][0xaf8] ;  /* 0x0002be0000047ab9 */ /* 0x000fe20000000a00 */
[----:B------:R-:W-:Y:S01]  /*2f290*/  ISETP.NE.AND.EX P1, PT, RZ, UR7, PT, P1 ;  /* 0x00000007ff007c0c */ /* 0x000fe2000bf25310 */
[----:B------:R-:W-:Y:S01]  /*2f2a0*/  IMAD.MOV.U32 R0, RZ, RZ, RZ ;  /* 0x000000ffff007224 */ /* 0x000fe200078e00ff */
[----:B------:R-:W-:Y:S01]  /*2f2b0*/  ISETP.NE.U32.AND P0, PT, RZ, UR4, PT ;  /* 0x00000004ff007c0c */ /* 0x000fe2000bf05070 */
[----:B-1----:R-:W0:Y:S03]  /*2f2c0*/  LDC.64 R2, c[0x0][0xb08] ;  /* 0x0002c200ff027b82 */ /* 0x002e260000000a00 */
        /* <DEDUP_REMOVED lines=22> */
[----:B----4-:R-:W-:Y:S06]  /*2f430*/  @P2 BRA `(.L_x_4041) ;  /* 0x0000000000142947 */ /* 0x010fec0003800000 */
[----:B------:R-:W-:Y:S05]  /*2f440*/  @!P0 BRA `(.L_x_4041) ;  /* 0x0000000000108947 */ /* 0x000fea0003800000 */
[----:B0-----:R-:W2:Y:S04]  /*2f450*/  LDG.E R8, desc[UR44][R4.64] ;  /* 0x0000002c04087981 */ /* 0x001ea8000c1e1900 */
[----:B------:R-:W2:Y:S02]  /*2f460*/  LDG.E R7, desc[UR44][R4.64+0x4] ;  /* 0x0000042c04077981 */ /* 0x000ea4000c1e1900 */
[----:B--2---:R-:W-:-:S05]  /*2f470*/  IMAD.IADD R13, R7, 0x1, -R8 ;  /* 0x00000001070d7824 */ /* 0x004fca00078e0a08 */
[----:B------:R1:W-:Y:S02]  /*2f480*/  STL [R1+0x444], R13 ;  /* 0x0004440d01007387 */ /* 0x0003e40000100800 */
.L_x_4041:
        /* <DEDUP_REMOVED lines=8> */
.L_x_4042:
        /* <DEDUP_REMOVED lines=9> */
.L_x_4043:
[----:B--2---:R-:W2:Y:S01]  /*2f5a0*/  @P1 LDG.E R5, desc[UR44][R2.64] ;  /* 0x0000002c02051981 */ /* 0x004ea2000c1e1900 */
[----:B------:R-:W3:Y:S03]  /*2f5b0*/  LDC R7, c[0x0][0x448] ;  /* 0x00011200ff077b82 */ /* 0x000ee60000000800 */
[----:B------:R4:W2:Y:S01]  /*2f5c0*/  @P1 LDG.E R4, desc[UR44][R2.64+0x4] ;  /* 0x0000042c02041981 */ /* 0x0008a2000c1e1900 */
[----:B------:R-:W-:Y:S02]  /*2f5d0*/  IMAD.SHL.U32 R36, R17, 0x80, RZ ;  /* 0x0000008011247824 */ /* 0x000fe400078e00ff */
[----:B-----5:R-:W-:Y:S02]  /*2f5e0*/  IMAD.IADD R10, R10, 0x1, -R33 ;  /* 0x000000010a0a7824 */ /* 0x020fe400078e0a21 */
[----:B----4-:R-:W4:Y:S01]  /*2f5f0*/  LDC.64 R2, c[0x0][0xad8] ;  /* 0x0002b600ff027b82 */ /* 0x010f220000000a00 */
[----:B---3--:R-:W-:Y:S01]  /*2f600*/  ISETP.NE.AND P2, PT, R7, 0x1, PT ;  /* 0x000000010700780c */ /* 0x008fe20003f45270 */
[----:B------:R-:W-:-:S12]  /*2f610*/  VIADD R7, R36, 0x7f ;  /* 0x0000007f24077836 */ /* 0x000fd80000000000 */
[----:B0-----:R-:W0:Y:S01]  /*2f620*/  @P2 LDC R8, c[0x0][0x44c] ;  /* 0x00011300ff082b82 */ /* 0x001e220000000800 */
[----:B----4-:R-:W-:-:S07]  /*2f630*/  ISETP.GE.AND P3, PT, R3, 0x1, PT ;  /* 0x000000010300780c */ /* 0x010fce0003f66270 */
[----:B------:R-:W3:Y:S01]  /*2f640*/  @P2 LDC R9, c[0x0][0x450] ;  /* 0x00011400ff092b82 */ /* 0x000ee20000000800 */
[----:B--2---:R-:W-:Y:S02]  /*2f650*/  @P1 IMAD.IADD R6, R4, 0x1, -R5 ;  /* 0x0000000104061824 */ /* 0x004fe400078e0a05 */
[----:B0-----:R-:W-:-:S04]  /*2f660*/  @P2 IMAD.HI.U32 R4, R7, R8, RZ ;  /* 0x0000000807042227 */ /* 0x001fc800078e00ff */
[----:B------:R-:W-:Y:S01]  /*2f670*/  IMAD.IADD R17, R10, 0x1, R6 ;  /* 0x000000010a117824 */ /* 0x000fe200078e0206 */
[----:B---3--:R-:W-:-:S03]  /*2f680*/  @P2 SHF.R.U32.HI R7, RZ, R9, R4 ;  /* 0x00000009ff072219 */ /* 0x008fc60000011604 */
[C---:B------:R-:W-:Y:S01]  /*2f690*/  VIADD R4, R17.reuse, 0x5f ;  /* 0x0000005f11047836 */ /* 0x040fe20000000000 */
[----:B------:R-:W-:-:S03]  /*2f6a0*/  IADD3 R8, R17, 0x1, -R13 ;  /* 0x0000000111087810 */ /* 0x000fc60007ffe80d */
        /* <DEDUP_REMOVED lines=17> */
.L_x_4046:
[----:B------:R-:W-:-:S13]  /*2f7c0*/  ISETP.NE.AND P0, PT, R3, 0x1, PT ;  /* 0x000000010300780c */ /* 0x000fda0003f05270 */
[----:B------:R-:W0:Y:S02]  /*2f7d0*/  @P0 LDC.64 R4, c[0x0][0xae0] ;  /* 0x0002b800ff040b82 */ /* 0x000e240000000a00 */
[----:B0-----:R-:W-:-:S05]  /*2f7e0*/  @P0 IMAD.HI.U32 R4, R11, R4, RZ ;  /* 0x000000040b040227 */ /* 0x001fca00078e00ff */
[----:B------:R-:W-:-:S07]  /*2f7f0*/  @P0 SHF.R.U32.HI R11, RZ, R5, R4 ;  /* 0x00000005ff0b0219 */ /* 0x000fce0000011604 */
.L_x_4047:
[----:B------:R-:W-:Y:S05]  /*2f800*/  BSYNC B0 ;  /* 0x0000000000007941 */ /* 0x000fea0003800000 */
.L_x_4045:
[----:B------:R-:W-:-:S05]  /*2f810*/  IMAD R11, R11, R3, R3 ;  /* 0x000000030b0b7224 */ /* 0x000fca00078e0203 */
[----:B------:R-:W-:-:S07]  /*2f820*/  VIMNMX R2, R2, R11, PT ;  /* 0x0000000b02027248 */ /* 0x000fce0003fe0100 */
.L_x_4044:
[----:B------:R-:W0:Y:S01]  /*2f830*/  @P2 LDC R5, c[0x0][0x44c] ;  /* 0x00011300ff052b82 */ /* 0x000e220000000800 */
[----:B------:R-:W-:Y:S01]  /*2f840*/  IMAD.MOV.U32 R4, RZ, RZ, R36 ;  /* 0x000000ffff047224 */ /* 0x000fe200078e0024 */
[----:B------:R-:W-:Y:S01]  /*2f850*/  ULDC UR4, c[0x0][0xad4] ;  /* 0x0002b50000047ab9 */ /* 0x000fe20000000800 */
[----:B------:R-:W-:-:S05]  /*2f860*/  IMAD.IADD R7, R17, 0x1, -R13 ;  /* 0x0000000111077824 */ /* 0x000fca00078e0a0d */
[----:B------:R-:W2:Y:S01]  /*2f870*/  @P2 LDC R12, c[0x0][0x450] ;  /* 0x00011400ff0c2b82 */ /* 0x000ea20000000800 */
[----:B0-----:R-:W-:-:S05]  /*2f880*/  @P2 IMAD.HI.U32 R5, R36, R5, RZ ;  /* 0x0000000524052227 */ /* 0x001fca00078e00ff */
[----:B--2---:R-:W-:-:S05]  /*2f890*/  @P2 SHF.R.U32.HI R4, RZ, R12, R5 ;  /* 0x0000000cff042219 */ /* 0x004fca0000011605 */
        /* <DEDUP_REMOVED lines=13> */
.L_x_4050:
[----:B------:R-:W-:-:S13]  /*2f970*/  ISETP.NE.AND P0, PT, R3, 0x1, PT ;  /* 0x000000010300780c */ /* 0x000fda0003f05270 */
[----:B------:R-:W0:Y:S02]  /*2f980*/  @P0 LDC.64 R4, c[0x0][0xae0] ;  /* 0x0002b800ff040b82 */ /* 0x000e240000000a00 */
[----:B0-----:R-:W-:-:S05]  /*2f990*/  @P0 IMAD.HI.U32 R4, R12, R4, RZ ;  /* 0x000000040c040227 */ /* 0x001fca00078e00ff */
[----:B------:R-:W-:-:S07]  /*2f9a0*/  @P0 SHF.R.U32.HI R12, RZ, R5, R4 ;  /* 0x00000005ff0c0219 */ /* 0x000fce0000011604 */
.L_x_4051:
[----:B------:R-:W-:Y:S05]  /*2f9b0*/  BSYNC B0 ;  /* 0x0000000000007941 */ /* 0x000fea0003800000 */
.L_x_4049:
[----:B------:R-:W-:-:S05]  /*2f9c0*/  IMAD R12, R12, R3, RZ ;  /* 0x000000030c0c7224 */ /* 0x000fca00078e02ff */
[----:B------:R-:W-:-:S07]  /*2f9d0*/  VIMNMX R11, R11, R12, !PT ;  /* 0x0000000c0b0b7248 */ /* 0x000fce0007fe0100 */
.L_x_4048:
        /* <DEDUP_REMOVED lines=31> */
[----:B------:R0:W2:Y:S02]  /*2fbd0*/  SHFL.IDX PT, R14, R3, RZ, 0x1f ;  /* 0x00001fff030e7589 */ /* 0x0000a400000e0000 */
.L_x_4245:
[----:B--2---:R-:W-:Y:S02]  /*2fbe0*/  ISETP.NE.AND P0, PT, R14, RZ, PT ;  /* 0x000000ff0e00720c */ /* 0x004fe40003f05270 */
[----:B------:R-:W-:-:S11]  /*2fbf0*/  PLOP3.LUT P6, PT, PT, PT, PT, 0x8, 0x0 ;  /* 0x000000000000781c */ /* 0x000fd60003fce170 */
[----:B------:R-:W-:Y:S05]  /*2fc00*/  @P0 BRA `(.L_x_4055) ;  /* 0x00000000000c0947 */ /* 0x000fea0003800000 */
[----:B------:R-:W-:-:S03]  /*2fc10*/  UMOV UR4, 0xffffffff ;  /* 0xffffffff00047882 */ /* 0x000fc60000000000 */
[----:B------:R-:W-:Y:S05]  /*2fc20*/  BRA.DIV UR4, `(.L_x_4056) ;  /* 0x0000008204147947 */ /* 0x000fea000b800000 */
[----:B------:R-:W-:-:S13]  /*2fc30*/  ELECT P6, URZ, PT ;  /* 0x00000000003f782f */ /* 0x000fda00038c0000 */
.L_x_4055:
        /* <DEDUP_REMOVED lines=9> */
.L_x_4248:
[----:B------:R-:W-:Y:S05]  /*2fcd0*/  BSYNC B1 ;  /* 0x0000000000017941 */ /* 0x000fea0003800000 */
.L_x_4057:
[----:B------:R-:W-:Y:S04]  /*2fce0*/  BSSY B1, `(.L_x_4059) ;  /* 0x000007b000017945 */ /* 0x000fe80003800000 */
[----:B------:R-:W-:Y:S05]  /*2fcf0*/  @!P6 BRA `(.L_x_4060) ;  /* 0x0000000400e4e947 */ /* 0x000fea0003800000 */
[----:B------:R-:W2:Y:S01]  /*2fd00*/  S2R R3, SR_TID.X ;  /* 0x0000000000037919 */ /* 0x000ea20000002100 */
[----:B0-----:R-:W-:Y:S01]  /*2fd10*/  SHF.L.U32 R6, R28, 0x1f, RZ ;  /* 0x0000001f1c067819 */ /* 0x001fe200000006ff */
[----:B------:R-:W-:Y:S01]  /*2fd20*/  BSSY B2, `(.L_x_4061) ;  /* 0x0000006000027945 */ /* 0x000fe20003800000 */
[----:B--2---:R-:W-:Y:S01]  /*2fd30*/  LOP3.LUT R10, R3, 0x7f, RZ, 0xc0, !PT ;  /* 0x0000007f030a7812 */ /* 0x004fe200078ec0ff */
[----:B------:R-:W-:-:S03]  /*2fd40*/  IMAD R3, R24, 0x8, R23 ;  /* 0x0000000818037824 */ /* 0x000fc600078e0217 */
[----:B------:R-:W-:Y:S01]  /*2fd50*/  ISETP.NE.AND P1, PT, R10, RZ, PT ;  /* 0x000000ff0a00720c */ /* 0x000fe20003f25270 */
[----:B------:R-:W0:Y:S02]  /*2fd60*/  SYNCS.PHASECHK.TRANS64.TRYWAIT P0, [R3+URZ+0x324a0], R6 ;  /* 0x0324a006030075a7 */ /* 0x000e24000800017f */
[----:B0-----:R-:W-:Y:S10]  /*2fd70*/  @!P0 BRA `(.L_x_4062) ;  /* 0x0000007c00f48947 */ /* 0x001ff40003800000 */
.L_x_4249:
[----:B------:R-:W-:Y:S05]  /*2fd80*/  BSYNC B2 ;  /* 0x0000000000027941 */ /* 0x000fea0003800000 */
.L_x_4061:
[----:B------:R-:W-:Y:S04]  /*2fd90*/  BSSY B2, `(.L_x_4063) ;  /* 0x0000009000027945 */ /* 0x000fe80003800000 */
[----:B------:R-:W-:Y:S05]  /*2fda0*/  @P1 BRA `(.L_x_4064) ;  /* 0x00000000001c1947 */ /* 0x000fea0003800000 */
[----:B------:R-:W2:Y:S02]  /*2fdb0*/  S2R R10, SR_TID.X ;  /* 0x00000000000a7919 */ /* 0x000ea40000002100 */
[----:B--2---:R-:W-:Y:S01]  /*2fdc0*/  LOP3.LUT R11, R10, 0x1f, RZ, 0xc0, !PT ;  /* 0x0000001f0a0b7812 */ /* 0x004fe200078ec0ff */
[----:B------:R-:W-:-:S03]  /*2fdd0*/  IMAD.MOV.U32 R10, RZ, RZ, 0x3000 ;  /* 0x00003000ff0a7424 */ /* 0x000fc600078e00ff */
[----:B------:R-:W-:Y:S01]  /*2fde0*/  ISETP.NE.AND P0, PT, R11, RZ, PT ;  /* 0x000000ff0b00720c */ /* 0x000fe20003f05270 */
[----:B------:R2:W-:-:S12]  /*2fdf0*/  SYNCS.ARRIVE.TRANS64 RZ, [R3+URZ+0x32490], R10 ;  /* 0x0324900a03ff79a7 */ /* 0x0005d8000800003f */
[----:B--2---:R-:W-:Y:S05]  /*2fe00*/  @!P0 BRA `(.L_x_4064) ;  /* 0x0000000000048947 */ /* 0x004fea0003800000 */
[----:B------:R-:W-:Y:S01]  /*2fe10*/  BPT.TRAP 0x1 ;  /* 0x000000040000795c */ /* 0x000fe20000300000 */
.L_x_4064:
[----:B------:R-:W-:Y:S05]  /*2fe20*/  BSYNC B2 ;  /* 0x0000000000027941 */ /* 0x000fea0003800000 */
.L_x_4063:
        /* <DEDUP_REMOVED lines=12> */
.L_x_4065:
        /* <DEDUP_REMOVED lines=9> */
[----:B--2---:R-:W-:Y:S05]  /*2ff80*/  @P0 BRA.U.ANY `(.L_x_4065) ;  /* 0xfffffffd00d80947 */ /* 0x004fea000393ffff */
[----:B------:R-:W2:Y:S01]  /*2ff90*/  SYNCS.PHASECHK.TRANS64.TRYWAIT P0, [R3+URZ+0x324c0], R6 ;  /* 0x0324c006030075a7 */ /* 0x000ea2000800017f */
[----:B------:R-:W-:Y:S04]  /*2ffa0*/  BSSY B2, `(.L_x_4066) ;  /* 0x0000002000027945 */ /* 0x000fe80003800000 */
[----:B--2---:R-:W-:Y:S05]  /*2ffb0*/  @!P0 BRA `(.L_x_4067) ;  /* 0x0000007c00788947 */ /* 0x004fea0003800000 */
.L_x_4250:
[----:B------:R-:W-:Y:S05]  /*2ffc0*/  BSYNC B2 ;  /* 0x0000000000027941 */ /* 0x000fea0003800000 */
.L_x_4066:
[----:B------:R-:W-:Y:S01]  /*2ffd0*/  BSSY B2, `(.L_x_4068) ;  /* 0x000000b000027945 */ /* 0x000fe20003800000 */
[----:B------:R-:W-:Y:S02]  /*2ffe0*/  IMAD.MOV.U32 R12, RZ, RZ, 0x0 ;  /* 0x00000000ff0c7424 */ /* 0x000fe400078e00ff */
[----:B-1----:R-:W-:Y:S01]  /*2fff0*/  IMAD.MOV.U32 R13, RZ, RZ, 0x12f00000 ;  /* 0x12f00000ff0d7424 */ /* 0x002fe200078e00ff */
[----:B------:R-:W-:Y:S06]  /*30000*/  @P1 BRA `(.L_x_4069) ;  /* 0x00000000001c1947 */ /* 0x000fec0003800000 */
[----:B------:R-:W1:Y:S01]  /*30010*/  S2R R11, SR_TID.X ;  /* 0x00000000000b7919 */ /* 0x000e620000002100 */
[----:B0-2---:R-:W-:-:S04]  /*30020*/  IMAD.MOV.U32 R6, RZ, RZ, 0xc000 ;  /* 0x0000c000ff067424 */ /* 0x005fc800078e00ff */
[----:B------:R3:W-:Y:S01]  /*30030*/  SYNCS.ARRIVE.TRANS64 RZ, [R3+URZ+0x324b0], R6 ;  /* 0x0324b00603ff79a7 */ /* 0x0007e2000800003f */
[----:B-1----:R-:W-:-:S04]  /*30040*/  LOP3.LUT R11, R11, 0x1f, RZ, 0xc0, !PT ;  /* 0x0000001f0b0b7812 */ /* 0x002fc800078ec0ff */
[----:B------:R-:W-:-:S13]  /*30050*/  ISETP.NE.AND P0, PT, R11, RZ, PT ;  /* 0x000000ff0b00720c */ /* 0x000fda0003f05270 */
[----:B---3--:R-:W-:Y:S05]  /*30060*/  @!P0 BRA `(.L_x_4069) ;  /* 0x0000000000048947 */ /* 0x008fea0003800000 */
[----:B------:R-:W-:Y:S01]  /*30070*/  BPT.TRAP 0x1 ;  /* 0x000000040000795c */ /* 0x000fe20000300000 */
.L_x_4069:
[----:B------:R-:W-:Y:S05]  /*30080*/  BSYNC B2 ;  /* 0x0000000000027941 */ /* 0x000fea0003800000 */
.L_x_4068:
[----:B------:R-:W-:Y:S01]  /*30090*/  R2UR UR10, R14 ;  /* 0x000000000e0a72ca */ /* 0x000fe200000e0000 */
[----:B0-2---:R-:W-:Y:S01]  /*300a0*/  IMAD R6, R24, 0xc000, R23 ;  /* 0x0000c00018067824 */ /* 0x005fe200078e0217 */
[----:B------:R-:W-:Y:S01]  /*300b0*/  R2UR UR6, R12 ;  /* 0x000000000c0672ca */ /* 0x000fe200000e0000 */
[----:B------:R-:W-:Y:S01]  /*300c0*/  UIADD3 UR4, UP0, UR42, 0x670, URZ ;  /* 0x000006702a047890 */ /* 0x000fe2000ff1e03f */
[----:B------:R-:W-:Y:S01]  /*300d0*/  R2UR UR7, R13 ;  /* 0x000000000d0772ca */ /* 0x000fe200000e0000 */
[----:B------:R-:W-:Y:S01]  /*300e0*/  VIADD R3, R3, 0x324b0 ;  /* 0x000324b003037836 */ /* 0x000fe20000000000 */
[----:B------:R-:W-:Y:S01]  /*300f0*/  PLOP3.LUT P0, PT, PT, PT, PT, 0x80, 0x0 ;  /* 0x000000000000781c */ /* 0x000fe20003f0f070 */
[----:B------:R-:W-:Y:S01]  /*30100*/  VIADD R11, R6, 0x400 ;  /* 0x00000400060b7836 */ /* 0x000fe20000000000 */
[----:B------:R-:W-:-:S12]  /*30110*/  UIADD3.X UR5, URZ, UR43, URZ, UP0, !UPT ;  /* 0x0000002b3f057290 */ /* 0x000fd800087fe43f */
.L_x_4070:
        /* <DEDUP_REMOVED lines=15> */
.L_x_4071:
        /* <DEDUP_REMOVED lines=15> */
.L_x_4072:
        /* <DEDUP_REMOVED lines=15> */
.L_x_4073:
        /* <DEDUP_REMOVED lines=10> */
.L_x_4060:
[----:B------:R-:W-:Y:S05]  /*30490*/  BSYNC B1 ;  /* 0x0000000000017941 */ /* 0x000fea0003800000 */
.L_x_4059:
        /* <DEDUP_REMOVED lines=9> */
.L_x_4089:
[----:B------:R-:W-:Y:S05]  /*30530*/  YIELD ;  /* 0x0000000000007946 */ /* 0x000fea0003800000 */
[----:B------:R-:W-:Y:S04]  /*30540*/  BSSY B1, `(.L_x_4074) ;  /* 0x000007a000017945 */ /* 0x000fe80003800000 */
[----:B------:R-:W-:Y:S05]  /*30550*/  @!P6 BRA `(.L_x_4075) ;  /* 0x0000000400e0e947 */ /* 0x000fea0003800000 */
[----:B------:R-:W2:Y:S01]  /*30560*/  S2R R2, SR_TID.X ;  /* 0x0000000000027919 */ /* 0x000ea20000002100 */
[----:B------:R-:W-:Y:S01]  /*30570*/  IMAD R10, R24, 0x8, R23 ;  /* 0x00000008180a7824 */ /* 0x000fe200078e0217 */
[----:B------:R-:W-:Y:S01]  /*30580*/  BSSY B2, `(.L_x_4076) ;  /* 0x0000006000027945 */ /* 0x000fe20003800000 */
[----:B--2---:R-:W-:Y:S02]  /*30590*/  LOP3.LUT R3, R2, 0x7f, RZ, 0xc0, !PT ;  /* 0x0000007f02037812 */ /* 0x004fe400078ec0ff */
[----:B------:R-:W-:Y:S02]  /*305a0*/  SHF.L.U32 R2, R28, 0x1f, RZ ;  /* 0x0000001f1c027819 */ /* 0x000fe400000006ff */
[----:B------:R-:W-:Y:S02]  /*305b0*/  ISETP.NE.AND P2, PT, R3, RZ, PT ;  /* 0x000000ff0300720c */ /* 0x000fe40003f45270 */
[----:B------:R-:W2:Y:S02]  /*305c0*/  SYNCS.PHASECHK.TRANS64.TRYWAIT P1, [R10+URZ+0x324a0], R2 ;  /* 0x0324a0020a0075a7 */ /* 0x000ea4000802017f */
[----:B--2---:R-:W-:Y:S09]  /*305d0*/  @!P1 BRA `(.L_x_4077) ;  /* 0x0000007800049947 */ /* 0x004ff20003800000 */
.L_x_4251:
[----:B------:R-:W-:Y:S05]  /*305e0*/  BSYNC B2 ;  /* 0x0000000000027941 */ /* 0x000fea0003800000 */
.L_x_4076:
[----:B------:R-:W-:Y:S04]  /*305f0*/  BSSY B2, `(.L_x_4078) ;  /* 0x0000009000027945 */ /* 0x000fe80003800000 */
[----:B------:R-:W-:Y:S05]  /*30600*/  @P2 BRA `(.L_x_4079) ;  /* 0x00000000001c2947 */ /* 0x000fea0003800000 */
[----:B------:R-:W0:Y:S02]  /*30610*/  S2R R3, SR_TID.X ;  /* 0x0000000000037919 */ /* 0x000e240000002100 */
[----:B0-----:R-:W-:Y:S01]  /*30620*/  LOP3.LUT R6, R3, 0x1f, RZ, 0xc0, !PT ;  /* 0x0000001f03067812 */ /* 0x001fe200078ec0ff */
[----:B------:R-:W-:-:S03]  /*30630*/  IMAD.MOV.U32 R3, RZ, RZ, 0x3000 ;  /* 0x00003000ff037424 */ /* 0x000fc600078e00ff */
[----:B------:R-:W-:Y:S01]  /*30640*/  ISETP.NE.AND P1, PT, R6, RZ, PT ;  /* 0x000000ff0600720c */ /* 0x000fe20003f25270 */
[----:B------:R3:W-:-:S12]  /*30650*/  SYNCS.ARRIVE.TRANS64 RZ, [R10+URZ+0x32490], R3 ;  /* 0x032490030aff79a7 */ /* 0x0007d8000800003f */
[----:B---3--:R-:W-:Y:S05]  /*30660*/  @!P1 BRA `(.L_x_4079) ;  /* 0x0000000000049947 */ /* 0x008fea0003800000 */
[----:B------:R-:W-:Y:S01]  /*30670*/  BPT.TRAP 0x1 ;  /* 0x000000040000795c */ /* 0x000fe20000300000 */
.L_x_4079:
[----:B------:R-:W-:Y:S05]  /*30680*/  BSYNC B2 ;  /* 0x0000000000027941 */ /* 0x000fea0003800000 */
.L_x_4078:
[----:B0-----:R-:W-:Y:S01]  /*30690*/  IMAD.MOV.U32 R6, RZ, RZ, RZ ;  /* 0x000000ffff067224 */ /* 0x001fe200078e00ff */
[----:B------:R-:W-:Y:S01]  /*306a0*/  UIADD3 UR4, UP0, UR42, 0x570, URZ ;  /* 0x000005702a047890 */ /* 0x000fe2000ff1e03f */
[----:B------:R-:W-:Y:S01]  /*306b0*/  IMAD R3, R24, 0x3000, R23 ;  /* 0x0000300018037824 */ /* 0x000fe200078e0217 */
[----:B------:R-:W-:Y:S01]  /*306c0*/  PLOP3.LUT P1, PT, PT, PT, PT, 0x80, 0x0 ;  /* 0x000000000000781c */ /* 0x000fe20003f2f070 */
[----:B------:R-:W-:Y:S01]  /*306d0*/  IMAD R12, R11, 0x60, R0 ;  /* 0x000000600b0c7824 */ /* 0x000fe200078e0200 */
[----:B------:R-:W-:Y:S01]  /*306e0*/  R2UR UR10, R6 ;  /* 0x00000000060a72ca */ /* 0x000fe200000e0000 */
[----:B------:R-:W-:Y:S01]  /*306f0*/  VIADD R3, R3, 0x1c400 ;  /* 0x0001c40003037836 */ /* 0x000fe20000000000 */
[----:B------:R-:W-:Y:S01]  /*30700*/  UIADD3.X UR5, URZ, UR43, URZ, UP0, !UPT ;  /* 0x0000002b3f057290 */ /* 0x000fe200087fe43f */
[----:B-1----:R-:W-:Y:S01]  /*30710*/  VIADD R13, R10, 0x32490 ;  /* 0x000324900a0d7836 */ /* 0x002fe20000000000 */
[----:B------:R-:W-:Y:S01]  /*30720*/  UMOV UR6, 0x0 ;  /* 0x0000000000067882 */ /* 0x000fe20000000000 */
[----:B------:R-:W-:-:S10]  /*30730*/  UMOV UR7, 0x12f00000 ;  /* 0x12f0000000077882 */ /* 0x000fd40000000000 */
.L_x_4080:
        /* <DEDUP_REMOVED lines=10> */
[----:B------:R-:W0:Y:S01]  /*307e0*/  SYNCS.PHASECHK.TRANS64.TRYWAIT P1, [R10+URZ+0x324c0], R2 ;  /* 0x0324c0020a0075a7 */ /* 0x000e22000802017f */
[----:B------:R-:W-:Y:S04]  /*307f0*/  BSSY B2, `(.L_x_4081) ;  /* 0x0000002000027945 */ /* 0x000fe80003800000 */
[----:B0-----:R-:W-:Y:S05]  /*30800*/  @!P1 BRA `(.L_x_4082) ;  /* 0x00000074008c9947 */ /* 0x001fea0003800000 */
.L_x_4252:
[----:B------:R-:W-:Y:S05]  /*30810*/  BSYNC B2 ;  /* 0x0000000000027941 */ /* 0x000fea0003800000 */
.L_x_4081:
[----:B------:R-:W-:Y:S01]  /*30820*/  BSSY B2, `(.L_x_4083) ;  /* 0x000000b000027945 */ /* 0x000fe20003800000 */
[----:B0-2---:R-:W-:Y:S02]  /*30830*/  IMAD.MOV.U32 R2, RZ, RZ, 0x0 ;  /* 0x00000000ff027424 */ /* 0x005fe400078e00ff */
        /* <DEDUP_REMOVED lines=9> */
.L_x_4084:
[----:B------:R-:W-:Y:S05]  /*308d0*/  BSYNC B2 ;  /* 0x0000000000027941 */ /* 0x000fea0003800000 */
.L_x_4083:
        /* <DEDUP_REMOVED lines=9> */
.L_x_4085:
        /* <DEDUP_REMOVED lines=15> */
.L_x_4086:
        /* <DEDUP_REMOVED lines=15> */
.L_x_4087:
        /* <DEDUP_REMOVED lines=15> */
.L_x_4088:
        /* <DEDUP_REMOVED lines=10> */
.L_x_4075:
[----:B------:R-:W-:Y:S05]  /*30ce0*/  BSYNC B1 ;  /* 0x0000000000017941 */ /* 0x000fea0003800000 */
.L_x_4074:
        /* <DEDUP_REMOVED lines=8> */
.L_x_4053:
[----:B------:R-:W-:Y:S05]  /*30d70*/  BSYNC B0 ;  /* 0x0000000000007941 */ /* 0x000fea0003800000 */
.L_x_4052:
[----:B------:R-:W2:Y:S01]  /*30d80*/  LDC R0, c[0x0][0x448] ;  /* 0x00011200ff007b82 */ /* 0x000ea20000000800 */
[----:B------:R-:W-:Y:S01]  /*30d90*/  VIADD R5, R36, 0x7f ;  /* 0x0000007f24057836 */ /* 0x000fe20000000000 */
[----:B------:R-:W-:Y:S06]  /*30da0*/  @!P0 WARPSYNC.ALL ;  /* 0x0000000000008948 */ /* 0x000fec0003800000 */
[----:B------:R-:W3:Y:S08]  /*30db0*/  LDC.64 R2, c[0x0][0xad8] ;  /* 0x0002b600ff027b82 */ /* 0x000ef00000000a00 */
[----:B------:R-:W-:Y:S01]  /*30dc0*/  @!P0 BAR.SYNC.DEFER_BLOCKING 0xc, 0x180 ;  /* 0x0306000000008b1d */ /* 0x000fe20000010000 */
[----:B--2---:R-:W-:-:S02]  /*30dd0*/  ISETP.NE.AND P1, PT, R0, 0x1, PT ;  /* 0x000000010000780c */ /* 0x004fc40003f25270 */
[----:B---3--:R-:W-:-:S11]  /*30de0*/  ISETP.GE.AND P2, PT, R3, 0x1, PT ;  /* 0x000000010300780c */ /* 0x008fd60003f46270 */
[----:B------:R-:W2:Y:S08]  /*30df0*/  @P1 LDC R0, c[0x0][0x44c] ;  /* 0x00011300ff001b82 */ /* 0x000eb00000000800 */
[----:B------:R-:W3:Y:S01]  /*30e00*/  @P1 LDC R11, c[0x0][0x450] ;  /* 0x00011400ff0b1b82 */ /* 0x000ee20000000800 */
[----:B--2---:R-:W-:-:S05]  /*30e10*/  @P1 IMAD.HI.U32 R0, R5, R0, RZ ;  /* 0x0000000005001227 */ /* 0x004fca00078e00ff */
[----:B---3--:R-:W-:-:S05]  /*30e20*/  @P1 SHF.R.U32.HI R5, RZ, R11, R0 ;  /* 0x0000000bff051219 */ /* 0x008fca0000011600 */
        /* <DEDUP_REMOVED lines=9> */
[----:B------:R-:W2:Y:S02]  /*30ec0*/  @P0 LDC.64 R4, c[0x0][0xae0] ;  /* 0x0002b800ff040b82 */ /* 0x000ea40000000a00 */
[----:B--2---:R-:W-:-:S05]  /*30ed0*/  @P0 IMAD.HI.U32 R4, R11, R4, RZ ;  /* 0x000000040b040227 */ /* 0x004fca00078e00ff */
[----:B------:R-:W-:-:S04]  /*30ee0*/  @P0 SHF.R.U32.HI R11, RZ, R5, R4 ;  /* 0x00000005ff0b0219 */ /* 0x000fc80000011604 */
[----:B------:R-:W-:Y:S01]  /*30ef0*/  LOP3.LUT R0, RZ, R11, RZ, 0x33, !PT ;  /* 0x0000000bff007212 */ /* 0x000fe200078e33ff */
[----:B------:R-:W-:Y:S06]  /*30f00*/  BRA `(.L_x_4093) ;  /* 0x0000000000107947 */ /* 0x000fec0003800000 */
.L_x_4092:
[----:B------:R-:W-:-:S13]  /*30f10*/  ISETP.NE.AND P0, PT, R3, 0x1, PT ;  /* 0x000000010300780c */ /* 0x000fda0003f05270 */
[----:B------:R-:W2:Y:S02]  /*30f20*/  @P0 LDC.64 R4, c[0x0][0xae0] ;  /* 0x0002b800ff040b82 */ /* 0x000ea40000000a00 */
[----:B--2---:R-:W-:-:S05]  /*30f30*/  @P0 IMAD.HI.U32 R4, R0, R4, RZ ;  /* 0x0000000400040227 */ /* 0x004fca00078e00ff */
[----:B------:R-:W-:-:S07]  /*30f40*/  @P0 SHF.R.U32.HI R0, RZ, R5, R4 ;  /* 0x00000005ff000219 */ /* 0x000fce0000011604 */
.L_x_4093:
[----:B------:R-:W-:Y:S05]  /*30f50*/  BSYNC B0 ;  /* 0x0000000000007941 */ /* 0x000fea0003800000 */
.L_x_4091:
[----:B------:R-:W-:-:S05]  /*30f60*/  IMAD R5, R0, R3, R3 ;  /* 0x0000000300057224 */ /* 0x000fca00078e0203 */
[----:B------:R-:W-:-:S07]  /*30f70*/  VIMNMX R2, R2, R5, PT ;  /* 0x0000000502027248 */ /* 0x000fce0003fe0100 */
.L_x_4090:
[----:B------:R-:W2:Y:S01]  /*30f80*/  @P1 LDC R5, c[0x0][0x44c] ;  /* 0x00011300ff051b82 */ /* 0x000ea20000000800 */
[----:B------:R-:W-:Y:S01]  /*30f90*/  VIADD R2, R2, 0x5f ;  /* 0x0000005f02027836 */ /* 0x000fe20000000000 */
[----:B------:R-:W-:Y:S01]  /*30fa0*/  ULDC UR4, c[0x0][0xad4] ;  /* 0x0002b50000047ab9 */ /* 0x000fe20000000800 */
[----:B------:R-:W-:Y:S02]  /*30fb0*/  IMAD.MOV.U32 R0, RZ, RZ, R36 ;  /* 0x000000ffff007224 */ /* 0x000fe400078e0024 */
[----:B------:R-:W-:-:S03]  /*30fc0*/  IMAD.HI R2, R2, 0x2aaaaaab, RZ ;  /* 0x2aaaaaab02027827 */ /* 0x000fc600078e02ff */
[----:B------:R-:W3:Y:S01]  /*30fd0*/  @P1 LDC R4, c[0x0][0x450] ;  /* 0x00011400ff041b82 */ /* 0x000ee20000000800 */
[----:B--2---:R-:W-:-:S05]  /*30fe0*/  @P1 IMAD.HI.U32 R5, R36, R5, RZ ;  /* 0x0000000524051227 */ /* 0x004fca00078e00ff */
[----:B---3--:R-:W-:Y:S02]  /*30ff0*/  @P1 SHF.R.U32.HI R0, RZ, R4, R5 ;  /* 0x00000004ff001219 */ /* 0x008fe40000011605 */
        /* <DEDUP_REMOVED lines=12> */
[----:B------:R-:W3:Y:S02]  /*310c0*/  @P0 LDC.64 R4, c[0x0][0xae0] ;  /* 0x0002b800ff040b82 */ /* 0x000ee40000000a00 */
[----:B---3--:R-:W-:-:S05]  /*310d0*/  @P0 IMAD.HI.U32 R4, R7, R4, RZ ;  /* 0x0000000407040227 */ /* 0x008fca00078e00ff */
[----:B------:R-:W-:-:S04]  /*310e0*/  @P0 SHF.R.U32.HI R7, RZ, R5, R4 ;  /* 0x00000005ff070219 */ /* 0x000fc80000011604 */
[----:B------:R-:W-:Y:S01]  /*310f0*/  LOP3.LUT R7, RZ, R7, RZ, 0x33, !PT ;  /* 0x00000007ff077212 */ /* 0x000fe200078e33ff */
[----:B------:R-:W-:Y:S06]  /*31100*/  BRA `(.L_x_4097) ;  /* 0x0000000000107947 */ /* 0x000fec0003800000 */
.L_x_4096:
[----:B------:R-:W-:-:S13]  /*31110*/  ISETP.NE.AND P0, PT, R3, 0x1, PT ;  /* 0x000000010300780c */ /* 0x000fda0003f05270 */
[----:B------:R-:W3:Y:S02]  /*31120*/  @P0 LDC.64 R4, c[0x0][0xae0] ;  /* 0x0002b800ff040b82 */ /* 0x000ee40000000a00 */
[----:B---3--:R-:W-:-:S05]  /*31130*/  @P0 IMAD.HI.U32 R4, R7, R4, RZ ;  /* 0x0000000407040227 */ /* 0x008fca00078e00ff */
[----:B------:R-:W-:-:S07]  /*31140*/  @P0 SHF.R.U32.HI R7, RZ, R5, R4 ;  /* 0x00000005ff070219 */ /* 0x000fce0000011604 */
.L_x_4097:
[----:B------:R-:W-:Y:S05]  /*31150*/  BSYNC B0 ;  /* 0x0000000000007941 */ /* 0x000fea0003800000 */
.L_x_4095:
[----:B------:R-:W-:-:S05]  /*31160*/  IMAD R3, R7, R3, RZ ;  /* 0x0000000307037224 */ /* 0x000fca00078e02ff */
[----:B------:R-:W-:-:S07]  /*31170*/  VIMNMX R0, R0, R3, !PT ;  /* 0x0000000300007248 */ /* 0x000fce0007fe0100 */
.L_x_4094:
[----:B------:R-:W-:Y:S01]  /*31180*/  IMAD.HI R0, R0, 0x2aaaaaab, RZ ;  /* 0x2aaaaaab00007827 */ /* 0x000fe200078e02ff */
[----:B------:R-:W-:Y:S04]  /*31190*/  BSSY B7, `(.L_x_4098) ;  /* 0x000041c000077945 */ /* 0x000fe80003800000 */
[----:B------:R-:W-:-:S04]  /*311a0*/  SHF.R.U32.HI R3, RZ, 0x1f, R0 ;  /* 0x0000001fff037819 */ /* 0x000fc80000011600 */
[----:B------:R-:W-:-:S04]  /*311b0*/  LEA.HI.SX32 R3, R0, R3, 0x1c ;  /* 0x0000000300037211 */ /* 0x000fc800078fe2ff */
[----:B------:R-:W-:-:S04]  /*311c0*/  VIMNMX R34, RZ, R3, !PT ;  /* 0x00000003ff227248 */ /* 0x000fc80007fe0100 */
[----:B------:R-:W-:-:S13]  /*311d0*/  ISETP.GT.AND P0, PT, R31, R34, PT ;  /* 0x000000221f00720c */ /* 0x000fda0003f04270 */
[----:B------:R-:W-:Y:S05]  /*311e0*/  @P0 BRA `(.L_x_4099) ;  /* 0x0000000000440947 */ /* 0x000fea0003800000 */
[----:B------:R-:W3:Y:S02]  /*311f0*/  S2R R2, SR_TID.X ;  /* 0x0000000000027919 */ /* 0x000ee40000002100 */
        /* <DEDUP_REMOVED lines=14> */
[----:B----4-:R-:W-:Y:S01]  /*312e0*/  IADD3 R16, R0, UR39, R7 ;  /* 0x0000002700107c10 */ /* 0x010fe2000fffe007 */
[----:B------:R-:W-:Y:S06]  /*312f0*/  BRA `(.L_x_4100) ;  /* 0x0000004000147947 */ /* 0x000fec0003800000 */
.L_x_4099:
        /* <DEDUP_REMOVED lines=9> */
[----:B------:R-:W3:Y:S01]  /*31390*/  LDC.64 R2, c[0x4][R2] ;  /* 0x0100000002027b82 */ /* 0x000ee20000000a00 */
[----:B------:R-:W-:Y:S02]  /*313a0*/  IMAD.U32 R5, RZ, RZ, UR7 ;  /* 0x00000007ff057e24 */ /* 0x000fe4000f8e00ff */
[----:B0-----:R-:W-:Y:S02]  /*313b0*/  IMAD.U32 R6, RZ, RZ, UR8 ;  /* 0x00000008ff067e24 */ /* 0x001fe4000f8e00ff */
[----:B------:R-:W-:-:S02]  /*313c0*/  IMAD.U32 R7, RZ, RZ, UR9 ;  /* 0x00000009ff077e24 */ /* 0x000fc4000f8e00ff */
[----:B------:R-:W-:Y:S02]  /*313d0*/  IMAD.U32 R10, RZ, RZ, UR4 ;  /* 0x00000004ff0a7e24 */ /* 0x000fe4000f8e00ff */
[----:B------:R-:W-:Y:S02]  /*313e0*/  IMAD.U32 R11, RZ, RZ, UR5 ;  /* 0x00000005ff0b7e24 */ /* 0x000fe4000f8e00ff */
[----:B------:R-:W-:Y:S02]  /*313f0*/  IMAD.MOV.U32 R8, RZ, RZ, 0x70 ;  /* 0x00000070ff087424 */ /* 0x000fe400078e00ff */
[----:B------:R-:W-:Y:S02]  /*31400*/  IMAD.MOV.U32 R12, RZ, RZ, 0x1 ;  /* 0x00000001ff0c7424 */ /* 0x000fe400078e00ff */
[----:B-1----:R-:W-:-:S07]  /*31410*/  IMAD.MOV.U32 R13, RZ, RZ, RZ ;  /* 0x000000ffff0d7224 */ /* 0x002fce00078e00ff */
[----:B------:R-:W-:-:S07]  /*31420*/  LEPC R20, `(.L_x_4102) ;  /* 0x000000001014794e */ /* 0x000fce0000000000 */
[----:B--23--:R-:W-:Y:S05]  /*31430*/  CALL.ABS.NOINC R2 ;  /* 0x0000000002007343 */ /* 0x00cfea0003c00000 */
.L_x_4102:
[----:B------:R-:W-:Y:S05]  /*31440*/  BSYNC B6 ;  /* 0x0000000000067941 */ /* 0x000fea0003800000 */
.L_x_4101:
        /* <DEDUP_REMOVED lines=8> */
[----:B------:R3:W4:Y:S01]  /*314d0*/  LDC.64 R2, c[0x4][R29] ;  /* 0x010000001d027b82 */ /* 0x0007220000000a00 */
[----:B------:R-:W-:Y:S02]  /*314e0*/  IMAD.U32 R4, RZ, RZ, UR6 ;  /* 0x00000006ff047e24 */ /* 0x000fe4000f8e00ff */
[----:B------:R-:W-:Y:S02]  /*314f0*/  IMAD.U32 R5, RZ, RZ, UR7 ;  /* 0x00000007ff057e24 */ /* 0x000fe4000f8e00ff */
[----:B0-----:R-:W-:Y:S02]  /*31500*/  IMAD.U32 R6, RZ, RZ, UR8 ;  /* 0x00000008ff067e24 */ /* 0x001fe4000f8e00ff */
[----:B------:R-:W-:-:S02]  /*31510*/  IMAD.U32 R7, RZ, RZ, UR9 ;  /* 0x00000009ff077e24 */ /* 0x000fc4000f8e00ff */
[----:B------:R-:W-:Y:S02]  /*31520*/  IMAD.U32 R10, RZ, RZ, UR4 ;  /* 0x00000004ff0a7e24 */ /* 0x000fe4000f8e00ff */
[----:B------:R-:W-:Y:S02]  /*31530*/  IMAD.U32 R11, RZ, RZ, UR5 ;  /* 0x00000005ff0b7e24 */ /* 0x000fe4000f8e00ff */
[----:B------:R-:W-:Y:S02]  /*31540*/  IMAD.MOV.U32 R8, RZ, RZ, 0x70 ;  /* 0x00000070ff087424 */ /* 0x000fe400078e00ff */
[----:B------:R-:W-:Y:S02]  /*31550*/  IMAD.MOV.U32 R12, RZ, RZ, 0x1 ;  /* 0x00000001ff0c7424 */ /* 0x000fe400078e00ff */
[----:B-1-3--:R-:W-:-:S07]  /*31560*/  IMAD.MOV.U32 R13, RZ, RZ, RZ ;  /* 0x000000ffff0d7224 */ /* 0x00afce00078e00ff */
[----:B------:R-:W-:-:S07]  /*31570*/  LEPC R20, `(.L_x_4105) ;  /* 0x000000001014794e */ /* 0x000fce0000000000 */
[----:B--2-4-:R-:W-:Y:S05]  /*31580*/  CALL.ABS.NOINC R2 ;  /* 0x0000000002007343 */ /* 0x014fea0003c00000 */
.L_x_4105:
        /* <DEDUP_REMOVED lines=15> */
.L_x_4104:
[----:B------:R-:W-:Y:S05]  /*31680*/  BSYNC B6 ;  /* 0x0000000000067941 */ /* 0x000fea0003800000 */
.L_x_4103:
[----:B------:R-:W-:Y:S01]  /*31690*/  ULDC.64 UR4, c[0x0][0xaf0] ;  /* 0x0002bc0000047ab9 */ /* 0x000fe20000000a00 */
[----:B------:R-:W-:Y:S01]  /*316a0*/  IMAD.MOV.U32 R30, RZ, RZ, R19 ;  /* 0x000000ffff1e7224 */ /* 0x000fe200078e0013 */
[----:B------:R-:W-:Y:S01]  /*316b0*/  ISETP.NE.U32.AND P0, PT, RZ, UR4, PT ;  /* 0x00000004ff007c0c */ /* 0x000fe2000bf05070 */
[----:B------:R-:W3:Y:S01]  /*316c0*/  S2R R20, SR_TID.X ;  /* 0x0000000000147919 */ /* 0x000ee20000002100 */
[----:B------:R-:W4:Y:S01]  /*316d0*/  LDC R10, c[0x0][0x430] ;  /* 0x00010c00ff0a7b82 */ /* 0x000f220000000800 */
[----:B------:R-:W-:Y:S01]  /*316e0*/  VIADD R0, R31, 0xffffffff ;  /* 0xffffffff1f007836 */ /* 0x000fe20000000000 */
[----:B------:R-:W-:Y:S01]  /*316f0*/  ISETP.NE.AND.EX P0, PT, RZ, UR5, PT, P0 ;  /* 0x00000005ff007c0c */ /* 0x000fe2000bf05300 */
[----:B------:R-:W-:Y:S01]  /*31700*/  IMAD.MOV.U32 R11, RZ, RZ, RZ ;  /* 0x000000ffff0b7224 */ /* 0x000fe200078e00ff */
[----:B------:R-:W-:Y:S01]  /*31710*/  LOP3.LUT R22, R22, 0xffffffdf, RZ, 0xc0, !PT ;  /* 0xffffffdf16167812 */ /* 0x000fe200078ec0ff */
[----:B------:R-:W-:-:S10]  /*31720*/  ULDC UR4, c[0x0][0x320] ;  /* 0x0000c80000047ab9 */ /* 0x000fd40000000800 */
[----:B------:R-:W5:Y:S01]  /*31730*/  @P0 LDC.64 R2, c[0x0][0xaf0] ;  /* 0x0002bc00ff020b82 */ /* 0x000f620000000a00 */
[----:B---3--:R-:W-:Y:S01]  /*31740*/  LOP3.LUT R21, R20, 0x7f, RZ, 0xc0, !PT ;  /* 0x0000007f14157812 */ /* 0x008fe200078ec0ff */
[----:B-----5:R-:W-:-:S05]  /*31750*/  @P0 IMAD.WIDE R2, R19, 0x4, R2 ;  /* 0x0000000413020825 */ /* 0x020fca00078e0202 */
[----:B------:R3:W5:Y:S01]  /*31760*/  @P0 LDG.E R30, desc[UR44][R2.64] ;  /* 0x0000002c021e0981 */ /* 0x000762000c1e1900 */
[----:B----4-:R-:W-:Y:S01]  /*31770*/  ISETP.NE.AND P1, PT, R10, 0x1, PT ;  /* 0x000000010a00780c */ /* 0x010fe20003f25270 */
[----:B------:R-:W-:Y:S01]  /*31780*/  IMAD.SHL.U32 R20, R20, 0x10, RZ ;  /* 0x0000001014147824 */ /* 0x000fe200078e00ff */
[----:B------:R-:W-:-:S04]  /*31790*/  SHF.R.U32.HI R21, RZ, 0x3, R21 ;  /* 0x00000003ff157819 */ /* 0x000fc80000011615 */
[----:B------:R-:W-:-:S05]  /*317a0*/  LOP3.LUT R20, R21, 0x70, R20, 0xf8, !PT ;  /* 0x0000007015147812 */ /* 0x000fca00078ef814 */
[----:B------:R-:W-:Y:S02]  /*317b0*/  IMAD R8, R0, 0x60, R20 ;  /* 0x0000006000087824 */ /* 0x000fe400078e0214 */
[----:B------:R-:W4:Y:S03]  /*317c0*/  @P1 LDC R5, c[0x0][0x434] ;  /* 0x00010d00ff051b82 */ /* 0x000f260000000800 */
[C---:B------:R-:W-:Y:S01]  /*317d0*/  ISETP.GE.AND P0, PT, R8.reuse, R17, PT ;  /* 0x000000110800720c */ /* 0x040fe20003f06270 */
[----:B------:R-:W-:-:S03]  /*317e0*/  IMAD.IADD R8, R8, 0x1, R33 ;  /* 0x0000000108087824 */ /* 0x000fc600078e0221 */
[----:B------:R-:W-:Y:S01]  /*317f0*/  ISETP.GT.U32.OR P0, PT, R20, 0x5f, P0 ;  /* 0x0000005f1400780c */ /* 0x000fe20000704470 */
[----:B------:R-:W0:Y:S01]  /*31800*/  @P1 LDC R7, c[0x0][0x438] ;  /* 0x00010e00ff071b82 */ /* 0x000e220000000800 */
[----:B------:R-:W-:-:S11]  /*31810*/  IMAD.MOV.U32 R9, RZ, RZ, R8 ;  /* 0x000000ffff097224 */ /* 0x000fd600078e0008 */
[----:B---3--:R-:W3:Y:S01]  /*31820*/  @!P0 LDC.64 R2, c[0x0][0x428] ;  /* 0x00010a00ff028b82 */ /* 0x008ee20000000a00 */
[----:B----4-:R-:W-:-:S05]  /*31830*/  @P1 IMAD.HI.U32 R4, R8, R5, RZ ;  /* 0x0000000508041227 */ /* 0x010fca00078e00ff */
[----:B0-----:R-:W-:Y:S02]  /*31840*/  @P1 SHF.R.U32.HI R9, RZ, R7, R4 ;  /* 0x00000007ff091219 */ /* 0x001fe40000011604 */
[----:B------:R-:W0:Y:S02]  /*31850*/  @!P0 LDC.64 R4, c[0x0][0x418] ;  /* 0x00010600ff048b82 */ /* 0x000e240000000a00 */
[--C-:B------:R-:W-:Y:S01]  /*31860*/  @!P0 SHF.R.S32.HI R7, RZ, 0x1f, R9.reuse ;  /* 0x0000001fff078819 */ /* 0x100fe20000011409 */
[----:B------:R-:W-:Y:S01]  /*31870*/  @!P0 IMAD.MOV.U32 R6, RZ, RZ, R9 ;  /* 0x000000ffff068224 */ /* 0x000fe200078e0009 */
[----:B-----5:R-:W-:-:S03]  /*31880*/  SHF.R.S32.HI R35, RZ, 0x1f, R30 ;  /* 0x0000001fff237819 */ /* 0x020fc6000001141e */
[----:B---3--:R-:W-:-:S04]  /*31890*/  @!P0 IMAD.WIDE.U32 R6, R30, R2, R6 ;  /* 0x000000021e068225 */ /* 0x008fc800078e0006 */
[----:B------:R-:W-:Y:S01]  /*318a0*/  @!P0 IMAD R2, R35, R2, RZ ;  /* 0x0000000223028224 */ /* 0x000fe200078e02ff */
[----:B0-----:R-:W-:-:S03]  /*318b0*/  @!P0 LEA R4, P1, R6, R4, 0x2 ;  /* 0x0000000406048211 */ /* 0x001fc600078210ff */
[----:B------:R-:W-:-:S04]  /*318c0*/  @!P0 IMAD R3, R30, R3, R2 ;  /* 0x000000031e038224 */ /* 0x000fc800078e0202 */
[----:B------:R-:W-:-:S05]  /*318d0*/  @!P0 IMAD.IADD R3, R7, 0x1, R3 ;  /* 0x0000000107038824 */ /* 0x000fca00078e0203 */
[----:B------:R-:W-:-:S05]  /*318e0*/  @!P0 LEA.HI.X R5, R6, R5, R3, 0x2, P1 ;  /* 0x0000000506058211 */ /* 0x000fca00008f1403 */
[----:B------:R-:W3:Y:S01]  /*318f0*/  @!P0 LDG.E R11, desc[UR44][R4.64] ;  /* 0x0000002c040b8981 */ /* 0x000ee2000c1e1900 */
[----:B------:R-:W-:Y:S01]  /*31900*/  ISETP.GT.U32.AND P0, PT, R20, 0x5f, PT ;  /* 0x0000005f1400780c */ /* 0x000fe20003f04070 */
[----:B------:R-:W-:Y:S01]  /*31910*/  IMAD.U32 R2, RZ, RZ, UR40 ;  /* 0x00000028ff027e24 */ /* 0x000fe2000f8e00ff */
[----:B------:R-:W-:Y:S01]  /*31920*/  UMOV UR5, 0xffffffff ;  /* 0xffffffff00057882 */ /* 0x000fe20000000000 */
[----:B------:R-:W0:Y:S01]  /*31930*/  S2R R20, SR_TID.X ;  /* 0x0000000000147919 */ /* 0x000e220000002100 */
[----:B------:R-:W-:Y:S02]  /*31940*/  IMAD.MOV R3, RZ, RZ, -R9 ;  /* 0x000000ffff037224 */ /* 0x000fe400078e0a09 */
[----:B------:R-:W-:Y:S02]  /*31950*/  ISETP.NE.AND P2, PT, R2, 0x3, PT ;  /* 0x000000030200780c */ /* 0x000fe40003f45270 */
[----:B------:R-:W-:-:S05]  /*31960*/  IMAD R3, R10, R3, R8 ;  /* 0x000000030a037224 */ /* 0x000fca00078e0208 */
[----:B------:R-:W-:Y:S01]  /*31970*/  @P0 LOP3.LUT R22, R22, 0x20, RZ, 0xfc, !PT ;  /* 0x0000002016160812 */ /* 0x000fe200078efcff */
[----:B------:R-:W-:Y:S03]  /*31980*/  STL [R1+0x44c], R3 ;  /* 0x00044c0301007387 */ /* 0x000fe60000100800 */
[----:B------:R-:W-:-:S04]  /*31990*/  LOP3.LUT R22, R22, 0xfffff7ff, RZ, 0xc0, !PT ;  /* 0xfffff7ff16167812 */ /* 0x000fc800078ec0ff */
[----:B------:R-:W-:-:S04]  /*319a0*/  @P2 LOP3.LUT R22, R22, 0x800, RZ, 0xfc, !PT ;  /* 0x0000080016162812 */ /* 0x000fc800078efcff */
[----:B------:R-:W-:Y:S01]  /*319b0*/  LOP3.LUT R22, R22, 0xffffffef, RZ, 0xc0, !PT ;  /* 0xffffffef16167812 */ /* 0x000fe200078ec0ff */
[----:B0-----:R-:W-:-:S05]  /*319c0*/  IMAD.SHL.U32 R20, R20, 0x8, RZ ;  /* 0x0000000814147824 */ /* 0x001fca00078e00ff */
[----:B------:R-:W-:-:S04]  /*319d0*/  LOP3.LUT R20, R20, 0x38, RZ, 0xc0, !PT ;  /* 0x0000003814147812 */ /* 0x000fc800078ec0ff */
[C---:B-1----:R-:W-:Y:S02]  /*319e0*/  LOP3.LUT R13, R20.reuse, 0x40, RZ, 0xfc, !PT ;  /* 0x00000040140d7812 */ /* 0x042fe400078efcff */
[----:B------:R-:W-:Y:S02]  /*319f0*/  LOP3.LUT R12, R20, 0x80, RZ, 0xfc, !PT ;  /* 0x00000080140c7812 */ /* 0x000fe400078efcff */
[----:B------:R-:W-:Y:S02]  /*31a00*/  ISETP.GE.AND P4, PT, R13, UR4, PT ;  /* 0x000000040d007c0c */ /* 0x000fe4000bf86270 */
[----:B------:R-:W-:Y:S02]  /*31a10*/  ISETP.GE.AND P3, PT, R12, UR4, PT ;  /* 0x000000040c007c0c */ /* 0x000fe4000bf66270 */
[----:B------:R-:W-:-:S09]  /*31a20*/  ISETP.GE.AND P0, PT, R20, UR4, PT ;  /* 0x0000000414007c0c */ /* 0x000fd2000bf06270 */
[----:B------:R-:W-:-:S04]  /*31a30*/  @P4 LOP3.LUT R22, R22, 0x10, RZ, 0xfc, !PT ;  /* 0x0000001016164812 */ /* 0x000fc800078efcff */
[----:B------:R-:W-:-:S04]  /*31a40*/  LOP3.LUT R22, R22, 0xfffffffe, RZ, 0xc0, !PT ;  /* 0xfffffffe16167812 */ /* 0x000fc800078ec0ff */
[----:B------:R-:W-:-:S04]  /*31a50*/  LOP3.LUT R22, R22, 0xfffffff7, RZ, 0xc0, !PT ;  /* 0xfffffff716167812 */ /* 0x000fc800078ec0ff */
[----:B------:R-:W-:-:S04]  /*31a60*/  @P3 LOP3.LUT R22, R22, 0x8, RZ, 0xfc, !PT ;  /* 0x0000000816163812 */ /* 0x000fc800078efcff */
[----:B------:R-:W-:-:S04]  /*31a70*/  @P0 LOP3.LUT R22, R22, 0x1, RZ, 0xfc, !PT ;  /* 0x0000000116160812 */ /* 0x000fc800078efcff */
[----:B------:R-:W-:Y:S01]  /*31a80*/  LOP3.LUT R22, R22, 0xfffffffb, RZ, 0xc0, !PT ;  /* 0xfffffffb16167812 */ /* 0x000fe200078ec0ff */
[----:B---3--:R0:W-:Y:S02]  /*31a90*/  STL [R1+0x448], R11 ;  /* 0x0004480b01007387 */ /* 0x0081e40000100800 */
[----:B0-----:R-:W-:-:S04]  /*31aa0*/  LOP3.LUT R11, R20, 0xc0, RZ, 0xfc, !PT ;  /* 0x000000c0140b7812 */ /* 0x001fc800078efcff */
[----:B------:R-:W-:-:S13]  /*31ab0*/  ISETP.GE.AND P1, PT, R11, UR4, PT ;  /* 0x000000040b007c0c */ /* 0x000fda000bf26270 */
[----:B------:R-:W-:Y:S01]  /*31ac0*/  @P1 LOP3.LUT R22, R22, 0x4, RZ, 0xfc, !PT ;  /* 0x0000000416161812 */ /* 0x000fe200078efcff */
[----:B------:R-:W-:Y:S06]  /*31ad0*/  BRA.DIV UR5, `(.L_x_4106) ;  /* 0x0000006205ec7947 */ /* 0x000fec000b800000 */
.L_x_4255:
[----:B------:R-:W-:Y:S02]  /*31ae0*/  SEL R2, RZ, 0x1, P0 ;  /* 0x00000001ff027807 */ /* 0x000fe40000000000 */
[----:B------:R-:W-:-:S03]  /*31af0*/  SHF.R.S32.HI R29, RZ, 0x1f, R18 ;  /* 0x0000001fff1d7819 */ /* 0x000fc60000011412 */
[----:B------:R0:W-:Y:S01]  /*31b00*/  STL [R1+0x490], R2 ;  /* 0x0004900201007387 */ /* 0x0001e20000100800 */
[----:B------:R-:W-:Y:S05]  /*31b10*/  @!P2 BRA `(.L_x_4107) ;  /* 0x000000000004a947 */ /* 0x000fea0003800000 */
[----:B------:R-:W-:Y:S01]  /*31b20*/  BPT.TRAP 0x1 ;  /* 0x000000040000795c */ /* 0x000fe20000300000 */
.L_x_4107:
[----:B--2---:R-:W-:Y:S01]  /*31b30*/  IMAD R31, R0, -0x60, R17 ;  /* 0xffffffa0001f7824 */ /* 0x004fe200078e0211 */
[----:B------:R-:W-:Y:S01]  /*31b40*/  SHF.L.U32 R0, R27, 0x1f, RZ ;  /* 0x0000001f1b007819 */ /* 0x000fe200000006ff */
[----:B------:R-:W-:Y:S01]  /*31b50*/  IMAD R17, R25, 0x8, R23 ;  /* 0x0000000819117824 */ /* 0x000fe200078e0217 */
[----:B------:R-:W-:Y:S03]  /*31b60*/  BSSY B0, `(.L_x_4108) ;  /* 0x0000003000007945 */ /* 0x000fe60003800000 */
[----:B------:R-:W1:Y:S02]  /*31b70*/  SYNCS.PHASECHK.TRANS64.TRYWAIT P0, [R17+URZ+0x32440], R0 ;  /* 0x03244000110075a7 */ /* 0x000e64000800017f */
[----:B-1----:R-:W-:Y:S05]  /*31b80*/  @!P0 BRA `(.L_x_4109) ;  /* 0x0000006000f48947 */ /* 0x002fea0003800000 */
.L_x_4256:
[----:B------:R-:W-:Y:S05]  /*31b90*/  BSYNC B0 ;  /* 0x0000000000007941 */ /* 0x000fea0003800000 */
.L_x_4108:
[----:B0-----:R-:W1:Y:S01]  /*31ba0*/  LDL R2, [R1+0x44c] ;  /* 0x00044c0001027983 */ /* 0x001e620000100800 */
[----:B------:R-:W-:-:S03]  /*31bb0*/  ULDC.64 UR4, c[0x0][0x300] ;  /* 0x0000c00000047ab9 */ /* 0x000fc60000000a00 */
[----:B------:R-:W2:Y:S01]  /*31bc0*/  LDL R4, [R1+0x448] ;  /* 0x0004480001047983 */ /* 0x000ea20000100800 */
[----:B------:R-:W-:Y:S02]  /*31bd0*/  LOP3.LUT R22, R22, 0xfffffffd, RZ, 0xc0, !PT ;  /* 0xfffffffd16167812 */ /* 0x000fe400078ec0ff */
[----:B-1----:R-:W-:Y:S02]  /*31be0*/  SHF.R.S32.HI R0, RZ, 0x1f, R2 ;  /* 0x0000001fff007819 */ /* 0x002fe40000011402 */
[----:B--2---:R-:W-:-:S03]  /*31bf0*/  SHF.R.S32.HI R5, RZ, 0x1f, R4 ;  /* 0x0000001fff057819 */ /* 0x004fc60000011404 */
        /* <DEDUP_REMOVED lines=85> */
.L_x_4270:
        /* <DEDUP_REMOVED lines=10> */
.L_x_4111:
        /* <DEDUP_REMOVED lines=11> */
.L_x_4112:
[----:B0-----:R0:W5:Y:S01]  /*322a0*/  LDL R2, [R1+0x440] ;  /* 0x0004400001027983 */ /* 0x0011620000100800 */
[----:B------:R0:W-:Y:S02]  /*322b0*/  SYNCS.ARRIVE.TRANS64.A1T0 RZ, [R17+URZ+0x32430], RZ ;  /* 0x032430ff11ff79a7 */ /* 0x0001e4000810003f */
[----:B------:R-:W-:Y:S05]  /*322c0*/  WARPSYNC.ALL ;  /* 0x0000000000007948 */ /* 0x000fea0003800000 */
[----:B------:R-:W-:Y:S01]  /*322d0*/  ULDC.64 UR4, c[0x0][0xaf8] ;  /* 0x0002be0000047ab9 */ /* 0x000fe20000000a00 */
[----:B------:R-:W-:Y:S01]  /*322e0*/  VIADD R0, R23, 0x18400 ;  /* 0x0001840017007836 */ /* 0x000fe20000000000 */
[----:B------:R-:W-:Y:S01]  /*322f0*/  BAR.SYNC.DEFER_BLOCKING 0x8, 0x180 ;  /* 0x0206000000007b1d */ /* 0x000fe20000010000 */
[----:B------:R-:W-:-:S03]  /*32300*/  ISETP.NE.U32.AND P0, PT, RZ, UR4, PT ;  /* 0x00000004ff007c0c */ /* 0x000fc6000bf05070 */
[----:B------:R-:W-:Y:S02]  /*32310*/  LOP3.LUT P1, RZ, R0, 0x3ff, RZ, 0xc0, !PT ;  /* 0x000003ff00ff7812 */ /* 0x000fe4000782c0ff */
[----:B------:R-:W-:Y:S01]  /*32320*/  ISETP.NE.AND.EX P0, PT, RZ, UR5, PT, P0 ;  /* 0x00000005ff007c0c */ /* 0x000fe2000bf05300 */
[----:B------:R-:W-:Y:S01]  /*32330*/  BSSY B6, `(.L_x_4113) ;  /* 0x0000019000067945 */ /* 0x000fe20003800000 */
[----:B------:R-:W-:Y:S02]  /*32340*/  SHF.R.S32.HI R0, RZ, 0x1f, R19 ;  /* 0x0000001fff007819 */ /* 0x000fe40000011413 */
[----:B------:R-:W-:Y:S02]  /*32350*/  SEL R3, R19, RZ, !P0 ;  /* 0x000000ff13037207 */ /* 0x000fe40004000000 */
[----:B------:R-:W-:-:S03]  /*32360*/  SEL R0, R0, RZ, !P0 ;  /* 0x000000ff00007207 */ /* 0x000fc60004000000 */
[----:B------:R-:W-:Y:S04]  /*32370*/  STL [R1+0x454], R3 ;  /* 0x0004540301007387 */ /* 0x000fe80000100800 */
[----:B------:R1:W-:Y:S02]  /*32380*/  STL [R1+0x478], R0 ;  /* 0x0004780001007387 */ /* 0x0003e40000100800 */
[----:B-1---5:R-:W-:-:S05]  /*32390*/  SHF.R.S32.HI R0, RZ, 0x1f, R2 ;  /* 0x0000001fff007819 */ /* 0x022fca0000011402 */
[----:B------:R1:W-:Y:S01]  /*323a0*/  STL [R1+0x46c], R0 ;  /* 0x00046c0001007387 */ /* 0x0003e20000100800 */
[----:B------:R-:W-:Y:S05]  /*323b0*/  @!P1 BRA `(.L_x_4114) ;  /* 0x0000000000409947 */ /* 0x000fea0003800000 */
[----:B------:R-:W-:Y:S01]  /*323c0*/  MOV R2, 0x0 ;  /* 0x0000000000027802 */ /* 0x000fe20000000f00 */
[----:B------:R-:W-:Y:S01]  /*323d0*/  ULDC.64 UR4, c[0x4][0x98] ;  /* 0x0100260000047ab9 */ /* 0x000fe20000000a00 */
[----:B------:R-:W-:Y:S01]  /*323e0*/  ULDC.64 UR6, c[0x4][0xa0] ;  /* 0x0100280000067ab9 */ /* 0x000fe20000000a00 */
[----:B------:R-:W-:Y:S01]  /*323f0*/  ULDC.64 UR8, c[0x4][0x20] ;  /* 0x0100080000087ab9 */ /* 0x000fe20000000a00 */
[----:B------:R-:W-:Y:S02]  /*32400*/  IMAD.U32 R4, RZ, RZ, UR4 ;  /* 0x00000004ff047e24 */ /* 0x000fe4000f8e00ff */
[----:B------:R-:W2:Y:S01]  /*32410*/  LDC.64 R2, c[0x4][R2] ;  /* 0x0100000002027b82 */ /* 0x000ea20000000a00 */
        /* <DEDUP_REMOVED lines=10> */
.L_x_4114:
[----:B------:R-:W-:Y:S05]  /*324c0*/  BSYNC B6 ;  /* 0x0000000000067941 */ /* 0x000fea0003800000 */
.L_x_4113:
[----:B------:R-:W2:Y:S01]  /*324d0*/  LDL R21, [R1+0x440] ;  /* 0x0004400001157983 */ /* 0x000ea20000100800 */
[----:B------:R-:W3:Y:S01]  /*324e0*/  LDC R6, c[0x0][0x448] ;  /* 0x00011200ff067b82 */ /* 0x000ee20000000800 */
[----:B------:R-:W-:Y:S02]  /*324f0*/  ULDC.64 UR4, c[0x0][0x298] ;  /* 0x0000a60000047ab9 */ /* 0x000fe40000000a00 */
[----:B------:R-:W4:Y:S04]  /*32500*/  LDL R20, [R1+0x478] ;  /* 0x0004780001147983 */ /* 0x000f280000100800 */
[----:B-1----:R-:W4:Y:S04]  /*32510*/  LDL R0, [R1+0x46c] ;  /* 0x00046c0001007983 */ /* 0x002f280000100800 */
[----:B------:R1:W5:Y:S01]  /*32520*/  LDL R9, [R1+0x444] ;  /* 0x0004440001097983 */ /* 0x0003620000100800 */
[----:B------:R-:W0:Y:S01]  /*32530*/  S2R R2, SR_TID.X ;  /* 0x0000000000027919 */ /* 0x000e220000002100 */
[----:B---3--:R-:W-:-:S13]  /*32540*/  ISETP.NE.AND P0, PT, R6, 0x1, PT ;  /* 0x000000010600780c */ /* 0x008fda0003f05270 */
[----:B------:R-:W3:Y:S01]  /*32550*/  @P0 LDC R3, c[0x0][0x450] ;  /* 0x00011400ff030b82 */ /* 0x000ee20000000800 */
[----:B0-----:R-:W-:-:S04]  /*32560*/  LOP3.LUT R2, R2, 0x7f, RZ, 0xc0, !PT ;  /* 0x0000007f02027812 */ /* 0x001fc800078ec0ff */
[----:B------:R-:W-:Y:S01]  /*32570*/  SHF.R.U32.HI R2, RZ, 0x3, R2 ;  /* 0x00000003ff027819 */ /* 0x000fe20000011602 */
[----:B--2---:R-:W-:Y:S02]  /*32580*/  IMAD.MOV.U32 R5, RZ, RZ, R21 ;  /* 0x000000ffff057224 */ /* 0x004fe400078e0015 */
[----:B----4-:R-:W-:Y:S02]  /*32590*/  IMAD.MOV.U32 R21, RZ, RZ, R20 ;  /* 0x000000ffff157224 */ /* 0x010fe400078e0014 */
[----:B------:R-:W2:Y:S01]  /*325a0*/  LDL R20, [R1+0x454] ;  /* 0x0004540001147983 */ /* 0x000ea20000100800 */
[----:B------:R-:W-:Y:S02]  /*325b0*/  IMAD.MOV.U32 R4, RZ, RZ, R0 ;  /* 0x000000ffff047224 */ /* 0x000fe400078e0000 */
[----:B------:R-:W0:Y:S02]  /*325c0*/  S2R R0, SR_TID.X ;  /* 0x0000000000007919 */ /* 0x000e240000002100 */
[----:B0-----:R-:W-:-:S05]  /*325d0*/  IMAD.SHL.U32 R0, R0, 0x10, RZ ;  /* 0x0000001000007824 */ /* 0x001fca00078e00ff */
[----:B------:R-:W-:Y:S02]  /*325e0*/  LOP3.LUT R0, R2, 0x70, R0, 0xf8, !PT ;  /* 0x0000007002007812 */ /* 0x000fe400078ef800 */
[----:B------:R-:W0:Y:S03]  /*325f0*/  @P0 LDC R2, c[0x0][0x44c] ;  /* 0x00011300ff020b82 */ /* 0x000e260000000800 */
[----:B------:R-:W-:Y:S02]  /*32600*/  IMAD.IADD R37, R0, 0x1, R36 ;  /* 0x0000000100257824 */ /* 0x000fe400078e0224 */
[----:B------:R-:W-:Y:S02]  /*32610*/  IMAD R4, R4, UR4, RZ ;  /* 0x0000000404047c24 */ /* 0x000fe4000f8e02ff */
[----:B------:R-:W-:Y:S02]  /*32620*/  IMAD.MOV.U32 R0, RZ, RZ, R37 ;  /* 0x000000ffff007224 */ /* 0x000fe400078e0025 */
[----:B------:R-:W-:-:S02]  /*32630*/  IMAD R4, R5, UR5, R4 ;  /* 0x0000000505047c24 */ /* 0x000fc4000f8e0204 */
[----:B0-----:R-:W-:-:S05]  /*32640*/  @P0 IMAD.HI.U32 R2, R37, R2, RZ ;  /* 0x0000000225020227 */ /* 0x001fca00078e00ff */
[----:B---3--:R-:W-:Y:S01]  /*32650*/  @P0 SHF.R.U32.HI R0, RZ, R3, R2 ;  /* 0x00000003ff000219 */ /* 0x008fe20000011602 */
        /* <DEDUP_REMOVED lines=9> */
[----:B------:R-:W0:Y:S02]  /*326f0*/  S2R R5, SR_TID.X ;  /* 0x0000000000057919 */ /* 0x000e240000002100 */
[----:B0-----:R-:W-:-:S05]  /*32700*/  IMAD.SHL.U32 R7, R5, 0x8, RZ ;  /* 0x0000000805077824 */ /* 0x001fca00078e00ff */
[----:B------:R-:W-:Y:S01]  /*32710*/  LOP3.LUT R7, R7, 0x38, RZ, 0xc0, !PT ;  /* 0x0000003807077812 */ /* 0x000fe200078ec0ff */
[C---:B--2---:R-:W-:Y:S02]  /*32720*/  IMAD R4, R20.reuse, UR5, R4 ;  /* 0x0000000514047c24 */ /* 0x044fe4000f8e0204 */
[----:B------:R-:W-:Y:S01]  /*32730*/  IMAD.WIDE.U32 R2, R20, UR4, R2 ;  /* 0x0000000414027c25 */ /* 0x000fe2000f8e0002 */
        /* <DEDUP_REMOVED lines=23> */
[----:B-1----:R-:W-:Y:S10]  /*328b0*/  BRA.DIV UR5, `(.L_x_4115) ;  /* 0x0000005e05bc7947 */ /* 0x002ff4000b800000 */
[----:B------:R-:W0:Y:S01]  /*328c0*/  SHFL.IDX PT, R5, R0, RZ, 0x181f ;  /* 0x00181fff00057589 */ /* 0x000e2200000e0000 */
[----:B-----5:R-:W-:Y:S02]  /*328d0*/  IMAD R2, R9, R6, RZ ;  /* 0x0000000609027224 */ /* 0x020fe400078e02ff */
[----:B------:R-:W-:Y:S01]  /*328e0*/  IMAD.IADD R36, R8, 0x1, R36 ;  /* 0x0000000108247824 */ /* 0x000fe200078e0224 */
[----:B------:R-:W1:Y:S03]  /*328f0*/  SHFL.IDX PT, R4, R3, RZ, 0x181f ;  /* 0x00181fff03047589 */ /* 0x000e6600000e0000 */
[C---:B------:R-:W-:Y:S01]  /*32900*/  VIADD R6, R36.reuse, 0x10 ;  /* 0x0000001024067836 */ /* 0x040fe20000000000 */
[C---:B------:R-:W-:Y:S01]  /*32910*/  ISETP.GE.AND P0, PT, R36.reuse, R2, PT ;  /* 0x000000022400720c */ /* 0x040fe20003f06270 */
[----:B------:R-:W-:-:S03]  /*32920*/  VIADD R8, R36, 0x30 ;  /* 0x0000003024087836 */ /* 0x000fc60000000000 */
[----:B------:R2:W-:Y:S04]  /*32930*/  STL [R1+0x45c], R6 ;  /* 0x00045c0601007387 */ /* 0x0005e80000100800 */
[----:B------:R-:W-:Y:S05]  /*32940*/  STL [R1+0x464], R8 ;  /* 0x0004640801007387 */ /* 0x000fea0000100800 */
        /* <DEDUP_REMOVED lines=71> */
.L_x_4287:
        /* <DEDUP_REMOVED lines=11> */
.L_x_4116:
        /* <DEDUP_REMOVED lines=28> */
.L_x_4118:
[----:B------:R-:W-:Y:S05]  /*33030*/  BSYNC B6 ;  /* 0x0000000000067941 */ /* 0x000fea0003800000 */
.L_x_4117:
[----:B------:R-:W2:Y:S01]  /*33040*/  LDL.LU R0, [R1+0x46c] ;  /* 0x00046c0001007983 */ /* 0x000ea20000300800 */
[----:B------:R-:W1:Y:S01]  /*33050*/  LDC R6, c[0x0][0x448] ;  /* 0x00011200ff067b82 */ /* 0x000e620000000800 */
[----:B------:R-:W-:Y:S02]  /*33060*/  ULDC.64 UR4, c[0x0][0x398] ;  /* 0x0000e60000047ab9 */ /* 0x000fe40000000a00 */
[----:B0-----:R-:W3:Y:S04]  /*33070*/  LDL.LU R2, [R1+0x440] ;  /* 0x0004400001027983 */ /* 0x001ee80000300800 */
[----:B------:R-:W4:Y:S04]  /*33080*/  LDL.LU R21, [R1+0x478] ;  /* 0x0004780001157983 */ /* 0x000f280000300800 */
[----:B------:R-:W5:Y:S01]  /*33090*/  LDL.LU R20, [R1+0x454] ;  /* 0x0004540001147983 */ /* 0x000f620000300800 */
[----:B------:R-:W-:Y:S01]  /*330a0*/  IMAD.MOV.U32 R4, RZ, RZ, R37 ;  /* 0x000000ffff047224 */ /* 0x000fe200078e0025 */
[----:B------:R-:W0:Y:S01]  /*330b0*/  S2R R8, SR_TID.X ;  /* 0x0000000000087919 */ /* 0x000e220000002100 */
[----:B-1----:R-:W-:-:S13]  /*330c0*/  ISETP.NE.AND P0, PT, R6, 0x1, PT ;  /* 0x000000010600780c */ /* 0x002fda0003f05270 */
[----:B------:R-:W1:Y:S01]  /*330d0*/  @P0 LDC R5, c[0x0][0x450] ;  /* 0x00011400ff050b82 */ /* 0x000e620000000800 */
[----:B0-----:R-:W-:-:S05]  /*330e0*/  IMAD.SHL.U32 R7, R8, 0x8, RZ ;  /* 0x0000000808077824 */ /* 0x001fca00078e00ff */
[----:B------:R-:W-:Y:S01]  /*330f0*/  LOP3.LUT R7, R7, 0x38, RZ, 0xc0, !PT ;  /* 0x0000003807077812 */ /* 0x000fe200078ec0ff */
[----:B--2---:R-:W-:-:S04]  /*33100*/  IMAD R0, R0, UR4, RZ ;  /* 0x0000000400007c24 */ /* 0x004fc8000f8e02ff */
[C---:B---3--:R-:W-:Y:S02]  /*33110*/  IMAD R0, R2.reuse, UR5, R0 ;  /* 0x0000000502007c24 */ /* 0x048fe4000f8e0200 */
        /* <DEDUP_REMOVED lines=8> */
[----:B----4-:R-:W-:Y:S02]  /*331a0*/  IMAD R0, R21, UR4, RZ ;  /* 0x0000000415007c24 */ /* 0x010fe4000f8e02ff */
[----:B-----5:R-:W-:-:S04]  /*331b0*/  IMAD.WIDE.U32 R2, R20, UR4, R2 ;  /* 0x0000000414027c25 */ /* 0x020fc8000f8e0002 */
[----:B------:R-:W-:Y:S01]  /*331c0*/  IMAD R0, R20, UR5, R0 ;  /* 0x0000000514007c24 */ /* 0x000fe2000f8e0200 */
[----:B------:R-:W-:Y:S01]  /*331d0*/  ULDC.64 UR4, c[0x0][0x3d0] ;  /* 0x0000f40000047ab9 */ /* 0x000fe20000000a00 */
[----:B------:R-:W-:Y:S02]  /*331e0*/  IMAD.SHL.U32 R20, R8, 0x8, RZ ;  /* 0x0000000808147824 */ /* 0x000fe400078e00ff */
[----:B------:R-:W-:Y:S02]  /*331f0*/  IMAD.IADD R3, R3, 0x1, R0 ;  /* 0x0000000103037824 */ /* 0x000fe400078e0200 */
[----:B------:R-:W0:Y:S01]  /*33200*/  @P0 LDC R0, c[0x0][0x44c] ;  /* 0x00011300ff000b82 */ /* 0x000e220000000800 */
[----:B------:R-:W-:-:S04]  /*33210*/  LOP3.LUT R20, R20, 0x38, RZ, 0xc0, !PT ;  /* 0x0000003814147812 */ /* 0x000fc800078ec0ff */
[C---:B------:R-:W-:Y:S02]  /*33220*/  LOP3.LUT R10, R20.reuse, 0x40, RZ, 0xfc, !PT ;  /* 0x00000040140a7812 */ /* 0x040fe400078efcff */
[C---:B------:R-:W-:Y:S02]  /*33230*/  LOP3.LUT R9, R20.reuse, 0x80, RZ, 0xfc, !PT ;  /* 0x0000008014097812 */ /* 0x040fe400078efcff */
[----:B------:R-:W-:Y:S01]  /*33240*/  LOP3.LUT R8, R20, 0xc0, RZ, 0xfc, !PT ;  /* 0x000000c014087812 */ /* 0x000fe200078efcff */
[----:B0-----:R-:W-:-:S05]  /*33250*/  @P0 IMAD.HI.U32 R0, R37, R0, RZ ;  /* 0x0000000025000227 */ /* 0x001fca00078e00ff */
[----:B-1----:R-:W-:-:S04]  /*33260*/  @P0 SHF.R.U32.HI R4, RZ, R5, R0 ;  /* 0x00000005ff040219 */ /* 0x002fc80000011600 */
        /* <DEDUP_REMOVED lines=27> */
[----:B------:R-:W-:Y:S01]  /*33420*/  SHFL.IDX PT, R2, R0, RZ, 0x181f ;  /* 0x00181fff00027589 */ /* 0x000fe200000e0000 */
[----:B--2---:R-:W-:-:S03]  /*33430*/  IMAD.MOV.U32 R11, RZ, RZ, R3 ;  /* 0x000000ffff0b7224 */ /* 0x004fc600078e0003 */
[----:B------:R-:W0:Y:S01]  /*33440*/  SHFL.IDX PT, R3, R4, RZ, 0x181f ;  /* 0x00181fff04037589 */ /* 0x000e2200000e0000 */
[----:B---3--:R-:W-:-:S03]  /*33450*/  IMAD R5, R10, R6, RZ ;  /* 0x000000060a057224 */ /* 0x008fc600078e02ff */
[----:B------:R-:W2:Y:S02]  /*33460*/  LDL.LU R10, [R1+0x468] ;  /* 0x00046800010a7983 */ /* 0x000ea40000300800 */
[----:B------:R-:W-:-:S13]  /*33470*/  ISETP.GE.AND P0, PT, R36, R5, PT ;  /* 0x000000052400720c */ /* 0x000fda0003f06270 */
[----:B0-----:R-:W-:-:S05]  /*33480*/  @!P0 LEA R3, P6, R7, R3, 0x1 ;  /* 0x0000000307038211 */ /* 0x001fca00078c08ff */
[----:B------:R-:W-:-:S05]  /*33490*/  @!P0 IMAD.X R2, RZ, RZ, R2, P6 ;  /* 0x000000ffff028224 */ /* 0x000fca00030e0602 */
[----:B------:R-:W-:-:S04]  /*334a0*/  @!P0 LOP3.LUT R3, R3, R2, RZ, 0x3c, !PT ;  /* 0x0000000203038212 */ /* 0x000fc800078e3cff */
[----:B------:R-:W-:-:S04]  /*334b0*/  @!P0 LOP3.LUT R2, R3, R2, RZ, 0x3c, !PT ;  /* 0x0000000203028212 */ /* 0x000fc800078e3cff */
[----:B------:R-:W-:-:S05]  /*334c0*/  @!P0 LOP3.LUT R3, R3, R2, RZ, 0x3c, !PT ;  /* 0x0000000203038212 */ /* 0x000fca00078e3cff */
[----:B------:R-:W-:Y:S01]  /*334d0*/  @!PT LDS RZ, [RZ] ;  /* 0x00000000fffff984 */ /* 0x000fe20000000800 */
[----:B------:R-:W-:Y:S04]  /*334e0*/  @!P0 LDGSTS.E.BYPASS.LTC128B.128 [R26+0x22400], desc[UR44][R2.64], !P4 ;  /* 0x22400000021a8fae */ /* 0x000fe8000e101d6c */
[----:B------:R-:W-:Y:S04]  /*334f0*/  @!P0 LDGSTS.E.BYPASS.LTC128B.128 [R26+0x26400], desc[UR44][R2.64+0x80], !P3 ;  /* 0x26400080021a8fae */ /* 0x000fe8000d901d6c */
[----:B------:R-:W-:Y:S04]  /*33500*/  @!P0 LDGSTS.E.BYPASS.LTC128B.128 [R26+0x2a400], desc[UR44][R2.64+0x100], !P2 ;  /* 0x2a400100021a8fae */ /* 0x000fe8000d101d6c */
[----:B------:R0:W-:Y:S01]  /*33510*/  @!P0 LDGSTS.E.BYPASS.LTC128B.128 [R26+0x2e400], desc[UR44][R2.64+0x180], !P1 ;  /* 0x2e400180021a8fae */ /* 0x0001e2000c901d6c */
[----:B----4-:R-:W-:-:S03]  /*33520*/  ISETP.GE.AND P0, PT, R9, R5, PT ;  /* 0x000000050900720c */ /* 0x010fc60003f06270 */
[----:B------:R-:W3:Y:S04]  /*33530*/  LDL.LU R9, [R1+0x470] ;  /* 0x0004700001097983 */ /* 0x000ee80000300800 */
[----:B0-----:R-:W0:Y:S04]  /*33540*/  SHFL.IDX PT, R2, R4, 0x1, 0x181f ;  /* 0x00381f0004027f89 */ /* 0x001e2800000e0000 */
[----:B------:R-:W1:Y:S02]  /*33550*/  SHFL.IDX PT, R6, R0, 0x1, 0x181f ;  /* 0x00381f0000067f89 */ /* 0x000e6400000e0000 */
[----:B0-----:R-:W-:-:S05]  /*33560*/  @!P0 LEA R2, P6, R7, R2, 0x1 ;  /* 0x0000000207028211 */ /* 0x001fca00078c08ff */
[----:B-1----:R-:W-:-:S05]  /*33570*/  @!P0 IMAD.X R3, RZ, RZ, R6, P6 ;  /* 0x000000ffff038224 */ /* 0x002fca00030e0606 */
[----:B------:R-:W-:Y:S04]  /*33580*/  @!P0 LDGSTS.E.BYPASS.LTC128B.128 [R26+0x22c00], desc[UR44][R2.64], !P4 ;  /* 0x22c00000021a8fae */ /* 0x000fe8000e101d6c */
[----:B------:R-:W-:Y:S04]  /*33590*/  @!P0 LDGSTS.E.BYPASS.LTC128B.128 [R26+0x26c00], desc[UR44][R2.64+0x80], !P3 ;  /* 0x26c00080021a8fae */ /* 0x000fe8000d901d6c */
[----:B------:R-:W-:Y:S04]  /*335a0*/  @!P0 LDGSTS.E.BYPASS.LTC128B.128 [R26+0x2ac00], desc[UR44][R2.64+0x100], !P2 ;  /* 0x2ac00100021a8fae */ /* 0x000fe8000d101d6c */
[----:B------:R0:W-:Y:S01]  /*335b0*/  @!P0 LDGSTS.E.BYPASS.LTC128B.128 [R26+0x2ec00], desc[UR44][R2.64+0x180], !P1 ;  /* 0x2ec00180021a8fae */ /* 0x0001e2000c901d6c */
[----:B-----5:R-:W-:-:S03]  /*335c0*/  ISETP.GE.AND P0, PT, R8, R5, PT ;  /* 0x000000050800720c */ /* 0x020fc60003f06270 */
[----:B------:R-:W4:Y:S04]  /*335d0*/  LDL.LU R8, [R1+0x474] ;  /* 0x0004740001087983 */ /* 0x000f280000300800 */
[----:B0-----:R-:W0:Y:S04]  /*335e0*/  SHFL.IDX PT, R2, R4, 0x2, 0x181f ;  /* 0x00581f0004027f89 */ /* 0x001e2800000e0000 */
[----:B------:R-:W1:Y:S02]  /*335f0*/  SHFL.IDX PT, R6, R0, 0x2, 0x181f ;  /* 0x00581f0000067f89 */ /* 0x000e6400000e0000 */
[----:B0-----:R-:W-:-:S05]  /*33600*/  @!P0 LEA R2, P6, R7, R2, 0x1 ;  /* 0x0000000207028211 */ /* 0x001fca00078c08ff */
[----:B-1----:R-:W-:-:S05]  /*33610*/  @!P0 IMAD.X R3, RZ, RZ, R6, P6 ;  /* 0x000000ffff038224 */ /* 0x002fca00030e0606 */
        /* <DEDUP_REMOVED lines=33> */
[----:B----4-:R-:W-:-:S13]  /*33830*/  ISETP.GE.AND P0, PT, R8, R5, PT ;  /* 0x000000050800720c */ /* 0x010fda0003f06270 */
        /* <DEDUP_REMOVED lines=8> */
.L_x_4305:
        /* <DEDUP_REMOVED lines=13> */
.L_x_4121:
[----:B------:R-:W-:Y:S05]  /*33990*/  BSYNC B0 ;  /* 0x0000000000007941 */ /* 0x000fea0003800000 */
.L_x_4120:
[----:B------:R-:W-:Y:S01]  /*339a0*/  NOP ;  /* 0x0000000000007918 */ /* 0x000fe20000000000 */
[----:B------:R-:W-:-:S13]  /*339b0*/  PLOP3.LUT P0, PT, PT, PT, PT, 0x80, 0x0 ;  /* 0x000000000000781c */ /* 0x000fda0003f0f070 */
.L_x_4122:
        /* <DEDUP_REMOVED lines=18> */
.L_x_4306:
[----:B------:R-:W-:Y:S05]  /*33ae0*/  BSYNC B0 ;  /* 0x0000000000007941 */ /* 0x000fea0003800000 */
.L_x_4123:
[----:B------:R-:W-:-:S05]  /*33af0*/  IMAD.U32 R2, RZ, RZ, UR40 ;  /* 0x00000028ff027e24 */ /* 0x000fca000f8e00ff */
[----:B------:R-:W-:-:S13]  /*33b00*/  ISETP.NE.AND P0, PT, R2, 0x3, PT ;  /* 0x000000030200780c */ /* 0x000fda0003f05270 */
[----:B------:R-:W-:Y:S05]  /*33b10*/  @!P0 BRA `(.L_x_4125) ;  /* 0x0000000000048947 */ /* 0x000fea0003800000 */
[----:B------:R-:W-:Y:S01]  /*33b20*/  BPT.TRAP 0x1 ;  /* 0x000000040000795c */ /* 0x000fe20000300000 */
.L_x_4125:
[----:B0-----:R-:W-:Y:S01]  /*33b30*/  SHF.L.U32 R0, R27, 0x1f, RZ ;  /* 0x0000001f1b007819 */ /* 0x001fe200000006ff */
[----:B------:R-:W-:Y:S03]  /*33b40*/  BSSY B0, `(.L_x_4126) ;  /* 0x0000003000007945 */ /* 0x000fe60003800000 */
[----:B------:R-:W0:Y:S02]  /*33b50*/  SYNCS.PHASECHK.TRANS64.TRYWAIT P0, [R17+URZ+0x32460], R0 ;  /* 0x03246000110075a7 */ /* 0x000e24000800017f */
[----:B0-----:R-:W-:Y:S05]  /*33b60*/  @!P0 BRA `(.L_x_4127) ;  /* 0x0000006400348947 */ /* 0x001fea0003800000 */
.L_x_4307:
[----:B------:R-:W-:Y:S05]  /*33b70*/  BSYNC B0 ;  /* 0x0000000000007941 */ /* 0x000fea0003800000 */
.L_x_4126:
[----:B------:R-:W0:Y:S01]  /*33b80*/  LDL.LU R3, [R1+0x488] ;  /* 0x0004880001037983 */ /* 0x000e220000300800 */
[----:B------:R-:W-:-:S03]  /*33b90*/  ULDC.64 UR4, c[0x0][0x328] ;  /* 0x0000ca0000047ab9 */ /* 0x000fc60000000a00 */
[----:B------:R-:W3:Y:S04]  /*33ba0*/  LDL.LU R2, [R1+0x44c] ;  /* 0x00044c0001027983 */ /* 0x000ee80000300800 */
[----:B------:R-:W4:Y:S04]  /*33bb0*/  LDL.LU R7, [R1+0x48c] ;  /* 0x00048c0001077983 */ /* 0x000f280000300800 */
[----:B--2---:R-:W2:Y:S04]  /*33bc0*/  LDL.LU R6, [R1+0x448] ;  /* 0x0004480001067983 */ /* 0x004ea80000300800 */
[----:B------:R-:W5:Y:S01]  /*33bd0*/  LDL.LU R4, [R1+0x490] ;  /* 0x0004900001047983 */ /* 0x000f620000300800 */
[----:B------:R-:W-:-:S02]  /*33be0*/  LOP3.LUT P3, RZ, R22, 0x10, RZ, 0xc0, !PT ;  /* 0x0000001016ff7812 */ /* 0x000fc4000786c0ff */
[C---:B------:R-:W-:Y:S02]  /*33bf0*/  LOP3.LUT P2, RZ, R22.reuse, 0x8, RZ, 0xc0, !PT ;  /* 0x0000000816ff7812 */ /* 0x040fe4000784c0ff */
[C---:B------:R-:W-:Y:S02]  /*33c00*/  LOP3.LUT P1, RZ, R22.reuse, 0x4, RZ, 0xc0, !PT ;  /* 0x0000000416ff7812 */ /* 0x040fe4000782c0ff */
[----:B------:R-:W-:Y:S01]  /*33c10*/  LOP3.LUT P4, RZ, R22, 0x1, RZ, 0xc0, !PT ;  /* 0x0000000116ff7812 */ /* 0x000fe2000788c0ff */
[----:B0-----:R-:W-:-:S04]  /*33c20*/  IMAD R0, R3, UR4, RZ ;  /* 0x0000000403007c24 */ /* 0x001fc8000f8e02ff */
[C---:B---3--:R-:W-:Y:S02]  /*33c30*/  IMAD R5, R2.reuse, UR5, R0 ;  /* 0x0000000502057c24 */ /* 0x048fe4000f8e0200 */
[----:B------:R-:W-:Y:S01]  /*33c40*/  IMAD.WIDE.U32 R2, R2, UR4, RZ ;  /* 0x0000000402027c25 */ /* 0x000fe2000f8e00ff */
[----:B------:R-:W-:-:S03]  /*33c50*/  ULDC.64 UR4, c[0x0][0x338] ;  /* 0x0000ce0000047ab9 */ /* 0x000fc60000000a00 */
[----:B------:R-:W-:Y:S02]  /*33c60*/  IMAD.IADD R3, R3, 0x1, R5 ;  /* 0x0000000103037824 */ /* 0x000fe400078e0205 */
[----:B----4-:R-:W-:Y:S01]  /*33c70*/  IMAD R0, R7, UR4, RZ ;  /* 0x0000000407007c24 */ /* 0x010fe2000f8e02ff */
[----:B------:R-:W-:Y:S01]  /*33c80*/  SEL R7, RZ, 0x8, P1 ;  /* 0x00000008ff077807 */ /* 0x000fe20000800000 */
[----:B--2---:R-:W-:-:S04]  /*33c90*/  IMAD.WIDE.U32 R2, R6, UR4, R2 ;  /* 0x0000000406027c25 */ /* 0x004fc8000f8e0002 */
[----:B------:R-:W-:Y:S01]  /*33ca0*/  IMAD R5, R6, UR5, R0 ;  /* 0x0000000506057c24 */ /* 0x000fe2000f8e0200 */
[----:B------:R-:W-:Y:S01]  /*33cb0*/  ULDC.64 UR4, c[0x0][0x330] ;  /* 0x0000cc0000047ab9 */ /* 0x000fe20000000a00 */
[----:B------:R-:W-:Y:S02]  /*33cc0*/  SEL R0, RZ, 0x2, P3 ;  /* 0x00000002ff007807 */ /* 0x000fe40001800000 */
        /* <DEDUP_REMOVED lines=84> */
.L_x_4321:
        /* <DEDUP_REMOVED lines=15> */
.L_x_4129:
        /* <DEDUP_REMOVED lines=11> */
.L_x_4130:
[----:B------:R-:W2:Y:S01]  /*343b0*/  LDL.LU R2, [R1+0x484] ;  /* 0x0004840001027983 */ /* 0x000ea20000300800 */
[----:B------:R0:W-:Y:S01]  /*343c0*/  SYNCS.ARRIVE.TRANS64.A1T0 RZ, [R17+URZ+0x32450], RZ ;  /* 0x032450ff11ff79a7 */ /* 0x0001e2000810003f */
[----:B------:R-:W-:Y:S01]  /*343d0*/  BSSY B0, `(.L_x_4131) ;  /* 0x00000e0000007945 */ /* 0x000fe20003800000 */
[----:B--2---:R-:W-:-:S05]  /*343e0*/  VIADD R10, R2, 0xfffffffe ;  /* 0xfffffffe020a7836 */ /* 0x004fca0000000000 */
[----:B------:R-:W-:-:S13]  /*343f0*/  ISETP.GE.AND P0, PT, R10, R34, PT ;  /* 0x000000220a00720c */ /* 0x000fda0003f06270 */
[----:B0-----:R-:W-:Y:S05]  /*34400*/  @!P0 BRA `(.L_x_4132) ;  /* 0x0000000c00708947 */ /* 0x001fea0003800000 */
.L_x_4145:
[----:B0-----:R-:W0:Y:S01]  /*34410*/  S2R R2, SR_TID.X ;  /* 0x0000000000027919 */ /* 0x001e220000002100 */
[----:B------:R-:W1:Y:S01]  /*34420*/  LDC R6, c[0x0][0x430] ;  /* 0x00010c00ff067b82 */ /* 0x000e620000000800 */
[----:B------:R-:W-:Y:S01]  /*34430*/  IMAD R7, R10, 0x60, R33 ;  /* 0x000000600a077824 */ /* 0x000fe200078e0221 */
[----:B--2---:R-:W2:Y:S01]  /*34440*/  S2R R3, SR_TID.X ;  /* 0x0000000000037919 */ /* 0x004ea20000002100 */
[----:B------:R-:W-:Y:S02]  /*34450*/  IMAD.U32 R12, RZ, RZ, UR40 ;  /* 0x00000028ff0c7e24 */ /* 0x000fe4000f8e00ff */
[----:B------:R-:W-:Y:S01]  /*34460*/  VIADD R25, R25, 0x1 ;  /* 0x0000000119197836 */ /* 0x000fe20000000000 */
[----:B-1----:R-:W-:Y:S02]  /*34470*/  ISETP.NE.AND P0, PT, R6, 0x1, PT ;  /* 0x000000010600780c */ /* 0x002fe40003f05270 */
[----:B0-----:R-:W-:Y:S01]  /*34480*/  LOP3.LUT R2, R2, 0x7f, RZ, 0xc0, !PT ;  /* 0x0000007f02027812 */ /* 0x001fe200078ec0ff */
[----:B--23--:R-:W-:-:S03]  /*34490*/  IMAD.SHL.U32 R4, R3, 0x10, RZ ;  /* 0x0000001003047824 */ /* 0x00cfc600078e00ff */
        /* <DEDUP_REMOVED lines=24> */
[----:B------:R-:W-:Y:S01]  /*34620*/  IMAD R6, R6, R3, R7 ;  /* 0x0000000306067224 */ /* 0x000fe200078e0207 */
[----:B------:R-:W-:Y:S01]  /*34630*/  SEL R2, RZ, 0x1, P0 ;  /* 0x00000001ff027807 */ /* 0x000fe20000000000 */
[----:B------:R-:W-:Y:S01]  /*34640*/  IMAD.MOV.U32 R3, RZ, RZ, R10 ;  /* 0x000000ffff037224 */ /* 0x000fe200078e000a */
[----:B------:R-:W-:Y:S05]  /*34650*/  YIELD ;  /* 0x0000000000007946 */ /* 0x000fea0003800000 */
[----:B------:R-:W-:Y:S01]  /*34660*/  SEL R25, R25, RZ, P0 ;  /* 0x000000ff19197207 */ /* 0x000fe20000000000 */
[----:B------:R-:W-:Y:S01]  /*34670*/  VIADD R10, R10, 0xffffffff ;  /* 0xffffffff0a0a7836 */ /* 0x000fe20000000000 */
[----:B------:R-:W-:-:S02]  /*34680*/  LOP3.LUT R27, R27, R2, RZ, 0x3c, !PT ;  /* 0x000000021b1b7212 */ /* 0x000fc400078e3cff */
[----:B------:R-:W-:Y:S01]  /*34690*/  ISETP.GT.AND P2, PT, R3, R34, PT ;  /* 0x000000220300720c */ /* 0x000fe20003f44270 */
[----:B0-----:R-:W-:-:S12]  /*346a0*/  @!P1 BRA `(.L_x_4133) ;  /* 0x0000000000049947 */ /* 0x001fd80003800000 */
[----:B------:R-:W-:Y:S01]  /*346b0*/  BPT.TRAP 0x1 ;  /* 0x000000040000795c */ /* 0x000fe20000300000 */
.L_x_4133:
[----:B------:R-:W-:Y:S01]  /*346c0*/  IMAD R4, R25, 0x8, R23 ;  /* 0x0000000819047824 */ /* 0x000fe200078e0217 */
[----:B------:R-:W-:Y:S01]  /*346d0*/  SHF.L.U32 R21, R27, 0x1f, RZ ;  /* 0x0000001f1b157819 */ /* 0x000fe200000006ff */
[----:B------:R-:W-:Y:S01]  /*346e0*/  BSSY B1, `(.L_x_4134) ;  /* 0x0000004000017945 */ /* 0x000fe20003800000 */
[----:B------:R-:W-:Y:S02]  /*346f0*/  SHF.R.S32.HI R17, RZ, 0x1f, R6 ;  /* 0x0000001fff117819 */ /* 0x000fe40000011406 */
[----:B------:R-:W0:Y:S02]  /*34700*/  SYNCS.PHASECHK.TRANS64.TRYWAIT P0, [R4+URZ+0x32440], R21 ;  /* 0x03244015040075a7 */ /* 0x000e24000800017f */
[----:B0-----:R-:W-:Y:S05]  /*34710*/  @!P0 BRA `(.L_x_4135) ;  /* 0x00000060009c8947 */ /* 0x001fea0003800000 */
.L_x_4322:
[----:B------:R-:W-:Y:S05]  /*34720*/  BSYNC B1 ;  /* 0x0000000000017941 */ /* 0x000fea0003800000 */
.L_x_4134:
        /* <DEDUP_REMOVED lines=52> */
.L_x_4336:
        /* <DEDUP_REMOVED lines=8> */
.L_x_4137:
        /* <DEDUP_REMOVED lines=11> */
.L_x_4138:
[----:B------:R2:W-:Y:S01]  /*34ba0*/  SYNCS.ARRIVE.TRANS64.A1T0 RZ, [R4+URZ+0x32430], RZ ;  /* 0x032430ff04ff79a7 */ /* 0x0005e2000810003f */
[----:B------:R-:W-:Y:S05]  /*34bb0*/  @!P3 BRA `(.L_x_4139) ;  /* 0x000000000004b947 */ /* 0x000fea0003800000 */
[----:B------:R-:W-:Y:S01]  /*34bc0*/  BPT.TRAP 0x1 ;  /* 0x000000040000795c */ /* 0x000fe20000300000 */
.L_x_4139:
[----:B------:R-:W3:Y:S01]  /*34bd0*/  SYNCS.PHASECHK.TRANS64.TRYWAIT P0, [R4+URZ+0x32460], R21 ;  /* 0x03246015040075a7 */ /* 0x000ee2000800017f */
[----:B------:R-:W-:Y:S04]  /*34be0*/  BSSY B1, `(.L_x_4140) ;  /* 0x0000002000017945 */ /* 0x000fe80003800000 */
[----:B---3--:R-:W-:Y:S05]  /*34bf0*/  @!P0 BRA `(.L_x_4141) ;  /* 0x00000064001c8947 */ /* 0x008fea0003800000 */
.L_x_4337:
[----:B------:R-:W-:Y:S05]  /*34c00*/  BSYNC B1 ;  /* 0x0000000000017941 */ /* 0x000fea0003800000 */
.L_x_4140:
        /* <DEDUP_REMOVED lines=68> */
.L_x_4351:
        /* <DEDUP_REMOVED lines=11> */
.L_x_4143:
        /* <DEDUP_REMOVED lines=11> */
.L_x_4144:
[----:B------:R0:W-:Y:S01]  /*351b0*/  SYNCS.ARRIVE.TRANS64.A1T0 RZ, [R4+URZ+0x32450], RZ ;  /* 0x032450ff04ff79a7 */ /* 0x0001e2000810003f */
[----:B------:R-:W-:Y:S05]  /*351c0*/  @P2 BRA `(.L_x_4145) ;  /* 0xfffffff000902947 */ /* 0x000fea000383ffff */
.L_x_4132:
[----:B------:R-:W-:Y:S05]  /*351d0*/  BSYNC B0 ;  /* 0x0000000000007941 */ /* 0x000fea0003800000 */
.L_x_4131:
        /* <DEDUP_REMOVED lines=11> */
[----:B0-23--:R-:W1:Y:S02]  /*35290*/  FLO.U32 R4, UR4 ;  /* 0x0000000400047d00 */ /* 0x00de6400080e0000 */
[----:B-1----:R-:W-:-:S06]  /*352a0*/  ISETP.EQ.U32.AND P1, PT, R4, R5, PT ;  /* 0x000000050400720c */ /* 0x002fcc0003f22070 */
[----:B------:R-:W4:Y:S07]  /*352b0*/  POPC R5, UR4 ;  /* 0x0000000400057d09 */ /* 0x000f2e0008000000 */
[----:B----4-:R-:W2:Y:S01]  /*352c0*/  @P1 ATOMG.E.ADD.STRONG.GPU PT, R3, desc[UR44][R2.64], R5 ;  /* 0x00000005020319a8 */ /* 0x010ea200081ee1ec */
[----:B------:R-:W0:Y:S02]  /*352d0*/  S2R R6, SR_LTMASK ;  /* 0x0000000000067919 */ /* 0x000e240000003900 */
[----:B0-----:R-:W-:-:S04]  /*352e0*/  LOP3.LUT R6, R6, UR4, RZ, 0xc0, !PT ;  /* 0x0000000406067c12 */ /* 0x001fc8000f8ec0ff */
[----:B------:R-:W0:Y:S01]  /*352f0*/  POPC R7, R6 ;  /* 0x0000000600077309 */ /* 0x000e220000000000 */
[----:B--2---:R-:W0:Y:S02]  /*35300*/  SHFL.IDX PT, R4, R3, R4, 0x1f ;  /* 0x00001f0403047589 */ /* 0x004e2400000e0000 */
[----:B0-----:R-:W-:-:S07]  /*35310*/  IADD3 R16, R4, UR39, R7 ;  /* 0x0000002704107c10 */ /* 0x001fce000fffe007 */
.L_x_4147:
[----:B------:R-:W-:Y:S05]  /*35320*/  BSYNC B0 ;  /* 0x0000000000007941 */ /* 0x000fea0003800000 */
.L_x_4146:
[----:B------:R-:W-:Y:S02]  /*35330*/  LOP3.LUT R27, R27, R0, RZ, 0x3c, !PT ;  /* 0x000000001b1b7212 */ /* 0x000fe400078e3cff */
[----:B------:R-:W-:-:S07]  /*35340*/  SEL R25, R25, RZ, P0 ;  /* 0x000000ff19197207 */ /* 0x000fce0000000000 */
.L_x_4100:
[----:B------:R-:W-:Y:S05]  /*35350*/  BSYNC B7 ;  /* 0x0000000000077941 */ /* 0x000fea0003800000 */
.L_x_4098:
[----:B------:R-:W-:-:S13]  /*35360*/  LOP3.LUT P0, RZ, R22, 0x1000, RZ, 0xc0, !PT ;  /* 0x0000100016ff7812 */ /* 0x000fda000780c0ff */
[----:B------:R-:W-:Y:S05]  /*35370*/  @!P0 BRA `(.L_x_4148) ;  /* 0x0000000000248947 */ /* 0x000fea0003800000 */
[----:B------:R-:W-:Y:S05]  /*35380*/  WARPSYNC.ALL ;  /* 0x0000000000007948 */ /* 0x000fea0003800000 */
[----:B------:R-:W4:Y:S08]  /*35390*/  S2UR UR5, SR_CgaCtaId ;  /* 0x00000000000579c3 */ /* 0x000f300000008800 */
[----:B------:R-:W-:Y:S06]  /*353a0*/  BAR.SYNC.DEFER_BLOCKING 0x5, 0x180 ;  /* 0x0146000000007b1d */ /* 0x000fec0000010000 */
[----:B------:R-:W-:-:S02]  /*353b0*/  UMOV UR4, 0x400 ;  /* 0x0000040000047882 */ /* 0x000fc40000000000 */
[----:B----4-:R-:W-:-:S06]  /*353c0*/  ULEA UR4, UR5, UR4, 0x18 ;  /* 0x0000000405047291 */ /* 0x010fcc000f8ec03f */
[----:B0-----:R-:W-:-:S05]  /*353d0*/  IMAD.U32 R23, RZ, RZ, UR4 ;  /* 0x00000004ff177e24 */ /* 0x001fca000f8e00ff */
[----:B------:R4:W0:Y:S01]  /*353e0*/  LDS.128 R16, [R23+0x324d0] ;  /* 0x0324d00017107984 */ /* 0x0008220000000c00 */
[----:B------:R-:W-:Y:S06]  /*353f0*/  BAR.ARV 0x4, 0x180 ;  /* 0x0106000000007b1d */ /* 0x000fec0000002000 */
[----:B------:R-:W-:Y:S05]  /*35400*/  BRA `(.L_x_4149) ;  /* 0x0000000800cc7947 */ /* 0x000fea0003800000 */
.L_x_4148:
        /* <DEDUP_REMOVED lines=36> */
.L_x_4361:
[----:B------:R-:W-:Y:S02]  /*35650*/  ULDC UR4, c[0x0][0xd38] ;  /* 0x00034e0000047ab9 */ /* 0x000fe40000000800 */
[----:B------:R-:W-:-:S04]  /*35660*/  IMAD.U32 R7, RZ, RZ, UR4 ;  /* 0x00000004ff077e24 */ /* 0x000fc8000f8e00ff */
[----:B--2---:R-:W-:-:S04]  /*35670*/  IMAD R14, R14, R7, RZ ;  /* 0x000000070e0e7224 */ /* 0x004fc800078e02ff */
[----:B------:R-:W-:-:S05]  /*35680*/  IMAD.IADD R9, R4, 0x1, R14 ;  /* 0x0000000104097824 */ /* 0x000fca00078e020e */
[----:B------:R-:W-:-:S13]  /*35690*/  ISETP.GT.AND P6, PT, R9, R0, PT ;  /* 0x000000000900720c */ /* 0x000fda0003fc4270 */
[----:B------:R-:W-:Y:S05]  /*356a0*/  @P6 BRA `(.L_x_4151) ;  /* 0x00000000009c6947 */ /* 0x000fea0003800000 */
.L_x_4156:
        /* <DEDUP_REMOVED lines=14> */
.L_x_4154:
[----:B------:R-:W-:Y:S05]  /*35790*/  BSYNC B0 ;  /* 0x0000000000007941 */ /* 0x000fea0003800000 */
.L_x_4153:
[----:B------:R-:W-:-:S03]  /*357a0*/  UMOV UR4, 0xffffffff ;  /* 0xffffffff00047882 */ /* 0x000fc60000000000 */
[----:B------:R-:W-:Y:S05]  /*357b0*/  BRA.DIV UR4, `(.L_x_4155) ;  /* 0x00000066042c7947 */ /* 0x000fea000b800000 */
[----:B-----5:R-:W2:Y:S02]  /*357c0*/  SHFL.UP PT, R14, R5, 0x1, RZ ;  /* 0x04200000050e7989 */ /* 0x020ea400000e00ff */
[----:B--2---:R-:W-:-:S05]  /*357d0*/  SEL R14, R14, RZ, P1 ;  /* 0x000000ff0e0e7207 */ /* 0x004fca0000800000 */
[----:B-1----:R-:W-:-:S05]  /*357e0*/  IMAD.IADD R13, R5, 0x1, R14 ;  /* 0x00000001050d7824 */ /* 0x002fca00078e020e */
        /* <DEDUP_REMOVED lines=13> */
.L_x_4369:
[----:B------:R-:W-:Y:S02]  /*358c0*/  ULDC UR4, c[0x0][0xd38] ;  /* 0x00034e0000047ab9 */ /* 0x000fe40000000800 */
[----:B------:R-:W-:-:S04]  /*358d0*/  IMAD.U32 R7, RZ, RZ, UR4 ;  /* 0x00000004ff077e24 */ /* 0x000fc8000f8e00ff */
[----:B-1----:R-:W-:-:S04]  /*358e0*/  IMAD R14, R14, R7, RZ ;  /* 0x000000070e0e7224 */ /* 0x002fc800078e02ff */
[----:B------:R-:W-:-:S05]  /*358f0*/  IMAD.IADD R9, R14, 0x1, R9 ;  /* 0x000000010e097824 */ /* 0x000fca00078e0209 */
[----:B------:R-:W-:-:S13]  /*35900*/  ISETP.GT.AND P6, PT, R9, R0, PT ;  /* 0x000000000900720c */ /* 0x000fda0003fc4270 */
[----:B------:R-:W-:Y:S05]  /*35910*/  @!P6 BRA `(.L_x_4156) ;  /* 0xfffffffc0064e947 */ /* 0x000fea000383ffff */
.L_x_4151:
        /* <DEDUP_REMOVED lines=8> */
.L_x_4373:
[----:B------:R-:W-:Y:S01]  /*359a0*/  ISETP.NE.AND P0, PT, R3, RZ, PT ;  /* 0x000000ff0300720c */ /* 0x000fe20003f05270 */
[----:B------:R-:W-:-:S12]  /*359b0*/  IMAD.MOV.U32 R14, RZ, RZ, RZ ;  /* 0x000000ffff0e7224 */ /* 0x000fd800078e00ff */
[----:B------:R-:W-:Y:S05]  /*359c0*/  @!P0 BRA `(.L_x_4158) ;  /* 0x0000000000108947 */ /* 0x000fea0003800000 */
[----:B------:R-:W-:Y:S01]  /*359d0*/  UMOV UR4, 0xffffffff ;  /* 0xffffffff00047882 */ /* 0x000fe20000000000 */
[----:B------:R-:W-:Y:S02]  /*359e0*/  VIADD R12, R4, 0xffffffff ;  /* 0xffffffff040c7836 */ /* 0x000fe40000000000 */
[----:B------:R-:W-:Y:S05]  /*359f0*/  BRA.DIV UR4, `(.L_x_4159) ;  /* 0x0000006604a07947 */ /* 0x000fea000b800000 */
[----:B------:R4:W0:Y:S02]  /*35a00*/  SHFL.IDX PT, R14, R2, R12, 0x1f ;  /* 0x00001f0c020e7589 */ /* 0x00082400000e0000 */
.L_x_4158:
[----:B0---4-:R-:W0:Y:S01]  /*35a10*/  LDC.64 R2, c[0x0][0xd90] ;  /* 0x00036400ff027b82 */ /* 0x011e220000000a00 */
[----:B------:R-:W-:-:S04]  /*35a20*/  IMAD.IADD R19, R4, 0x1, R19 ;  /* 0x0000000104137824 */ /* 0x000fc800078e0213 */
[----:B0-----:R-:W-:-:S05]  /*35a30*/  IMAD.WIDE R2, R19, 0x4, R2 ;  /* 0x0000000413027825 */ /* 0x001fca00078e0202 */
[----:B------:R0:W2:Y:S01]  /*35a40*/  LDG.E R6, desc[UR44][R2.64] ;  /* 0x0000002c02067981 */ /* 0x0000a2000c1e1900 */
        /* <DEDUP_REMOVED lines=62> */
.L_x_4152:
[----:B------:R-:W-:Y:S01]  /*35e30*/  UMOV UR4, URZ ;  /* 0x0000003f00047c82 */ /* 0x000fe20008000000 */
[----:B------:R-:W-:Y:S01]  /*35e40*/  UMOV UR5, URZ ;  /* 0x0000003f00057c82 */ /* 0x000fe20008000000 */
[----:B------:R-:W-:Y:S01]  /*35e50*/  ULDC UR6, c[0x0][0xd3c] ;  /* 0x00034f0000067ab9 */ /* 0x000fe20000000800 */
[----:B------:R-:W-:Y:S02]  /*35e60*/  IMAD.MOV.U32 R16, RZ, RZ, R0 ;  /* 0x000000ffff107224 */ /* 0x000fe400078e0000 */
[----:B------:R-:W-:Y:S02]  /*35e70*/  IMAD.U32 R17, RZ, RZ, UR4 ;  /* 0x00000004ff117e24 */ /* 0x000fe4000f8e00ff */
[----:B------:R-:W-:Y:S02]  /*35e80*/  IMAD.U32 R18, RZ, RZ, UR5 ;  /* 0x00000005ff127e24 */ /* 0x000fe4000f8e00ff */
[----:B------:R-:W-:-:S07]  /*35e90*/  IMAD.U32 R19, RZ, RZ, UR6 ;  /* 0x00000006ff137e24 */ /* 0x000fce000f8e00ff */
.L_x_4160:
        /* <DEDUP_REMOVED lines=10> */
.L_x_4149:
[----:B------:R-:W-:Y:S02]  /*35f40*/  ULDC UR4, c[0x0][0xd3c] ;  /* 0x00034f0000047ab9 */ /* 0x000fe40000000800 */
[----:B0-----:R-:W-:-:S13]  /*35f50*/  ISETP.GE.AND P0, PT, R19, UR4, PT ;  /* 0x0000000413007c0c */ /* 0x001fda000bf06270 */
[----:B------:R-:W-:Y:S05]  /*35f60*/  @!P0 BRA `(.L_x_4161) ;  /* 0xffffff9000848947 */ /* 0x000fea000383ffff */
[----:B------:R-:W-:Y:S05]  /*35f70*/  BSYNC B8 ;  /* 0x0000000000087941 */ /* 0x000fea0003800000 */
.L_x_4040:
[----:B0-----:R-:W5:Y:S01]  /*35f80*/  LDL.LU R0, [R1+0x480] ;  /* 0x0004800001007983 */ /* 0x001f620000300800 */
        /* <DEDUP_REMOVED lines=11> */
.L_x_4376:
[----:B------:R-:W-:Y:S05]  /*36040*/  BSYNC B0 ;  /* 0x0000000000007941 */ /* 0x000fea0003800000 */
.L_x_4162:
[----:B------:R-:W-:-:S03]  /*36050*/  UMOV UR4, 0xffffffff ;  /* 0xffffffff00047882 */ /* 0x000fc60000000000 */
[----:B------:R-:W-:Y:S05]  /*36060*/  BRA.DIV UR4, `(.L_x_4164) ;  /* 0x00000062043c7947 */ /* 0x000fea000b800000 */
[----:B------:R-:W0:Y:S02]  /*36070*/  S2R R0, SR_TID.X ;  /* 0x0000000000007919 */ /* 0x000e240000002100 */
[----:B0-----:R-:W-:-:S04]  /*36080*/  SHF.R.U32.HI R0, RZ, 0x5, R0 ;  /* 0x00000005ff007819 */ /* 0x001fc80000011600 */
[----:B------:R-:W-:-:S05]  /*36090*/  LOP3.LUT R0, R0, 0x3, RZ, 0xc0, !PT ;  /* 0x0000000300007812 */ /* 0x000fca00078ec0ff */
[----:B------:R0:W0:Y:S02]  /*360a0*/  SHFL.IDX PT, R14, R0, RZ, 0x1f ;  /* 0x00001fff000e7589 */ /* 0x00002400000e0000 */
.L_x_4379:
[----:B0-----:R-:W-:-:S13]  /*360b0*/  ISETP.NE.AND P0, PT, R14, RZ, PT ;  /* 0x000000ff0e00720c */ /* 0x001fda0003f05270 */
[----:B------:R-:W-:Y:S05]  /*360c0*/  @P0 BRA `(.L_x_3800) ;  /* 0x0000000000880947 */ /* 0x000fea0003800000 */
[----:B------:R-:W-:-:S03]  /*360d0*/  UMOV UR4, 0xffffffff ;  /* 0xffffffff00047882 */ /* 0x000fc60000000000 */
[----:B------:R-:W-:Y:S05]  /*360e0*/  BRA.DIV UR4, `(.L_x_4165) ;  /* 0x0000006204507947 */ /* 0x000fea000b800000 */
[----:B------:R-:W-:-:S13]  /*360f0*/  ELECT P6, URZ, PT ;  /* 0x00000000003f782f */ /* 0x000fda00038c0000 */
.L_x_4382:
[----:B------:R-:W-:Y:S05]  /*36100*/  @!P6 BRA `(.L_x_3800) ;  /* 0x000000000078e947 */ /* 0x000fea0003800000 */
[----:B------:R-:W-:-:S06]  /*36110*/  ULOP3.LUT UR4, UR38, 0x2, URZ, 0xfc, !UPT ;  /* 0x0000000226047892 */ /* 0x000fcc000f8efc3f */
[----:B------:R-:W-:-:S05]  /*36120*/  IMAD.U32 R0, RZ, RZ, UR4 ;  /* 0x00000004ff007e24 */ /* 0x000fca000f8e00ff */
[----:B------:R-:W-:-:S13]  /*36130*/  ISETP.NE.AND P0, PT, R0, 0x3, PT ;  /* 0x000000030000780c */ /* 0x000fda0003f05270 */
[----:B------:R-:W-:Y:S05]  /*36140*/  @!P0 BRA `(.L_x_4166) ;  /* 0x0000000000048947 */ /* 0x000fea0003800000 */
[----:B------:R-:W-:Y:S01]  /*36150*/  BPT.TRAP 0x1 ;  /* 0x000000040000795c */ /* 0x000fe20000300000 */
.L_x_4166:
[----:B------:R-:W-:Y:S01]  /*36160*/  IMAD R3, R25, 0x8, R5 ;  /* 0x0000000819037824 */ /* 0x000fe200078e0205 */
[----:B------:R-:W-:Y:S01]  /*36170*/  SHF.L.U32 R2, R27, 0x1f, RZ ;  /* 0x0000001f1b027819 */ /* 0x000fe200000006ff */
[----:B------:R-:W-:-:S03]  /*36180*/  VIADD R25, R25, 0x1 ;  /* 0x0000000119197836 */ /* 0x000fc60000000000 */
[----:B------:R-:W0:Y:S02]  /*36190*/  SYNCS.PHASECHK.TRANS64.TRYWAIT P1, [R3+URZ+0x32440], R2 ;  /* 0x03244002030075a7 */ /* 0x000e24000802017f */
[----:B------:R-:W-:-:S04]  /*361a0*/  ISETP.NE.AND P2, PT, R25, 0x2, PT ;  /* 0x000000021900780c */ /* 0x000fc80003f45270 */
[----:B------:R-:W-:Y:S01]  /*361b0*/  SEL R0, RZ, 0x1, P2 ;  /* 0x00000001ff007807 */ /* 0x000fe20001000000 */
[----:B0-----:R-:W-:Y:S08]  /*361c0*/  @!P1 BRA `(.L_x_4167) ;  /* 0x0000006000389947 */ /* 0x001ff00003800000 */
.L_x_4383:
[----:B------:R-:W-:Y:S02]  /*361d0*/  SEL R25, R25, RZ, P2 ;  /* 0x000000ff19197207 */ /* 0x000fe40001000000 */
[----:B------:R-:W-:Y:S01]  /*361e0*/  LOP3.LUT R0, R27, R0, RZ, 0x3c, !PT ;  /* 0x000000001b007212 */ /* 0x000fe200078e3cff */
[----:B------:R-:W-:Y:S06]  /*361f0*/  @!P0 BRA `(.L_x_4168) ;  /* 0x0000000000048947 */ /* 0x000fec0003800000 */
[----:B------:R-:W-:Y:S01]  /*36200*/  BPT.TRAP 0x1 ;  /* 0x000000040000795c */ /* 0x000fe20000300000 */
.L_x_4168:
[----:B------:R-:W-:Y:S01]  /*36210*/  IMAD R25, R25, 0x8, R5 ;  /* 0x0000000819197824 */ /* 0x000fe200078e0205 */
[----:B------:R-:W-:-:S04]  /*36220*/  SHF.L.U32 R0, R0, 0x1f, RZ ;  /* 0x0000001f00007819 */ /* 0x000fc800000006ff */
[----:B------:R-:W0:Y:S02]  /*36230*/  SYNCS.PHASECHK.TRANS64.TRYWAIT P1, [R25+URZ+0x32440], R0 ;  /* 0x03244000190075a7 */ /* 0x000e24000802017f */
[----:B0-----:R-:W-:Y:S05]  /*36240*/  @!P1 BRA `(.L_x_4169) ;  /* 0x00000060002c9947 */ /* 0x001fea0003800000 */
.L_x_4384:
[----:B------:R-:W-:Y:S05]  /*36250*/  @!P0 BRA `(.L_x_4170) ;  /* 0x0000000000048947 */ /* 0x000fea0003800000 */
[----:B------:R-:W-:Y:S01]  /*36260*/  BPT.TRAP 0x1 ;  /* 0x000000040000795c */ /* 0x000fe20000300000 */
.L_x_4170:
[----:B------:R-:W0:Y:S02]  /*36270*/  SYNCS.PHASECHK.TRANS64.TRYWAIT P1, [R3+URZ+0x32460], R2 ;  /* 0x03246002030075a7 */ /* 0x000e24000802017f */
[----:B0-----:R-:W-:Y:S05]  /*36280*/  @!P1 BRA `(.L_x_4171) ;  /* 0x0000006000309947 */ /* 0x001fea0003800000 */
.L_x_4385:
[----:B------:R-:W-:Y:S05]  /*36290*/  @!P0 BRA `(.L_x_4172) ;  /* 0x0000000000048947 */ /* 0x000fea0003800000 */
[----:B------:R-:W-:Y:S01]  /*362a0*/  BPT.TRAP 0x1 ;  /* 0x000000040000795c */ /* 0x000fe20000300000 */
.L_x_4172:
[----:B------:R0:W0:Y:S02]  /*362b0*/  SYNCS.PHASECHK.TRANS64.TRYWAIT P0, [R25+URZ+0x32460], R0 ;  /* 0x03246000190075a7 */ /* 0x000024000800017f */
[----:B0-----:R-:W-:Y:S05]  /*362c0*/  @!P0 NANOSLEEP.SYNCS 0x989680 ;  /* 0x009896800000895d */ /* 0x001fea0003900000 */
[----:B------:R-:W0:Y:S02]  /*362d0*/  @!P0 SYNCS.PHASECHK.TRANS64 P0, [R25+URZ+0x32460], R0 ;  /* 0x03246000190085a7 */ /* 0x000e24000800007f */
[----:B0-----:R-:W-:Y:S05]  /*362e0*/  @!P0 BRA `(.L_x_4172) ;  /* 0xfffffffc00f08947 */ /* 0x001fea000383ffff */
.L_x_3800:
[----:B------:R-:W-:Y:S05]  /*362f0*/  BSYNC B9 ;  /* 0x0000000000097941 */ /* 0x000fea0003800000 */
.L_x_3797:
[----:B------:R-:W-:Y:S05]  /*36300*/  EXIT ;  /* 0x000000000000794d */ /* 0x000fea0003800000 */
.L_x_3826:
[----:B0-----:R0:W1:Y:S02]  /*36310*/  SYNCS.PHASECHK.TRANS64.TRYWAIT P5, [R71+URZ+0x32490], R86 ;  /* 0x03249056470075a7 */ /* 0x00106400080a017f */
[----:B-1----:R-:W-:Y:S05]  /*36320*/  @!P5 NANOSLEEP.SYNCS 0x989680 ;  /* 0x009896800000d95d */ /* 0x002fea0003900000 */
[----:B------:R-:W1:Y:S02]  /*36330*/  @!P5 SYNCS.PHASECHK.TRANS64 P5, [R71+URZ+0x32490], R86 ;  /* 0x032490564700d5a7 */ /* 0x000e6400080a007f */
[----:B-1----:R-:W-:Y:S05]  /*36340*/  @!P5 BRA `(.L_x_3826) ;  /* 0xfffffffc00f0d947 */ /* 0x002fea000383ffff */
[----:B------:R-:W-:Y:S05]  /*36350*/  BRA `(.L_x_4173) ;  /* 0xfffffccc005c7947 */ /* 0x000fea000383ffff */
.L_x_3827:
        /* <DEDUP_REMOVED lines=8> */
.L_x_4175:
[----:B------:R-:W-:Y:S05]  /*363e0*/  BSYNC B1 ;  /* 0x0000000000017941 */ /* 0x000fea0003800000 */
.L_x_4174:
        /* <DEDUP_REMOVED lines=8> */
.L_x_4176:
[----:B------:R-:W-:Y:S05]  /*36470*/  BRA `(.L_x_4177) ;  /* 0xfffffccc00287947 */ /* 0x000fea000383ffff */
.L_x_3836:
[----:B------:R-:W-:Y:S01]  /*36480*/  BSSY B1, `(.L_x_4178) ;  /* 0x0000008000017945 */ /* 0x000fe20003800000 */
[----:B------:R-:W-:Y:S02]  /*36490*/  IMAD.MOV.U32 R13, RZ, RZ, R84 ;  /* 0x000000ffff0d7224 */ /* 0x000fe400078e0054 */
[----:B------:R-:W-:Y:S02]  /*364a0*/  IMAD.MOV.U32 R12, RZ, RZ, 0x1 ;  /* 0x00000001ff0c7424 */ /* 0x000fe400078e00ff */
[----:B0---4-:R-:W-:Y:S02]  /*364b0*/  IMAD.MOV.U32 R11, RZ, RZ, 0x1c1f ;  /* 0x00001c1fff0b7424 */ /* 0x011fe400078e00ff */
[----:B------:R-:W-:-:S07]  /*364c0*/  IMAD.MOV.U32 R15, RZ, RZ, -0x1 ;  /* 0xffffffffff0f7424 */ /* 0x000fce00078e00ff */
[----:B-123--:R-:W-:Y:S05]  /*364d0*/  WARPSYNC.COLLECTIVE R15, `(.L_x_4179) ;  /* 0x000000000f087348 */ /* 0x00efea0003c00000 */
[----:B---3--:R0:W3:Y:S02]  /*364e0*/  SHFL.IDX P6, R14, R13, R12, R11 ;  /* 0x0000000c0d0e7389 */ /* 0x0080e400000c000b */
[----:B0123--:R-:W-:Y:S01]  /*364f0*/  ENDCOLLECTIVE ;  /* 0x000000000000791b */ /* 0x00ffe20003800000 */
.L_x_4179:
[----:B------:R-:W-:Y:S05]  /*36500*/  BSYNC B1 ;  /* 0x0000000000017941 */ /* 0x000fea0003800000 */
.L_x_4178:
        /* <DEDUP_REMOVED lines=8> */
.L_x_4180:
[----:B------:R-:W-:Y:S05]  /*36590*/  BRA `(.L_x_4181) ;  /* 0xfffffcd000c07947 */ /* 0x000fea000383ffff */
.L_x_3850:
[----:B-1----:R1:W2:Y:S02]  /*365a0*/  SYNCS.PHASECHK.TRANS64.TRYWAIT P4, [R71+URZ+0x32490], R86 ;  /* 0x03249056470075a7 */ /* 0x0022a4000808017f */
[----:B--2---:R-:W-:Y:S05]  /*365b0*/  @!P4 NANOSLEEP.SYNCS 0x989680 ;  /* 0x009896800000c95d */ /* 0x004fea0003900000 */
[----:B------:R-:W2:Y:S02]  /*365c0*/  @!P4 SYNCS.PHASECHK.TRANS64 P4, [R71+URZ+0x32490], R86 ;  /* 0x032490564700c5a7 */ /* 0x000ea4000808007f */
[----:B--2---:R-:W-:Y:S05]  /*365d0*/  @!P4 BRA `(.L_x_3850) ;  /* 0xfffffffc00f0c947 */ /* 0x004fea000383ffff */
[----:B------:R-:W-:Y:S05]  /*365e0*/  BRA `(.L_x_4182) ;  /* 0xfffffce0004c7947 */ /* 0x000fea000383ffff */
.L_x_3851:
        /* <DEDUP_REMOVED lines=8> */
.L_x_4184:
[----:B------:R-:W-:Y:S05]  /*36670*/  BSYNC B1 ;  /* 0x0000000000017941 */ /* 0x000fea0003800000 */
.L_x_4183:
        /* <DEDUP_REMOVED lines=8> */
.L_x_4185:
[----:B------:R-:W-:Y:S01]  /*36700*/  IMAD.MOV.U32 R76, RZ, RZ, R14 ;  /* 0x000000ffff4c7224 */ /* 0x000fe200078e000e */
[----:B------:R-:W-:Y:S06]  /*36710*/  BRA `(.L_x_4186) ;  /* 0xfffffce000187947 */ /* 0x000fec000383ffff */
.L_x_3856:
        /* <DEDUP_REMOVED lines=8> */
.L_x_4188:
[----:B------:R-:W-:Y:S05]  /*367a0*/  BSYNC B1 ;  /* 0x0000000000017941 */ /* 0x000fea0003800000 */
.L_x_4187:
        /* <DEDUP_REMOVED lines=8> */
.L_x_4189:
[----:B------:R-:W-:Y:S05]  /*36830*/  BRA `(.L_x_4190) ;  /* 0xfffffce400bc7947 */ /* 0x000fea000383ffff */
.L_x_3861:
[----:B0-----:R0:W1:Y:S02]  /*36840*/  SYNCS.PHASECHK.TRANS64.TRYWAIT P2, [R71+URZ+0x32490], R86 ;  /* 0x03249056470075a7 */ /* 0x001064000804017f */
[----:B-1----:R-:W-:Y:S05]  /*36850*/  @!P2 NANOSLEEP.SYNCS 0x989680 ;  /* 0x009896800000a95d */ /* 0x002fea0003900000 */
[----:B------:R-:W1:Y:S02]  /*36860*/  @!P2 SYNCS.PHASECHK.TRANS64 P2, [R71+URZ+0x32490], R86 ;  /* 0x032490564700a5a7 */ /* 0x000e64000804007f */
[----:B-1----:R-:W-:Y:S05]  /*36870*/  @!P2 BRA `(.L_x_3861) ;  /* 0xfffffffc00f0a947 */ /* 0x002fea000383ffff */
[----:B------:R-:W-:Y:S05]  /*36880*/  BRA `(.L_x_4191) ;  /* 0xfffffcec00b47947 */ /* 0x000fea000383ffff */
.L_x_3862:
        /* <DEDUP_REMOVED lines=8> */
.L_x_4193:
[----:B------:R-:W-:Y:S05]  /*36910*/  BSYNC B1 ;  /* 0x0000000000017941 */ /* 0x000fea0003800000 */
.L_x_4192:
        /* <DEDUP_REMOVED lines=8> */
.L_x_4194:
[----:B------:R-:W-:Y:S05]  /*369a0*/  BRA `(.L_x_4195) ;  /* 0xfffffcec00dc7947 */ /* 0x000fea000383ffff */
.L_x_3865:
[----:B------:R-:W-:Y:S01]  /*369b0*/  BSSY B1, `(.L_x_4196) ;  /* 0x0000008000017945 */ /* 0x000fe20003800000 */
[----:B------:R-:W-:Y:S02]  /*369c0*/  IMAD.MOV.U32 R13, RZ, RZ, R9 ;  /* 0x000000ffff0d7224 */ /* 0x000fe400078e0009 */
[----:B------:R-:W-:Y:S02]  /*369d0*/  IMAD.MOV.U32 R12, RZ, RZ, 0x1 ;  /* 0x00000001ff0c7424 */ /* 0x000fe400078e00ff */
[----:B------:R-:W-:Y:S02]  /*369e0*/  IMAD.MOV.U32 R11, RZ, RZ, 0x1c1f ;  /* 0x00001c1fff0b7424 */ /* 0x000fe400078e00ff */
[----:B----4-:R-:W-:-:S07]  /*369f0*/  IMAD.MOV.U32 R15, RZ, RZ, -0x1 ;  /* 0xffffffffff0f7424 */ /* 0x010fce00078e00ff */
[----:B0123--:R-:W-:Y:S05]  /*36a00*/  WARPSYNC.COLLECTIVE R15, `(.L_x_4197) ;  /* 0x000000000f087348 */ /* 0x00ffea0003c00000 */
[----:B---3--:R3:W4:Y:S02]  /*36a10*/  SHFL.IDX P6, R14, R13, R12, R11 ;  /* 0x0000000c0d0e7389 */ /* 0x00872400000c000b */
[----:B01234-:R-:W-:Y:S01]  /*36a20*/  ENDCOLLECTIVE ;  /* 0x000000000000791b */ /* 0x01ffe20003800000 */
.L_x_4197:
[----:B------:R-:W-:Y:S05]  /*36a30*/  BSYNC B1 ;  /* 0x0000000000017941 */ /* 0x000fea0003800000 */
.L_x_4196:
        /* <DEDUP_REMOVED lines=8> */
.L_x_4198:
[----:B------:R-:W-:Y:S05]  /*36ac0*/  BRA `(.L_x_4199) ;  /* 0xfffffcec00dc7947 */ /* 0x000fea000383ffff */
.L_x_3869:
[----:B-1----:R1:W2:Y:S02]  /*36ad0*/  SYNCS.PHASECHK.TRANS64.TRYWAIT P3, [R71+URZ+0x324b0], R86 ;  /* 0x0324b056470075a7 */ /* 0x0022a4000806017f */
[----:B--2---:R-:W-:Y:S05]  /*36ae0*/  @!P3 NANOSLEEP.SYNCS 0x989680 ;  /* 0x009896800000b95d */ /* 0x004fea0003900000 */
[----:B------:R-:W2:Y:S02]  /*36af0*/  @!P3 SYNCS.PHASECHK.TRANS64 P3, [R71+URZ+0x324b0], R86 ;  /* 0x0324b0564700b5a7 */ /* 0x000ea4000806007f */
[----:B--2---:R-:W-:Y:S05]  /*36b00*/  @!P3 BRA `(.L_x_3869) ;  /* 0xfffffffc00f0b947 */ /* 0x004fea000383ffff */
[----:B------:R-:W-:Y:S05]  /*36b10*/  BRA `(.L_x_4200) ;  /* 0xfffffcf000587947 */ /* 0x000fea000383ffff */
.L_x_3885:
[----:B------:R0:W5:Y:S01]  /*36b20*/  LDL R13, [R1+0x464] ;  /* 0x00046400010d7983 */ /* 0x0001620000100800 */
[----:B------:R-:W-:Y:S01]  /*36b30*/  BSSY B0, `(.L_x_4201) ;  /* 0x0000007000007945 */ /* 0x000fe20003800000 */
[----:B------:R-:W-:Y:S02]  /*36b40*/  IMAD.MOV.U32 R12, RZ, RZ, RZ ;  /* 0x000000ffff0c7224 */ /* 0x000fe400078e00ff */
[----:B------:R-:W-:Y:S02]  /*36b50*/  IMAD.MOV.U32 R11, RZ, RZ, 0x1f ;  /* 0x0000001fff0b7424 */ /* 0x000fe400078e00ff */
[----:B------:R-:W-:-:S07]  /*36b60*/  IMAD.MOV.U32 R15, RZ, RZ, -0x1 ;  /* 0xffffffffff0f7424 */ /* 0x000fce00078e00ff */
[----:B0--345:R-:W-:Y:S05]  /*36b70*/  WARPSYNC.COLLECTIVE R15, `(.L_x_4202) ;  /* 0x000000000f087348 */ /* 0x039fea0003c00000 */
[----:B-----5:R1:W2:Y:S02]  /*36b80*/  SHFL.IDX P6, R14, R13, R12, R11 ;  /* 0x0000000c0d0e7389 */ /* 0x0202a400000c000b */
[----:B01234-:R-:W-:Y:S01]  /*36b90*/  ENDCOLLECTIVE ;  /* 0x000000000000791b */ /* 0x01ffe20003800000 */
.L_x_4202:
[----:B------:R-:W-:Y:S05]  /*36ba0*/  BSYNC B0 ;  /* 0x0000000000007941 */ /* 0x000fea0003800000 */
.L_x_4201:
[----:B------:R-:W-:Y:S05]  /*36bb0*/  BRA `(.L_x_4203) ;  /* 0xfffffd0000dc7947 */ /* 0x000fea000383ffff */
.L_x_3897:
        /* <DEDUP_REMOVED lines=8> */
.L_x_4205:
[----:B------:R-:W-:Y:S05]  /*36c40*/  BSYNC B1 ;  /* 0x0000000000017941 */ /* 0x000fea0003800000 */
.L_x_4204:
        /* <DEDUP_REMOVED lines=8> */
.L_x_4206:
[----:B------:R-:W-:Y:S02]  /*36cd0*/  IMAD.MOV.U32 R13, RZ, RZ, R7 ;  /* 0x000000ffff0d7224 */ /* 0x000fe400078e0007 */
[----:B------:R-:W-:-:S07]  /*36ce0*/  IMAD.MOV.U32 R2, RZ, RZ, R14 ;  /* 0x000000ffff027224 */ /* 0x000fce00078e000e */
[----:B------:R-:W-:Y:S05]  /*36cf0*/  WARPSYNC.COLLECTIVE R15, `(.L_x_4207) ;  /* 0x000000000f087348 */ /* 0x000fea0003c00000 */
[----:B------:R0:W1:Y:S02]  /*36d00*/  SHFL.IDX P6, R14, R13, R12, R11 ;  /* 0x0000000c0d0e7389 */ /* 0x00006400000c000b */
[----:B01----:R-:W-:Y:S01]  /*36d10*/  ENDCOLLECTIVE ;  /* 0x000000000000791b */ /* 0x003fe20003800000 */
.L_x_4207:
[----:B------:R-:W-:Y:S02]  /*36d20*/  IMAD.MOV.U32 R13, RZ, RZ, R8 ;  /* 0x000000ffff0d7224 */ /* 0x000fe400078e0008 */
[----:B------:R-:W-:-:S07]  /*36d30*/  IMAD.MOV.U32 R5, RZ, RZ, R14 ;  /* 0x000000ffff057224 */ /* 0x000fce00078e000e */
[----:B------:R-:W-:Y:S05]  /*36d40*/  WARPSYNC.COLLECTIVE R15, `(.L_x_4208) ;  /* 0x000000000f087348 */ /* 0x000fea0003c00000 */
[----:B------:R0:W1:Y:S02]  /*36d50*/  SHFL.IDX P6, R14, R13, R12, R11 ;  /* 0x0000000c0d0e7389 */ /* 0x00006400000c000b */
[----:B01----:R-:W-:Y:S01]  /*36d60*/  ENDCOLLECTIVE ;  /* 0x000000000000791b */ /* 0x003fe20003800000 */
.L_x_4208:
[----:B------:R-:W-:Y:S05]  /*36d70*/  BRA `(.L_x_4209) ;  /* 0xfffffd0c00b47947 */ /* 0x000fea000383ffff */
.L_x_3900:
[----:B------:R-:W-:Y:S01]  /*36d80*/  BSSY B1, `(.L_x_4210) ;  /* 0x0000008000017945 */ /* 0x000fe20003800000 */
[----:B------:R-:W-:Y:S02]  /*36d90*/  IMAD.MOV.U32 R13, RZ, RZ, R6 ;  /* 0x000000ffff0d7224 */ /* 0x000fe400078e0006 */
[----:B------:R-:W-:Y:S02]  /*36da0*/  IMAD.MOV.U32 R12, RZ, RZ, 0x1 ;  /* 0x00000001ff0c7424 */ /* 0x000fe400078e00ff */
[----:B------:R-:W-:Y:S02]  /*36db0*/  IMAD.MOV.U32 R11, RZ, RZ, 0x1c1f ;  /* 0x00001c1fff0b7424 */ /* 0x000fe400078e00ff */
[----:B------:R-:W-:-:S07]  /*36dc0*/  IMAD.MOV.U32 R15, RZ, RZ, -0x1 ;  /* 0xffffffffff0f7424 */ /* 0x000fce00078e00ff */
[----:B0---4-:R-:W-:Y:S05]  /*36dd0*/  WARPSYNC.COLLECTIVE R15, `(.L_x_4211) ;  /* 0x000000000f087348 */ /* 0x011fea0003c00000 */
[----:B----4-:R1:W2:Y:S02]  /*36de0*/  SHFL.IDX P6, R14, R13, R12, R11 ;  /* 0x0000000c0d0e7389 */ /* 0x0102a400000c000b */
[----:B012---:R-:W-:Y:S01]  /*36df0*/  ENDCOLLECTIVE ;  /* 0x000000000000791b */ /* 0x007fe20003800000 */
.L_x_4211:
[----:B------:R-:W-:Y:S05]  /*36e00*/  BSYNC B1 ;  /* 0x0000000000017941 */ /* 0x000fea0003800000 */
.L_x_4210:
        /* <DEDUP_REMOVED lines=8> */
.L_x_4212:
[----:B------:R-:W-:Y:S02]  /*36e90*/  IMAD.MOV.U32 R13, RZ, RZ, R7 ;  /* 0x000000ffff0d7224 */ /* 0x000fe400078e0007 */
[----:B------:R-:W-:-:S07]  /*36ea0*/  IMAD.MOV.U32 R4, RZ, RZ, R14 ;  /* 0x000000ffff047224 */ /* 0x000fce00078e000e */
[----:B------:R-:W-:Y:S05]  /*36eb0*/  WARPSYNC.COLLECTIVE R15, `(.L_x_4213) ;  /* 0x000000000f087348 */ /* 0x000fea0003c00000 */
[----:B------:R0:W1:Y:S02]  /*36ec0*/  SHFL.IDX P6, R14, R13, R12, R11 ;  /* 0x0000000c0d0e7389 */ /* 0x00006400000c000b */
[----:B01----:R-:W-:Y:S01]  /*36ed0*/  ENDCOLLECTIVE ;  /* 0x000000000000791b */ /* 0x003fe20003800000 */
.L_x_4213:
[----:B------:R-:W-:Y:S02]  /*36ee0*/  IMAD.MOV.U32 R13, RZ, RZ, R8 ;  /* 0x000000ffff0d7224 */ /* 0x000fe400078e0008 */
[----:B------:R-:W-:-:S07]  /*36ef0*/  IMAD.MOV.U32 R7, RZ, RZ, R14 ;  /* 0x000000ffff077224 */ /* 0x000fce00078e000e */
[----:B------:R-:W-:Y:S05]  /*36f00*/  WARPSYNC.COLLECTIVE R15, `(.L_x_4214) ;  /* 0x000000000f087348 */ /* 0x000fea0003c00000 */
[----:B------:R0:W1:Y:S02]  /*36f10*/  SHFL.IDX P6, R14, R13, R12, R11 ;  /* 0x0000000c0d0e7389 */ /* 0x00006400000c000b */
[----:B01----:R-:W-:Y:S01]  /*36f20*/  ENDCOLLECTIVE ;  /* 0x000000000000791b */ /* 0x003fe20003800000 */
.L_x_4214:
[----:B------:R-:W-:Y:S05]  /*36f30*/  BRA `(.L_x_4215) ;  /* 0xfffffd1000107947 */ /* 0x000fea000383ffff */
.L_x_3904:
[----:B------:R0:W0:Y:S02]  /*36f40*/  SYNCS.PHASECHK.TRANS64.TRYWAIT P0, [R148+URZ+0x32400], R13 ;  /* 0x0324000d940075a7 */ /* 0x000024000800017f */
[----:B0-----:R-:W-:Y:S05]  /*36f50*/  @!P0 NANOSLEEP.SYNCS 0x989680 ;  /* 0x009896800000895d */ /* 0x001fea0003900000 */
[----:B------:R-:W0:Y:S02]  /*36f60*/  @!P0 SYNCS.PHASECHK.TRANS64 P0, [R148+URZ+0x32400], R13 ;  /* 0x0324000d940085a7 */ /* 0x000e24000800007f */
[----:B0-----:R-:W-:Y:S05]  /*36f70*/  @!P0 BRA `(.L_x_3904) ;  /* 0xfffffffc00f08947 */ /* 0x001fea000383ffff */
[----:B------:R-:W-:Y:S05]  /*36f80*/  BRA `(.L_x_4216) ;  /* 0xfffffd1000907947 */ /* 0x000fea000383ffff */
.L_x_3912:
[----:B------:R-:W0:Y:S01]  /*36f90*/  LDC R61, c[0x0][0x3f4] ;  /* 0x0000fd00ff3d7b82 */ /* 0x000e220000000800 */
        /* <DEDUP_REMOVED lines=8> */
.L_x_4218:
[----:B------:R-:W-:Y:S05]  /*37020*/  BSYNC B1 ;  /* 0x0000000000017941 */ /* 0x000fea0003800000 */
.L_x_4217:
        /* <DEDUP_REMOVED lines=10> */
.L_x_4219:
        /* <DEDUP_REMOVED lines=8> */
.L_x_4220:
[----:B------:R-:W-:-:S05]  /*37150*/  @!P1 IADD3 R6, P2, R3, R5, RZ ;  /* 0x0000000503069210 */ /* 0x000fca0007f5e0ff */
[----:B------:R-:W-:Y:S02]  /*37160*/  @!P1 IMAD.X R7, R2, 0x1, R21, P2 ;  /* 0x0000000102079824 */ /* 0x000fe400010e0615 */
[----:B------:R-:W-:Y:S02]  /*37170*/  IMAD.MOV.U32 R13, RZ, RZ, R27 ;  /* 0x000000ffff0d7224 */ /* 0x000fe400078e001b */
[----:B------:R-:W-:-:S07]  /*37180*/  IMAD.MOV.U32 R4, RZ, RZ, R14 ;  /* 0x000000ffff047224 */ /* 0x000fce00078e000e */
[----:B------:R-:W-:Y:S05]  /*37190*/  WARPSYNC.COLLECTIVE R15, `(.L_x_4221) ;  /* 0x000000000f087348 */ /* 0x000fea0003c00000 */
[----:B------:R0:W1:Y:S02]  /*371a0*/  SHFL.IDX P6, R14, R13, R12, R11 ;  /* 0x0000000c0d0e7389 */ /* 0x00006400000c000b */
[----:B01----:R-:W-:Y:S01]  /*371b0*/  ENDCOLLECTIVE ;  /* 0x000000000000791b */ /* 0x003fe20003800000 */
.L_x_4221:
[----:B------:R-:W2:Y:S01]  /*371c0*/  @!P1 LD.E.128 R8, desc[UR44][R6.64] ;  /* 0x0000002c06089980 */ /* 0x000ea2000c101d00 */
[----:B------:R-:W-:-:S05]  /*371d0*/  @!P1 IADD3 R14, P2, R14, R5, RZ ;  /* 0x000000050e0e9210 */ /* 0x000fca0007f5e0ff */
[----:B------:R-:W-:-:S04]  /*371e0*/  @!P1 IMAD.X R3, R4, 0x1, R21, P2 ;  /* 0x0000000104039824 */ /* 0x000fc800010e0615 */
[----:B------:R-:W-:-:S05]  /*371f0*/  @!P1 IMAD.MOV.U32 R15, RZ, RZ, R3 ;  /* 0x000000ffff0f9224 */ /* 0x000fca00078e0003 */
[----:B------:R0:W5:Y:S01]  /*37200*/  @!P1 LD.E.128 R4, desc[UR44][R14.64] ;  /* 0x0000002c0e049980 */ /* 0x000162000c101d00 */
[----:B------:R-:W-:Y:S01]  /*37210*/  CS2R R58, SRZ ;  /* 0x00000000003a7805 */ /* 0x000fe2000001ff00 */
[----:B------:R-:W-:Y:S01]  /*37220*/  IMAD.MOV.U32 R13, RZ, RZ, R24 ;  /* 0x000000ffff0d7224 */ /* 0x000fe200078e0018 */
[----:B------:R-:W-:Y:S01]  /*37230*/  CS2R R56, SRZ ;  /* 0x0000000000387805 */ /* 0x000fe2000001ff00 */
[----:B------:R-:W-:Y:S01]  /*37240*/  IMAD.MOV.U32 R12, RZ, RZ, 0x1 ;  /* 0x00000001ff0c7424 */ /* 0x000fe200078e00ff */
[----:B------:R-:W-:Y:S01]  /*37250*/  CS2R R20, SRZ ;  /* 0x0000000000147805 */ /* 0x000fe2000001ff00 */
[----:B0-----:R-:W-:Y:S02]  /*37260*/  IMAD.MOV.U32 R15, RZ, RZ, -0x1 ;  /* 0xffffffffff0f7424 */ /* 0x001fe400078e00ff */
[----:B--2---:R-:W-:Y:S02]  /*37270*/  @!P1 IMAD.MOV.U32 R59, RZ, RZ, R11 ;  /* 0x000000ffff3b9224 */ /* 0x004fe400078e000b */
[----:B------:R-:W-:-:S02]  /*37280*/  IMAD.MOV.U32 R11, RZ, RZ, 0x1c1f ;  /* 0x00001c1fff0b7424 */ /* 0x000fc400078e00ff */
[----:B------:R-:W-:Y:S02]  /*37290*/  @!P1 IMAD.MOV.U32 R56, RZ, RZ, R8 ;  /* 0x000000ffff389224 */ /* 0x000fe400078e0008 */
[----:B------:R-:W-:-:S07]  /*372a0*/  @!P1 IMAD.MOV.U32 R57, RZ, RZ, R9 ;  /* 0x000000ffff399224 */ /* 0x000fce00078e0009 */
[----:B-----5:R-:W-:Y:S05]  /*372b0*/  WARPSYNC.COLLECTIVE R15, `(.L_x_4222) ;  /* 0x000000000f087348 */ /* 0x020fea0003c00000 */
[----:B------:R0:W1:Y:S02]  /*372c0*/  SHFL.IDX P6, R14, R13, R12, R11 ;  /* 0x0000000c0d0e7389 */ /* 0x00006400000c000b */
[----:B01---5:R-:W-:Y:S01]  /*372d0*/  ENDCOLLECTIVE ;  /* 0x000000000000791b */ /* 0x023fe20003800000 */
.L_x_4222:
[----:B------:R-:W-:Y:S02]  /*372e0*/  IMAD.MOV.U32 R2, RZ, RZ, R56 ;  /* 0x000000ffff027224 */ /* 0x000fe400078e0038 */
[----:B------:R-:W-:Y:S02]  /*372f0*/  IMAD.MOV.U32 R3, RZ, RZ, R57 ;  /* 0x000000ffff037224 */ /* 0x000fe400078e0039 */
[----:B------:R-:W-:Y:S01]  /*37300*/  @!P1 IMAD.MOV.U32 R58, RZ, RZ, R10 ;  /* 0x000000ffff3a9224 */ /* 0x000fe200078e000a */
[----:B------:R-:W-:Y:S01]  /*37310*/  PRMT R60, R60, 0x5410, R2 ;  /* 0x000054103c3c7816 */ /* 0x000fe20000000002 */
[----:B------:R-:W-:Y:S01]  /*37320*/  IMAD.MOV.U32 R9, RZ, RZ, R59 ;  /* 0x000000ffff097224 */ /* 0x000fe200078e003b */
[----:B------:R-:W-:Y:S02]  /*37330*/  PRMT R66, R66, 0x5410, R3 ;  /* 0x0000541042427816 */ /* 0x000fe40000000003 */
[----:B------:R-:W-:Y:S01]  /*37340*/  CS2R R2, SRZ ;  /* 0x0000000000027805 */ /* 0x000fe2000001ff00 */
[----:B------:R-:W-:Y:S01]  /*37350*/  IMAD.MOV.U32 R8, RZ, RZ, R58 ;  /* 0x000000ffff087224 */ /* 0x000fe200078e003a */
[----:B------:R-:W-:Y:S01]  /*37360*/  PRMT R60, R9, 0x7610, R60 ;  /* 0x00007610093c7816 */ /* 0x000fe2000000003c */
[----:B------:R-:W-:-:S03]  /*37370*/  IMAD.MOV.U32 R13, RZ, RZ, R25 ;  /* 0x000000ffff0d7224 */ /* 0x000fc600078e0019 */
[----:B------:R-:W-:Y:S01]  /*37380*/  PRMT R28, R8, 0x7610, R28 ;  /* 0x00007610081c7816 */ /* 0x000fe2000000001c */
[----:B------:R-:W-:Y:S02]  /*37390*/  @!P1 IMAD.MOV.U32 R20, RZ, RZ, R4 ;  /* 0x000000ffff149224 */ /* 0x000fe400078e0004 */
[----:B------:R-:W-:Y:S02]  /*373a0*/  @!P1 IMAD.MOV.U32 R21, RZ, RZ, R5 ;  /* 0x000000ffff159224 */ /* 0x000fe400078e0005 */
[----:B------:R-:W-:Y:S02]  /*373b0*/  @!P1 IMAD.MOV.U32 R2, RZ, RZ, R6 ;  /* 0x000000ffff029224 */ /* 0x000fe400078e0006 */
[----:B------:R-:W-:Y:S02]  /*373c0*/  @!P1 IMAD.MOV.U32 R3, RZ, RZ, R7 ;  /* 0x000000ffff039224 */ /* 0x000fe400078e0007 */
[----:B------:R-:W-:-:S07]  /*373d0*/  IMAD.MOV.U32 R24, RZ, RZ, R14 ;  /* 0x000000ffff187224 */ /* 0x000fce00078e000e */
[----:B------:R-:W-:Y:S05]  /*373e0*/  WARPSYNC.COLLECTIVE R15, `(.L_x_4223) ;  /* 0x000000000f087348 */ /* 0x000fea0003c00000 */
[----:B------:R0:W1:Y:S02]  /*373f0*/  SHFL.IDX P6, R14, R13, R12, R11 ;  /* 0x0000000c0d0e7389 */ /* 0x00006400000c000b */
[----:B01----:R-:W-:Y:S01]  /*37400*/  ENDCOLLECTIVE ;  /* 0x000000000000791b */ /* 0x003fe20003800000 */
.L_x_4223:
[----:B------:R-:W-:Y:S02]  /*37410*/  IMAD.MOV.U32 R6, RZ, RZ, R20 ;  /* 0x000000ffff067224 */ /* 0x000fe400078e0014 */
[----:B------:R-:W-:Y:S02]  /*37420*/  IMAD.MOV.U32 R7, RZ, RZ, R21 ;  /* 0x000000ffff077224 */ /* 0x000fe400078e0015 */
[----:B------:R-:W-:Y:S01]  /*37430*/  IMAD.MOV.U32 R4, RZ, RZ, R2 ;  /* 0x000000ffff047224 */ /* 0x000fe200078e0002 */
[----:B------:R-:W-:Y:S01]  /*37440*/  PRMT R75, R6, 0x7610, R75 ;  /* 0x00007610064b7816 */ /* 0x000fe2000000004b */
[----:B------:R-:W-:Y:S01]  /*37450*/  IMAD.MOV.U32 R5, RZ, RZ, R3 ;  /* 0x000000ffff057224 */ /* 0x000fe200078e0003 */
[----:B------:R-:W-:Y:S02]  /*37460*/  PRMT R63, R63, 0x5410, R7 ;  /* 0x000054103f3f7816 */ /* 0x000fe40000000007 */
[----:B------:R-:W-:Y:S02]  /*37470*/  CS2R R6, SRZ ;  /* 0x0000000000067805 */ /* 0x000fe4000001ff00 */
[----:B------:R-:W-:-:S02]  /*37480*/  PRMT R28, R28, 0x5410, R4 ;  /* 0x000054101c1c7816 */ /* 0x000fc40000000004 */
[----:B------:R-:W-:Y:S01]  /*37490*/  PRMT R62, R62, 0x5410, R5 ;  /* 0x000054103e3e7816 */ /* 0x000fe20000000005 */
[----:B------:R-:W-:Y:S02]  /*374a0*/  IMAD.MOV.U32 R13, RZ, RZ, R26 ;  /* 0x000000ffff0d7224 */ /* 0x000fe400078e001a */
[----:B------:R-:W-:-:S07]  /*374b0*/  IMAD.MOV.U32 R25, RZ, RZ, R14 ;  /* 0x000000ffff197224 */ /* 0x000fce00078e000e */
[----:B------:R-:W-:Y:S05]  /*374c0*/  WARPSYNC.COLLECTIVE R15, `(.L_x_4224) ;  /* 0x000000000f087348 */ /* 0x000fea0003c00000 */
[----:B------:R0:W1:Y:S02]  /*374d0*/  SHFL.IDX P6, R14, R13, R12, R11 ;  /* 0x0000000c0d0e7389 */ /* 0x00006400000c000b */
[----:B01----:R-:W-:Y:S01]  /*374e0*/  ENDCOLLECTIVE ;  /* 0x000000000000791b */ /* 0x003fe20003800000 */
.L_x_4224:
[----:B------:R-:W-:Y:S02]  /*374f0*/  IMAD.MOV.U32 R13, RZ, RZ, R27 ;  /* 0x000000ffff0d7224 */ /* 0x000fe400078e001b */
[----:B------:R-:W-:-:S07]  /*37500*/  IMAD.MOV.U32 R26, RZ, RZ, R14 ;  /* 0x000000ffff1a7224 */ /* 0x000fce00078e000e */
[----:B------:R-:W-:Y:S05]  /*37510*/  WARPSYNC.COLLECTIVE R15, `(.L_x_4225) ;  /* 0x000000000f087348 */ /* 0x000fea0003c00000 */
[----:B------:R0:W1:Y:S02]  /*37520*/  SHFL.IDX P6, R14, R13, R12, R11 ;  /* 0x0000000c0d0e7389 */ /* 0x00006400000c000b */
[----:B01----:R-:W-:Y:S01]  /*37530*/  ENDCOLLECTIVE ;  /* 0x000000000000791b */ /* 0x003fe20003800000 */
.L_x_4225:
[----:B------:R-:W-:Y:S05]  /*37540*/  BRA `(.L_x_4226) ;  /* 0xfffffd2000007947 */ /* 0x000fea000383ffff */
.L_x_3916:
[----:B0-----:R0:W1:Y:S02]  /*37550*/  SYNCS.PHASECHK.TRANS64.TRYWAIT P1, [R148+URZ+0x32400], R13 ;  /* 0x0324000d940075a7 */ /* 0x001064000802017f */
[----:B-1----:R-:W-:Y:S05]  /*37560*/  @!P1 NANOSLEEP.SYNCS 0x989680 ;  /* 0x009896800000995d */ /* 0x002fea0003900000 */
[----:B------:R-:W1:Y:S02]  /*37570*/  @!P1 SYNCS.PHASECHK.TRANS64 P1, [R148+URZ+0x32400], R13 ;  /* 0x0324000d940095a7 */ /* 0x000e64000802007f */
[----:B-1----:R-:W-:Y:S05]  /*37580*/  @!P1 BRA `(.L_x_3916) ;  /* 0xfffffffc00f09947 */ /* 0x002fea000383ffff */
[----:B------:R-:W-:Y:S05]  /*37590*/  BRA `(.L_x_4227) ;  /* 0xfffffd20005c7947 */ /* 0x000fea000383ffff */
.L_x_3930:
[----:B0-----:R0:W1:Y:S02]  /*375a0*/  SYNCS.PHASECHK.TRANS64.TRYWAIT P0, [R2+URZ], R7 ;  /* 0x00000007020075a7 */ /* 0x001064000800017f */
[----:B-1----:R-:W-:Y:S05]  /*375b0*/  @!P0 NANOSLEEP.SYNCS 0x989680 ;  /* 0x009896800000895d */ /* 0x002fea0003900000 */
[----:B------:R-:W1:Y:S02]  /*375c0*/  @!P0 SYNCS.PHASECHK.TRANS64 P0, [R2+URZ], R7 ;  /* 0x00000007020085a7 */ /* 0x000e64000800007f */
[----:B-1----:R-:W-:Y:S05]  /*375d0*/  @!P0 BRA `(.L_x_3930) ;  /* 0xfffffffc00f08947 */ /* 0x002fea000383ffff */
[----:B------:R-:W-:Y:S05]  /*375e0*/  BRA `(.L_x_3929) ;  /* 0xfffffd3800407947 */ /* 0x000fea000383ffff */
.L_x_3937:
[----:B0-----:R0:W1:Y:S02]  /*375f0*/  SYNCS.PHASECHK.TRANS64.TRYWAIT P0, [R14+URZ], R15 ;  /* 0x0000000f0e0075a7 */ /* 0x001064000800017f */
[----:B-1----:R-:W-:Y:S05]  /*37600*/  @!P0 NANOSLEEP.SYNCS 0x989680 ;  /* 0x009896800000895d */ /* 0x002fea0003900000 */
[----:B------:R-:W1:Y:S02]  /*37610*/  @!P0 SYNCS.PHASECHK.TRANS64 P0, [R14+URZ], R15 ;  /* 0x0000000f0e0085a7 */ /* 0x000e64000800007f */
[----:B-1----:R-:W-:Y:S05]  /*37620*/  @!P0 BRA `(.L_x_3937) ;  /* 0xfffffffc00f08947 */ /* 0x002fea000383ffff */
[----:B------:R-:W-:Y:S05]  /*37630*/  BRA `(.L_x_3936) ;  /* 0xfffffd3c00647947 */ /* 0x000fea000383ffff */
.L_x_3964:
[----:B-1----:R1:W2:Y:S02]  /*37640*/  SYNCS.PHASECHK.TRANS64.TRYWAIT P0, [R10+URZ], R11 ;  /* 0x0000000b0a0075a7 */ /* 0x0022a4000800017f */
[----:B--2---:R-:W-:Y:S05]  /*37650*/  @!P0 NANOSLEEP.SYNCS 0x989680 ;  /* 0x009896800000895d */ /* 0x004fea0003900000 */
[----:B------:R-:W2:Y:S02]  /*37660*/  @!P0 SYNCS.PHASECHK.TRANS64 P0, [R10+URZ], R11 ;  /* 0x0000000b0a0085a7 */ /* 0x000ea4000800007f */
[----:B--2---:R-:W-:Y:S05]  /*37670*/  @!P0 BRA `(.L_x_3964) ;  /* 0xfffffffc00f08947 */ /* 0x004fea000383ffff */
[----:B------:R-:W-:Y:S05]  /*37680*/  BRA `(.L_x_3963) ;  /* 0xfffffde400dc7947 */ /* 0x000fea000383ffff */
.L_x_3971:
[----:B-1----:R1:W2:Y:S02]  /*37690*/  SYNCS.PHASECHK.TRANS64.TRYWAIT P0, [R8+URZ], R9 ;  /* 0x00000009080075a7 */ /* 0x0022a4000800017f */
[----:B--2---:R-:W-:Y:S05]  /*376a0*/  @!P0 NANOSLEEP.SYNCS 0x989680 ;  /* 0x009896800000895d */ /* 0x004fea0003900000 */
[----:B------:R-:W2:Y:S02]  /*376b0*/  @!P0 SYNCS.PHASECHK.TRANS64 P0, [R8+URZ], R9 ;  /* 0x00000009080085a7 */ /* 0x000ea4000800007f */
[----:B--2---:R-:W-:Y:S05]  /*376c0*/  @!P0 BRA `(.L_x_3971) ;  /* 0xfffffffc00f08947 */ /* 0x004fea000383ffff */
[----:B------:R-:W-:Y:S05]  /*376d0*/  BRA `(.L_x_3970) ;  /* 0xfffffdec00187947 */ /* 0x000fea000383ffff */
.L_x_3984:
[----:B-1----:R1:W2:Y:S02]  /*376e0*/  SYNCS.PHASECHK.TRANS64.TRYWAIT P0, [R8+URZ], R9 ;  /* 0x00000009080075a7 */ /* 0x0022a4000800017f */
[----:B--2---:R-:W-:Y:S05]  /*376f0*/  @!P0 NANOSLEEP.SYNCS 0x989680 ;  /* 0x009896800000895d */ /* 0x004fea0003900000 */
[----:B------:R-:W2:Y:S02]  /*37700*/  @!P0 SYNCS.PHASECHK.TRANS64 P0, [R8+URZ], R9 ;  /* 0x00000009080085a7 */ /* 0x000ea4000800007f */
[----:B--2---:R-:W-:Y:S05]  /*37710*/  @!P0 BRA `(.L_x_3984) ;  /* 0xfffffffc00f08947 */ /* 0x004fea000383ffff */
[----:B------:R-:W-:Y:S05]  /*37720*/  BRA `(.L_x_3983) ;  /* 0xfffffe8000187947 */ /* 0x000fea000383ffff */
.L_x_3991:
[----:B-1----:R1:W2:Y:S02]  /*37730*/  SYNCS.PHASECHK.TRANS64.TRYWAIT P0, [R8+URZ], R9 ;  /* 0x00000009080075a7 */ /* 0x0022a4000800017f */
[----:B--2---:R-:W-:Y:S05]  /*37740*/  @!P0 NANOSLEEP.SYNCS 0x989680 ;  /* 0x009896800000895d */ /* 0x004fea0003900000 */
[----:B------:R-:W2:Y:S02]  /*37750*/  @!P0 SYNCS.PHASECHK.TRANS64 P0, [R8+URZ], R9 ;  /* 0x00000009080085a7 */ /* 0x000ea4000800007f */
[----:B--2---:R-:W-:Y:S05]  /*37760*/  @!P0 BRA `(.L_x_3991) ;  /* 0xfffffffc00f08947 */ /* 0x004fea000383ffff */
[----:B------:R-:W-:Y:S05]  /*37770*/  BRA `(.L_x_3990) ;  /* 0xfffffe8400547947 */ /* 0x000fea000383ffff */
.L_x_4020:
[----:B------:R-:W-:Y:S02]  /*37780*/  IMAD.MOV.U32 R13, RZ, RZ, R3 ;  /* 0x000000ffff0d7224 */ /* 0x000fe400078e0003 */
[----:B------:R-:W-:Y:S02]  /*37790*/  IMAD.MOV.U32 R12, RZ, RZ, RZ ;  /* 0x000000ffff0c7224 */ /* 0x000fe400078e00ff */
[----:B------:R-:W-:Y:S02]  /*377a0*/  IMAD.MOV.U32 R11, RZ, RZ, 0x181f ;  /* 0x0000181fff0b7424 */ /* 0x000fe400078e00ff */
[----:B------:R-:W-:-:S07]  /*377b0*/  IMAD.MOV.U32 R15, RZ, RZ, -0x1 ;  /* 0xffffffffff0f7424 */ /* 0x000fce00078e00ff */
[----:B-1--4-:R-:W-:Y:S05]  /*377c0*/  WARPSYNC.COLLECTIVE R15, `(.L_x_4228) ;  /* 0x000000000f087348 */ /* 0x012fea0003c00000 */
[----:B------:R0:W2:Y:S02]  /*377d0*/  SHFL.IDX P6, R14, R13, R12, R11 ;  /* 0x0000000c0d0e7389 */ /* 0x0000a400000c000b */
[----:B012-4-:R-:W-:Y:S01]  /*377e0*/  ENDCOLLECTIVE ;  /* 0x000000000000791b */ /* 0x017fe20003800000 */
.L_x_4228:
[----:B------:R-:W-:Y:S02]  /*377f0*/  IMAD.MOV.U32 R13, RZ, RZ, R2 ;  /* 0x000000ffff0d7224 */ /* 0x000fe400078e0002 */
[----:B------:R-:W-:-:S07]  /*37800*/  IMAD.MOV.U32 R0, RZ, RZ, R14 ;  /* 0x000000ffff007224 */ /* 0x000fce00078e000e */
[----:B------:R-:W-:Y:S05]  /*37810*/  WARPSYNC.COLLECTIVE R15, `(.L_x_4229) ;  /* 0x000000000f087348 */ /* 0x000fea0003c00000 */
[----:B------:R0:W1:Y:S02]  /*37820*/  SHFL.IDX P6, R14, R13, R12, R11 ;  /* 0x0000000c0d0e7389 */ /* 0x00006400000c000b */
[----:B01----:R-:W-:Y:S01]  /*37830*/  ENDCOLLECTIVE ;  /* 0x000000000000791b */ /* 0x003fe20003800000 */
.L_x_4229:
[----:B------:R-:W-:Y:S05]  /*37840*/  BRA `(.L_x_4230) ;  /* 0xffffff64005c7947 */ /* 0x000fea000383ffff */
.L_x_4023:
[----:B------:R-:W-:Y:S01]  /*37850*/  BSSY B1, `(.L_x_4231) ;  /* 0x0000008000017945 */ /* 0x000fe20003800000 */
[----:B------:R-:W-:Y:S02]  /*37860*/  IMAD.MOV.U32 R13, RZ, RZ, R3 ;  /* 0x000000ffff0d7224 */ /* 0x000fe400078e0003 */
[----:B------:R-:W-:Y:S02]  /*37870*/  IMAD.MOV.U32 R12, RZ, RZ, 0x1 ;  /* 0x00000001ff0c7424 */ /* 0x000fe400078e00ff */
[----:B------:R-:W-:Y:S02]  /*37880*/  IMAD.MOV.U32 R11, RZ, RZ, 0x181f ;  /* 0x0000181fff0b7424 */ /* 0x000fe400078e00ff */
[----:B--2---:R-:W-:-:S07]  /*37890*/  IMAD.MOV.U32 R15, RZ, RZ, -0x1 ;  /* 0xffffffffff0f7424 */ /* 0x004fce00078e00ff */
[----:B01-34-:R-:W-:Y:S05]  /*378a0*/  WARPSYNC.COLLECTIVE R15, `(.L_x_4232) ;  /* 0x000000000f087348 */ /* 0x01bfea0003c00000 */
[----:B---3--:R2:W3:Y:S02]  /*378b0*/  SHFL.IDX P6, R14, R13, R12, R11 ;  /* 0x0000000c0d0e7389 */ /* 0x0084e400000c000b */
[----:B01234-:R-:W-:Y:S01]  /*378c0*/  ENDCOLLECTIVE ;  /* 0x000000000000791b */ /* 0x01ffe20003800000 */
.L_x_4232:
[----:B------:R-:W-:Y:S05]  /*378d0*/  BSYNC B1 ;  /* 0x0000000000017941 */ /* 0x000fea0003800000 */
.L_x_4231:
        /* <DEDUP_REMOVED lines=8> */
.L_x_4233:
[----:B------:R-:W-:Y:S05]  /*37960*/  BRA `(.L_x_4234) ;  /* 0xffffff6400807947 */ /* 0x000fea000383ffff */
.L_x_4026:
[----:B------:R-:W-:Y:S01]  /*37970*/  BSSY B1, `(.L_x_4235) ;  /* 0x0000008000017945 */ /* 0x000fe20003800000 */
[----:B------:R-:W-:Y:S02]  /*37980*/  IMAD.MOV.U32 R13, RZ, RZ, R3 ;  /* 0x000000ffff0d7224 */ /* 0x000fe400078e0003 */
[----:B------:R-:W-:Y:S02]  /*37990*/  IMAD.MOV.U32 R12, RZ, RZ, 0x2 ;  /* 0x00000002ff0c7424 */ /* 0x000fe400078e00ff */
[----:B------:R-:W-:Y:S02]  /*379a0*/  IMAD.MOV.U32 R11, RZ, RZ, 0x181f ;  /* 0x0000181fff0b7424 */ /* 0x000fe400078e00ff */
[----:B0-----:R-:W-:-:S07]  /*379b0*/  IMAD.MOV.U32 R15, RZ, RZ, -0x1 ;  /* 0xffffffffff0f7424 */ /* 0x001fce00078e00ff */
[----:B-1234-:R-:W-:Y:S05]  /*379c0*/  WARPSYNC.COLLECTIVE R15, `(.L_x_4236) ;  /* 0x000000000f087348 */ /* 0x01efea0003c00000 */
[----:B---3--:R0:W3:Y:S02]  /*379d0*/  SHFL.IDX P6, R14, R13, R12, R11 ;  /* 0x0000000c0d0e7389 */ /* 0x0080e400000c000b */
[----:B01234-:R-:W-:Y:S01]  /*379e0*/  ENDCOLLECTIVE ;  /* 0x000000000000791b */ /* 0x01ffe20003800000 */
.L_x_4236:
[----:B------:R-:W-:Y:S05]  /*379f0*/  BSYNC B1 ;  /* 0x0000000000017941 */ /* 0x000fea0003800000 */
.L_x_4235:
        /* <DEDUP_REMOVED lines=8> */
.L_x_4237:
[----:B------:R-:W-:Y:S05]  /*37a80*/  BRA `(.L_x_4238) ;  /* 0xffffff6400a07947 */ /* 0x000fea000383ffff */
.L_x_4029:
[----:B------:R-:W-:Y:S01]  /*37a90*/  BSSY B1, `(.L_x_4239) ;  /* 0x0000008000017945 */ /* 0x000fe20003800000 */
[----:B------:R-:W-:Y:S02]  /*37aa0*/  IMAD.MOV.U32 R13, RZ, RZ, R3 ;  /* 0x000000ffff0d7224 */ /* 0x000fe400078e0003 */
[----:B------:R-:W-:Y:S02]  /*37ab0*/  IMAD.MOV.U32 R12, RZ, RZ, 0x3 ;  /* 0x00000003ff0c7424 */ /* 0x000fe400078e00ff */
[----:B------:R-:W-:Y:S02]  /*37ac0*/  IMAD.MOV.U32 R11, RZ, RZ, 0x181f ;  /* 0x0000181fff0b7424 */ /* 0x000fe400078e00ff */
[----:B0-----:R-:W-:-:S07]  /*37ad0*/  IMAD.MOV.U32 R15, RZ, RZ, -0x1 ;  /* 0xffffffffff0f7424 */ /* 0x001fce00078e00ff */
[----:B-1234-:R-:W-:Y:S05]  /*37ae0*/  WARPSYNC.COLLECTIVE R15, `(.L_x_4240) ;  /* 0x000000000f087348 */ /* 0x01efea0003c00000 */
[----:B------:R0:W0:Y:S02]  /*37af0*/  SHFL.IDX P6, R14, R13, R12, R11 ;  /* 0x0000000c0d0e7389 */ /* 0x00002400000c000b */
[----:B01234-:R-:W-:Y:S01]  /*37b00*/  ENDCOLLECTIVE ;  /* 0x000000000000791b */ /* 0x01ffe20003800000 */
.L_x_4240:
[----:B------:R-:W-:Y:S05]  /*37b10*/  BSYNC B1 ;  /* 0x0000000000017941 */ /* 0x000fea0003800000 */
.L_x_4239:
        /* <DEDUP_REMOVED lines=8> */
.L_x_4241:
[----:B------:R-:W-:Y:S05]  /*37ba0*/  BRA `(.L_x_4242) ;  /* 0xffffff6400c07947 */ /* 0x000fea000383ffff */
.L_x_4054:
[----:B------:R-:W0:Y:S01]  /*37bb0*/  S2R R12, SR_TID.X ;  /* 0x00000000000c7919 */ /* 0x000e220000002100 */
[----:B------:R-:W-:Y:S01]  /*37bc0*/  BSSY B1, `(.L_x_4243) ;  /* 0x000000a000017945 */ /* 0x000fe20003800000 */
[----:B------:R-:W-:Y:S02]  /*37bd0*/  IMAD.MOV.U32 R11, RZ, RZ, 0x1f ;  /* 0x0000001fff0b7424 */ /* 0x000fe400078e00ff */
[----:B------:R-:W-:Y:S01]  /*37be0*/  IMAD.MOV.U32 R15, RZ, RZ, -0x1 ;  /* 0xffffffffff0f7424 */ /* 0x000fe200078e00ff */
[----:B0-----:R-:W-:-:S04]  /*37bf0*/  SHF.R.U32.HI R12, RZ, 0x5, R12 ;  /* 0x00000005ff0c7819 */ /* 0x001fc8000001160c */
[----:B------:R-:W-:-:S05]  /*37c00*/  LOP3.LUT R12, R12, 0x3, RZ, 0xc0, !PT ;  /* 0x000000030c0c7812 */ /* 0x000fca00078ec0ff */
[----:B-1----:R-:W-:Y:S02]  /*37c10*/  IMAD.MOV.U32 R13, RZ, RZ, R12 ;  /* 0x000000ffff0d7224 */ /* 0x002fe400078e000c */
[----:B------:R-:W-:-:S07]  /*37c20*/  IMAD.MOV.U32 R12, RZ, RZ, RZ ;  /* 0x000000ffff0c7224 */ /* 0x000fce00078e00ff */
[----:B------:R-:W-:Y:S05]  /*37c30*/  WARPSYNC.COLLECTIVE R15, `(.L_x_4244) ;  /* 0x000000000f087348 */ /* 0x000fea0003c00000 */
[----:B------:R0:W1:Y:S02]  /*37c40*/  SHFL.IDX P6, R14, R13, R12, R11 ;  /* 0x0000000c0d0e7389 */ /* 0x00006400000c000b */
[----:B01----:R-:W-:Y:S01]  /*37c50*/  ENDCOLLECTIVE ;  /* 0x000000000000791b */ /* 0x003fe20003800000 */
.L_x_4244:
[----:B------:R-:W-:Y:S05]  /*37c60*/  BSYNC B1 ;  /* 0x0000000000017941 */ /* 0x000fea0003800000 */
.L_x_4243:
[----:B------:R-:W-:Y:S05]  /*37c70*/  BRA `(.L_x_4245) ;  /* 0xffffff7c00d87947 */ /* 0x000fea000383ffff */
.L_x_4056:
[----:B------:R-:W-:Y:S01]  /*37c80*/  BSSY B1, `(.L_x_4246) ;  /* 0x0000006000017945 */ /* 0x000fe20003800000 */
[----:B------:R-:W-:-:S07]  /*37c90*/  IMAD.MOV.U32 R15, RZ, RZ, -0x1 ;  /* 0xffffffffff0f7424 */ /* 0x000fce00078e00ff */
[----:B01----:R-:W-:Y:S05]  /*37ca0*/  WARPSYNC.COLLECTIVE R15, `(.L_x_4247) ;  /* 0x000000000f0c7348 */ /* 0x003fea0003c00000 */
[----:B------:R-:W-:Y:S02]  /*37cb0*/  ELECT P6, UR62, PT ;  /* 0x00000000003e782f */ /* 0x000fe400038c0000 */
[----:B------:R-:W-:Y:S01]  /*37cc0*/  MOV R14, UR62 ;  /* 0x0000003e000e7c02 */ /* 0x000fe20008000f00 */
[----:B01----:R-:W-:Y:S10]  /*37cd0*/  ENDCOLLECTIVE ;  /* 0x000000000000791b */ /* 0x003ff40003800000 */
.L_x_4247:
[----:B------:R-:W-:Y:S05]  /*37ce0*/  BSYNC B1 ;  /* 0x0000000000017941 */ /* 0x000fea0003800000 */
.L_x_4246:
[----:B------:R-:W-:Y:S05]  /*37cf0*/  BRA `(.L_x_4055) ;  /* 0xffffff7c00d07947 */ /* 0x000fea000383ffff */
.L_x_4058:
[----:B0-----:R0:W2:Y:S02]  /*37d00*/  SYNCS.PHASECHK.TRANS64.TRYWAIT P0, [R23+URZ+0x32420], R6 ;  /* 0x03242006170075a7 */ /* 0x0010a4000800017f */
[----:B--2---:R-:W-:Y:S05]  /*37d10*/  @!P0 NANOSLEEP.SYNCS 0x989680 ;  /* 0x009896800000895d */ /* 0x004fea0003900000 */
[----:B------:R-:W2:Y:S02]  /*37d20*/  @!P0 SYNCS.PHASECHK.TRANS64 P0, [R23+URZ+0x32420], R6 ;  /* 0x03242006170085a7 */ /* 0x000ea4000800007f */
[----:B--2---:R-:W-:Y:S05]  /*37d30*/  @!P0 BRA `(.L_x_4058) ;  /* 0xfffffffc00f08947 */ /* 0x004fea000383ffff */
[----:B------:R-:W-:Y:S05]  /*37d40*/  BRA `(.L_x_4248) ;  /* 0xffffff7c00e07947 */ /* 0x000fea000383ffff */
.L_x_4062:
[----:B0-----:R0:W2:Y:S02]  /*37d50*/  SYNCS.PHASECHK.TRANS64.TRYWAIT P0, [R3+URZ+0x324a0], R6 ;  /* 0x0324a006030075a7 */ /* 0x0010a4000800017f */
[----:B--2---:R-:W-:Y:S05]  /*37d60*/  @!P0 NANOSLEEP.SYNCS 0x989680 ;  /* 0x009896800000895d */ /* 0x004fea0003900000 */
[----:B------:R-:W2:Y:S02]  /*37d70*/  @!P0 SYNCS.PHASECHK.TRANS64 P0, [R3+URZ+0x324a0], R6 ;  /* 0x0324a006030085a7 */ /* 0x000ea4000800007f */
[----:B--2---:R-:W-:Y:S05]  /*37d80*/  @!P0 BRA `(.L_x_4062) ;  /* 0xfffffffc00f08947 */ /* 0x004fea000383ffff */
[----:B------:R-:W-:Y:S05]  /*37d90*/  BRA `(.L_x_4249) ;  /* 0xffffff7c00f87947 */ /* 0x000fea000383ffff */
.L_x_4067:
[----:B--2---:R2:W3:Y:S02]  /*37da0*/  SYNCS.PHASECHK.TRANS64.TRYWAIT P0, [R3+URZ+0x324c0], R6 ;  /* 0x0324c006030075a7 */ /* 0x0044e4000800017f */
[----:B---3--:R-:W-:Y:S05]  /*37db0*/  @!P0 NANOSLEEP.SYNCS 0x989680 ;  /* 0x009896800000895d */ /* 0x008fea0003900000 */
[----:B------:R-:W3:Y:S02]  /*37dc0*/  @!P0 SYNCS.PHASECHK.TRANS64 P0, [R3+URZ+0x324c0], R6 ;  /* 0x0324c006030085a7 */ /* 0x000ee4000800007f */
[----:B---3--:R-:W-:Y:S05]  /*37dd0*/  @!P0 BRA `(.L_x_4067) ;  /* 0xfffffffc00f08947 */ /* 0x008fea000383ffff */
[----:B------:R-:W-:Y:S05]  /*37de0*/  BRA `(.L_x_4250) ;  /* 0xffffff8000747947 */ /* 0x000fea000383ffff */
.L_x_4077:
[----:B--2---:R2:W3:Y:S02]  /*37df0*/  SYNCS.PHASECHK.TRANS64.TRYWAIT P1, [R10+URZ+0x324a0], R2 ;  /* 0x0324a0020a0075a7 */ /* 0x0044e4000802017f */
[----:B---3--:R-:W-:Y:S05]  /*37e00*/  @!P1 NANOSLEEP.SYNCS 0x989680 ;  /* 0x009896800000995d */ /* 0x008fea0003900000 */
[----:B------:R-:W3:Y:S02]  /*37e10*/  @!P1 SYNCS.PHASECHK.TRANS64 P1, [R10+URZ+0x324a0], R2 ;  /* 0x0324a0020a0095a7 */ /* 0x000ee4000802007f */
[----:B---3--:R-:W-:Y:S05]  /*37e20*/  @!P1 BRA `(.L_x_4077) ;  /* 0xfffffffc00f09947 */ /* 0x008fea000383ffff */
[----:B------:R-:W-:Y:S05]  /*37e30*/  BRA `(.L_x_4251) ;  /* 0xffffff8400e87947 */ /* 0x000fea000383ffff */
.L_x_4082:
[----:B0-----:R0:W1:Y:S02]  /*37e40*/  SYNCS.PHASECHK.TRANS64.TRYWAIT P1, [R10+URZ+0x324c0], R2 ;  /* 0x0324c0020a0075a7 */ /* 0x001064000802017f */
[----:B-1----:R-:W-:Y:S05]  /*37e50*/  @!P1 NANOSLEEP.SYNCS 0x989680 ;  /* 0x009896800000995d */ /* 0x002fea0003900000 */
[----:B------:R-:W1:Y:S02]  /*37e60*/  @!P1 SYNCS.PHASECHK.TRANS64 P1, [R10+URZ+0x324c0], R2 ;  /* 0x0324c0020a0095a7 */ /* 0x000e64000802007f */
[----:B-1----:R-:W-:Y:S05]  /*37e70*/  @!P1 BRA `(.L_x_4082) ;  /* 0xfffffffc00f09947 */ /* 0x002fea000383ffff */
[----:B------:R-:W-:Y:S05]  /*37e80*/  BRA `(.L_x_4252) ;  /* 0xffffff8800607947 */ /* 0x000fea000383ffff */
.L_x_4106:
        /* <DEDUP_REMOVED lines=8> */
[----:B--2---:R-:W-:Y:S05]  /*37f10*/  WARPSYNC.COLLECTIVE R15, `(.L_x_4254) ;  /* 0x000000000f087348 */ /* 0x004fea0003c00000 */
[----:B------:R0:W1:Y:S02]  /*37f20*/  SHFL.IDX P6, R14, R13, R12, R11 ;  /* 0x0000000c0d0e7389 */ /* 0x00006400000c000b */
[----:B012---:R-:W-:Y:S01]  /*37f30*/  ENDCOLLECTIVE ;  /* 0x000000000000791b */ /* 0x007fe20003800000 */
.L_x_4254:
[----:B------:R-:W-:Y:S05]  /*37f40*/  BSYNC B0 ;  /* 0x0000000000007941 */ /* 0x000fea0003800000 */
.L_x_4253:
[----:B------:R-:W-:Y:S05]  /*37f50*/  BRA `(.L_x_4255) ;  /* 0xffffff9800e07947 */ /* 0x000fea000383ffff */
.L_x_4109:
[----:B-1----:R1:W2:Y:S02]  /*37f60*/  SYNCS.PHASECHK.TRANS64.TRYWAIT P0, [R17+URZ+0x32440], R0 ;  /* 0x03244000110075a7 */ /* 0x0022a4000800017f */
[----:B--2---:R-:W-:Y:S05]  /*37f70*/  @!P0 NANOSLEEP.SYNCS 0x989680 ;  /* 0x009896800000895d */ /* 0x004fea0003900000 */
[----:B------:R-:W2:Y:S02]  /*37f80*/  @!P0 SYNCS.PHASECHK.TRANS64 P0, [R17+URZ+0x32440], R0 ;  /* 0x03244000110085a7 */ /* 0x000ea4000800007f */
[----:B--2---:R-:W-:Y:S05]  /*37f90*/  @!P0 BRA `(.L_x_4109) ;  /* 0xfffffffc00f08947 */ /* 0x004fea000383ffff */
[----:B------:R-:W-:Y:S05]  /*37fa0*/  BRA `(.L_x_4256) ;  /* 0xffffff9800f87947 */ /* 0x000fea000383ffff */
.L_x_4110:
        /* <DEDUP_REMOVED lines=8> */
.L_x_4258:
[----:B------:R-:W-:Y:S05]  /*38030*/  BSYNC B0 ;  /* 0x0000000000007941 */ /* 0x000fea0003800000 */
.L_x_4257:
        /* <DEDUP_REMOVED lines=9> */
.L_x_4259:
[----:B------:R-:W-:Y:S02]  /*380d0*/  IMAD.MOV.U32 R13, RZ, RZ, R4 ;  /* 0x000000ffff0d7224 */ /* 0x000fe400078e0004 */
[----:B------:R-:W-:Y:S02]  /*380e0*/  IMAD.MOV.U32 R12, RZ, RZ, 0x1 ;  /* 0x00000001ff0c7424 */ /* 0x000fe400078e00ff */
[----:B------:R-:W-:-:S07]  /*380f0*/  IMAD.MOV.U32 R3, RZ, RZ, R14 ;  /* 0x000000ffff037224 */ /* 0x000fce00078e000e */
[----:B------:R-:W-:Y:S05]  /*38100*/  WARPSYNC.COLLECTIVE R15, `(.L_x_4260) ;  /* 0x000000000f087348 */ /* 0x000fea0003c00000 */
[----:B------:R0:W1:Y:S02]  /*38110*/  SHFL.IDX P6, R14, R13, R12, R11 ;  /* 0x0000000c0d0e7389 */ /* 0x00006400000c000b */
[----:B01----:R-:W-:Y:S01]  /*38120*/  ENDCOLLECTIVE ;  /* 0x000000000000791b */ /* 0x003fe20003800000 */
.L_x_4260:
        /* <DEDUP_REMOVED lines=15> */
.L_x_4261:
[----:B------:R-:W-:Y:S02]  /*38220*/  @P0 IMAD R6, R5, 0x2, R23 ;  /* 0x0000000205060824 */ /* 0x000fe400078e0217 */
[----:B------:R-:W-:Y:S02]  /*38230*/  IMAD.MOV.U32 R13, RZ, RZ, R4 ;  /* 0x000000ffff0d7224 */ /* 0x000fe400078e0004 */
[----:B------:R-:W-:Y:S02]  /*38240*/  IMAD.MOV.U32 R12, RZ, RZ, 0x2 ;  /* 0x00000002ff0c7424 */ /* 0x000fe400078e00ff */
[----:B------:R-:W-:-:S07]  /*38250*/  IMAD.MOV.U32 R3, RZ, RZ, R14 ;  /* 0x000000ffff037224 */ /* 0x000fce00078e000e */
[----:B------:R-:W-:Y:S05]  /*38260*/  WARPSYNC.COLLECTIVE R15, `(.L_x_4262) ;  /* 0x000000000f087348 */ /* 0x000fea0003c00000 */
[----:B------:R0:W1:Y:S02]  /*38270*/  SHFL.IDX P6, R14, R13, R12, R11 ;  /* 0x0000000c0d0e7389 */ /* 0x00006400000c000b */
[----:B01----:R-:W-:Y:S01]  /*38280*/  ENDCOLLECTIVE ;  /* 0x000000000000791b */ /* 0x003fe20003800000 */
.L_x_4262:
        /* <DEDUP_REMOVED lines=15> */
.L_x_4263:
[----:B------:R-:W-:Y:S02]  /*38380*/  @P0 IMAD R6, R5, 0x2, R23 ;  /* 0x0000000205060824 */ /* 0x000fe400078e0217 */
[----:B------:R-:W-:Y:S02]  /*38390*/  IMAD.MOV.U32 R13, RZ, RZ, R4 ;  /* 0x000000ffff0d7224 */ /* 0x000fe400078e0004 */
[----:B------:R-:W-:Y:S02]  /*383a0*/  IMAD.MOV.U32 R12, RZ, RZ, 0x3 ;  /* 0x00000003ff0c7424 */ /* 0x000fe400078e00ff */
[----:B------:R-:W-:-:S07]  /*383b0*/  IMAD.MOV.U32 R3, RZ, RZ, R14 ;  /* 0x000000ffff037224 */ /* 0x000fce00078e000e */
[----:B------:R-:W-:Y:S05]  /*383c0*/  WARPSYNC.COLLECTIVE R15, `(.L_x_4264) ;  /* 0x000000000f087348 */ /* 0x000fea0003c00000 */
[----:B------:R0:W1:Y:S02]  /*383d0*/  SHFL.IDX P6, R14, R13, R12, R11 ;  /* 0x0000000c0d0e7389 */ /* 0x00006400000c000b */
[----:B01----:R-:W-:Y:S01]  /*383e0*/  ENDCOLLECTIVE ;  /* 0x000000000000791b */ /* 0x003fe20003800000 */
.L_x_4264:
        /* <DEDUP_REMOVED lines=15> */
.L_x_4265:
[----:B------:R-:W-:Y:S02]  /*384e0*/  @P0 IMAD R6, R5, 0x2, R23 ;  /* 0x0000000205060824 */ /* 0x000fe400078e0217 */
[----:B------:R-:W-:Y:S02]  /*384f0*/  IMAD.MOV.U32 R13, RZ, RZ, R4 ;  /* 0x000000ffff0d7224 */ /* 0x000fe400078e0004 */
[----:B------:R-:W-:Y:S02]  /*38500*/  IMAD.MOV.U32 R12, RZ, RZ, 0x4 ;  /* 0x00000004ff0c7424 */ /* 0x000fe400078e00ff */
[----:B------:R-:W-:-:S07]  /*38510*/  IMAD.MOV.U32 R3, RZ, RZ, R14 ;  /* 0x000000ffff037224 */ /* 0x000fce00078e000e */
[----:B------:R-:W-:Y:S05]  /*38520*/  WARPSYNC.COLLECTIVE R15, `(.L_x_4266) ;  /* 0x000000000f087348 */ /* 0x000fea0003c00000 */
[----:B------:R0:W1:Y:S02]  /*38530*/  SHFL.IDX P6, R14, R13, R12, R11 ;  /* 0x0000000c0d0e7389 */ /* 0x00006400000c000b */
[----:B01----:R-:W-:Y:S01]  /*38540*/  ENDCOLLECTIVE ;  /* 0x000000000000791b */ /* 0x003fe20003800000 */
.L_x_4266:
        /* <DEDUP_REMOVED lines=15> */
.L_x_4267:
[----:B------:R-:W-:Y:S02]  /*38640*/  @P0 IMAD R6, R5, 0x2, R23 ;  /* 0x0000000205060824 */ /* 0x000fe400078e0217 */
[----:B------:R-:W-:Y:S02]  /*38650*/  IMAD.MOV.U32 R13, RZ, RZ, R4 ;  /* 0x000000ffff0d7224 */ /* 0x000fe400078e0004 */
[----:B------:R-:W-:Y:S02]  /*38660*/  IMAD.MOV.U32 R12, RZ, RZ, 0x5 ;  /* 0x00000005ff0c7424 */ /* 0x000fe400078e00ff */
[----:B------:R-:W-:-:S07]  /*38670*/  IMAD.MOV.U32 R3, RZ, RZ, R14 ;  /* 0x000000ffff037224 */ /* 0x000fce00078e000e */
[----:B------:R-:W-:Y:S05]  /*38680*/  WARPSYNC.COLLECTIVE R15, `(.L_x_4268) ;  /* 0x000000000f087348 */ /* 0x000fea0003c00000 */
[----:B------:R0:W1:Y:S02]  /*38690*/  SHFL.IDX P6, R14, R13, R12, R11 ;  /* 0x0000000c0d0e7389 */ /* 0x00006400000c000b */
[----:B01----:R-:W-:Y:S01]  /*386a0*/  ENDCOLLECTIVE ;  /* 0x000000000000791b */ /* 0x003fe20003800000 */
.L_x_4268:
        /* <DEDUP_REMOVED lines=10> */
.L_x_4269:
[----:B------:R-:W-:Y:S01]  /*38750*/  @!PT LDS RZ, [RZ] ;  /* 0x00000000fffff984 */ /* 0x000fe20000000800 */
[----:B------:R-:W-:Y:S01]  /*38760*/  @!PT LDS RZ, [RZ] ;  /* 0x00000000fffff984 */ /* 0x000fe20000000800 */
[----:B------:R-:W-:Y:S01]  /*38770*/  @!PT LDS RZ, [RZ] ;  /* 0x00000000fffff984 */ /* 0x000fe20000000800 */
[----:B------:R0:W-:Y:S01]  /*38780*/  @P0 LDGSTS.E.BYPASS.LTC128B.128 [R6+0x1e400], desc[UR44][R2.64], !P2 ;  /* 0x1e40000002060fae */ /* 0x0001e2000d101d6c */
[----:B------:R-:W-:Y:S01]  /*38790*/  IMAD.MOV.U32 R0, RZ, RZ, R14 ;  /* 0x000000ffff007224 */ /* 0x000fe200078e000e */
[----:B------:R-:W-:Y:S06]  /*387a0*/  BRA `(.L_x_4270) ;  /* 0xffffff9800687947 */ /* 0x000fec000383ffff */
.L_x_4115:
        /* <DEDUP_REMOVED lines=9> */
.L_x_4271:
        /* <DEDUP_REMOVED lines=12> */
.L_x_4272:
[----:B------:R-:W-:Y:S02]  /*38900*/  IMAD.MOV.U32 R13, RZ, RZ, R3 ;  /* 0x000000ffff0d7224 */ /* 0x000fe400078e0003 */
[----:B------:R-:W-:Y:S02]  /*38910*/  IMAD.MOV.U32 R12, RZ, RZ, 0x1 ;  /* 0x00000001ff0c7424 */ /* 0x000fe400078e00ff */
[----:B------:R-:W-:-:S07]  /*38920*/  IMAD.MOV.U32 R5, RZ, RZ, R14 ;  /* 0x000000ffff057224 */ /* 0x000fce00078e000e */
[----:B------:R-:W-:Y:S05]  /*38930*/  WARPSYNC.COLLECTIVE R15, `(.L_x_4273) ;  /* 0x000000000f087348 */ /* 0x000fea0003c00000 */
[----:B------:R0:W1:Y:S02]  /*38940*/  SHFL.IDX P6, R14, R13, R12, R11 ;  /* 0x0000000c0d0e7389 */ /* 0x00006400000c000b */
[----:B01----:R-:W-:Y:S01]  /*38950*/  ENDCOLLECTIVE ;  /* 0x000000000000791b */ /* 0x003fe20003800000 */
.L_x_4273:
        /* <DEDUP_REMOVED lines=15> */
.L_x_4274:
[----:B------:R-:W-:Y:S02]  /*38a50*/  IMAD.MOV.U32 R13, RZ, RZ, R3 ;  /* 0x000000ffff0d7224 */ /* 0x000fe400078e0003 */
[----:B------:R-:W-:Y:S02]  /*38a60*/  IMAD.MOV.U32 R12, RZ, RZ, 0x2 ;  /* 0x00000002ff0c7424 */ /* 0x000fe400078e00ff */
[----:B------:R-:W-:-:S07]  /*38a70*/  IMAD.MOV.U32 R5, RZ, RZ, R14 ;  /* 0x000000ffff057224 */ /* 0x000fce00078e000e */
[----:B------:R-:W-:Y:S05]  /*38a80*/  WARPSYNC.COLLECTIVE R15, `(.L_x_4275) ;  /* 0x000000000f087348 */ /* 0x000fea0003c00000 */
[----:B------:R0:W1:Y:S02]  /*38a90*/  SHFL.IDX P6, R14, R13, R12, R11 ;  /* 0x0000000c0d0e7389 */ /* 0x00006400000c000b */
[----:B01----:R-:W-:Y:S01]  /*38aa0*/  ENDCOLLECTIVE ;  /* 0x000000000000791b */ /* 0x003fe20003800000 */
.L_x_4275:
        /* <DEDUP_REMOVED lines=15> */
.L_x_4276:
[----:B------:R-:W-:Y:S02]  /*38ba0*/  IMAD.MOV.U32 R13, RZ, RZ, R3 ;  /* 0x000000ffff0d7224 */ /* 0x000fe400078e0003 */
[----:B------:R-:W-:Y:S02]  /*38bb0*/  IMAD.MOV.U32 R12, RZ, RZ, 0x3 ;  /* 0x00000003ff0c7424 */ /* 0x000fe400078e00ff */
[----:B------:R-:W-:-:S07]  /*38bc0*/  IMAD.MOV.U32 R5, RZ, RZ, R14 ;  /* 0x000000ffff057224 */ /* 0x000fce00078e000e */
[----:B------:R-:W-:Y:S05]  /*38bd0*/  WARPSYNC.COLLECTIVE R15, `(.L_x_4277) ;  /* 0x000000000f087348 */ /* 0x000fea0003c00000 */
[----:B------:R0:W1:Y:S02]  /*38be0*/  SHFL.IDX P6, R14, R13, R12, R11 ;  /* 0x0000000c0d0e7389 */ /* 0x00006400000c000b */
[----:B01----:R-:W-:Y:S01]  /*38bf0*/  ENDCOLLECTIVE ;  /* 0x000000000000791b */ /* 0x003fe20003800000 */
.L_x_4277:
        /* <DEDUP_REMOVED lines=10> */
.L_x_4278:
        /* <DEDUP_REMOVED lines=13> */
.L_x_4279:
        /* <DEDUP_REMOVED lines=10> */
.L_x_4280:
        /* <DEDUP_REMOVED lines=13> */
.L_x_4281:
        /* <DEDUP_REMOVED lines=10> */
.L_x_4282:
        /* <DEDUP_REMOVED lines=13> */
.L_x_4283:
        /* <DEDUP_REMOVED lines=10> */
.L_x_4284:
        /* <DEDUP_REMOVED lines=11> */
.L_x_4285:
        /* <DEDUP_REMOVED lines=10> */
.L_x_4286:
[----:B------:R-:W-:Y:S01]  /*39240*/  @!PT LDS RZ, [RZ] ;  /* 0x00000000fffff984 */ /* 0x000fe20000000800 */
[----:B------:R-:W-:Y:S01]  /*39250*/  @!PT LDS RZ, [RZ] ;  /* 0x00000000fffff984 */ /* 0x000fe20000000800 */
[----:B------:R-:W-:Y:S01]  /*39260*/  @!PT LDS RZ, [RZ] ;  /* 0x00000000fffff984 */ /* 0x000fe20000000800 */
[----:B------:R0:W-:Y:S01]  /*39270*/  @!P0 LDGSTS.E.BYPASS.LTC128B.128 [R26+0x1b400], desc[UR44][R4.64], !P1 ;  /* 0x1b400000041a8fae */ /* 0x0001e2000c901d6c */
[----:B------:R-:W-:Y:S01]  /*39280*/  IMAD.MOV.U32 R0, RZ, RZ, R14 ;  /* 0x000000ffff007224 */ /* 0x000fe200078e000e */
[----:B------:R-:W-:Y:S06]  /*39290*/  BRA `(.L_x_4287) ;  /* 0xffffff9800c87947 */ /* 0x000fec000383ffff */
.L_x_4119:
        /* <DEDUP_REMOVED lines=9> */
[----:B------:R-:W-:-:S02]  /*39330*/  IMAD.MOV.U32 R15, RZ, RZ, -0x1 ;  /* 0xffffffffff0f7424 */ /* 0x000fc400078e00ff */
        /* <DEDUP_REMOVED lines=23> */
.L_x_4289:
[----:B------:R-:W-:Y:S05]  /*394b0*/  BSYNC B0 ;  /* 0x0000000000007941 */ /* 0x000fea0003800000 */
.L_x_4288:
        /* <DEDUP_REMOVED lines=11> */
.L_x_4290:
        /* <DEDUP_REMOVED lines=12> */
.L_x_4291:
        /* <DEDUP_REMOVED lines=15> */
.L_x_4292:
        /* <DEDUP_REMOVED lines=12> */
.L_x_4293:
        /* <DEDUP_REMOVED lines=12> */
.L_x_4294:
        /* <DEDUP_REMOVED lines=12> */
.L_x_4295:
        /* <DEDUP_REMOVED lines=12> */
.L_x_4296:
        /* <DEDUP_REMOVED lines=12> */
.L_x_4297:
        /* <DEDUP_REMOVED lines=12> */
.L_x_4298:
        /* <DEDUP_REMOVED lines=12> */
.L_x_4299:
        /* <DEDUP_REMOVED lines=12> */
.L_x_4300:
        /* <DEDUP_REMOVED lines=12> */
.L_x_4301:
        /* <DEDUP_REMOVED lines=11> */
.L_x_4302:
[----:B------:R-:W-:Y:S02]  /*39e90*/  IMAD.MOV.U32 R13, RZ, RZ, R0 ;  /* 0x000000ffff0d7224 */ /* 0x000fe400078e0000 */
[----:B------:R-:W-:Y:S02]  /*39ea0*/  IMAD.MOV.U32 R12, RZ, RZ, 0x7 ;  /* 0x00000007ff0c7424 */ /* 0x000fe400078e00ff */
[----:B------:R-:W-:-:S07]  /*39eb0*/  IMAD.MOV.U32 R2, RZ, RZ, R14 ;  /* 0x000000ffff027224 */ /* 0x000fce00078e000e */
[----:B------:R-:W-:Y:S05]  /*39ec0*/  WARPSYNC.COLLECTIVE R15, `(.L_x_4303) ;  /* 0x000000000f087348 */ /* 0x000fea0003c00000 */
[----:B------:R0:W1:Y:S02]  /*39ed0*/  SHFL.IDX P6, R14, R13, R12, R11 ;  /* 0x0000000c0d0e7389 */ /* 0x00006400000c000b */
[----:B01----:R-:W-:Y:S01]  /*39ee0*/  ENDCOLLECTIVE ;  /* 0x000000000000791b */ /* 0x003fe20003800000 */
.L_x_4303:
        /* <DEDUP_REMOVED lines=14> */
.L_x_4304:
[----:B------:R-:W-:Y:S01]  /*39fd0*/  IMAD.MOV.U32 R2, RZ, RZ, R14 ;  /* 0x000000ffff027224 */ /* 0x000fe200078e000e */
[----:B------:R-:W-:Y:S06]  /*39fe0*/  BRA `(.L_x_4305) ;  /* 0xffffff9800347947 */ /* 0x000fec000383ffff */
.L_x_4124:
[----:B0-----:R0:W1:Y:S02]  /*39ff0*/  SYNCS.PHASECHK.TRANS64.TRYWAIT P0, [R23+URZ+0x32420], R0 ;  /* 0x03242000170075a7 */ /* 0x001064000800017f */
[----:B-1----:R-:W-:Y:S05]  /*3a000*/  @!P0 NANOSLEEP.SYNCS 0x989680 ;  /* 0x009896800000895d */ /* 0x002fea0003900000 */
[----:B------:R-:W1:Y:S02]  /*3a010*/  @!P0 SYNCS.PHASECHK.TRANS64 P0, [R23+URZ+0x32420], R0 ;  /* 0x03242000170085a7 */ /* 0x000e64000800007f */
[----:B-1----:R-:W-:Y:S05]  /*3a020*/  @!P0 BRA `(.L_x_4124) ;  /* 0xfffffffc00f08947 */ /* 0x002fea000383ffff */
[----:B------:R-:W-:Y:S05]  /*3a030*/  BRA `(.L_x_4306) ;  /* 0xffffff9800a87947 */ /* 0x000fea000383ffff */
.L_x_4127:
[----:B0-----:R0:W1:Y:S02]  /*3a040*/  SYNCS.PHASECHK.TRANS64.TRYWAIT P0, [R17+URZ+0x32460], R0 ;  /* 0x03246000110075a7 */ /* 0x001064000800017f */
[----:B-1----:R-:W-:Y:S05]  /*3a050*/  @!P0 NANOSLEEP.SYNCS 0x989680 ;  /* 0x009896800000895d */ /* 0x002fea0003900000 */
[----:B------:R-:W1:Y:S02]  /*3a060*/  @!P0 SYNCS.PHASECHK.TRANS64 P0, [R17+URZ+0x32460], R0 ;  /* 0x03246000110085a7 */ /* 0x000e64000800007f */
[----:B-1----:R-:W-:Y:S05]  /*3a070*/  @!P0 BRA `(.L_x_4127) ;  /* 0xfffffffc00f08947 */ /* 0x002fea000383ffff */
[----:B------:R-:W-:Y:S05]  /*3a080*/  BRA `(.L_x_4307) ;  /* 0xffffff9800b87947 */ /* 0x000fea000383ffff */
.L_x_4128:
        /* <DEDUP_REMOVED lines=8> */
.L_x_4309:
[----:B------:R-:W-:Y:S05]  /*3a110*/  BSYNC B0 ;  /* 0x0000000000007941 */ /* 0x000fea0003800000 */
.L_x_4308:
        /* <DEDUP_REMOVED lines=13> */
.L_x_4310:
        /* <DEDUP_REMOVED lines=9> */
.L_x_4311:
        /* <DEDUP_REMOVED lines=17> */
.L_x_4312:
[----:B------:R-:W-:Y:S02]  /*3a390*/  IMAD.MOV.U32 R13, RZ, RZ, R6 ;  /* 0x000000ffff0d7224 */ /* 0x000fe400078e0006 */
[----:B------:R-:W-:Y:S01]  /*3a3a0*/  IMAD.MOV.U32 R12, RZ, RZ, 0x2 ;  /* 0x00000002ff0c7424 */ /* 0x000fe200078e00ff */
[----:B------:R-:W-:-:S13]  /*3a3b0*/  IADD3 R2, P3, R14, R0, RZ ;  /* 0x000000000e027210 */ /* 0x000fda0007f7e0ff */
[----:B------:R-:W-:Y:S05]  /*3a3c0*/  WARPSYNC.COLLECTIVE R15, `(.L_x_4313) ;  /* 0x000000000f087348 */ /* 0x000fea0003c00000 */
[----:B------:R0:W1:Y:S02]  /*3a3d0*/  SHFL.IDX P6, R14, R13, R12, R11 ;  /* 0x0000000c0d0e7389 */ /* 0x00006400000c000b */
[----:B01----:R-:W-:Y:S01]  /*3a3e0*/  ENDCOLLECTIVE ;  /* 0x000000000000791b */ /* 0x003fe20003800000 */
.L_x_4313:
        /* <DEDUP_REMOVED lines=17> */
.L_x_4314:
[----:B------:R-:W-:Y:S02]  /*3a500*/  IMAD.MOV.U32 R13, RZ, RZ, R6 ;  /* 0x000000ffff0d7224 */ /* 0x000fe400078e0006 */
[----:B------:R-:W-:Y:S01]  /*3a510*/  IMAD.MOV.U32 R12, RZ, RZ, 0x3 ;  /* 0x00000003ff0c7424 */ /* 0x000fe200078e00ff */
[----:B------:R-:W-:-:S13]  /*3a520*/  IADD3 R2, P3, R14, R0, RZ ;  /* 0x000000000e027210 */ /* 0x000fda0007f7e0ff */
[----:B------:R-:W-:Y:S05]  /*3a530*/  WARPSYNC.COLLECTIVE R15, `(.L_x_4315) ;  /* 0x000000000f087348 */ /* 0x000fea0003c00000 */
[----:B------:R0:W1:Y:S02]  /*3a540*/  SHFL.IDX P6, R14, R13, R12, R11 ;  /* 0x0000000c0d0e7389 */ /* 0x00006400000c000b */
[----:B01----:R-:W-:Y:S01]  /*3a550*/  ENDCOLLECTIVE ;  /* 0x000000000000791b */ /* 0x003fe20003800000 */
.L_x_4315:
        /* <DEDUP_REMOVED lines=17> */
.L_x_4316:
[----:B------:R-:W-:Y:S02]  /*3a670*/  IMAD.MOV.U32 R13, RZ, RZ, R6 ;  /* 0x000000ffff0d7224 */ /* 0x000fe400078e0006 */
[----:B------:R-:W-:Y:S01]  /*3a680*/  IMAD.MOV.U32 R12, RZ, RZ, 0x4 ;  /* 0x00000004ff0c7424 */ /* 0x000fe200078e00ff */
[----:B------:R-:W-:-:S13]  /*3a690*/  IADD3 R2, P3, R14, R0, RZ ;  /* 0x000000000e027210 */ /* 0x000fda0007f7e0ff */
[----:B------:R-:W-:Y:S05]  /*3a6a0*/  WARPSYNC.COLLECTIVE R15, `(.L_x_4317) ;  /* 0x000000000f087348 */ /* 0x000fea0003c00000 */
[----:B------:R0:W1:Y:S02]  /*3a6b0*/  SHFL.IDX P6, R14, R13, R12, R11 ;  /* 0x0000000c0d0e7389 */ /* 0x00006400000c000b */
[----:B01----:R-:W-:Y:S01]  /*3a6c0*/  ENDCOLLECTIVE ;  /* 0x000000000000791b */ /* 0x003fe20003800000 */
.L_x_4317:
        /* <DEDUP_REMOVED lines=17> */
.L_x_4318:
[----:B------:R-:W-:Y:S02]  /*3a7e0*/  IMAD.MOV.U32 R13, RZ, RZ, R6 ;  /* 0x000000ffff0d7224 */ /* 0x000fe400078e0006 */
[----:B------:R-:W-:Y:S01]  /*3a7f0*/  IMAD.MOV.U32 R12, RZ, RZ, 0x5 ;  /* 0x00000005ff0c7424 */ /* 0x000fe200078e00ff */
[----:B------:R-:W-:-:S13]  /*3a800*/  IADD3 R2, P3, R14, R0, RZ ;  /* 0x000000000e027210 */ /* 0x000fda0007f7e0ff */
[----:B------:R-:W-:Y:S05]  /*3a810*/  WARPSYNC.COLLECTIVE R15, `(.L_x_4319) ;  /* 0x000000000f087348 */ /* 0x000fea0003c00000 */
[----:B------:R0:W1:Y:S02]  /*3a820*/  SHFL.IDX P6, R14, R13, R12, R11 ;  /* 0x0000000c0d0e7389 */ /* 0x00006400000c000b */
[----:B01----:R-:W-:Y:S01]  /*3a830*/  ENDCOLLECTIVE ;  /* 0x000000000000791b */ /* 0x003fe20003800000 */
.L_x_4319:
        /* <DEDUP_REMOVED lines=12> */
.L_x_4320:
        /* <DEDUP_REMOVED lines=9> */
.L_x_4135:
[----:B0-----:R0:W1:Y:S02]  /*3a990*/  SYNCS.PHASECHK.TRANS64.TRYWAIT P0, [R4+URZ+0x32440], R21 ;  /* 0x03244015040075a7 */ /* 0x001064000800017f */
[----:B-1----:R-:W-:Y:S05]  /*3a9a0*/  @!P0 NANOSLEEP.SYNCS 0x989680 ;  /* 0x009896800000895d */ /* 0x002fea0003900000 */
[----:B------:R-:W1:Y:S02]  /*3a9b0*/  @!P0 SYNCS.PHASECHK.TRANS64 P0, [R4+URZ+0x32440], R21 ;  /* 0x03244015040085a7 */ /* 0x000e64000800007f */
[----:B-1----:R-:W-:Y:S05]  /*3a9c0*/  @!P0 BRA `(.L_x_4135) ;  /* 0xfffffffc00f08947 */ /* 0x002fea000383ffff */
[----:B------:R-:W-:Y:S05]  /*3a9d0*/  BRA `(.L_x_4322) ;  /* 0xffffff9c00507947 */ /* 0x000fea000383ffff */
.L_x_4136:
        /* <DEDUP_REMOVED lines=8> */
.L_x_4324:
[----:B------:R-:W-:Y:S05]  /*3aa60*/  BSYNC B1 ;  /* 0x0000000000017941 */ /* 0x000fea0003800000 */
.L_x_4323:
        /* <DEDUP_REMOVED lines=9> */
.L_x_4325:
[----:B------:R-:W-:Y:S02]  /*3ab00*/  IMAD.MOV.U32 R13, RZ, RZ, R9 ;  /* 0x000000ffff0d7224 */ /* 0x000fe400078e0009 */
[----:B------:R-:W-:Y:S02]  /*3ab10*/  IMAD.MOV.U32 R12, RZ, RZ, 0x1 ;  /* 0x00000001ff0c7424 */ /* 0x000fe400078e00ff */
[----:B------:R-:W-:-:S07]  /*3ab20*/  IMAD.MOV.U32 R2, RZ, RZ, R14 ;  /* 0x000000ffff027224 */ /* 0x000fce00078e000e */
[----:B------:R-:W-:Y:S05]  /*3ab30*/  WARPSYNC.COLLECTIVE R15, `(.L_x_4326) ;  /* 0x000000000f087348 */ /* 0x000fea0003c00000 */
[----:B------:R0:W1:Y:S02]  /*3ab40*/  SHFL.IDX P6, R14, R13, R12, R11 ;  /* 0x0000000c0d0e7389 */ /* 0x00006400000c000b */
[----:B01----:R-:W-:Y:S01]  /*3ab50*/  ENDCOLLECTIVE ;  /* 0x000000000000791b */ /* 0x003fe20003800000 */
.L_x_4326:
        /* <DEDUP_REMOVED lines=11> */
.L_x_4327:
[----:B------:R-:W-:Y:S02]  /*3ac10*/  IMAD.MOV.U32 R13, RZ, RZ, R9 ;  /* 0x000000ffff0d7224 */ /* 0x000fe400078e0009 */
[----:B------:R-:W-:Y:S02]  /*3ac20*/  IMAD.MOV.U32 R12, RZ, RZ, 0x2 ;  /* 0x00000002ff0c7424 */ /* 0x000fe400078e00ff */
[----:B------:R-:W-:-:S07]  /*3ac30*/  IMAD.MOV.U32 R2, RZ, RZ, R14 ;  /* 0x000000ffff027224 */ /* 0x000fce00078e000e */
[----:B------:R-:W-:Y:S05]  /*3ac40*/  WARPSYNC.COLLECTIVE R15, `(.L_x_4328) ;  /* 0x000000000f087348 */ /* 0x000fea0003c00000 */
[----:B------:R0:W1:Y:S02]  /*3ac50*/  SHFL.IDX P6, R14, R13, R12, R11 ;  /* 0x0000000c0d0e7389 */ /* 0x00006400000c000b */
[----:B01----:R-:W-:Y:S01]  /*3ac60*/  ENDCOLLECTIVE ;  /* 0x000000000000791b */ /* 0x003fe20003800000 */
.L_x_4328:
        /* <DEDUP_REMOVED lines=11> */
.L_x_4329:
[----:B------:R-:W-:Y:S02]  /*3ad20*/  IMAD.MOV.U32 R13, RZ, RZ, R9 ;  /* 0x000000ffff0d7224 */ /* 0x000fe400078e0009 */
[----:B------:R-:W-:Y:S02]  /*3ad30*/  IMAD.MOV.U32 R12, RZ, RZ, 0x3 ;  /* 0x00000003ff0c7424 */ /* 0x000fe400078e00ff */
[----:B------:R-:W-:-:S07]  /*3ad40*/  IMAD.MOV.U32 R2, RZ, RZ, R14 ;  /* 0x000000ffff027224 */ /* 0x000fce00078e000e */
[----:B------:R-:W-:Y:S05]  /*3ad50*/  WARPSYNC.COLLECTIVE R15, `(.L_x_4330) ;  /* 0x000000000f087348 */ /* 0x000fea0003c00000 */
[----:B------:R0:W1:Y:S02]  /*3ad60*/  SHFL.IDX P6, R14, R13, R12, R11 ;  /* 0x0000000c0d0e7389 */ /* 0x00006400000c000b */
[----:B01----:R-:W-:Y:S01]  /*3ad70*/  ENDCOLLECTIVE ;  /* 0x000000000000791b */ /* 0x003fe20003800000 */
.L_x_4330:
        /* <DEDUP_REMOVED lines=11> */
.L_x_4331:
[----:B------:R-:W-:Y:S02]  /*3ae30*/  IMAD.MOV.U32 R13, RZ, RZ, R9 ;  /* 0x000000ffff0d7224 */ /* 0x000fe400078e0009 */
[----:B------:R-:W-:Y:S02]  /*3ae40*/  IMAD.MOV.U32 R12, RZ, RZ, 0x4 ;  /* 0x00000004ff0c7424 */ /* 0x000fe400078e00ff */
[----:B------:R-:W-:-:S07]  /*3ae50*/  IMAD.MOV.U32 R2, RZ, RZ, R14 ;  /* 0x000000ffff027224 */ /* 0x000fce00078e000e */
[----:B------:R-:W-:Y:S05]  /*3ae60*/  WARPSYNC.COLLECTIVE R15, `(.L_x_4332) ;  /* 0x000000000f087348 */ /* 0x000fea0003c00000 */
[----:B------:R0:W1:Y:S02]  /*3ae70*/  SHFL.IDX P6, R14, R13, R12, R11 ;  /* 0x0000000c0d0e7389 */ /* 0x00006400000c000b */
[----:B01----:R-:W-:Y:S01]  /*3ae80*/  ENDCOLLECTIVE ;  /* 0x000000000000791b */ /* 0x003fe20003800000 */
.L_x_4332:
        /* <DEDUP_REMOVED lines=11> */
.L_x_4333:
[----:B------:R-:W-:Y:S02]  /*3af40*/  IMAD.MOV.U32 R13, RZ, RZ, R9 ;  /* 0x000000ffff0d7224 */ /* 0x000fe400078e0009 */
[----:B------:R-:W-:Y:S02]  /*3af50*/  IMAD.MOV.U32 R12, RZ, RZ, 0x5 ;  /* 0x00000005ff0c7424 */ /* 0x000fe400078e00ff */
[----:B------:R-:W-:-:S07]  /*3af60*/  IMAD.MOV.U32 R2, RZ, RZ, R14 ;  /* 0x000000ffff027224 */ /* 0x000fce00078e000e */
[----:B------:R-:W-:Y:S05]  /*3af70*/  WARPSYNC.COLLECTIVE R15, `(.L_x_4334) ;  /* 0x000000000f087348 */ /* 0x000fea0003c00000 */
[----:B------:R0:W1:Y:S02]  /*3af80*/  SHFL.IDX P6, R14, R13, R12, R11 ;  /* 0x0000000c0d0e7389 */ /* 0x00006400000c000b */
[----:B01----:R-:W-:Y:S01]  /*3af90*/  ENDCOLLECTIVE ;  /* 0x000000000000791b */ /* 0x003fe20003800000 */
.L_x_4334:
        /* <DEDUP_REMOVED lines=11> */
.L_x_4335:
[----:B------:R-:W-:Y:S01]  /*3b050*/  IMAD.MOV.U32 R2, RZ, RZ, R14 ;  /* 0x000000ffff027224 */ /* 0x000fe200078e000e */
[----:B------:R-:W-:Y:S06]  /*3b060*/  BRA `(.L_x_4336) ;  /* 0xffffff9800807947 */ /* 0x000fec000383ffff */
.L_x_4141:
[----:B---3--:R3:W4:Y:S02]  /*3b070*/  SYNCS.PHASECHK.TRANS64.TRYWAIT P0, [R4+URZ+0x32460], R21 ;  /* 0x03246015040075a7 */ /* 0x008724000800017f */
[----:B----4-:R-:W-:Y:S05]  /*3b080*/  @!P0 NANOSLEEP.SYNCS 0x989680 ;  /* 0x009896800000895d */ /* 0x010fea0003900000 */
[----:B------:R-:W4:Y:S02]  /*3b090*/  @!P0 SYNCS.PHASECHK.TRANS64 P0, [R4+URZ+0x32460], R21 ;  /* 0x03246015040085a7 */ /* 0x000f24000800007f */
[----:B----4-:R-:W-:Y:S05]  /*3b0a0*/  @!P0 BRA `(.L_x_4141) ;  /* 0xfffffffc00f08947 */ /* 0x010fea000383ffff */
[----:B------:R-:W-:Y:S05]  /*3b0b0*/  BRA `(.L_x_4337) ;  /* 0xffffff9800d07947 */ /* 0x000fea000383ffff */
.L_x_4142:
        /* <DEDUP_REMOVED lines=8> */
.L_x_4339:
[----:B------:R-:W-:Y:S05]  /*3b140*/  BSYNC B1 ;  /* 0x0000000000017941 */ /* 0x000fea0003800000 */
.L_x_4338:
        /* <DEDUP_REMOVED lines=9> */
.L_x_4340:
[----:B------:R-:W-:Y:S02]  /*3b1e0*/  IMAD.MOV.U32 R13, RZ, RZ, R7 ;  /* 0x000000ffff0d7224 */ /* 0x000fe400078e0007 */
[----:B------:R-:W-:Y:S01]  /*3b1f0*/  IMAD.MOV.U32 R12, RZ, RZ, 0x1 ;  /* 0x00000001ff0c7424 */ /* 0x000fe200078e00ff */
[----:B------:R-:W-:-:S13]  /*3b200*/  IADD3 R2, P0, R14, R0, RZ ;  /* 0x000000000e027210 */ /* 0x000fda0007f1e0ff */
[----:B------:R-:W-:Y:S05]  /*3b210*/  WARPSYNC.COLLECTIVE R15, `(.L_x_4341) ;  /* 0x000000000f087348 */ /* 0x000fea0003c00000 */
[----:B------:R0:W1:Y:S02]  /*3b220*/  SHFL.IDX P6, R14, R13, R12, R11 ;  /* 0x0000000c0d0e7389 */ /* 0x00006400000c000b */
[----:B01----:R-:W-:Y:S01]  /*3b230*/  ENDCOLLECTIVE ;  /* 0x000000000000791b */ /* 0x003fe20003800000 */
.L_x_4341:
        /* <DEDUP_REMOVED lines=13> */
.L_x_4342:
[----:B------:R-:W-:Y:S02]  /*3b310*/  IMAD.MOV.U32 R13, RZ, RZ, R7 ;  /* 0x000000ffff0d7224 */ /* 0x000fe400078e0007 */
[----:B------:R-:W-:Y:S01]  /*3b320*/  IMAD.MOV.U32 R12, RZ, RZ, 0x2 ;  /* 0x00000002ff0c7424 */ /* 0x000fe200078e00ff */
[----:B------:R-:W-:-:S13]  /*3b330*/  IADD3 R2, P0, R14, R0, RZ ;  /* 0x000000000e027210 */ /* 0x000fda0007f1e0ff */
[----:B------:R-:W-:Y:S05]  /*3b340*/  WARPSYNC.COLLECTIVE R15, `(.L_x_4343) ;  /* 0x000000000f087348 */ /* 0x000fea0003c00000 */
[----:B------:R0:W1:Y:S02]  /*3b350*/  SHFL.IDX P6, R14, R13, R12, R11 ;  /* 0x0000000c0d0e7389 */ /* 0x00006400000c000b */
[----:B01----:R-:W-:Y:S01]  /*3b360*/  ENDCOLLECTIVE ;  /* 0x000000000000791b */ /* 0x003fe20003800000 */
.L_x_4343:
        /* <DEDUP_REMOVED lines=13> */
.L_x_4344:
[----:B------:R-:W-:Y:S02]  /*3b440*/  IMAD.MOV.U32 R13, RZ, RZ, R7 ;  /* 0x000000ffff0d7224 */ /* 0x000fe400078e0007 */
[----:B------:R-:W-:Y:S01]  /*3b450*/  IMAD.MOV.U32 R12, RZ, RZ, 0x3 ;  /* 0x00000003ff0c7424 */ /* 0x000fe200078e00ff */
[----:B------:R-:W-:-:S13]  /*3b460*/  IADD3 R2, P0, R14, R0, RZ ;  /* 0x000000000e027210 */ /* 0x000fda0007f1e0ff */
[----:B------:R-:W-:Y:S05]  /*3b470*/  WARPSYNC.COLLECTIVE R15, `(.L_x_4345) ;  /* 0x000000000f087348 */ /* 0x000fea0003c00000 */
[----:B------:R0:W1:Y:S02]  /*3b480*/  SHFL.IDX P6, R14, R13, R12, R11 ;  /* 0x0000000c0d0e7389 */ /* 0x00006400000c000b */
[----:B01----:R-:W-:Y:S01]  /*3b490*/  ENDCOLLECTIVE ;  /* 0x000000000000791b */ /* 0x003fe20003800000 */
.L_x_4345:
        /* <DEDUP_REMOVED lines=13> */
.L_x_4346:
[----:B------:R-:W-:Y:S02]  /*3b570*/  IMAD.MOV.U32 R13, RZ, RZ, R7 ;  /* 0x000000ffff0d7224 */ /* 0x000fe400078e0007 */
[----:B------:R-:W-:Y:S01]  /*3b580*/  IMAD.MOV.U32 R12, RZ, RZ, 0x4 ;  /* 0x00000004ff0c7424 */ /* 0x000fe200078e00ff */
[----:B------:R-:W-:-:S13]  /*3b590*/  IADD3 R2, P0, R14, R0, RZ ;  /* 0x000000000e027210 */ /* 0x000fda0007f1e0ff */
[----:B------:R-:W-:Y:S05]  /*3b5a0*/  WARPSYNC.COLLECTIVE R15, `(.L_x_4347) ;  /* 0x000000000f087348 */ /* 0x000fea0003c00000 */
[----:B------:R0:W1:Y:S02]  /*3b5b0*/  SHFL.IDX P6, R14, R13, R12, R11 ;  /* 0x0000000c0d0e7389 */ /* 0x00006400000c000b */
[----:B01----:R-:W-:Y:S01]  /*3b5c0*/  ENDCOLLECTIVE ;  /* 0x000000000000791b */ /* 0x003fe20003800000 */
.L_x_4347:
        /* <DEDUP_REMOVED lines=13> */
.L_x_4348:
[----:B------:R-:W-:Y:S02]  /*3b6a0*/  IMAD.MOV.U32 R13, RZ, RZ, R7 ;  /* 0x000000ffff0d7224 */ /* 0x000fe400078e0007 */
[----:B------:R-:W-:Y:S01]  /*3b6b0*/  IMAD.MOV.U32 R12, RZ, RZ, 0x5 ;  /* 0x00000005ff0c7424 */ /* 0x000fe200078e00ff */
[----:B------:R-:W-:-:S13]  /*3b6c0*/  IADD3 R2, P0, R14, R0, RZ ;  /* 0x000000000e027210 */ /* 0x000fda0007f1e0ff */
[----:B------:R-:W-:Y:S05]  /*3b6d0*/  WARPSYNC.COLLECTIVE R15, `(.L_x_4349) ;  /* 0x000000000f087348 */ /* 0x000fea0003c00000 */
[----:B------:R0:W1:Y:S02]  /*3b6e0*/  SHFL.IDX P6, R14, R13, R12, R11 ;  /* 0x0000000c0d0e7389 */ /* 0x00006400000c000b */
[----:B01----:R-:W-:Y:S01]  /*3b6f0*/  ENDCOLLECTIVE ;  /* 0x000000000000791b */ /* 0x003fe20003800000 */
.L_x_4349:
        /* <DEDUP_REMOVED lines=13> */
.L_x_4350:
[----:B------:R-:W-:Y:S05]  /*3b7d0*/  BRA `(.L_x_4351) ;  /* 0xffffff98001c7947 */ /* 0x000fea000383ffff */
.L_x_4150:
[----:B------:R-:W-:Y:S01]  /*3b7e0*/  BSSY B0, `(.L_x_4352) ;  /* 0x0000008000007945 */ /* 0x000fe20003800000 */
[----:B-1----:R-:W-:Y:S02]  /*3b7f0*/  IMAD.MOV.U32 R13, RZ, RZ, R16 ;  /* 0x000000ffff0d7224 */ /* 0x002fe400078e0010 */
[----:B------:R-:W-:Y:S02]  /*3b800*/  IMAD.MOV.U32 R12, RZ, RZ, RZ ;  /* 0x000000ffff0c7224 */ /* 0x000fe400078e00ff */
[----:B------:R-:W-:Y:S02]  /*3b810*/  IMAD.MOV.U32 R11, RZ, RZ, 0x1f ;  /* 0x0000001fff0b7424 */ /* 0x000fe400078e00ff */
[----:B------:R-:W-:-:S07]  /*3b820*/  IMAD.MOV.U32 R15, RZ, RZ, -0x1 ;  /* 0xffffffffff0f7424 */ /* 0x000fce00078e00ff */
[----:B0-23--:R-:W-:Y:S05]  /*3b830*/  WARPSYNC.COLLECTIVE R15, `(.L_x_4353) ;  /* 0x000000000f087348 */ /* 0x00dfea0003c00000 */
[----:B------:R1:W4:Y:S02]  /*3b840*/  SHFL.IDX P6, R14, R13, R12, R11 ;  /* 0x0000000c0d0e7389 */ /* 0x00032400000c000b */
[----:B01234-:R-:W-:Y:S01]  /*3b850*/  ENDCOLLECTIVE ;  /* 0x000000000000791b */ /* 0x01ffe20003800000 */
.L_x_4353:
[----:B------:R-:W-:Y:S05]  /*3b860*/  BSYNC B0 ;  /* 0x0000000000007941 */ /* 0x000fea0003800000 */
.L_x_4352:
        /* <DEDUP_REMOVED lines=9> */
.L_x_4354:
        /* <DEDUP_REMOVED lines=18> */
.L_x_4355:
[----:B------:R-:W-:Y:S01]  /*3ba20*/  IMAD.MOV.U32 R12, RZ, RZ, 0x2 ;  /* 0x00000002ff0c7424 */ /* 0x000fe200078e00ff */
[----:B------:R-:W-:-:S05]  /*3ba30*/  SEL R6, R14, RZ, P1 ;  /* 0x000000ff0e067207 */ /* 0x000fca0000800000 */
[----:B------:R-:W-:-:S04]  /*3ba40*/  IMAD.IADD R6, R5, 0x1, R6 ;  /* 0x0000000105067824 */ /* 0x000fc800078e0206 */
[----:B------:R-:W-:-:S07]  /*3ba50*/  IMAD.MOV.U32 R13, RZ, RZ, R6 ;  /* 0x000000ffff0d7224 */ /* 0x000fce00078e0006 */
[----:B------:R-:W-:Y:S05]  /*3ba60*/  WARPSYNC.COLLECTIVE R15, `(.L_x_4356) ;  /* 0x000000000f087348 */ /* 0x000fea0003c00000 */
[----:B------:R0:W1:Y:S02]  /*3ba70*/  SHFL.UP P6, R14, R13, R12, R11 ;  /* 0x0400000c0d0e7389 */ /* 0x00006400000c000b */
[----:B01----:R-:W-:Y:S01]  /*3ba80*/  ENDCOLLECTIVE ;  /* 0x000000000000791b */ /* 0x003fe20003800000 */
.L_x_4356:
[----:B------:R-:W-:Y:S01]  /*3ba90*/  IMAD.MOV.U32 R12, RZ, RZ, 0x4 ;  /* 0x00000004ff0c7424 */ /* 0x000fe200078e00ff */
[----:B------:R-:W-:-:S05]  /*3baa0*/  SEL R7, R14, RZ, P2 ;  /* 0x000000ff0e077207 */ /* 0x000fca0001000000 */
[----:B------:R-:W-:-:S04]  /*3bab0*/  IMAD.IADD R7, R6, 0x1, R7 ;  /* 0x0000000106077824 */ /* 0x000fc800078e0207 */
[----:B------:R-:W-:-:S07]  /*3bac0*/  IMAD.MOV.U32 R13, RZ, RZ, R7 ;  /* 0x000000ffff0d7224 */ /* 0x000fce00078e0007 */
[----:B------:R-:W-:Y:S05]  /*3bad0*/  WARPSYNC.COLLECTIVE R15, `(.L_x_4357) ;  /* 0x000000000f087348 */ /* 0x000fea0003c00000 */
[----:B------:R0:W1:Y:S02]  /*3bae0*/  SHFL.UP P6, R14, R13, R12, R11 ;  /* 0x0400000c0d0e7389 */ /* 0x00006400000c000b */
[----:B01----:R-:W-:Y:S01]  /*3baf0*/  ENDCOLLECTIVE ;  /* 0x000000000000791b */ /* 0x003fe20003800000 */
.L_x_4357:
[----:B------:R-:W-:Y:S01]  /*3bb00*/  IMAD.MOV.U32 R12, RZ, RZ, 0x8 ;  /* 0x00000008ff0c7424 */ /* 0x000fe200078e00ff */
[----:B------:R-:W-:-:S05]  /*3bb10*/  SEL R2, R14, RZ, P3 ;  /* 0x000000ff0e027207 */ /* 0x000fca0001800000 */
[----:B------:R-:W-:-:S04]  /*3bb20*/  IMAD.IADD R2, R7, 0x1, R2 ;  /* 0x0000000107027824 */ /* 0x000fc800078e0202 */
[----:B------:R-:W-:-:S07]  /*3bb30*/  IMAD.MOV.U32 R13, RZ, RZ, R2 ;  /* 0x000000ffff0d7224 */ /* 0x000fce00078e0002 */
[----:B------:R-:W-:Y:S05]  /*3bb40*/  WARPSYNC.COLLECTIVE R15, `(.L_x_4358) ;  /* 0x000000000f087348 */ /* 0x000fea0003c00000 */
[----:B------:R0:W1:Y:S02]  /*3bb50*/  SHFL.UP P6, R14, R13, R12, R11 ;  /* 0x0400000c0d0e7389 */ /* 0x00006400000c000b */
[----:B01----:R-:W-:Y:S01]  /*3bb60*/  ENDCOLLECTIVE ;  /* 0x000000000000791b */ /* 0x003fe20003800000 */
.L_x_4358:
[----:B------:R-:W-:Y:S01]  /*3bb70*/  IMAD.MOV.U32 R12, RZ, RZ, 0x10 ;  /* 0x00000010ff0c7424 */ /* 0x000fe200078e00ff */
[----:B------:R-:W-:-:S05]  /*3bb80*/  SEL R3, R14, RZ, P4 ;  /* 0x000000ff0e037207 */ /* 0x000fca0002000000 */
[----:B------:R-:W-:-:S04]  /*3bb90*/  IMAD.IADD R3, R2, 0x1, R3 ;  /* 0x0000000102037824 */ /* 0x000fc800078e0203 */
[----:B------:R-:W-:-:S07]  /*3bba0*/  IMAD.MOV.U32 R13, RZ, RZ, R3 ;  /* 0x000000ffff0d7224 */ /* 0x000fce00078e0003 */
[----:B------:R-:W-:Y:S05]  /*3bbb0*/  WARPSYNC.COLLECTIVE R15, `(.L_x_4359) ;  /* 0x000000000f087348 */ /* 0x000fea0003c00000 */
[----:B------:R0:W1:Y:S02]  /*3bbc0*/  SHFL.UP P6, R14, R13, R12, R11 ;  /* 0x0400000c0d0e7389 */ /* 0x00006400000c000b */
[----:B01----:R-:W-:Y:S01]  /*3bbd0*/  ENDCOLLECTIVE ;  /* 0x000000000000791b */ /* 0x003fe20003800000 */
.L_x_4359:
        /* <DEDUP_REMOVED lines=8> */
.L_x_4360:
[----:B------:R-:W-:Y:S05]  /*3bc60*/  BRA `(.L_x_4361) ;  /* 0xffffff9800787947 */ /* 0x000fea000383ffff */
.L_x_4155:
[----:B------:R-:W-:Y:S01]  /*3bc70*/  BSSY B0, `(.L_x_4362) ;  /* 0x0000008000007945 */ /* 0x000fe20003800000 */
[----:B-1---5:R-:W-:Y:S02]  /*3bc80*/  IMAD.MOV.U32 R13, RZ, RZ, R5 ;  /* 0x000000ffff0d7224 */ /* 0x022fe400078e0005 */
[----:B------:R-:W-:Y:S02]  /*3bc90*/  IMAD.MOV.U32 R12, RZ, RZ, 0x1 ;  /* 0x00000001ff0c7424 */ /* 0x000fe400078e00ff */
[----:B------:R-:W-:Y:S02]  /*3bca0*/  IMAD.MOV.U32 R11, RZ, RZ, RZ ;  /* 0x000000ffff0b7224 */ /* 0x000fe400078e00ff */
[----:B------:R-:W-:-:S07]  /*3bcb0*/  IMAD.MOV.U32 R15, RZ, RZ, -0x1 ;  /* 0xffffffffff0f7424 */ /* 0x000fce00078e00ff */
[----:B0-----:R-:W-:Y:S05]  /*3bcc0*/  WARPSYNC.COLLECTIVE R15, `(.L_x_4363) ;  /* 0x000000000f087348 */ /* 0x001fea0003c00000 */
[----:B------:R1:W2:Y:S02]  /*3bcd0*/  SHFL.UP P6, R14, R13, R12, R11 ;  /* 0x0400000c0d0e7389 */ /* 0x0002a400000c000b */
[----:B012---:R-:W-:Y:S01]  /*3bce0*/  ENDCOLLECTIVE ;  /* 0x000000000000791b */ /* 0x007fe20003800000 */
.L_x_4363:
[----:B------:R-:W-:Y:S05]  /*3bcf0*/  BSYNC B0 ;  /* 0x0000000000007941 */ /* 0x000fea0003800000 */
.L_x_4362:
        /* <DEDUP_REMOVED lines=8> */
.L_x_4364:
[----:B------:R-:W-:Y:S01]  /*3bd80*/  IMAD.MOV.U32 R12, RZ, RZ, 0x4 ;  /* 0x00000004ff0c7424 */ /* 0x000fe200078e00ff */
[----:B------:R-:W-:-:S05]  /*3bd90*/  SEL R2, R14, RZ, P2 ;  /* 0x000000ff0e027207 */ /* 0x000fca0001000000 */
[----:B------:R-:W-:-:S04]  /*3bda0*/  IMAD.IADD R2, R13, 0x1, R2 ;  /* 0x000000010d027824 */ /* 0x000fc800078e0202 */
[----:B------:R-:W-:-:S07]  /*3bdb0*/  IMAD.MOV.U32 R13, RZ, RZ, R2 ;  /* 0x000000ffff0d7224 */ /* 0x000fce00078e0002 */
[----:B------:R-:W-:Y:S05]  /*3bdc0*/  WARPSYNC.COLLECTIVE R15, `(.L_x_4365) ;  /* 0x000000000f087348 */ /* 0x000fea0003c00000 */
[----:B------:R0:W1:Y:S02]  /*3bdd0*/  SHFL.UP P6, R14, R13, R12, R11 ;  /* 0x0400000c0d0e7389 */ /* 0x00006400000c000b */
[----:B01----:R-:W-:Y:S01]  /*3bde0*/  ENDCOLLECTIVE ;  /* 0x000000000000791b */ /* 0x003fe20003800000 */
.L_x_4365:
[----:B------:R-:W-:Y:S01]  /*3bdf0*/  IMAD.MOV.U32 R12, RZ, RZ, 0x8 ;  /* 0x00000008ff0c7424 */ /* 0x000fe200078e00ff */
[----:B------:R-:W-:-:S05]  /*3be00*/  SEL R3, R14, RZ, P3 ;  /* 0x000000ff0e037207 */ /* 0x000fca0001800000 */
[----:B------:R-:W-:-:S04]  /*3be10*/  IMAD.IADD R3, R2, 0x1, R3 ;  /* 0x0000000102037824 */ /* 0x000fc800078e0203 */
[----:B------:R-:W-:-:S07]  /*3be20*/  IMAD.MOV.U32 R13, RZ, RZ, R3 ;  /* 0x000000ffff0d7224 */ /* 0x000fce00078e0003 */
[----:B------:R-:W-:Y:S05]  /*3be30*/  WARPSYNC.COLLECTIVE R15, `(.L_x_4366) ;  /* 0x000000000f087348 */ /* 0x000fea0003c00000 */
[----:B------:R0:W1:Y:S02]  /*3be40*/  SHFL.UP P6, R14, R13, R12, R11 ;  /* 0x0400000c0d0e7389 */ /* 0x00006400000c000b */
[----:B01----:R-:W-:Y:S01]  /*3be50*/  ENDCOLLECTIVE ;  /* 0x000000000000791b */ /* 0x003fe20003800000 */
.L_x_4366:
[----:B------:R-:W-:Y:S01]  /*3be60*/  IMAD.MOV.U32 R12, RZ, RZ, 0x10 ;  /* 0x00000010ff0c7424 */ /* 0x000fe200078e00ff */
[----:B------:R-:W-:-:S05]  /*3be70*/  SEL R4, R14, RZ, P4 ;  /* 0x000000ff0e047207 */ /* 0x000fca0002000000 */
[----:B------:R-:W-:-:S04]  /*3be80*/  IMAD.IADD R4, R3, 0x1, R4 ;  /* 0x0000000103047824 */ /* 0x000fc800078e0204 */
[----:B------:R-:W-:-:S07]  /*3be90*/  IMAD.MOV.U32 R13, RZ, RZ, R4 ;  /* 0x000000ffff0d7224 */ /* 0x000fce00078e0004 */
[----:B------:R-:W-:Y:S05]  /*3bea0*/  WARPSYNC.COLLECTIVE R15, `(.L_x_4367) ;  /* 0x000000000f087348 */ /* 0x000fea0003c00000 */
[----:B------:R0:W1:Y:S02]  /*3beb0*/  SHFL.UP P6, R14, R13, R12, R11 ;  /* 0x0400000c0d0e7389 */ /* 0x00006400000c000b */
[----:B01----:R-:W-:Y:S01]  /*3bec0*/  ENDCOLLECTIVE ;  /* 0x000000000000791b */ /* 0x003fe20003800000 */
.L_x_4367:
        /* <DEDUP_REMOVED lines=8> */
.L_x_4368:
[----:B------:R-:W-:Y:S05]  /*3bf50*/  BRA `(.L_x_4369) ;  /* 0xffffff9800587947 */ /* 0x000fea000383ffff */
.L_x_4157:
[----:B------:R-:W-:Y:S01]  /*3bf60*/  BSSY B0, `(.L_x_4370) ;  /* 0x0000006000007945 */ /* 0x000fe20003800000 */
[----:B------:R-:W-:Y:S01]  /*3bf70*/  PLOP3.LUT P6, PT, P6, PT, PT, 0x8, 0x0 ;  /* 0x000000000000781c */ /* 0x000fe200037ce170 */
[----:B------:R-:W-:-:S12]  /*3bf80*/  IMAD.MOV.U32 R15, RZ, RZ, -0x1 ;  /* 0xffffffffff0f7424 */ /* 0x000fd800078e00ff */
[----:B01----:R-:W-:Y:S05]  /*3bf90*/  WARPSYNC.COLLECTIVE R15, `(.L_x_4371) ;  /* 0x000000000f087348 */ /* 0x003fea0003c00000 */
[----:B------:R-:W-:Y:S01]  /*3bfa0*/  VOTE.ANY R14, PT, P6 ;  /* 0x00000000000e7806 */ /* 0x000fe200030e0100 */
[----:B01----:R-:W-:Y:S06]  /*3bfb0*/  ENDCOLLECTIVE ;  /* 0x000000000000791b */ /* 0x003fec0003800000 */
.L_x_4371:
[----:B------:R-:W-:Y:S05]  /*3bfc0*/  BSYNC B0 ;  /* 0x0000000000007941 */ /* 0x000fea0003800000 */
.L_x_4370:
        /* <DEDUP_REMOVED lines=9> */
.L_x_4372:
[----:B------:R-:W-:Y:S01]  /*3c060*/  IMAD.MOV.U32 R5, RZ, RZ, R14 ;  /* 0x000000ffff057224 */ /* 0x000fe200078e000e */
[----:B------:R-:W-:Y:S06]  /*3c070*/  BRA `(.L_x_4373) ;  /* 0xffffff9800487947 */ /* 0x000fec000383ffff */
.L_x_4159:
[----:B------:R-:W-:Y:S01]  /*3c080*/  BSSY B0, `(.L_x_4374) ;  /* 0x0000007000007945 */ /* 0x000fe20003800000 */
[----:B-1----:R-:W-:Y:S02]  /*3c090*/  IMAD.MOV.U32 R13, RZ, RZ, R2 ;  /* 0x000000ffff0d7224 */ /* 0x002fe400078e0002 */
[----:B------:R-:W-:Y:S02]  /*3c0a0*/  IMAD.MOV.U32 R11, RZ, RZ, 0x1f ;  /* 0x0000001fff0b7424 */ /* 0x000fe400078e00ff */
[----:B------:R-:W-:-:S07]  /*3c0b0*/  IMAD.MOV.U32 R15, RZ, RZ, -0x1 ;  /* 0xffffffffff0f7424 */ /* 0x000fce00078e00ff */
[----:B0-23--:R-:W-:Y:S05]  /*3c0c0*/  WARPSYNC.COLLECTIVE R15, `(.L_x_4375) ;  /* 0x000000000f087348 */ /* 0x00dfea0003c00000 */
[----:B------:R1:W4:Y:S02]  /*3c0d0*/  SHFL.IDX P6, R14, R13, R12, R11 ;  /* 0x0000000c0d0e7389 */ /* 0x00032400000c000b */
[----:B01234-:R-:W-:Y:S01]  /*3c0e0*/  ENDCOLLECTIVE ;  /* 0x000000000000791b */ /* 0x01ffe20003800000 */
.L_x_4375:
[----:B------:R-:W-:Y:S05]  /*3c0f0*/  BSYNC B0 ;  /* 0x0000000000007941 */ /* 0x000fea0003800000 */
.L_x_4374:
[----:B------:R-:W-:Y:S05]  /*3c100*/  BRA `(.L_x_4158) ;  /* 0xffffff9800407947 */ /* 0x000fea000383ffff */
.L_x_4163:
[----:B------:R0:W0:Y:S02]  /*3c110*/  SYNCS.PHASECHK.TRANS64.TRYWAIT P0, [R5+URZ+0x32420], R0 ;  /* 0x03242000050075a7 */ /* 0x000024000800017f */
[----:B0-----:R-:W-:Y:S05]  /*3c120*/  @!P0 NANOSLEEP.SYNCS 0x989680 ;  /* 0x009896800000895d */ /* 0x001fea0003900000 */
[----:B------:R-:W0:Y:S02]  /*3c130*/  @!P0 SYNCS.PHASECHK.TRANS64 P0, [R5+URZ+0x32420], R0 ;  /* 0x03242000050085a7 */ /* 0x000e24000800007f */
[----:B0-----:R-:W-:Y:S05]  /*3c140*/  @!P0 BRA `(.L_x_4163) ;  /* 0xfffffffc00f08947 */ /* 0x001fea000383ffff */
[----:B------:R-:W-:Y:S05]  /*3c150*/  BRA `(.L_x_4376) ;  /* 0xffffff9c00b87947 */ /* 0x000fea000383ffff */
.L_x_4164:
[----:B------:R-:W0:Y:S01]  /*3c160*/  S2R R2, SR_TID.X ;  /* 0x0000000000027919 */ /* 0x000e220000002100 */
[----:B------:R-:W-:Y:S01]  /*3c170*/  BSSY B0, `(.L_x_4377) ;  /* 0x000000a000007945 */ /* 0x000fe20003800000 */
[----:B------:R-:W-:Y:S02]  /*3c180*/  IMAD.MOV.U32 R12, RZ, RZ, RZ ;  /* 0x000000ffff0c7224 */ /* 0x000fe400078e00ff */
[----:B------:R-:W-:Y:S02]  /*3c190*/  IMAD.MOV.U32 R11, RZ, RZ, 0x1f ;  /* 0x0000001fff0b7424 */ /* 0x000fe400078e00ff */
[----:B------:R-:W-:Y:S01]  /*3c1a0*/  IMAD.MOV.U32 R15, RZ, RZ, -0x1 ;  /* 0xffffffffff0f7424 */ /* 0x000fe200078e00ff */
[----:B0-----:R-:W-:-:S04]  /*3c1b0*/  SHF.R.U32.HI R2, RZ, 0x5, R2 ;  /* 0x00000005ff027819 */ /* 0x001fc80000011602 */
[----:B------:R-:W-:-:S05]  /*3c1c0*/  LOP3.LUT R2, R2, 0x3, RZ, 0xc0, !PT ;  /* 0x0000000302027812 */ /* 0x000fca00078ec0ff */
[----:B-1----:R-:W-:-:S07]  /*3c1d0*/  IMAD.MOV.U32 R13, RZ, RZ, R2 ;  /* 0x000000ffff0d7224 */ /* 0x002fce00078e0002 */
[----:B--234-:R-:W-:Y:S05]  /*3c1e0*/  WARPSYNC.COLLECTIVE R15, `(.L_x_4378) ;  /* 0x000000000f087348 */ /* 0x01cfea0003c00000 */
[----:B------:R0:W1:Y:S02]  /*3c1f0*/  SHFL.IDX P6, R14, R13, R12, R11 ;  /* 0x0000000c0d0e7389 */ /* 0x00006400000c000b */
[----:B01234-:R-:W-:Y:S01]  /*3c200*/  ENDCOLLECTIVE ;  /* 0x000000000000791b */ /* 0x01ffe20003800000 */
.L_x_4378:
[----:B------:R-:W-:Y:S05]  /*3c210*/  BSYNC B0 ;  /* 0x0000000000007941 */ /* 0x000fea0003800000 */
.L_x_4377:
[----:B------:R-:W-:Y:S05]  /*3c220*/  BRA `(.L_x_4379) ;  /* 0xffffff9c00a07947 */ /* 0x000fea000383ffff */
.L_x_4165:
[----:B------:R-:W-:Y:S01]  /*3c230*/  BSSY B0, `(.L_x_4380) ;  /* 0x0000006000007945 */ /* 0x000fe20003800000 */
[----:B------:R-:W-:-:S07]  /*3c240*/  IMAD.MOV.U32 R15, RZ, RZ, -0x1 ;  /* 0xffffffffff0f7424 */ /* 0x000fce00078e00ff */
[----:B-1234-:R-:W-:Y:S05]  /*3c250*/  WARPSYNC.COLLECTIVE R15, `(.L_x_4381) ;  /* 0x000000000f0c7348 */ /* 0x01efea0003c00000 */
[----:B------:R-:W-:Y:S02]  /*3c260*/  ELECT P6, UR62, PT ;  /* 0x00000000003e782f */ /* 0x000fe400038c0000 */
[----:B------:R-:W-:Y:S01]  /*3c270*/  MOV R14, UR62 ;  /* 0x0000003e000e7c02 */ /* 0x000fe20008000f00 */
[----:B-1234-:R-:W-:Y:S10]  /*3c280*/  ENDCOLLECTIVE ;  /* 0x000000000000791b */ /* 0x01eff40003800000 */
.L_x_4381:
[----:B------:R-:W-:Y:S05]  /*3c290*/  BSYNC B0 ;  /* 0x0000000000007941 */ /* 0x000fea0003800000 */
.L_x_4380:
[----:B------:R-:W-:Y:S05]  /*3c2a0*/  BRA `(.L_x_4382) ;  /* 0xffffff9c00947947 */ /* 0x000fea000383ffff */
.L_x_4167:
[----:B------:R0:W0:Y:S02]  /*3c2b0*/  SYNCS.PHASECHK.TRANS64.TRYWAIT P1, [R3+URZ+0x32440], R2 ;  /* 0x03244002030075a7 */ /* 0x000024000802017f */
[----:B0-----:R-:W-:Y:S05]  /*3c2c0*/  @!P1 NANOSLEEP.SYNCS 0x989680 ;  /* 0x009896800000995d */ /* 0x001fea0003900000 */
[----:B------:R-:W0:Y:S02]  /*3c2d0*/  @!P1 SYNCS.PHASECHK.TRANS64 P1, [R3+URZ+0x32440], R2 ;  /* 0x03244002030095a7 */ /* 0x000e24000802007f */
[----:B0-----:R-:W-:Y:S05]  /*3c2e0*/  @!P1 BRA `(.L_x_4167) ;  /* 0xfffffffc00f09947 */ /* 0x001fea000383ffff */
[----:B------:R-:W-:Y:S05]  /*3c2f0*/  BRA `(.L_x_4383) ;  /* 0xffffff9c00b47947 */ /* 0x000fea000383ffff */
.L_x_4169:
[----:B------:R0:W0:Y:S02]  /*3c300*/  SYNCS.PHASECHK.TRANS64.TRYWAIT P1, [R25+URZ+0x32440], R0 ;  /* 0x03244000190075a7 */ /* 0x000024000802017f */
[----:B0-----:R-:W-:Y:S05]  /*3c310*/  @!P1 NANOSLEEP.SYNCS 0x989680 ;  /* 0x009896800000995d */ /* 0x001fea0003900000 */
[----:B------:R-:W0:Y:S02]  /*3c320*/  @!P1 SYNCS.PHASECHK.TRANS64 P1, [R25+URZ+0x32440], R0 ;  /* 0x03244000190095a7 */ /* 0x000e24000802007f */
[----:B0-----:R-:W-:Y:S05]  /*3c330*/  @!P1 BRA `(.L_x_4169) ;  /* 0xfffffffc00f09947 */ /* 0x001fea000383ffff */
[----:B------:R-:W-:Y:S05]  /*3c340*/  BRA `(.L_x_4384) ;  /* 0xffffff9c00c07947 */ /* 0x000fea000383ffff */
.L_x_4171:
[----:B------:R0:W0:Y:S02]  /*3c350*/  SYNCS.PHASECHK.TRANS64.TRYWAIT P1, [R3+URZ+0x32460], R2 ;  /* 0x03246002030075a7 */ /* 0x000024000802017f */
[----:B0-----:R-:W-:Y:S05]  /*3c360*/  @!P1 NANOSLEEP.SYNCS 0x989680 ;  /* 0x009896800000995d */ /* 0x001fea0003900000 */
[----:B------:R-:W0:Y:S02]  /*3c370*/  @!P1 SYNCS.PHASECHK.TRANS64 P1, [R3+URZ+0x32460], R2 ;  /* 0x03246002030095a7 */ /* 0x000e24000802007f */
[----:B0-----:R-:W-:Y:S05]  /*3c380*/  @!P1 BRA `(.L_x_4171) ;  /* 0xfffffffc00f09947 */ /* 0x001fea000383ffff */
[----:B------:R-:W-:Y:S05]  /*3c390*/  BRA `(.L_x_4385) ;  /* 0xffffff9c00bc7947 */ /* 0x000fea000383ffff */
        .type           $_ZN7cutlass13device_kernelIN5flash11enable_sm90INS1_16FlashAttnFwdSm90INS1_25CollectiveMainloopFwdSm90ILi2EN4cute5tupleIJNS5_1CILi1EEES8_S8_EEENS6_IJNS7_ILi128EEENS7_ILi96EEENS7_ILi64EEEEEELi256ENS_10bfloat16_tEfNS_4arch4Sm90ELb0ELb1ELb0ELb1ELb1ELb1ELb1ELb1ELb0ELb1ELb0ELb0EEENS1_21CollectiveEpilogueFwdINS6_IJSA_NS7_ILi256EEESB_EEES9_SE_SG_Li256ELb1ELb1ELb0ELb0EEENS1_36VarlenDynamicPersistentTileSchedulerILi128ELi96ELi256ELi128ELb0ELb1ELb1ELb1ELb0ELb1EEEEEEEEEvNT_6ParamsE$_ZZN5flash25CollectiveMainloopFwdSm90ILi2EN4cute5tupleIJNS1_1CILi1EEES4_S4_EEENS2_IJNS3_ILi128EEENS3_ILi96EEENS3_ILi64EEEEEELi256EN7cutlass10bfloat16_tEfNSA_4arch4Sm90ELb0ELb1ELb0ELb1ELb1ELb1ELb1ELb1ELb0ELb1ELb0ELb0EE3mmaINS_16FlashAttnFwdSm90ISE_NS_21CollectiveEpilogueFwdINS2_IJS6_NS3_ILi256EEES7_EEES5_SB_SD_Li256ELb1ELb1ELb0ELb0EEENS_36VarlenDynamicPersistentTileSchedulerILi128ELi96ELi256ELi128ELb0ELb1ELb1ELb1ELb0ELb1EEEE13SharedStorageENS1_6TensorINS1_11ArrayEngineIfLm128EEENS1_6LayoutINS2_IJNS2_IJNS3_ILi2EEEST_NS3_ILi32EEEEEES4_S4_EEENS2_IJNS2_IJS4_ST_NS3_ILi4EEEEEENS3_ILi0EEESZ_EEEEEEENS_7SoftmaxILi2ELi0EEEEEbRKNSE_6ParamsENSA_13PipelineAsyncILi2EEES19_RNSA_13PipelineStateILj2EEERT0_RT1_iRiRKNS_16SeqlenInfoQKNewKILb1ELb1EEENS2_IJiiiiEEERT_ENKUliT_T0_T1_E_clIZSF_ISO_S12_S14_EbS17_S19_S19_S1C_S1E_S1G_iS1H_S1L_S1M_S1O_EUlRS1P_iE0_NS3_ILb1EEES1W_EEDaiS1P_S1Q_S1R_,@function
        .size           $_ZN7cutlass13device_kernelIN5flash11enable_sm90INS1_16FlashAttnFwdSm90INS1_25CollectiveMainloopFwdSm90ILi2EN4cute5tupleIJNS5_1CILi1EEES8_S8_EEENS6_IJNS7_ILi128EEENS7_ILi96EEENS7_ILi64EEEEEELi256ENS_10bfloat16_tEfNS_4arch4Sm90ELb0ELb1ELb0ELb1ELb1ELb1ELb1ELb1ELb0ELb1ELb0ELb0EEENS1_21CollectiveEpilogueFwdINS6_IJSA_NS7_ILi256EEESB_EEES9_SE_SG_Li256ELb1ELb1ELb0ELb0EEENS1_36VarlenDynamicPersistentTileSchedulerILi128ELi96ELi256ELi128ELb0ELb1ELb1ELb1ELb0ELb1EEEEEEEEEvNT_6ParamsE$_ZZN5flash25CollectiveMainloopFwdSm90ILi2EN4cute5tupleIJNS1_1CILi1EEES4_S4_EEENS2_IJNS3_ILi128EEENS3_ILi96EEENS3_ILi64EEEEEELi256EN7cutlass10bfloat16_tEfNSA_4arch4Sm90ELb0ELb1ELb0ELb1ELb1ELb1ELb1ELb1ELb0ELb1ELb0ELb0EE3mmaINS_16FlashAttnFwdSm90ISE_NS_21CollectiveEpilogueFwdINS2_IJS6_NS3_ILi256EEES7_EEES5_SB_SD_Li256ELb1ELb1ELb0ELb0EEENS_36VarlenDynamicPersistentTileSchedulerILi128ELi96ELi256ELi128ELb0ELb1ELb1ELb1ELb0ELb1EEEE13SharedStorageENS1_6TensorINS1_11ArrayEngineIfLm128EEENS1_6LayoutINS2_IJNS2_IJNS3_ILi2EEEST_NS3_ILi32EEEEEES4_S4_EEENS2_IJNS2_IJS4_ST_NS3_ILi4EEEEEENS3_ILi0EEESZ_EEEEEEENS_7SoftmaxILi2ELi0EEEEEbRKNSE_6ParamsENSA_13PipelineAsyncILi2EEES19_RNSA_13PipelineStateILj2EEERT0_RT1_iRiRKNS_16SeqlenInfoQKNewKILb1ELb1EEENS2_IJiiiiEEERT_ENKUliT_T0_T1_E_clIZSF_ISO_S12_S14_EbS17_S19_S19_S1C_S1E_S1G_iS1H_S1L_S1M_S1O_EUlRS1P_iE0_NS3_ILb1EEES1W_EEDaiS1P_S1Q_S1R_,(.L_x_6461 - $_ZN7cutlass13device_kernelIN5flash11enable_sm90INS1_16FlashAttnFwdSm90INS1_25CollectiveMainloopFwdSm90ILi2EN4cute5tupleIJNS5_1CILi1EEES8_S8_EEENS6_IJNS7_ILi128EEENS7_ILi96EEENS7_ILi64EEEEEELi256ENS_10bfloat16_tEfNS_4arch4Sm90ELb0ELb1ELb0ELb1ELb1ELb1ELb1ELb1ELb0ELb1ELb0ELb0EEENS1_21CollectiveEpilogueFwdINS6_IJSA_NS7_ILi256EEESB_EEES9_SE_SG_Li256ELb1ELb1ELb0ELb0EEENS1_36VarlenDynamicPersistentTileSchedulerILi128ELi96ELi256ELi128ELb0ELb1ELb1ELb1ELb0ELb1EEEEEEEEEvNT_6ParamsE$_ZZN5flash25CollectiveMainloopFwdSm90ILi2EN4cute5tupleIJNS1_1CILi1EEES4_S4_EEENS2_IJNS3_ILi128EEENS3_ILi96EEENS3_ILi64EEEEEELi256EN7cutlass10bfloat16_tEfNSA_4arch4Sm90ELb0ELb1ELb0ELb1ELb1ELb1ELb1ELb1ELb0ELb1ELb0ELb0EE3mmaINS_16FlashAttnFwdSm90ISE_NS_21CollectiveEpilogueFwdINS2_IJS6_NS3_ILi256EEES7_EEES5_SB_SD_Li256ELb1ELb1ELb0ELb0EEENS_36VarlenDynamicPersistentTileSchedulerILi128ELi96ELi256ELi128ELb0ELb1ELb1ELb1ELb0ELb1EEEE13SharedStorageENS1_6TensorINS1_11ArrayEngineIfLm128EEENS1_6LayoutINS2_IJNS2_IJNS3_ILi2EEEST_NS3_ILi32EEEEEES4_S4_EEENS2_IJNS2_IJS4_ST_NS3_ILi4EEEEEENS3_ILi0EEESZ_EEEEEEENS_7SoftmaxILi2ELi0EEEEEbRKNSE_6ParamsENSA_13PipelineAsyncILi2EEES19_RNSA_13PipelineStateILj2EEERT0_RT1_iRiRKNS_16SeqlenInfoQKNewKILb1ELb1EEENS2_IJiiiiEEERT_ENKUliT_T0_T1_E_clIZSF_ISO_S12_S14_EbS17_S19_S19_S1C_S1E_S1G_iS1H_S1L_S1M_S1O_EUlRS1P_iE0_NS3_ILb1EEES1W_EEDaiS1P_S1Q_S1R_)
$_ZN7cutlass13device_kernelIN5flash11enable_sm90INS1_16FlashAttnFwdSm90INS1_25CollectiveMainloopFwdSm90ILi2EN4cute5tupleIJNS5_1CILi1EEES8_S8_EEENS6_IJNS7_ILi128EEENS7_ILi96EEENS7_ILi64EEEEEELi256ENS_10bfloat16_tEfNS_4arch4Sm90ELb0ELb1ELb0ELb1ELb1ELb1ELb1ELb1ELb0ELb1ELb0ELb0EEENS1_21CollectiveEpilogueFwdINS6_IJSA_NS7_ILi256EEESB_EEES9_SE_SG_Li256ELb1ELb1ELb0ELb0EEENS1_36VarlenDynamicPersistentTileSchedulerILi128ELi96ELi256ELi128ELb0ELb1ELb1ELb1ELb0ELb1EEEEEEEEEvNT_6ParamsE$_ZZN5flash25CollectiveMainloopFwdSm90ILi2EN4cute5tupleIJNS1_1CILi1EEES4_S4_EEENS2_IJNS3_ILi128EEENS3_ILi96EEENS3_ILi64EEEEEELi256EN7cutlass10bfloat16_tEfNSA_4arch4Sm90ELb0ELb1ELb0ELb1ELb1ELb1ELb1ELb1ELb0ELb1ELb0ELb0EE3mmaINS_16FlashAttnFwdSm90ISE_NS_21CollectiveEpilogueFwdINS2_IJS6_NS3_ILi256EEES7_EEES5_SB_SD_Li256ELb1ELb1ELb0ELb0EEENS_36VarlenDynamicPersistentTileSchedulerILi128ELi96ELi256ELi128ELb0ELb1ELb1ELb1ELb0ELb1EEEE13SharedStorageENS1_6TensorINS1_11ArrayEngineIfLm128EEENS1_6LayoutINS2_IJNS2_IJNS3_ILi2EEEST_NS3_ILi32EEEEEES4_S4_EEENS2_IJNS2_IJS4_ST_NS3_ILi4EEEEEENS3_ILi0EEESZ_EEEEEEENS_7SoftmaxILi2ELi0EEEEEbRKNSE_6ParamsENSA_13PipelineAsyncILi2EEES19_RNSA_13PipelineStateILj2EEERT0_RT1_iRiRKNS_16SeqlenInfoQKNewKILb1ELb1EEENS2_IJiiiiEEERT_ENKUliT_T0_T1_E_clIZSF_ISO_S12_S14_EbS17_S19_S19_S1C_S1E_S1G_iS1H_S1L_S1M_S1O_EUlRS1P_iE0_NS3_ILb1EEES1W_EEDaiS1P_S1Q_S1R_:
[----:B------:R-:W-:Y:S02]  /*3c3a0*/  ULDC UR4, c[0x0][0x20] ;  /* 0x0000080000047ab9 */ /* 0x000fe40000000800 */
[----:B------:R-:W-:-:S09]  /*3c3b0*/  UIADD3 UR4, -UR4, UR5, URZ ;  /* 0x0000000504047290 */ /* 0x000fd2000fffe13f */
[----:B------:R-:W2:Y:S04]  /*3c3c0*/  LDL.64 R6, [UR4+0x18] ;  /* 0x00001804ff067983 */ /* 0x000ea80008100a00 */
[----:B------:R-:W3:Y:S01]  /*3c3d0*/  LDL.64 R4, [UR4] ;  /* 0x00000004ff047983 */ /* 0x000ee20008100a00 */
[----:B------:R-:W-:-:S03]  /*3c3e0*/  ULDC.64 UR6, c[0x0][0x208] ;  /* 0x0000820000067ab9 */ /* 0x000fc60000000a00 */
[----:B--2---:R-:W2:Y:S04]  /*3c3f0*/  LD.E R2, desc[UR6][R6.64] ;  /* 0x0000000606027980 */ /* 0x004ea8000c101900 */
[----:B---3--:R0:W5:Y:S04]  /*3c400*/  LD.E R10, desc[UR6][R4.64] ;  /* 0x00000006040a7980 */ /* 0x008168000c101900 */
[----:B------:R0:W5:Y:S01]  /*3c410*/  LD.E R11, desc[UR6][R4.64+0x4] ;  /* 0x00000406040b7980 */ /* 0x000162000c101900 */
[----:B------:R-:W-:Y:S01]  /*3c420*/  BSSY B0, `(.L_x_4386) ;  /* 0x0000007000007945 */ /* 0x000fe20003800000 */
[----:B------:R-:W-:Y:S01]  /*3c430*/  IMAD.MOV.U32 R3, RZ, RZ, R43 ;  /* 0x000000ffff037224 */ /* 0x000fe200078e002b */
[----:B--2---:R-:W-:-:S04]  /*3c440*/  LOP3.LUT R2, R2, 0x1, RZ, 0xfc, !PT ;  /* 0x0000000102027812 */ /* 0x004fc800078efcff */
[----:B------:R-:W-:Y:S01]  /*3c450*/  ISETP.NE.AND P0, PT, R2, 0x3, PT ;  /* 0x000000030200780c */ /* 0x000fe20003f05270 */
[----:B------:R-:W-:-:S12]  /*3c460*/  IMAD.MOV.U32 R2, RZ, RZ, R30 ;  /* 0x000000ffff027224 */ /* 0x000fd800078e001e */
[----:B0-----:R-:W-:Y:S05]  /*3c470*/  @!P0 BRA `(.L_x_4387) ;  /* 0x0000000000048947 */ /* 0x001fea0003800000 */
[----:B------:R-:W-:Y:S01]  /*3c480*/  BPT.TRAP 0x1 ;  /* 0x000000040000795c */ /* 0x000fe20000300000 */
.L_x_4387:
[----:B------:R-:W-:Y:S05]  /*3c490*/  BSYNC B0 ;  /* 0x0000000000007941 */ /* 0x000fea0003800000 */
.L_x_4386:
[----:B------:R-:W2:Y:S01]  /*3c4a0*/  LD.E.64 R8, desc[UR6][R6.64+0x18] ;  /* 0x0000180606087980 */ /* 0x000ea2000c101b00 */
[----:B-----5:R-:W-:Y:S02]  /*3c4b0*/  SHF.L.U32 R13, R11, 0x1f, RZ ;  /* 0x0000001f0b0d7819 */ /* 0x020fe400000006ff */
[----:B--2---:R-:W-:-:S05]  /*3c4c0*/  MOV R9, R8 ;  /* 0x0000000800097202 */ /* 0x004fca0000000f00 */
[----:B------:R-:W-:-:S04]  /*3c4d0*/  IMAD R10, R10, 0x8, R9 ;  /* 0x000000080a0a7824 */ /* 0x000fc800078e0209 */
[----:B------:R0:W1:Y:S01]  /*3c4e0*/  SYNCS.PHASECHK.TRANS64.TRYWAIT P0, [R10+URZ], R13 ;  /* 0x0000000d0a0075a7 */ /* 0x000062000800017f */
[----:B------:R-:W2:Y:S04]  /*3c4f0*/  LD.E R11, desc[UR6][R6.64] ;  /* 0x00000006060b7980 */ /* 0x000ea8000c101900 */
[----:B------:R0:W5:Y:S04]  /*3c500*/  LD.E R8, desc[UR6][R4.64] ;  /* 0x0000000604087980 */ /* 0x000168000c101900 */
[----:B------:R0:W5:Y:S01]  /*3c510*/  LD.E R9, desc[UR6][R4.64+0x4] ;  /* 0x0000040604097980 */ /* 0x000162000c101900 */
[----:B------:R-:W-:Y:S01]  /*3c520*/  BSSY B0, `(.L_x_4388) ;  /* 0x0000005000007945 */ /* 0x000fe20003800000 */
[----:B--2---:R-:W-:-:S04]  /*3c530*/  LOP3.LUT R11, R11, 0x1, RZ, 0xfc, !PT ;  /* 0x000000010b0b7812 */ /* 0x004fc800078efcff */
[----:B------:R-:W-:-:S13]  /*3c540*/  ISETP.NE.AND P1, PT, R11, 0x3, PT ;  /* 0x000000030b00780c */ /* 0x000fda0003f25270 */
[----:B01----:R-:W-:Y:S05]  /*3c550*/  @!P1 BRA `(.L_x_4389) ;  /* 0x0000000000049947 */ /* 0x003fea0003800000 */
[----:B------:R-:W-:Y:S01]  /*3c560*/  BPT.TRAP 0x1 ;  /* 0x000000040000795c */ /* 0x000fe20000300000 */
.L_x_4389:
[----:B------:R-:W-:Y:S05]  /*3c570*/  BSYNC B0 ;  /* 0x0000000000007941 */ /* 0x000fea0003800000 */
.L_x_4388:
        /* <DEDUP_REMOVED lines=8> */
.L_x_4391:
[----:B------:R-:W-:Y:S05]  /*3c600*/  BSYNC B0 ;  /* 0x0000000000007941 */ /* 0x000fea0003800000 */
.L_x_4390:
[----:B0----5:R-:W2:Y:S04]  /*3c610*/  LDL.64 R8, [UR4] ;  /* 0x00000004ff087983 */ /* 0x021ea80008100a00 */
[----:B------:R-:W3:Y:S04]  /*3c620*/  LDL.64 R6, [UR4+0x28] ;  /* 0x00002804ff067983 */ /* 0x000ee80008100a00 */
[----:B------:R-:W4:Y:S04]  /*3c630*/  LDL.64 R4, [UR4+0x20] ;  /* 0x00002004ff047983 */ /* 0x000f280008100a00 */
[----:B------:R-:W4:Y:S04]  /*3c640*/  LDL.64 R10, [UR4+0x8] ;  /* 0x00000804ff0a7983 */ /* 0x000f280008100a00 */
[----:B--2---:R-:W2:Y:S04]  /*3c650*/  LD.E R9, desc[UR6][R8.64] ;  /* 0x0000000608097980 */ /* 0x004ea8000c101900 */
[----:B---3--:R-:W2:Y:S01]  /*3c660*/  LD.E.64 R12, desc[UR6][R6.64] ;  /* 0x00000006060c7980 */ /* 0x008ea2000c101b00 */
[----:B------:R-:W-:Y:S05]  /*3c670*/  WARPSYNC.ALL ;  /* 0x0000000000007948 */ /* 0x000fea0003800000 */
[----:B----4-:R0:W-:Y:S04]  /*3c680*/  ST.E desc[UR6][R10.64], RZ ;  /* 0x000000ff0a007985 */ /* 0x0101e8000c101906 */
[----:B------:R-:W3:Y:S01]  /*3c690*/  LD.E.64 R6, desc[UR6][R4.64] ;  /* 0x0000000604067980 */ /* 0x000ee2000c101b00 */
[----:B--2---:R-:W-:Y:S01]  /*3c6a0*/  IMAD R8, R9, 0x300, R12 ;  /* 0x0000030009087824 */ /* 0x004fe200078e020c */
[----:B------:R-:W-:Y:S01]  /*3c6b0*/  WARPGROUP.ARRIVE ;  /* 0x00000000000079c5 */ /* 0x000fe20000000000 */
[----:B------:R-:W-:-:S02]  /*3c6c0*/  IMAD.MOV.U32 R9, RZ, RZ, R13 ;  /* 0x000000ffff097224 */ /* 0x000fc400078e000d */
[----:B------:R-:W-:Y:S01]  /*3c6d0*/  IMAD.MOV.U32 R14, RZ, RZ, 0x1 ;  /* 0x00000001ff0e7424 */ /* 0x000fe200078e00ff */
        /* <DEDUP_REMOVED lines=10> */
[----:B------:R-:W-:-:S03]  /*3c780*/  WARPGROUP.ARRIVE ;  /* 0x00000000000079c5 */ /* 0x000fc60000000000 */
        /* <DEDUP_REMOVED lines=21> */
[----:B------:R-:W-:-:S03]  /*3c8e0*/  IMAD.MOV.U32 R9, RZ, RZ, R13 ;  /* 0x000000ffff097224 */ /* 0x000fc600078e000d */
        /* <DEDUP_REMOVED lines=8> */
[----:B------:R-:W2:Y:S04]  /*3c970*/  LDL.64 R6, [UR4+0x38] ;  /* 0x00003804ff067983 */ /* 0x000ea80008100a00 */
[----:B------:R-:W3:Y:S04]  /*3c980*/  LDL.64 R4, [UR4+0x30] ;  /* 0x00003004ff047983 */ /* 0x000ee80008100a00 */
[----:B--2---:R-:W2:Y:S01]  /*3c990*/  LD.E R6, desc[UR6][R6.64] ;  /* 0x0000000606067980 */ /* 0x004ea2000c101900 */
[----:B---3--:R-:W-:Y:S01]  /*3c9a0*/  MOV R4, R4 ;  /* 0x0000000400047202 */ /* 0x008fe20000000f00 */
[----:B------:R-:W-:Y:S01]  /*3c9b0*/  BSSY B0, `(.L_x_4393) ;  /* 0x0000007000007945 */ /* 0x000fe20003800000 */
[----:B--2---:R-:W-:-:S04]  /*3c9c0*/  LEA.HI R8, R6, R6, RZ, 0x1 ;  /* 0x0000000606087211 */ /* 0x004fc800078f08ff */
[----:B------:R-:W-:-:S05]  /*3c9d0*/  LOP3.LUT R9, R8, 0xfffffffe, RZ, 0xc0, !PT ;  /* 0xfffffffe08097812 */ /* 0x000fca00078ec0ff */
[----:B------:R-:W-:-:S05]  /*3c9e0*/  IMAD.IADD R9, R6, 0x1, -R9 ;  /* 0x0000000106097824 */ /* 0x000fca00078e0a09 */
[----:B------:R-:W-:-:S04]  /*3c9f0*/  SHF.L.U32 R9, R9, 0x1f, RZ ;  /* 0x0000001f09097819 */ /* 0x000fc800000006ff */
[----:B------:R-:W1:Y:S02]  /*3ca00*/  SYNCS.PHASECHK.TRANS64.TRYWAIT P0, [R4+URZ+0x32410], R9 ;  /* 0x03241009040075a7 */ /* 0x000e64000800017f */
[----:B01----:R-:W-:Y:S05]  /*3ca10*/  @!P0 BRA `(.L_x_4394) ;  /* 0x000000b000188947 */ /* 0x003fea0003800000 */
.L_x_4420:
[----:B------:R-:W-:Y:S05]  /*3ca20*/  BSYNC B0 ;  /* 0x0000000000007941 */ /* 0x000fea0003800000 */
.L_x_4393:
[----:B------:R-:W2:Y:S04]  /*3ca30*/  LDL.64 R6, [UR4+0x40] ;  /* 0x00004004ff067983 */ /* 0x000ea80008100a00 */
[----:B0-----:R-:W3:Y:S04]  /*3ca40*/  LDL.64 R4, [UR4] ;  /* 0x00000004ff047983 */ /* 0x001ee80008100a00 */
[----:B--2---:R-:W2:Y:S04]  /*3ca50*/  LD.E R8, desc[UR6][R6.64] ;  /* 0x0000000606087980 */ /* 0x004ea8000c101900 */
[----:B---3--:R0:W5:Y:S04]  /*3ca60*/  LD.E R10, desc[UR6][R4.64] ;  /* 0x00000006040a7980 */ /* 0x008168000c101900 */
[----:B------:R0:W5:Y:S01]  /*3ca70*/  LD.E R11, desc[UR6][R4.64+0x4] ;  /* 0x00000406040b7980 */ /* 0x000162000c101900 */
[----:B------:R-:W-:Y:S01]  /*3ca80*/  BSSY B0, `(.L_x_4395) ;  /* 0x0000005000007945 */ /* 0x000fe20003800000 */
[----:B--2---:R-:W-:-:S04]  /*3ca90*/  LOP3.LUT R8, R8, 0x1, RZ, 0xfc, !PT ;  /* 0x0000000108087812 */ /* 0x004fc800078efcff */
[----:B------:R-:W-:-:S13]  /*3caa0*/  ISETP.NE.AND P0, PT, R8, 0x3, PT ;  /* 0x000000030800780c */ /* 0x000fda0003f05270 */
[----:B0-----:R-:W-:Y:S05]  /*3cab0*/  @!P0 BRA `(.L_x_4396) ;  /* 0x0000000000048947 */ /* 0x001fea0003800000 */
[----:B------:R-:W-:Y:S01]  /*3cac0*/  BPT.TRAP 0x1 ;  /* 0x000000040000795c */ /* 0x000fe20000300000 */
.L_x_4396:
[----:B------:R-:W-:Y:S05]  /*3cad0*/  BSYNC B0 ;  /* 0x0000000000007941 */ /* 0x000fea0003800000 */
.L_x_4395:
        /* <DEDUP_REMOVED lines=13> */
.L_x_4398:
[----:B------:R-:W-:Y:S05]  /*3cbb0*/  BSYNC B0 ;  /* 0x0000000000007941 */ /* 0x000fea0003800000 */
.L_x_4397:
        /* <DEDUP_REMOVED lines=8> */
.L_x_4400:
[----:B------:R-:W-:Y:S05]  /*3cc40*/  BSYNC B0 ;  /* 0x0000000000007941 */ /* 0x000fea0003800000 */
.L_x_4399:
[----:B------:R-:W2:Y:S04]  /*3cc50*/  LDL.64 R12, [UR4] ;  /* 0x00000004ff0c7983 */ /* 0x000ea80008100a00 */
[----:B------:R-:W0:Y:S04]  /*3cc60*/  LDL.64 R10, [UR4+0x58] ;  /* 0x00005804ff0a7983 */ /* 0x000e280008100a00 */
[----:B------:R-:W3:Y:S04]  /*3cc70*/  LDL.64 R4, [UR4+0x48] ;  /* 0x00004804ff047983 */ /* 0x000ee80008100a00 */
[----:B------:R-:W4:Y:S04]  /*3cc80*/  LDL.64 R6, [UR4+0x50] ;  /* 0x00005004ff067983 */ /* 0x000f280008100a00 */
[----:B--2---:R-:W2:Y:S04]  /*3cc90*/  LD.E R13, desc[UR6][R12.64] ;  /* 0x000000060c0d7980 */ /* 0x004ea8000c101900 */
[----:B0----5:R-:W2:Y:S04]  /*3cca0*/  LD.E.64 R8, desc[UR6][R10.64] ;  /* 0x000000060a087980 */ /* 0x021ea8000c101b00 */
[----:B---3--:R-:W3:Y:S04]  /*3ccb0*/  LD.E R16, desc[UR6][R4.64] ;  /* 0x0000000604107980 */ /* 0x008ee8000c101900 */
[----:B----4-:R-:W4:Y:S01]  /*3ccc0*/  LD.E.64 R14, desc[UR6][R6.64] ;  /* 0x00000006060e7980 */ /* 0x010f22000c101b00 */
[----:B------:R-:W-:Y:S05]  /*3ccd0*/  WARPSYNC.ALL ;  /* 0x0000000000007948 */ /* 0x000fea0003800000 */
[----:B------:R-:W-:Y:S01]  /*3cce0*/  WARPGROUP.ARRIVE ;  /* 0x00000000000079c5 */ /* 0x000fe20000000000 */
[----:B------:R-:W-:-:S02]  /*3ccf0*/  IMAD.MOV.U32 R17, RZ, RZ, 0x1 ;  /* 0x00000001ff117424 */ /* 0x000fc400078e00ff */
[----:B--2---:R-:W-:Y:S01]  /*3cd00*/  IMAD R8, R13, 0xc00, R8 ;  /* 0x00000c000d087824 */ /* 0x004fe200078e0208 */
[----:B------:R-:W-:Y:S02]  /*3cd10*/  R2UR UR11, R9 ;  /* 0x00000000090b72ca */ /* 0x000fe400000e0000 */
[----:B---3--:R-:W-:Y:S02]  /*3cd20*/  ISETP.NE.U32.AND P0, PT, R16, RZ, PT ;  /* 0x000000ff1000720c */ /* 0x008fe40003f05070 */
[----:B------:R-:W-:Y:S02]  /*3cd30*/  R2UR UR10, R8 ;  /* 0x00000000080a72ca */ /* 0x000fe400000e0000 */
[----:B----4-:R-:W-:Y:S02]  /*3cd40*/  R2UR UR8, R14 ;  /* 0x000000000e0872ca */ /* 0x010fe400000e0000 */
[----:B------:R-:W-:-:S07]  /*3cd50*/  R2UR UR9, R15 ;  /* 0x000000000f0972ca */ /* 0x000fce00000e0000 */
[----:B------:R-:W-:-:S06]  /*3cd60*/  VOTEU.ANY UP0, P0 ;  /* 0x00000000003f7886 */ /* 0x000fcc0000000100 */
[----:B------:R-:W-:Y:S03]  /*3cd70*/  HGMMA.64x96x16.F32.BF16 R24, gdesc[UR8], R24, UP0, gsb0 ;  /* 0x01600000081879f0 */ /* 0x000fe6000b801818 */
        /* <DEDUP_REMOVED lines=183> */
[----:B------:R-:W2:Y:S04]  /*3d8f0*/  LDL.64 R10, [UR4+0x18] ;  /* 0x00001804ff0a7983 */ /* 0x000ea80008100a00 */
[----:B------:R-:W3:Y:S01]  /*3d900*/  LDL.64 R8, [UR4] ;  /* 0x00000004ff087983 */ /* 0x000ee20008100a00 */
[----:B------:R-:W1:Y:S02]  /*3d910*/  S2R R74, SR_TID.X ;  /* 0x00000000004a7919 */ /* 0x000e640000002100 */
[----:B-1----:R-:W-:-:S04]  /*3d920*/  SHF.R.U32.HI R6, RZ, 0x7, R74 ;  /* 0x00000007ff067819 */ /* 0x002fc8000001164a */
[----:B------:R-:W-:-:S05]  /*3d930*/  IADD3 R6, -R6, 0xb, RZ ;  /* 0x0000000b06067810 */ /* 0x000fca0007ffe1ff */
[----:B------:R0:W-:Y:S06]  /*3d940*/  BAR.ARV R6, 0x100 ;  /* 0x000400060000751d */ /* 0x0001ec0000002000 */
[----:B--2---:R-:W2:Y:S04]  /*3d950*/  LD.E R7, desc[UR6][R10.64] ;  /* 0x000000060a077980 */ /* 0x004ea8000c101900 */
[----:B---3--:R0:W5:Y:S01]  /*3d960*/  LD.E R8, desc[UR6][R8.64] ;  /* 0x0000000608087980 */ /* 0x008162000c101900 */
[----:B------:R-:W-:Y:S01]  /*3d970*/  BSSY B0, `(.L_x_4402) ;  /* 0x0000005000007945 */ /* 0x000fe20003800000 */
[----:B--2---:R-:W-:-:S04]  /*3d980*/  LOP3.LUT R7, R7, 0x1, RZ, 0xfc, !PT ;  /* 0x0000000107077812 */ /* 0x004fc800078efcff */
[----:B------:R-:W-:-:S13]  /*3d990*/  ISETP.NE.AND P0, PT, R7, 0x3, PT ;  /* 0x000000030700780c */ /* 0x000fda0003f05270 */
[----:B0-----:R-:W-:Y:S05]  /*3d9a0*/  @!P0 BRA `(.L_x_4403) ;  /* 0x0000000000048947 */ /* 0x001fea0003800000 */
[----:B------:R-:W-:Y:S01]  /*3d9b0*/  BPT.TRAP 0x1 ;  /* 0x000000040000795c */ /* 0x000fe20000300000 */
.L_x_4403:
[----:B------:R-:W-:Y:S05]  /*3d9c0*/  BSYNC B0 ;  /* 0x0000000000007941 */ /* 0x000fea0003800000 */
.L_x_4402:
[----:B------:R-:W2:Y:S04]  /*3d9d0*/  LD.E.64 R4, desc[UR6][R10.64+0x20] ;  /* 0x000020060a047980 */ /* 0x000ea8000c101b00 */
[----:B------:R-:W3:Y:S01]  /*3d9e0*/  LD.E R6, desc[UR6][R10.64+0xc] ;  /* 0x00000c060a067980 */ /* 0x000ee2000c101900 */
[----:B--2---:R-:W-:-:S05]  /*3d9f0*/  MOV R5, R4 ;  /* 0x0000000400057202 */ /* 0x004fca0000000f00 */
[----:B-----5:R-:W-:-:S05]  /*3da00*/  IMAD R5, R8, 0x8, R5 ;  /* 0x0000000808057824 */ /* 0x020fca00078e0205 */
[----:B---3--:R-:W-:-:S04]  /*3da10*/  PRMT R5, R6, 0x654, R5 ;  /* 0x0000065406057816 */ /* 0x008fc80000000005 */
[----:B------:R0:W-:Y:S01]  /*3da20*/  SYNCS.ARRIVE.TRANS64.RED.A1T0 RZ, [R5+URZ], RZ ;  /* 0x000000ff05ff79a7 */ /* 0x0001e2000810043f */
[----:B------:R-:W2:Y:S04]  /*3da30*/  LD.E R4, desc[UR6][R2.64+0x24] ;  /* 0x0000240602047980 */ /* 0x000ea8000c101900 */
[----:B------:R-:W3:Y:S04]  /*3da40*/  LD.E R72, desc[UR6][R72.64] ;  /* 0x0000000648487980 */ /* 0x000ee8000c101900 */
[----:B0-----:R-:W4:Y:S04]  /*3da50*/  LD.E R5, desc[UR6][R2.64] ;  /* 0x0000000602057980 */ /* 0x001f28000c101900 */
[----:B------:R-:W3:Y:S04]  /*3da60*/  LD.E R13, desc[UR6][R2.64+0x8] ;  /* 0x00000806020d7980 */ /* 0x000ee8000c101900 */
[----:B------:R-:W3:Y:S04]  /*3da70*/  LD.E R20, desc[UR6][R2.64+0x4] ;  /* 0x0000040602147980 */ /* 0x000ee8000c101900 */
[----:B------:R-:W3:Y:S04]  /*3da80*/  LD.E R17, desc[UR6][R2.64+0xc] ;  /* 0x00000c0602117980 */ /* 0x000ee8000c101900 */
[----:B------:R-:W3:Y:S04]  /*3da90*/  LD.E R76, desc[UR6][R2.64+0x10] ;  /* 0x00001006024c7980 */ /* 0x000ee8000c101900 */
[----:B------:R-:W3:Y:S01]  /*3daa0*/  LD.E R21, desc[UR6][R2.64+0x14] ;  /* 0x0000140602157980 */ /* 0x000ee2000c101900 */
[----:B--2---:R-:W-:-:S03]  /*3dab0*/  ISETP.NE.AND P0, PT, R4, 0x1, PT ;  /* 0x000000010400780c */ /* 0x004fc60003f05270 */
[----:B------:R-:W2:Y:S10]  /*3dac0*/  LD.E R4, desc[UR6][R2.64+0x18] ;  /* 0x0000180602047980 */ /* 0x000eb4000c101900 */
[----:B------:R-:W2:Y:S04]  /*3dad0*/  @P0 LD.E R15, desc[UR6][R2.64+0x28] ;  /* 0x00002806020f0980 */ /* 0x000ea8000c101900 */
[----:B------:R-:W2:Y:S01]  /*3dae0*/  @P0 LD.E R16, desc[UR6][R2.64+0x2c] ;  /* 0x00002c0602100980 */ /* 0x000ea2000c101900 */
[----:B----4-:R-:W-:-:S04]  /*3daf0*/  SHF.R.S32.HI R6, RZ, 0x1f, R5 ;  /* 0x0000001fff067819 */ /* 0x010fc80000011405 */
        /* <DEDUP_REMOVED lines=16> */
[----:B---3--:R-:W-:Y:S01]  /*3dc00*/  IMAD R9, R72, 0x8, R9 ;  /* 0x0000000848097824 */ /* 0x008fe200078e0209 */
        /* <DEDUP_REMOVED lines=8> */
[----:B------:R-:W-:Y:S01]  /*3dc90*/  IMAD R12, R5, 0x8, R12 ;  /* 0x00000008050c7824 */ /* 0x000fe200078e020c */
[----:B------:R-:W-:Y:S01]  /*3dca0*/  LOP3.LUT R5, R10, 0x7ffffffc, RZ, 0xc0, !PT ;  /* 0x7ffffffc0a057812 */ /* 0x000fe200078ec0ff */
[----:B------:R-:W-:-:S04]  /*3dcb0*/  IMAD R6, R0, -0x60, RZ ;  /* 0xffffffa000067824 */ /* 0x000fc800078e02ff */
[----:B------:R-:W-:Y:S02]  /*3dcc0*/  IMAD.IADD R5, R8, 0x1, -R5 ;  /* 0x0000000108057824 */ /* 0x000fe400078e0a05 */
[----:B------:R-:W-:-:S04]  /*3dcd0*/  VIADD R6, R6, 0x1 ;  /* 0x0000000106067836 */ /* 0x000fc80000000000 */
[----:B------:R-:W-:Y:S01]  /*3dce0*/  IMAD R8, R5, -0x2, R6 ;  /* 0xfffffffe05087824 */ /* 0x000fe200078e0206 */
[----:B------:R-:W-:Y:S01]  /*3dcf0*/  LOP3.LUT R10, RZ, R17, RZ, 0x33, !PT ;  /* 0x00000011ff0a7212 */ /* 0x000fe200078e33ff */
[----:B------:R-:W-:-:S03]  /*3dd00*/  IMAD R6, R0, -0x60, R13 ;  /* 0xffffffa000067824 */ /* 0x000fc600078e020d */
[----:B------:R-:W-:Y:S01]  /*3dd10*/  IADD3 R7, -R20, R8, R13 ;  /* 0x0000000814077210 */ /* 0x000fe20007ffe10d */
[----:B------:R-:W-:Y:S01]  /*3dd20*/  IMAD R11, R5, -0x2, R6 ;  /* 0xfffffffe050b7824 */ /* 0x000fe200078e0206 */
[----:B------:R-:W-:Y:S03]  /*3dd30*/  BSSY B0, `(.L_x_4404) ;  /* 0x0000025000007945 */ /* 0x000fe60003800000 */
[C---:B------:R-:W-:Y:S02]  /*3dd40*/  IMAD.IADD R76, R7.reuse, 0x1, R76 ;  /* 0x00000001074c7824 */ /* 0x040fe400078e024c */
[----:B------:R-:W-:Y:S02]  /*3dd50*/  IMAD.IADD R10, R7, 0x1, R10 ;  /* 0x00000001070a7824 */ /* 0x000fe400078e020a */
[----:B------:R-:W-:Y:S02]  /*3dd60*/  IMAD R21, R0, -0x60, R21 ;  /* 0xffffffa000157824 */ /* 0x000fe400078e0215 */
[----:B------:R-:W-:-:S02]  /*3dd70*/  VIADD R8, R8, 0xffffffff ;  /* 0xffffffff08087836 */ /* 0x000fc40000000000 */
[----:B--2---:R-:W-:-:S05]  /*3dd80*/  @P0 IMAD.HI.U32 R15, R12, R15, RZ ;  /* 0x0000000f0c0f0227 */ /* 0x004fca00078e00ff */
[----:B------:R-:W-:-:S05]  /*3dd90*/  @P0 SHF.R.U32.HI R12, RZ, R16, R15 ;  /* 0x00000010ff0c0219 */ /* 0x000fca000001160f */
[----:B------:R-:W0:Y:S01]  /*3dda0*/  SHFL.IDX PT, R9, R12, RZ, 0x1c1f ;  /* 0x001c1fff0c097589 */ /* 0x000e2200000e0000 */
[----:B------:R-:W-:Y:S02]  /*3ddb0*/  ISETP.GE.AND P1, PT, R4, 0x1, PT ;  /* 0x000000010400780c */ /* 0x000fe40003f26270 */
[----:B0-----:R-:W-:Y:S01]  /*3ddc0*/  VIADDMNMX R5, R9, R76, R11, PT ;  /* 0x0000004c09057246 */ /* 0x001fe2000380010b */
        /* <DEDUP_REMOVED lines=10> */
[----:B------:R-:W2:Y:S04]  /*3de70*/  LD.E R6, desc[UR6][R2.64+0x1c] ;  /* 0x00001c0602067980 */ /* 0x000ea8000c101900 */
[----:B------:R-:W3:Y:S01]  /*3de80*/  LD.E R9, desc[UR6][R2.64+0x20] ;  /* 0x0000200602097980 */ /* 0x000ee2000c101900 */
[----:B--2---:R-:W-:-:S05]  /*3de90*/  IMAD.HI.U32 R6, R7, R6, RZ ;  /* 0x0000000607067227 */ /* 0x004fca00078e00ff */
[----:B---3--:R-:W-:-:S07]  /*3dea0*/  SHF.R.U32.HI R7, RZ, R9, R6 ;  /* 0x00000009ff077219 */ /* 0x008fce0000011606 */
.L_x_4409:
[----:B------:R-:W-:Y:S05]  /*3deb0*/  BSYNC B2 ;  /* 0x0000000000027941 */ /* 0x000fea0003800000 */
.L_x_4408:
[----:B------:R-:W-:Y:S01]  /*3dec0*/  LOP3.LUT R7, RZ, R7, RZ, 0x33, !PT ;  /* 0x00000007ff077212 */ /* 0x000fe200078e33ff */
[----:B------:R-:W-:Y:S06]  /*3ded0*/  BRA `(.L_x_4410) ;  /* 0x0000000000187947 */ /* 0x000fec0003800000 */
.L_x_4407:
[----:B------:R-:W-:-:S13]  /*3dee0*/  ISETP.NE.AND P0, PT, R4, 0x1, PT ;  /* 0x000000010400780c */ /* 0x000fda0003f05270 */
[----:B------:R-:W-:Y:S05]  /*3def0*/  @!P0 BRA `(.L_x_4410) ;  /* 0x0000000000108947 */ /* 0x000fea0003800000 */
[----:B------:R-:W2:Y:S04]  /*3df00*/  LD.E R6, desc[UR6][R2.64+0x1c] ;  /* 0x00001c0602067980 */ /* 0x000ea8000c101900 */
[----:B------:R-:W3:Y:S01]  /*3df10*/  LD.E R14, desc[UR6][R2.64+0x20] ;  /* 0x00002006020e7980 */ /* 0x000ee2000c101900 */
[----:B--2---:R-:W-:-:S05]  /*3df20*/  IMAD.HI.U32 R7, R7, R6, RZ ;  /* 0x0000000607077227 */ /* 0x004fca00078e00ff */
[----:B---3--:R-:W-:-:S07]  /*3df30*/  SHF.R.U32.HI R7, RZ, R14, R7 ;  /* 0x0000000eff077219 */ /* 0x008fce0000011607 */
.L_x_4410:
[----:B------:R-:W-:Y:S05]  /*3df40*/  BSYNC B1 ;  /* 0x0000000000017941 */ /* 0x000fea0003800000 */
.L_x_4406:
[----:B------:R-:W-:-:S05]  /*3df50*/  IMAD R7, R4, R7, R8 ;  /* 0x0000000704077224 */ /* 0x000fca00078e0208 */
[----:B------:R-:W-:Y:S02]  /*3df60*/  VIMNMX R0, R0, R7, !PT ;  /* 0x0000000700007248 */ /* 0x000fe40007fe0100 */
[----:B------:R-:W-:-:S07]  /*3df70*/  VIADDMNMX R5, R7, R4, R5, PT ;  /* 0x0000000407057246 */ /* 0x000fce0003800105 */
.L_x_4405:
[----:B------:R-:W-:Y:S05]  /*3df80*/  BSYNC B0 ;  /* 0x0000000000007941 */ /* 0x000fea0003800000 */
.L_x_4404:
[C---:B------:R-:W-:Y:S01]  /*3df90*/  ISETP.GE.AND P0, PT, R21.reuse, 0x2, PT ;  /* 0x000000021500780c */ /* 0x040fe20003f06270 */
[----:B------:R-:W-:Y:S01]  /*3dfa0*/  BSSY B0, `(.L_x_4411) ;  /* 0x0000090000007945 */ /* 0x000fe20003800000 */
[C---:B------:R-:W-:Y:S02]  /*3dfb0*/  ISETP.GE.AND P4, PT, R21.reuse, 0xa, PT ;  /* 0x0000000a1500780c */ /* 0x040fe40003f86270 */
[----:B------:R-:W-:Y:S02]  /*3dfc0*/  ISETP.GT.AND P2, PT, R0, 0x1, !P0 ;  /* 0x000000010000780c */ /* 0x000fe40004744270 */
[----:B------:R-:W-:Y:S02]  /*3dfd0*/  ISETP.GE.AND P1, PT, R21, 0x9, PT ;  /* 0x000000091500780c */ /* 0x000fe40003f26270 */
[----:B------:R-:W-:Y:S02]  /*3dfe0*/  ISETP.LT.OR P2, PT, R5, 0x2, P2 ;  /* 0x000000020500780c */ /* 0x000fe40001741670 */
[----:B------:R-:W-:-:S02]  /*3dff0*/  P2R R14, PR, RZ, 0x10 ;  /* 0x00000010ff0e7803 */ /* 0x000fc40000000000 */
[----:B------:R-:W-:Y:S02]  /*3e000*/  FSEL R25, R25, -INF , !P2 ;  /* 0xff80000019197808 */ /* 0x000fe40005000000 */
[C---:B------:R-:W-:Y:S02]  /*3e010*/  ISETP.GT.AND P2, PT, R0.reuse, 0x9, !P4 ;  /* 0x000000090000780c */ /* 0x040fe40006744270 */
[----:B------:R-:W-:Y:S02]  /*3e020*/  ISETP.GT.AND P3, PT, R0, 0x8, !P1 ;  /* 0x000000080000780c */ /* 0x000fe40004f64270 */
[----:B------:R-:W-:Y:S02]  /*3e030*/  ISETP.LT.OR P2, PT, R5, 0xa, P2 ;  /* 0x0000000a0500780c */ /* 0x000fe40001741670 */
[----:B------:R-:W-:Y:S02]  /*3e040*/  ISETP.GE.AND P4, PT, R21, 0x11, PT ;  /* 0x000000111500780c */ /* 0x000fe40003f86270 */
[----:B------:R-:W-:-:S02]  /*3e050*/  FSEL R29, R29, -INF , !P2 ;  /* 0xff8000001d1d7808 */ /* 0x000fc40005000000 */
[C---:B------:R-:W-:Y:S02]  /*3e060*/  ISETP.LT.OR P3, PT, R5.reuse, 0x9, P3 ;  /* 0x000000090500780c */ /* 0x040fe40001f61670 */
[----:B------:R-:W-:Y:S02]  /*3e070*/  ISETP.GT.AND P2, PT, R0, 0x10, !P4 ;  /* 0x000000100000780c */ /* 0x000fe40006744270 */
[----:B------:R-:W-:Y:S02]  /*3e080*/  FSEL R28, R28, -INF , !P3 ;  /* 0xff8000001c1c7808 */ /* 0x000fe40005800000 */
        /* <DEDUP_REMOVED lines=97> */
[----:B------:R-:W-:Y:S02]  /*3e6a0*/  ISETP.LT.OR P6, PT, R5, 0x5a, P6 ;  /* 0x0000005a0500780c */ /* 0x000fe400037c1670 */
[----:B------:R-:W0:Y:S02]  /*3e6b0*/  SHFL.IDX PT, R5, R12, 0x1, 0x1c1f ;  /* 0x003c1f000c057f89 */ /* 0x000e2400000e0000 */
[----:B------:R-:W-:Y:S02]  /*3e6c0*/  FSEL R69, R69, -INF , !P6 ;  /* 0xff80000045457808 */ /* 0x000fe40007000000 */
        /* <DEDUP_REMOVED lines=16> */
.L_x_4416:
[----:B------:R-:W-:Y:S05]  /*3e7d0*/  BSYNC B2 ;  /* 0x0000000000027941 */ /* 0x000fea0003800000 */
.L_x_4415:
[----:B------:R-:W-:Y:S01]  /*3e7e0*/  LOP3.LUT R13, RZ, R13, RZ, 0x33, !PT ;  /* 0x0000000dff0d7212 */ /* 0x000fe200078e33ff */
[----:B------:R-:W-:Y:S06]  /*3e7f0*/  BRA `(.L_x_4417) ;  /* 0x0000000000187947 */ /* 0x000fec0003800000 */
.L_x_4414:
[----:B------:R-:W-:-:S13]  /*3e800*/  ISETP.NE.AND P6, PT, R4, 0x1, PT ;  /* 0x000000010400780c */ /* 0x000fda0003fc5270 */
[----:B------:R-:W-:Y:S05]  /*3e810*/  @!P6 BRA `(.L_x_4417) ;  /* 0x000000000010e947 */ /* 0x000fea0003800000 */
[----:B------:R-:W2:Y:S04]  /*3e820*/  LD.E R0, desc[UR6][R2.64+0x1c] ;  /* 0x00001c0602007980 */ /* 0x000ea8000c101900 */
[----:B------:R-:W3:Y:S01]  /*3e830*/  LD.E R10, desc[UR6][R2.64+0x20] ;  /* 0x00002006020a7980 */ /* 0x000ee2000c101900 */
[----:B--2---:R-:W-:-:S05]  /*3e840*/  IMAD.HI.U32 R13, R13, R0, RZ ;  /* 0x000000000d0d7227 */ /* 0x004fca00078e00ff */
[----:B---3--:R-:W-:-:S07]  /*3e850*/  SHF.R.U32.HI R13, RZ, R10, R13 ;  /* 0x0000000aff0d7219 */ /* 0x008fce000001160d */
.L_x_4417:
[----:B------:R-:W-:Y:S05]  /*3e860*/  BSYNC B1 ;  /* 0x0000000000017941 */ /* 0x000fea0003800000 */
.L_x_4413:
[----:B------:R-:W-:-:S05]  /*3e870*/  IMAD R13, R4, R13, R8 ;  /* 0x0000000d040d7224 */ /* 0x000fca00078e0208 */
[----:B------:R-:W-:Y:S02]  /*3e880*/  VIADDMNMX R7, R13, R4, R7, PT ;  /* 0x000000040d077246 */ /* 0x000fe40003800107 */
[----:B------:R-:W-:-:S07]  /*3e890*/  VIMNMX R6, R6, R13, !PT ;  /* 0x0000000d06067248 */ /* 0x000fce0007fe0100 */
.L_x_4412:
[----:B------:R-:W-:Y:S05]  /*3e8a0*/  BSYNC B0 ;  /* 0x0000000000007941 */ /* 0x000fea0003800000 */
.L_x_4411:
[----:B------:R-:W2:Y:S01]  /*3e8b0*/  LDL.64 R2, [UR4+0x70] ;  /* 0x00007004ff027983 */ /* 0x000ea20008100a00 */
[C---:B------:R-:W-:Y:S02]  /*3e8c0*/  ISETP.GT.AND P0, PT, R6.reuse, 0x1, !P0 ;  /* 0x000000010600780c */ /* 0x040fe40004704270 */
[----:B------:R-:W-:Y:S01]  /*3e8d0*/  ISETP.GT.AND P1, PT, R6, 0x8, !P1 ;  /* 0x000000080600780c */ /* 0x000fe20004f24270 */
[----:B------:R-:W-:Y:S01]  /*3e8e0*/  STL [R1+0x494], R18 ;  /* 0x0004941201007387 */ /* 0x000fe20000100800 */
        /* <DEDUP_REMOVED lines=66> */
[C---:B------:R-:W-:Y:S02]  /*3ed10*/  ISETP.GT.AND P0, PT, R6.reuse, RZ, !P6 ;  /* 0x000000ff0600720c */ /* 0x040fe40007704270 */
[C---:B------:R-:W-:Y:S02]  /*3ed20*/  ISETP.GT.AND P2, PT, R6.reuse, 0x49, !P2 ;  /* 0x000000490600780c */ /* 0x040fe40005744270 */
[----:B------:R-:W-:Y:S02]  /*3ed30*/  ISETP.LT.OR P0, PT, R7, 0x1, P0 ;  /* 0x000000010700780c */ /* 0x000fe40000701670 */
[----:B------:R-:W-:Y:S02]  /*3ed40*/  ISETP.GT.AND P3, PT, R6, 0x50, !P3 ;  /* 0x000000500600780c */ /* 0x000fe40005f64270 */
[----:B------:R-:W-:-:S02]  /*3ed50*/  FSEL R5, R26, -INF , !P0 ;  /* 0xff8000001a057808 */ /* 0x000fc40004000000 */
        /* <DEDUP_REMOVED lines=16> */
[----:B------:R-:W-:Y:S02]  /*3ee60*/  ISETP.GT.AND P0, PT, R6, 0x48, !P1 ;  /* 0x000000480600780c */ /* 0x000fe40004f04270 */
[----:B------:R-:W-:Y:S02]  /*3ee70*/  FMNMX.FTZ R9, R55, R4, !PT ;  /* 0x0000000437097209 */ /* 0x000fe40007810000 */
[C---:B------:R-:W-:Y:S02]  /*3ee80*/  ISETP.LT.OR P0, PT, R7.reuse, 0x49, P0 ;  /* 0x000000490700780c */ /* 0x040fe40000701670 */
[----:B------:R-:W-:Y:S02]  /*3ee90*/  FMNMX.FTZ R4, R58, R9, !PT ;  /* 0x000000093a047209 */ /* 0x000fe40007810000 */
[----:B------:R-:W-:-:S02]  /*3eea0*/  ISETP.LT.OR P2, PT, R7, 0x4a, P2 ;  /* 0x0000004a0700780c */ /* 0x000fc40001741670 */
[----:B------:R-:W-:Y:S02]  /*3eeb0*/  FSEL R62, R62, -INF , !P0 ;  /* 0xff8000003e3e7808 */ /* 0x000fe40004000000 */
[----:B------:R-:W-:Y:S02]  /*3eec0*/  FMNMX.FTZ R9, R59, R4, !PT ;  /* 0x000000043b097209 */ /* 0x000fe40007810000 */
[----:B------:R-:W-:Y:S02]  /*3eed0*/  ISETP.LT.OR P3, PT, R7, 0x51, P3 ;  /* 0x000000510700780c */ /* 0x000fe40001f61670 */
[----:B------:R-:W-:Y:S02]  /*3eee0*/  FSEL R63, R63, -INF , !P2 ;  /* 0xff8000003f3f7808 */ /* 0x000fe40005000000 */
[----:B------:R-:W-:Y:S02]  /*3eef0*/  FMNMX.FTZ R4, R62, R9, !PT ;  /* 0x000000093e047209 */ /* 0x000fe40007810000 */
[----:B------:R-:W-:-:S02]  /*3ef00*/  ISETP.GT.AND P5, PT, R6, 0x58, !P5 ;  /* 0x000000580600780c */ /* 0x000fc40006fa4270 */
[----:B------:R-:W-:Y:S02]  /*3ef10*/  ISETP.LT.OR P4, PT, R7, 0x52, P4 ;  /* 0x000000520700780c */ /* 0x000fe40002781670 */
[----:B------:R-:W-:Y:S02]  /*3ef20*/  FSEL R66, R66, -INF , !P3 ;  /* 0xff80000042427808 */ /* 0x000fe40005800000 */
[----:B------:R-:W-:Y:S02]  /*3ef30*/  FMNMX.FTZ R9, R63, R4, !PT ;  /* 0x000000043f097209 */ /* 0x000fe40007810000 */
[----:B------:R-:W-:Y:S02]  /*3ef40*/  ISETP.GT.AND P0, PT, R6, 0x59, !P6 ;  /* 0x000000590600780c */ /* 0x000fe40007704270 */
[----:B------:R-:W-:Y:S02]  /*3ef50*/  ISETP.LT.OR P5, PT, R7, 0x59, P5 ;  /* 0x000000590700780c */ /* 0x000fe40002fa1670 */
[----:B------:R-:W-:-:S02]  /*3ef60*/  FSEL R67, R67, -INF , !P4 ;  /* 0xff80000043437808 */ /* 0x000fc40006000000 */
[----:B------:R-:W-:Y:S02]  /*3ef70*/  FMNMX.FTZ R4, R66, R9, !PT ;  /* 0x0000000942047209 */ /* 0x000fe40007810000 */
[----:B------:R-:W-:Y:S02]  /*3ef80*/  ISETP.LT.OR P0, PT, R7, 0x5a, P0 ;  /* 0x0000005a0700780c */ /* 0x000fe40000701670 */
[----:B------:R-:W-:Y:S02]  /*3ef90*/  FSEL R70, R70, -INF , !P5 ;  /* 0xff80000046467808 */ /* 0x000fe40006800000 */
[----:B------:R-:W-:Y:S02]  /*3efa0*/  FMNMX.FTZ R7, R67, R4, !PT ;  /* 0x0000000443077209 */ /* 0x000fe40007810000 */
[----:B------:R-:W-:Y:S02]  /*3efb0*/  FSEL R71, R71, -INF , !P0 ;  /* 0xff80000047477808 */ /* 0x000fe40004000000 */
[----:B------:R-:W-:-:S04]  /*3efc0*/  FMNMX.FTZ R4, R70, R7, !PT ;  /* 0x0000000746047209 */ /* 0x000fc80007810000 */
[----:B------:R-:W-:-:S05]  /*3efd0*/  FMNMX.FTZ R9, R71, R4, !PT ;  /* 0x0000000447097209 */ /* 0x000fca0007810000 */
[----:B--2---:R0:W-:Y:S04]  /*3efe0*/  ST.E desc[UR6][R2.64+0x4], R9 ;  /* 0x0000040902007985 */ /* 0x0041e8000c101906 */
[----:B------:R-:W2:Y:S01]  /*3eff0*/  LD.E R10, desc[UR6][R2.64+0x4] ;  /* 0x00000406020a7980 */ /* 0x000ea2000c101900 */
        /* <DEDUP_REMOVED lines=22> */
[----:B0-----:R-:W-:-:S05]  /*3f160*/  FMNMX.FTZ R9, R69, R4, !PT ;  /* 0x0000000445097209 */ /* 0x001fca0007810000 */
[----:B------:R-:W0:Y:S02]  /*3f170*/  SHFL.BFLY PT, R4, R9, 0x2, 0x1f ;  /* 0x0c401f0009047f89 */ /* 0x000e2400000e0000 */
[----:B0-----:R-:W-:Y:S02]  /*3f180*/  FMNMX.FTZ R8, R9, R4, !PT ;  /* 0x0000000409087209 */ /* 0x001fe40007810000 */
[----:B------:R-:W-:Y:S04]  /*3f190*/  ST.E desc[UR6][R2.64], R9 ;  /* 0x0000000902007985 */ /* 0x000fe8000c101906 */
[----:B--2---:R-:W0:Y:S02]  /*3f1a0*/  SHFL.BFLY PT, R7, R10, 0x2, 0x1f ;  /* 0x0c401f000a077f89 */ /* 0x004e2400000e0000 */
[----:B0-----:R-:W-:-:S02]  /*3f1b0*/  FMNMX.FTZ R12, R10, R7, !PT ;  /* 0x000000070a0c7209 */ /* 0x001fc40007810000 */
[----:B------:R-:W0:Y:S04]  /*3f1c0*/  SHFL.BFLY PT, R7, R8, 0x1, 0x1f ;  /* 0x0c201f0008077f89 */ /* 0x000e2800000e0000 */
[----:B------:R-:W1:Y:S01]  /*3f1d0*/  SHFL.BFLY PT, R13, R12, 0x1, 0x1f ;  /* 0x0c201f000c0d7f89 */ /* 0x000e6200000e0000 */
[----:B0-----:R-:W-:Y:S02]  /*3f1e0*/  FMNMX.FTZ R11, R8, R7, !PT ;  /* 0x00000007080b7209 */ /* 0x001fe40007810000 */
[----:B-1----:R-:W-:-:S03]  /*3f1f0*/  FMNMX.FTZ R13, R12, R13, !PT ;  /* 0x0000000d0c0d7209 */ /* 0x002fc60007810000 */
[----:B------:R-:W-:Y:S04]  /*3f200*/  ST.E desc[UR6][R2.64], R11 ;  /* 0x0000000b02007985 */ /* 0x000fe8000c101906 */
[----:B------:R0:W-:Y:S04]  /*3f210*/  ST.E desc[UR6][R2.64+0x4], R13 ;  /* 0x0000040d02007985 */ /* 0x0001e8000c101906 */
[----:B------:R-:W2:Y:S04]  /*3f220*/  LDL.64 R6, [UR4+0x70] ;  /* 0x00007004ff067983 */ /* 0x000ea80008100a00 */
[----:B--2---:R-:W2:Y:S04]  /*3f230*/  LD.E R4, desc[UR6][R6.64+0x20] ;  /* 0x0000200606047980 */ /* 0x004ea8000c101900 */
[----:B------:R-:W2:Y:S04]  /*3f240*/  LD.E R15, desc[UR6][R6.64] ;  /* 0x00000006060f7980 */ /* 0x000ea8000c101900 */
[----:B------:R-:W0:Y:S01]  /*3f250*/  LD.E R21, desc[UR6][R6.64+0x4] ;  /* 0x0000040606157980 */ /* 0x000e22000c101900 */
[C---:B--2---:R-:W-:Y:S01]  /*3f260*/  FMUL.FTZ R8, R15.reuse, R4 ;  /* 0x000000040f087220 */ /* 0x044fe20000410000 */
[----:B------:R-:W-:Y:S01]  /*3f270*/  FSETP.NEU.FTZ.AND P0, PT, R15, -INF , PT ;  /* 0xff8000000f00780b */ /* 0x000fe20003f1d000 */
[----:B0-----:R-:W-:-:S03]  /*3f280*/  FMUL.FTZ R2, R4, R21 ;  /* 0x0000001504027220 */ /* 0x001fc60000410000 */
[----:B------:R-:W-:Y:S02]  /*3f290*/  FSEL R17, R8, RZ, P0 ;  /* 0x000000ff08117208 */ /* 0x000fe40000000000 */
[----:B------:R-:W-:-:S04]  /*3f2a0*/  FSETP.NEU.FTZ.AND P0, PT, R21, -INF , PT ;  /* 0xff8000001500780b */ /* 0x000fc80003f1d000 */
[----:B------:R-:W-:Y:S01]  /*3f2b0*/  FSEL R3, R2, RZ, P0 ;  /* 0x000000ff02037208 */ /* 0x000fe20000000000 */
[-CC-:B------:R-:W-:Y:S01]  /*3f2c0*/  FFMA.FTZ R168, R24, R4.reuse, -R17.reuse ;  /* 0x0000000418a87223 */ /* 0x180fe20000010811 */
[----:B------:R-:W-:-:S03]  /*3f2d0*/  FFMA.FTZ R27, R25, R4, -R17 ;  /* 0x00000004191b7223 */ /* 0x000fc60000010811 */
[-CC-:B------:R-:W-:Y:S01]  /*3f2e0*/  FFMA.FTZ R25, R5, R4.reuse, -R3.reuse ;  /* 0x0000000405197223 */ /* 0x180fe20000010803 */
[-C--:B------:R-:W-:Y:S01]  /*3f2f0*/  FFMA.FTZ R169, R0, R4.reuse, -R3 ;  /* 0x0000000400a97223 */ /* 0x080fe20000010803 */
[-C--:B------:R-:W-:Y:S01]  /*3f300*/  FFMA.FTZ R26, R28, R4.reuse, -R17 ;  /* 0x000000041c1a7223 */ /* 0x080fe20000010811 */
[-C--:B------:R-:W-:Y:S01]  /*3f310*/  FFMA.FTZ R24, R30, R4.reuse, -R3 ;  /* 0x000000041e187223 */ /* 0x080fe20000010803 */
[----:B------:R-:W-:Y:S01]  /*3f320*/  MUFU.EX2 R168, R168 ;  /* 0x000000a800a87308 */ /* 0x000fe20000000800 */
[-C--:B------:R-:W-:Y:S01]  /*3f330*/  FFMA.FTZ R170, R29, R4.reuse, -R17 ;  /* 0x000000041daa7223 */ /* 0x080fe20000010811 */
[----:B------:R-:W-:-:S06]  /*3f340*/  FFMA.FTZ R171, R31, R4, -R3 ;  /* 0x000000041fab7223 */ /* 0x000fcc0000010803 */
[----:B------:R-:W0:Y:S01]  /*3f350*/  MUFU.EX2 R27, R27 ;  /* 0x0000001b001b7308 */ /* 0x000e220000000800 */
[-C--:B------:R-:W-:Y:S01]  /*3f360*/  FFMA.FTZ R213, R32, R4.reuse, -R17 ;  /* 0x0000000420d57223 */ /* 0x080fe20000010811 */
[----:B------:R-:W-:-:S06]  /*3f370*/  FFMA.FTZ R209, R34, R4, -R3 ;  /* 0x0000000422d17223 */ /* 0x000fcc0000010803 */
[----:B------:R-:W-:Y:S08]  /*3f380*/  MUFU.EX2 R25, R25 ;  /* 0x0000001900197308 */ /* 0x000ff00000000800 */
[----:B------:R-:W1:Y:S01]  /*3f390*/  MUFU.EX2 R169, R169 ;  /* 0x000000a900a97308 */ /* 0x000e620000000800 */
[----:B------:R-:W-:-:S07]  /*3f3a0*/  FFMA.FTZ R214, R33, R4, -R17 ;  /* 0x0000000421d67223 */ /* 0x000fce0000010811 */
[----:B------:R-:W2:Y:S01]  /*3f3b0*/  MUFU.EX2 R26, R26 ;  /* 0x0000001a001a7308 */ /* 0x000ea20000000800 */
[----:B------:R-:W-:-:S07]  /*3f3c0*/  FFMA.FTZ R210, R35, R4, -R3 ;  /* 0x0000000423d27223 */ /* 0x000fce0000010803 */
[----:B------:R-:W3:Y:S01]  /*3f3d0*/  MUFU.EX2 R24, R24 ;  /* 0x0000001800187308 */ /* 0x000ee20000000800 */
[----:B------:R-:W-:-:S07]  /*3f3e0*/  FFMA.FTZ R211, R36, R4, -R17 ;  /* 0x0000000424d37223 */ /* 0x000fce0000010811 */
[----:B------:R-:W4:Y:S01]  /*3f3f0*/  MUFU.EX2 R170, R170 ;  /* 0x000000aa00aa7308 */ /* 0x000f220000000800 */
[----:B------:R-:W-:-:S07]  /*3f400*/  FFMA.FTZ R204, R38, R4, -R3 ;  /* 0x0000000426cc7223 */ /* 0x000fce0000010803 */
[----:B------:R-:W4:Y:S01]  /*3f410*/  MUFU.EX2 R171, R171 ;  /* 0x000000ab00ab7308 */ /* 0x000f220000000800 */
[----:B0-----:R-:W-:Y:S01]  /*3f420*/  FADD.FTZ R5, R168, R27 ;  /* 0x0000001ba8057221 */ /* 0x001fe20000010000 */
[----:B------:R-:W-:-:S06]  /*3f430*/  FFMA.FTZ R212, R37, R4, -R17 ;  /* 0x0000000425d47223 */ /* 0x000fcc0000010811 */
[----:B------:R-:W0:Y:S01]  /*3f440*/  MUFU.EX2 R213, R213 ;  /* 0x000000d500d57308 */ /* 0x000e220000000800 */
[----:B-1----:R-:W-:Y:S01]  /*3f450*/  FADD.FTZ R9, R25, R169 ;  /* 0x000000a919097221 */ /* 0x002fe20000010000 */
[----:B------:R-:W-:-:S06]  /*3f460*/  FFMA.FTZ R205, R39, R4, -R3 ;  /* 0x0000000427cd7223 */ /* 0x000fcc0000010803 */
[----:B------:R-:W1:Y:S01]  /*3f470*/  MUFU.EX2 R209, R209 ;  /* 0x000000d100d17308 */ /* 0x000e620000000800 */
[----:B--2---:R-:W-:Y:S01]  /*3f480*/  FADD.FTZ R5, R26, R5 ;  /* 0x000000051a057221 */ /* 0x004fe20000010000 */
[----:B------:R-:W-:-:S06]  /*3f490*/  FFMA.FTZ R11, R40, R4, -R17 ;  /* 0x00000004280b7223 */ /* 0x000fcc0000010811 */
[----:B------:R-:W2:Y:S01]  /*3f4a0*/  MUFU.EX2 R214, R214 ;  /* 0x000000d600d67308 */ /* 0x000ea20000000800 */
        /* <DEDUP_REMOVED lines=16> */
[----:B---3--:R-:W-:-:S06]  /*3f5b0*/  FADD.FTZ R5, R210, R9 ;  /* 0x00000009d2057221 */ /* 0x008fcc0000010000 */
[----:B------:R-:W2:Y:S01]  /*3f5c0*/  MUFU.EX2 R11, R11 ;  /* 0x0000000b000b7308 */ /* 0x000ea20000000800 */
        /* <DEDUP_REMOVED lines=10> */
[----:B-1----:R-:W-:-:S06]  /*3f670*/  FADD.FTZ R5, R205, R2 ;  /* 0x00000002cd057221 */ /* 0x002fcc0000010000 */
[----:B------:R-:W0:Y:S01]  /*3f680*/  MUFU.EX2 R15, R15 ;  /* 0x0000000f000f7308 */ /* 0x000e220000000800 */
[-C--:B------:R-:W-:Y:S01]  /*3f690*/  FFMA.FTZ R177, R49, R4.reuse, -R17 ;  /* 0x0000000431b17223 */ /* 0x080fe20000010811 */
[----:B------:R-:W-:-:S06]  /*3f6a0*/  FFMA.FTZ R190, R51, R4, -R3 ;  /* 0x0000000433be7223 */ /* 0x000fcc0000010803 */
[----:B------:R-:W1:Y:S01]  /*3f6b0*/  MUFU.EX2 R176, R176 ;  /* 0x000000b000b07308 */ /* 0x000e620000000800 */
[-CC-:B------:R-:W-:Y:S01]  /*3f6c0*/  FFMA.FTZ R189, R52, R4.reuse, -R17.reuse ;  /* 0x0000000434bd7223 */ /* 0x180fe20000010811 */
[-CC-:B------:R-:W-:Y:S01]  /*3f6d0*/  FFMA.FTZ R179, R53, R4.reuse, -R17.reuse ;  /* 0x0000000435b37223 */ /* 0x180fe20000010811 */
[-CC-:B------:R-:W-:Y:S01]  /*3f6e0*/  FFMA.FTZ R200, R56, R4.reuse, -R17.reuse ;  /* 0x0000000438c87223 */ /* 0x180fe20000010811 */
[-CC-:B------:R-:W-:Y:S01]  /*3f6f0*/  FFMA.FTZ R193, R57, R4.reuse, -R17.reuse ;  /* 0x0000000439c17223 */ /* 0x180fe20000010811 */
[----:B------:R-:W-:-:S03]  /*3f700*/  FFMA.FTZ R202, R60, R4, -R17 ;  /* 0x000000043cca7223 */ /* 0x000fc60000010811 */
[----:B------:R-:W1:Y:S01]  /*3f710*/  MUFU.EX2 R14, R14 ;  /* 0x0000000e000e7308 */ /* 0x000e620000000800 */
[-CC-:B------:R-:W-:Y:S01]  /*3f720*/  FFMA.FTZ R201, R61, R4.reuse, -R17.reuse ;  /* 0x000000043dc97223 */ /* 0x180fe20000010811 */
[-CC-:B------:R-:W-:Y:S01]  /*3f730*/  FFMA.FTZ R228, R64, R4.reuse, -R17.reuse ;  /* 0x0000000440e47223 */ /* 0x180fe20000010811 */
[-CC-:B------:R-:W-:Y:S01]  /*3f740*/  FFMA.FTZ R215, R65, R4.reuse, -R17.reuse ;  /* 0x0000000441d77223 */ /* 0x180fe20000010811 */
[-CC-:B------:R-:W-:Y:S01]  /*3f750*/  FFMA.FTZ R68, R68, R4.reuse, -R17.reuse ;  /* 0x0000000444447223 */ /* 0x180fe20000010811 */
[----:B------:R-:W-:-:S03]  /*3f760*/  FFMA.FTZ R229, R69, R4, -R17 ;  /* 0x0000000445e57223 */ /* 0x000fc60000010811 */
[----:B------:R-:W1:Y:S01]  /*3f770*/  MUFU.EX2 R175, R175 ;  /* 0x000000af00af7308 */ /* 0x000e620000000800 */
[----:B--2---:R-:W-:Y:S01]  /*3f780*/  FADD.FTZ R17, R11, R12 ;  /* 0x0000000c0b117221 */ /* 0x004fe20000010000 */
[----:B---3--:R-:W-:Y:S01]  /*3f790*/  FADD.FTZ R5, R0, R5 ;  /* 0x0000000500057221 */ /* 0x008fe20000010000 */
[----:B------:R-:W-:-:S05]  /*3f7a0*/  FFMA.FTZ R8, R54, R4, -R3 ;  /* 0x0000000436087223 */ /* 0x000fca0000010803 */
[----:B------:R-:W2:Y:S01]  /*3f7b0*/  MUFU.EX2 R178, R178 ;  /* 0x000000b200b27308 */ /* 0x000ea20000000800 */
[----:B----4-:R-:W-:Y:S01]  /*3f7c0*/  FADD.FTZ R2, R10, R17 ;  /* 0x000000110a027221 */ /* 0x010fe20000010000 */
[----:B------:R-:W-:-:S06]  /*3f7d0*/  FADD.FTZ R5, R16, R5 ;  /* 0x0000000510057221 */ /* 0x000fcc0000010000 */
[----:B------:R-:W3:Y:S01]  /*3f7e0*/  MUFU.EX2 R191, R191 ;  /* 0x000000bf00bf7308 */ /* 0x000ee20000000800 */
[----:B------:R-:W-:Y:S01]  /*3f7f0*/  FFMA.FTZ R192, R55, R4, -R3 ;  /* 0x0000000437c07223 */ /* 0x000fe20000010803 */
[----:B0-----:R-:W-:Y:S01]  /*3f800*/  FADD.FTZ R17, R15, R2 ;  /* 0x000000020f117221 */ /* 0x001fe20000010000 */
[----:B-1----:R-:W-:-:S05]  /*3f810*/  FADD.FTZ R2, R176, R5 ;  /* 0x00000005b0027221 */ /* 0x002fca0000010000 */
[----:B------:R-:W0:Y:S01]  /*3f820*/  MUFU.EX2 R177, R177 ;  /* 0x000000b100b17308 */ /* 0x000e220000000800 */
[----:B------:R-:W-:-:S07]  /*3f830*/  FFMA.FTZ R203, R58, R4, -R3 ;  /* 0x000000043acb7223 */ /* 0x000fce0000010803 */
[----:B------:R-:W1:Y:S01]  /*3f840*/  MUFU.EX2 R190, R190 ;  /* 0x000000be00be7308 */ /* 0x000e620000000800 */
[----:B------:R-:W-:Y:S01]  /*3f850*/  FADD.FTZ R17, R14, R17 ;  /* 0x000000110e117221 */ /* 0x000fe20000010000 */
[----:B------:R-:W-:-:S06]  /*3f860*/  FADD.FTZ R2, R175, R2 ;  /* 0x00000002af027221 */ /* 0x000fcc0000010000 */
[----:B------:R-:W4:Y:S01]  /*3f870*/  MUFU.EX2 R189, R189 ;  /* 0x000000bd00bd7308 */ /* 0x000f220000000800 */
[----:B------:R-:W-:-:S07]  /*3f880*/  FFMA.FTZ R9, R59, R4, -R3 ;  /* 0x000000043b097223 */ /* 0x000fce0000010803 */
[----:B------:R-:W4:Y:S01]  /*3f890*/  MUFU.EX2 R8, R8 ;  /* 0x0000000800087308 */ /* 0x000f220000000800 */
[----:B--2---:R-:W-:Y:S01]  /*3f8a0*/  FADD.FTZ R28, R178, R17 ;  /* 0x00000011b21c7221 */ /* 0x004fe20000010000 */
[----:B---3--:R-:W-:-:S06]  /*3f8b0*/  FADD.FTZ R5, R191, R2 ;  /* 0x00000002bf057221 */ /* 0x008fcc0000010000 */
[----:B------:R-:W2:Y:S01]  /*3f8c0*/  MUFU.EX2 R179, R179 ;  /* 0x000000b300b37308 */ /* 0x000ea20000000800 */
[----:B------:R-:W-:-:S07]  /*3f8d0*/  FFMA.FTZ R13, R62, R4, -R3 ;  /* 0x000000043e0d7223 */ /* 0x000fce0000010803 */
[----:B------:R-:W3:Y:S01]  /*3f8e0*/  MUFU.EX2 R192, R192 ;  /* 0x000000c000c07308 */ /* 0x000ee20000000800 */
[----:B0-----:R-:W-:Y:S01]  /*3f8f0*/  FADD.FTZ R28, R177, R28 ;  /* 0x0000001cb11c7221 */ /* 0x001fe20000010000 */
[----:B-1----:R-:W-:-:S06]  /*3f900*/  FADD.FTZ R5, R190, R5 ;  /* 0x00000005be057221 */ /* 0x002fcc0000010000 */
[----:B------:R-:W0:Y:S01]  /*3f910*/  MUFU.EX2 R200, R200 ;  /* 0x000000c800c87308 */ /* 0x000e220000000800 */
[----:B------:R-:W-:-:S07]  /*3f920*/  FFMA.FTZ R12, R63, R4, -R3 ;  /* 0x000000043f0c7223 */ /* 0x000fce0000010803 */
[----:B------:R-:W1:Y:S01]  /*3f930*/  MUFU.EX2 R203, R203 ;  /* 0x000000cb00cb7308 */ /* 0x000e620000000800 */
[----:B----4-:R-:W-:Y:S01]  /*3f940*/  FADD.FTZ R28, R189, R28 ;  /* 0x0000001cbd1c7221 */ /* 0x010fe20000010000 */
        /* <DEDUP_REMOVED lines=21> */
[----:B------:R-:W2:Y:S08]  /*3faa0*/  MUFU.EX2 R215, R215 ;  /* 0x000000d700d77308 */ /* 0x000eb00000000800 */
[----:B------:R-:W3:Y:S01]  /*3fab0*/  MUFU.EX2 R17, R17 ;  /* 0x0000001100117308 */ /* 0x000ee20000000800 */
[----:B0-----:R-:W-:Y:S01]  /*3fac0*/  FADD.FTZ R5, R201, R4 ;  /* 0x00000004c9057221 */ /* 0x001fe20000010000 */
[----:B-1----:R-:W-:-:S06]  /*3fad0*/  FADD.FTZ R3, R12, R3 ;  /* 0x000000030c037221 */ /* 0x002fcc0000010000 */
[----:B------:R-:W0:Y:S08]  /*3fae0*/  MUFU.EX2 R18, R68 ;  /* 0x0000004400127308 */ /* 0x000e300000000800 */
[----:B------:R-:W1:Y:S01]  /*3faf0*/  MUFU.EX2 R174, R174 ;  /* 0x000000ae00ae7308 */ /* 0x000e620000000800 */
[----:B----4-:R-:W-:Y:S01]  /*3fb00*/  FADD.FTZ R2, R228, R5 ;  /* 0x00000005e4027221 */ /* 0x010fe20000010000 */
[----:B------:R-:W-:-:S06]  /*3fb10*/  FADD.FTZ R4, R20, R3 ;  /* 0x0000000314047221 */ /* 0x000fcc0000010000 */
[----:B------:R-:W4:Y:S08]  /*3fb20*/  MUFU.EX2 R229, R229 ;  /* 0x000000e500e57308 */ /* 0x000f300000000800 */
[----:B------:R-:W4:Y:S01]  /*3fb30*/  MUFU.EX2 R21, R21 ;  /* 0x0000001500157308 */ /* 0x000f220000000800 */
[----:B--2---:R-:W-:Y:S01]  /*3fb40*/  FADD.FTZ R2, R215, R2 ;  /* 0x00000002d7027221 */ /* 0x004fe20000010000 */
[----:B---3--:R-:W-:-:S03]  /*3fb50*/  FADD.FTZ R3, R17, R4 ;  /* 0x0000000411037221 */ /* 0x008fc60000010000 */
[----:B0-----:R-:W-:Y:S01]  /*3fb60*/  FADD.FTZ R2, R18, R2 ;  /* 0x0000000212027221 */ /* 0x001fe20000010000 */
[----:B-1----:R-:W-:-:S03]  /*3fb70*/  FADD.FTZ R4, R174, R3 ;  /* 0x00000003ae047221 */ /* 0x002fc60000010000 */
[----:B----4-:R-:W-:Y:S01]  /*3fb80*/  FADD.FTZ R31, R229, R2 ;  /* 0x00000002e51f7221 */ /* 0x010fe20000010000 */
[----:B------:R-:W-:-:S04]  /*3fb90*/  FADD.FTZ R33, R21, R4 ;  /* 0x0000000415217221 */ /* 0x000fc80000010000 */
[----:B------:R-:W-:Y:S04]  /*3fba0*/  ST.E desc[UR6][R6.64+0x10], R31 ;  /* 0x0000101f06007985 */ /* 0x000fe8000c101906 */
[----:B------:R0:W-:Y:S04]  /*3fbb0*/  ST.E desc[UR6][R6.64+0x14], R33 ;  /* 0x0000142106007985 */ /* 0x0001e8000c101906 */
[----:B------:R-:W2:Y:S04]  /*3fbc0*/  LDL.64 R28, [UR4] ;  /* 0x00000004ff1c7983 */ /* 0x000ea80008100a00 */
[----:B------:R-:W3:Y:S04]  /*3fbd0*/  LDL.64 R4, [UR4+0x98] ;  /* 0x00009804ff047983 */ /* 0x000ee80008100a00 */
[----:B------:R-:W4:Y:S01]  /*3fbe0*/  LDL.64 R2, [UR4+0x80] ;  /* 0x00008004ff027983 */ /* 0x000f220008100a00 */
[----:B------:R-:W-:-:S03]  /*3fbf0*/  LEA.HI R74, R74, 0x8, RZ, 0x19 ;  /* 0x000000084a4a7811 */ /* 0x000fc600078fc8ff */
[----:B0-----:R-:W4:Y:S02]  /*3fc00*/  LDL.64 R6, [UR4+0x88] ;  /* 0x00008804ff067983 */ /* 0x001f240008100a00 */
[----:B------:R0:W-:Y:S06]  /*3fc10*/  BAR.SYNC.DEFER_BLOCKING R74, 0x100 ;  /* 0x0004004a0000751d */ /* 0x0001ec0000010000 */
[----:B--2---:R-:W2:Y:S04]  /*3fc20*/  LD.E R29, desc[UR6][R28.64] ;  /* 0x000000061c1d7980 */ /* 0x004ea8000c101900 */
[----:B---3--:R-:W2:Y:S04]  /*3fc30*/  LD.E.64 R4, desc[UR6][R4.64] ;  /* 0x0000000604047980 */ /* 0x008ea8000c101b00 */
[----:B----4-:R-:W3:Y:S04]  /*3fc40*/  LD.E R35, desc[UR6][R2.64] ;  /* 0x0000000602237980 */ /* 0x010ee8000c101900 */
        /* <DEDUP_REMOVED lines=73> */
[----:B--2---:R-:W-:-:S03]  /*400e0*/  IMAD R4, R29, 0xc00, R4 ;  /* 0x00000c001d047824 */ /* 0x004fc600078e0204 */
[----:B------:R-:W2:Y:S04]  /*400f0*/  LD.E R103, desc[UR6][R2.64+0x16c] ;  /* 0x00016c0602677980 */ /* 0x000ea8000c101900 */
[----:B---3--:R-:W-:Y:S04]  /*40100*/  ST.E desc[UR6][R2.64], R35 ;  /* 0x0000002302007985 */ /* 0x008fe8000c101906 */
[----:B----4-:R-:W-:Y:S04]  /*40110*/  ST.E desc[UR6][R2.64+0x4], R37 ;  /* 0x0000042502007985 */ /* 0x010fe8000c101906 */
        /* <DEDUP_REMOVED lines=14> */
[----:B------:R-:W2:Y:S04]  /*40200*/  LD.E R29, desc[UR6][R2.64+0x44] ;  /* 0x00004406021d7980 */ /* 0x000ea8000c101900 */
[----:B0-----:R-:W2:Y:S04]  /*40210*/  LD.E R31, desc[UR6][R2.64+0x4c] ;  /* 0x00004c06021f7980 */ /* 0x001ea8000c101900 */
[----:B-1----:R-:W2:Y:S04]  /*40220*/  LD.E R33, desc[UR6][R2.64+0x54] ;  /* 0x0000540602217980 */ /* 0x002ea8000c101900 */
[----:B------:R-:W2:Y:S04]  /*40230*/  LD.E R35, desc[UR6][R2.64+0x5c] ;  /* 0x00005c0602237980 */ /* 0x000ea8000c101900 */
[----:B------:R-:W2:Y:S04]  /*40240*/  LD.E R37, desc[UR6][R2.64+0x64] ;  /* 0x0000640602257980 */ /* 0x000ea8000c101900 */
        /* <DEDUP_REMOVED lines=76> */
[----:B------:R-:W-:Y:S04]  /*40710*/  ST.E desc[UR6][R2.64+0x54], R33 ;  /* 0x0000542102007985 */ /* 0x000fe8000c101906 */
[----:B------:R-:W-:Y:S04]  /*40720*/  ST.E desc[UR6][R2.64+0x5c], R35 ;  /* 0x00005c2302007985 */ /* 0x000fe8000c101906 */
[----:B------:R-:W-:Y:S04]  /*40730*/  ST.E desc[UR6][R2.64+0x64], R37 ;  /* 0x0000642502007985 */ /* 0x000fe8000c101906 */
        /* <DEDUP_REMOVED lines=87> */
[----:B------:R-:W-:Y:S01]  /*40cb0*/  ST.E desc[UR6][R6.64], RZ ;  /* 0x000000ff06007985 */ /* 0x000fe2000c101906 */
[----:B0-----:R-:W-:-:S06]  /*40cc0*/  WARPGROUP.ARRIVE ;  /* 0x00000000000079c5 */ /* 0x001fcc0000000000 */
[----:B------:R-:W-:Y:S03]  /*40cd0*/  HGMMA.64x256x16.F32.BF16 R24, R168, gdesc[UR8].tnspB, RZ, !UPT, gsb0 ;  /* 0x43e00008a8187df0 */ /* 0x000fe6000c0018ff */
[----:B------:R-:W-:Y:S02]  /*40ce0*/  WARPGROUP.DEPBAR.LE gsb0, 0x0 ;  /* 0x00008000000079c5 */ /* 0x000fe40000010000 */
[----:B------:R0:W-:Y:S01]  /*40cf0*/  ST.E desc[UR6][R2.64], R24 ;  /* 0x0000001802007985 */ /* 0x0001e2000c101906 */
[----:B------:R-:W-:Y:S01]  /*40d00*/  F2FP.BF16.F32.PACK_AB R168, R214, R213 ;  /* 0x000000d5d6a8723e */ /* 0x000fe200000010ff */
[----:B------:R-:W-:Y:S02]  /*40d10*/  IMAD.MOV.U32 R214, RZ, RZ, 0x1 ;  /* 0x00000001ffd67424 */ /* 0x000fe400078e00ff */
[----:B------:R1:W-:Y:S04]  /*40d20*/  ST.E desc[UR6][R2.64+0x4], R25 ;  /* 0x0000041902007985 */ /* 0x0003e8000c101906 */
[----:B------:R2:W-:Y:S01]  /*40d30*/  ST.E desc[UR6][R2.64+0x8], R26 ;  /* 0x0000081a02007985 */ /* 0x0005e2000c101906 */
[----:B0-----:R-:W-:-:S02]  /*40d40*/  VIADD R24, R4, 0x80 ;  /* 0x0000008004187836 */ /* 0x001fc40000000000 */
[----:B-1----:R-:W-:Y:S01]  /*40d50*/  IMAD.MOV.U32 R25, RZ, RZ, R5 ;  /* 0x000000ffff197224 */ /* 0x002fe200078e0005 */
[----:B------:R0:W-:Y:S02]  /*40d60*/  ST.E desc[UR6][R2.64+0xc], R27 ;  /* 0x00000c1b02007985 */ /* 0x0001e4000c101906 */
[----:B------:R-:W-:Y:S02]  /*40d70*/  R2UR UR10, R24 ;  /* 0x00000000180a72ca */ /* 0x000fe400000e0000 */
[----:B------:R1:W-:Y:S01]  /*40d80*/  ST.E desc[UR6][R2.64+0x10], R28 ;  /* 0x0000101c02007985 */ /* 0x0003e2000c101906 */
[----:B------:R-:W-:-:S03]  /*40d90*/  R2UR UR11, R25 ;  /* 0x00000000190b72ca */ /* 0x000fc600000e0000 */
        /* <DEDUP_REMOVED lines=124> */
[----:B------:R-:W4:Y:S04]  /*41560*/  LD.E R24, desc[UR6][R2.64] ;  /* 0x0000000602187980 */ /* 0x000f28000c101900 */
[----:B------:R-:W4:Y:S04]  /*41570*/  LD.E R25, desc[UR6][R2.64+0x4] ;  /* 0x0000040602197980 */ /* 0x000f28000c101900 */
[----:B--2---:R-:W2:Y:S04]  /*41580*/  LD.E R26, desc[UR6][R2.64+0x8] ;  /* 0x00000806021a7980 */ /* 0x004ea8000c101900 */
[----:B0-----:R-:W2:Y:S04]  /*41590*/  LD.E R27, desc[UR6][R2.64+0xc] ;  /* 0x00000c06021b7980 */ /* 0x001ea8000c101900 */
[----:B-1----:R-:W2:Y:S04]  /*415a0*/  LD.E R28, desc[UR6][R2.64+0x10] ;  /* 0x00001006021c7980 */ /* 0x002ea8000c101900 */
[----:B---3--:R-:W2:Y:S04]  /*415b0*/  LD.E R29, desc[UR6][R2.64+0x14] ;  /* 0x00001406021d7980 */ /* 0x008ea8000c101900 */
        /* <DEDUP_REMOVED lines=122> */
[----:B------:R-:W-:Y:S01]  /*41d60*/  IMAD.MOV.U32 R171, RZ, RZ, R18 ;  /* 0x000000ffffab7224 */ /* 0x000fe200078e0012 */
[----:B------:R-:W-:-:S02]  /*41d70*/  F2FP.BF16.F32.PACK_AB R170, R212, R211 ;  /* 0x000000d3d4aa723e */ /* 0x000fc400000010ff */
[----:B------:R-:W-:Y:S01]  /*41d80*/  F2FP.BF16.F32.PACK_AB R169, R210, R209 ;  /* 0x000000d1d2a9723e */ /* 0x000fe200000010ff */
[----:B------:R-:W-:Y:S01]  /*41d90*/  IMAD.MOV.U32 R213, RZ, RZ, R171 ;  /* 0x000000ffffd57224 */ /* 0x000fe200078e00ab */
[----:B------:R-:W-:Y:S01]  /*41da0*/  F2FP.BF16.F32.PACK_AB R171, R205, R204 ;  /* 0x000000cccdab723e */ /* 0x000fe200000010ff */
[----:B------:R0:W5:Y:S03]  /*41db0*/  LDL.LU R18, [R1+0x494] ;  /* 0x0004940001127983 */ /* 0x0001660000300800 */
[----:B--2---:R-:W-:-:S06]  /*41dc0*/  WARPGROUP.ARRIVE ;  /* 0x00000000000079c5 */ /* 0x004fcc0000000000 */
[----:B------:R-:W-:Y:S03]  /*41dd0*/  HGMMA.64x256x16.F32.BF16 R24, R168, gdesc[UR8].tnspB, R24, gsb0 ;  /* 0x43e00008a8187df0 */ /* 0x000fe60008001818 */
[----:B------:R-:W-:Y:S02]  /*41de0*/  WARPGROUP.DEPBAR.LE gsb0, 0x0 ;  /* 0x00008000000079c5 */ /* 0x000fe40000010000 */
[----:B------:R1:W-:Y:S04]  /*41df0*/  ST.E desc[UR6][R2.64], R24 ;  /* 0x0000001802007985 */ /* 0x0003e8000c101906 */
[----:B------:R2:W-:Y:S04]  /*41e00*/  ST.E desc[UR6][R2.64+0x4], R25 ;  /* 0x0000041902007985 */ /* 0x0005e8000c101906 */
[----:B------:R3:W-:Y:S01]  /*41e10*/  ST.E desc[UR6][R2.64+0x8], R26 ;  /* 0x0000081a02007985 */ /* 0x0007e2000c101906 */
[----:B-1----:R-:W-:-:S02]  /*41e20*/  VIADD R24, R4, 0x100 ;  /* 0x0000010004187836 */ /* 0x002fc40000000000 */
[----:B--2---:R-:W-:Y:S01]  /*41e30*/  IMAD.MOV.U32 R25, RZ, RZ, R5 ;  /* 0x000000ffff197224 */ /* 0x004fe200078e0005 */
        /* <DEDUP_REMOVED lines=130> */
[----:B---3--:R-:W3:Y:S04]  /*42660*/  LD.E R26, desc[UR6][R2.64+0x8] ;  /* 0x00000806021a7980 */ /* 0x008ee8000c101900 */
[----:B-1----:R-:W3:Y:S04]  /*42670*/  LD.E R27, desc[UR6][R2.64+0xc] ;  /* 0x00000c06021b7980 */ /* 0x002ee8000c101900 */
[----:B--2---:R-:W3:Y:S04]  /*42680*/  LD.E R28, desc[UR6][R2.64+0x10] ;  /* 0x00001006021c7980 */ /* 0x004ee8000c101900 */
[----:B----4-:R-:W3:Y:S04]  /*42690*/  LD.E R29, desc[UR6][R2.64+0x14] ;  /* 0x00001406021d7980 */ /* 0x010ee8000c101900 */
[----:B0-----:R-:W3:Y:S04]  /*426a0*/  LD.E R30, desc[UR6][R2.64+0x18] ;  /* 0x00001806021e7980 */ /* 0x001ee8000c101900 */
        /* <DEDUP_REMOVED lines=121> */
[----:B------:R-:W-:-:S02]  /*42e40*/  F2FP.BF16.F32.PACK_AB R168, R10, R11 ;  /* 0x0000000b0aa8723e */ /* 0x000fc400000010ff */
[----:B------:R-:W-:Y:S02]  /*42e50*/  F2FP.BF16.F32.PACK_AB R170, R14, R15 ;  /* 0x0000000f0eaa723e */ /* 0x000fe400000010ff */
[----:B------:R-:W-:Y:S02]  /*42e60*/  F2FP.BF16.F32.PACK_AB R169, R16, R0 ;  /* 0x0000000010a9723e */ /* 0x000fe400000010ff */
[----:B------:R-:W-:-:S04]  /*42e70*/  F2FP.BF16.F32.PACK_AB R171, R175, R176 ;  /* 0x000000b0afab723e */ /* 0x000fc800000010ff */
[----:B---3--:R-:W-:-:S06]  /*42e80*/  WARPGROUP.ARRIVE ;  /* 0x00000000000079c5 */ /* 0x008fcc0000000000 */
[----:B------:R-:W-:Y:S03]  /*42e90*/  HGMMA.64x256x16.F32.BF16 R24, R168, gdesc[UR8].tnspB, R24, gsb0 ;  /* 0x43e00008a8187df0 */ /* 0x000fe60008001818 */
[----:B------:R-:W-:Y:S02]  /*42ea0*/  WARPGROUP.DEPBAR.LE gsb0, 0x0 ;  /* 0x00008000000079c5 */ /* 0x000fe40000010000 */
        /* <DEDUP_REMOVED lines=129> */
[----:B0-----:R-:W4:Y:S04]  /*436c0*/  LD.E R24, desc[UR6][R2.64] ;  /* 0x0000000602187980 */ /* 0x001f28000c101900 */
[----:B-1----:R-:W4:Y:S04]  /*436d0*/  LD.E R25, desc[UR6][R2.64+0x4] ;  /* 0x0000040602197980 */ /* 0x002f28000c101900 */
[----:B--2---:R-:W2:Y:S04]  /*436e0*/  LD.E R26, desc[UR6][R2.64+0x8] ;  /* 0x00000806021a7980 */ /* 0x004ea8000c101900 */
        /* <DEDUP_REMOVED lines=132> */
[----:B------:R-:W-:-:S04]  /*43f30*/  F2FP.BF16.F32.PACK_AB R171, R192, R8 ;  /* 0x00000008c0ab723e */ /* 0x000fc800000010ff */
[----:B--2---:R-:W-:-:S06]  /*43f40*/  WARPGROUP.ARRIVE ;  /* 0x00000000000079c5 */ /* 0x004fcc0000000000 */
        /* <DEDUP_REMOVED lines=666> */
[----:B0-----:R-:W2:Y:S04]  /*468f0*/  LD.E R84, desc[UR6][R2.64+0x1fc] ;  /* 0x0001fc0602547980 */ /* 0x001ea8000c101900 */
        /* <DEDUP_REMOVED lines=255> */
[----:B0-----:R-:W2:Y:S04]  /*478f0*/  LDL.64 R6, [UR4+0x40] ;  /* 0x00004004ff067983 */ /* 0x001ea80008100a00 */
[----:B------:R-:W3:Y:S04]  /*47900*/  LDL.64 R4, [UR4] ;  /* 0x00000004ff047983 */ /* 0x000ee80008100a00 */
[----:B--2---:R-:W2:Y:S04]  /*47910*/  LD.E R0, desc[UR6][R6.64] ;  /* 0x0000000606007980 */ /* 0x004ea8000c101900 */
[----:B---3--:R1:W5:Y:S01]  /*47920*/  LD.E R4, desc[UR6][R4.64] ;  /* 0x0000000604047980 */ /* 0x008362000c101900 */
[----:B------:R-:W-:Y:S01]  /*47930*/  BSSY B0, `(.L_x_4418) ;  /* 0x0000005000007945 */ /* 0x000fe20003800000 */
[----:B--2---:R-:W-:-:S04]  /*47940*/  LOP3.LUT R0, R0, 0x1, RZ, 0xfc, !PT ;  /* 0x0000000100007812 */ /* 0x004fc800078efcff */
[----:B------:R-:W-:-:S13]  /*47950*/  ISETP.NE.AND P0, PT, R0, 0x3, PT ;  /* 0x000000030000780c */ /* 0x000fda0003f05270 */
[----:B-1----:R-:W-:Y:S05]  /*47960*/  @!P0 BRA `(.L_x_4419) ;  /* 0x0000000000048947 */ /* 0x002fea0003800000 */
[----:B------:R-:W-:Y:S01]  /*47970*/  BPT.TRAP 0x1 ;  /* 0x000000040000795c */ /* 0x000fe20000300000 */
.L_x_4419:
[----:B------:R-:W-:Y:S05]  /*47980*/  BSYNC B0 ;  /* 0x0000000000007941 */ /* 0x000fea0003800000 */
.L_x_4418:
[----:B------:R-:W2:Y:S04]  /*47990*/  LD.E.64 R2, desc[UR6][R6.64+0x20] ;  /* 0x0000200606027980 */ /* 0x000ea8000c101b00 */
[----:B------:R-:W3:Y:S01]  /*479a0*/  LD.E R0, desc[UR6][R6.64+0xc] ;  /* 0x00000c0606007980 */ /* 0x000ee2000c101900 */
[----:B------:R-:W-:Y:S02]  /*479b0*/  MOV R5, 0xa9e0 ;  /* 0x0000a9e000057802 */ /* 0x000fe40000000f00 */
[----:B--2---:R-:W-:-:S03]  /*479c0*/  MOV R3, R2 ;  /* 0x0000000200037202 */ /* 0x004fc60000000f00 */
[----:B------:R-:W-:Y:S02]  /*479d0*/  IMAD.MOV.U32 R2, RZ, RZ, R5 ;  /* 0x000000ffff027224 */ /* 0x000fe400078e0005 */
[----:B-----5:R-:W-:-:S05]  /*479e0*/  IMAD R3, R4, 0x8, R3 ;  /* 0x0000000804037824 */ /* 0x020fca00078e0203 */
[----:B---3--:R-:W-:Y:S01]  /*479f0*/  PRMT R0, R0, 0x654, R3 ;  /* 0x0000065400007816 */ /* 0x008fe20000000003 */
[----:B------:R-:W-:-:S03]  /*47a00*/  IMAD.MOV.U32 R3, RZ, RZ, 0x0 ;  /* 0x00000000ff037424 */ /* 0x000fc600078e00ff */
[----:B------:R0:W-:Y:S02]  /*47a10*/  SYNCS.ARRIVE.TRANS64.RED.A1T0 RZ, [R0+URZ], RZ ;  /* 0x000000ff00ff79a7 */ /* 0x0001e4000810043f */
[----:B0-----:R-:W-:Y:S05]  /*47a20*/  RET.REL.NODEC R2 `(_ZN7cutlass13device_kernelIN5flash11enable_sm90INS1_16FlashAttnFwdSm90INS1_25CollectiveMainloopFwdSm90ILi2EN4cute5tupleIJNS5_1CILi1EEES8_S8_EEENS6_IJNS7_ILi128EEENS7_ILi96EEENS7_ILi64EEEEEELi256ENS_10bfloat16_tEfNS_4arch4Sm90ELb0ELb1ELb0ELb1ELb1ELb1ELb1ELb1ELb0ELb1ELb0ELb0EEENS1_21CollectiveEpilogueFwdINS6_IJSA_NS7_ILi256EEESB_EEES9_SE_SG_Li256ELb1ELb1ELb0ELb0EEENS1_36VarlenDynamicPersistentTileSchedulerILi128ELi96ELi256ELi128ELb0ELb1ELb1ELb1ELb0ELb1EEEEEEEEEvNT_6ParamsE) ;  /* 0xfffffb8402747950 */ /* 0x001fea0003c3ffff */
.L_x_4392:
[----:B0-----:R0:W1:Y:S02]  /*47a30*/  SYNCS.PHASECHK.TRANS64.TRYWAIT P0, [R8+URZ], R9 ;  /* 0x00000009080075a7 */ /* 0x001064000800017f */
[----:B-1----:R-:W-:Y:S05]  /*47a40*/  @!P0 NANOSLEEP.SYNCS 0x989680 ;  /* 0x009896800000895d */ /* 0x002fea0003900000 */
[----:B------:R-:W1:Y:S02]  /*47a50*/  @!P0 SYNCS.PHASECHK.TRANS64 P0, [R8+URZ], R9 ;  /* 0x00000009080085a7 */ /* 0x000e64000800007f */
[----:B-1----:R-:W-:Y:S05]  /*47a60*/  @!P0 BRA `(.L_x_4392) ;  /* 0xfffffffc00f08947 */ /* 0x002fea000383ffff */
[----:B------:R-:W-:Y:S05]  /*47a70*/  BRA `(.L_x_4391) ;  /* 0xffffff4800e07947 */ /* 0x000fea000383ffff */
.L_x_4394:
[----:B0-----:R0:W1:Y:S02]  /*47a80*/  SYNCS.PHASECHK.TRANS64.TRYWAIT P0, [R4+URZ+0x32410], R9 ;  /* 0x03241009040075a7 */ /* 0x001064000800017f */
[----:B-1----:R-:W-:Y:S05]  /*47a90*/  @!P0 NANOSLEEP.SYNCS 0x989680 ;  /* 0x009896800000895d */ /* 0x002fea0003900000 */
[----:B------:R-:W1:Y:S02]  /*47aa0*/  @!P0 SYNCS.PHASECHK.TRANS64 P0, [R4+URZ+0x32410], R9 ;  /* 0x03241009040085a7 */ /* 0x000e64000800007f */
[----:B-1----:R-:W-:Y:S05]  /*47ab0*/  @!P0 BRA `(.L_x_4394) ;  /* 0xfffffffc00f08947 */ /* 0x002fea000383ffff */
[----:B------:R-:W-:Y:S05]  /*47ac0*/  BRA `(.L_x_4420) ;  /* 0xffffff4c00d47947 */ /* 0x000fea000383ffff */
.L_x_4401:
[----:B0-----:R0:W1:Y:S02]  /*47ad0*/  SYNCS.PHASECHK.TRANS64.TRYWAIT P0, [R8+URZ], R9 ;  /* 0x00000009080075a7 */ /* 0x001064000800017f */
[----:B-1----:R-:W-:Y:S05]  /*47ae0*/  @!P0 NANOSLEEP.SYNCS 0x989680 ;  /* 0x009896800000895d */ /* 0x002fea0003900000 */
[----:B------:R-:W1:Y:S02]  /*47af0*/  @!P0 SYNCS.PHASECHK.TRANS64 P0, [R8+URZ], R9 ;  /* 0x00000009080085a7 */ /* 0x000e64000800007f */
[----:B-1----:R-:W-:Y:S05]  /*47b00*/  @!P0 BRA `(.L_x_4401) ;  /* 0xfffffffc00f08947 */ /* 0x002fea000383ffff */
[----:B------:R-:W-:Y:S05]  /*47b10*/  BRA `(.L_x_4400) ;  /* 0xffffff5000487947 */ /* 0x000fea000383ffff */
.L_x_4421:
        /* <DEDUP_REMOVED lines=14> */
.L_x_6461:


//--------------------- .text._ZN7cutlass13device_kernelIN5flash11enable_sm90INS1_16FlashAttnFwdSm90INS1_25CollectiveMainloopFwdSm90ILi2EN4cute5tupleIJNS5_1CILi1EEES8_S8_EEENS6_IJNS7_ILi128EEENS7_ILi96EEENS7_ILi64EEEEEELi256ENS_10bfloat16_tEfNS_4arch4Sm90ELb1ELb0ELb0ELb0ELb1ELb0ELb0ELb1ELb0ELb1ELb0ELb0EEENS1_21CollectiveEpilogueFwdINS6_IJSA_NS7_ILi256EEESB_EEES9_SE_SG_Li256ELb0ELb1ELb0ELb0EEENS1_30DynamicPersistentTileSchedulerILi256ELi128ELb0ELb1ELb1EEEEEEEEEvNT_6ParamsE --------------------------
	.section	.text._ZN7cutlass13device_kernelIN5flash11enable_sm90INS1_16FlashAttnFwdSm90INS1_25CollectiveMainloopFwdSm90ILi2EN4cute5tupleIJNS5_1CILi1EEES8_S8_EEENS6_IJNS7_ILi128EEENS7_ILi96EEENS7_ILi64EEEEEELi256ENS_10bfloat16_tEfNS_4arch4Sm90ELb1ELb0ELb0ELb0ELb1ELb0ELb0ELb1ELb0ELb1ELb0ELb0EEENS1_21CollectiveEpilogueFwdINS6_IJSA_NS7_ILi256EEESB_EEES9_SE_SG_Li256ELb0ELb1ELb0ELb0EEENS1_30DynamicPersistentTileSchedulerILi256ELi128ELb0ELb1ELb1EEEEEEEEEvNT_6ParamsE,"ax",@progbits
	.align	128
.text._ZN7cutlass13device_kernelIN5flash11enable_sm90INS1_16FlashAttnFwdSm90INS1_25CollectiveMainloopFwdSm90ILi2EN4cute5tupleIJNS5_1CILi1EEES8_S8_EEENS6_IJNS7_ILi128EEENS7_ILi96EEENS7_ILi64EEEEEELi256ENS_10bfloat16_tEfNS_4arch4Sm90ELb1ELb0ELb0ELb0ELb1ELb0ELb0ELb1ELb0ELb1ELb0ELb0EEENS1_21CollectiveEpilogueFwdINS6_IJSA_NS7_ILi256EEESB_EEES9_SE_SG_Li256ELb0ELb1ELb0ELb0EEENS1_30DynamicPersistentTileSchedulerILi256ELi128ELb0ELb1ELb1EEEEEEEEEvNT_6ParamsE:
        .type           _ZN7cutlass13device_kernelIN5flash11enable_sm90INS1_16FlashAttnFwdSm90INS1_25CollectiveMainloopFwdSm90ILi2EN4cute5tupleIJNS5_1CILi1EEES8_S8_EEENS6_IJNS7_ILi128EEENS7_ILi96EEENS7_ILi64EEEEEELi256ENS_10bfloat16_tEfNS_4arch4Sm90ELb1ELb0ELb0ELb0ELb1ELb0ELb0ELb1ELb0ELb1ELb0ELb0EEENS1_21CollectiveEpilogueFwdINS6_IJSA_NS7_ILi256EEESB_EEES9_SE_SG_Li256ELb0ELb1ELb0ELb0EEENS1_30DynamicPersistentTileSchedulerILi256ELi128ELb0ELb1ELb1EEEEEEEEEvNT_6ParamsE,@function
        .size           _ZN7cutlass13device_kernelIN5flash11enable_sm90INS1_16FlashAttnFwdSm90INS1_25CollectiveMainloopFwdSm90ILi2EN4cute5tupleIJNS5_1CILi1EEES8_S8_EEENS6_IJNS7_ILi128EEENS7_ILi96EEENS7_ILi64EEEEEELi256ENS_10bfloat16_tEfNS_4arch4Sm90ELb1ELb0ELb0ELb0ELb1ELb0ELb0ELb1ELb0ELb1ELb0ELb0EEENS1_21CollectiveEpilogueFwdINS6_IJSA_NS7_ILi256EEESB_EEES9_SE_SG_Li256ELb0ELb1ELb0ELb0EEENS1_30DynamicPersistentTileSchedulerILi256ELi128ELb0ELb1ELb1EEEEEEEEEvNT_6ParamsE,(.L_x_6463 - _ZN7cutlass13device_kernelIN5flash11enable_sm90INS1_16FlashAttnFwdSm90INS1_25CollectiveMainloopFwdSm90ILi2EN4cute5tupleIJNS5_1CILi1EEES8_S8_EEENS6_IJNS7_ILi128EEENS7_ILi96EEENS7_ILi64EEEEEELi256ENS_10bfloat16_tEfNS_4arch4Sm90ELb1ELb0ELb0ELb0ELb1ELb0ELb0ELb1ELb0ELb1ELb0ELb0EEENS1_21CollectiveEpilogueFwdINS6_IJSA_NS7_ILi256EEESB_EEES9_SE_SG_Li256ELb0ELb1ELb0ELb0EEENS1_30DynamicPersistentTileSchedulerILi256ELi128ELb0ELb1ELb1EEEEEEEEEvNT_6ParamsE)
        .other          _ZN7cutlass13device_kernelIN5flash11enable_sm90INS1_16FlashAttnFwdSm90INS1_25CollectiveMainloopFwdSm90ILi2EN4cute5tupleIJNS5_1CILi1EEES8_S8_EEENS6_IJNS7_ILi128EEENS7_ILi96EEENS7_ILi64EEEEEELi256ENS_10bfloat16_tEfNS_4arch4Sm90ELb1ELb0ELb0ELb0ELb1ELb0ELb0ELb1ELb0ELb1ELb0ELb0EEENS1_21CollectiveEpilogueFwdINS6_IJSA_NS7_ILi256EEESB_EEES9_SE_SG_Li256ELb0ELb1ELb0ELb0EEENS1_30DynamicPersistentTileSchedulerILi256ELi128ELb0ELb1ELb1EEEEEEEEEvNT_6ParamsE,@"STO_CUDA_ENTRY STV_DEFAULT"
_ZN7cutlass13device_kernelIN5flash11enable_sm90INS1_16FlashAttnFwdSm90INS1_25CollectiveMainloopFwdSm90ILi2EN4cute5tupleIJNS5_1CILi1EEES8_S8_EEENS6_IJNS7_ILi128EEENS7_ILi96EEENS7_ILi64EEEEEELi256ENS_10bfloat16_tEfNS_4arch4Sm90ELb1ELb0ELb0ELb0ELb1ELb0ELb0ELb1ELb0ELb1ELb0ELb0EEENS1_21CollectiveEpilogueFwdINS6_IJSA_NS7_ILi256EEESB_EEES9_SE_SG_Li256ELb0ELb1ELb0ELb0EEENS1_30DynamicPersistentTileSchedulerILi256ELi128ELb0ELb1ELb1EEEEEEEEEvNT_6ParamsE:
        /* <DEDUP_REMOVED lines=45> */
.L_x_4422:
        /* <DEDUP_REMOVED lines=22> */
.L_x_4423:
        /* <DEDUP_REMOVED lines=18> */
.L_x_4424:
        /* <DEDUP_REMOVED lines=22> */
.L_x_4425:
        /* <DEDUP_REMOVED lines=23> */
.L_x_4426:
        /* <DEDUP_REMOVED lines=8> */
.L_x_4428:
[----:B------:R-:W-:-:S08]  /*08a0*/  NOP ;  /* 0x0000000000007918 */ /* 0x000fd00000000000 */
[----:B------:R-:W0:Y:S02]  /*08b0*/  USETMAXREG.TRY_ALLOC.CTAPOOL UP0, 0xe8 ;  /* 0x000000e8000079c8 */ /* 0x000e240008000600 */
[----:B0-----:R-:W-:-:S13]  /*08c0*/  PLOP3.LUT P0, PT, PT, PT, UP0, 0x80, 0x0 ;  /* 0x000000000000781c */ /* 0x001fda0003f0f008 */
[----:B------:R-:W-:Y:S05]  /*08d0*/  @!P0 BRA `(.L_x_4428) ;  /* 0xfffffffc00f08947 */ /* 0x000fea000383ffff */
[----:B------:R-:W0:Y:S01]  /*08e0*/  S2R R0, SR_TID.X ;  /* 0x0000000000007919 */ /* 0x000e220000002100 */
[----:B------:R-:W1:Y:S08]  /*08f0*/  S2UR UR4, SR_CTAID.X ;  /* 0x00000000000479c3 */ /* 0x000e700000002500 */
[----:B------:R-:W-:Y:S08]  /*0900*/  BAR.ARV 0x4, 0x180 ;  /* 0x0106000000007b1d */ /* 0x000ff00000002000 */
[----:B------:R-:W-:Y:S06]  /*0910*/  BAR.ARV 0x8, 0x180 ;  /* 0x0206000000007b1d */ /* 0x000fec0000002000 */
[----:B0-----:R-:W-:-:S04]  /*0920*/  SHF.R.U32.HI R0, RZ, 0x7, R0 ;  /* 0x00000007ff007819 */ /* 0x001fc80000011600 */
[----:B------:R-:W-:Y:S02]  /*0930*/  ISETP.NE.AND P0, PT, R0, 0x1, PT ;  /* 0x000000010000780c */ /* 0x000fe40003f05270 */
[----:B------:R-:W1:Y:S11]  /*0940*/  LDC R0, c[0x0][0xc38] ;  /* 0x00030e00ff007b82 */ /* 0x000e760000000800 */
[----:B------:R-:W-:Y:S06]  /*0950*/  @!P0 BAR.ARV 0x9, 0x100 ;  /* 0x0244000000008b1d */ /* 0x000fec0000002000 */
[----:B-1----:R-:W-:-:S13]  /*0960*/  ISETP.LE.AND P0, PT, R0, UR4, PT ;  /* 0x0000000400007c0c */ /* 0x002fda000bf03270 */
[----:B------:R-:W-:Y:S05]  /*0970*/  @P0 EXIT ;  /* 0x000000000000094d */ /* 0x000fea0003800000 */
[----:B------:R-:W0:Y:S01]  /*0980*/  S2R R2, SR_TID.X ;  /* 0x0000000000027919 */ /* 0x000e220000002100 */
[----:B------:R-:W-:Y:S01]  /*0990*/  ULOP3.LUT UR44, UR45, 0x1, URZ, 0xfc, !UPT ;  /* 0x000000012d2c7892 */ /* 0x000fe2000f8efc3f */
[----:B------:R-:W-:Y:S01]  /*09a0*/  UMOV UR38, URZ ;  /* 0x0000003f00267c82 */ /* 0x000fe20008000000 */
[----:B------:R-:W-:Y:S01]  /*09b0*/  UMOV UR37, URZ ;  /* 0x0000003f00257c82 */ /* 0x000fe20008000000 */
[----:B------:R-:W-:Y:S01]  /*09c0*/  UMOV UR36, URZ ;  /* 0x0000003f00247c82 */ /* 0x000fe20008000000 */
        /* <DEDUP_REMOVED lines=8> */
[----:B------:R-:W-:-:S02]  /*0a50*/  LOP3.LUT R5, R2, 0x3fffff0, RZ, 0xc0, !PT ;  /* 0x03fffff002057812 */ /* 0x000fc400078ec0ff */
[----:B------:R-:W-:Y:S01]  /*0a60*/  LEA.HI R2, R2, R7, RZ, 0x1 ;  /* 0x0000000702027211 */ /* 0x000fe200078f08ff */
[----:B------:R-:W-:Y:S01]  /*0a70*/  IMAD.SHL.U32 R4, R4, 0x20, RZ ;  /* 0x0000002004047824 */ /* 0x000fe200078e00ff */
[----:B------:R-:W-:Y:S01]  /*0a80*/  SHF.R.S32.HI R9, RZ, 0x1f, R206 ;  /* 0x0000001fff097819 */ /* 0x000fe200000114ce */
[----:B------:R-:W-:Y:S01]  /*0a90*/  IMAD.IADD R5, R214, 0x1, -R5 ;  /* 0x00000001d6057824 */ /* 0x000fe200078e0a05 */
[----:B------:R-:W-:Y:S02]  /*0aa0*/  LOP3.LUT R2, R2, 0x1ffffffe, RZ, 0xc0, !PT ;  /* 0x1ffffffe02027812 */ /* 0x000fe400078ec0ff */
[----:B------:R-:W-:Y:S02]  /*0ab0*/  LEA.HI R6, R9, R206, RZ, 0x2 ;  /* 0x000000ce09067211 */ /* 0x000fe400078f10ff */
[----:B------:R-:W-:Y:S01]  /*0ac0*/  LEA.HI R10, R3, R214, RZ, 0x2 ;  /* 0x000000d6030a7211 */ /* 0x000fe200078f10ff */
[----:B------:R-:W-:Y:S01]  /*0ad0*/  IMAD.IADD R2, R7, 0x1, -R2 ;  /* 0x0000000107027824 */ /* 0x000fe200078e0a02 */
[----:B------:R-:W-:-:S02]  /*0ae0*/  SHF.R.S32.HI R8, RZ, 0x2, R6 ;  /* 0x00000002ff087819 */ /* 0x000fc40000011406 */
[----:B------:R-:W-:Y:S02]  /*0af0*/  SHF.R.S32.HI R11, RZ, 0x1f, R6 ;  /* 0x0000001fff0b7819 */ /* 0x000fe40000011406 */
[----:B------:R-:W-:Y:S02]  /*0b00*/  LOP3.LUT R7, R10, 0xfffffffc, RZ, 0xc0, !PT ;  /* 0xfffffffc0a077812 */ /* 0x000fe400078ec0ff */
[----:B------:R-:W-:Y:S02]  /*0b10*/  LEA.HI R3, R3, R214, RZ, 0x3 ;  /* 0x000000d603037211 */ /* 0x000fe400078f18ff */
[----:B------:R-:W-:Y:S01]  /*0b20*/  LEA.HI R11, R11, R8, RZ, 0x3 ;  /* 0x000000080b0b7211 */ /* 0x000fe200078f18ff */
[----:B------:R-:W-:Y:S01]  /*0b30*/  IMAD.IADD R7, R214, 0x1, -R7 ;  /* 0x00000001d6077824 */ /* 0x000fe200078e0a07 */
[----:B------:R-:W-:Y:S02]  /*0b40*/  SHF.R.S32.HI R207, RZ, 0x7, R0 ;  /* 0x00000007ffcf7819 */ /* 0x000fe40000011400 */
[----:B------:R-:W-:-:S02]  /*0b50*/  LOP3.LUT R4, R4, 0xfffffc00, RZ, 0xc0, !PT ;  /* 0xfffffc0004047812 */ /* 0x000fc400078ec0ff */
[----:B------:R-:W-:Y:S02]  /*0b60*/  LOP3.LUT R23, R3, 0xfffffff8, RZ, 0xc0, !PT ;  /* 0xfffffff803177812 */ /* 0x000fe400078ec0ff */
[----:B------:R-:W-:Y:S01]  /*0b70*/  LOP3.LUT R11, R11, 0xfffffff8, RZ, 0xc0, !PT ;  /* 0xfffffff80b0b7812 */ /* 0x000fe200078ec0ff */
[----:B------:R-:W-:Y:S01]  /*0b80*/  IMAD R5, R5, 0x40, R4 ;  /* 0x0000004005057824 */ /* 0x000fe200078e0204 */
        /* <DEDUP_REMOVED lines=14> */
[----:B------:R-:W-:Y:S01]  /*0c70*/  IADD3 R7, R7, -R4, RZ ;  /* 0x8000000407077210 */ /* 0x000fe20007ffe0ff */
[C---:B------:R-:W-:Y:S01]  /*0c80*/  VIADD R18, R2.reuse, 0x80 ;  /* 0x0000008002127836 */ /* 0x040fe20000000000 */
[----:B------:R-:W-:Y:S01]  /*0c90*/  SHF.R.S32.HI R205, RZ, 0x3, R3 ;  /* 0x00000003ffcd7819 */ /* 0x000fe20000011403 */
[----:B------:R-:W-:Y:S01]  /*0ca0*/  VIADD R22, R2, 0xc0 ;  /* 0x000000c002167836 */ /* 0x000fe20000000000 */
[----:B------:R-:W-:Y:S01]  /*0cb0*/  SHF.R.S32.HI R213, RZ, 0x1f, R2 ;  /* 0x0000001fffd57819 */ /* 0x000fe20000011402 */
[----:B------:R-:W-:Y:S01]  /*0cc0*/  IMAD R208, R0, 0x40, R9 ;  /* 0x0000004000d07824 */ /* 0x000fe200078e0209 */
[----:B------:R-:W-:Y:S01]  /*0cd0*/  SHF.R.S32.HI R212, RZ, 0x1f, R19 ;  /* 0x0000001fffd47819 */ /* 0x000fe20000011413 */
[----:B------:R-:W-:Y:S01]  /*0ce0*/  IMAD.IADD R17, R206, 0x1, -R17 ;  /* 0x00000001ce117824 */ /* 0x000fe200078e0a11 */
[----:B------:R-:W-:Y:S01]  /*0cf0*/  SHF.R.S32.HI R211, RZ, 0x1f, R18 ;  /* 0x0000001fffd37819 */ /* 0x000fe20000011412 */
[----:B------:R-:W-:Y:S01]  /*0d00*/  IMAD R16, R7, 0x8, R208 ;  /* 0x0000000807107824 */ /* 0x000fe200078e02d0 */
[----:B------:R-:W-:-:S07]  /*0d10*/  SHF.R.S32.HI R210, RZ, 0x1f, R22 ;  /* 0x0000001fffd27819 */ /* 0x000fce0000011416 */
.L_x_4485:
        /* <DEDUP_REMOVED lines=21> */
.L_x_4429:
[----:B------:R-:W-:Y:S01]  /*0e70*/  ULDC UR8, c[0x0][0xc54] ;  /* 0x0003150000087ab9 */ /* 0x000fe20000000800 */
[----:B------:R-:W-:Y:S01]  /*0e80*/  UMOV UR4, UR9 ;  /* 0x0000000900047c82 */ /* 0x000fe20008000000 */
[----:B------:R-:W-:-:S11]  /*0e90*/  UISETP.NE.AND UP0, UPT, UR8, 0x1, UPT ;  /* 0x000000010800788c */ /* 0x000fd6000bf05270 */
[----:B------:R-:W-:Y:S02]  /*0ea0*/  @UP0 ULDC.64 UR10, c[0x0][0xc58] ;  /* 0x00031600000a0ab9 */ /* 0x000fe40000000a00 */
[----:B------:R-:W-:-:S04]  /*0eb0*/  UIMAD.WIDE.U32 UR6, UR9, UR10, URZ ;  /* 0x0000000a090672a5 */ /* 0x000fc8000f8e003f */
[----:B------:R-:W-:-:S04]  /*0ec0*/  @UP0 USHF.R.U32.HI UR4, URZ, UR11, UR7 ;  /* 0x0000000b3f040299 */ /* 0x000fc80008011607 */
[----:B------:R-:W-:-:S12]  /*0ed0*/  UIMAD UR6, UR4, UR8, URZ ;  /* 0x00000008040672a4 */ /* 0x000fd8000f8e023f */
.L_x_4430:
[----:B------:R-:W-:Y:S01]  /*0ee0*/  ULOP3.LUT UR4, URZ, UR4, URZ, 0x33, !UPT ;  /* 0x000000043f047292 */ /* 0x000fe2000f8e333f */
[----:B------:R-:W-:Y:S01]  /*0ef0*/  PLOP3.LUT P0, PT, PT, PT, PT, 0x80, 0x0 ;  /* 0x000000000000781c */ /* 0x000fe20003f0f070 */
[----:B------:R-:W-:Y:S01]  /*0f00*/  UIADD3 UR10, UR9, -UR6, URZ ;  /* 0x80000006090a7290 */ /* 0x000fe2000fffe03f */
[----:B------:R-:W-:Y:S01]  /*0f10*/  IMAD.MOV.U32 R3, RZ, RZ, RZ ;  /* 0x000000ffff037224 */ /* 0x000fe200078e00ff */
[----:B------:R-:W-:Y:S01]  /*0f20*/  ULDC UR7, c[0x0][0x448] ;  /* 0x0001120000077ab9 */ /* 0x000fe20000000800 */
[----:B------:R-:W-:Y:S01]  /*0f30*/  ULDC UR6, c[0x0][0xc3c] ;  /* 0x00030f0000067ab9 */ /* 0x000fe20000000800 */
[----:B------:R-:W-:Y:S01]  /*0f40*/  UISETP.NE.AND UP2, UPT, UR7, 0x1, UPT ;  /* 0x000000010700788c */ /* 0x000fe2000bf45270 */
[----:B------:R-:W-:Y:S01]  /*0f50*/  IMAD.MOV.U32 R4, RZ, RZ, RZ ;  /* 0x000000ffff047224 */ /* 0x000fe200078e00ff */
[----:B------:R-:W-:Y:S01]  /*0f60*/  UIADD3 UR4, UR4, UR6, URZ ;  /* 0x0000000604047290 */ /* 0x000fe2000fffe03f */
[----:B------:R-:W-:Y:S01]  /*0f70*/  IMAD.MOV.U32 R0, RZ, RZ, RZ ;  /* 0x000000ffff007224 */ /* 0x000fe200078e00ff */
[----:B------:R-:W-:Y:S01]  /*0f80*/  ULDC.64 UR12, c[0x0][0x418] ;  /* 0x00010600000c7ab9 */ /* 0x000fe20000000a00 */
[----:B------:R-:W-:Y:S01]  /*0f90*/  ULDC UR42, c[0x0][0x424] ;  /* 0x00010900002a7ab9 */ /* 0x000fe20000000800 */
[----:B------:R-:W-:Y:S01]  /*0fa0*/  UISETP.NE.U32.AND UP0, UPT, UR12, URZ, UPT ;  /* 0x0000003f0c00728c */ /* 0x000fe2000bf05070 */
[----:B------:R-:W-:Y:S01]  /*0fb0*/  CS2R R174, SRZ ;  /* 0x0000000000ae7805 */ /* 0x000fe2000001ff00 */
[----:B------:R-:W-:Y:S01]  /*0fc0*/  USHF.L.U32 UR43, UR4, 0x7, URZ ;  /* 0x00000007042b7899 */ /* 0x000fe2000800063f */
[----:B------:R-:W-:Y:S01]  /*0fd0*/  CS2R R148, SRZ ;  /* 0x0000000000947805 */ /* 0x000fe2000001ff00 */
[----:B------:R-:W-:Y:S01]  /*0fe0*/  UISETP.NE.AND.EX UP0, UPT, UR13, URZ, UPT, UP0 ;  /* 0x0000003f0d00728c */ /* 0x000fe2000bf05300 */
[----:B------:R-:W-:Y:S01]  /*0ff0*/  CS2R R172, SRZ ;  /* 0x0000000000ac7805 */ /* 0x000fe2000001ff00 */
[----:B------:R-:W-:Y:S01]  /*1000*/  UIADD3 UR4, UR43, 0x7f, URZ ;  /* 0x0000007f2b047890 */ /* 0x000fe2000fffe03f */
[----:B------:R-:W-:Y:S01]  /*1010*/  CS2R R144, SRZ ;  /* 0x0000000000907805 */ /* 0x000fe2000001ff00 */
[----:B------:R-:W-:Y:S01]  /*1020*/  ULDC UR8, c[0x0][0x288] ;  /* 0x0000a20000087ab9 */ /* 0x000fe20000000800 */
[----:B------:R-:W-:Y:S01]  /*1030*/  @UP2 ULDC UR6, c[0x0][0x44c] ;  /* 0x0001130000062ab9 */ /* 0x000fe20000000800 */
[----:B------:R-:W-:Y:S01]  /*1040*/  UIADD3 UR8, -UR8, 0x60, URZ ;  /* 0x0000006008087890 */ /* 0x000fe2000fffe13f */
[----:B------:R-:W-:Y:S01]  /*1050*/  CS2R R170, SRZ ;  /* 0x0000000000aa7805 */ /* 0x000fe2000001ff00 */
[----:B------:R-:W-:Y:S01]  /*1060*/  UIMAD.WIDE.U32 UR6, UR4, UR6, URZ ;  /* 0x00000006040672a5 */ /* 0x000fe2000f8e003f */
[----:B------:R-:W-:Y:S01]  /*1070*/  CS2R R140, SRZ ;  /* 0x00000000008c7805 */ /* 0x000fe2000001ff00 */
[----:B------:R-:W-:Y:S01]  /*1080*/  USEL UR42, UR42, 0x1, UP0 ;  /* 0x000000012a2a7887 */ /* 0x000fe20008000000 */
[----:B------:R-:W-:Y:S01]  /*1090*/  CS2R R128, SRZ ;  /* 0x0000000000807805 */ /* 0x000fe2000001ff00 */
[----:B------:R-:W-:Y:S01]  /*10a0*/  ULDC UR9, c[0x0][0x2f0] ;  /* 0x0000bc0000097ab9 */ /* 0x000fe20000000800 */
[----:B------:R-:W-:Y:S01]  /*10b0*/  @UP2 ULDC UR12, c[0x0][0x450] ;  /* 0x00011400000c2ab9 */ /* 0x000fe20000000800 */
[----:B------:R-:W-:Y:S01]  /*10c0*/  UIMAD UR8, UR42, UR9, UR8 ;  /* 0x000000092a0872a4 */ /* 0x000fe2000f8e0208 */
[----:B------:R-:W-:Y:S01]  /*10d0*/  CS2R R108, SRZ ;  /* 0x00000000006c7805 */ /* 0x000fe2000001ff00 */
[----:B------:R-:W-:Y:S01]  /*10e0*/  @UP2 USHF.R.U32.HI UR4, URZ, UR12, UR7 ;  /* 0x0000000c3f042299 */ /* 0x000fe20008011607 */
[----:B------:R-:W-:Y:S01]  /*10f0*/  CS2R R136, SRZ ;  /* 0x0000000000887805 */ /* 0x000fe2000001ff00 */
[----:B------:R-:W-:Y:S01]  /*1100*/  UIMAD UR6, UR42, UR9, 0x5f ;  /* 0x0000005f2a0674a4 */ /* 0x000fe2000f8e0209 */
[----:B------:R-:W-:Y:S01]  /*1110*/  CS2R R104, SRZ ;  /* 0x0000000000687805 */ /* 0x000fe2000001ff00 */
[----:B------:R-:W-:Y:S01]  /*1120*/  UIADD3 UR8, UR8, UR4, URZ ;  /* 0x0000000408087290 */ /* 0x000fe2000fffe03f */
[----:B------:R-:W-:Y:S01]  /*1130*/  CS2R R100, SRZ ;  /* 0x0000000000647805 */ /* 0x000fe2000001ff00 */
[----:B------:R-:W-:Y:S01]  /*1140*/  UIMAD.WIDE UR6, UR6, 0x2aaaaaab, URZ ;  /* 0x2aaaaaab060678a5 */ /* 0x000fe2000f8e023f */
[----:B------:R-:W-:Y:S01]  /*1150*/  CS2R R132, SRZ ;  /* 0x0000000000847805 */ /* 0x000fe2000001ff00 */
[----:B------:R-:W-:Y:S01]  /*1160*/  UIMAD.WIDE UR8, UR8, 0x2aaaaaab, URZ ;  /* 0x2aaaaaab080878a5 */ /* 0x000fe2000f8e023f */
[----:B------:R-:W-:Y:S01]  /*1170*/  CS2R R96, SRZ ;  /* 0x0000000000607805 */ /* 0x000fe2000001ff00 */
[----:B------:R-:W-:Y:S01]  /*1180*/  ULDC UR11, c[0x0][0xc54] ;  /* 0x00031500000b7ab9 */ /* 0x000fe20000000800 */
[----:B------:R-:W-:Y:S01]  /*1190*/  USHF.R.U32.HI UR4, URZ, 0x1f, UR7 ;  /* 0x0000001f3f047899 */ /* 0x000fe20008011607 */
[----:B------:R-:W-:Y:S01]  /*11a0*/  CS2R R92, SRZ ;  /* 0x00000000005c7805 */ /* 0x000fe2000001ff00 */
[----:B------:R-:W-:Y:S01]  /*11b0*/  UIMAD UR11, UR5, UR11, UR10 ;  /* 0x0000000b050b72a4 */ /* 0x000fe2000f8e020a */
[----:B------:R-:W-:Y:S01]  /*11c0*/  IMAD.MOV.U32 R204, RZ, RZ, RZ ;  /* 0x000000ffffcc7224 */ /* 0x000fe200078e00ff */
[----:B------:R-:W-:Y:S01]  /*11d0*/  USHF.R.U32.HI UR5, URZ, 0x1f, UR9 ;  /* 0x0000001f3f057899 */ /* 0x000fe20008011609 */
[----:B------:R-:W-:Y:S01]  /*11e0*/  CS2R R88, SRZ ;  /* 0x0000000000587805 */ /* 0x000fe2000001ff00 */
[----:B------:R-:W-:Y:S01]  /*11f0*/  ULEA.HI.SX32 UR7, UR7, UR4, 0x1c ;  /* 0x0000000407077291 */ /* 0x000fe2000f8fe23f */
[----:B------:R-:W-:Y:S01]  /*1200*/  CS2R R84, SRZ ;  /* 0x0000000000547805 */ /* 0x000fe2000001ff00 */
[----:B------:R-:W-:Y:S01]  /*1210*/  ULEA.HI.SX32 UR9, UR9, UR5, 0x1c ;  /* 0x0000000509097291 */ /* 0x000fe2000f8fe23f */
[----:B------:R-:W-:Y:S01]  /*1220*/  CS2R R124, SRZ ;  /* 0x00000000007c7805 */ /* 0x000fe2000001ff00 */
[----:B------:R-:W-:Y:S01]  /*1230*/  ULDC UR39, c[0x0][0xc48] ;  /* 0x0003120000277ab9 */ /* 0x000fe20000000800 */
[----:B------:R-:W-:Y:S01]  /*1240*/  UMOV UR41, UR11 ;  /* 0x0000000b00297c82 */ /* 0x000fe20008000000 */
[----:B------:R-:W-:Y:S01]  /*1250*/  UISETP.LT.AND UP0, UPT, UR7, UR9, UPT ;  /* 0x000000090700728c */ /* 0x000fe2000bf01270 */
[----:B------:R-:W-:Y:S01]  /*1260*/  CS2R R80, SRZ ;  /* 0x0000000000507805 */ /* 0x000fe2000001ff00 */
[----:B------:R-:W-:Y:S01]  /*1270*/  UISETP.NE.AND UP1, UPT, UR39, 0x1, UPT ;  /* 0x000000012700788c */ /* 0x000fe2000bf25270 */
[----:B------:R-:W-:Y:S01]  /*1280*/  CS2R R76, SRZ ;  /* 0x00000000004c7805 */ /* 0x000fe2000001ff00 */
[----:B------:R-:W-:Y:S01]  /*1290*/  USEL UR40, UR7, UR9, UP0 ;  /* 0x0000000907287287 */ /* 0x000fe20008000000 */
[----:B------:R-:W-:Y:S01]  /*12a0*/  CS2R R176, SRZ ;  /* 0x0000000000b07805 */ /* 0x000fe2000001ff00 */
[----:B------:R-:W-:Y:S01]  /*12b0*/  UP2UR UR46, UPR, URZ, 0x4 ;  /* 0x000000043f2e7883 */ /* 0x000fe20008000000 */
[----:B------:R-:W-:Y:S01]  /*12c0*/  IMAD.MOV.U32 R200, RZ, RZ, RZ ;  /* 0x000000ffffc87224 */ /* 0x000fe200078e00ff */
[----:B------:R-:W-:Y:S01]  /*12d0*/  UISETP.GE.AND UP0, UPT, UR40, 0x1, UPT ;  /* 0x000000012800788c */ /* 0x000fe2000bf06270 */
[----:B------:R-:W-:-:S02]  /*12e0*/  CS2R R72, SRZ ;  /* 0x0000000000487805 */ /* 0x000fc4000001ff00 */
[----:B------:R-:W-:Y:S02]  /*12f0*/  CS2R R68, SRZ ;  /* 0x0000000000447805 */ /* 0x000fe4000001ff00 */
[----:B------:R-:W-:Y:S02]  /*1300*/  CS2R R198, SRZ ;  /* 0x0000000000c67805 */ /* 0x000fe4000001ff00 */
[----:B------:R-:W-:Y:S01]  /*1310*/  CS2R R64, SRZ ;  /* 0x0000000000407805 */ /* 0x000fe2000001ff00 */
[----:B------:R-:W-:Y:S01]  /*1320*/  @UP1 ULDC UR10, c[0x0][0xc4c] ;  /* 0x00031300000a1ab9 */ /* 0x000fe20000000800 */
[----:B------:R-:W-:Y:S01]  /*1330*/  PLOP3.LUT P1, PT, PT, PT, UP0, 0x80, 0x0 ;  /* 0x000000000000781c */ /* 0x000fe20003f2f008 */
[----:B------:R-:W-:Y:S01]  /*1340*/  UIMAD.WIDE.U32 UR4, UR11, UR10, URZ ;  /* 0x0000000a0b0472a5 */ /* 0x000fe2000f8e003f */
[----:B------:R-:W-:Y:S01]  /*1350*/  CS2R R60, SRZ ;  /* 0x00000000003c7805 */ /* 0x000fe2000001ff00 */
[----:B------:R-:W-:Y:S01]  /*1360*/  @UP1 ULDC UR6, c[0x0][0xc50] ;  /* 0x0003140000061ab9 */ /* 0x000fe20000000800 */
[----:B------:R-:W-:Y:S01]  /*1370*/  CS2R R56, SRZ ;  /* 0x0000000000387805 */ /* 0x000fe2000001ff00 */
[----:B------:R-:W-:Y:S01]  /*1380*/  @UP1 USHF.R.U32.HI UR41, URZ, UR6, UR5 ;  /* 0x000000063f291299 */ /* 0x000fe20008011605 */
[----:B------:R-:W-:-:S02]  /*1390*/  CS2R R52, SRZ ;  /* 0x0000000000347805 */ /* 0x000fc4000001ff00 */
[----:B------:R-:W-:Y:S02]  /*13a0*/  CS2R R196, SRZ ;  /* 0x0000000000c47805 */ /* 0x000fe4000001ff00 */
[----:B------:R-:W-:Y:S01]  /*13b0*/  CS2R R48, SRZ ;  /* 0x0000000000307805 */ /* 0x000fe2000001ff00 */
[----:B------:R-:W-:Y:S01]  /*13c0*/  UIADD3 UR4, -UR41, URZ, URZ ;  /* 0x0000003f29047290 */ /* 0x000fe2000fffe13f */
[----:B------:R-:W-:Y:S02]  /*13d0*/  CS2R R44, SRZ ;  /* 0x00000000002c7805 */ /* 0x000fe4000001ff00 */
[----:B------:R-:W-:Y:S02]  /*13e0*/  CS2R R40, SRZ ;  /* 0x0000000000287805 */ /* 0x000fe4000001ff00 */
[----:B------:R-:W-:Y:S01]  /*13f0*/  CS2R R36, SRZ ;  /* 0x0000000000247805 */ /* 0x000fe2000001ff00 */
[----:B------:R-:W-:Y:S01]  /*1400*/  UIMAD UR39, UR39, UR4, UR11 ;  /* 0x00000004272772a4 */ /* 0x000fe2000f8e020b */
        /* <DEDUP_REMOVED lines=63> */
.L_x_4432:
        /* <DEDUP_REMOVED lines=10> */
.L_x_4549:
[----:B0-----:R-:W-:Y:S01]  /*18a0*/  IMAD.U32 R0, RZ, RZ, UR44 ;  /* 0x0000002cff007e24 */ /* 0x001fe2000f8e00ff */
[----:B------:R-:W-:Y:S05]  /*18b0*/  WARPSYNC.ALL ;  /* 0x0000000000007948 */ /* 0x000fea0003800000 */
[----:B------:R0:W-:Y:S01]  /*18c0*/  BAR.SYNC.DEFER_BLOCKING R7, 0x100 ;  /* 0x000400070000751d */ /* 0x0001e20000010000 */
[----:B------:R-:W-:-:S13]  /*18d0*/  ISETP.NE.AND P0, PT, R0, 0x3, PT ;  /* 0x000000030000780c */ /* 0x000fda0003f05270 */
[----:B0-----:R-:W-:Y:S05]  /*18e0*/  @!P0 BRA `(.L_x_4434) ;  /* 0x0000000000048947 */ /* 0x001fea0003800000 */
[----:B------:R-:W-:Y:S01]  /*18f0*/  BPT.TRAP 0x1 ;  /* 0x000000040000795c */ /* 0x000fe20000300000 */
.L_x_4434:
[----:B------:R-:W-:Y:S01]  /*1900*/  ULEA UR22, UR36, UR47, 0x3 ;  /* 0x0000002f24167291 */ /* 0x000fe2000f8e183f */
[----:B------:R-:W-:-:S05]  /*1910*/  IMAD.U32 R8, RZ, RZ, UR37 ;  /* 0x00000025ff087e24 */ /* 0x000fca000f8e00ff */
[----:B------:R-:W-:-:S04]  /*1920*/  SHF.L.U32 R8, R8, 0x1f, RZ ;  /* 0x0000001f08087819 */ /* 0x000fc800000006ff */
[----:B------:R0:W1:Y:S01]  /*1930*/  SYNCS.PHASECHK.TRANS64.TRYWAIT P1, [UR22+0x22830], R8 ;  /* 0x02283008ff0075a7 */ /* 0x0000620008020156 */
[----:B------:R-:W-:Y:S05]  /*1940*/  @!P0 BRA `(.L_x_4435) ;  /* 0x0000000000048947 */ /* 0x000fea0003800000 */
[----:B------:R-:W-:Y:S01]  /*1950*/  BPT.TRAP 0x1 ;  /* 0x000000040000795c */ /* 0x000fe20000300000 */
.L_x_4435:
[----:B-1----:R-:W-:Y:S05]  /*1960*/  @P1 BRA `(.L_x_4436) ;  /* 0x0000000000081947 */ /* 0x002fea0003800000 */
[----:B------:R-:W1:Y:S02]  /*1970*/  SYNCS.PHASECHK.TRANS64.TRYWAIT P1, [UR22+0x22830], R8 ;  /* 0x02283008ff0075a7 */ /* 0x000e640008020156 */
[----:B-1----:R-:W-:Y:S05]  /*1980*/  @!P1 BRA `(.L_x_4437) ;  /* 0x000000d000589947 */ /* 0x002fea0003800000 */
.L_x_4436:
        /* <DEDUP_REMOVED lines=38> */
.L_x_4438:
[----:B------:R-:W-:Y:S01]  /*1bf0*/  UISETP.NE.AND UP0, UPT, UR46, URZ, UPT ;  /* 0x0000003f2e00728c */ /* 0x000fe2000bf05270 */
[----:B-1----:R-:W-:Y:S01]  /*1c00*/  VIADD R3, R16, UR43 ;  /* 0x0000002b10037c36 */ /* 0x002fe20008000000 */
[----:B------:R-:W-:Y:S01]  /*1c10*/  ULDC UR11, c[0x0][0x2f0] ;  /* 0x0000bc00000b7ab9 */ /* 0x000fe20000000800 */
[----:B------:R-:W-:Y:S01]  /*1c20*/  ULDC UR15, c[0x0][0x288] ;  /* 0x0000a200000f7ab9 */ /* 0x000fe20000000800 */
[----:B------:R-:W-:Y:S01]  /*1c30*/  ULDC UR10, c[0x0][0x988] ;  /* 0x00026200000a7ab9 */ /* 0x000fe20000000800 */
[----:B------:R-:W-:Y:S01]  /*1c40*/  IMAD.U32 R5, RZ, RZ, UR15 ;  /* 0x0000000fff057e24 */ /* 0x000fe2000f8e00ff */
[----:B------:R-:W-:Y:S02]  /*1c50*/  PLOP3.LUT P1, PT, PT, PT, UP0, 0x80, 0x0 ;  /* 0x000000000000781c */ /* 0x000fe40003f2f008 */
[----:B------:R-:W-:-:S03]  /*1c60*/  PLOP3.LUT P2, PT, PT, PT, UP0, 0x80, 0x0 ;  /* 0x000000000000781c */ /* 0x000fc60003f4f008 */
[----:B------:R-:W-:-:S08]  /*1c70*/  @UP0 ULDC UR6, c[0x0][0x44c] ;  /* 0x0001130000060ab9 */ /* 0x000fd00000000800 */
[----:B------:R-:W-:Y:S01]  /*1c80*/  @P1 IMAD.HI.U32 R4, R3, UR6, RZ ;  /* 0x0000000603041c27 */ /* 0x000fe2000f8e00ff */
[----:B------:R-:W-:-:S04]  /*1c90*/  @UP0 ULDC UR6, c[0x0][0x450] ;  /* 0x0001140000060ab9 */ /* 0x000fc80000000800 */
[----:B------:R-:W-:Y:S01]  /*1ca0*/  @P2 SHF.R.U32.HI R3, RZ, UR6, R4 ;  /* 0x00000006ff032c19 */ /* 0x000fe20008011604 */
[----:B------:R-:W-:Y:S02]  /*1cb0*/  UMOV UR6, 0xffffffa0 ;  /* 0xffffffa000067882 */ /* 0x000fe40000000000 */
[----:B------:R-:W-:Y:S02]  /*1cc0*/  UIMAD UR6, UR40, UR6, 0x60 ;  /* 0x00000060280674a4 */ /* 0x000fe4000f8e0206 */
[----:B------:R-:W1:Y:S02]  /*1cd0*/  SHFL.IDX PT, R6, R3, 0x1, 0x1c1f ;  /* 0x003c1f0003067f89 */ /* 0x000e6400000e0000 */
[----:B------:R-:W-:Y:S02]  /*1ce0*/  UIMAD UR6, UR42, UR11, UR6 ;  /* 0x0000000b2a0672a4 */ /* 0x000fe4000f8e0206 */
[----:B------:R-:W3:Y:S04]  /*1cf0*/  SHFL.IDX PT, R3, R3, RZ, 0x1c1f ;  /* 0x001c1fff03037589 */ /* 0x000ee800000e0000 */
[----:B------:R-:W-:Y:S01]  /*1d00*/  MOV R4, UR6 ;  /* 0x0000000600047c02 */ /* 0x000fe20008000f00 */
[----:B------:R-:W-:-:S04]  /*1d10*/  UIADD3 UR6, UR22, 0x22840, URZ ;  /* 0x0002284016067890 */ /* 0x000fc8000fffe03f */
[----:B------:R-:W-:Y:S01]  /*1d20*/  IMAD R4, R17, -0x2, R4 ;  /* 0xfffffffe11047824 */ /* 0x000fe200078e0204 */
[----:B------:R-:W-:-:S04]  /*1d30*/  UPRMT UR6, UR50, 0x654, UR6 ;  /* 0x0000065432067896 */ /* 0x000fc80008000006 */
[----:B------:R-:W-:-:S05]  /*1d40*/  IADD3 R5, R4, 0x1, -R5 ;  /* 0x0000000104057810 */ /* 0x000fca0007ffe805 */
[----:B------:R-:W-:Y:S01]  /*1d50*/  SYNCS.ARRIVE.TRANS64.RED.A1T0 RZ, [UR6], RZ ;  /* 0x000000ffffff79a7 */ /* 0x000fe20008100406 */
[----:B-1----:R-:W-:-:S04]  /*1d60*/  VIADDMNMX R6, R6, R5, R4, PT ;  /* 0x0000000506067246 */ /* 0x002fc80003800104 */
        /* <DEDUP_REMOVED lines=69> */
[----:B------:R-:W-:Y:S02]  /*21c0*/  FMNMX.FTZ R6, R70, R9, !PT ;  /* 0x0000000946067209 */ /* 0x000fe40007810000 */
[----:B---3--:R-:W-:Y:S02]  /*21d0*/  VIADDMNMX R4, R3, R5, R4, PT ;  /* 0x0000000503047246 */ /* 0x008fe40003800104 */
[----:B------:R-:W-:-:S02]  /*21e0*/  FMNMX.FTZ R6, R71, R6, !PT ;  /* 0x0000000647067209 */ /* 0x000fc40007810000 */
[C---:B------:R-:W-:Y:S02]  /*21f0*/  ISETP.GT.AND P1, PT, R4.reuse, RZ, PT ;  /* 0x000000ff0400720c */ /* 0x040fe40003f24270 */
[C---:B------:R-:W-:Y:S01]  /*2200*/  ISETP.GT.AND P2, PT, R4.reuse, 0x1, PT ;  /* 0x000000010400780c */ /* 0x040fe20003f44270 */
[----:B------:R-:W1:Y:S01]  /*2210*/  SHFL.BFLY PT, R9, R6, 0x2, 0x1f ;  /* 0x0c401f0006097f89 */ /* 0x000e6200000e0000 */
        /* <DEDUP_REMOVED lines=8> */
[----:B------:R-:W-:Y:S02]  /*22a0*/  ISETP.GT.AND P1, PT, R4, 0x11, PT ;  /* 0x000000110400780c */ /* 0x000fe40003f24270 */
[----:B------:R-:W-:-:S02]  /*22b0*/  FSEL R32, R32, -INF , P2 ;  /* 0xff80000020207808 */ /* 0x000fc40001000000 */
[----:B------:R-:W-:Y:S02]  /*22c0*/  ISETP.GT.AND P3, PT, R4, 0x18, PT ;  /* 0x000000180400780c */ /* 0x000fe40003f64270 */
[----:B------:R-:W-:Y:S02]  /*22d0*/  FSEL R33, R33, -INF , P1 ;  /* 0xff80000021217808 */ /* 0x000fe40000800000 */
[----:B-1----:R-:W-:Y:S02]  /*22e0*/  FMNMX.FTZ R9, R6, R9, !PT ;  /* 0x0000000906097209 */ /* 0x002fe40007810000 */
[----:B------:R-:W-:Y:S02]  /*22f0*/  FMNMX.FTZ R6, R28, R3, !PT ;  /* 0x000000031c067209 */ /* 0x000fe40007810000 */
[----:B------:R-:W-:Y:S01]  /*2300*/  ISETP.GT.AND P1, PT, R4, 0x19, PT ;  /* 0x000000190400780c */ /* 0x000fe20003f24270 */
[----:B------:R-:W1:Y:S01]  /*2310*/  SHFL.BFLY PT, R10, R9, 0x1, 0x1f ;  /* 0x0c201f00090a7f89 */ /* 0x000e6200000e0000 */
[----:B------:R-:W-:-:S02]  /*2320*/  FMNMX.FTZ R3, R29, R6, !PT ;  /* 0x000000061d037209 */ /* 0x000fc40007810000 */
[----:B------:R-:W-:Y:S02]  /*2330*/  FSEL R36, R36, -INF , P3 ;  /* 0xff80000024247808 */ /* 0x000fe40001800000 */
[----:B------:R-:W-:Y:S02]  /*2340*/  FMNMX.FTZ R6, R32, R3, !PT ;  /* 0x0000000320067209 */ /* 0x000fe40007810000 */
[----:B------:R-:W-:Y:S02]  /*2350*/  FSEL R37, R37, -INF , P1 ;  /* 0xff80000025257808 */ /* 0x000fe40000800000 */
[----:B------:R-:W-:Y:S02]  /*2360*/  FMNMX.FTZ R3, R33, R6, !PT ;  /* 0x0000000621037209 */ /* 0x000fe40007810000 */
[----:B------:R-:W-:Y:S02]  /*2370*/  ISETP.GT.AND P1, PT, R4, 0x21, PT ;  /* 0x000000210400780c */ /* 0x000fe40003f24270 */
[----:B------:R-:W-:-:S02]  /*2380*/  FMNMX.FTZ R6, R36, R3, !PT ;  /* 0x0000000324067209 */ /* 0x000fc40007810000 */
[----:B------:R-:W-:Y:S02]  /*2390*/  FSEL R41, R41, -INF , P1 ;  /* 0xff80000029297808 */ /* 0x000fe40000800000 */
[----:B------:R-:W-:Y:S02]  /*23a0*/  FMNMX.FTZ R3, R37, R6, !PT ;  /* 0x0000000625037209 */ /* 0x000fe40007810000 */
[----:B------:R-:W-:-:S04]  /*23b0*/  ISETP.GT.AND P1, PT, R4, 0x29, PT ;  /* 0x000000290400780c */ /* 0x000fc80003f24270 */
[----:B------:R-:W-:Y:S02]  /*23c0*/  FSEL R45, R45, -INF , P1 ;  /* 0xff8000002d2d7808 */ /* 0x000fe40000800000 */
[----:B-1----:R-:W-:Y:S02]  /*23d0*/  FMNMX.FTZ R5, R9, R10, !PT ;  /* 0x0000000a09057209 */ /* 0x002fe40007810000 */
[C---:B------:R-:W-:Y:S02]  /*23e0*/  ISETP.GT.AND P1, PT, R4.reuse, 0x31, PT ;  /* 0x000000310400780c */ /* 0x040fe40003f24270 */
[C---:B------:R-:W-:Y:S01]  /*23f0*/  FSETP.NEU.FTZ.AND P2, PT, R5.reuse, -INF , PT ;  /* 0xff8000000500780b */ /* 0x040fe20003f5d000 */
[----:B------:R-:W-:Y:S01]  /*2400*/  FMUL.FTZ R9, R5, UR10 ;  /* 0x0000000a05097c20 */ /* 0x000fe20008410000 */
[----:B------:R-:W-:Y:S02]  /*2410*/  FSEL R49, R49, -INF , P1 ;  /* 0xff80000031317808 */ /* 0x000fe40000800000 */
[----:B------:R-:W-:-:S02]  /*2420*/  ISETP.GT.AND P1, PT, R4, 0x39, PT ;  /* 0x000000390400780c */ /* 0x000fc40003f24270 */
[----:B------:R-:W-:Y:S02]  /*2430*/  FSEL R9, R9, RZ, P2 ;  /* 0x000000ff09097208 */ /* 0x000fe40001000000 */
[----:B------:R-:W-:Y:S02]  /*2440*/  ISETP.GT.AND P2, PT, R4, 0x20, PT ;  /* 0x000000200400780c */ /* 0x000fe40003f44270 */
[----:B------:R-:W-:Y:S01]  /*2450*/  FSEL R53, R53, -INF , P1 ;  /* 0xff80000035357808 */ /* 0x000fe20000800000 */
[--C-:B------:R-:W-:Y:S01]  /*2460*/  FFMA.FTZ R26, R26, UR10, -R9.reuse ;  /* 0x0000000a1a1a7c23 */ /* 0x100fe20008010809 */
[----:B------:R-:W-:Y:S01]  /*2470*/  FSEL R40, R40, -INF , P2 ;  /* 0xff80000028287808 */ /* 0x000fe20001000000 */
[--C-:B------:R-:W-:Y:S01]  /*2480*/  FFMA.FTZ R27, R27, UR10, -R9.reuse ;  /* 0x0000000a1b1b7c23 */ /* 0x100fe20008010809 */
[----:B------:R-:W-:Y:S01]  /*2490*/  ISETP.GT.AND P2, PT, R4, 0x28, PT ;  /* 0x000000280400780c */ /* 0x000fe20003f44270 */
[--C-:B------:R-:W-:Y:S01]  /*24a0*/  FFMA.FTZ R30, R30, UR10, -R9.reuse ;  /* 0x0000000a1e1e7c23 */ /* 0x100fe20008010809 */
[----:B------:R-:W-:Y:S01]  /*24b0*/  FMNMX.FTZ R6, R40, R3, !PT ;  /* 0x0000000328067209 */ /* 0x000fe20007810000 */
[----:B------:R-:W-:Y:S01]  /*24c0*/  MUFU.EX2 R26, R26 ;  /* 0x0000001a001a7308 */ /* 0x000fe20000000800 */
[----:B------:R-:W-:Y:S01]  /*24d0*/  FSEL R44, R44, -INF , P2 ;  /* 0xff8000002c2c7808 */ /* 0x000fe20001000000 */
[--C-:B------:R-:W-:Y:S01]  /*24e0*/  FFMA.FTZ R31, R31, UR10, -R9.reuse ;  /* 0x0000000a1f1f7c23 */ /* 0x100fe20008010809 */
[----:B------:R-:W-:Y:S01]  /*24f0*/  FMNMX.FTZ R3, R41, R6, !PT ;  /* 0x0000000629037209 */ /* 0x000fe20007810000 */
[--C-:B------:R-:W-:Y:S01]  /*2500*/  FFMA.FTZ R34, R34, UR10, -R9.reuse ;  /* 0x0000000a22227c23 */ /* 0x100fe20008010809 */
[----:B------:R-:W-:Y:S01]  /*2510*/  ISETP.GT.AND P2, PT, R4, 0x30, PT ;  /* 0x000000300400780c */ /* 0x000fe20003f44270 */
[--C-:B------:R-:W-:Y:S01]  /*2520*/  FFMA.FTZ R35, R35, UR10, -R9.reuse ;  /* 0x0000000a23237c23 */ /* 0x100fe20008010809 */
[----:B------:R-:W-:Y:S01]  /*2530*/  FMNMX.FTZ R6, R44, R3, !PT ;  /* 0x000000032c067209 */ /* 0x000fe20007810000 */
[----:B------:R-:W1:Y:S01]  /*2540*/  MUFU.EX2 R27, R27 ;  /* 0x0000001b001b7308 */ /* 0x000e620000000800 */
[----:B------:R-:W-:Y:S01]  /*2550*/  FSEL R48, R48, -INF , P2 ;  /* 0xff80000030307808 */ /* 0x000fe20001000000 */
[--C-:B------:R-:W-:Y:S01]  /*2560*/  FFMA.FTZ R38, R38, UR10, -R9.reuse ;  /* 0x0000000a26267c23 */ /* 0x100fe20008010809 */
[----:B------:R-:W-:Y:S01]  /*2570*/  FMNMX.FTZ R3, R45, R6, !PT ;  /* 0x000000062d037209 */ /* 0x000fe20007810000 */
[--C-:B------:R-:W-:Y:S01]  /*2580*/  FFMA.FTZ R39, R39, UR10, -R9.reuse ;  /* 0x0000000a27277c23 */ /* 0x100fe20008010809 */
[----:B------:R-:W-:Y:S01]  /*2590*/  ISETP.GT.AND P2, PT, R4, 0x38, PT ;  /* 0x000000380400780c */ /* 0x000fe20003f44270 */
[--C-:B------:R-:W-:Y:S01]  /*25a0*/  FFMA.FTZ R42, R42, UR10, -R9.reuse ;  /* 0x0000000a2a2a7c23 */ /* 0x100fe20008010809 */
[----:B------:R-:W-:Y:S01]  /*25b0*/  FMNMX.FTZ R6, R48, R3, !PT ;  /* 0x0000000330067209 */ /* 0x000fe20007810000 */
[----:B------:R-:W3:Y:S01]  /*25c0*/  MUFU.EX2 R30, R30 ;  /* 0x0000001e001e7308 */ /* 0x000ee20000000800 */
[----:B------:R-:W-:Y:S01]  /*25d0*/  FSEL R52, R52, -INF , P2 ;  /* 0xff80000034347808 */ /* 0x000fe20001000000 */
[--C-:B------:R-:W-:Y:S01]  /*25e0*/  FFMA.FTZ R43, R43, UR10, -R9.reuse ;  /* 0x0000000a2b2b7c23 */ /* 0x100fe20008010809 */
[----:B------:R-:W-:Y:S01]  /*25f0*/  FMNMX.FTZ R3, R49, R6, !PT ;  /* 0x0000000631037209 */ /* 0x000fe20007810000 */
[--C-:B------:R-:W-:Y:S01]  /*2600*/  FFMA.FTZ R46, R46, UR10, -R9.reuse ;  /* 0x0000000a2e2e7c23 */ /* 0x100fe20008010809 */
[----:B------:R-:W-:Y:S01]  /*2610*/  ISETP.GT.AND P2, PT, R4, 0x40, PT ;  /* 0x000000400400780c */ /* 0x000fe20003f44270 */
[----:B------:R-:W-:Y:S01]  /*2620*/  FFMA.FTZ R47, R47, UR10, -R9 ;  /* 0x0000000a2f2f7c23 */ /* 0x000fe20008010809 */
[----:B------:R-:W-:Y:S01]  /*2630*/  FMNMX.FTZ R6, R52, R3, !PT ;  /* 0x0000000334067209 */ /* 0x000fe20007810000 */
[----:B------:R-:W4:Y:S01]  /*2640*/  MUFU.EX2 R31, R31 ;  /* 0x0000001f001f7308 */ /* 0x000f220000000800 */
[----:B------:R-:W-:Y:S01]  /*2650*/  ISETP.GT.AND P1, PT, R4, 0x41, PT ;  /* 0x000000410400780c */ /* 0x000fe20003f24270 */
[----:B-1----:R-:W-:Y:S01]  /*2660*/  FADD.FTZ R13, R26, R27 ;  /* 0x0000001b1a0d7221 */ /* 0x002fe20000010000 */
[----:B------:R-:W-:Y:S01]  /*2670*/  FSEL R56, R56, -INF , P2 ;  /* 0xff80000038387808 */ /* 0x000fe20001000000 */
[--C-:B------:R-:W-:Y:S01]  /*2680*/  FFMA.FTZ R50, R50, UR10, -R9.reuse ;  /* 0x0000000a32327c23 */ /* 0x100fe20008010809 */
[----:B------:R-:W-:Y:S01]  /*2690*/  FMNMX.FTZ R3, R53, R6, !PT ;  /* 0x0000000635037209 */ /* 0x000fe20007810000 */
[----:B------:R-:W-:Y:S01]  /*26a0*/  FFMA.FTZ R51, R51, UR10, -R9 ;  /* 0x0000000a33337c23 */ /* 0x000fe20008010809 */
[----:B------:R-:W-:Y:S01]  /*26b0*/  ISETP.GT.AND P2, PT, R4, 0x48, PT ;  /* 0x000000480400780c */ /* 0x000fe20003f44270 */
[----:B------:R-:W-:Y:S01]  /*26c0*/  MUFU.EX2 R34, R34 ;  /* 0x0000002200227308 */ /* 0x000fe20000000800 */
[----:B------:R-:W-:Y:S01]  /*26d0*/  FSEL R57, R57, -INF , P1 ;  /* 0xff80000039397808 */ /* 0x000fe20000800000 */
[----:B---3--:R-:W-:Y:S01]  /*26e0*/  FADD.FTZ R10, R30, R13 ;  /* 0x0000000d1e0a7221 */ /* 0x008fe20000010000 */
[----:B------:R-:W-:Y:S01]  /*26f0*/  FMNMX.FTZ R6, R56, R3, !PT ;  /* 0x0000000338067209 */ /* 0x000fe20007810000 */
[--C-:B------:R-:W-:Y:S01]  /*2700*/  FFMA.FTZ R54, R54, UR10, -R9.reuse ;  /* 0x0000000a36367c23 */ /* 0x100fe20008010809 */
[----:B------:R-:W-:Y:S01]  /*2710*/  ISETP.GT.AND P1, PT, R4, 0x49, PT ;  /* 0x000000490400780c */ /* 0x000fe20003f24270 */
[--C-:B------:R-:W-:Y:S01]  /*2720*/  FFMA.FTZ R55, R55, UR10, -R9.reuse ;  /* 0x0000000a37377c23 */ /* 0x100fe20008010809 */
[----:B------:R-:W-:Y:S01]  /*2730*/  FSEL R60, R60, -INF , P2 ;  /* 0xff8000003c3c7808 */ /* 0x000fe20001000000 */
[----:B------:R-:W1:Y:S01]  /*2740*/  MUFU.EX2 R35, R35 ;  /* 0x0000002300237308 */ /* 0x000e620000000800 */
[----:B------:R-:W-:Y:S01]  /*2750*/  FMNMX.FTZ R3, R57, R6, !PT ;  /* 0x0000000639037209 */ /* 0x000fe20007810000 */
[--C-:B------:R-:W-:Y:S01]  /*2760*/  FFMA.FTZ R58, R58, UR10, -R9.reuse ;  /* 0x0000000a3a3a7c23 */ /* 0x100fe20008010809 */
[----:B------:R-:W-:Y:S01]  /*2770*/  ISETP.GT.AND P2, PT, R4, 0x50, PT ;  /* 0x000000500400780c */ /* 0x000fe20003f44270 */
[--C-:B------:R-:W-:Y:S01]  /*2780*/  FFMA.FTZ R59, R59, UR10, -R9.reuse ;  /* 0x0000000a3b3b7c23 */ /* 0x100fe20008010809 */
[----:B------:R-:W-:Y:S01]  /*2790*/  FSEL R61, R61, -INF , P1 ;  /* 0xff8000003d3d7808 */ /* 0x000fe20000800000 */
[--C-:B------:R-:W-:Y:S01]  /*27a0*/  FFMA.FTZ R62, R62, UR10, -R9.reuse ;  /* 0x0000000a3e3e7c23 */ /* 0x100fe20008010809 */
[----:B------:R-:W-:Y:S01]  /*27b0*/  FMNMX.FTZ R6, R60, R3, !PT ;  /* 0x000000033c067209 */ /* 0x000fe20007810000 */
[----:B------:R-:W-:Y:S01]  /*27c0*/  MUFU.EX2 R38, R38 ;  /* 0x0000002600267308 */ /* 0x000fe20000000800 */
[----:B------:R-:W-:Y:S01]  /*27d0*/  ISETP.GT.AND P1, PT, R4, 0x51, PT ;  /* 0x000000510400780c */ /* 0x000fe20003f24270 */
[--C-:B------:R-:W-:Y:S01]  /*27e0*/  FFMA.FTZ R63, R63, UR10, -R9.reuse ;  /* 0x0000000a3f3f7c23 */ /* 0x100fe20008010809 */
[----:B------:R-:W-:Y:S01]  /*27f0*/  FSEL R64, R64, -INF , P2 ;  /* 0xff80000040407808 */ /* 0x000fe20001000000 */
[--C-:B------:R-:W-:Y:S01]  /*2800*/  FFMA.FTZ R66, R66, UR10, -R9.reuse ;  /* 0x0000000a42427c23 */ /* 0x100fe20008010809 */
[----:B------:R-:W-:Y:S01]  /*2810*/  FMNMX.FTZ R3, R61, R6, !PT ;  /* 0x000000063d037209 */ /* 0x000fe20007810000 */
[--C-:B------:R-:W-:Y:S01]  /*2820*/  FFMA.FTZ R67, R67, UR10, -R9.reuse ;  /* 0x0000000a43437c23 */ /* 0x100fe20008010809 */
[----:B------:R-:W-:Y:S01]  /*2830*/  ISETP.GT.AND P2, PT, R4, 0x58, PT ;  /* 0x000000580400780c */ /* 0x000fe20003f44270 */
[--C-:B------:R-:W-:Y:S01]  /*2840*/  FFMA.FTZ R70, R70, UR10, -R9.reuse ;  /* 0x0000000a46467c23 */ /* 0x100fe20008010809 */
[----:B------:R-:W-:Y:S01]  /*2850*/  FSEL R65, R65, -INF , P1 ;  /* 0xff80000041417808 */ /* 0x000fe20000800000 */
[----:B------:R-:W-:Y:S01]  /*2860*/  FFMA.FTZ R71, R71, UR10, -R9 ;  /* 0x0000000a47477c23 */ /* 0x000fe20008010809 */
[----:B------:R-:W-:Y:S01]  /*2870*/  FMNMX.FTZ R6, R64, R3, !PT ;  /* 0x0000000340067209 */ /* 0x000fe20007810000 */
[----:B------:R-:W3:Y:S01]  /*2880*/  MUFU.EX2 R39, R39 ;  /* 0x0000002700277308 */ /* 0x000ee20000000800 */
[----:B------:R-:W-:-:S02]  /*2890*/  ISETP.GT.AND P1, PT, R4, 0x59, PT ;  /* 0x000000590400780c */ /* 0x000fc40003f24270 */
[----:B------:R-:W-:Y:S02]  /*28a0*/  FSEL R68, R68, -INF , P2 ;  /* 0xff80000044447808 */ /* 0x000fe40001000000 */
[----:B------:R-:W-:Y:S02]  /*28b0*/  FMNMX.FTZ R3, R65, R6, !PT ;  /* 0x0000000641037209 */ /* 0x000fe40007810000 */
[----:B------:R-:W-:Y:S01]  /*28c0*/  FSEL R69, R69, -INF , P1 ;  /* 0xff80000045457808 */ /* 0x000fe20000800000 */
[----:B------:R-:W-:Y:S01]  /*28d0*/  MUFU.EX2 R42, R42 ;  /* 0x0000002a002a7308 */ /* 0x000fe20000000800 */
[----:B------:R-:W-:Y:S02]  /*28e0*/  FMNMX.FTZ R4, R68, R3, !PT ;  /* 0x0000000344047209 */ /* 0x000fe40007810000 */
[----:B------:R-:W-:Y:S02]  /*28f0*/  F2FP.BF16.F32.PACK_AB R153, R27, R26 ;  /* 0x0000001a1b99723e */ /* 0x000fe400000010ff */
[----:B------:R-:W-:-:S02]  /*2900*/  FMNMX.FTZ R4, R69, R4, !PT ;  /* 0x0000000445047209 */ /* 0x000fc40007810000 */
[----:B----4-:R-:W-:Y:S01]  /*2910*/  F2FP.BF16.F32.PACK_AB R155, R31, R30 ;  /* 0x0000001e1f9b723e */ /* 0x010fe200000010ff */
[----:B------:R-:W4:Y:S01]  /*2920*/  MUFU.EX2 R43, R43 ;  /* 0x0000002b002b7308 */ /* 0x000f220000000800 */
[----:B-1----:R-:W-:Y:S01]  /*2930*/  F2FP.BF16.F32.PACK_AB R157, R35, R34 ;  /* 0x00000022239d723e */ /* 0x002fe200000010ff */
[----:B------:R-:W1:Y:S01]  /*2940*/  SHFL.BFLY PT, R3, R4, 0x2, 0x1f ;  /* 0x0c401f0004037f89 */ /* 0x000e6200000e0000 */
[----:B---3--:R-:W-:-:S05]  /*2950*/  F2FP.BF16.F32.PACK_AB R159, R39, R38 ;  /* 0x00000026279f723e */ /* 0x008fca00000010ff */
[----:B------:R-:W-:Y:S08]  /*2960*/  MUFU.EX2 R46, R46 ;  /* 0x0000002e002e7308 */ /* 0x000ff00000000800 */
[----:B------:R-:W3:Y:S01]  /*2970*/  MUFU.EX2 R47, R47 ;  /* 0x0000002f002f7308 */ /* 0x000ee20000000800 */
[----:B----4-:R-:W-:-:S07]  /*2980*/  F2FP.BF16.F32.PACK_AB R161, R43, R42 ;  /* 0x0000002a2ba1723e */ /* 0x010fce00000010ff */
[----:B------:R-:W-:Y:S01]  /*2990*/  MUFU.EX2 R50, R50 ;  /* 0x0000003200327308 */ /* 0x000fe20000000800 */
[----:B-1----:R-:W-:-:S05]  /*29a0*/  FMNMX.FTZ R3, R4, R3, !PT ;  /* 0x0000000304037209 */ /* 0x002fca0007810000 */
[----:B------:R-:W1:Y:S02]  /*29b0*/  SHFL.BFLY PT, R6, R3, 0x1, 0x1f ;  /* 0x0c201f0003067f89 */ /* 0x000e6400000e0000 */
[----:B------:R-:W4:Y:S01]  /*29c0*/  MUFU.EX2 R51, R51 ;  /* 0x0000003300337308 */ /* 0x000f220000000800 */
[----:B---3--:R-:W-:-:S07]  /*29d0*/  F2FP.BF16.F32.PACK_AB R163, R47, R46 ;  /* 0x0000002e2fa3723e */ /* 0x008fce00000010ff */
[----:B------:R-:W-:Y:S08]  /*29e0*/  MUFU.EX2 R54, R54 ;  /* 0x0000003600367308 */ /* 0x000ff00000000800 */
[----:B------:R-:W3:Y:S01]  /*29f0*/  MUFU.EX2 R55, R55 ;  /* 0x0000003700377308 */ /* 0x000ee20000000800 */
[----:B----4-:R-:W-:Y:S02]  /*2a00*/  F2FP.BF16.F32.PACK_AB R165, R51, R50 ;  /* 0x0000003233a5723e */ /* 0x010fe400000010ff */
[----:B-1----:R-:W-:-:S05]  /*2a10*/  FMNMX.FTZ R6, R3, R6, !PT ;  /* 0x0000000603067209 */ /* 0x002fca0007810000 */
[----:B------:R-:W-:Y:S01]  /*2a20*/  MUFU.EX2 R58, R58 ;  /* 0x0000003a003a7308 */ /* 0x000fe20000000800 */
[C---:B------:R-:W-:Y:S01]  /*2a30*/  FSETP.NEU.FTZ.AND P1, PT, R6.reuse, -INF , PT ;  /* 0xff8000000600780b */ /* 0x040fe20003f3d000 */
[----:B------:R-:W-:-:S06]  /*2a40*/  FMUL.FTZ R3, R6, UR10 ;  /* 0x0000000a06037c20 */ /* 0x000fcc0008410000 */
[----:B------:R-:W1:Y:S01]  /*2a50*/  MUFU.EX2 R59, R59 ;  /* 0x0000003b003b7308 */ /* 0x000e620000000800 */
[----:B------:R-:W-:Y:S02]  /*2a60*/  FSEL R3, R3, RZ, P1 ;  /* 0x000000ff03037208 */ /* 0x000fe40000800000 */
[----:B---3--:R-:W-:-:S03]  /*2a70*/  F2FP.BF16.F32.PACK_AB R167, R55, R54 ;  /* 0x0000003637a7723e */ /* 0x008fc600000010ff */
        /* <DEDUP_REMOVED lines=26> */
[----:B------:R-:W-:Y:S01]  /*2c20*/  FFMA.FTZ R3, R69, UR10, -R3 ;  /* 0x0000000a45037c23 */ /* 0x000fe20008010803 */
[----:B-1----:R-:W-:-:S03]  /*2c30*/  F2FP.BF16.F32.PACK_AB R169, R59, R58 ;  /* 0x0000003a3ba9723e */ /* 0x002fc600000010ff */
[----:B------:R-:W1:Y:S01]  /*2c40*/  MUFU.EX2 R29, R29 ;  /* 0x0000001d001d7308 */ /* 0x000e620000000800 */
[----:B---3--:R-:W-:Y:S01]  /*2c50*/  FADD.FTZ R11, R24, R25 ;  /* 0x00000019180b7221 */ /* 0x008fe20000010000 */
[----:B------:R-:W-:-:S06]  /*2c60*/  F2FP.BF16.F32.PACK_AB R152, R25, R24 ;  /* 0x000000181998723e */ /* 0x000fcc00000010ff */
[----:B------:R-:W3:Y:S01]  /*2c70*/  MUFU.EX2 R32, R32 ;  /* 0x0000002000207308 */ /* 0x000ee20000000800 */
[----:B----4-:R-:W-:Y:S01]  /*2c80*/  FADD.FTZ R4, R28, R11 ;  /* 0x0000000b1c047221 */ /* 0x010fe20000010000 */
[----:B------:R-:W-:-:S04]  /*2c90*/  FADD.FTZ R11, R31, R10 ;  /* 0x0000000a1f0b7221 */ /* 0x000fc80000010000 */
[----:B------:R-:W-:Y:S02]  /*2ca0*/  FADD.FTZ R10, R34, R11 ;  /* 0x0000000b220a7221 */ /* 0x000fe40000010000 */
[----:B------:R-:W4:Y:S01]  /*2cb0*/  MUFU.EX2 R33, R33 ;  /* 0x0000002100217308 */ /* 0x000f220000000800 */
[----:B-1----:R-:W-:Y:S01]  /*2cc0*/  FADD.FTZ R9, R29, R4 ;  /* 0x000000041d097221 */ /* 0x002fe20000010000 */
[----:B------:R-:W-:Y:S01]  /*2cd0*/  FADD.FTZ R11, R35, R10 ;  /* 0x0000000a230b7221 */ /* 0x000fe20000010000 */
[----:B------:R-:W-:-:S03]  /*2ce0*/  F2FP.BF16.F32.PACK_AB R154, R29, R28 ;  /* 0x0000001c1d9a723e */ /* 0x000fc600000010ff */
[----:B------:R-:W-:Y:S02]  /*2cf0*/  FADD.FTZ R10, R38, R11 ;  /* 0x0000000b260a7221 */ /* 0x000fe40000010000 */
[----:B------:R-:W1:Y:S01]  /*2d00*/  MUFU.EX2 R36, R36 ;  /* 0x0000002400247308 */ /* 0x000e620000000800 */
[----:B---3--:R-:W-:Y:S01]  /*2d10*/  FADD.FTZ R4, R32, R9 ;  /* 0x0000000920047221 */ /* 0x008fe20000010000 */
[----:B------:R-:W-:-:S04]  /*2d20*/  FADD.FTZ R11, R39, R10 ;  /* 0x0000000a270b7221 */ /* 0x000fc80000010000 */
[----:B------:R-:W-:Y:S02]  /*2d30*/  FADD.FTZ R10, R42, R11 ;  /* 0x0000000b2a0a7221 */ /* 0x000fe40000010000 */
[----:B------:R-:W3:Y:S01]  /*2d40*/  MUFU.EX2 R37, R37 ;  /* 0x0000002500257308 */ /* 0x000ee20000000800 */
[----:B----4-:R-:W-:Y:S01]  /*2d50*/  FADD.FTZ R9, R33, R4 ;  /* 0x0000000421097221 */ /* 0x010fe20000010000 */
        /* <DEDUP_REMOVED lines=8> */
[----:B---3--:R-:W-:Y:S01]  /*2de0*/  FADD.FTZ R9, R37, R4 ;  /* 0x0000000425097221 */ /* 0x008fe20000010000 */
[----:B------:R-:W-:Y:S01]  /*2df0*/  FADD.FTZ R11, R51, R10 ;  /* 0x0000000a330b7221 */ /* 0x000fe20000010000 */
[----:B------:R-:W-:-:S03]  /*2e00*/  F2FP.BF16.F32.PACK_AB R158, R37, R36 ;  /* 0x00000024259e723e */ /* 0x000fc600000010ff */
[----:B------:R-:W-:Y:S02]  /*2e10*/  FADD.FTZ R10, R54, R11 ;  /* 0x0000000b360a7221 */ /* 0x000fe40000010000 */
[----:B------:R-:W3:Y:S01]  /*2e20*/  MUFU.EX2 R44, R44 ;  /* 0x0000002c002c7308 */ /* 0x000ee20000000800 */
[----:B----4-:R-:W-:Y:S01]  /*2e30*/  FADD.FTZ R4, R40, R9 ;  /* 0x0000000928047221 */ /* 0x010fe20000010000 */
[----:B------:R-:W-:-:S04]  /*2e40*/  FADD.FTZ R11, R55, R10 ;  /* 0x0000000a370b7221 */ /* 0x000fc80000010000 */
[----:B------:R-:W-:Y:S02]  /*2e50*/  FADD.FTZ R10, R58, R11 ;  /* 0x0000000b3a0a7221 */ /* 0x000fe40000010000 */
[----:B------:R-:W4:Y:S01]  /*2e60*/  MUFU.EX2 R45, R45 ;  /* 0x0000002d002d7308 */ /* 0x000f220000000800 */
[----:B-1----:R-:W-:Y:S01]  /*2e70*/  FADD.FTZ R9, R41, R4 ;  /* 0x0000000429097221 */ /* 0x002fe20000010000 */
[----:B------:R-:W-:Y:S01]  /*2e80*/  FADD.FTZ R13, R59, R10 ;  /* 0x0000000a3b0d7221 */ /* 0x000fe20000010000 */
[----:B------:R-:W-:-:S05]  /*2e90*/  F2FP.BF16.F32.PACK_AB R160, R41, R40 ;  /* 0x0000002829a0723e */ /* 0x000fca00000010ff */
[----:B------:R-:W1:Y:S01]  /*2ea0*/  MUFU.EX2 R48, R48 ;  /* 0x0000003000307308 */ /* 0x000e620000000800 */
[----:B---3--:R-:W-:-:S07]  /*2eb0*/  FADD.FTZ R4, R44, R9 ;  /* 0x000000092c047221 */ /* 0x008fce0000010000 */
[----:B------:R-:W3:Y:S01]  /*2ec0*/  MUFU.EX2 R49, R49 ;  /* 0x0000003100317308 */ /* 0x000ee20000000800 */
[C---:B----4-:R-:W-:Y:S01]  /*2ed0*/  FADD.FTZ R9, R45.reuse, R4 ;  /* 0x000000042d097221 */ /* 0x050fe20000010000 */
[----:B------:R-:W-:-:S06]  /*2ee0*/  F2FP.BF16.F32.PACK_AB R162, R45, R44 ;  /* 0x0000002c2da2723e */ /* 0x000fcc00000010ff */
        /* <DEDUP_REMOVED lines=18> */
[----:B---3--:R-:W-:-:S07]  /*3010*/  FADD.FTZ R10, R62, R13 ;  /* 0x0000000d3e0a7221 */ /* 0x008fce0000010000 */
[----:B------:R-:W3:Y:S01]  /*3020*/  MUFU.EX2 R64, R64 ;  /* 0x0000004000407308 */ /* 0x000ee20000000800 */
[C---:B----4-:R-:W-:Y:S01]  /*3030*/  FADD.FTZ R11, R61.reuse, R4 ;  /* 0x000000043d0b7221 */ /* 0x050fe20000010000 */
[----:B------:R-:W-:-:S06]  /*3040*/  F2FP.BF16.F32.PACK_AB R170, R61, R60 ;  /* 0x0000003c3daa723e */ /* 0x000fcc00000010ff */
[----:B------:R-:W4:Y:S01]  /*3050*/  MUFU.EX2 R66, R66 ;  /* 0x0000004200427308 */ /* 0x000f220000000800 */
[C---:B-1----:R-:W-:Y:S01]  /*3060*/  FADD.FTZ R13, R63.reuse, R10 ;  /* 0x0000000a3f0d7221 */ /* 0x042fe20000010000 */
[----:B------:R-:W-:-:S06]  /*3070*/  F2FP.BF16.F32.PACK_AB R171, R63, R62 ;  /* 0x0000003e3fab723e */ /* 0x000fcc00000010ff */
[----:B------:R-:W1:Y:S01]  /*3080*/  MUFU.EX2 R65, R65 ;  /* 0x0000004100417308 */ /* 0x000e620000000800 */
[----:B---3--:R-:W-:-:S07]  /*3090*/  FADD.FTZ R4, R64, R11 ;  /* 0x0000000b40047221 */ /* 0x008fce0000010000 */
[----:B------:R-:W3:Y:S01]  /*30a0*/  MUFU.EX2 R67, R67 ;  /* 0x0000004300437308 */ /* 0x000ee20000000800 */
[----:B----4-:R-:W-:-:S07]  /*30b0*/  FADD.FTZ R10, R66, R13 ;  /* 0x0000000d420a7221 */ /* 0x010fce0000010000 */
[----:B------:R-:W-:Y:S01]  /*30c0*/  MUFU.EX2 R68, R68 ;  /* 0x0000004400447308 */ /* 0x000fe20000000800 */
[----:B-1----:R-:W-:-:S07]  /*30d0*/  F2FP.BF16.F32.PACK_AB R172, R65, R64 ;  /* 0x0000004041ac723e */ /* 0x002fce00000010ff */
[----:B------:R-:W1:Y:S01]  /*30e0*/  MUFU.EX2 R70, R70 ;  /* 0x0000004600467308 */ /* 0x000e620000000800 */
[C---:B---3--:R-:W-:Y:S01]  /*30f0*/  FADD.FTZ R11, R67.reuse, R10 ;  /* 0x0000000a430b7221 */ /* 0x048fe20000010000 */
[----:B------:R-:W-:-:S06]  /*3100*/  F2FP.BF16.F32.PACK_AB R173, R67, R66 ;  /* 0x0000004243ad723e */ /* 0x000fcc00000010ff */
[----:B------:R3:W4:Y:S08]  /*3110*/  MUFU.EX2 R9, R3 ;  /* 0x0000000300097308 */ /* 0x0007300000000800 */
[----:B------:R-:W5:Y:S01]  /*3120*/  MUFU.EX2 R71, R71 ;  /* 0x0000004700477308 */ /* 0x000f620000000800 */
[----:B---3--:R-:W-:Y:S01]  /*3130*/  FADD.FTZ R3, R65, R4 ;  /* 0x0000000441037221 */ /* 0x008fe20000010000 */
[----:B-1----:R-:W-:-:S03]  /*3140*/  FADD.FTZ R10, R70, R11 ;  /* 0x0000000b460a7221 */ /* 0x002fc60000010000 */
[----:B------:R-:W-:-:S04]  /*3150*/  FADD.FTZ R4, R68, R3 ;  /* 0x0000000344047221 */ /* 0x000fc80000010000 */
[C---:B----4-:R-:W-:Y:S01]  /*3160*/  FADD.FTZ R3, R9.reuse, R4 ;  /* 0x0000000409037221 */ /* 0x050fe20000010000 */
[----:B------:R-:W-:Y:S01]  /*3170*/  F2FP.BF16.F32.PACK_AB R174, R9, R68 ;  /* 0x0000004409ae723e */ /* 0x000fe200000010ff */
[C---:B-----5:R-:W-:Y:S01]  /*3180*/  FADD.FTZ R4, R71.reuse, R10 ;  /* 0x0000000a47047221 */ /* 0x060fe20000010000 */
[----:B------:R-:W-:Y:S01]  /*3190*/  F2FP.BF16.F32.PACK_AB R175, R71, R70 ;  /* 0x0000004647af723e */ /* 0x000fe200000010ff */
[----:B------:R-:W-:Y:S06]  /*31a0*/  @!P0 BRA `(.L_x_4439) ;  /* 0x0000000000048947 */ /* 0x000fec0003800000 */
[----:B------:R-:W-:Y:S01]  /*31b0*/  BPT.TRAP 0x1 ;  /* 0x000000040000795c */ /* 0x000fe20000300000 */
.L_x_4439:
[----:B------:R1:W3:Y:S01]  /*31c0*/  SYNCS.PHASECHK.TRANS64.TRYWAIT P1, [UR22+0x22850], R8 ;  /* 0x02285008ff0075a7 */ /* 0x0002e20008020156 */
[----:B------:R-:W-:Y:S05]  /*31d0*/  @!P0 BRA `(.L_x_4440) ;  /* 0x0000000000048947 */ /* 0x000fea0003800000 */
[----:B------:R-:W-:Y:S01]  /*31e0*/  BPT.TRAP 0x1 ;  /* 0x000000040000795c */ /* 0x000fe20000300000 */
.L_x_4440:
[----:B---3--:R-:W-:Y:S05]  /*31f0*/  @P1 BRA `(.L_x_4441) ;  /* 0x0000000000081947 */ /* 0x008fea0003800000 */
[----:B------:R-:W3:Y:S02]  /*3200*/  SYNCS.PHASECHK.TRANS64.TRYWAIT P1, [UR22+0x22850], R8 ;  /* 0x02285008ff0075a7 */ /* 0x000ee40008020156 */
[----:B---3--:R-:W-:Y:S05]  /*3210*/  @!P1 BRA `(.L_x_4442) ;  /* 0x000000b8004c9947 */ /* 0x008fea0003800000 */
.L_x_4441:
        /* <DEDUP_REMOVED lines=43> */
.L_x_4443:
[----:B------:R-:W-:Y:S01]  /*34d0*/  UISETP.NE.AND UP0, UPT, UR46, URZ, UPT ;  /* 0x0000003f2e00728c */ /* 0x000fe2000bf05270 */
[----:B------:R-:W4:Y:S01]  /*34e0*/  S2UR UR18, SR_CgaCtaId ;  /* 0x00000000001279c3 */ /* 0x000f220000008800 */
[----:B------:R-:W-:Y:S01]  /*34f0*/  UMOV UR14, UR43 ;  /* 0x0000002b000e7c82 */ /* 0x000fe20008000000 */
[----:B------:R-:W-:Y:S02]  /*3500*/  UIMAD UR11, UR42, UR11, -UR15 ;  /* 0x0000000b2a0b72a4 */ /* 0x000fe4000f8e0a0f */
[----:B------:R-:W-:Y:S02]  /*3510*/  UIADD3 UR22, UR22, 0x22860, URZ ;  /* 0x0002286016167890 */ /* 0x000fe4000fffe03f */
[----:B------:R-:W-:-:S04]  /*3520*/  UIADD3 UR23, UR40, -0x2, URZ ;  /* 0xfffffffe28177890 */ /* 0x000fc8000fffe03f */
[----:B------:R-:W-:Y:S01]  /*3530*/  @UP0 ULDC UR6, c[0x0][0x44c] ;  /* 0x0001130000060ab9 */ /* 0x000fe20000000800 */
[----:B------:R-:W-:Y:S01]  /*3540*/  @UP0 ULDC UR19, c[0x0][0x450] ;  /* 0x0001140000130ab9 */ /* 0x000fe20000000800 */
[----:B------:R-:W-:-:S04]  /*3550*/  UIMAD.WIDE.U32 UR6, UR43, UR6, URZ ;  /* 0x000000062b0672a5 */ /* 0x000fc8000f8e003f */
[----:B------:R-:W-:-:S04]  /*3560*/  @UP0 USHF.R.U32.HI UR14, URZ, UR19, UR7 ;  /* 0x000000133f0e0299 */ /* 0x000fc80008011607 */
[----:B------:R-:W-:-:S04]  /*3570*/  UIADD3 UR6, UR11, UR14, URZ ;  /* 0x0000000e0b067290 */ /* 0x000fc8000fffe03f */
[----:B------:R-:W-:Y:S02]  /*3580*/  UIMAD.WIDE UR6, UR6, 0x2aaaaaab, URZ ;  /* 0x2aaaaaab060678a5 */ /* 0x000fe4000f8e023f */
[----:B----4-:R-:W-:Y:S02]  /*3590*/  UPRMT UR22, UR18, 0x654, UR22 ;  /* 0x0000065412167896 */ /* 0x010fe40008000016 */
[----:B------:R-:W-:-:S04]  /*35a0*/  USHF.R.U32.HI UR6, URZ, 0x1f, UR7 ;  /* 0x0000001f3f067899 */ /* 0x000fc80008011607 */
[----:B------:R-:W-:-:S03]  /*35b0*/  ULEA.HI.SX32 UR6, UR7, UR6, 0x1c ;  /* 0x0000000607067291 */ /* 0x000fc6000f8fe23f */
[----:B------:R-:W-:Y:S01]  /*35c0*/  SYNCS.ARRIVE.TRANS64.RED.A1T0 RZ, [UR22], RZ ;  /* 0x000000ffffff79a7 */ /* 0x000fe20008100416 */
[----:B------:R-:W-:-:S04]  /*35d0*/  UISETP.LT.AND UP0, UPT, URZ, UR6, UPT ;  /* 0x000000063f00728c */ /* 0x000fc8000bf01270 */
[----:B------:R-:W-:-:S04]  /*35e0*/  USEL UR22, URZ, UR6, !UP0 ;  /* 0x000000063f167287 */ /* 0x000fc8000c000000 */
[----:B------:R-:W-:-:S06]  /*35f0*/  UISETP.GE.AND UP0, UPT, UR23, UR22, UPT ;  /* 0x000000161700728c */ /* 0x000fcc000bf06270 */
[----:B------:R-:W-:-:S13]  /*3600*/  PLOP3.LUT P1, PT, PT, PT, UP0, 0x80, 0x0 ;  /* 0x000000000000781c */ /* 0x000fda0003f2f008 */
[----:B------:R-:W-:Y:S05]  /*3610*/  @!P1 BRA `(.L_x_4444) ;  /* 0x0000002400389947 */ /* 0x000fea0003800000 */
[----:B---3--:R-:W-:Y:S01]  /*3620*/  IMAD.MOV.U32 R9, RZ, RZ, R5 ;  /* 0x000000ffff097224 */ /* 0x008fe200078e0005 */
[----:B------:R-:W-:Y:S01]  /*3630*/  ULDC UR27, c[0x0][0x288] ;  /* 0x0000a200001b7ab9 */ /* 0x000fe20000000800 */
[----:B01----:R-:W-:Y:S01]  /*3640*/  IMAD.MOV.U32 R8, RZ, RZ, R6 ;  /* 0x000000ffff087224 */ /* 0x003fe200078e0006 */
[----:B------:R-:W-:-:S06]  /*3650*/  ULDC UR24, c[0x0][0x988] ;  /* 0x0002620000187ab9 */ /* 0x000fcc0000000800 */
.L_x_4455:
[----:B------:R-:W-:-:S04]  /*3660*/  UIADD3 UR36, UR36, 0x1, URZ ;  /* 0x0000000124247890 */ /* 0x000fc8000fffe03f */
[----:B------:R-:W-:-:S04]  /*3670*/  UISETP.NE.AND UP0, UPT, UR36, 0x2, UPT ;  /* 0x000000022400788c */ /* 0x000fc8000bf05270 */
[----:B------:R-:W-:Y:S02]  /*3680*/  USEL UR6, URZ, 0x1, UP0 ;  /* 0x000000013f067887 */ /* 0x000fe40008000000 */
[----:B------:R-:W-:Y:S02]  /*3690*/  USEL UR36, UR36, URZ, UP0 ;  /* 0x0000003f24247287 */ /* 0x000fe40008000000 */
[----:B------:R-:W-:Y:S01]  /*36a0*/  ULOP3.LUT UR37, UR37, UR6, URZ, 0x3c, !UPT ;  /* 0x0000000625257292 */ /* 0x000fe2000f8e3c3f */
[----:B012---:R-:W-:Y:S11]  /*36b0*/  @!P0 BRA `(.L_x_4445) ;  /* 0x0000000000048947 */ /* 0x007ff60003800000 */
[----:B------:R-:W-:Y:S01]  /*36c0*/  BPT.TRAP 0x1 ;  /* 0x000000040000795c */ /* 0x000fe20000300000 */
.L_x_4445:
        /* <DEDUP_REMOVED lines=9> */
.L_x_4446:
[----:B-1----:R-:W-:Y:S05]  /*3760*/  @P1 BRA `(.L_x_4447) ;  /* 0x0000000000081947 */ /* 0x002fea0003800000 */
[----:B------:R-:W1:Y:S02]  /*3770*/  SYNCS.PHASECHK.TRANS64.TRYWAIT P1, [UR26+0x22830], R7 ;  /* 0x02283007ff0075a7 */ /* 0x000e64000802015a */
[----:B-1----:R-:W-:Y:S05]  /*3780*/  @!P1 BRA `(.L_x_4448) ;  /* 0x000000b400089947 */ /* 0x002fea0003800000 */
.L_x_4447:
[----:B------:R-:W-:Y:S01]  /*3790*/  UIMAD UR6, UR36, 0x300, UR20 ;  /* 0x00000300240678a4 */ /* 0x000fe2000f8e0214 */
[----:B------:R-:W-:Y:S01]  /*37a0*/  WARPGROUP.ARRIVE ;  /* 0x00000000000079c5 */ /* 0x000fe20000000000 */
[----:B------:R-:W-:Y:S01]  /*37b0*/  UMOV UR7, 0x40000040 ;  /* 0x4000004000077882 */ /* 0x000fe20000000000 */
[----:B------:R-:W-:Y:S01]  /*37c0*/  UMOV UR11, 0x40000040 ;  /* 0x40000040000b7882 */ /* 0x000fe20000000000 */
[----:B------:R-:W-:-:S03]  /*37d0*/  UIADD3 UR10, UR6, 0x2, URZ ;  /* 0x00000002060a7890 */ /* 0x000fc6000fffe03f */
[----:B-12---:R-:W1:Y:S01]  /*37e0*/  S2R R0, SR_TID.X ;  /* 0x0000000000007919 */ /* 0x006e620000002100 */
[----:B------:R-:W-:Y:S01]  /*37f0*/  UIADD3 UR14, UR6, 0x4, URZ ;  /* 0x00000004060e7890 */ /* 0x000fe2000fffe03f */
[----:B------:R-:W-:Y:S01]  /*3800*/  UMOV UR15, 0x40000040 ;  /* 0x40000040000f7882 */ /* 0x000fe20000000000 */
[----:B------:R-:W-:Y:S01]  /*3810*/  HGMMA.64x96x16.F32.BF16 R152, gdesc[UR4], RZ, !UPT, gsb0 ;  /* 0x01600000049879f0 */ /* 0x000fe2000c0018ff */
[----:B------:R-:W-:Y:S01]  /*3820*/  UIADD3 UR18, UR6, 0x6, URZ ;  /* 0x0000000606127890 */ /* 0x000fe2000fffe03f */
[----:B------:R-:W-:Y:S01]  /*3830*/  UMOV UR19, 0x40000040 ;  /* 0x4000004000137882 */ /* 0x000fe20000000000 */
        /* <DEDUP_REMOVED lines=15> */
.L_x_4449:
[----:B------:R-:W-:Y:S01]  /*3930*/  UISETP.NE.AND UP0, UPT, UR46, URZ, UPT ;  /* 0x0000003f2e00728c */ /* 0x000fe2000bf05270 */
[----:B------:R-:W-:Y:S01]  /*3940*/  VIADD R10, R16, UR43 ;  /* 0x0000002b100a7c36 */ /* 0x000fe20008000000 */
[----:B------:R-:W2:Y:S01]  /*3950*/  LDC R11, c[0x0][0x2f0] ;  /* 0x0000bc00ff0b7b82 */ /* 0x000ea20000000800 */
[----:B------:R-:W-:Y:S01]  /*3960*/  IMAD.MOV.U32 R6, RZ, RZ, -0x2 ;  /* 0xfffffffeff067424 */ /* 0x000fe200078e00ff */
[----:B------:R-:W-:Y:S02]  /*3970*/  UMOV UR10, UR24 ;  /* 0x00000018000a7c82 */ /* 0x000fe40008000000 */
[----:B------:R-:W-:Y:S02]  /*3980*/  PLOP3.LUT P1, PT, PT, PT, UP0, 0x80, 0x0 ;  /* 0x000000000000781c */ /* 0x000fe40003f2f008 */
[----:B------:R-:W-:-:S03]  /*3990*/  PLOP3.LUT P2, PT, PT, PT, UP0, 0x80, 0x0 ;  /* 0x000000000000781c */ /* 0x000fc60003f4f008 */
[----:B------:R-:W-:-:S08]  /*39a0*/  @UP0 ULDC UR6, c[0x0][0x44c] ;  /* 0x0001130000060ab9 */ /* 0x000fd00000000800 */
[----:B------:R-:W-:Y:S01]  /*39b0*/  @P1 IMAD.HI.U32 R5, R10, UR6, RZ ;  /* 0x000000060a051c27 */ /* 0x000fe2000f8e00ff */
[----:B------:R-:W-:-:S04]  /*39c0*/  @UP0 ULDC UR6, c[0x0][0x450] ;  /* 0x0001140000060ab9 */ /* 0x000fc80000000800 */
[----:B------:R-:W-:Y:S01]  /*39d0*/  @P2 SHF.R.U32.HI R10, RZ, UR6, R5 ;  /* 0x00000006ff0a2c19 */ /* 0x000fe20008011605 */
[----:B------:R-:W-:Y:S02]  /*39e0*/  UMOV UR6, 0x1 ;  /* 0x0000000100067882 */ /* 0x000fe40000000000 */
[----:B------:R-:W-:Y:S02]  /*39f0*/  UIMAD UR6, UR23, -0x60, UR6 ;  /* 0xffffffa0170678a4 */ /* 0x000fe4000f8e0206 */
[----:B------:R-:W3:Y:S04]  /*3a00*/  SHFL.IDX PT, R5, R10, 0x1, 0x1c1f ;  /* 0x003c1f000a057f89 */ /* 0x000ee800000e0000 */
[----:B------:R-:W-:Y:S01]  /*3a10*/  IMAD R6, R17, R6, UR6 ;  /* 0x0000000611067e24 */ /* 0x000fe2000f8e0206 */
[----:B------:R-:W-:-:S03]  /*3a20*/  UIADD3 UR6, UR26, 0x22840, URZ ;  /* 0x000228401a067890 */ /* 0x000fc6000fffe03f */
[----:B--2---:R-:W-:Y:S01]  /*3a30*/  IMAD R6, R11, UR42, R6 ;  /* 0x0000002a0b067c24 */ /* 0x004fe2000f8e0206 */
[----:B------:R-:W-:-:S09]  /*3a40*/  UPRMT UR6, UR25, 0x654, UR6 ;  /* 0x0000065419067896 */ /* 0x000fd20008000006 */
[----:B------:R-:W-:Y:S01]  /*3a50*/  SYNCS.ARRIVE.TRANS64.RED.A1T0 RZ, [UR6], RZ ;  /* 0x000000ffffff79a7 */ /* 0x000fe20008100406 */
[----:B---3--:R-:W-:-:S04]  /*3a60*/  IADD3 R5, R5, -UR27, R6 ;  /* 0x8000001b05057c10 */ /* 0x008fc8000fffe006 */
[C---:B------:R-:W-:Y:S02]  /*3a70*/  ISETP.GT.AND P1, PT, R5.reuse, RZ, PT ;  /* 0x000000ff0500720c */ /* 0x040fe40003f24270 */
[C---:B------:R-:W-:Y:S02]  /*3a80*/  ISETP.GT.AND P2, PT, R5.reuse, 0x1, PT ;  /* 0x000000010500780c */ /* 0x040fe40003f44270 */
[----:B------:R-:W-:Y:S02]  /*3a90*/  FSEL R154, R154, -INF , P1 ;  /* 0xff8000009a9a7808 */ /* 0x000fe40000800000 */
[----:B------:R-:W-:Y:S02]  /*3aa0*/  ISETP.GT.AND P1, PT, R5, 0x8, PT ;  /* 0x000000080500780c */ /* 0x000fe40003f24270 */
[----:B------:R-:W-:Y:S02]  /*3ab0*/  FSEL R155, R155, -INF , P2 ;  /* 0xff8000009b9b7808 */ /* 0x000fe40001000000 */
[----:B------:R-:W-:-:S02]  /*3ac0*/  FMNMX.FTZ R12, R154, R9, !PT ;  /* 0x000000099a0c7209 */ /* 0x000fc40007810000 */
[----:B------:R-:W-:Y:S02]  /*3ad0*/  ISETP.GT.AND P2, PT, R5, 0x9, PT ;  /* 0x000000090500780c */ /* 0x000fe40003f44270 */
[----:B------:R-:W-:Y:S02]  /*3ae0*/  FSEL R158, R158, -INF , P1 ;  /* 0xff8000009e9e7808 */ /* 0x000fe40000800000 */
[----:B------:R-:W-:Y:S02]  /*3af0*/  FMNMX.FTZ R11, R155, R12, !PT ;  /* 0x0000000c9b0b7209 */ /* 0x000fe40007810000 */
        /* <DEDUP_REMOVED lines=58> */
[----:B------:R-:W-:Y:S02]  /*3ea0*/  FMNMX.FTZ R5, R195, R12, !PT ;  /* 0x0000000cc3057209 */ /* 0x000fe40007810000 */
[----:B------:R-:W-:Y:S02]  /*3eb0*/  FSEL R198, R198, -INF , P1 ;  /* 0xff800000c6c67808 */ /* 0x000fe40000800000 */
[----:B------:R-:W-:Y:S02]  /*3ec0*/  FSEL R199, R199, -INF , P2 ;  /* 0xff800000c7c77808 */ /* 0x000fe40001000000 */
[----:B------:R-:W-:Y:S02]  /*3ed0*/  FMNMX.FTZ R12, R198, R5, !PT ;  /* 0x00000005c60c7209 */ /* 0x000fe40007810000 */
[----:B------:R-:W2:Y:S02]  /*3ee0*/  SHFL.IDX PT, R5, R10, RZ, 0x1c1f ;  /* 0x001c1fff0a057589 */ /* 0x000ea400000e0000 */
[----:B------:R-:W-:-:S05]  /*3ef0*/  FMNMX.FTZ R13, R199, R12, !PT ;  /* 0x0000000cc70d7209 */ /* 0x000fca0007810000 */
[----:B------:R-:W3:Y:S01]  /*3f00*/  SHFL.BFLY PT, R12, R13, 0x2, 0x1f ;  /* 0x0c401f000d0c7f89 */ /* 0x000ee200000e0000 */
[----:B--2---:R-:W-:-:S04]  /*3f10*/  IADD3 R6, R5, -UR27, R6 ;  /* 0x8000001b05067c10 */ /* 0x004fc8000fffe006 */
[C---:B------:R-:W-:Y:S02]  /*3f20*/  ISETP.GT.AND P1, PT, R6.reuse, RZ, PT ;  /* 0x000000ff0600720c */ /* 0x040fe40003f24270 */
[----:B------:R-:W-:Y:S02]  /*3f30*/  ISETP.GT.AND P2, PT, R6, 0x1, PT ;  /* 0x000000010600780c */ /* 0x000fe40003f44270 */
[----:B------:R-:W-:Y:S02]  /*3f40*/  FSEL R11, R152, -INF , P1 ;  /* 0xff800000980b7808 */ /* 0x000fe40000800000 */
[----:B---3--:R-:W-:Y:S02]  /*3f50*/  FMNMX.FTZ R14, R13, R12, !PT ;  /* 0x0000000c0d0e7209 */ /* 0x008fe40007810000 */
[----:B------:R-:W-:Y:S02]  /*3f60*/  ISETP.GT.AND P1, PT, R6, 0x8, PT ;  /* 0x000000080600780c */ /* 0x000fe40003f24270 */
[----:B------:R-:W-:Y:S01]  /*3f70*/  FSEL R153, R153, -INF , P2 ;  /* 0xff80000099997808 */ /* 0x000fe20001000000 */
[----:B------:R-:W2:Y:S01]  /*3f80*/  SHFL.BFLY PT, R15, R14, 0x1, 0x1f ;  /* 0x0c201f000e0f7f89 */ /* 0x000ea200000e0000 */
        /* <DEDUP_REMOVED lines=19> */
[----:B--2---:R-:W-:Y:S02]  /*40c0*/  FMNMX.FTZ R5, R14, R15, !PT ;  /* 0x0000000f0e057209 */ /* 0x004fe40007810000 */
[----:B------:R-:W-:Y:S02]  /*40d0*/  ISETP.GT.AND P2, PT, R6, 0x21, PT ;  /* 0x000000210600780c */ /* 0x000fe40003f44270 */
[----:B------:R-:W-:Y:S01]  /*40e0*/  FSEL R168, R168, -INF , P3 ;  /* 0xff800000a8a87808 */ /* 0x000fe20001800000 */
[----:B------:R-:W-:Y:S01]  /*40f0*/  FMUL.FTZ R10, R5, UR10 ;  /* 0x0000000a050a7c20 */ /* 0x000fe20008410000 */
[----:B------:R-:W-:Y:S02]  /*4100*/  FMNMX.FTZ R15, R165, R12, !PT ;  /* 0x0000000ca50f7209 */ /* 0x000fe40007810000 */
[----:B------:R-:W-:Y:S02]  /*4110*/  ISETP.GT.AND P3, PT, R6, 0x28, PT ;  /* 0x000000280600780c */ /* 0x000fe40003f64270 */
[----:B------:R-:W-:-:S02]  /*4120*/  FSEL R169, R169, -INF , P2 ;  /* 0xff800000a9a97808 */ /* 0x000fc40001000000 */
[----:B------:R-:W-:Y:S02]  /*4130*/  FMNMX.FTZ R14, R168, R15, !PT ;  /* 0x0000000fa80e7209 */ /* 0x000fe40007810000 */
[----:B------:R-:W-:Y:S02]  /*4140*/  ISETP.GT.AND P2, PT, R6, 0x29, PT ;  /* 0x000000290600780c */ /* 0x000fe40003f44270 */
[----:B------:R-:W-:Y:S02]  /*4150*/  FSEL R172, R172, -INF , P3 ;  /* 0xff800000acac7808 */ /* 0x000fe40001800000 */
        /* <DEDUP_REMOVED lines=19> */
[----:B------:R-:W-:Y:S02]  /*4290*/  FSETP.NEU.FTZ.AND P1, PT, R5, -INF , PT ;  /* 0xff8000000500780b */ /* 0x000fe40003f3d000 */
[----:B------:R-:W-:-:S02]  /*42a0*/  ISETP.GT.AND P3, PT, R6, 0x48, PT ;  /* 0x000000480600780c */ /* 0x000fc40003f64270 */
[----:B------:R-:W-:Y:S02]  /*42b0*/  FSEL R185, R185, -INF , P2 ;  /* 0xff800000b9b97808 */ /* 0x000fe40001000000 */
[----:B------:R-:W-:Y:S02]  /*42c0*/  FMNMX.FTZ R152, R184, R21, !PT ;  /* 0x00000015b8987209 */ /* 0x000fe40007810000 */
[----:B------:R-:W-:Y:S02]  /*42d0*/  FSEL R10, R10, RZ, P1 ;  /* 0x000000ff0a0a7208 */ /* 0x000fe40000800000 */
[----:B------:R-:W-:Y:S02]  /*42e0*/  ISETP.GT.AND P2, PT, R6, 0x49, PT ;  /* 0x000000490600780c */ /* 0x000fe40003f44270 */
[----:B------:R-:W-:Y:S01]  /*42f0*/  FSEL R188, R188, -INF , P3 ;  /* 0xff800000bcbc7808 */ /* 0x000fe20001800000 */
[--C-:B------:R-:W-:Y:S01]  /*4300*/  FFMA.FTZ R154, R154, UR10, -R10.reuse ;  /* 0x0000000a9a9a7c23 */ /* 0x100fe2000801080a */
[----:B------:R-:W-:Y:S01]  /*4310*/  FMNMX.FTZ R21, R185, R152, !PT ;  /* 0x00000098b9157209 */ /* 0x000fe20007810000 */
[--C-:B------:R-:W-:Y:S01]  /*4320*/  FFMA.FTZ R14, R159, UR10, -R10.reuse ;  /* 0x0000000a9f0e7c23 */ /* 0x100fe2000801080a */
[----:B------:R-:W-:Y:S01]  /*4330*/  ISETP.GT.AND P3, PT, R6, 0x50, PT ;  /* 0x000000500600780c */ /* 0x000fe20003f64270 */
[----:B------:R2:W-:Y:S01]  /*4340*/  MUFU.EX2 R13, R154 ;  /* 0x0000009a000d7308 */ /* 0x0005e20000000800 */
[----:B------:R-:W-:Y:S01]  /*4350*/  FSEL R152, R189, -INF , P2 ;  /* 0xff800000bd987808 */ /* 0x000fe20001000000 */
[--C-:B------:R-:W-:Y:S01]  /*4360*/  FFMA.FTZ R159, R166, UR10, -R10.reuse ;  /* 0x0000000aa69f7c23 */ /* 0x100fe2000801080a */
[----:B------:R-:W-:Y:S01]  /*4370*/  FMNMX.FTZ R21, R188, R21, !PT ;  /* 0x00000015bc157209 */ /* 0x000fe20007810000 */
[--C-:B------:R-:W-:Y:S01]  /*4380*/  FFMA.FTZ R12, R155, UR10, -R10.reuse ;  /* 0x0000000a9b0c7c23 */ /* 0x100fe2000801080a */
[----:B------:R-:W-:Y:S01]  /*4390*/  ISETP.GT.AND P2, PT, R6, 0x51, PT ;  /* 0x000000510600780c */ /* 0x000fe20003f44270 */
[--C-:B------:R-:W-:Y:S01]  /*43a0*/  FFMA.FTZ R155, R158, UR10, -R10.reuse ;  /* 0x0000000a9e9b7c23 */ /* 0x100fe2000801080a */
[----:B------:R-:W-:Y:S01]  /*43b0*/  FMNMX.FTZ R21, R152, R21, !PT ;  /* 0x0000001598157209 */ /* 0x000fe20007810000 */
[--C-:B------:R-:W-:Y:S01]  /*43c0*/  FFMA.FTZ R189, R170, UR10, -R10.reuse ;  /* 0x0000000aaabd7c23 */ /* 0x100fe2000801080a */
[----:B--2---:R-:W-:Y:S01]  /*43d0*/  FSEL R154, R192, -INF , P3 ;  /* 0xff800000c09a7808 */ /* 0x004fe20001800000 */
[--C-:B------:R-:W-:Y:S01]  /*43e0*/  FFMA.FTZ R170, R186, UR10, -R10.reuse ;  /* 0x0000000abaaa7c23 */ /* 0x100fe2000801080a */
[----:B------:R-:W-:Y:S01]  /*43f0*/  ISETP.GT.AND P3, PT, R6, 0x58, PT ;  /* 0x000000580600780c */ /* 0x000fe20003f64270 */
[--C-:B------:R-:W-:Y:S01]  /*4400*/  FFMA.FTZ R20, R163, UR10, -R10.reuse ;  /* 0x0000000aa3147c23 */ /* 0x100fe2000801080a */
[----:B------:R-:W-:Y:S01]  /*4410*/  FSEL R193, R193, -INF , P2 ;  /* 0xff800000c1c17808 */ /* 0x000fe20001000000 */
[--C-:B------:R-:W-:Y:S01]  /*4420*/  FFMA.FTZ R163, R174, UR10, -R10.reuse ;  /* 0x0000000aaea37c23 */ /* 0x100fe2000801080a */
[----:B------:R-:W-:Y:S01]  /*4430*/  FMNMX.FTZ R166, R154, R21, !PT ;  /* 0x000000159aa67209 */ /* 0x000fe20007810000 */
[--C-:B------:R-:W-:Y:S01]  /*4440*/  FFMA.FTZ R174, R183, UR10, -R10.reuse ;  /* 0x0000000ab7ae7c23 */ /* 0x100fe2000801080a */
[----:B------:R-:W-:Y:S01]  /*4450*/  ISETP.GT.AND P2, PT, R6, 0x59, PT ;  /* 0x000000590600780c */ /* 0x000fe20003f44270 */
[----:B------:R-:W-:Y:S01]  /*4460*/  MUFU.EX2 R12, R12 ;  /* 0x0000000c000c7308 */ /* 0x000fe20000000800 */
[----:B------:R-:W-:Y:S01]  /*4470*/  FSEL R158, R196, -INF , P3 ;  /* 0xff800000c49e7808 */ /* 0x000fe20001800000 */
[--C-:B------:R-:W-:Y:S01]  /*4480*/  FFMA.FTZ R196, R171, UR10, -R10.reuse ;  /* 0x0000000aabc47c23 */ /* 0x100fe2000801080a */
[----:B------:R-:W-:Y:S01]  /*4490*/  FMNMX.FTZ R21, R193, R166, !PT ;  /* 0x000000a6c1157209 */ /* 0x000fe20007810000 */
[--C-:B------:R-:W-:Y:S01]  /*44a0*/  FFMA.FTZ R171, R190, UR10, -R10.reuse ;  /* 0x0000000abeab7c23 */ /* 0x100fe2000801080a */
[----:B------:R-:W-:Y:S01]  /*44b0*/  FSEL R197, R197, -INF , P2 ;  /* 0xff800000c5c57808 */ /* 0x000fe20001000000 */
[--C-:B------:R-:W-:Y:S01]  /*44c0*/  FFMA.FTZ R183, R187, UR10, -R10.reuse ;  /* 0x0000000abbb77c23 */ /* 0x100fe2000801080a */
[----:B------:R-:W-:Y:S01]  /*44d0*/  FMNMX.FTZ R6, R158, R21, !PT ;  /* 0x000000159e067209 */ /* 0x000fe20007810000 */
[----:B------:R-:W-:Y:S01]  /*44e0*/  MUFU.EX2 R155, R155 ;  /* 0x0000009b009b7308 */ /* 0x000fe20000000800 */
[----:B------:R-:W-:Y:S01]  /*44f0*/  FSEL R186, R5, RZ, P1 ;  /* 0x000000ff05ba7208 */ /* 0x000fe20000800000 */
[--C-:B------:R-:W-:Y:S01]  /*4500*/  FFMA.FTZ R162, R162, UR10, -R10.reuse ;  /* 0x0000000aa2a27c23 */ /* 0x100fe2000801080a */
[----:B------:R-:W-:Y:S01]  /*4510*/  FMNMX.FTZ R6, R197, R6, !PT ;  /* 0x00000006c5067209 */ /* 0x000fe20007810000 */
[--C-:B------:R-:W-:Y:S01]  /*4520*/  FFMA.FTZ R192, R175, UR10, -R10.reuse ;  /* 0x0000000aafc07c23 */ /* 0x100fe2000801080a */
[--C-:B------:R-:W-:Y:S01]  /*4530*/  FFMA.FTZ R166, R178, UR10, -R10.reuse ;  /* 0x0000000ab2a67c23 */ /* 0x100fe2000801080a */
[----:B------:R-:W-:Y:S01]  /*4540*/  FADD.FTZ R186, -R186, R9 ;  /* 0x00000009baba7221 */ /* 0x000fe20000010100 */
[--C-:B------:R-:W-:Y:S01]  /*4550*/  FFMA.FTZ R178, R191, UR10, -R10.reuse ;  /* 0x0000000abfb27c23 */ /* 0x100fe2000801080a */
[----:B------:R-:W2:Y:S01]  /*4560*/  SHFL.BFLY PT, R21, R6, 0x2, 0x1f ;  /* 0x0c401f0006157f89 */ /* 0x000ea200000e0000 */
[----:B------:R-:W-:Y:S01]  /*4570*/  MUFU.EX2 R14, R14 ;  /* 0x0000000e000e7308 */ /* 0x000fe20000000800 */
[----:B------:R-:W-:Y:S01]  /*4580*/  FMUL.FTZ R186, R186, UR10 ;  /* 0x0000000ababa7c20 */ /* 0x000fe20008410000 */
[--C-:B------:R-:W-:Y:S01]  /*4590*/  FFMA.FTZ R175, R198, UR10, -R10.reuse ;  /* 0x0000000ac6af7c23 */ /* 0x100fe2000801080a */
[----:B------:R-:W-:-:S05]  /*45a0*/  FFMA.FTZ R179, R179, UR10, -R10 ;  /* 0x0000000ab3b37c23 */ /* 0x000fca000801080a */
[----:B------:R-:W3:Y:S08]  /*45b0*/  MUFU.EX2 R186, R186 ;  /* 0x000000ba00ba7308 */ /* 0x000ef00000000800 */
[----:B------:R4:W-:Y:S01]  /*45c0*/  MUFU.EX2 R15, R162 ;  /* 0x000000a2000f7308 */ /* 0x0009e20000000800 */
[----:B--2---:R-:W-:-:S07]  /*45d0*/  FMNMX.FTZ R21, R6, R21, !PT ;  /* 0x0000001506157209 */ /* 0x004fce0007810000 */
[----:B------:R-:W-:Y:S01]  /*45e0*/  MUFU.EX2 R20, R20 ;  /* 0x0000001400147308 */ /* 0x000fe20000000800 */
[--C-:B----4-:R-:W-:Y:S01]  /*45f0*/  FFMA.FTZ R162, R167, UR10, -R10.reuse ;  /* 0x0000000aa7a27c23 */ /* 0x110fe2000801080a */
[--C-:B------:R-:W-:Y:S01]  /*4600*/  FFMA.FTZ R167, R182, UR10, -R10.reuse ;  /* 0x0000000ab6a77c23 */ /* 0x100fe2000801080a */
[--C-:B------:R-:W-:Y:S01]  /*4610*/  FFMA.FTZ R182, R195, UR10, -R10.reuse ;  /* 0x0000000ac3b67c23 */ /* 0x100fe2000801080a */
[----:B------:R-:W2:Y:S01]  /*4620*/  SHFL.BFLY PT, R6, R21, 0x1, 0x1f ;  /* 0x0c201f0015067f89 */ /* 0x000ea200000e0000 */
[-C--:B---3--:R-:W-:Y:S01]  /*4630*/  FMUL.FTZ R26, R26, R186.reuse ;  /* 0x000000ba1a1a7220 */ /* 0x088fe20000410000 */
        /* <DEDUP_REMOVED lines=21> */
[----:B------:R-:W-:Y:S01]  /*4790*/  FMUL.FTZ R63, R63, R186 ;  /* 0x000000ba3f3f7220 */ /* 0x000fe20000410000 */
[----:B--2---:R-:W-:Y:S01]  /*47a0*/  FMNMX.FTZ R6, R21, R6, !PT ;  /* 0x0000000615067209 */ /* 0x004fe20007810000 */
[--C-:B------:R-:W-:Y:S01]  /*47b0*/  FFMA.FTZ R21, R194, UR10, -R10.reuse ;  /* 0x0000000ac2157c23 */ /* 0x100fe2000801080a */
[----:B------:R-:W-:Y:S01]  /*47c0*/  FFMA.FTZ R10, R199, UR10, -R10 ;  /* 0x0000000ac70a7c23 */ /* 0x000fe2000801080a */
[-C--:B------:R-:W-:Y:S01]  /*47d0*/  FMUL.FTZ R66, R66, R186.reuse ;  /* 0x000000ba42427220 */ /* 0x080fe20000410000 */
[C---:B------:R-:W-:Y:S01]  /*47e0*/  FSETP.NEU.FTZ.AND P2, PT, R6.reuse, -INF , PT ;  /* 0xff8000000600780b */ /* 0x040fe20003f5d000 */
[----:B------:R-:W-:Y:S01]  /*47f0*/  FMUL.FTZ R194, R6, UR10 ;  /* 0x0000000a06c27c20 */ /* 0x000fe20008410000 */
[----:B------:R-:W-:Y:S01]  /*4800*/  MUFU.EX2 R196, R196 ;  /* 0x000000c400c47308 */ /* 0x000fe20000000800 */
[-C--:B------:R-:W-:Y:S01]  /*4810*/  FMUL.FTZ R67, R67, R186.reuse ;  /* 0x000000ba43437220 */ /* 0x080fe20000410000 */
[-C--:B------:R-:W-:Y:S01]  /*4820*/  FMUL.FTZ R70, R70, R186.reuse ;  /* 0x000000ba46467220 */ /* 0x080fe20000410000 */
[-C--:B------:R-:W-:Y:S01]  /*4830*/  FMUL.FTZ R71, R71, R186.reuse ;  /* 0x000000ba47477220 */ /* 0x080fe20000410000 */
[----:B------:R-:W-:Y:S01]  /*4840*/  FSEL R194, R194, RZ, P2 ;  /* 0x000000ffc2c27208 */ /* 0x000fe20001000000 */
[-C--:B------:R-:W-:Y:S01]  /*4850*/  FMUL.FTZ R74, R74, R186.reuse ;  /* 0x000000ba4a4a7220 */ /* 0x080fe20000410000 */
[-C--:B------:R-:W-:Y:S01]  /*4860*/  FMUL.FTZ R75, R75, R186.reuse ;  /* 0x000000ba4b4b7220 */ /* 0x080fe20000410000 */
[----:B------:R-:W-:Y:S01]  /*4870*/  FMUL.FTZ R78, R78, R186 ;  /* 0x000000ba4e4e7220 */ /* 0x000fe20000410000 */
[----:B------:R-:W-:Y:S01]  /*4880*/  MUFU.EX2 R163, R163 ;  /* 0x000000a300a37308 */ /* 0x000fe20000000800 */
        /* <DEDUP_REMOVED lines=9> */
[--C-:B------:R-:W-:Y:S01]  /*4920*/  FFMA.FTZ R191, R164, UR10, -R194.reuse ;  /* 0x0000000aa4bf7c23 */ /* 0x100fe200080108c2 */
[----:B------:R-:W-:Y:S01]  /*4930*/  FMUL.FTZ R8, R153, UR10 ;  /* 0x0000000a99087c20 */ /* 0x000fe20008410000 */
[--C-:B------:R-:W-:Y:S01]  /*4940*/  FFMA.FTZ R198, R165, UR10, -R194.reuse ;  /* 0x0000000aa5c67c23 */ /* 0x100fe200080108c2 */
[----:B------:R-:W-:Y:S01]  /*4950*/  FFMA.FTZ R153, R186, R4, R13 ;  /* 0x00000004ba997223 */ /* 0x000fe2000001000d */
[--C-:B------:R-:W-:Y:S01]  /*4960*/  FFMA.FTZ R165, R168, UR10, -R194.reuse ;  /* 0x0000000aa8a57c23 */ /* 0x100fe200080108c2 */
[--C-:B------:R-:W-:Y:S01]  /*4970*/  FFMA.FTZ R168, R169, UR10, -R194.reuse ;  /* 0x0000000aa9a87c23 */ /* 0x100fe200080108c2 */
[----:B------:R-:W-:Y:S01]  /*4980*/  MUFU.EX2 R11, R11 ;  /* 0x0000000b000b7308 */ /* 0x000fe20000000800 */
[--C-:B------:R-:W-:Y:S01]  /*4990*/  FFMA.FTZ R169, R176, UR10, -R194.reuse ;  /* 0x0000000ab0a97c23 */ /* 0x100fe200080108c2 */
[----:B------:R-:W-:Y:S01]  /*49a0*/  FADD.FTZ R176, R12, R153 ;  /* 0x000000990cb07221 */ /* 0x000fe20000010000 */
[--C-:B------:R-:W-:Y:S01]  /*49b0*/  FFMA.FTZ R9, R173, UR10, -R194.reuse ;  /* 0x0000000aad097c23 */ /* 0x100fe200080108c2 */
[--C-:B------:R-:W-:Y:S01]  /*49c0*/  FFMA.FTZ R173, R180, UR10, -R194.reuse ;  /* 0x0000000ab4ad7c23 */ /* 0x100fe200080108c2 */
[----:B------:R-:W-:Y:S01]  /*49d0*/  FFMA.FTZ R164, R172, UR10, -R194 ;  /* 0x0000000aaca47c23 */ /* 0x000fe200080108c2 */
[----:B------:R-:W-:Y:S01]  /*49e0*/  FADD.FTZ R153, R155, R176 ;  /* 0x000000b09b997221 */ /* 0x000fe20000010000 */
[--C-:B------:R-:W-:Y:S01]  /*49f0*/  FFMA.FTZ R181, R181, UR10, -R194.reuse ;  /* 0x0000000ab5b57c23 */ /* 0x100fe200080108c2 */
[----:B------:R-:W2:Y:S01]  /*4a00*/  MUFU.EX2 R8, R8 ;  /* 0x0000000800087308 */ /* 0x000ea20000000800 */
[--C-:B------:R-:W-:Y:S01]  /*4a10*/  FFMA.FTZ R172, R177, UR10, -R194.reuse ;  /* 0x0000000ab1ac7c23 */ /* 0x100fe200080108c2 */
[--C-:B------:R-:W-:Y:S01]  /*4a20*/  FFMA.FTZ R176, R185, UR10, -R194.reuse ;  /* 0x0000000ab9b07c23 */ /* 0x100fe200080108c2 */
[----:B------:R-:W-:Y:S01]  /*4a30*/  F2FP.BF16.F32.PACK_AB R155, R14, R155 ;  /* 0x0000009b0e9b723e */ /* 0x000fe200000010ff */
[--C-:B------:R-:W-:Y:S01]  /*4a40*/  FFMA.FTZ R177, R188, UR10, -R194.reuse ;  /* 0x0000000abcb17c23 */ /* 0x100fe200080108c2 */
[--C-:B------:R-:W-:Y:S01]  /*4a50*/  FFMA.FTZ R193, R193, UR10, -R194.reuse ;  /* 0x0000000ac1c17c23 */ /* 0x100fe200080108c2 */
        /* <DEDUP_REMOVED lines=11> */
[----:B--2---:R-:W-:Y:S01]  /*4b10*/  FFMA.FTZ R3, R8, R3, R11 ;  /* 0x0000000308037223 */ /* 0x004fe2000001000b */
[-C--:B------:R-:W-:Y:S01]  /*4b20*/  FMUL.FTZ R24, R24, R8.reuse ;  /* 0x0000000818187220 */ /* 0x080fe20000410000 */
[-C--:B------:R-:W-:Y:S01]  /*4b30*/  FMUL.FTZ R25, R25, R8.reuse ;  /* 0x0000000819197220 */ /* 0x080fe20000410000 */
[-C--:B------:R-:W-:Y:S01]  /*4b40*/  FMUL.FTZ R28, R28, R8.reuse ;  /* 0x000000081c1c7220 */ /* 0x080fe20000410000 */
[----:B------:R-:W-:Y:S01]  /*4b50*/  FADD.FTZ R3, R190, R3 ;  /* 0x00000003be037221 */ /* 0x000fe20000010000 */
[-C--:B------:R-:W-:Y:S01]  /*4b60*/  FMUL.FTZ R29, R29, R8.reuse ;  /* 0x000000081d1d7220 */ /* 0x080fe20000410000 */
[-C--:B------:R-:W-:Y:S01]  /*4b70*/  FMUL.FTZ R32, R32, R8.reuse ;  /* 0x0000000820207220 */ /* 0x080fe20000410000 */
[----:B------:R-:W2:Y:S01]  /*4b80*/  MUFU.EX2 R160, R160 ;  /* 0x000000a000a07308 */ /* 0x000ea20000000800 */
[----:B---3--:R-:W-:Y:S01]  /*4b90*/  FADD.FTZ R180, R156, R3 ;  /* 0x000000039cb47221 */ /* 0x008fe20000010000 */
[----:B------:R-:W-:Y:S01]  /*4ba0*/  FFMA.FTZ R3, R184, UR10, -R194 ;  /* 0x0000000ab8037c23 */ /* 0x000fe200080108c2 */
        /* <DEDUP_REMOVED lines=11> */
[----:B------:R-:W-:Y:S01]  /*4c60*/  FADD.FTZ R153, R15, R180 ;  /* 0x000000b40f997221 */ /* 0x000fe20000010000 */
[-C--:B------:R-:W-:Y:S01]  /*4c70*/  FMUL.FTZ R49, R49, R8.reuse ;  /* 0x0000000831317220 */ /* 0x080fe20000410000 */
[----:B------:R-:W4:Y:S01]  /*4c80*/  MUFU.EX2 R191, R191 ;  /* 0x000000bf00bf7308 */ /* 0x000f220000000800 */
[----:B--2---:R-:W-:Y:S01]  /*4c90*/  FADD.FTZ R184, R160, R157 ;  /* 0x0000009da0b87221 */ /* 0x004fe20000010000 */
[----:B------:R-:W-:Y:S01]  /*4ca0*/  FADD.FTZ R180, R20, R153 ;  /* 0x0000009914b47221 */ /* 0x000fe20000010000 */
[-C--:B------:R-:W-:Y:S01]  /*4cb0*/  FMUL.FTZ R52, R52, R8.reuse ;  /* 0x0000000834347220 */ /* 0x080fe20000410000 */
[-C--:B------:R-:W-:Y:S01]  /*4cc0*/  FMUL.FTZ R53, R53, R8.reuse ;  /* 0x0000000835357220 */ /* 0x080fe20000410000 */
[-C--:B------:R-:W-:Y:S01]  /*4cd0*/  FMUL.FTZ R56, R56, R8.reuse ;  /* 0x0000000838387220 */ /* 0x080fe20000410000 */
[----:B------:R-:W-:Y:S01]  /*4ce0*/  FADD.FTZ R157, R159, R180 ;  /* 0x000000b49f9d7221 */ /* 0x000fe20000010000 */
[----:B------:R-:W-:Y:S01]  /*4cf0*/  F2FP.BF16.F32.PACK_AB R159, R162, R159 ;  /* 0x0000009fa29f723e */ /* 0x000fe200000010ff */
        /* <DEDUP_REMOVED lines=10> */
[----:B------:R-:W-:Y:S01]  /*4da0*/  FFMA.FTZ R184, R154, UR10, -R194 ;  /* 0x0000000a9ab87c23 */ /* 0x000fe200080108c2 */
[----:B------:R-:W-:Y:S01]  /*4db0*/  FADD.FTZ R154, R162, R157 ;  /* 0x0000009da29a7221 */ /* 0x000fe20000010000 */
[-C--:B------:R-:W-:Y:S01]  /*4dc0*/  FMUL.FTZ R68, R68, R8.reuse ;  /* 0x0000000844447220 */ /* 0x080fe20000410000 */
[-C--:B------:R-:W-:Y:S01]  /*4dd0*/  FMUL.FTZ R69, R69, R8.reuse ;  /* 0x0000000845457220 */ /* 0x080fe20000410000 */
[----:B------:R-:W-:Y:S01]  /*4de0*/  FMUL.FTZ R72, R72, R8 ;  /* 0x0000000848487220 */ /* 0x000fe20000410000 */
[----:B------:R-:W-:Y:S01]  /*4df0*/  FADD.FTZ R185, R189, R154 ;  /* 0x0000009abdb97221 */ /* 0x000fe20000010000 */
[----:B------:R-:W4:Y:S01]  /*4e00*/  MUFU.EX2 R168, R168 ;  /* 0x000000a800a87308 */ /* 0x000f220000000800 */
[----:B------:R-:W-:Y:S01]  /*4e10*/  F2FP.BF16.F32.PACK_AB R154, R187, R156 ;  /* 0x0000009cbb9a723e */ /* 0x000fe200000010ff */
[----:B------:R-:W-:Y:S01]  /*4e20*/  FMUL.FTZ R73, R73, R8 ;  /* 0x0000000849497220 */ /* 0x000fe20000410000 */
[----:B------:R-:W-:Y:S01]  /*4e30*/  F2FP.BF16.F32.PACK_AB R156, R161, R160 ;  /* 0x000000a0a19c723e */ /* 0x000fe200000010ff */
[-C--:B------:R-:W-:Y:S01]  /*4e40*/  FMUL.FTZ R76, R76, R8.reuse ;  /* 0x000000084c4c7220 */ /* 0x080fe20000410000 */
[----:B--2---:R-:W-:Y:S01]  /*4e50*/  F2FP.BF16.F32.PACK_AB R158, R198, R191 ;  /* 0x000000bfc69e723e */ /* 0x004fe200000010ff */
[-C--:B------:R-:W-:Y:S01]  /*4e60*/  FMUL.FTZ R77, R77, R8.reuse ;  /* 0x000000084d4d7220 */ /* 0x080fe20000410000 */
[----:B------:R-:W-:Y:S01]  /*4e70*/  F2FP.BF16.F32.PACK_AB R161, R196, R189 ;  /* 0x000000bdc4a1723e */ /* 0x000fe200000010ff */
        /* <DEDUP_REMOVED lines=17> */
[--C-:B-----5:R-:W-:Y:S01]  /*4f90*/  FFMA.FTZ R181, R152, UR10, -R194.reuse ;  /* 0x0000000a98b57c23 */ /* 0x120fe200080108c2 */
[----:B------:R-:W-:Y:S01]  /*4fa0*/  FADD.FTZ R152, R198, R153 ;  /* 0x00000099c6987221 */ /* 0x000fe20000010000 */
[----:B------:R-:W-:Y:S01]  /*4fb0*/  F2FP.BF16.F32.PACK_AB R153, R12, R13 ;  /* 0x0000000d0c99723e */ /* 0x000fe200000010ff */
[----:B------:R-:W-:Y:S01]  /*4fc0*/  FFMA.FTZ R194, R197, UR10, -R194 ;  /* 0x0000000ac5c27c23 */ /* 0x000fe200080108c2 */
[-C--:B------:R-:W-:Y:S01]  /*4fd0*/  FMUL.FTZ R108, R108, R8.reuse ;  /* 0x000000086c6c7220 */ /* 0x080fe20000410000 */
[----:B---3--:R-:W-:Y:S01]  /*4fe0*/  FADD.FTZ R157, R165, R152 ;  /* 0x00000098a59d7221 */ /* 0x008fe20000010000 */
[----:B------:R-:W-:Y:S01]  /*4ff0*/  FADD.FTZ R152, R196, R185 ;  /* 0x000000b9c4987221 */ /* 0x000fe20000010000 */
[----:B------:R-:W3:Y:S01]  /*5000*/  MUFU.EX2 R192, R192 ;  /* 0x000000c000c07308 */ /* 0x000ee20000000800 */
[-C--:B------:R-:W-:Y:S01]  /*5010*/  FMUL.FTZ R109, R109, R8.reuse ;  /* 0x000000086d6d7220 */ /* 0x080fe20000410000 */
[----:B----4-:R-:W-:Y:S01]  /*5020*/  FADD.FTZ R157, R168, R157 ;  /* 0x0000009da89d7221 */ /* 0x010fe20000010000 */
[----:B------:R-:W-:Y:S01]  /*5030*/  FADD.FTZ R13, R163, R152 ;  /* 0x00000098a30d7221 */ /* 0x000fe20000010000 */
[----:B------:R-:W-:Y:S01]  /*5040*/  F2FP.BF16.F32.PACK_AB R152, R190, R11 ;  /* 0x0000000bbe98723e */ /* 0x000fe200000010ff */
[----:B------:R-:W-:Y:S01]  /*5050*/  FMUL.FTZ R112, R112, R8 ;  /* 0x0000000870707220 */ /* 0x000fe20000410000 */
[----:B--2---:R-:W-:Y:S01]  /*5060*/  FADD.FTZ R14, R164, R157 ;  /* 0x0000009da40e7221 */ /* 0x004fe20000010000 */
[----:B------:R-:W-:Y:S01]  /*5070*/  F2FP.BF16.F32.PACK_AB R157, R20, R15 ;  /* 0x0000000f149d723e */ /* 0x000fe200000010ff */
[----:B------:R-:W2:Y:S01]  /*5080*/  MUFU.EX2 R169, R169 ;  /* 0x000000a900a97308 */ /* 0x000ea20000000800 */
[C---:B0-----:R-:W-:Y:S01]  /*5090*/  F2FP.BF16.F32.PACK_AB R162, R9.reuse, R164 ;  /* 0x000000a409a2723e */ /* 0x041fe200000010ff */
[----:B------:R-:W-:Y:S01]  /*50a0*/  FADD.FTZ R14, R9, R14 ;  /* 0x0000000e090e7221 */ /* 0x000fe20000010000 */
        /* <DEDUP_REMOVED lines=25> */
[----:B------:R-:W-:Y:S01]  /*5240*/  FMUL.FTZ R149, R149, R8 ;  /* 0x0000000895957220 */ /* 0x000fe20000410000 */
        /* <DEDUP_REMOVED lines=21> */
[----:B------:R-:W-:Y:S01]  /*53a0*/  F2FP.BF16.F32.PACK_AB R160, R168, R165 ;  /* 0x000000a5a8a0723e */ /* 0x000fe200000010ff */
[----:B------:R-:W-:Y:S01]  /*53b0*/  FMUL.FTZ R126, R126, R186 ;  /* 0x000000ba7e7e7220 */ /* 0x000fe20000410000 */
[----:B------:R-:W-:Y:S01]  /*53c0*/  F2FP.BF16.F32.PACK_AB R165, R179, R166 ;  /* 0x000000a6b3a5723e */ /* 0x000fe200000010ff */
[-C--:B------:R-:W-:Y:S01]  /*53d0*/  FMUL.FTZ R127, R127, R186.reuse ;  /* 0x000000ba7f7f7220 */ /* 0x080fe20000410000 */
[----:B------:R-:W-:Y:S01]  /*53e0*/  F2FP.BF16.F32.PACK_AB R166, R4, R173 ;  /* 0x000000ad04a6723e */ /* 0x000fe200000010ff */
[-C--:B------:R-:W-:Y:S01]  /*53f0*/  FMUL.FTZ R130, R130, R186.reuse ;  /* 0x000000ba82827220 */ /* 0x080fe20000410000 */
[----:B------:R-:W0:Y:S01]  /*5400*/  MUFU.EX2 R3, R3 ;  /* 0x0000000300037308 */ /* 0x000e220000000800 */
[----:B---3--:R-:W-:Y:S01]  /*5410*/  FADD.FTZ R15, R167, R20 ;  /* 0x00000014a70f7221 */ /* 0x008fe20000010000 */
[----:B------:R-:W-:Y:S01]  /*5420*/  FADD.FTZ R20, R4, R13 ;  /* 0x0000000d04147221 */ /* 0x000fe20000010000 */
        /* <DEDUP_REMOVED lines=15> */
[----:B------:R-:W-:-:S06]  /*5520*/  FMUL.FTZ R151, R151, R186 ;  /* 0x000000ba97977220 */ /* 0x000fcc0000410000 */
[----:B------:R-:W0:Y:S01]  /*5530*/  MUFU.EX2 R176, R176 ;  /* 0x000000b000b07308 */ /* 0x000e220000000800 */
[----:B---3--:R-:W-:-:S07]  /*5540*/  FADD.FTZ R20, R170, R15 ;  /* 0x0000000faa147221 */ /* 0x008fce0000010000 */
[----:B------:R-:W3:Y:S01]  /*5550*/  MUFU.EX2 R171, R171 ;  /* 0x000000ab00ab7308 */ /* 0x000ee20000000800 */
[C---:B--2---:R-:W-:Y:S01]  /*5560*/  FADD.FTZ R20, R183.reuse, R20 ;  /* 0x00000014b7147221 */ /* 0x044fe20000010000 */
[----:B------:R-:W-:-:S06]  /*5570*/  F2FP.BF16.F32.PACK_AB R169, R183, R170 ;  /* 0x000000aab7a9723e */ /* 0x000fcc00000010ff */
[----:B------:R-:W2:Y:S01]  /*5580*/  MUFU.EX2 R177, R177 ;  /* 0x000000b100b17308 */ /* 0x000ea20000000800 */
[----:B0-----:R-:W-:-:S07]  /*5590*/  FADD.FTZ R168, R176, R9 ;  /* 0x00000009b0a87221 */ /* 0x001fce0000010000 */
[----:B------:R-:W0:Y:S01]  /*55a0*/  MUFU.EX2 R178, R178 ;  /* 0x000000b200b27308 */ /* 0x000e220000000800 */
[----:B---3--:R-:W-:-:S07]  /*55b0*/  FADD.FTZ R15, R171, R20 ;  /* 0x00000014ab0f7221 */ /* 0x008fce0000010000 */
[----:B------:R-:W3:Y:S01]  /*55c0*/  MUFU.EX2 R12, R181 ;  /* 0x000000b5000c7308 */ /* 0x000ee20000000800 */
[----:B--2---:R-:W-:Y:S01]  /*55d0*/  FADD.FTZ R13, R177, R168 ;  /* 0x000000a8b10d7221 */ /* 0x004fe20000010000 */
[----:B------:R-:W-:-:S06]  /*55e0*/  F2FP.BF16.F32.PACK_AB R168, R176, R3 ;  /* 0x00000003b0a8723e */ /* 0x000fcc00000010ff */
[----:B------:R-:W2:Y:S01]  /*55f0*/  MUFU.EX2 R21, R21 ;  /* 0x0000001500157308 */ /* 0x000ea20000000800 */
[C---:B0-----:R-:W-:Y:S01]  /*5600*/  FADD.FTZ R20, R178.reuse, R15 ;  /* 0x0000000fb2147221 */ /* 0x041fe20000010000 */
[----:B------:R-:W-:-:S06]  /*5610*/  F2FP.BF16.F32.PACK_AB R171, R178, R171 ;  /* 0x000000abb2ab723e */ /* 0x000fcc00000010ff */
[----:B------:R-:W0:Y:S01]  /*5620*/  MUFU.EX2 R11, R184 ;  /* 0x000000b8000b7308 */ /* 0x000e220000000800 */
[C---:B---3--:R-:W-:Y:S01]  /*5630*/  FADD.FTZ R4, R12.reuse, R13 ;  /* 0x0000000d0c047221 */ /* 0x048fe20000010000 */
[----:B------:R-:W-:-:S06]  /*5640*/  F2FP.BF16.F32.PACK_AB R170, R12, R177 ;  /* 0x000000b10caa723e */ /* 0x000fcc00000010ff */
[----:B------:R-:W3:Y:S01]  /*5650*/  MUFU.EX2 R182, R182 ;  /* 0x000000b600b67308 */ /* 0x000ee20000000800 */
[----:B--2---:R-:W-:-:S07]  /*5660*/  FADD.FTZ R13, R21, R20 ;  /* 0x00000014150d7221 */ /* 0x004fce0000010000 */
[----:B------:R-:W2:Y:S01]  /*5670*/  MUFU.EX2 R14, R193 ;  /* 0x000000c1000e7308 */ /* 0x000ea20000000800 */
[----:B0-----:R-:W-:-:S07]  /*5680*/  FADD.FTZ R3, R11, R4 ;  /* 0x000000040b037221 */ /* 0x001fce0000010000 */
[----:B------:R-:W0:Y:S01]  /*5690*/  MUFU.EX2 R175, R175 ;  /* 0x000000af00af7308 */ /* 0x000e220000000800 */
[C---:B---3--:R-:W-:Y:S01]  /*56a0*/  FADD.FTZ R4, R182.reuse, R13 ;  /* 0x0000000db6047221 */ /* 0x048fe20000010000 */
[----:B------:R-:W-:-:S06]  /*56b0*/  F2FP.BF16.F32.PACK_AB R173, R182, R21 ;  /* 0x00000015b6ad723e */ /* 0x000fcc00000010ff */
[----:B------:R-:W3:Y:S01]  /*56c0*/  MUFU.EX2 R180, R180 ;  /* 0x000000b400b47308 */ /* 0x000ee20000000800 */
[C---:B--2---:R-:W-:Y:S01]  /*56d0*/  FADD.FTZ R3, R14.reuse, R3 ;  /* 0x000000030e037221 */ /* 0x044fe20000010000 */
[----:B------:R-:W-:-:S06]  /*56e0*/  F2FP.BF16.F32.PACK_AB R172, R14, R11 ;  /* 0x0000000b0eac723e */ /* 0x000fcc00000010ff */
[----:B------:R-:W2:Y:S01]  /*56f0*/  MUFU.EX2 R9, R194 ;  /* 0x000000c200097308 */ /* 0x000ea20000000800 */
[----:B0-----:R-:W-:-:S07]  /*5700*/  FADD.FTZ R11, R175, R4 ;  /* 0x00000004af0b7221 */ /* 0x001fce0000010000 */
[----:B------:R-:W0:Y:S01]  /*5710*/  MUFU.EX2 R10, R10 ;  /* 0x0000000a000a7308 */ /* 0x000e220000000800 */
[----:B---3--:R-:W-:-:S04]  /*5720*/  FADD.FTZ R12, R180, R3 ;  /* 0x00000003b40c7221 */ /* 0x008fc80000010000 */
[C---:B--2---:R-:W-:Y:S01]  /*5730*/  FADD.FTZ R3, R9.reuse, R12 ;  /* 0x0000000c09037221 */ /* 0x044fe20000010000 */
[----:B------:R-:W-:Y:S01]  /*5740*/  F2FP.BF16.F32.PACK_AB R174, R9, R180 ;  /* 0x000000b409ae723e */ /* 0x000fe200000010ff */
[C---:B0-----:R-:W-:Y:S01]  /*5750*/  FADD.FTZ R4, R10.reuse, R11 ;  /* 0x0000000b0a047221 */ /* 0x041fe20000010000 */
[----:B------:R-:W-:Y:S01]  /*5760*/  F2FP.BF16.F32.PACK_AB R175, R10, R175 ;  /* 0x000000af0aaf723e */ /* 0x000fe200000010ff */
[----:B------:R-:W-:Y:S06]  /*5770*/  @!P0 BRA `(.L_x_4450) ;  /* 0x0000000000048947 */ /* 0x000fec0003800000 */
[----:B------:R-:W-:Y:S01]  /*5780*/  BPT.TRAP 0x1 ;  /* 0x000000040000795c */ /* 0x000fe20000300000 */
.L_x_4450:
[----:B------:R0:W2:Y:S01]  /*5790*/  SYNCS.PHASECHK.TRANS64.TRYWAIT P1, [UR26+0x22850], R7 ;  /* 0x02285007ff0075a7 */ /* 0x0000a2000802015a */
[----:B------:R-:W-:Y:S05]  /*57a0*/  @!P0 BRA `(.L_x_4451) ;  /* 0x0000000000048947 */ /* 0x000fea0003800000 */
[----:B------:R-:W-:Y:S01]  /*57b0*/  BPT.TRAP 0x1 ;  /* 0x000000040000795c */ /* 0x000fe20000300000 */
.L_x_4451:
[----:B------:R-:W-:Y:S01]  /*57c0*/  VIADD R8, R200, 0x8 ;  /* 0x00000008c8087836 */ /* 0x000fe20000000000 */
[----:B--2---:R-:W-:Y:S06]  /*57d0*/  @P1 BRA `(.L_x_4452) ;  /* 0x0000000000081947 */ /* 0x004fec0003800000 */
[----:B------:R-:W2:Y:S02]  /*57e0*/  SYNCS.PHASECHK.TRANS64.TRYWAIT P1, [UR26+0x22850], R7 ;  /* 0x02285007ff0075a7 */ /* 0x000ea4000802015a */
[----:B--2---:R-:W-:Y:S05]  /*57f0*/  @!P1 BRA `(.L_x_4453) ;  /* 0x0000009400049947 */ /* 0x004fea0003800000 */
.L_x_4452:
        /* <DEDUP_REMOVED lines=39> */
.L_x_4454:
[----:B------:R-:W-:Y:S01]  /*5a70*/  UISETP.GT.AND UP0, UPT, UR23, UR22, UPT ;  /* 0x000000161700728c */ /* 0x000fe2000bf04270 */
[----:B------:R-:W-:Y:S01]  /*5a80*/  IMAD.MOV.U32 R9, RZ, RZ, R5 ;  /* 0x000000ffff097224 */ /* 0x000fe200078e0005 */
[----:B------:R-:W-:Y:S01]  /*5a90*/  UIADD3 UR26, UR26, 0x22860, URZ ;  /* 0x000228601a1a7890 */ /* 0x000fe2000fffe03f */
[----:B------:R-:W-:Y:S01]  /*5aa0*/  IMAD.MOV.U32 R8, RZ, RZ, R6 ;  /* 0x000000ffff087224 */ /* 0x000fe200078e0006 */
[----:B------:R-:W-:Y:S02]  /*5ab0*/  UIADD3 UR23, UR23, -0x1, URZ ;  /* 0xffffffff17177890 */ /* 0x000fe4000fffe03f */
[----:B------:R-:W-:Y:S01]  /*5ac0*/  PLOP3.LUT P1, PT, PT, PT, UP0, 0x80, 0x0 ;  /* 0x000000000000781c */ /* 0x000fe20003f2f008 */
[----:B------:R-:W-:-:S09]  /*5ad0*/  UPRMT UR26, UR25, 0x654, UR26 ;  /* 0x00000654191a7896 */ /* 0x000fd2000800001a */
[----:B------:R-:W-:Y:S03]  /*5ae0*/  SYNCS.ARRIVE.TRANS64.RED.A1T0 RZ, [UR26], RZ ;  /* 0x000000ffffff79a7 */ /* 0x000fe6000810041a */
[----:B------:R-:W-:Y:S05]  /*5af0*/  @P1 BRA `(.L_x_4455) ;  /* 0xffffffd800d81947 */ /* 0x000fea000383ffff */
.L_x_4444:
[----:B------:R-:W-:-:S13]  /*5b00*/  ISETP.LE.AND P1, PT, RZ, UR23, PT ;  /* 0x00000017ff007c0c */ /* 0x000fda000bf23270 */
[----:B------:R-:W-:Y:S05]  /*5b10*/  @!P1 BRA `(.L_x_4456) ;  /* 0x0000001c00509947 */ /* 0x000fea0003800000 */
[----:B------:R-:W-:Y:S01]  /*5b20*/  IMAD.MOV.U32 R202, RZ, RZ, R5 ;  /* 0x000000ffffca7224 */ /* 0x000fe200078e0005 */
[----:B------:R-:W-:Y:S01]  /*5b30*/  ULDC UR22, c[0x0][0x988] ;  /* 0x0002620000167ab9 */ /* 0x000fe20000000800 */
[----:B---3--:R-:W-:-:S07]  /*5b40*/  IMAD.MOV.U32 R9, RZ, RZ, R6 ;  /* 0x000000ffff097224 */ /* 0x008fce00078e0006 */
.L_x_4467:
[----:B------:R-:W-:-:S04]  /*5b50*/  UIADD3 UR36, UR36, 0x1, URZ ;  /* 0x0000000124247890 */ /* 0x000fc8000fffe03f */
[----:B------:R-:W-:-:S04]  /*5b60*/  UISETP.NE.AND UP0, UPT, UR36, 0x2, UPT ;  /* 0x000000022400788c */ /* 0x000fc8000bf05270 */
[----:B------:R-:W-:Y:S02]  /*5b70*/  USEL UR6, URZ, 0x1, UP0 ;  /* 0x000000013f067887 */ /* 0x000fe40008000000 */
[----:B------:R-:W-:Y:S02]  /*5b80*/  USEL UR36, UR36, URZ, UP0 ;  /* 0x0000003f24247287 */ /* 0x000fe40008000000 */
[----:B------:R-:W-:Y:S01]  /*5b90*/  ULOP3.LUT UR37, UR37, UR6, URZ, 0x3c, !UPT ;  /* 0x0000000625257292 */ /* 0x000fe2000f8e3c3f */
[----:B-1----:R-:W-:Y:S11]  /*5ba0*/  @!P0 BRA `(.L_x_4457) ;  /* 0x0000000000048947 */ /* 0x002ff60003800000 */
[----:B------:R-:W-:Y:S01]  /*5bb0*/  BPT.TRAP 0x1 ;  /* 0x000000040000795c */ /* 0x000fe20000300000 */
.L_x_4457:
        /* <DEDUP_REMOVED lines=9> */
.L_x_4458:
[----:B--2---:R-:W-:Y:S05]  /*5c50*/  @P1 BRA `(.L_x_4459) ;  /* 0x0000000000081947 */ /* 0x004fea0003800000 */
[----:B------:R-:W2:Y:S02]  /*5c60*/  SYNCS.PHASECHK.TRANS64.TRYWAIT P1, [UR25+0x22830], R7 ;  /* 0x02283007ff0075a7 */ /* 0x000ea40008020159 */
[----:B--2---:R-:W-:Y:S05]  /*5c70*/  @!P1 BRA `(.L_x_4460) ;  /* 0x0000008c00fc9947 */ /* 0x004fea0003800000 */
.L_x_4459:
[----:B------:R-:W-:Y:S01]  /*5c80*/  UIMAD UR6, UR36, 0x300, UR20 ;  /* 0x00000300240678a4 */ /* 0x000fe2000f8e0214 */
[----:B------:R-:W-:Y:S01]  /*5c90*/  WARPGROUP.ARRIVE ;  /* 0x00000000000079c5 */ /* 0x000fe20000000000 */
[----:B------:R-:W-:Y:S01]  /*5ca0*/  UMOV UR7, 0x40000040 ;  /* 0x4000004000077882 */ /* 0x000fe20000000000 */
[----:B------:R-:W-:Y:S01]  /*5cb0*/  UMOV UR11, 0x40000040 ;  /* 0x40000040000b7882 */ /* 0x000fe20000000000 */
[----:B------:R-:W-:-:S03]  /*5cc0*/  UIADD3 UR10, UR6, 0x2, URZ ;  /* 0x00000002060a7890 */ /* 0x000fc6000fffe03f */
[----:B-1----:R-:W1:Y:S01]  /*5cd0*/  S2R R0, SR_TID.X ;  /* 0x0000000000007919 */ /* 0x002e620000002100 */
        /* <DEDUP_REMOVED lines=20> */
.L_x_4461:
[----:B------:R-:W-:Y:S01]  /*5e20*/  FMNMX.FTZ R6, R152, R9, !PT ;  /* 0x0000000998067209 */ /* 0x000fe20007810000 */
[----:B------:R-:W-:Y:S01]  /*5e30*/  UMOV UR10, UR22 ;  /* 0x00000016000a7c82 */ /* 0x000fe20008000000 */
[----:B------:R-:W-:Y:S01]  /*5e40*/  FMNMX.FTZ R10, R154, R202, !PT ;  /* 0x000000ca9a0a7209 */ /* 0x000fe20007810000 */
[----:B------:R-:W-:Y:S01]  /*5e50*/  UIADD3 UR6, UR25, 0x22840, URZ ;  /* 0x0002284019067890 */ /* 0x000fe2000fffe03f */
[----:B------:R-:W-:-:S03]  /*5e60*/  FMNMX.FTZ R5, R153, R6, !PT ;  /* 0x0000000699057209 */ /* 0x000fc60007810000 */
[----:B------:R-:W-:Y:S01]  /*5e70*/  UPRMT UR6, UR24, 0x654, UR6 ;  /* 0x0000065418067896 */ /* 0x000fe20008000006 */
[----:B------:R-:W-:-:S04]  /*5e80*/  FMNMX.FTZ R6, R156, R5, !PT ;  /* 0x000000059c067209 */ /* 0x000fc80007810000 */
[----:B------:R-:W-:-:S04]  /*5e90*/  FMNMX.FTZ R5, R157, R6, !PT ;  /* 0x000000069d057209 */ /* 0x000fc80007810000 */
[----:B------:R-:W-:Y:S01]  /*5ea0*/  FMNMX.FTZ R6, R160, R5, !PT ;  /* 0x00000005a0067209 */ /* 0x000fe20007810000 */
[----:B------:R-:W-:Y:S03]  /*5eb0*/  SYNCS.ARRIVE.TRANS64.RED.A1T0 RZ, [UR6], RZ ;  /* 0x000000ffffff79a7 */ /* 0x000fe60008100406 */
        /* <DEDUP_REMOVED lines=45> */
[----:B------:R-:W2:Y:S01]  /*6190*/  MUFU.EX2 R8, R8 ;  /* 0x0000000800087308 */ /* 0x000ea20000000800 */
[--C-:B------:R-:W-:Y:S01]  /*61a0*/  FFMA.FTZ R153, R156, UR10, -R203.reuse ;  /* 0x0000000a9c997c23 */ /* 0x100fe200080108cb */
[----:B------:R-:W-:Y:S01]  /*61b0*/  FMNMX.FTZ R5, R179, R10, !PT ;  /* 0x0000000ab3057209 */ /* 0x000fe20007810000 */
[--C-:B------:R-:W-:Y:S01]  /*61c0*/  FFMA.FTZ R21, R161, UR10, -R203.reuse ;  /* 0x0000000aa1157c23 */ /* 0x100fe200080108cb */
[--C-:B------:R-:W-:Y:S01]  /*61d0*/  FFMA.FTZ R161, R169, UR10, -R203.reuse ;  /* 0x0000000aa9a17c23 */ /* 0x100fe200080108cb */
[--C-:B------:R-:W-:Y:S01]  /*61e0*/  FFMA.FTZ R169, R185, UR10, -R203.reuse ;  /* 0x0000000ab9a97c23 */ /* 0x100fe200080108cb */
[----:B------:R-:W-:Y:S01]  /*61f0*/  FMNMX.FTZ R10, R182, R5, !PT ;  /* 0x00000005b60a7209 */ /* 0x000fe20007810000 */
[--C-:B------:R-:W-:Y:S01]  /*6200*/  FFMA.FTZ R156, R160, UR10, -R203.reuse ;  /* 0x0000000aa09c7c23 */ /* 0x100fe200080108cb */
[----:B------:R-:W3:Y:S01]  /*6210*/  MUFU.EX2 R15, R15 ;  /* 0x0000000f000f7308 */ /* 0x000ee20000000800 */
[--C-:B------:R-:W-:Y:S01]  /*6220*/  FFMA.FTZ R160, R168, UR10, -R203.reuse ;  /* 0x0000000aa8a07c23 */ /* 0x100fe200080108cb */
[----:B------:R-:W-:Y:S01]  /*6230*/  FMNMX.FTZ R5, R183, R10, !PT ;  /* 0x0000000ab7057209 */ /* 0x000fe20007810000 */
[--C-:B------:R-:W-:Y:S01]  /*6240*/  FFMA.FTZ R168, R184, UR10, -R203.reuse ;  /* 0x0000000ab8a87c23 */ /* 0x100fe200080108cb */
[--C-:B------:R-:W-:Y:S01]  /*6250*/  FFMA.FTZ R20, R165, UR10, -R203.reuse ;  /* 0x0000000aa5147c23 */ /* 0x100fe200080108cb */
[--C-:B------:R-:W-:Y:S01]  /*6260*/  FFMA.FTZ R165, R173, UR10, -R203.reuse ;  /* 0x0000000aada57c23 */ /* 0x100fe200080108cb */
[----:B------:R-:W-:Y:S01]  /*6270*/  FMNMX.FTZ R10, R186, R5, !PT ;  /* 0x00000005ba0a7209 */ /* 0x000fe20007810000 */
[--C-:B------:R-:W-:Y:S01]  /*6280*/  FFMA.FTZ R173, R189, UR10, -R203.reuse ;  /* 0x0000000abdad7c23 */ /* 0x100fe200080108cb */
[----:B------:R-:W4:Y:S01]  /*6290*/  MUFU.EX2 R152, R152 ;  /* 0x0000009800987308 */ /* 0x000f220000000800 */
[--C-:B------:R-:W-:Y:S01]  /*62a0*/  FFMA.FTZ R12, R172, UR10, -R203.reuse ;  /* 0x0000000aac0c7c23 */ /* 0x100fe200080108cb */
[----:B------:R-:W-:Y:S01]  /*62b0*/  FMNMX.FTZ R5, R187, R10, !PT ;  /* 0x0000000abb057209 */ /* 0x000fe20007810000 */
[--C-:B------:R-:W-:Y:S01]  /*62c0*/  FFMA.FTZ R201, R177, UR10, -R203.reuse ;  /* 0x0000000ab1c97c23 */ /* 0x100fe200080108cb */
[--C-:B------:R-:W-:Y:S01]  /*62d0*/  FFMA.FTZ R172, R192, UR10, -R203.reuse ;  /* 0x0000000ac0ac7c23 */ /* 0x100fe200080108cb */
[--C-:B------:R-:W-:Y:S01]  /*62e0*/  FFMA.FTZ R177, R193, UR10, -R203.reuse ;  /* 0x0000000ac1b17c23 */ /* 0x100fe200080108cb */
[----:B------:R-:W-:Y:S01]  /*62f0*/  FMNMX.FTZ R10, R190, R5, !PT ;  /* 0x00000005be0a7209 */ /* 0x000fe20007810000 */
[--C-:B------:R-:W-:Y:S01]  /*6300*/  FFMA.FTZ R196, R196, UR10, -R203.reuse ;  /* 0x0000000ac4c47c23 */ /* 0x100fe200080108cb */
[----:B------:R-:W5:Y:S01]  /*6310*/  MUFU.EX2 R153, R153 ;  /* 0x0000009900997308 */ /* 0x000f620000000800 */
[----:B--2---:R-:W-:Y:S01]  /*6320*/  FMUL.FTZ R24, R24, R8 ;  /* 0x0000000818187220 */ /* 0x004fe20000410000 */
[----:B------:R-:W-:Y:S01]  /*6330*/  FMNMX.FTZ R5, R191, R10, !PT ;  /* 0x0000000abf057209 */ /* 0x000fe20007810000 */
[-C--:B------:R-:W-:Y:S01]  /*6340*/  FMUL.FTZ R25, R25, R8.reuse ;  /* 0x0000000819197220 */ /* 0x080fe20000410000 */
[-C--:B------:R-:W-:Y:S01]  /*6350*/  FMUL.FTZ R28, R28, R8.reuse ;  /* 0x000000081c1c7220 */ /* 0x080fe20000410000 */
[-C--:B------:R-:W-:Y:S01]  /*6360*/  FMUL.FTZ R29, R29, R8.reuse ;  /* 0x000000081d1d7220 */ /* 0x080fe20000410000 */
[----:B------:R-:W-:Y:S01]  /*6370*/  FMNMX.FTZ R10, R194, R5, !PT ;  /* 0x00000005c20a7209 */ /* 0x000fe20007810000 */
[-C--:B------:R-:W-:Y:S01]  /*6380*/  FMUL.FTZ R32, R32, R8.reuse ;  /* 0x0000000820207220 */ /* 0x080fe20000410000 */
[----:B------:R-:W2:Y:S01]  /*6390*/  MUFU.EX2 R200, R200 ;  /* 0x000000c800c87308 */ /* 0x000ea20000000800 */
[----:B------:R-:W-:Y:S01]  /*63a0*/  FMUL.FTZ R33, R33, R8 ;  /* 0x0000000821217220 */ /* 0x000fe20000410000 */
[----:B------:R-:W-:Y:S01]  /*63b0*/  FMNMX.FTZ R5, R195, R10, !PT ;  /* 0x0000000ac3057209 */ /* 0x000fe20007810000 */
[-C--:B------:R-:W-:Y:S01]  /*63c0*/  FMUL.FTZ R36, R36, R8.reuse ;  /* 0x0000000824247220 */ /* 0x080fe20000410000 */
[-C--:B------:R-:W-:Y:S01]  /*63d0*/  FMUL.FTZ R37, R37, R8.reuse ;  /* 0x0000000825257220 */ /* 0x080fe20000410000 */
[-C--:B------:R-:W-:Y:S01]  /*63e0*/  FMUL.FTZ R40, R40, R8.reuse ;  /* 0x0000000828287220 */ /* 0x080fe20000410000 */
[----:B------:R-:W-:Y:S01]  /*63f0*/  FMNMX.FTZ R10, R198, R5, !PT ;  /* 0x00000005c60a7209 */ /* 0x000fe20007810000 */
[-C--:B------:R-:W-:Y:S01]  /*6400*/  FMUL.FTZ R41, R41, R8.reuse ;  /* 0x0000000829297220 */ /* 0x080fe20000410000 */
[----:B------:R-:W0:Y:S01]  /*6410*/  MUFU.EX2 R156, R156 ;  /* 0x0000009c009c7308 */ /* 0x000e220000000800 */
[----:B------:R-:W-:Y:S01]  /*6420*/  FMUL.FTZ R44, R44, R8 ;  /* 0x000000082c2c7220 */ /* 0x000fe20000410000 */
[----:B------:R-:W-:Y:S01]  /*6430*/  FMNMX.FTZ R10, R199, R10, !PT ;  /* 0x0000000ac70a7209 */ /* 0x000fe20007810000 */
[-C--:B------:R-:W-:Y:S01]  /*6440*/  FMUL.FTZ R45, R45, R8.reuse ;  /* 0x000000082d2d7220 */ /* 0x080fe20000410000 */
[-C--:B------:R-:W-:Y:S01]  /*6450*/  FMUL.FTZ R48, R48, R8.reuse ;  /* 0x0000000830307220 */ /* 0x080fe20000410000 */
        /* <DEDUP_REMOVED lines=28> */
[--C-:B------:R-:W-:Y:S01]  /*6620*/  FFMA.FTZ R10, R188, UR10, -R203.reuse ;  /* 0x0000000abc0a7c23 */ /* 0x100fe200080108cb */
[-C--:B------:R-:W-:Y:S01]  /*6630*/  FMUL.FTZ R93, R93, R8.reuse ;  /* 0x000000085d5d7220 */ /* 0x080fe20000410000 */
[-C--:B------:R-:W-:Y:S01]  /*6640*/  FMUL.FTZ R96, R96, R8.reuse ;  /* 0x0000000860607220 */ /* 0x080fe20000410000 */
[----:B------:R-:W1:Y:S01]  /*6650*/  SHFL.BFLY PT, R176, R9, 0x1, 0x1f ;  /* 0x0c201f0009b07f89 */ /* 0x000e6200000e0000 */
        /* <DEDUP_REMOVED lines=23> */
[----:B-1----:R-:W-:Y:S01]  /*67d0*/  FMNMX.FTZ R5, R9, R176, !PT ;  /* 0x000000b009057209 */ /* 0x002fe20007810000 */
[----:B------:R-:W-:Y:S01]  /*67e0*/  FFMA.FTZ R176, R197, UR10, -R203 ;  /* 0x0000000ac5b07c23 */ /* 0x000fe200080108cb */
[-C--:B------:R-:W-:Y:S01]  /*67f0*/  FMUL.FTZ R137, R137, R8.reuse ;  /* 0x0000000889897220 */ /* 0x080fe20000410000 */
[-C--:B------:R-:W-:Y:S01]  /*6800*/  FMUL.FTZ R140, R140, R8.reuse ;  /* 0x000000088c8c7220 */ /* 0x080fe20000410000 */
[----:B------:R-:W-:Y:S01]  /*6810*/  MUFU.EX2 R164, R164 ;  /* 0x000000a400a47308 */ /* 0x000fe20000000800 */
[----:B------:R-:W-:Y:S01]  /*6820*/  FADD.FTZ R157, -R5, R202 ;  /* 0x000000ca059d7221 */ /* 0x000fe20000010100 */
[-C--:B------:R-:W-:Y:S01]  /*6830*/  FMUL.FTZ R141, R141, R8.reuse ;  /* 0x000000088d8d7220 */ /* 0x080fe20000410000 */
[-C--:B------:R-:W-:Y:S01]  /*6840*/  FMUL.FTZ R144, R144, R8.reuse ;  /* 0x0000000890907220 */ /* 0x080fe20000410000 */
[-C--:B------:R-:W-:Y:S01]  /*6850*/  FMUL.FTZ R145, R145, R8.reuse ;  /* 0x0000000891917220 */ /* 0x080fe20000410000 */
[----:B------:R-:W-:Y:S01]  /*6860*/  FMUL.FTZ R181, R157, UR10 ;  /* 0x0000000a9db57c20 */ /* 0x000fe20008410000 */
[----:B------:R-:W-:Y:S01]  /*6870*/  FMUL.FTZ R157, R5, UR10 ;  /* 0x0000000a059d7c20 */ /* 0x000fe20008410000 */
[-C--:B------:R-:W-:Y:S01]  /*6880*/  FMUL.FTZ R148, R148, R8.reuse ;  /* 0x0000000894947220 */ /* 0x080fe20000410000 */
[----:B------:R-:W-:Y:S01]  /*6890*/  MUFU.EX2 R201, R201 ;  /* 0x000000c900c97308 */ /* 0x000fe20000000800 */
[----:B------:R-:W-:Y:S01]  /*68a0*/  FMUL.FTZ R149, R149, R8 ;  /* 0x0000000895957220 */ /* 0x000fe20000410000 */
        /* <DEDUP_REMOVED lines=10> */
[----:B------:R-:W-:Y:S01]  /*6950*/  FFMA.FTZ R175, R179, UR10, -R157 ;  /* 0x0000000ab3af7c23 */ /* 0x000fe2000801089d */
[----:B---3--:R-:W-:Y:S01]  /*6960*/  FFMA.FTZ R179, R8, R3, R15 ;  /* 0x0000000308b37223 */ /* 0x008fe2000001000f */
[--C-:B------:R-:W-:Y:S01]  /*6970*/  FFMA.FTZ R162, R166, UR10, -R157.reuse ;  /* 0x0000000aa6a27c23 */ /* 0x100fe2000801089d */
[----:B------:R-:W-:Y:S01]  /*6980*/  FFMA.FTZ R166, R170, UR10, -R157 ;  /* 0x0000000aaaa67c23 */ /* 0x000fe2000801089d */
[----:B------:R-:W1:Y:S01]  /*6990*/  MUFU.EX2 R180, R180 ;  /* 0x000000b400b47308 */ /* 0x000e620000000800 */
[----:B----4-:R-:W-:Y:S01]  /*69a0*/  FADD.FTZ R154, R152, R179 ;  /* 0x000000b3989a7221 */ /* 0x010fe20000010000 */
[--C-:B------:R-:W-:Y:S01]  /*69b0*/  FFMA.FTZ R3, R182, UR10, -R157.reuse ;  /* 0x0000000ab6037c23 */ /* 0x100fe2000801089d */
[--C-:B------:R-:W-:Y:S01]  /*69c0*/  FFMA.FTZ R170, R174, UR10, -R157.reuse ;  /* 0x0000000aaeaa7c23 */ /* 0x100fe2000801089d */
[--C-:B------:R-:W-:Y:S01]  /*69d0*/  FFMA.FTZ R174, R178, UR10, -R157.reuse ;  /* 0x0000000ab2ae7c23 */ /* 0x100fe2000801089d */
[----:B-----5:R-:W-:Y:S01]  /*69e0*/  FADD.FTZ R189, R153, R154 ;  /* 0x0000009a99bd7221 */ /* 0x020fe20000010000 */
[--C-:B------:R-:W-:Y:S01]  /*69f0*/  FFMA.FTZ R178, R186, UR10, -R157.reuse ;  /* 0x0000000abab27c23 */ /* 0x100fe2000801089d */
[----:B------:R-:W-:Y:S01]  /*6a00*/  FFMA.FTZ R190, R190, UR10, -R157 ;  /* 0x0000000abebe7c23 */ /* 0x000fe2000801089d */
[----:B------:R-:W3:Y:S01]  /*6a10*/  MUFU.EX2 R155, R155 ;  /* 0x0000009b009b7308 */ /* 0x000ee20000000800 */
[----:B--2---:R-:W-:Y:S01]  /*6a20*/  FADD.FTZ R189, R200, R189 ;  /* 0x000000bdc8bd7221 */ /* 0x004fe20000010000 */
[--C-:B------:R-:W-:Y:S01]  /*6a30*/  FFMA.FTZ R191, R191, UR10, -R157.reuse ;  /* 0x0000000abfbf7c23 */ /* 0x100fe2000801089d */
[--C-:B------:R-:W-:Y:S01]  /*6a40*/  FFMA.FTZ R194, R194, UR10, -R157.reuse ;  /* 0x0000000ac2c27c23 */ /* 0x100fe2000801089d */
[----:B------:R-:W-:Y:S01]  /*6a50*/  FFMA.FTZ R195, R195, UR10, -R157 ;  /* 0x0000000ac3c37c23 */ /* 0x000fe2000801089d */
[----:B0-----:R-:W-:Y:S01]  /*6a60*/  FADD.FTZ R182, R156, R189 ;  /* 0x000000bd9cb67221 */ /* 0x001fe20000010000 */
[--C-:B------:R-:W-:Y:S01]  /*6a70*/  FFMA.FTZ R198, R198, UR10, -R157.reuse ;  /* 0x0000000ac6c67c23 */ /* 0x100fe2000801089d */
[--C-:B------:R-:W-:Y:S01]  /*6a80*/  FFMA.FTZ R199, R199, UR10, -R157.reuse ;  /* 0x0000000ac7c77c23 */ /* 0x100fe2000801089d */
[----:B------:R-:W0:Y:S01]  /*6a90*/  MUFU.EX2 R158, R158 ;  /* 0x0000009e009e7308 */ /* 0x000e220000000800 */
[----:B-1----:R-:W-:Y:S01]  /*6aa0*/  FFMA.FTZ R4, R181, R4, R180 ;  /* 0x00000004b5047223 */ /* 0x002fe200000100b4 */
[C---:B------:R-:W-:Y:S01]  /*6ab0*/  FADD.FTZ R182, R21.reuse, R182 ;  /* 0x000000b615b67221 */ /* 0x040fe20000010000 */
[----:B------:R-:W-:Y:S01]  /*6ac0*/  F2FP.BF16.F32.PACK_AB R152, R152, R15 ;  /* 0x0000000f9898723e */ /* 0x000fe200000010ff */
[-C--:B------:R-:W-:Y:S01]  /*6ad0*/  FMUL.FTZ R26, R26, R181.reuse ;  /* 0x000000b51a1a7220 */ /* 0x080fe20000410000 */
[----:B------:R-:W-:Y:S01]  /*6ae0*/  F2FP.BF16.F32.PACK_AB R156, R21, R156 ;  /* 0x0000009c159c723e */ /* 0x000fe200000010ff */
[-C--:B------:R-:W-:Y:S01]  /*6af0*/  FMUL.FTZ R27, R27, R181.reuse ;  /* 0x000000b51b1b7220 */ /* 0x080fe20000410000 */
[-C--:B------:R-:W-:Y:S01]  /*6b00*/  FMUL.FTZ R30, R30, R181.reuse ;  /* 0x000000b51e1e7220 */ /* 0x080fe20000410000 */
[----:B------:R-:W1:Y:S01]  /*6b10*/  MUFU.EX2 R185, R185 ;  /* 0x000000b900b97308 */ /* 0x000e620000000800 */
[----:B---3--:R-:W-:Y:S01]  /*6b20*/  FADD.FTZ R179, R155, R4 ;  /* 0x000000049bb37221 */ /* 0x008fe20000010000 */
[----:B------:R-:W-:Y:S01]  /*6b30*/  FFMA.FTZ R4, R183, UR10, -R157 ;  /* 0x0000000ab7047c23 */ /* 0x000fe2000801089d */
[-C--:B------:R-:W-:Y:S01]  /*6b40*/  FMUL.FTZ R31, R31, R181.reuse ;  /* 0x000000b51f1f7220 */ /* 0x080fe20000410000 */
[-C--:B------:R-:W-:Y:S01]  /*6b50*/  FMUL.FTZ R34, R34, R181.reuse ;  /* 0x000000b522227220 */ /* 0x080fe20000410000 */
[-C--:B------:R-:W-:Y:S01]  /*6b60*/  FMUL.FTZ R35, R35, R181.reuse ;  /* 0x000000b523237220 */ /* 0x080fe20000410000 */
[-C--:B------:R-:W-:Y:S01]  /*6b70*/  FMUL.FTZ R38, R38, R181.reuse ;  /* 0x000000b526267220 */ /* 0x080fe20000410000 */
[-C--:B------:R-:W-:Y:S01]  /*6b80*/  FMUL.FTZ R39, R39, R181.reuse ;  /* 0x000000b527277220 */ /* 0x080fe20000410000 */
[----:B------:R-:W2:Y:S01]  /*6b90*/  MUFU.EX2 R159, R159 ;  /* 0x0000009f009f7308 */ /* 0x000ea20000000800 */
[----:B0-----:R-:W-:Y:S01]  /*6ba0*/  FADD.FTZ R154, R158, R179 ;  /* 0x000000b39e9a7221 */ /* 0x001fe20000010000 */
[----:B------:R-:W-:Y:S01]  /*6bb0*/  FFMA.FTZ R179, R187, UR10, -R157 ;  /* 0x0000000abbb37c23 */ /* 0x000fe2000801089d */
[----:B------:R-:W-:Y:S01]  /*6bc0*/  FADD.FTZ R187, R13, R182 ;  /* 0x000000b60dbb7221 */ /* 0x000fe20000010000 */
[-C--:B------:R-:W-:Y:S01]  /*6bd0*/  FMUL.FTZ R42, R42, R181.reuse ;  /* 0x000000b52a2a7220 */ /* 0x080fe20000410000 */
[-C--:B------:R-:W-:Y:S01]  /*6be0*/  FMUL.FTZ R43, R43, R181.reuse ;  /* 0x000000b52b2b7220 */ /* 0x080fe20000410000 */
[-C--:B------:R-:W-:Y:S01]  /*6bf0*/  FMUL.FTZ R46, R46, R181.reuse ;  /* 0x000000b52e2e7220 */ /* 0x080fe20000410000 */
[----:B------:R-:W-:Y:S01]  /*6c00*/  FADD.FTZ R187, R20, R187 ;  /* 0x000000bb14bb7221 */ /* 0x000fe20000010000 */
        /* <DEDUP_REMOVED lines=34> */
[----:B------:R-:W-:Y:S01]  /*6e30*/  FADD.FTZ R154, R160, R187 ;  /* 0x000000bba09a7221 */ /* 0x000fe20000010000 */
[----:B------:R-:W-:Y:S01]  /*6e40*/  F2FP.BF16.F32.PACK_AB R160, R161, R160 ;  /* 0x000000a0a1a0723e */ /* 0x000fe200000010ff */
[-C--:B------:R-:W-:Y:S01]  /*6e50*/  FMUL.FTZ R95, R95, R181.reuse ;  /* 0x000000b55f5f7220 */ /* 0x080fe20000410000 */
[----:B------:R-:W-:Y:S01]  /*6e60*/  FMUL.FTZ R98, R98, R181 ;  /* 0x000000b562627220 */ /* 0x000fe20000410000 */
[----:B------:R-:W-:Y:S01]  /*6e70*/  FADD.FTZ R157, R161, R154 ;  /* 0x0000009aa19d7221 */ /* 0x000fe20000010000 */
[----:B------:R-:W-:Y:S01]  /*6e80*/  F2FP.BF16.F32.PACK_AB R154, R200, R153 ;  /* 0x00000099c89a723e */ /* 0x000fe200000010ff */
[----:B------:R-:W2:Y:S01]  /*6e90*/  MUFU.EX2 R170, R170 ;  /* 0x000000aa00aa7308 */ /* 0x000ea20000000800 */
[----:B0-----:R-:W-:Y:S01]  /*6ea0*/  FADD.FTZ R182, R166, R183 ;  /* 0x000000b7a6b67221 */ /* 0x001fe20000010000 */
[----:B------:R-:W-:Y:S01]  /*6eb0*/  F2FP.BF16.F32.PACK_AB R153, R155, R180 ;  /* 0x000000b49b99723e */ /* 0x000fe200000010ff */
[-C--:B------:R-:W-:Y:S01]  /*6ec0*/  FMUL.FTZ R99, R99, R181.reuse ;  /* 0x000000b563637220 */ /* 0x080fe20000410000 */
[----:B------:R-:W-:Y:S01]  /*6ed0*/  F2FP.BF16.F32.PACK_AB R155, R185, R158 ;  /* 0x0000009eb99b723e */ /* 0x000fe200000010ff */
[----:B------:R-:W-:Y:S01]  /*6ee0*/  FMUL.FTZ R102, R102, R181 ;  /* 0x000000b566667220 */ /* 0x000fe20000410000 */
[----:B------:R-:W-:Y:S01]  /*6ef0*/  F2FP.BF16.F32.PACK_AB R158, R20, R13 ;  /* 0x0000000d149e723e */ /* 0x000fe200000010ff */
[-C--:B------:R-:W-:Y:S01]  /*6f00*/  FMUL.FTZ R103, R103, R181.reuse ;  /* 0x000000b567677220 */ /* 0x080fe20000410000 */
[----:B------:R-:W0:Y:S01]  /*6f10*/  MUFU.EX2 R171, R171 ;  /* 0x000000ab00ab7308 */ /* 0x000e220000000800 */
[C---:B-1----:R-:W-:Y:S01]  /*6f20*/  FADD.FTZ R183, R167.reuse, R182 ;  /* 0x000000b6a7b77221 */ /* 0x042fe20000010000 */
[----:B------:R-:W-:Y:S01]  /*6f30*/  FADD.FTZ R182, R12, R157 ;  /* 0x0000009d0cb67221 */ /* 0x000fe20000010000 */
[----:B------:R-:W-:Y:S01]  /*6f40*/  F2FP.BF16.F32.PACK_AB R161, R167, R166 ;  /* 0x000000a6a7a1723e */ /* 0x000fe200000010ff */
[-C--:B------:R-:W-:Y:S01]  /*6f50*/  FMUL.FTZ R106, R106, R181.reuse ;  /* 0x000000b56a6a7220 */ /* 0x080fe20000410000 */
[-C--:B------:R-:W-:Y:S01]  /*6f60*/  FMUL.FTZ R107, R107, R181.reuse ;  /* 0x000000b56b6b7220 */ /* 0x080fe20000410000 */
[----:B------:R-:W-:Y:S01]  /*6f70*/  FADD.FTZ R157, R165, R182 ;  /* 0x000000b6a59d7221 */ /* 0x000fe20000010000 */
[----:B------:R-:W-:Y:S01]  /*6f80*/  FMUL.FTZ R110, R110, R181 ;  /* 0x000000b56e6e7220 */ /* 0x000fe20000410000 */
[----:B------:R-:W1:Y:S01]  /*6f90*/  MUFU.EX2 R174, R174 ;  /* 0x000000ae00ae7308 */ /* 0x000e620000000800 */
[----:B--2---:R-:W-:Y:S01]  /*6fa0*/  FADD.FTZ R186, R170, R183 ;  /* 0x000000b7aaba7221 */ /* 0x004fe20000010000 */
[----:B------:R-:W-:Y:S01]  /*6fb0*/  FADD.FTZ R182, R164, R157 ;  /* 0x0000009da4b67221 */ /* 0x000fe20000010000 */
[----:B------:R-:W-:Y:S01]  /*6fc0*/  F2FP.BF16.F32.PACK_AB R157, R184, R159 ;  /* 0x0000009fb89d723e */ /* 0x000fe200000010ff */
[-C--:B------:R-:W-:Y:S01]  /*6fd0*/  FMUL.FTZ R111, R111, R181.reuse ;  /* 0x000000b56f6f7220 */ /* 0x080fe20000410000 */
[----:B------:R-:W-:Y:S01]  /*6fe0*/  F2FP.BF16.F32.PACK_AB R159, R163, R162 ;  /* 0x000000a2a39f723e */ /* 0x000fe200000010ff */
[----:B------:R-:W-:Y:S01]  /*6ff0*/  FADD.FTZ R182, R201, R182 ;  /* 0x000000b6c9b67221 */ /* 0x000fe20000010000 */
[----:B------:R-:W-:Y:S01]  /*7000*/  F2FP.BF16.F32.PACK_AB R162, R165, R12 ;  /* 0x0000000ca5a2723e */ /* 0x000fe200000010ff */
[----:B------:R-:W2:Y:S01]  /*7010*/  MUFU.EX2 R175, R175 ;  /* 0x000000af00af7308 */ /* 0x000ea20000000800 */
[C---:B0-----:R-:W-:Y:S01]  /*7020*/  FADD.FTZ R183, R171.reuse, R186 ;  /* 0x000000baabb77221 */ /* 0x041fe20000010000 */
[----:B------:R-:W-:Y:S01]  /*7030*/  F2FP.BF16.F32.PACK_AB R163, R171, R170 ;  /* 0x000000aaaba3723e */ /* 0x000fe200000010ff */
[-C--:B------:R-:W-:Y:S01]  /*7040*/  FMUL.FTZ R114, R114, R181.reuse ;  /* 0x000000b572727220 */ /* 0x080fe20000410000 */
[----:B------:R-:W-:Y:S01]  /*7050*/  F2FP.BF16.F32.PACK_AB R164, R201, R164 ;  /* 0x000000a4c9a4723e */ /* 0x000fe200000010ff */
        /* <DEDUP_REMOVED lines=25> */
[----:B------:R-:W-:-:S02]  /*71f0*/  FMUL.FTZ R151, R151, R181 ;  /* 0x000000b597977220 */ /* 0x000fc40000410000 */
        /* <DEDUP_REMOVED lines=41> */
[----:B--2---:R-:W-:-:S04]  /*7490*/  FADD.FTZ R4, R198, R3 ;  /* 0x00000003c6047221 */ /* 0x004fc80000010000 */
[C---:B0-----:R-:W-:Y:S01]  /*74a0*/  FADD.FTZ R4, R175.reuse, R4 ;  /* 0x00000004af047221 */ /* 0x041fe20000010000 */
[----:B------:R-:W-:Y:S01]  /*74b0*/  F2FP.BF16.F32.PACK_AB R175, R175, R198 ;  /* 0x000000c6afaf723e */ /* 0x000fe200000010ff */
[C---:B-1----:R-:W-:Y:S01]  /*74c0*/  FADD.FTZ R3, R176.reuse, R11 ;  /* 0x0000000bb0037221 */ /* 0x042fe20000010000 */
[----:B------:R-:W-:Y:S01]  /*74d0*/  F2FP.BF16.F32.PACK_AB R174, R176, R9 ;  /* 0x00000009b0ae723e */ /* 0x000fe200000010ff */
[----:B------:R-:W-:Y:S06]  /*74e0*/  @!P0 BRA `(.L_x_4462) ;  /* 0x0000000000048947 */ /* 0x000fec0003800000 */
[----:B------:R-:W-:Y:S01]  /*74f0*/  BPT.TRAP 0x1 ;  /* 0x000000040000795c */ /* 0x000fe20000300000 */
.L_x_4462:
[----:B------:R0:W1:Y:S01]  /*7500*/  SYNCS.PHASECHK.TRANS64.TRYWAIT P1, [UR25+0x22850], R7 ;  /* 0x02285007ff0075a7 */ /* 0x0000620008020159 */
[----:B------:R-:W-:Y:S05]  /*7510*/  @!P0 BRA `(.L_x_4463) ;  /* 0x0000000000048947 */ /* 0x000fea0003800000 */
[----:B------:R-:W-:Y:S01]  /*7520*/  BPT.TRAP 0x1 ;  /* 0x000000040000795c */ /* 0x000fe20000300000 */
.L_x_4463:
[----:B------:R-:W-:Y:S01]  /*7530*/  VIADD R8, R204, 0x8 ;  /* 0x00000008cc087836 */ /* 0x000fe20000000000 */
[----:B-1----:R-:W-:Y:S06]  /*7540*/  @P1 BRA `(.L_x_4464) ;  /* 0x0000000000081947 */ /* 0x002fec0003800000 */
[----:B------:R-:W1:Y:S02]  /*7550*/  SYNCS.PHASECHK.TRANS64.TRYWAIT P1, [UR25+0x22850], R7 ;  /* 0x02285007ff0075a7 */ /* 0x000e640008020159 */
[----:B-1----:R-:W-:Y:S05]  /*7560*/  @!P1 BRA `(.L_x_4465) ;  /* 0x0000007400d89947 */ /* 0x002fea0003800000 */
.L_x_4464:
        /* <DEDUP_REMOVED lines=39> */
.L_x_4466:
[----:B------:R-:W-:Y:S01]  /*77e0*/  UIADD3 UR25, UR25, 0x22860, URZ ;  /* 0x0002286019197890 */ /* 0x000fe2000fffe03f */
[----:B------:R-:W-:Y:S01]  /*77f0*/  ISETP.LT.AND P1, PT, RZ, UR23, PT ;  /* 0x00000017ff007c0c */ /* 0x000fe2000bf21270 */
[----:B------:R-:W-:Y:S01]  /*7800*/  UIADD3 UR23, UR23, -0x1, URZ ;  /* 0xffffffff17177890 */ /* 0x000fe2000fffe03f */
[----:B------:R-:W-:Y:S01]  /*7810*/  MOV R202, R5 ;  /* 0x0000000500ca7202 */ /* 0x000fe20000000f00 */
[----:B------:R-:W-:Y:S01]  /*7820*/  UPRMT UR25, UR24, 0x654, UR25 ;  /* 0x0000065418197896 */ /* 0x000fe20008000019 */
[----:B------:R-:W-:-:S08]  /*7830*/  IMAD.MOV.U32 R9, RZ, RZ, R6 ;  /* 0x000000ffff097224 */ /* 0x000fd000078e0006 */
[----:B------:R-:W-:Y:S01]  /*7840*/  SYNCS.ARRIVE.TRANS64.RED.A1T0 RZ, [UR25], RZ ;  /* 0x000000ffffff79a7 */ /* 0x000fe20008100419 */
[----:B------:R-:W-:Y:S05]  /*7850*/  @P1 BRA `(.L_x_4467) ;  /* 0xffffffe000bc1947 */ /* 0x000fea000383ffff */
.L_x_4456:
[----:B01-3--:R-:W0:Y:S01]  /*7860*/  SHFL.BFLY PT, R8, R3, 0x2, 0x1f ;  /* 0x0c401f0003087f89 */ /* 0x00be2200000e0000 */
[----:B------:R-:W-:Y:S01]  /*7870*/  UIADD3 UR36, UR36, 0x1, URZ ;  /* 0x0000000124247890 */ /* 0x000fe2000fffe03f */
[----:B------:R-:W-:Y:S01]  /*7880*/  IMAD.U32 R13, RZ, RZ, UR10 ;  /* 0x0000000aff0d7e24 */ /* 0x000fe2000f8e00ff */
[----:B------:R2:W-:Y:S06]  /*7890*/  BAR.ARV R0, 0x100 ;  /* 0x000400000000751d */ /* 0x0005ec0000002000 */
[----:B------:R-:W-:Y:S02]  /*78a0*/  UISETP.NE.AND UP0, UPT, UR36, 0x2, UPT ;  /* 0x000000022400788c */ /* 0x000fe4000bf05270 */
[----:B------:R-:W-:Y:S06]  /*78b0*/  BAR.ARV 0x8, 0x180 ;  /* 0x0206000000007b1d */ /* 0x000fec0000002000 */
[----:B--2---:R-:W-:Y:S01]  /*78c0*/  IMAD.MOV.U32 R0, RZ, RZ, RZ ;  /* 0x000000ffff007224 */ /* 0x004fe200078e00ff */
[----:B------:R-:W-:Y:S01]  /*78d0*/  USEL UR4, URZ, 0x1, UP0 ;  /* 0x000000013f047887 */ /* 0x000fe20008000000 */
[----:B------:R-:W1:Y:S01]  /*78e0*/  SHFL.BFLY PT, R9, R4, 0x2, 0x1f ;  /* 0x0c401f0004097f89 */ /* 0x000e6200000e0000 */
[----:B------:R-:W-:Y:S01]  /*78f0*/  PLOP3.LUT P0, PT, PT, PT, PT, 0x8, 0x0 ;  /* 0x000000000000781c */ /* 0x000fe20003f0e170 */
[----:B------:R-:W-:Y:S01]  /*7900*/  UIADD3 UR38, UR38, 0x1, URZ ;  /* 0x0000000126267890 */ /* 0x000fe2000fffe03f */
[----:B0-----:R-:W-:Y:S01]  /*7910*/  FADD.FTZ R8, R8, R3 ;  /* 0x0000000308087221 */ /* 0x001fe20000010000 */
[----:B------:R-:W-:Y:S01]  /*7920*/  IMAD.MOV.U32 R3, RZ, RZ, -0x800000 ;  /* 0xff800000ff037424 */ /* 0x000fe200078e00ff */
[----:B------:R-:W-:-:S02]  /*7930*/  USEL UR36, UR36, URZ, UP0 ;  /* 0x0000003f24247287 */ /* 0x000fc40008000000 */
[----:B------:R-:W-:Y:S01]  /*7940*/  ULOP3.LUT UR37, UR37, UR4, URZ, 0x3c, !UPT ;  /* 0x0000000425257292 */ /* 0x000fe2000f8e3c3f */
[----:B------:R-:W0:Y:S01]  /*7950*/  SHFL.BFLY PT, R7, R8, 0x1, 0x1f ;  /* 0x0c201f0008077f89 */ /* 0x000e2200000e0000 */
[----:B-1----:R-:W-:Y:S01]  /*7960*/  FADD.FTZ R9, R9, R4 ;  /* 0x0000000409097221 */ /* 0x002fe20000010000 */
[----:B------:R-:W-:-:S04]  /*7970*/  IMAD.MOV.U32 R4, RZ, RZ, -0x800000 ;  /* 0xff800000ff047424 */ /* 0x000fc800078e00ff */
[----:B------:R-:W1:Y:S01]  /*7980*/  SHFL.BFLY PT, R10, R9, 0x1, 0x1f ;  /* 0x0c201f00090a7f89 */ /* 0x000e6200000e0000 */
[----:B0-----:R-:W-:Y:S01]  /*7990*/  FADD.FTZ R11, R8, R7 ;  /* 0x00000007080b7221 */ /* 0x001fe20000010000 */
[----:B------:R-:W-:-:S04]  /*79a0*/  IMAD.MOV.U32 R7, RZ, RZ, RZ ;  /* 0x000000ffff077224 */ /* 0x000fc800078e00ff */
[----:B------:R-:W-:-:S13]  /*79b0*/  FSETP.NE.FTZ.AND P1, PT, R11, RZ, PT ;  /* 0x000000ff0b00720b */ /* 0x000fda0003f35000 */
[----:B------:R-:W0:Y:S01]  /*79c0*/  @P1 MUFU.RCP R7, R11 ;  /* 0x0000000b00071308 */ /* 0x000e220000001000 */
[----:B-1----:R-:W-:-:S05]  /*79d0*/  FADD.FTZ R10, R9, R10 ;  /* 0x0000000a090a7221 */ /* 0x002fca0000010000 */
[----:B------:R-:W-:Y:S02]  /*79e0*/  FSETP.NE.FTZ.AND P2, PT, R10, RZ, PT ;  /* 0x000000ff0a00720b */ /* 0x000fe40003f55000 */
[----:B------:R-:W1:Y:S01]  /*79f0*/  @P1 MUFU.LG2 R8, R11 ;  /* 0x0000000b00081308 */ /* 0x000e620000000c00 */
[-C--:B0-----:R-:W-:Y:S01]  /*7a00*/  FMUL.FTZ R24, R24, R7.reuse ;  /* 0x0000000718187220 */ /* 0x081fe20000410000 */
[-C--:B------:R-:W-:Y:S01]  /*7a10*/  FMUL.FTZ R25, R25, R7.reuse ;  /* 0x0000000719197220 */ /* 0x080fe20000410000 */
[----:B------:R-:W-:-:S08]  /*7a20*/  FMUL.FTZ R28, R28, R7 ;  /* 0x000000071c1c7220 */ /* 0x000fd00000410000 */
        /* <DEDUP_REMOVED lines=8> */
[----:B------:R0:W2:Y:S01]  /*7ab0*/  @P2 MUFU.RCP R0, R10 ;  /* 0x0000000a00002308 */ /* 0x0000a20000001000 */
        /* <DEDUP_REMOVED lines=54> */
[----:B------:R-:W-:-:S02]  /*7e20*/  IMAD.U32 R7, RZ, RZ, UR10 ;  /* 0x0000000aff077e24 */ /* 0x000fc4000f8e00ff */
[----:B------:R-:W-:Y:S01]  /*7e30*/  @P2 FMUL.FTZ R13, R13, 0.69314718246459960938 ;  /* 0x3f3172180d0d2820 */ /* 0x000fe20000410000 */
[----:B-1----:R-:W-:Y:S01]  /*7e40*/  @P1 FMUL.FTZ R8, R8, 0.69314718246459960938 ;  /* 0x3f31721808081820 */ /* 0x002fe20000410000 */
[----:B0-----:R-:W-:Y:S01]  /*7e50*/  @P2 FMUL.FTZ R10, R9, 0.69314718246459960938 ;  /* 0x3f317218090a2820 */ /* 0x001fe20000410000 */
[----:B------:R-:W-:Y:S01]  /*7e60*/  @P1 FMUL.FTZ R7, R7, 0.69314718246459960938 ;  /* 0x3f31721807071820 */ /* 0x000fe20000410000 */
        /* <DEDUP_REMOVED lines=66> */
.L_x_4431:
[----:B------:R-:W0:Y:S08]  /*8290*/  S2UR UR5, SR_CgaCtaId ;  /* 0x00000000000579c3 */ /* 0x000e300000008800 */
[----:B------:R-:W-:Y:S06]  /*82a0*/  BAR.SYNC.DEFER_BLOCKING 0x5, 0x180 ;  /* 0x0146000000007b1d */ /* 0x000fec0000010000 */
[----:B------:R-:W-:Y:S01]  /*82b0*/  UMOV UR4, 0x400 ;  /* 0x0000040000047882 */ /* 0x000fe20000000000 */
[----:B------:R-:W-:Y:S01]  /*82c0*/  BSSY B0, `(.L_x_4468) ;  /* 0x000028f000007945 */ /* 0x000fe20003800000 */
[----:B0-----:R-:W-:-:S09]  /*82d0*/  ULEA UR13, UR5, UR4, 0x18 ;  /* 0x00000004050d7291 */ /* 0x001fd2000f8ec03f */
[----:B------:R-:W0:Y:S02]  /*82e0*/  LDS R5, [UR13+0x228d0] ;  /* 0x0228d00dff057984 */ /* 0x000e240008000800 */
[----:B0-----:R-:W-:Y:S01]  /*82f0*/  R2UR UR4, R5 ;  /* 0x00000000050472ca */ /* 0x001fe200000e0000 */
[----:B------:R-:W-:Y:S06]  /*8300*/  BAR.ARV 0x4, 0x180 ;  /* 0x0106000000007b1d */ /* 0x000fec0000002000 */
[----:B------:R-:W-:Y:S08]  /*8310*/  @P0 BRA `(.L_x_4469) ;  /* 0x0000001c00500947 */ /* 0x000ff00003800000 */
[----:B------:R-:W0:Y:S01]  /*8320*/  S2UR UR5, SR_SWINHI ;  /* 0x00000000000579c3 */ /* 0x000e220000002f00 */
[----:B------:R-:W-:-:S07]  /*8330*/  IMAD.MOV.U32 R6, RZ, RZ, 0x2 ;  /* 0x00000002ff067424 */ /* 0x000fce00078e00ff */
[----:B------:R-:W-:Y:S01]  /*8340*/  BAR.SYNC.DEFER_BLOCKING 0x1, 0x100 ;  /* 0x0044000000007b1d */ /* 0x000fe20000010000 */
[----:B------:R-:W-:Y:S01]  /*8350*/  IMAD R138, R205, 0x40, R2 ;  /* 0x00000040cd8a7824 */ /* 0x000fe200078e0202 */
[----:B------:R-:W-:Y:S01]  /*8360*/  F2FP.BF16.F32.PACK_AB R24, R25, R24 ;  /* 0x000000181918723e */ /* 0x000fe200000010ff */
[----:B------:R-:W-:Y:S01]  /*8370*/  IMAD.MOV.U32 R139, RZ, RZ, 0x2 ;  /* 0x00000002ff8b7424 */ /* 0x000fe200078e00ff */
[----:B------:R-:W-:Y:S01]  /*8380*/  F2FP.BF16.F32.PACK_AB R25, R32, R26 ;  /* 0x0000001a2019723e */ /* 0x000fe200000010ff */
[----:B------:R-:W-:Y:S01]  /*8390*/  USHF.R.S32.HI UR10, URZ, 0x1f, UR39 ;  /* 0x0000001f3f0a7899 */ /* 0x000fe20008011427 */
[----:B------:R-:W-:Y:S01]  /*83a0*/  F2FP.BF16.F32.PACK_AB R26, R29, R28 ;  /* 0x0000001c1d1a723e */ /* 0x000fe200000010ff */
[----:B------:R-:W-:Y:S01]  /*83b0*/  ULDC.64 UR8, c[0x0][0xb90] ;  /* 0x0002e40000087ab9 */ /* 0x000fe20000000a00 */
[----:B------:R-:W-:Y:S01]  /*83c0*/  F2FP.BF16.F32.PACK_AB R27, R27, R30 ;  /* 0x0000001e1b1b723e */ /* 0x000fe200000010ff */
[----:B------:R-:W-:Y:S01]  /*83d0*/  USHF.R.S32.HI UR12, URZ, 0x1f, UR41 ;  /* 0x0000001f3f0c7899 */ /* 0x000fe20008011429 */
[----:B------:R-:W-:-:S02]  /*83e0*/  F2FP.BF16.F32.PACK_AB R30, R61, R185 ;  /* 0x000000b93d1e723e */ /* 0x000fc400000010ff */
[----:B------:R-:W-:Y:S02]  /*83f0*/  F2FP.BF16.F32.PACK_AB R200, R177, R200 ;  /* 0x000000c8b1c8723e */ /* 0x000fe400000010ff */
[----:B------:R-:W-:Y:S02]  /*8400*/  F2FP.BF16.F32.PACK_AB R201, R80, R76 ;  /* 0x0000004c50c9723e */ /* 0x000fe400000010ff */
[----:B------:R-:W-:Y:S02]  /*8410*/  F2FP.BF16.F32.PACK_AB R202, R125, R124 ;  /* 0x0000007c7dca723e */ /* 0x000fe400000010ff */
[----:B------:R-:W-:Y:S02]  /*8420*/  F2FP.BF16.F32.PACK_AB R203, R88, R84 ;  /* 0x0000005458cb723e */ /* 0x000fe400000010ff */
[----:B------:R-:W-:Y:S01]  /*8430*/  F2FP.BF16.F32.PACK_AB R144, R145, R144 ;  /* 0x000000909190723e */ /* 0x000fe200000010ff */
[----:B------:R-:W-:Y:S01]  /*8440*/  UMOV UR6, UR13 ;  /* 0x0000000d00067c82 */ /* 0x000fe20008000000 */
[----:B0-----:R-:W-:Y:S01]  /*8450*/  UMOV UR7, UR5 ;  /* 0x0000000500077c82 */ /* 0x001fe20008000000 */
[----:B------:R-:W-:Y:S01]  /*8460*/  UIMAD UR5, UR10, UR8, URZ ;  /* 0x000000080a0572a4 */ /* 0x000fe2000f8e023f */
[----:B------:R-:W-:Y:S01]  /*8470*/  IMAD.WIDE R6, R209, R6, UR6 ;  /* 0x00000006d1067e25 */ /* 0x000fe2000f8e0206 */
[----:B------:R-:W-:-:S02]  /*8480*/  F2FP.BF16.F32.PACK_AB R145, R173, R172 ;  /* 0x000000acad91723e */ /* 0x000fc400000010ff */
[----:B------:R-:W-:Y:S01]  /*8490*/  UIMAD UR5, UR39, UR9, UR5 ;  /* 0x00000009270572a4 */ /* 0x000fe2000f8e0205 */
[----:B------:R-:W-:Y:S01]  /*84a0*/  IMAD.WIDE R138, R138, R139, UR6 ;  /* 0x000000068a8a7e25 */ /* 0x000fe2000f8e028b */
[C---:B------:R-:W-:Y:S01]  /*84b0*/  IADD3 R153, P3, R6.reuse, 0xc060, RZ ;  /* 0x0000c06006997810 */ /* 0x040fe20007f7e0ff */
[----:B------:R-:W-:Y:S01]  /*84c0*/  UIMAD.WIDE.U32 UR6, UR39, UR8, URZ ;  /* 0x00000008270672a5 */ /* 0x000fe2000f8e003f */
[C---:B------:R-:W-:Y:S02]  /*84d0*/  IADD3 R157, P4, R6.reuse, 0xc040, RZ ;  /* 0x0000c040069d7810 */ /* 0x040fe40007f9e0ff */
[----:B------:R-:W-:Y:S01]  /*84e0*/  LOP3.LUT R152, R153, 0x380, RZ, 0xc0, !PT ;  /* 0x0000038099987812 */ /* 0x000fe200078ec0ff */
[----:B------:R-:W-:Y:S01]  /*84f0*/  ULDC.64 UR8, c[0x0][0xb98] ;  /* 0x0002e60000087ab9 */ /* 0x000fe20000000a00 */
[----:B------:R-:W-:Y:S01]  /*8500*/  IADD3 R159, P5, R6, 0xc020, RZ ;  /* 0x0000c020069f7810 */ /* 0x000fe20007fbe0ff */
[----:B------:R-:W-:Y:S01]  /*8510*/  UIADD3 UR7, UR7, UR5, URZ ;  /* 0x0000000507077290 */ /* 0x000fe2000fffe03f */
[----:B------:R-:W-:Y:S01]  /*8520*/  SHF.R.U64 R152, R152, 0x3, RZ ;  /* 0x0000000398987819 */ /* 0x000fe200000012ff */
[----:B------:R-:W-:Y:S01]  /*8530*/  UIMAD UR5, UR12, UR8, URZ ;  /* 0x000000080c0572a4 */ /* 0x000fe2000f8e023f */
[----:B------:R-:W-:Y:S01]  /*8540*/  LOP3.LUT R156, R157, 0x380, RZ, 0xc0, !PT ;  /* 0x000003809d9c7812 */ /* 0x000fe200078ec0ff */
[----:B------:R-:W-:Y:S01]  /*8550*/  UIMAD.WIDE.U32 UR6, UR41, UR8, UR6 ;  /* 0x00000008290672a5 */ /* 0x000fe2000f8e0006 */
[----:B------:R-:W-:Y:S01]  /*8560*/  LOP3.LUT R158, R159, 0x380, RZ, 0xc0, !PT ;  /* 0x000003809f9e7812 */ /* 0x000fe200078ec0ff */
[----:B------:R-:W-:Y:S01]  /*8570*/  UIMAD UR5, UR41, UR9, UR5 ;  /* 0x00000009290572a4 */ /* 0x000fe2000f8e0205 */
[----:B------:R-:W-:-:S02]  /*8580*/  IADD3 R111, P2, R6, 0x8020, RZ ;  /* 0x00008020066f7810 */ /* 0x000fc40007f5e0ff */
[----:B------:R-:W-:Y:S01]  /*8590*/  LOP3.LUT R152, R152, R153, RZ, 0x3c, !PT ;  /* 0x0000009998987212 */ /* 0x000fe200078e3cff */
[--C-:B------:R-:W-:Y:S01]  /*85a0*/  IMAD.X R153, RZ, RZ, R7.reuse, P3 ;  /* 0x000000ffff997224 */ /* 0x100fe200018e0607 */
[C---:B------:R-:W-:Y:S01]  /*85b0*/  LOP3.LUT R143, R6.reuse, 0x380, RZ, 0xc0, !PT ;  /* 0x00000380068f7812 */ /* 0x040fe200078ec0ff */
[--C-:B------:R-:W-:Y:S01]  /*85c0*/  IMAD.X R163, RZ, RZ, R7.reuse, P2 ;  /* 0x000000ffffa37224 */ /* 0x100fe200010e0607 */
[----:B------:R-:W-:Y:S01]  /*85d0*/  IADD3 R115, P0, R6, 0x8060, RZ ;  /* 0x0000806006737810 */ /* 0x000fe20007f1e0ff */
[----:B------:R-:W-:Y:S01]  /*85e0*/  ULDC.64 UR8, c[0x0][0xae8] ;  /* 0x0002ba0000087ab9 */ /* 0x000fe20000000a00 */
[----:B------:R-:W-:Y:S02]  /*85f0*/  SHF.R.U64 R156, R156, 0x3, RZ ;  /* 0x000000039c9c7819 */ /* 0x000fe400000012ff */
[----:B------:R-:W-:Y:S01]  /*8600*/  SHF.R.U64 R158, R158, 0x3, RZ ;  /* 0x000000039e9e7819 */ /* 0x000fe200000012ff */
[----:B------:R-:W-:Y:S01]  /*8610*/  IMAD.X R165, RZ, RZ, R7, P0 ;  /* 0x000000ffffa57224 */ /* 0x000fe200000e0607 */
[----:B------:R-:W-:-:S02]  /*8620*/  IADD3 R117, P6, R6, 0xc000, RZ ;  /* 0x0000c00006757810 */ /* 0x000fc40007fde0ff */
[C---:B------:R-:W-:Y:S02]  /*8630*/  IADD3 R21, P3, R6.reuse, 0x20, RZ ;  /* 0x0000002006157810 */ /* 0x040fe40007f7e0ff */
[C---:B------:R-:W-:Y:S01]  /*8640*/  IADD3 R113, P1, R6.reuse, 0x8040, RZ ;  /* 0x0000804006717810 */ /* 0x040fe20007f3e0ff */
[--C-:B------:R-:W-:Y:S01]  /*8650*/  IMAD.X R161, RZ, RZ, R7.reuse, P6 ;  /* 0x000000ffffa17224 */ /* 0x100fe200030e0607 */
[----:B------:R-:W-:Y:S01]  /*8660*/  SHF.R.U64 R143, R143, 0x3, RZ ;  /* 0x000000038f8f7819 */ /* 0x000fe200000012ff */
[--C-:B------:R-:W-:Y:S01]  /*8670*/  IMAD.X R167, RZ, RZ, R7.reuse, P3 ;  /* 0x000000ffffa77224 */ /* 0x100fe200018e0607 */
[----:B------:R-:W-:Y:S02]  /*8680*/  IADD3 R5, P2, R6, 0x4000, RZ ;  /* 0x0000400006057810 */ /* 0x000fe40007f5e0ff */
[----:B------:R-:W-:Y:S02]  /*8690*/  LOP3.LUT R9, R115, 0x380, RZ, 0xc0, !PT ;  /* 0x0000038073097812 */ /* 0x000fe400078ec0ff */
[----:B------:R-:W-:Y:S01]  /*86a0*/  LOP3.LUT R156, R156, R157, RZ, 0x3c, !PT ;  /* 0x0000009d9c9c7212 */ /* 0x000fe200078e3cff */
[--C-:B------:R-:W-:Y:S01]  /*86b0*/  IMAD.X R157, RZ, RZ, R7.reuse, P4 ;  /* 0x000000ffff9d7224 */ /* 0x100fe200020e0607 */
[----:B------:R-:W-:Y:S01]  /*86c0*/  LOP3.LUT R158, R158, R159, RZ, 0x3c, !PT ;  /* 0x0000009f9e9e7212 */ /* 0x000fe200078e3cff */
[--C-:B------:R-:W-:Y:S01]  /*86d0*/  IMAD.X R159, RZ, RZ, R7.reuse, P5 ;  /* 0x000000ffff9f7224 */ /* 0x100fe200028e0607 */
[----:B------:R-:W-:Y:S01]  /*86e0*/  IADD3.X R155, RZ, R7, RZ, P1, !PT ;  /* 0x00000007ff9b7210 */ /* 0x000fe20000ffe4ff */
        /* <DEDUP_REMOVED lines=13> */
[----:B------:R-:W-:Y:S01]  /*87c0*/  SHF.R.U64 R6, R9, 0x3, RZ ;  /* 0x0000000309067819 */ /* 0x000fe200000012ff */
[--C-:B------:R-:W-:Y:S01]  /*87d0*/  IMAD.X R9, RZ, RZ, R7.reuse, P3 ;  /* 0x000000ffff097224 */ /* 0x100fe200018e0607 */
[----:B------:R-:W-:Y:S01]  /*87e0*/  LOP3.LUT R102, R5, 0x380, RZ, 0xc0, !PT ;  /* 0x0000038005667812 */ /* 0x000fe200078ec0ff */
[----:B------:R-:W-:Y:S01]  /*87f0*/  IMAD.MOV.U32 R143, RZ, RZ, R7 ;  /* 0x000000ffff8f7224 */ /* 0x000fe200078e0007 */
[----:B------:R-:W-:-:S02]  /*8800*/  LOP3.LUT R14, R117, 0x380, RZ, 0xc0, !PT ;  /* 0x00000380750e7812 */ /* 0x000fc400078ec0ff */
[----:B------:R-:W-:Y:S02]  /*8810*/  LOP3.LUT R164, R6, R115, RZ, 0x3c, !PT ;  /* 0x0000007306a47212 */ /* 0x000fe400078e3cff */
[----:B------:R-:W-:Y:S02]  /*8820*/  SHF.R.U64 R102, R102, 0x3, RZ ;  /* 0x0000000366667819 */ /* 0x000fe400000012ff */
[----:B------:R-:W-:Y:S02]  /*8830*/  IADD3 R115, P2, R138, 0x7000, RZ ;  /* 0x000070008a737810 */ /* 0x000fe40007f5e0ff */
[----:B------:R-:W-:Y:S02]  /*8840*/  SHF.R.U64 R14, R14, 0x3, RZ ;  /* 0x000000030e0e7819 */ /* 0x000fe400000012ff */
[----:B------:R-:W-:Y:S02]  /*8850*/  LOP3.LUT R146, R102, R5, RZ, 0x3c, !PT ;  /* 0x0000000566927212 */ /* 0x000fe400078e3cff */
[----:B------:R-:W-:Y:S01]  /*8860*/  LOP3.LUT R114, R115, 0x380, RZ, 0xc0, !PT ;  /* 0x0000038073727812 */ /* 0x000fe200078ec0ff */
[----:B------:R-:W0:Y:S01]  /*8870*/  LDC R5, c[0x0][0xbe8] ;  /* 0x0002fa00ff057b82 */ /* 0x000e220000000800 */
[----:B------:R-:W-:-:S02]  /*8880*/  LOP3.LUT R160, R14, R117, RZ, 0x3c, !PT ;  /* 0x000000750ea07212 */ /* 0x000fc400078e3cff */
[----:B------:R-:W-:Y:S02]  /*8890*/  LOP3.LUT R14, R111, 0x380, RZ, 0xc0, !PT ;  /* 0x000003806f0e7812 */ /* 0x000fe400078ec0ff */
[----:B------:R-:W-:Y:S02]  /*88a0*/  LOP3.LUT R7, R12, 0x380, RZ, 0xc0, !PT ;  /* 0x000003800c077812 */ /* 0x000fe400078ec0ff */
[----:B------:R-:W-:Y:S02]  /*88b0*/  SHF.R.U64 R114, R114, 0x3, RZ ;  /* 0x0000000372727819 */ /* 0x000fe400000012ff */
[----:B------:R-:W-:Y:S02]  /*88c0*/  LOP3.LUT R6, R21, 0x380, RZ, 0xc0, !PT ;  /* 0x0000038015067812 */ /* 0x000fe400078ec0ff */
[----:B------:R-:W-:Y:S02]  /*88d0*/  SHF.R.U64 R14, R14, 0x3, RZ ;  /* 0x000000030e0e7819 */ /* 0x000fe400000012ff */
[----:B------:R-:W-:-:S02]  /*88e0*/  SHF.R.U64 R7, R7, 0x3, RZ ;  /* 0x0000000307077819 */ /* 0x000fc400000012ff */
[----:B------:R-:W-:Y:S01]  /*88f0*/  LOP3.LUT R114, R114, R115, RZ, 0x3c, !PT ;  /* 0x0000007372727212 */ /* 0x000fe200078e3cff */
[----:B------:R-:W-:Y:S01]  /*8900*/  IMAD.X R115, RZ, RZ, R139, P2 ;  /* 0x000000ffff737224 */ /* 0x000fe200010e068b */
[----:B------:R-:W-:Y:S02]  /*8910*/  SHF.R.U64 R6, R6, 0x3, RZ ;  /* 0x0000000306067819 */ /* 0x000fe400000012ff */
[----:B------:R-:W-:Y:S02]  /*8920*/  LOP3.LUT R162, R14, R111, RZ, 0x3c, !PT ;  /* 0x0000006f0ea27212 */ /* 0x000fe400078e3cff */
[----:B------:R-:W-:Y:S02]  /*8930*/  IADD3 R135, P2, R138, 0xe000, RZ ;  /* 0x0000e0008a877810 */ /* 0x000fe40007f5e0ff */
[----:B------:R-:W-:Y:S02]  /*8940*/  LOP3.LUT R168, R7, R12, RZ, 0x3c, !PT ;  /* 0x0000000c07a87212 */ /* 0x000fe400078e3cff */
[----:B------:R-:W-:-:S02]  /*8950*/  LOP3.LUT R14, R107, 0x380, RZ, 0xc0, !PT ;  /* 0x000003806b0e7812 */ /* 0x000fc400078ec0ff */
[----:B------:R-:W-:Y:S02]  /*8960*/  LOP3.LUT R12, R103, 0x380, RZ, 0xc0, !PT ;  /* 0x00000380670c7812 */ /* 0x000fe400078ec0ff */
[----:B------:R-:W-:Y:S02]  /*8970*/  LOP3.LUT R166, R6, R21, RZ, 0x3c, !PT ;  /* 0x0000001506a67212 */ /* 0x000fe400078e3cff */
[----:B------:R-:W-:Y:S02]  /*8980*/  LOP3.LUT R7, R10, 0x380, RZ, 0xc0, !PT ;  /* 0x000003800a077812 */ /* 0x000fe400078ec0ff */
[----:B------:R-:W-:Y:S02]  /*8990*/  LOP3.LUT R6, R31, 0x380, RZ, 0xc0, !PT ;  /* 0x000003801f067812 */ /* 0x000fe400078ec0ff */
[----:B------:R-:W-:Y:S02]  /*89a0*/  LOP3.LUT R134, R135, 0x380, RZ, 0xc0, !PT ;  /* 0x0000038087867812 */ /* 0x000fe400078ec0ff */
[----:B------:R-:W-:-:S02]  /*89b0*/  SHF.R.U64 R14, R14, 0x3, RZ ;  /* 0x000000030e0e7819 */ /* 0x000fc400000012ff */
[----:B------:R-:W-:Y:S02]  /*89c0*/  SHF.R.U64 R12, R12, 0x3, RZ ;  /* 0x000000030c0c7819 */ /* 0x000fe400000012ff */
[----:B------:R-:W-:Y:S02]  /*89d0*/  SHF.R.U64 R7, R7, 0x3, RZ ;  /* 0x0000000307077819 */ /* 0x000fe400000012ff */
[----:B------:R-:W-:Y:S02]  /*89e0*/  SHF.R.U64 R6, R6, 0x3, RZ ;  /* 0x0000000306067819 */ /* 0x000fe400000012ff */
[----:B------:R-:W-:Y:S02]  /*89f0*/  SHF.R.U64 R134, R134, 0x3, RZ ;  /* 0x0000000386867819 */ /* 0x000fe400000012ff */
[----:B------:R-:W-:Y:S02]  /*8a00*/  LOP3.LUT R150, R14, R107, RZ, 0x3c, !PT ;  /* 0x0000006b0e967212 */ /* 0x000fe400078e3cff */
[----:B------:R-:W-:-:S02]  /*8a10*/  LOP3.LUT R14, R12, R103, RZ, 0x3c, !PT ;  /* 0x000000670c0e7212 */ /* 0x000fc400078e3cff */
[----:B------:R-:W-:Y:S02]  /*8a20*/  LOP3.LUT R12, R7, R10, RZ, 0x3c, !PT ;  /* 0x0000000a070c7212 */ /* 0x000fe400078e3cff */
[----:B------:R-:W-:Y:S02]  /*8a30*/  LOP3.LUT R10, R6, R31, RZ, 0x3c, !PT ;  /* 0x0000001f060a7212 */ /* 0x000fe400078e3cff */
[----:B------:R-:W-:Y:S01]  /*8a40*/  LOP3.LUT R134, R134, R135, RZ, 0x3c, !PT ;  /* 0x0000008786867212 */ /* 0x000fe200078e3cff */
[----:B------:R-:W-:Y:S01]  /*8a50*/  IMAD.X R135, RZ, RZ, R139, P2 ;  /* 0x000000ffff877224 */ /* 0x000fe200010e068b */
[----:B------:R-:W-:Y:S02]  /*8a60*/  LOP3.LUT R31, R8, 0x380, RZ, 0xc0, !PT ;  /* 0x00000380081f7812 */ /* 0x000fe400078ec0ff */
[----:B------:R-:W-:Y:S02]  /*8a70*/  IADD3 R7, P3, R138, 0x1000, RZ ;  /* 0x000010008a077810 */ /* 0x000fe40007f7e0ff */
[----:B0-----:R-:W-:-:S02]  /*8a80*/  ISETP.NE.AND P2, PT, R5, 0x1, PT ;  /* 0x000000010500780c */ /* 0x001fc40003f45270 */
[----:B------:R-:W-:Y:S02]  /*8a90*/  SHF.R.U64 R31, R31, 0x3, RZ ;  /* 0x000000031f1f7819 */ /* 0x000fe400000012ff */
[----:B------:R-:W-:Y:S02]  /*8aa0*/  LOP3.LUT R6, R7, 0x380, RZ, 0xc0, !PT ;  /* 0x0000038007067812 */ /* 0x000fe400078ec0ff */
[----:B------:R-:W-:Y:S02]  /*8ab0*/  LOP3.LUT R8, R31, R8, RZ, 0x3c, !PT ;  /* 0x000000081f087212 */ /* 0x000fe400078e3cff */
[----:B------:R-:W-:Y:S02]  /*8ac0*/  SHF.R.U64 R6, R6, 0x3, RZ ;  /* 0x0000000306067819 */ /* 0x000fe400000012ff */
[----:B------:R-:W-:Y:S02]  /*8ad0*/  MOV R152, R152 ;  /* 0x0000009800987202 */ /* 0x000fe40000000f00 */
[----:B------:R-:W-:-:S02]  /*8ae0*/  MOV R153, R8 ;  /* 0x0000000800997202 */ /* 0x000fc40000000f00 */
[----:B------:R-:W-:Y:S01]  /*8af0*/  LOP3.LUT R6, R6, R7, RZ, 0x3c, !PT ;  /* 0x0000000706067212 */ /* 0x000fe200078e3cff */
[----:B------:R-:W-:Y:S01]  /*8b00*/  IMAD.X R7, RZ, RZ, R139, P3 ;  /* 0x000000ffff077224 */ /* 0x000fe200018e068b */
[----:B------:R-:W-:Y:S02]  /*8b10*/  F2FP.BF16.F32.PACK_AB R9, R35, R34 ;  /* 0x000000222309723e */ /* 0x000fe400000010ff */
[----:B------:R-:W0:Y:S01]  /*8b20*/  @P2 LDC R34, c[0x0][0xbec] ;  /* 0x0002fb00ff222b82 */ /* 0x000e220000000800 */
[----:B------:R-:W-:Y:S02]  /*8b30*/  IADD3 R117, P3, R138, 0x8000, RZ ;  /* 0x000080008a757810 */ /* 0x000fe40007f7e0ff */
[----:B------:R-:W-:Y:S02]  /*8b40*/  LOP3.LUT R20, R113, 0x380, RZ, 0xc0, !PT ;  /* 0x0000038071147812 */ /* 0x000fe400078ec0ff */
[----:B------:R-:W-:Y:S02]  /*8b50*/  LOP3.LUT R116, R117, 0x380, RZ, 0xc0, !PT ;  /* 0x0000038075747812 */ /* 0x000fe400078ec0ff */
[----:B------:R-:W-:Y:S01]  /*8b60*/  SHF.R.U64 R20, R20, 0x3, RZ ;  /* 0x0000000314147819 */ /* 0x000fe200000012ff */
[----:B------:R-:W1:Y:S01]  /*8b70*/  @P2 LDC R35, c[0x0][0xbf0] ;  /* 0x0002fc00ff232b82 */ /* 0x000e620000000800 */
[----:B------:R-:W-:-:S02]  /*8b80*/  SHF.R.U64 R116, R116, 0x3, RZ ;  /* 0x0000000374747819 */ /* 0x000fc400000012ff */
[----:B------:R-:W-:Y:S02]  /*8b90*/  LOP3.LUT R154, R20, R113, RZ, 0x3c, !PT ;  /* 0x00000071149a7212 */ /* 0x000fe400078e3cff */
[----:B------:R-:W-:Y:S02]  /*8ba0*/  IADD3 R111, P0, R138, 0x5000, RZ ;  /* 0x000050008a6f7810 */ /* 0x000fe40007f1e0ff */
[----:B------:R-:W-:Y:S01]  /*8bb0*/  LOP3.LUT R116, R116, R117, RZ, 0x3c, !PT ;  /* 0x0000007574747212 */ /* 0x000fe200078e3cff */
[----:B------:R-:W-:Y:S01]  /*8bc0*/  IMAD.X R117, RZ, RZ, R139, P3 ;  /* 0x000000ffff757224 */ /* 0x000fe200018e068b */
[----:B------:R-:W-:Y:S02]  /*8bd0*/  IADD3 R29, P3, R138, 0xf000, RZ ;  /* 0x0000f0008a1d7810 */ /* 0x000fe40007f7e0ff */
[----:B------:R-:W-:Y:S02]  /*8be0*/  MOV R154, R154 ;  /* 0x0000009a009a7202 */ /* 0x000fe40000000f00 */
[----:B------:R-:W-:-:S02]  /*8bf0*/  LOP3.LUT R110, R111, 0x380, RZ, 0xc0, !PT ;  /* 0x000003806f6e7812 */ /* 0x000fc400078ec0ff */
[----:B------:R-:W-:Y:S02]  /*8c00*/  MOV R155, R10 ;  /* 0x0000000a009b7202 */ /* 0x000fe40000000f00 */
[----:B------:R-:W-:Y:S02]  /*8c10*/  F2FP.BF16.F32.PACK_AB R10, R37, R179 ;  /* 0x000000b3250a723e */ /* 0x000fe400000010ff */
[----:B------:R-:W-:Y:S02]  /*8c20*/  LOP3.LUT R28, R29, 0x380, RZ, 0xc0, !PT ;  /* 0x000003801d1c7812 */ /* 0x000fe400078ec0ff */
[----:B------:R-:W-:Y:S02]  /*8c30*/  IADD3 R37, R16, UR43, RZ ;  /* 0x0000002b10257c10 */ /* 0x000fe4000fffe0ff */
[----:B------:R-:W-:Y:S02]  /*8c40*/  SHF.R.U64 R110, R110, 0x3, RZ ;  /* 0x000000036e6e7819 */ /* 0x000fe400000012ff */
[----:B------:R-:W-:Y:S01]  /*8c50*/  MOV R31, R142 ;  /* 0x0000008e001f7202 */ /* 0x000fe20000000f00 */
[----:B0-----:R-:W-:Y:S01]  /*8c60*/  @P2 IMAD.HI.U32 R34, R37, R34, RZ ;  /* 0x0000002225222227 */ /* 0x001fe200078e00ff */
[----:B------:R-:W-:-:S02]  /*8c70*/  IADD3 R113, P1, R138, 0x6000, RZ ;  /* 0x000060008a717810 */ /* 0x000fc40007f3e0ff */
[----:B------:R-:W-:Y:S01]  /*8c80*/  SHF.R.U64 R28, R28, 0x3, RZ ;  /* 0x000000031c1c7819 */ /* 0x000fe200000012ff */
[----:B------:R0:W-:Y:S01]  /*8c90*/  STSM.16.M88.4 [R31], R24 ;  /* 0x000000181f007844 */ /* 0x0001e20000000200 */
[----:B------:R-:W-:Y:S01]  /*8ca0*/  MOV R150, R150 ;  /* 0x0000009600967202 */ /* 0x000fe20000000f00 */
[--C-:B------:R-:W-:Y:S01]  /*8cb0*/  IMAD.X R143, RZ, RZ, R139.reuse, P3 ;  /* 0x000000ffff8f7224 */ /* 0x100fe200018e068b */
[----:B------:R-:W-:Y:S01]  /*8cc0*/  LOP3.LUT R110, R110, R111, RZ, 0x3c, !PT ;  /* 0x0000006f6e6e7212 */ /* 0x000fe200078e3cff */
[----:B------:R-:W-:Y:S01]  /*8cd0*/  IMAD.X R111, RZ, RZ, R139, P0 ;  /* 0x000000ffff6f7224 */ /* 0x000fe200000e068b */
[----:B------:R-:W-:Y:S02]  /*8ce0*/  MOV R166, R166 ;  /* 0x000000a600a67202 */ /* 0x000fe40000000f00 */
[----:B------:R-:W-:Y:S02]  /*8cf0*/  MOV R32, R14 ;  /* 0x0000000e00207202 */ /* 0x000fe40000000f00 */
[----:B------:R-:W-:-:S02]  /*8d00*/  MOV R151, R12 ;  /* 0x0000000c00977202 */ /* 0x000fc40000000f00 */
[----:B------:R-:W-:Y:S01]  /*8d10*/  F2FP.BF16.F32.PACK_AB R8, R33, R178 ;  /* 0x000000b22108723e */ /* 0x000fe200000010ff */
[----:B------:R-:W-:Y:S01]  /*8d20*/  IMAD.MOV.U32 R33, RZ, RZ, R37 ;  /* 0x000000ffff217224 */ /* 0x000fe200078e0025 */
[----:B------:R-:W-:Y:S02]  /*8d30*/  F2FP.BF16.F32.PACK_AB R11, R39, R38 ;  /* 0x00000026270b723e */ /* 0x000fe400000010ff */
[----:B------:R-:W-:Y:S02]  /*8d40*/  F2FP.BF16.F32.PACK_AB R12, R41, R180 ;  /* 0x000000b4290c723e */ /* 0x000fe400000010ff */
[----:B------:R-:W-:Y:S01]  /*8d50*/  F2FP.BF16.F32.PACK_AB R13, R43, R42 ;  /* 0x0000002a2b0d723e */ /* 0x000fe200000010ff */
[----:B------:R2:W-:Y:S01]  /*8d60*/  STSM.16.M88.4 [R166], R8 ;  /* 0x00000008a6007844 */ /* 0x0005e20000000200 */
[----:B------:R-:W-:Y:S02]  /*8d70*/  F2FP.BF16.F32.PACK_AB R14, R45, R181 ;  /* 0x000000b52d0e723e */ /* 0x000fe400000010ff */
[----:B------:R-:W-:-:S02]  /*8d80*/  F2FP.BF16.F32.PACK_AB R15, R47, R46 ;  /* 0x0000002e2f0f723e */ /* 0x000fc400000010ff */
[----:B------:R-:W-:Y:S02]  /*8d90*/  LOP3.LUT R112, R113, 0x380, RZ, 0xc0, !PT ;  /* 0x0000038071707812 */ /* 0x000fe400078ec0ff */
[----:B------:R-:W-:Y:S01]  /*8da0*/  IADD3 R127, P0, R138, 0xc000, RZ ;  /* 0x0000c0008a7f7810 */ /* 0x000fe20007f1e0ff */
[----:B------:R3:W-:Y:S01]  /*8db0*/  STSM.16.M88.4 [R155], R12 ;  /* 0x0000000c9b007844 */ /* 0x0007e20000000200 */
[----:B------:R-:W-:Y:S02]  /*8dc0*/  LOP3.LUT R142, R28, R29, RZ, 0x3c, !PT ;  /* 0x0000001d1c8e7212 */ /* 0x000fe400078e3cff */
[----:B0-----:R-:W-:Y:S02]  /*8dd0*/  F2FP.BF16.F32.PACK_AB R24, R49, R182 ;  /* 0x000000b63118723e */ /* 0x001fe400000010ff */
[----:B------:R-:W-:Y:S02]  /*8de0*/  F2FP.BF16.F32.PACK_AB R25, R51, R50 ;  /* 0x000000323319723e */ /* 0x000fe400000010ff */
[----:B------:R-:W-:-:S02]  /*8df0*/  F2FP.BF16.F32.PACK_AB R26, R53, R183 ;  /* 0x000000b7351a723e */ /* 0x000fc400000010ff */
[----:B------:R-:W-:Y:S02]  /*8e00*/  F2FP.BF16.F32.PACK_AB R27, R55, R54 ;  /* 0x00000036371b723e */ /* 0x000fe400000010ff */
[----:B------:R-:W-:Y:S02]  /*8e10*/  MOV R146, R146 ;  /* 0x0000009200927202 */ /* 0x000fe40000000f00 */
[----:B------:R-:W-:Y:S01]  /*8e20*/  F2FP.BF16.F32.PACK_AB R28, R57, R184 ;  /* 0x000000b8391c723e */ /* 0x000fe200000010ff */
[----:B------:R-:W-:Y:S01]  /*8e30*/  STSM.16.M88.4 [R153], R24 ;  /* 0x0000001899007844 */ /* 0x000fe20000000200 */
[----:B------:R-:W-:Y:S02]  /*8e40*/  F2FP.BF16.F32.PACK_AB R29, R59, R58 ;  /* 0x0000003a3b1d723e */ /* 0x000fe400000010ff */
[----:B------:R-:W-:Y:S02]  /*8e50*/  F2FP.BF16.F32.PACK_AB R31, R63, R62 ;  /* 0x0000003e3f1f723e */ /* 0x000fe400000010ff */
[----:B-1----:R-:W-:-:S02]  /*8e60*/  @P2 SHF.R.U32.HI R33, RZ, R35, R34 ;  /* 0x00000023ff212219 */ /* 0x002fc40000011622 */
[----:B------:R-:W-:Y:S01]  /*8e70*/  SHF.R.U64 R112, R112, 0x3, RZ ;  /* 0x0000000370707819 */ /* 0x000fe200000012ff */
[----:B------:R0:W-:Y:S01]  /*8e80*/  STSM.16.M88.4 [R146], R28 ;  /* 0x0000001c92007844 */ /* 0x0001e20000000200 */
[----:B------:R-:W-:Y:S02]  /*8e90*/  LOP3.LUT R126, R127, 0x380, RZ, 0xc0, !PT ;  /* 0x000003807f7e7812 */ /* 0x000fe400078ec0ff */
[----:B--2---:R-:W-:Y:S02]  /*8ea0*/  F2FP.BF16.F32.PACK_AB R8, R65, R186 ;  /* 0x000000ba4108723e */ /* 0x004fe400000010ff */
[----:B------:R-:W-:Y:S02]  /*8eb0*/  F2FP.BF16.F32.PACK_AB R9, R67, R66 ;  /* 0x000000424309723e */ /* 0x000fe400000010ff */
[----:B------:R-:W-:Y:S02]  /*8ec0*/  F2FP.BF16.F32.PACK_AB R10, R69, R187 ;  /* 0x000000bb450a723e */ /* 0x000fe400000010ff */
[----:B------:R-:W-:-:S02]  /*8ed0*/  F2FP.BF16.F32.PACK_AB R11, R71, R70 ;  /* 0x00000046470b723e */ /* 0x000fc400000010ff */
[----:B---3--:R-:W-:Y:S02]  /*8ee0*/  F2FP.BF16.F32.PACK_AB R12, R73, R188 ;  /* 0x000000bc490c723e */ /* 0x008fe400000010ff */
[----:B------:R-:W-:Y:S01]  /*8ef0*/  F2FP.BF16.F32.PACK_AB R13, R75, R74 ;  /* 0x0000004a4b0d723e */ /* 0x000fe200000010ff */
[----:B------:R-:W-:Y:S01]  /*8f00*/  STSM.16.M88.4 [R151], R8 ;  /* 0x0000000897007844 */ /* 0x000fe20000000200 */
[----:B------:R-:W-:Y:S01]  /*8f10*/  F2FP.BF16.F32.PACK_AB R14, R77, R189 ;  /* 0x000000bd4d0e723e */ /* 0x000fe200000010ff */
[----:B0-----:R-:W-:Y:S01]  /*8f20*/  IMAD.MOV R28, RZ, RZ, -R33 ;  /* 0x000000ffff1c7224 */ /* 0x001fe200078e0a21 */
[----:B------:R-:W-:Y:S02]  /*8f30*/  F2FP.BF16.F32.PACK_AB R15, R79, R78 ;  /* 0x0000004e4f0f723e */ /* 0x000fe400000010ff */
[----:B------:R-:W-:Y:S01]  /*8f40*/  LOP3.LUT R112, R112, R113, RZ, 0x3c, !PT ;  /* 0x0000007170707212 */ /* 0x000fe200078e3cff */
[----:B------:R-:W-:Y:S01]  /*8f50*/  IMAD.X R113, RZ, RZ, R139, P1 ;  /* 0x000000ffff717224 */ /* 0x000fe200008e068b */
[----:B------:R-:W-:Y:S01]  /*8f60*/  SHF.R.U64 R126, R126, 0x3, RZ ;  /* 0x000000037e7e7819 */ /* 0x000fe200000012ff */
[----:B------:R-:W-:Y:S01]  /*8f70*/  IMAD R35, R5, R28, R37 ;  /* 0x0000001c05237224 */ /* 0x000fe200078e0225 */
[----:B------:R-:W-:Y:S01]  /*8f80*/  F2FP.BF16.F32.PACK_AB R24, R81, R190 ;  /* 0x000000be5118723e */ /* 0x000fe200000010ff */
[----:B------:R0:W-:Y:S01]  /*8f90*/  STSM.16.M88.4 [R32], R12 ;  /* 0x0000000c20007844 */ /* 0x0001e20000000200 */
[----:B------:R-:W-:-:S02]  /*8fa0*/  F2FP.BF16.F32.PACK_AB R25, R83, R82 ;  /* 0x000000525319723e */ /* 0x000fc400000010ff */
[----:B------:R-:W-:Y:S02]  /*8fb0*/  F2FP.BF16.F32.PACK_AB R26, R85, R191 ;  /* 0x000000bf551a723e */ /* 0x000fe400000010ff */
[----:B------:R-:W-:Y:S02]  /*8fc0*/  F2FP.BF16.F32.PACK_AB R27, R87, R86 ;  /* 0x00000056571b723e */ /* 0x000fe400000010ff */
[----:B------:R-:W-:Y:S02]  /*8fd0*/  IADD3 R131, P1, R138, 0xd000, RZ ;  /* 0x0000d0008a837810 */ /* 0x000fe40007f3e0ff */
[----:B------:R-:W-:Y:S01]  /*8fe0*/  LOP3.LUT R126, R126, R127, RZ, 0x3c, !PT ;  /* 0x0000007f7e7e7212 */ /* 0x000fe200078e3cff */
[----:B------:R-:W-:Y:S01]  /*8ff0*/  IMAD.X R127, RZ, RZ, R139, P0 ;  /* 0x000000ffff7f7224 */ /* 0x000fe200000e068b */
[----:B------:R1:W-:Y:S01]  /*9000*/  STSM.16.M88.4 [R150], R24 ;  /* 0x0000001896007844 */ /* 0x0003e20000000200 */
[----:B------:R-:W-:Y:S02]  /*9010*/  LOP3.LUT R130, R131, 0x380, RZ, 0xc0, !PT ;  /* 0x0000038083827812 */ /* 0x000fe400078ec0ff */
[C---:B------:R-:W-:Y:S01]  /*9020*/  IADD3 R21, P4, R138.reuse, 0x2000, RZ ;  /* 0x000020008a157810 */ /* 0x040fe20007f9e0ff */
[----:B0-----:R-:W-:Y:S01]  /*9030*/  IMAD.U32 R14, RZ, RZ, UR5 ;  /* 0x00000005ff0e7e24 */ /* 0x001fe2000f8e00ff */
[----:B------:R-:W-:Y:S01]  /*9040*/  SHF.R.S32.HI R13, RZ, 0x1f, R33 ;  /* 0x0000001fff0d7819 */ /* 0x000fe20000011421 */
[----:B------:R-:W-:Y:S01]  /*9050*/  ULDC UR5, c[0x0][0xa88] ;  /* 0x0002a20000057ab9 */ /* 0x000fe20000000800 */
[----:B------:R-:W-:-:S02]  /*9060*/  IADD3 R103, P5, R138, 0x3000, RZ ;  /* 0x000030008a677810 */ /* 0x000fc40007fbe0ff */
[----:B------:R-:W-:Y:S02]  /*9070*/  IADD3 R107, P6, R138, 0x4000, RZ ;  /* 0x000040008a6b7810 */ /* 0x000fe40007fde0ff */
[----:B------:R-:W-:Y:S02]  /*9080*/  SHF.R.S32.HI R12, RZ, 0x1f, R35 ;  /* 0x0000001fff0c7819 */ /* 0x000fe40000011423 */
[----:B------:R-:W-:Y:S02]  /*9090*/  SHF.R.U64 R130, R130, 0x3, RZ ;  /* 0x0000000382827819 */ /* 0x000fe400000012ff */
[----:B-1----:R-:W-:Y:S01]  /*90a0*/  IADD3 R24, P0, R33, UR6, RZ ;  /* 0x0000000621187c10 */ /* 0x002fe2000ff1e0ff */
[----:B------:R-:W-:Y:S01]  /*90b0*/  VIADD R27, R208, UR43 ;  /* 0x0000002bd01b7c36 */ /* 0x000fe20008000000 */
[----:B------:R-:W-:Y:S02]  /*90c0*/  LOP3.LUT R20, R21, 0x380, RZ, 0xc0, !PT ;  /* 0x0000038015147812 */ /* 0x000fe400078ec0ff */
[----:B------:R-:W-:Y:S01]  /*90d0*/  IADD3.X R25, R13, UR7, R14, P0, !PT ;  /* 0x000000070d197c10 */ /* 0x000fe200087fe40e */
[----:B------:R-:W-:Y:S01]  /*90e0*/  ULDC.64 UR6, c[0x0][0xb88] ;  /* 0x0002e20000067ab9 */ /* 0x000fe20000000a00 */
[----:B------:R-:W-:Y:S01]  /*90f0*/  LOP3.LUT R102, R103, 0x380, RZ, 0xc0, !PT ;  /* 0x0000038067667812 */ /* 0x000fe200078ec0ff */
[----:B------:R-:W-:Y:S01]  /*9100*/  IMAD R12, R12, UR6, RZ ;  /* 0x000000060c0c7c24 */ /* 0x000fe2000f8e02ff */
[----:B------:R-:W-:Y:S01]  /*9110*/  LOP3.LUT R106, R107, 0x380, RZ, 0xc0, !PT ;  /* 0x000003806b6a7812 */ /* 0x000fe200078ec0ff */
[----:B------:R-:W-:Y:S01]  /*9120*/  IMAD.WIDE.U32 R24, R35, UR6, R24 ;  /* 0x0000000623187c25 */ /* 0x000fe2000f8e0018 */
[----:B------:R-:W-:-:S02]  /*9130*/  LOP3.LUT R130, R130, R131, RZ, 0x3c, !PT ;  /* 0x0000008382827212 */ /* 0x000fc400078e3cff */
[----:B------:R-:W-:Y:S01]  /*9140*/  MOV R168, R168 ;  /* 0x000000a800a87202 */ /* 0x000fe20000000f00 */
[----:B------:R-:W-:Y:S01]  /*9150*/  IMAD R35, R35, UR7, R12 ;  /* 0x0000000723237c24 */ /* 0x000fe2000f8e020c */
[----:B------:R-:W-:Y:S01]  /*9160*/  F2FP.BF16.F32.PACK_AB R28, R89, R192 ;  /* 0x000000c0591c723e */ /* 0x000fe200000010ff */
[----:B------:R-:W-:Y:S01]  /*9170*/  ULDC.64 UR6, c[0x0][0xb50] ;  /* 0x0002d40000067ab9 */ /* 0x000fe20000000a00 */
[----:B------:R-:W-:Y:S02]  /*9180*/  F2FP.BF16.F32.PACK_AB R29, R91, R90 ;  /* 0x0000005a5b1d723e */ /* 0x000fe400000010ff */
[----:B------:R-:W-:Y:S02]  /*9190*/  F2FP.BF16.F32.PACK_AB R30, R93, R193 ;  /* 0x000000c15d1e723e */ /* 0x000fe400000010ff */
[----:B------:R-:W-:Y:S02]  /*91a0*/  F2FP.BF16.F32.PACK_AB R31, R95, R94 ;  /* 0x0000005e5f1f723e */ /* 0x000fe400000010ff */
[----:B------:R-:W-:-:S02]  /*91b0*/  LOP3.LUT R131, R138, 0x380, RZ, 0xc0, !PT ;  /* 0x000003808a837812 */ /* 0x000fc400078ec0ff */
[----:B------:R-:W-:Y:S01]  /*91c0*/  MOV R162, R162 ;  /* 0x000000a200a27202 */ /* 0x000fe20000000f00 */
[----:B------:R-:W-:Y:S01]  /*91d0*/  STSM.16.M88.4 [R168], R28 ;  /* 0x0000001ca8007844 */ /* 0x000fe20000000200 */
[----:B------:R-:W-:Y:S02]  /*91e0*/  F2FP.BF16.F32.PACK_AB R8, R97, R194 ;  /* 0x000000c26108723e */ /* 0x000fe400000010ff */
[----:B------:R-:W-:Y:S02]  /*91f0*/  F2FP.BF16.F32.PACK_AB R9, R99, R98 ;  /* 0x000000626309723e */ /* 0x000fe400000010ff */
[----:B------:R-:W-:Y:S02]  /*9200*/  F2FP.BF16.F32.PACK_AB R10, R101, R195 ;  /* 0x000000c3650a723e */ /* 0x000fe400000010ff */
[----:B------:R-:W-:Y:S01]  /*9210*/  F2FP.BF16.F32.PACK_AB R11, R40, R36 ;  /* 0x00000024280b723e */ /* 0x000fe200000010ff */
[----:B------:R-:W-:Y:S01]  /*9220*/  IMAD R40, R5, UR5, RZ ;  /* 0x0000000505287c24 */ /* 0x000fe2000f8e02ff */
[----:B------:R-:W-:-:S02]  /*9230*/  SHF.R.U64 R20, R20, 0x3, RZ ;  /* 0x0000000314147819 */ /* 0x000fc400000012ff */
[----:B------:R-:W-:Y:S01]  /*9240*/  SHF.R.U64 R102, R102, 0x3, RZ ;  /* 0x0000000366667819 */ /* 0x000fe200000012ff */
[----:B------:R0:W-:Y:S01]  /*9250*/  STSM.16.M88.4 [R162], R8 ;  /* 0x00000008a2007844 */ /* 0x0001e20000000200 */
[----:B------:R-:W-:Y:S02]  /*9260*/  SHF.R.U64 R106, R106, 0x3, RZ ;  /* 0x000000036a6a7819 */ /* 0x000fe400000012ff */
[----:B------:R-:W-:Y:S02]  /*9270*/  SHF.R.U64 R131, R131, 0x3, RZ ;  /* 0x0000000383837819 */ /* 0x000fe400000012ff */
[----:B------:R-:W-:Y:S02]  /*9280*/  LOP3.LUT R20, R20, R21, RZ, 0x3c, !PT ;  /* 0x0000001514147212 */ /* 0x000fe400078e3cff */
[----:B------:R-:W-:Y:S01]  /*9290*/  LOP3.LUT R102, R102, R103, RZ, 0x3c, !PT ;  /* 0x0000006766667212 */ /* 0x000fe200078e3cff */
[--C-:B------:R-:W-:Y:S01]  /*92a0*/  IMAD.X R103, RZ, RZ, R139.reuse, P5 ;  /* 0x000000ffff677224 */ /* 0x100fe200028e068b */
[----:B------:R-:W-:Y:S01]  /*92b0*/  LOP3.LUT R106, R106, R107, RZ, 0x3c, !PT ;  /* 0x0000006b6a6a7212 */ /* 0x000fe200078e3cff */
[----:B------:R-:W-:Y:S01]  /*92c0*/  IMAD.X R107, RZ, RZ, R139, P6 ;  /* 0x000000ffff6b7224 */ /* 0x000fe200030e068b */
[----:B------:R-:W-:-:S02]  /*92d0*/  IADD3.X R21, RZ, R139, RZ, P4, !PT ;  /* 0x0000008bff157210 */ /* 0x000fc400027fe4ff */
[----:B------:R-:W-:Y:S02]  /*92e0*/  LOP3.LUT P0, RZ, R206, 0x3, RZ, 0xc0, !PT ;  /* 0x00000003ceff7812 */ /* 0x000fe4000780c0ff */
[C---:B------:R-:W-:Y:S01]  /*92f0*/  IADD3 R119, P4, R138.reuse, 0x9000, RZ ;  /* 0x000090008a777810 */ /* 0x040fe20007f9e0ff */
[----:B0-----:R-:W-:Y:S01]  /*9300*/  IMAD.IADD R11, R25, 0x1, R35 ;  /* 0x00000001190b7824 */ /* 0x001fe200078e0223 */
[C---:B------:R-:W-:Y:S01]  /*9310*/  IADD3 R121, P5, R138.reuse, 0xa000, RZ ;  /* 0x0000a0008a797810 */ /* 0x040fe20007fbe0ff */
[----:B------:R-:W-:Y:S01]  /*9320*/  VIADD R9, R27, 0x8 ;  /* 0x000000081b097836 */ /* 0x000fe20000000000 */
[----:B------:R-:W-:Y:S02]  /*9330*/  IADD3 R123, P6, R138, 0xb000, RZ ;  /* 0x0000b0008a7b7810 */ /* 0x000fe40007fde0ff */
[----:B------:R-:W-:Y:S02]  /*9340*/  LEA R26, P3, R24, UR6, 0x2 ;  /* 0x00000006181a7c11 */ /* 0x000fe4000f8610ff */
[----:B------:R-:W-:Y:S01]  /*9350*/  LOP3.LUT R138, R131, R138, RZ, 0x3c, !PT ;  /* 0x0000008a838a7212 */ /* 0x000fe200078e3cff */
[----:B------:R-:W-:Y:S01]  /*9360*/  IMAD.X R131, RZ, RZ, R139, P1 ;  /* 0x000000ffff837224 */ /* 0x000fe200008e068b */
[----:B------:R-:W-:Y:S01]  /*9370*/  F2FP.BF16.F32.PACK_AB R12, R105, R196 ;  /* 0x000000c4690c723e */ /* 0x000fe200000010ff */
[----:B------:R-:W-:Y:S01]  /*9380*/  SHFL.IDX PT, R36, R26, RZ, 0x1c1f ;  /* 0x001c1fff1a247589 */ /* 0x000fe200000e0000 */
[----:B------:R-:W-:-:S02]  /*9390*/  F2FP.BF16.F32.PACK_AB R13, R48, R44 ;  /* 0x0000002c300d723e */ /* 0x000fc400000010ff */
[----:B------:R-:W-:Y:S01]  /*93a0*/  F2FP.BF16.F32.PACK_AB R14, R109, R197 ;  /* 0x000000c56d0e723e */ /* 0x000fe200000010ff */
[----:B------:R-:W-:Y:S01]  /*93b0*/  SHFL.IDX PT, R38, R26, 0x1, 0x1c1f ;  /* 0x003c1f001a267f89 */ /* 0x000fe200000e0000 */
[----:B------:R-:W-:Y:S02]  /*93c0*/  F2FP.BF16.F32.PACK_AB R15, R56, R52 ;  /* 0x00000034380f723e */ /* 0x000fe400000010ff */
[-C--:B------:R-:W-:Y:S02]  /*93d0*/  ISETP.GE.OR P1, PT, R27, R40.reuse, P0 ;  /* 0x000000281b00720c */ /* 0x080fe40000726670 */
[----:B------:R-:W-:Y:S01]  /*93e0*/  LEA.HI.X R27, R24, UR7, R11, 0x2, P3 ;  /* 0x00000007181b7c11 */ /* 0x000fe200098f140b */
[----:B------:R0:W-:Y:S01]  /*93f0*/  STSM.16.M88.4 [R154], R12 ;  /* 0x0000000c9a007844 */ /* 0x0001e20000000200 */
[----:B------:R-:W-:Y:S02]  /*9400*/  ISETP.GE.OR P0, PT, R9, R40, P0 ;  /* 0x000000280900720c */ /* 0x000fe40000706670 */
[----:B------:R-:W-:Y:S01]  /*9410*/  MOV R164, R164 ;  /* 0x000000a400a47202 */ /* 0x000fe20000000f00 */
[----:B------:R-:W1:Y:S01]  /*9420*/  SHFL.IDX PT, R37, R27, RZ, 0x1c1f ;  /* 0x001c1fff1b257589 */ /* 0x000e6200000e0000 */
[----:B------:R-:W-:-:S02]  /*9430*/  F2FP.BF16.F32.PACK_AB R8, R175, R198 ;  /* 0x000000c6af08723e */ /* 0x000fc400000010ff */
[----:B------:R-:W-:Y:S01]  /*9440*/  F2FP.BF16.F32.PACK_AB R9, R64, R60 ;  /* 0x0000003c4009723e */ /* 0x000fe200000010ff */
[----:B------:R2:W3:Y:S01]  /*9450*/  SHFL.IDX PT, R39, R27, 0x1, 0x1c1f ;  /* 0x003c1f001b277f89 */ /* 0x0004e200000e0000 */
[----:B------:R-:W-:Y:S02]  /*9460*/  F2FP.BF16.F32.PACK_AB R10, R176, R199 ;  /* 0x000000c7b00a723e */ /* 0x000fe400000010ff */
[----:B------:R-:W-:Y:S02]  /*9470*/  F2FP.BF16.F32.PACK_AB R11, R72, R68 ;  /* 0x00000044480b723e */ /* 0x000fe400000010ff */
[----:B------:R-:W-:Y:S02]  /*9480*/  MOV R160, R160 ;  /* 0x000000a000a07202 */ /* 0x000fe40000000f00 */
[----:B------:R-:W-:Y:S01]  /*9490*/  MOV R158, R158 ;  /* 0x0000009e009e7202 */ /* 0x000fe20000000f00 */
[----:B------:R-:W-:Y:S01]  /*94a0*/  STSM.16.M88.4 [R164], R8 ;  /* 0x00000008a4007844 */ /* 0x000fe20000000200 */
[----:B0-----:R-:W-:-:S02]  /*94b0*/  F2FP.BF16.F32.PACK_AB R12, R129, R204 ;  /* 0x000000cc810c723e */ /* 0x001fc400000010ff */
[----:B------:R-:W-:Y:S01]  /*94c0*/  F2FP.BF16.F32.PACK_AB R13, R96, R92 ;  /* 0x0000005c600d723e */ /* 0x000fe200000010ff */
[----:B------:R-:W-:Y:S01]  /*94d0*/  STSM.16.M88.4 [R160], R200 ;  /* 0x000000c8a0007844 */ /* 0x000fe20000000200 */
[----:B------:R-:W-:Y:S02]  /*94e0*/  F2FP.BF16.F32.PACK_AB R14, R133, R132 ;  /* 0x00000084850e723e */ /* 0x000fe400000010ff */
[----:B------:R-:W-:Y:S02]  /*94f0*/  F2FP.BF16.F32.PACK_AB R15, R104, R100 ;  /* 0x00000064680f723e */ /* 0x000fe400000010ff */
[----:B------:R-:W-:Y:S02]  /*9500*/  MOV R156, R156 ;  /* 0x0000009c009c7202 */ /* 0x000fe40000000f00 */
[----:B------:R-:W-:Y:S01]  /*9510*/  F2FP.BF16.F32.PACK_AB R24, R137, R136 ;  /* 0x000000888918723e */ /* 0x000fe200000010ff */
[----:B------:R-:W-:Y:S01]  /*9520*/  STSM.16.M88.4 [R158], R12 ;  /* 0x0000000c9e007844 */ /* 0x000fe20000000200 */
[----:B------:R-:W-:-:S02]  /*9530*/  F2FP.BF16.F32.PACK_AB R25, R128, R108 ;  /* 0x0000006c8019723e */ /* 0x000fc400000010ff */
[----:B------:R-:W-:Y:S02]  /*9540*/  F2FP.BF16.F32.PACK_AB R26, R141, R140 ;  /* 0x0000008c8d1a723e */ /* 0x000fe400000010ff */
[----:B--2---:R-:W-:Y:S02]  /*9550*/  F2FP.BF16.F32.PACK_AB R27, R171, R170 ;  /* 0x000000aaab1b723e */ /* 0x004fe400000010ff */
[----:B------:R-:W-:Y:S02]  /*9560*/  F2FP.BF16.F32.PACK_AB R146, R149, R148 ;  /* 0x000000949592723e */ /* 0x000fe400000010ff */
[----:B------:R-:W-:Y:S01]  /*9570*/  F2FP.BF16.F32.PACK_AB R147, R0, R174 ;  /* 0x000000ae0093723e */ /* 0x000fe200000010ff */
[----:B------:R-:W-:Y:S01]  /*9580*/  STSM.16.M88.4 [R156], R24 ;  /* 0x000000189c007844 */ /* 0x000fe20000000200 */
[----:B------:R-:W-:Y:S01]  /*9590*/  UIMAD UR5, UR10, UR8, URZ ;  /* 0x000000080a0572a4 */ /* 0x000fe2000f8e023f */
[----:B------:R-:W-:Y:S02]  /*95a0*/  LOP3.LUT R118, R119, 0x380, RZ, 0xc0, !PT ;  /* 0x0000038077767812 */ /* 0x000fe400078ec0ff */
[----:B------:R-:W-:Y:S01]  /*95b0*/  STSM.16.M88.4 [R152], R144 ;  /* 0x0000009098007844 */ /* 0x000fe20000000200 */
[----:B------:R-:W-:Y:S01]  /*95c0*/  IMAD R0, R23, 0x20, R205 ;  /* 0x0000002017007824 */ /* 0x000fe200078e02cd */
[----:B------:R-:W-:Y:S01]  /*95d0*/  UIMAD.WIDE.U32 UR6, UR39, UR8, URZ ;  /* 0x00000008270672a5 */ /* 0x000fe2000f8e003f */
[----:B------:R-:W-:Y:S01]  /*95e0*/  LOP3.LUT R120, R121, 0x380, RZ, 0xc0, !PT ;  /* 0x0000038079787812 */ /* 0x000fe200078ec0ff */
[----:B------:R-:W-:Y:S01]  /*95f0*/  BAR.SYNC.DEFER_BLOCKING 0x1, 0x100 ;  /* 0x0044000000007b1d */ /* 0x000fe20000010000 */
[----:B------:R-:W-:Y:S01]  /*9600*/  UIMAD UR5, UR39, UR9, UR5 ;  /* 0x00000009270572a4 */ /* 0x000fe2000f8e0205 */
[----:B------:R-:W-:-:S02]  /*9610*/  LOP3.LUT R122, R123, 0x380, RZ, 0xc0, !PT ;  /* 0x000003807b7a7812 */ /* 0x000fc400078ec0ff */
[----:B------:R-:W-:Y:S02]  /*9620*/  SHF.R.U64 R118, R118, 0x3, RZ ;  /* 0x0000000376767819 */ /* 0x000fe400000012ff */
[----:B------:R-:W-:Y:S01]  /*9630*/  ULDC.64 UR10, c[0x0][0xaf0] ;  /* 0x0002bc00000a7ab9 */ /* 0x000fe20000000a00 */
[----:B------:R-:W-:Y:S01]  /*9640*/  SHF.R.U64 R120, R120, 0x3, RZ ;  /* 0x0000000378787819 */ /* 0x000fe200000012ff */
[----:B-1----:R-:W-:Y:S01]  /*9650*/  @!P1 ST.E desc[UR48][R36.64], R4 ;  /* 0x0000000424009985 */ /* 0x002fe2000c101930 */
[----:B------:R-:W-:Y:S01]  /*9660*/  UIMAD UR8, UR12, UR10, URZ ;  /* 0x0000000a0c0872a4 */ /* 0x000fe2000f8e023f */
[----:B------:R-:W-:Y:S02]  /*9670*/  SHF.R.U64 R122, R122, 0x3, RZ ;  /* 0x000000037a7a7819 */ /* 0x000fe400000012ff */
[----:B---3--:R0:W-:Y:S01]  /*9680*/  @!P0 ST.E desc[UR48][R38.64], R3 ;  /* 0x0000000326008985 */ /* 0x0081e2000c101930 */
[----:B------:R-:W-:Y:S01]  /*9690*/  UIADD3 UR7, UR7, UR5, URZ ;  /* 0x0000000507077290 */ /* 0x000fe2000fffe03f */
[----:B------:R-:W-:-:S02]  /*96a0*/  LOP3.LUT R118, R118, R119, RZ, 0x3c, !PT ;  /* 0x0000007776767212 */ /* 0x000fc400078e3cff */
[----:B------:R1:W5:Y:S01]  /*96b0*/  LD.E.128 R28, desc[UR48][R6.64] ;  /* 0x00000030061c7980 */ /* 0x000362000c101d00 */
[----:B------:R-:W-:Y:S02]  /*96c0*/  LOP3.LUT R120, R120, R121, RZ, 0x3c, !PT ;  /* 0x0000007978787212 */ /* 0x000fe400078e3cff */
[----:B------:R-:W-:Y:S01]  /*96d0*/  LOP3.LUT R122, R122, R123, RZ, 0x3c, !PT ;  /* 0x0000007b7a7a7212 */ /* 0x000fe200078e3cff */
[----:B------:R2:W5:Y:S01]  /*96e0*/  LD.E.128 R32, desc[UR48][R20.64] ;  /* 0x0000003014207980 */ /* 0x000562000c101d00 */
[----:B------:R-:W-:Y:S01]  /*96f0*/  UIMAD UR5, UR41, UR11, UR8 ;  /* 0x0000000b290572a4 */ /* 0x000fe2000f8e0208 */
[--C-:B------:R-:W-:Y:S01]  /*9700*/  IMAD.X R119, RZ, RZ, R139.reuse, P4 ;  /* 0x000000ffff777224 */ /* 0x100fe200020e068b */
[----:B------:R-:W-:Y:S01]  /*9710*/  UIMAD.WIDE.U32 UR6, UR41, UR10, UR6 ;  /* 0x0000000a290672a5 */ /* 0x000fe2000f8e0006 */
[--C-:B------:R-:W-:Y:S01]  /*9720*/  IMAD.X R121, RZ, RZ, R139.reuse, P5 ;  /* 0x000000ffff797224 */ /* 0x100fe200028e068b */
[----:B------:R-:W-:Y:S01]  /*9730*/  ULDC.64 UR8, c[0x0][0xae0] ;  /* 0x0002b80000087ab9 */ /* 0x000fe20000000a00 */
[----:B-1----:R-:W1:Y:S01]  /*9740*/  @P2 LDC R7, c[0x0][0xbec] ;  /* 0x0002fb00ff072b82 */ /* 0x002e620000000800 */
[----:B------:R-:W-:Y:S01]  /*9750*/  IMAD.X R123, RZ, RZ, R139, P6 ;  /* 0x000000ffff7b7224 */ /* 0x000fe200030e068b */
[----:B------:R-:W5:Y:S04]  /*9760*/  LD.E.128 R100, desc[UR48][R102.64] ;  /* 0x0000003066647980 */ /* 0x000f68000c101d00 */
[----:B------:R-:W5:Y:S02]  /*9770*/  LD.E.128 R104, desc[UR48][R106.64] ;  /* 0x000000306a687980 */ /* 0x000f64000c101d00 */
[----:B--2---:R-:W2:Y:S01]  /*9780*/  @P2 LDC R21, c[0x0][0xbf0] ;  /* 0x0002fc00ff152b82 */ /* 0x004ea20000000800 */
[----:B------:R-:W-:Y:S01]  /*9790*/  VIADD R20, R0, UR43 ;  /* 0x0000002b00147c36 */ /* 0x000fe20008000000 */
[----:B------:R-:W-:Y:S01]  /*97a0*/  UIADD3 UR5, UR7, UR5, URZ ;  /* 0x0000000507057290 */ /* 0x000fe2000fffe03f */
[----:B------:R-:W-:Y:S01]  /*97b0*/  IMAD.U32 R6, RZ, RZ, UR6 ;  /* 0x00000006ff067e24 */ /* 0x000fe2000f8e00ff */
[----:B------:R-:W5:Y:S01]  /*97c0*/  LD.E.128 R136, desc[UR48][R138.64] ;  /* 0x000000308a887980 */ /* 0x000f62000c101d00 */
[----:B0-----:R-:W-:-:S03]  /*97d0*/  IMAD.MOV.U32 R3, RZ, RZ, R20 ;  /* 0x000000ffff037224 */ /* 0x001fc600078e0014 */
[----:B------:R-:W5:Y:S04]  /*97e0*/  LD.E.128 R108, desc[UR48][R110.64] ;  /* 0x000000306e6c7980 */ /* 0x000f68000c101d00 */
[----:B------:R0:W5:Y:S01]  /*97f0*/  LD.E.128 R8, desc[UR48][R112.64] ;  /* 0x0000003070087980 */ /* 0x000162000c101d00 */
[----:B-1----:R-:W-:-:S03]  /*9800*/  @P2 IMAD.HI.U32 R0, R20, R7, RZ ;  /* 0x0000000714002227 */ /* 0x002fc600078e00ff */
[----:B------:R0:W5:Y:S04]  /*9810*/  LD.E.128 R12, desc[UR48][R114.64] ;  /* 0x00000030720c7980 */ /* 0x000168000c101d00 */
[----:B------:R0:W5:Y:S01]  /*9820*/  LD.E.128 R48, desc[UR48][R116.64] ;  /* 0x0000003074307980 */ /* 0x000162000c101d00 */
[----:B--2---:R-:W-:-:S03]  /*9830*/  @P2 SHF.R.U32.HI R3, RZ, R21, R0 ;  /* 0x00000015ff032219 */ /* 0x004fc60000011600 */
[----:B------:R0:W5:Y:S01]  /*9840*/  LD.E.128 R44, desc[UR48][R118.64] ;  /* 0x00000030762c7980 */ /* 0x000162000c101d00 */
[--C-:B------:R-:W-:Y:S01]  /*9850*/  SHF.R.S32.HI R0, RZ, 0x1f, R3.reuse ;  /* 0x0000001fff007819 */ /* 0x100fe20000011403 */
[----:B------:R-:W-:Y:S02]  /*9860*/  IMAD.MOV R4, RZ, RZ, -R3 ;  /* 0x000000ffff047224 */ /* 0x000fe400078e0a03 */
[----:B------:R0:W5:Y:S01]  /*9870*/  LD.E.128 R24, desc[UR48][R120.64] ;  /* 0x0000003078187980 */ /* 0x000162000c101d00 */
[----:B------:R-:W-:Y:S01]  /*9880*/  IMAD.U32 R7, RZ, RZ, UR7 ;  /* 0x00000007ff077e24 */ /* 0x000fe2000f8e00ff */
[----:B------:R-:W-:Y:S01]  /*9890*/  ULDC.64 UR6, c[0x0][0xad8] ;  /* 0x0002b60000067ab9 */ /* 0x000fe20000000a00 */
[----:B------:R-:W-:Y:S01]  /*98a0*/  IMAD R0, R0, UR8, RZ ;  /* 0x0000000800007c24 */ /* 0x000fe2000f8e02ff */
[----:B------:R0:W5:Y:S01]  /*98b0*/  LD.E.128 R36, desc[UR48][R122.64] ;  /* 0x000000307a247980 */ /* 0x000162000c101d00 */
[----:B------:R-:W-:Y:S02]  /*98c0*/  IMAD R21, R5, R4, R20 ;  /* 0x0000000405157224 */ /* 0x000fe400078e0214 */
[----:B------:R-:W-:Y:S01]  /*98d0*/  IMAD.U32 R7, RZ, RZ, UR5 ;  /* 0x00000005ff077e24 */ /* 0x000fe2000f8e00ff */
[----:B------:R-:W5:Y:S01]  /*98e0*/  LD.E.128 R124, desc[UR48][R126.64] ;  /* 0x000000307e7c7980 */ /* 0x000f62000c101d00 */
[----:B------:R-:W-:Y:S01]  /*98f0*/  IMAD R41, R3, UR9, R0 ;  /* 0x0000000903297c24 */ /* 0x000fe2000f8e0200 */
[----:B------:R-:W-:-:S02]  /*9900*/  SHF.R.S32.HI R0, RZ, 0x1f, R21 ;  /* 0x0000001fff007819 */ /* 0x000fc40000011415 */
[----:B------:R-:W5:Y:S01]  /*9910*/  LD.E.128 R128, desc[UR48][R130.64] ;  /* 0x0000003082807980 */ /* 0x000f62000c101d00 */
[----:B------:R-:W-:-:S03]  /*9920*/  IMAD.WIDE.U32 R4, R3, UR8, R6 ;  /* 0x0000000803047c25 */ /* 0x000fc6000f8e0006 */
        /* <DEDUP_REMOVED lines=8> */
[----:B------:R-:W-:Y:S01]  /*99b0*/  IMAD.IADD R5, R5, 0x1, R41 ;  /* 0x0000000105057824 */ /* 0x000fe200078e0229 */
[----:B------:R-:W-:Y:S01]  /*99c0*/  IADD3 R53, R205, UR43, RZ ;  /* 0x0000002bcd357c10 */ /* 0x000fe2000fffe0ff */
[----:B------:R-:W-:Y:S01]  /*99d0*/  IMAD R0, R0, UR6, RZ ;  /* 0x0000000600007c24 */ /* 0x000fe2000f8e02ff */
[----:B------:R-:W-:Y:S01]  /*99e0*/  UIADD3 UR5, UR13, 0x22820, URZ ;  /* 0x000228200d057890 */ /* 0x000fe2000fffe03f */
[----:B------:R-:W-:Y:S01]  /*99f0*/  IMAD.WIDE.U32 R4, R21, UR6, R4 ;  /* 0x0000000615047c25 */ /* 0x000fe2000f8e0004 */
[----:B------:R-:W-:-:S03]  /*9a00*/  ISETP.GE.AND P2, PT, R53, R40, PT ;  /* 0x000000283500720c */ /* 0x000fc60003f46270 */
[----:B------:R-:W-:Y:S01]  /*9a10*/  IMAD R7, R21, UR7, R0 ;  /* 0x0000000715077c24 */ /* 0x000fe2000f8e0200 */
[----:B------:R-:W-:Y:S01]  /*9a20*/  ULDC.64 UR6, c[0x0][0xa80] ;  /* 0x0002a00000067ab9 */ /* 0x000fe20000000a00 */
[----:B------:R-:W-:Y:S01]  /*9a30*/  VIADD R3, R53, 0x20 ;  /* 0x0000002035037836 */ /* 0x000fe20000000000 */
[C---:B------:R-:W-:Y:S01]  /*9a40*/  LEA R0, P3, R4.reuse, UR6, 0x1 ;  /* 0x0000000604007c11 */ /* 0x040fe2000f8608ff */
[----:B------:R-:W-:Y:S01]  /*9a50*/  IMAD.IADD R5, R5, 0x1, R7 ;  /* 0x0000000105057824 */ /* 0x000fe200078e0207 */
[----:B------:R-:W-:Y:S02]  /*9a60*/  UPRMT UR5, URZ, 0x654, UR5 ;  /* 0x000006543f057896 */ /* 0x000fe40008000005 */
[-C--:B------:R-:W-:Y:S01]  /*9a70*/  ISETP.GE.AND P1, PT, R3, R40.reuse, PT ;  /* 0x000000280300720c */ /* 0x080fe20003f26270 */
[----:B------:R-:W-:Y:S01]  /*9a80*/  VIADD R3, R53, 0x40 ;  /* 0x0000004035037836 */ /* 0x000fe20000000000 */
[----:B------:R-:W-:Y:S01]  /*9a90*/  LEA.HI.X R41, R4, UR7, R5, 0x1, P3 ;  /* 0x0000000704297c11 */ /* 0x000fe200098f0c05 */
[----:B-1----:R0:W1:Y:S01]  /*9aa0*/  SHFL.IDX PT, R43, R0, RZ, 0x181f ;  /* 0x00181fff002b7589 */ /* 0x00206200000e0000 */
[----:B------:R-:W-:Y:S02]  /*9ab0*/  BSSY B1, `(.L_x_4470) ;  /* 0x0000016000017945 */ /* 0x000fe40003800000 */
[----:B------:R-:W-:-:S02]  /*9ac0*/  ISETP.GE.AND P0, PT, R3, R40, PT ;  /* 0x000000280300720c */ /* 0x000fc40003f06270 */
        /* <DEDUP_REMOVED lines=20> */
.L_x_4471:
[----:B------:R-:W-:Y:S05]  /*9c10*/  BSYNC B1 ;  /* 0x0000000000017941 */ /* 0x000fea0003800000 */
.L_x_4470:
        /* <DEDUP_REMOVED lines=14> */
[----:B-----5:R3:W-:Y:S01]  /*9d00*/  @!P4 ST.E.128 desc[UR48][R4.64], R28 ;  /* 0x0000001c0400c985 */ /* 0x0207e2000c101d30 */
[----:B------:R-:W-:-:S02]  /*9d10*/  @!P1 LEA R42, P5, R22, R43, 0x1 ;  /* 0x0000002b162a9211 */ /* 0x000fc400078a08ff */
[-C--:B------:R-:W-:Y:S01]  /*9d20*/  @!P2 LEA.HI.X R21, R18, R3.reuse, R211, 0x1, P6 ;  /* 0x000000031215a211 */ /* 0x080fe200030f0cd3 */
[----:B------:R3:W-:Y:S01]  /*9d30*/  @!P3 ST.E.128 desc[UR48][R6.64], R108 ;  /* 0x0000006c0600b985 */ /* 0x0007e2000c101d30 */
[----:B------:R-:W-:-:S03]  /*9d40*/  @!P1 LEA.HI.X R43, R22, R3, R210, 0x1, P5 ;  /* 0x00000003162b9211 */ /* 0x000fc600028f0cd2 */
[----:B------:R3:W-:Y:S04]  /*9d50*/  @!P2 ST.E.128 desc[UR48][R20.64], R44 ;  /* 0x0000002c1400a985 */ /* 0x0007e8000c101d30 */
[----:B------:R3:W-:Y:S02]  /*9d60*/  @!P1 ST.E.128 desc[UR48][R42.64], R128 ;  /* 0x000000802a009985 */ /* 0x0007e4000c101d30 */
.L_x_4473:
[----:B------:R-:W-:Y:S05]  /*9d70*/  BSYNC B1 ;  /* 0x0000000000017941 */ /* 0x000fea0003800000 */
.L_x_4472:
        /* <DEDUP_REMOVED lines=10> */
[CC--:B------:R-:W-:Y:S02]  /*9e20*/  @!P2 LEA R6, P5, R19.reuse, R29.reuse, 0x1 ;  /* 0x0000001d1306a211 */ /* 0x0c0fe400078a08ff */
        /* <DEDUP_REMOVED lines=10> */
.L_x_4475:
[----:B------:R-:W-:Y:S05]  /*9ed0*/  BSYNC B1 ;  /* 0x0000000000017941 */ /* 0x000fea0003800000 */
.L_x_4474:
[----:B0-----:R-:W-:Y:S01]  /*9ee0*/  VIADD R3, R53, 0x60 ;  /* 0x0000006035037836 */ /* 0x001fe20000000000 */
[----:B--2-4-:R-:W0:Y:S04]  /*9ef0*/  SHFL.IDX PT, R41, R41, 0x3, 0x181f ;  /* 0x00781f0029297f89 */ /* 0x014e2800000e0000 */
[----:B------:R-:W-:Y:S01]  /*9f00*/  ISETP.GE.AND P0, PT, R3, R40, PT ;  /* 0x000000280300720c */ /* 0x000fe20003f06270 */
[----:B------:R2:W4:-:S12]  /*9f10*/  SHFL.IDX PT, R11, R0, 0x3, 0x181f ;  /* 0x00781f00000b7f89 */ /* 0x00051800000e0000 */
[----:B--2---:R-:W-:Y:S05]  /*9f20*/  @P0 BRA `(.L_x_4476) ;  /* 0x0000000c00200947 */ /* 0x004fea0003800000 */
[----:B------:R-:W-:Y:S02]  /*9f30*/  ULDC UR5, c[0x0][0xac8] ;  /* 0x0002b20000057ab9 */ /* 0x000fe40000000800 */
[----:B------:R-:W-:Y:S02]  /*9f40*/  ISETP.GE.AND P3, PT, R2, UR5, PT ;  /* 0x0000000502007c0c */ /* 0x000fe4000bf66270 */
[----:B------:R-:W-:Y:S02]  /*9f50*/  ISETP.GE.AND P4, PT, R19, UR5, PT ;  /* 0x0000000513007c0c */ /* 0x000fe4000bf86270 */
[----:B------:R-:W-:-:S09]  /*9f60*/  ISETP.GE.AND P5, PT, R18, UR5, PT ;  /* 0x0000000512007c0c */ /* 0x000fd2000bfa6270 */
[-C--:B----4-:R-:W-:Y:S02]  /*9f70*/  @!P3 LEA R4, P0, R2, R11.reuse, 0x1 ;  /* 0x0000000b0204b211 */ /* 0x090fe400078008ff */
        /* <DEDUP_REMOVED lines=14> */
.L_x_4469:
        /* <DEDUP_REMOVED lines=50> */
.L_x_4478:
[----:B------:R-:W-:Y:S05]  /*a380*/  BSYNC B1 ;  /* 0x0000000000017941 */ /* 0x000fea0003800000 */
.L_x_4477:
[----:B------:R-:W-:Y:S01]  /*a390*/  ULDC.64 UR10, c[0x0][0xae8] ;  /* 0x0002ba00000a7ab9 */ /* 0x000fe20000000a00 */
[----:B------:R-:W-:Y:S01]  /*a3a0*/  VIADD R8, R8, UR43 ;  /* 0x0000002b08087c36 */ /* 0x000fe20008000000 */
[----:B------:R-:W-:Y:S01]  /*a3b0*/  UIMAD UR5, UR8, UR10, URZ ;  /* 0x0000000a080572a4 */ /* 0x000fe2000f8e023f */
[----:B------:R-:W-:Y:S01]  /*a3c0*/  BSSY B1, `(.L_x_4479) ;  /* 0x000003c000017945 */ /* 0x000fe20003800000 */
[----:B------:R-:W-:Y:S01]  /*a3d0*/  UIMAD.WIDE.U32 UR6, UR39, UR10, URZ ;  /* 0x0000000a270672a5 */ /* 0x000fe2000f8e003f */
[----:B0-----:R-:W-:Y:S01]  /*a3e0*/  @P1 IMAD.HI.U32 R0, R8, R9, RZ ;  /* 0x0000000908001227 */ /* 0x001fe200078e00ff */
[----:B------:R-:W-:Y:S01]  /*a3f0*/  UIMAD UR5, UR39, UR11, UR5 ;  /* 0x0000000b270572a4 */ /* 0x000fe2000f8e0205 */
[----:B--2---:R-:W-:Y:S02]  /*a400*/  MOV R3, R8 ;  /* 0x0000000800037202 */ /* 0x004fe40000000f00 */
[----:B------:R-:W-:Y:S01]  /*a410*/  ULDC.64 UR10, c[0x0][0xaf0] ;  /* 0x0002bc00000a7ab9 */ /* 0x000fe20000000a00 */
[----:B------:R-:W-:Y:S01]  /*a420*/  UIADD3 UR7, UR7, UR5, URZ ;  /* 0x0000000507077290 */ /* 0x000fe2000fffe03f */
[----:B-1----:R-:W-:Y:S01]  /*a430*/  @P1 SHF.R.U32.HI R3, RZ, R11, R0 ;  /* 0x0000000bff031219 */ /* 0x002fe20000011600 */
[----:B------:R-:W-:-:S02]  /*a440*/  UIMAD UR5, UR9, UR10, URZ ;  /* 0x0000000a090572a4 */ /* 0x000fc4000f8e023f */
[----:B------:R-:W-:Y:S01]  /*a450*/  UIMAD.WIDE.U32 UR6, UR41, UR10, UR6 ;  /* 0x0000000a290672a5 */ /* 0x000fe2000f8e0006 */
[--C-:B------:R-:W-:Y:S01]  /*a460*/  SHF.R.S32.HI R0, RZ, 0x1f, R3.reuse ;  /* 0x0000001fff007819 */ /* 0x100fe20000011403 */
[----:B------:R-:W-:Y:S01]  /*a470*/  UIMAD UR5, UR41, UR11, UR5 ;  /* 0x0000000b290572a4 */ /* 0x000fe2000f8e0205 */
[----:B------:R-:W-:Y:S01]  /*a480*/  IMAD.MOV R7, RZ, RZ, -R3 ;  /* 0x000000ffff077224 */ /* 0x000fe200078e0a03 */
[----:B------:R-:W-:Y:S02]  /*a490*/  ULDC.64 UR8, c[0x0][0xae0] ;  /* 0x0002b80000087ab9 */ /* 0x000fe40000000a00 */
[----:B------:R-:W-:Y:S01]  /*a4a0*/  UIADD3 UR5, UR7, UR5, URZ ;  /* 0x0000000507057290 */ /* 0x000fe2000fffe03f */
[----:B------:R-:W-:Y:S02]  /*a4b0*/  IMAD R0, R0, UR8, RZ ;  /* 0x0000000800007c24 */ /* 0x000fe4000f8e02ff */
[----:B------:R-:W-:Y:S02]  /*a4c0*/  IMAD R7, R10, R7, R8 ;  /* 0x000000070a077224 */ /* 0x000fe400078e0208 */
[----:B------:R-:W-:-:S02]  /*a4d0*/  IMAD.U32 R5, RZ, RZ, UR7 ;  /* 0x00000007ff057e24 */ /* 0x000fc4000f8e00ff */
        /* <DEDUP_REMOVED lines=42> */
.L_x_4480:
[----:B------:R-:W-:Y:S05]  /*a780*/  BSYNC B1 ;  /* 0x0000000000017941 */ /* 0x000fea0003800000 */
.L_x_4479:
        /* <DEDUP_REMOVED lines=21> */
.L_x_4482:
[----:B------:R-:W-:Y:S05]  /*a8e0*/  BSYNC B1 ;  /* 0x0000000000017941 */ /* 0x000fea0003800000 */
.L_x_4481:
        /* <DEDUP_REMOVED lines=21> */
.L_x_4484:
[----:B------:R-:W-:Y:S05]  /*aa40*/  BSYNC B1 ;  /* 0x0000000000017941 */ /* 0x000fea0003800000 */
.L_x_4483:
[----:B------:R-:W-:Y:S01]  /*aa50*/  VIADD R0, R8, 0x60 ;  /* 0x0000006008007836 */ /* 0x000fe20000000000 */
[----:B0-----:R0:W0:Y:S04]  /*aa60*/  SHFL.IDX PT, R3, R7, 0x3, 0x181f ;  /* 0x00781f0007037f89 */ /* 0x00102800000e0000 */
[----:B------:R-:W-:Y:S01]  /*aa70*/  ISETP.GE.AND P0, PT, R0, R9, PT ;  /* 0x000000090000720c */ /* 0x000fe20003f06270 */
[----:B-1-3--:R1:W3:-:S12]  /*aa80*/  SHFL.IDX PT, R5, R6, 0x3, 0x181f ;  /* 0x00781f0006057f89 */ /* 0x00a2d800000e0000 */
[----:B-1----:R-:W-:Y:S05]  /*aa90*/  @P0 BRA `(.L_x_4476) ;  /* 0x0000000000440947 */ /* 0x002fea0003800000 */
[----:B------:R-:W-:Y:S02]  /*aaa0*/  ULDC UR5, c[0x0][0xac8] ;  /* 0x0002b20000057ab9 */ /* 0x000fe40000000800 */
[----:B------:R-:W-:Y:S02]  /*aab0*/  ISETP.GE.AND P3, PT, R2, UR5, PT ;  /* 0x0000000502007c0c */ /* 0x000fe4000bf66270 */
[----:B------:R-:W-:Y:S02]  /*aac0*/  ISETP.GE.AND P2, PT, R19, UR5, PT ;  /* 0x0000000513007c0c */ /* 0x000fe4000bf46270 */
[----:B------:R-:W-:Y:S02]  /*aad0*/  ISETP.GE.AND P1, PT, R18, UR5, PT ;  /* 0x0000000512007c0c */ /* 0x000fe4000bf26270 */
[----:B------:R-:W-:-:S07]  /*aae0*/  ISETP.GE.AND P0, PT, R22, UR5, PT ;  /* 0x0000000516007c0c */ /* 0x000fce000bf06270 */
[-C--:B--234-:R-:W-:Y:S02]  /*aaf0*/  @!P3 LEA R6, P6, R2, R5.reuse, 0x1 ;  /* 0x000000050206b211 */ /* 0x09cfe400078c08ff */
        /* <DEDUP_REMOVED lines=11> */
.L_x_4476:
[----:B------:R-:W-:Y:S05]  /*abb0*/  BSYNC B0 ;  /* 0x0000000000007941 */ /* 0x000fea0003800000 */
.L_x_4468:
[----:B------:R-:W-:Y:S02]  /*abc0*/  ULDC UR5, c[0x0][0xc38] ;  /* 0x00030e0000057ab9 */ /* 0x000fe40000000800 */
[----:B------:R-:W-:-:S06]  /*abd0*/  UISETP.GE.AND UP0, UPT, UR4, UR5, UPT ;  /* 0x000000050400728c */ /* 0x000fcc000bf06270 */
[----:B------:R-:W-:-:S13]  /*abe0*/  PLOP3.LUT P0, PT, PT, PT, UP0, 0x80, 0x0 ;  /* 0x000000000000781c */ /* 0x000fda0003f0f008 */
[----:B------:R-:W-:Y:S05]  /*abf0*/  @!P0 BRA `(.L_x_4485) ;  /* 0xffffff6000488947 */ /* 0x000fea000383ffff */
[----:B------:R-:W-:Y:S05]  /*ac00*/  EXIT ;  /* 0x000000000000794d */ /* 0x000fea0003800000 */
.L_x_4427:
[----:B------:R-:W-:-:S08]  /*ac10*/  NOP ;  /* 0x0000000000007918 */ /* 0x000fd00000000000 */
[----:B------:R-:W0:-:S00]  /*ac20*/  USETMAXREG.DEALLOC.CTAPOOL 0x28 ;  /* 0x00000028000079c8 */ /* 0x000e0000080e0500 */
[----:B0-----:R-:W-:-:S06]  /*ac30*/  LOP3.LUT R0, R0, 0x3, RZ, 0xc0, !PT ;  /* 0x0000000300007812 */ /* 0x001fcc00078ec0ff */
[----:B------:R-:W0:Y:S01]  /*ac40*/  S2UR UR5, SR_CTAID.X ;  /* 0x00000000000579c3 */ /* 0x000e220000002500 */
[----:B------:R-:W-:Y:S01]  /*ac50*/  LOP3.LUT R17, R17, 0xfffffdff, RZ, 0xc0, !PT ;  /* 0xfffffdff11117812 */ /* 0x000fe200078ec0ff */
[----:B------:R-:W-:Y:S01]  /*ac60*/  STL [R1], RZ ;  /* 0x000000ff01007387 */ /* 0x000fe20000100800 */
[----:B------:R-:W-:Y:S02]  /*ac70*/  IMAD.MOV.U32 R25, RZ, RZ, 0x1 ;  /* 0x00000001ff197424 */ /* 0x000fe400078e00ff */
[----:B------:R-:W-:Y:S01]  /*ac80*/  IMAD.MOV.U32 R18, RZ, RZ, RZ ;  /* 0x000000ffff127224 */ /* 0x000fe200078e00ff */
[----:B------:R1:W2:Y:S02]  /*ac90*/  SHFL.IDX PT, R2, R0, RZ, 0x1f ;  /* 0x00001fff00027589 */ /* 0x0002a400000e0000 */
[----:B-1----:R-:W0:Y:S01]  /*aca0*/  LDC R0, c[0x0][0xc38] ;  /* 0x00030e00ff007b82 */ /* 0x002e220000000800 */
[----:B--2---:R-:W-:-:S13]  /*acb0*/  ISETP.NE.AND P0, PT, R2, RZ, PT ;  /* 0x000000ff0200720c */ /* 0x004fda0003f05270 */
[----:B------:R-:W-:Y:S01]  /*acc0*/  @P0 LOP3.LUT R17, R17, 0x200, RZ, 0xfc, !PT ;  /* 0x0000020011110812 */ /* 0x000fe200078efcff */
[----:B------:R-:W-:Y:S06]  /*acd0*/  @P0 BAR.ARV 0x4, 0x180 ;  /* 0x0106000000000b1d */ /* 0x000fec0000002000 */
[----:B0-----:R-:W-:-:S13]  /*ace0*/  ISETP.LE.AND P0, PT, R0, UR5, PT ;  /* 0x0000000500007c0c */ /* 0x001fda000bf03270 */
[----:B------:R-:W-:Y:S05]  /*acf0*/  @P0 BRA `(.L_x_4486) ;  /* 0x00000038007c0947 */ /* 0x000fea0003800000 */
[----:B------:R-:W0:Y:S01]  /*ad00*/  S2R R8, SR_TID.X ;  /* 0x0000000000087919 */ /* 0x000e220000002100 */
[----:B------:R-:W-:Y:S01]  /*ad10*/  ULDC UR4, c[0x0][0x320] ;  /* 0x0000c80000047ab9 */ /* 0x000fe20000000800 */
[----:B------:R-:W-:Y:S01]  /*ad20*/  LOP3.LUT R17, R17, 0xffffffef, RZ, 0xc0, !PT ;  /* 0xffffffef11117812 */ /* 0x000fe200078ec0ff */
[----:B------:R-:W1:Y:S01]  /*ad30*/  S2UR UR8, SR_CgaCtaId ;  /* 0x00000000000879c3 */ /* 0x000e620000008800 */
[----:B------:R-:W-:Y:S01]  /*ad40*/  ULDC.64 UR36, c[0x0][0x2f0] ;  /* 0x0000bc0000247ab9 */ /* 0x000fe20000000a00 */
[----:B------:R-:W-:Y:S01]  /*ad50*/  ULDC.64 UR6, c[0x0][0x418] ;  /* 0x0001060000067ab9 */ /* 0x000fe20000000a00 */
[----:B------:R-:W-:Y:S01]  /*ad60*/  ULDC UR9, c[0x0][0x2b8] ;  /* 0x0000ae0000097ab9 */ /* 0x000fe20000000800 */
[----:B------:R-:W-:Y:S01]  /*ad70*/  UISETP.NE.U32.AND UP0, UPT, UR6, URZ, UPT ;  /* 0x0000003f0600728c */ /* 0x000fe2000bf05070 */
[----:B------:R-:W-:Y:S01]  /*ad80*/  IMAD.U32 R31, RZ, RZ, UR5 ;  /* 0x00000005ff1f7e24 */ /* 0x000fe2000f8e00ff */
[----:B------:R-:W-:Y:S01]  /*ad90*/  ULDC UR38, c[0x0][0x288] ;  /* 0x0000a20000267ab9 */ /* 0x000fe20000000800 */
[----:B------:R-:W-:Y:S01]  /*ada0*/  ULDC UR6, c[0x0][0x448] ;  /* 0x0001120000067ab9 */ /* 0x000fe20000000800 */
[----:B------:R-:W-:Y:S01]  /*adb0*/  UISETP.NE.AND.EX UP0, UPT, UR7, URZ, UPT, UP0 ;  /* 0x0000003f0700728c */ /* 0x000fe2000bf05300 */
[----:B------:R-:W-:Y:S01]  /*adc0*/  IMAD.MOV.U32 R25, RZ, RZ, 0x1 ;  /* 0x00000001ff197424 */ /* 0x000fe200078e00ff */
[----:B------:R-:W-:Y:S01]  /*add0*/  ULOP3.LUT UR44, UR45, 0x2, URZ, 0xfc, !UPT ;  /* 0x000000022d2c7892 */ /* 0x000fe2000f8efc3f */
[----:B------:R-:W-:Y:S01]  /*ade0*/  IMAD.MOV.U32 R18, RZ, RZ, RZ ;  /* 0x000000ffff127224 */ /* 0x000fe200078e00ff */
[----:B------:R-:W-:Y:S01]  /*adf0*/  UMOV UR7, 0x400 ;  /* 0x0000040000077882 */ /* 0x000fe20000000000 */
[----:B------:R-:W-:Y:S01]  /*ae00*/  ULDC UR46, c[0x0][0xc] ;  /* 0x00000300002e7ab9 */ /* 0x000fe20000000800 */
[----:B-1----:R-:W-:Y:S01]  /*ae10*/  ULEA UR7, UR8, UR7, 0x18 ;  /* 0x0000000708077291 */ /* 0x002fe2000f8ec03f */
[C---:B0-----:R-:W-:Y:S01]  /*ae20*/  IMAD.SHL.U32 R28, R8.reuse, 0x8, RZ ;  /* 0x00000008081c7824 */ /* 0x041fe200078e00ff */
[----:B------:R-:W-:-:S04]  /*ae30*/  LOP3.LUT R7, R8, 0x7f, RZ, 0xc0, !PT ;  /* 0x0000007f08077812 */ /* 0x000fc800078ec0ff */
[----:B------:R-:W-:Y:S01]  /*ae40*/  IMAD.U32 R16, RZ, RZ, UR7 ;  /* 0x00000007ff107e24 */ /* 0x000fe2000f8e00ff */
[C---:B------:R-:W-:Y:S02]  /*ae50*/  LOP3.LUT R0, R28.reuse, 0x1f8, RZ, 0xc0, !PT ;  /* 0x000001f81c007812 */ /* 0x040fe400078ec0ff */
[----:B------:R-:W-:Y:S02]  /*ae60*/  LOP3.LUT R6, R28, 0x38, RZ, 0xc0, !PT ;  /* 0x000000381c067812 */ /* 0x000fe400078ec0ff */
[----:B------:R-:W-:Y:S02]  /*ae70*/  LOP3.LUT R3, R0, 0x38, R8, 0x78, !PT ;  /* 0x0000003800037812 */ /* 0x000fe400078e7808 */
[C---:B------:R-:W-:Y:S02]  /*ae80*/  LOP3.LUT R0, R6.reuse, 0x40, RZ, 0xfc, !PT ;  /* 0x0000004006007812 */ /* 0x040fe400078efcff */
[----:B------:R-:W-:Y:S02]  /*ae90*/  LOP3.LUT R2, R6, 0x80, RZ, 0xfc, !PT ;  /* 0x0000008006027812 */ /* 0x000fe400078efcff */
[----:B------:R-:W-:-:S02]  /*aea0*/  ISETP.GE.AND P2, PT, R0, UR4, PT ;  /* 0x0000000400007c0c */ /* 0x000fc4000bf46270 */
[----:B------:R-:W-:Y:S02]  /*aeb0*/  ISETP.GE.AND P1, PT, R2, UR4, PT ;  /* 0x0000000402007c0c */ /* 0x000fe4000bf26270 */
[C---:B------:R-:W-:Y:S02]  /*aec0*/  ISETP.GE.AND P0, PT, R6.reuse, UR4, PT ;  /* 0x0000000406007c0c */ /* 0x040fe4000bf06270 */
[----:B------:R-:W-:Y:S02]  /*aed0*/  SEL R2, RZ, 0xffffffff, P2 ;  /* 0xffffffffff027807 */ /* 0x000fe40001000000 */
[----:B------:R-:W-:Y:S02]  /*aee0*/  LOP3.LUT R4, R6, 0xc0, RZ, 0xfc, !PT ;  /* 0x000000c006047812 */ /* 0x000fe400078efcff */
[----:B------:R-:W-:Y:S02]  /*aef0*/  LOP3.LUT R28, R3, 0x200, R28, 0xf8, !PT ;  /* 0x00000200031c7812 */ /* 0x000fe400078ef81c */
[----:B------:R-:W-:-:S02]  /*af00*/  SEL R0, RZ, 0x1, P0 ;  /* 0x00000001ff007807 */ /* 0x000fc40000000000 */
[----:B------:R-:W-:Y:S01]  /*af10*/  @P2 LOP3.LUT R17, R17, 0x10, RZ, 0xfc, !PT ;  /* 0x0000001011112812 */ /* 0x000fe200078efcff */
[----:B------:R-:W-:Y:S01]  /*af20*/  IMAD R32, R28, 0x2, R16 ;  /* 0x000000021c207824 */ /* 0x000fe200078e0210 */
[----:B------:R-:W-:Y:S02]  /*af30*/  SHF.L.U32 R3, R2, 0x1, RZ ;  /* 0x0000000102037819 */ /* 0x000fe400000006ff */
[----:B------:R-:W-:Y:S02]  /*af40*/  LOP3.LUT R17, R17, 0xfffffff7, RZ, 0xc0, !PT ;  /* 0xfffffff711117812 */ /* 0x000fe400078ec0ff */
[----:B------:R-:W-:Y:S02]  /*af50*/  LOP3.LUT R0, R3, 0x2, R0, 0xe2, !PT ;  /* 0x0000000203007812 */ /* 0x000fe400078ee200 */
[----:B------:R-:W-:Y:S02]  /*af60*/  @P1 LOP3.LUT R17, R17, 0x8, RZ, 0xfc, !PT ;  /* 0x0000000811111812 */ /* 0x000fe400078efcff */
[----:B------:R-:W-:-:S02]  /*af70*/  SEL R3, RZ, 0x4, P1 ;  /* 0x00000004ff037807 */ /* 0x000fc40000800000 */
[----:B------:R-:W-:Y:S02]  /*af80*/  LOP3.LUT R17, R17, 0xffffffdf, RZ, 0xc0, !PT ;  /* 0xffffffdf11117812 */ /* 0x000fe400078ec0ff */
[----:B------:R-:W-:Y:S01]  /*af90*/  ISETP.GE.AND P1, PT, R6, UR37, PT ;  /* 0x0000002506007c0c */ /* 0x000fe2000bf26270 */
[----:B------:R-:W-:Y:S01]  /*afa0*/  UIMAD UR37, UR6, UR38, URZ ;  /* 0x00000026062572a4 */ /* 0x000fe2000f8e023f */
[----:B------:R-:W-:Y:S02]  /*afb0*/  @P0 LOP3.LUT R17, R17, 0x20, RZ, 0xfc, !PT ;  /* 0x0000002011110812 */ /* 0x000fe400078efcff */
[----:B------:R-:W-:Y:S01]  /*afc0*/  ISETP.GE.AND P0, PT, R4, UR4, PT ;  /* 0x0000000404007c0c */ /* 0x000fe2000bf06270 */
[----:B------:R-:W-:Y:S01]  /*afd0*/  ULDC UR4, c[0x0][0x424] ;  /* 0x0001090000047ab9 */ /* 0x000fe20000000800 */
[----:B------:R-:W-:Y:S01]  /*afe0*/  LOP3.LUT R17, R17, 0xfffffffb, RZ, 0xc0, !PT ;  /* 0xfffffffb11117812 */ /* 0x000fe200078ec0ff */
[----:B------:R-:W-:Y:S01]  /*aff0*/  USEL UR4, UR4, 0x1, UP0 ;  /* 0x0000000104047887 */ /* 0x000fe20008000000 */
[----:B------:R-:W-:Y:S01]  /*b000*/  LOP3.LUT R5, R0, R3, RZ, 0xfc, !PT ;  /* 0x0000000300057212 */ /* 0x000fe200078efcff */
[----:B------:R-:W-:Y:S01]  /*b010*/  IMAD.SHL.U32 R0, R8, 0x10, RZ ;  /* 0x0000001008007824 */ /* 0x000fe200078e00ff */
[----:B------:R-:W-:Y:S01]  /*b020*/  SHF.R.U32.HI R33, RZ, 0x3, R7 ;  /* 0x00000003ff217819 */ /* 0x000fe20000011607 */
[----:B------:R-:W-:Y:S01]  /*b030*/  UIMAD UR36, UR4, UR36, URZ ;  /* 0x00000024042472a4 */ /* 0x000fe2000f8e023f */
[----:B------:R-:W-:Y:S01]  /*b040*/  SEL R35, RZ, 0x8, P0 ;  /* 0x00000008ff237807 */ /* 0x000fe20000000000 */
[----:B------:R0:W-:Y:S01]  /*b050*/  STL [R1+0x4], R5 ;  /* 0x0000040501007387 */ /* 0x0001e20000100800 */
[----:B------:R-:W-:Y:S01]  /*b060*/  LOP3.LUT R0, R33, 0x70, R0, 0xf8, !PT ;  /* 0x0000007021007812 */ /* 0x000fe200078ef800 */
[----:B------:R-:W-:Y:S01]  /*b070*/  UIADD3 UR4, UR36, 0x5f, URZ ;  /* 0x0000005f24047890 */ /* 0x000fe2000fffe03f */
[----:B------:R-:W-:Y:S01]  /*b080*/  LOP3.LUT R35, R5, R35, RZ, 0xfc, !PT ;  /* 0x0000002305237212 */ /* 0x000fe200078efcff */
[----:B------:R0:W-:Y:S01]  /*b090*/  STL [R1], RZ ;  /* 0x000000ff01007387 */ /* 0x0001e20000100800 */
[----:B------:R-:W-:Y:S01]  /*b0a0*/  @P0 LOP3.LUT R17, R17, 0x4, RZ, 0xfc, !PT ;  /* 0x0000000411110812 */ /* 0x000fe200078efcff */
[----:B------:R-:W-:-:S02]  /*b0b0*/  UIMAD.WIDE UR4, UR4, 0x2aaaaaab, URZ ;  /* 0x2aaaaaab040478a5 */ /* 0x000fc4000f8e023f */
[----:B------:R-:W-:Y:S01]  /*b0c0*/  UIADD3 UR38, UR36, 0x60, -UR38 ;  /* 0x0000006024267890 */ /* 0x000fe2000fffe826 */
[----:B------:R-:W-:Y:S01]  /*b0d0*/  LOP3.LUT R17, R17, 0xfffffffe, RZ, 0xc0, !PT ;  /* 0xfffffffe11117812 */ /* 0x000fe200078ec0ff */
[----:B------:R-:W-:-:S03]  /*b0e0*/  USHF.R.U32.HI UR39, URZ, 0x1f, UR5 ;  /* 0x0000001f3f277899 */ /* 0x000fc60008011605 */
[----:B------:R-:W-:Y:S01]  /*b0f0*/  @P1 LOP3.LUT R17, R17, 0x1, RZ, 0xfc, !PT ;  /* 0x0000000111111812 */ /* 0x000fe200078efcff */
[----:B------:R-:W-:Y:S01]  /*b100*/  ULEA.HI.SX32 UR39, UR5, UR39, 0x1c ;  /* 0x0000002705277291 */ /* 0x000fe2000f8fe23f */
[----:B------:R-:W-:Y:S02]  /*b110*/  ISETP.GE.AND P1, PT, R6, UR9, PT ;  /* 0x0000000906007c0c */ /* 0x000fe4000bf26270 */
[----:B------:R-:W-:-:S11]  /*b120*/  LOP3.LUT R17, R17, 0xfffffeff, RZ, 0xc0, !PT ;  /* 0xfffffeff11117812 */ /* 0x000fd600078ec0ff */
[----:B0-----:R-:W-:-:S07]  /*b130*/  @P1 LOP3.LUT R17, R17, 0x100, RZ, 0xfc, !PT ;  /* 0x0000010011111812 */ /* 0x001fce00078efcff */
.L_x_4535:
        /* <DEDUP_REMOVED lines=22> */
.L_x_4487:
[----:B------:R-:W-:Y:S01]  /*b2a0*/  ULDC UR8, c[0x0][0xc54] ;  /* 0x0003150000087ab9 */ /* 0x000fe20000000800 */
[----:B------:R-:W-:Y:S01]  /*b2b0*/  UMOV UR6, UR7 ;  /* 0x0000000700067c82 */ /* 0x000fe20008000000 */
[----:B------:R-:W-:-:S11]  /*b2c0*/  UISETP.NE.AND UP0, UPT, UR8, 0x1, UPT ;  /* 0x000000010800788c */ /* 0x000fd6000bf05270 */
[----:B------:R-:W-:Y:S02]  /*b2d0*/  @UP0 ULDC.64 UR10, c[0x0][0xc58] ;  /* 0x00031600000a0ab9 */ /* 0x000fe40000000a00 */
[----:B------:R-:W-:-:S04]  /*b2e0*/  UIMAD.WIDE.U32 UR4, UR7, UR10, URZ ;  /* 0x0000000a070472a5 */ /* 0x000fc8000f8e003f */
[----:B------:R-:W-:-:S04]  /*b2f0*/  @UP0 USHF.R.U32.HI UR6, URZ, UR11, UR5 ;  /* 0x0000000b3f060299 */ /* 0x000fc80008011605 */
[----:B------:R-:W-:-:S12]  /*b300*/  UIMAD UR4, UR6, UR8, URZ ;  /* 0x00000008060472a4 */ /* 0x000fd8000f8e023f */
.L_x_4488:
        /* <DEDUP_REMOVED lines=25> */
[----:B------:R-:W-:Y:S01]  /*b4a0*/  UP2UR UR47, UPR, URZ, 0x4 ;  /* 0x000000043f2f7883 */ /* 0x000fe20008000000 */
[----:B------:R-:W-:Y:S01]  /*b4b0*/  BSSY B7, `(.L_x_4489) ;  /* 0x000030a000077945 */ /* 0x000fe20003800000 */
[----:B------:R-:W-:-:S04]  /*b4c0*/  USHF.L.U32 UR6, UR42, 0x7, URZ ;  /* 0x000000072a067899 */ /* 0x000fc8000800063f */
[----:B------:R-:W-:Y:S01]  /*b4d0*/  UIADD3 UR6, UR6, 0x7f, URZ ;  /* 0x0000007f06067890 */ /* 0x000fe2000fffe03f */
[----:B------:R-:W-:Y:S01]  /*b4e0*/  @UP2 ULDC UR4, c[0x0][0x44c] ;  /* 0x0001130000042ab9 */ /* 0x000fe20000000800 */
[----:B------:R-:W-:Y:S02]  /*b4f0*/  @UP2 ULDC UR7, c[0x0][0x450] ;  /* 0x0001140000072ab9 */ /* 0x000fe40000000800 */
[----:B------:R-:W-:-:S04]  /*b500*/  UIMAD.WIDE.U32 UR4, UR6, UR4, URZ ;  /* 0x00000004060472a5 */ /* 0x000fc8000f8e003f */
[----:B------:R-:W-:-:S04]  /*b510*/  @UP2 USHF.R.U32.HI UR6, URZ, UR7, UR5 ;  /* 0x000000073f062299 */ /* 0x000fc80008011605 */
[----:B------:R-:W-:-:S04]  /*b520*/  UIADD3 UR4, UR38, UR6, URZ ;  /* 0x0000000626047290 */ /* 0x000fc8000fffe03f */
[----:B------:R-:W-:-:S04]  /*b530*/  UIMAD.WIDE UR4, UR4, 0x2aaaaaab, URZ ;  /* 0x2aaaaaab040478a5 */ /* 0x000fc8000f8e023f */
[----:B------:R-:W-:-:S04]  /*b540*/  USHF.R.U32.HI UR4, URZ, 0x1f, UR5 ;  /* 0x0000001f3f047899 */ /* 0x000fc80008011605 */
[----:B------:R-:W-:-:S04]  /*b550*/  ULEA.HI.SX32 UR4, UR5, UR4, 0x1c ;  /* 0x0000000405047291 */ /* 0x000fc8000f8fe23f */
[----:B------:R-:W-:-:S04]  /*b560*/  UISETP.LT.AND UP0, UPT, UR39, UR4, UPT ;  /* 0x000000042700728c */ /* 0x000fc8000bf01270 */
[----:B------:R-:W-:-:S06]  /*b570*/  USEL UR43, UR39, UR4, UP0 ;  /* 0x00000004272b7287 */ /* 0x000fcc0008000000 */
[----:B------:R-:W-:-:S13]  /*b580*/  ISETP.LT.AND P0, PT, RZ, UR43, PT ;  /* 0x0000002bff007c0c */ /* 0x000fda000bf01270 */
[----:B0-----:R-:W-:Y:S05]  /*b590*/  @P0 BRA `(.L_x_4490) ;  /* 0x0000000000440947 */ /* 0x001fea0003800000 */
        /* <DEDUP_REMOVED lines=17> */
.L_x_4490:
        /* <DEDUP_REMOVED lines=8> */
[----:B------:R-:W-:Y:S01]  /*b730*/  MOV R7, UR7 ;  /* 0x0000000700077c02 */ /* 0x000fe20008000f00 */
[----:B------:R-:W-:Y:S01]  /*b740*/  IMAD.U32 R5, RZ, RZ, UR5 ;  /* 0x00000005ff057e24 */ /* 0x000fe2000f8e00ff */
[----:B------:R-:W0:Y:S01]  /*b750*/  LDC.64 R2, c[0x4][R2] ;  /* 0x0100000002027b82 */ /* 0x000e220000000a00 */
[----:B------:R-:W-:Y:S01]  /*b760*/  ULDC.64 UR4, c[0x4][0x8] ;  /* 0x0100020000047ab9 */ /* 0x000fe20000000a00 */
[----:B------:R-:W-:Y:S02]  /*b770*/  IMAD.U32 R6, RZ, RZ, UR6 ;  /* 0x00000006ff067e24 */ /* 0x000fe4000f8e00ff */
[----:B------:R-:W-:-:S02]  /*b780*/  IMAD.U32 R10, RZ, RZ, UR4 ;  /* 0x00000004ff0a7e24 */ /* 0x000fc4000f8e00ff */
[----:B------:R-:W-:Y:S02]  /*b790*/  IMAD.U32 R11, RZ, RZ, UR5 ;  /* 0x00000005ff0b7e24 */ /* 0x000fe4000f8e00ff */
[----:B------:R-:W-:Y:S02]  /*b7a0*/  IMAD.MOV.U32 R8, RZ, RZ, 0x70 ;  /* 0x00000070ff087424 */ /* 0x000fe400078e00ff */
[----:B------:R-:W-:Y:S02]  /*b7b0*/  IMAD.MOV.U32 R12, RZ, RZ, 0x1 ;  /* 0x00000001ff0c7424 */ /* 0x000fe400078e00ff */
[----:B------:R-:W-:-:S07]  /*b7c0*/  IMAD.MOV.U32 R13, RZ, RZ, RZ ;  /* 0x000000ffff0d7224 */ /* 0x000fce00078e00ff */
[----:B------:R-:W-:-:S07]  /*b7d0*/  LEPC R20, `(.L_x_4493) ;  /* 0x000000001014794e */ /* 0x000fce0000000000 */
[----:B0----5:R-:W-:Y:S05]  /*b7e0*/  CALL.ABS.NOINC R2 ;  /* 0x0000000002007343 */ /* 0x021fea0003c00000 */
.L_x_4493:
[----:B------:R-:W-:Y:S05]  /*b7f0*/  BSYNC B6 ;  /* 0x0000000000067941 */ /* 0x000fea0003800000 */
.L_x_4492:
        /* <DEDUP_REMOVED lines=9> */
[----:B------:R-:W-:Y:S01]  /*b890*/  IMAD.U32 R4, RZ, RZ, UR6 ;  /* 0x00000006ff047e24 */ /* 0x000fe2000f8e00ff */
[----:B------:R-:W-:Y:S01]  /*b8a0*/  MOV R12, 0x1 ;  /* 0x00000001000c7802 */ /* 0x000fe20000000f00 */
[----:B------:R-:W-:Y:S02]  /*b8b0*/  IMAD.U32 R5, RZ, RZ, UR7 ;  /* 0x00000007ff057e24 */ /* 0x000fe4000f8e00ff */
[----:B------:R-:W-:Y:S02]  /*b8c0*/  IMAD.U32 R6, RZ, RZ, UR8 ;  /* 0x00000008ff067e24 */ /* 0x000fe4000f8e00ff */
[----:B------:R-:W-:-:S02]  /*b8d0*/  IMAD.U32 R7, RZ, RZ, UR9 ;  /* 0x00000009ff077e24 */ /* 0x000fc4000f8e00ff */
[----:B------:R-:W-:Y:S02]  /*b8e0*/  IMAD.U32 R10, RZ, RZ, UR4 ;  /* 0x00000004ff0a7e24 */ /* 0x000fe4000f8e00ff */
[----:B------:R-:W-:Y:S02]  /*b8f0*/  IMAD.U32 R11, RZ, RZ, UR5 ;  /* 0x00000005ff0b7e24 */ /* 0x000fe4000f8e00ff */
[----:B------:R-:W-:Y:S02]  /*b900*/  IMAD.MOV.U32 R8, RZ, RZ, 0x70 ;  /* 0x00000070ff087424 */ /* 0x000fe400078e00ff */
[----:B0-----:R-:W-:-:S07]  /*b910*/  IMAD.MOV.U32 R13, RZ, RZ, RZ ;  /* 0x000000ffff0d7224 */ /* 0x001fce00078e00ff */
[----:B------:R-:W-:-:S07]  /*b920*/  LEPC R20, `(.L_x_4496) ;  /* 0x000000001014794e */ /* 0x000fce0000000000 */
[----:B-1---5:R-:W-:Y:S05]  /*b930*/  CALL.ABS.NOINC R2 ;  /* 0x0000000002007343 */ /* 0x022fea0003c00000 */
.L_x_4496:
        /* <DEDUP_REMOVED lines=15> */
.L_x_4495:
[----:B------:R-:W-:Y:S05]  /*ba30*/  BSYNC B6 ;  /* 0x0000000000067941 */ /* 0x000fea0003800000 */
.L_x_4494:
        /* <DEDUP_REMOVED lines=9> */
[----:B------:R-:W-:Y:S01]  /*bad0*/  MOV R3, UR5 ;  /* 0x0000000500037c02 */ /* 0x000fe20008000f00 */
[----:B------:R-:W-:-:S04]  /*bae0*/  ULDC UR4, c[0x0][0xc48] ;  /* 0x0003120000047ab9 */ /* 0x000fc80000000800 */
[----:B------:R1:W5:Y:S01]  /*baf0*/  @P0 LDG.E R27, desc[UR48][R2.64] ;  /* 0x00000030021b0981 */ /* 0x000362000c1e1900 */
[----:B------:R-:W-:Y:S01]  /*bb00*/  UMOV UR5, 0xffffffff ;  /* 0xffffffff00057882 */ /* 0x000fe20000000000 */
[----:B------:R-:W-:Y:S02]  /*bb10*/  IMAD.U32 R0, RZ, RZ, UR43 ;  /* 0x0000002bff007e24 */ /* 0x000fe4000f8e00ff */
[----:B------:R-:W-:Y:S02]  /*bb20*/  IMAD.U32 R19, RZ, RZ, UR4 ;  /* 0x00000004ff137e24 */ /* 0x000fe4000f8e00ff */
[----:B------:R-:W-:Y:S01]  /*bb30*/  VIADD R0, R0, 0xffffffff ;  /* 0xffffffff00007836 */ /* 0x000fe20000000000 */
[----:B------:R-:W-:Y:S06]  /*bb40*/  BRA.DIV UR5, `(.L_x_4497) ;  /* 0x0000003205787947 */ /* 0x000fec000b800000 */
.L_x_4551:
[----:B-1----:R-:W1:Y:S01]  /*bb50*/  S2R R2, SR_TID.X ;  /* 0x0000000000027919 */ /* 0x002e620000002100 */
[----:B0-----:R-:W-:Y:S01]  /*bb60*/  ISETP.NE.AND P1, PT, R10, 0x1, PT ;  /* 0x000000010a00780c */ /* 0x001fe20003f25270 */
[----:B------:R-:W-:Y:S01]  /*bb70*/  IMAD.MOV.U32 R24, RZ, RZ, RZ ;  /* 0x000000ffff187224 */ /* 0x000fe200078e00ff */
[----:B-----5:R-:W-:Y:S02]  /*bb80*/  SHF.R.S32.HI R29, RZ, 0x1f, R27 ;  /* 0x0000001fff1d7819 */ /* 0x020fe4000001141b */
[----:B------:R-:W-:-:S09]  /*bb90*/  LOP3.LUT R17, R17, 0xffffff7f, RZ, 0xc0, !PT ;  /* 0xffffff7f11117812 */ /* 0x000fd200078ec0ff */
[----:B------:R-:W0:Y:S01]  /*bba0*/  @P1 LDC R3, c[0x0][0x434] ;  /* 0x00010d00ff031b82 */ /* 0x000e220000000800 */
[----:B------:R-:W-:-:S07]  /*bbb0*/  @P1 LOP3.LUT R17, R17, 0x80, RZ, 0xfc, !PT ;  /* 0x0000008011111812 */ /* 0x000fce00078efcff */
[----:B------:R-:W2:Y:S01]  /*bbc0*/  @P1 LDC R5, c[0x0][0x438] ;  /* 0x00010e00ff051b82 */ /* 0x000ea20000000800 */
[----:B-1----:R-:W-:-:S05]  /*bbd0*/  IMAD.SHL.U32 R8, R2, 0x10, RZ ;  /* 0x0000001002087824 */ /* 0x002fca00078e00ff */
[----:B------:R-:W-:-:S05]  /*bbe0*/  LOP3.LUT R8, R33, 0x70, R8, 0xf8, !PT ;  /* 0x0000007021087812 */ /* 0x000fca00078ef808 */
[----:B------:R-:W-:-:S04]  /*bbf0*/  IMAD R7, R0, 0x60, R8 ;  /* 0x0000006000077824 */ /* 0x000fc800078e0208 */
[C---:B------:R-:W-:Y:S01]  /*bc00*/  IMAD.IADD R34, R7.reuse, 0x1, R30 ;  /* 0x0000000107227824 */ /* 0x040fe200078e021e */
[----:B------:R-:W-:-:S03]  /*bc10*/  ISETP.GE.AND P0, PT, R7, UR36, PT ;  /* 0x0000002407007c0c */ /* 0x000fc6000bf06270 */
[----:B0-----:R-:W-:Y:S01]  /*bc20*/  @P1 IMAD.HI.U32 R2, R34, R3, RZ ;  /* 0x0000000322021227 */ /* 0x001fe200078e00ff */
[----:B------:R-:W-:-:S03]  /*bc30*/  ISETP.GT.U32.OR P0, PT, R8, 0x5f, P0 ;  /* 0x0000005f0800780c */ /* 0x000fc60000704470 */
[----:B------:R-:W-:Y:S01]  /*bc40*/  IMAD.MOV.U32 R9, RZ, RZ, R34 ;  /* 0x000000ffff097224 */ /* 0x000fe200078e0022 */
[----:B--2---:R-:W-:-:S09]  /*bc50*/  @P1 SHF.R.U32.HI R9, RZ, R5, R2 ;  /* 0x00000005ff091219 */ /* 0x004fd20000011602 */
        /* <DEDUP_REMOVED lines=25> */
.L_x_4498:
[----:B------:R-:W-:Y:S01]  /*bdf0*/  LEA R22, R18, R16, 0x3 ;  /* 0x0000001012167211 */ /* 0x000fe200078e18ff */
[----:B------:R-:W-:Y:S01]  /*be00*/  BSSY B0, `(.L_x_4499) ;  /* 0x0000004000007945 */ /* 0x000fe20003800000 */
[----:B------:R-:W-:-:S04]  /*be10*/  SHF.L.U32 R3, R25, 0x1f, RZ ;  /* 0x0000001f19037819 */ /* 0x000fc800000006ff */
[----:B------:R-:W0:Y:S02]  /*be20*/  SYNCS.PHASECHK.TRANS64.TRYWAIT P0, [R22+URZ+0x22840], R3 ;  /* 0x02284003160075a7 */ /* 0x000e24000800017f */
[----:B0-----:R-:W-:Y:S05]  /*be30*/  @!P0 BRA `(.L_x_4500) ;  /* 0x0000002c00e88947 */ /* 0x001fea0003800000 */
.L_x_4552:
[----:B------:R-:W-:Y:S05]  /*be40*/  BSYNC B0 ;  /* 0x0000000000007941 */ /* 0x000fea0003800000 */
.L_x_4499:
        /* <DEDUP_REMOVED lines=48> */
[----:B------:R-:W-:Y:S02]  /*c150*/  @P0 LEA R7, R0, R16, 0x1 ;  /* 0x0000001000070211 */ /* 0x000fe400078e08ff */
        /* <DEDUP_REMOVED lines=19> */
.L_x_4566:
        /* <DEDUP_REMOVED lines=10> */
.L_x_4502:
        /* <DEDUP_REMOVED lines=11> */
.L_x_4503:
        /* <DEDUP_REMOVED lines=23> */
.L_x_4505:
[----:B------:R-:W-:Y:S05]  /*c550*/  BSYNC B6 ;  /* 0x0000000000067941 */ /* 0x000fea0003800000 */
.L_x_4504:
[----:B0-----:R-:W0:Y:S01]  /*c560*/  S2R R2, SR_TID.X ;  /* 0x0000000000027919 */ /* 0x001e220000002100 */
[----:B------:R-:W-:Y:S01]  /*c570*/  UISETP.NE.AND UP0, UPT, UR47, URZ, UPT ;  /* 0x0000003f2f00728c */ /* 0x000fe2000bf05270 */
[----:B------:R-:W-:Y:S01]  /*c580*/  IMAD.U32 R0, RZ, RZ, UR42 ;  /* 0x0000002aff007e24 */ /* 0x000fe2000f8e00ff */
[----:B------:R-:W-:Y:S01]  /*c590*/  R2UR UR6, R26 ;  /* 0x000000001a0672ca */ /* 0x000fe200000e0000 */
[----:B------:R-:W-:Y:S01]  /*c5a0*/  ULDC.64 UR8, c[0x0][0x2d8] ;  /* 0x0000b60000087ab9 */ /* 0x000fe20000000a00 */
[----:B------:R-:W-:Y:S01]  /*c5b0*/  R2UR UR7, R19 ;  /* 0x00000000130772ca */ /* 0x000fe200000e0000 */
[----:B------:R-:W2:Y:S01]  /*c5c0*/  S2R R20, SR_TID.X ;  /* 0x0000000000147919 */ /* 0x000ea20000002100 */
[----:B------:R-:W-:Y:S02]  /*c5d0*/  PLOP3.LUT P0, PT, PT, PT, UP0, 0x80, 0x0 ;  /* 0x000000000000781c */ /* 0x000fe40003f0f008 */
[----:B------:R-:W-:-:S03]  /*c5e0*/  LOP3.LUT P5, RZ, R17, 0x100, RZ, 0xc0, !PT ;  /* 0x0000010011ff7812 */ /* 0x000fc600078ac0ff */
[----:B------:R-:W-:-:S04]  /*c5f0*/  @UP0 ULDC UR4, c[0x0][0x44c] ;  /* 0x0001130000040ab9 */ /* 0x000fc80000000800 */
[----:B------:R-:W-:-:S04]  /*c600*/  UIMAD UR6, UR6, UR8, URZ ;  /* 0x00000008060672a4 */ /* 0x000fc8000f8e023f */
[----:B------:R-:W-:Y:S02]  /*c610*/  UIMAD UR7, UR7, UR9, UR6 ;  /* 0x00000009070772a4 */ /* 0x000fe4000f8e0206 */
[----:B------:R-:W-:Y:S01]  /*c620*/  USHF.R.S32.HI UR6, URZ, 0x1f, UR41 ;  /* 0x0000001f3f067899 */ /* 0x000fe20008011429 */
[----:B0-----:R-:W-:-:S05]  /*c630*/  IMAD.SHL.U32 R2, R2, 0x10, RZ ;  /* 0x0000001002027824 */ /* 0x001fca00078e00ff */
[----:B------:R-:W-:Y:S02]  /*c640*/  LOP3.LUT R2, R33, 0x70, R2, 0xf8, !PT ;  /* 0x0000007021027812 */ /* 0x000fe400078ef802 */
[----:B--2---:R-:W-:-:S03]  /*c650*/  SHF.L.U32 R8, R20, 0x3, RZ ;  /* 0x0000000314087819 */ /* 0x004fc600000006ff */
[----:B------:R-:W-:Y:S01]  /*c660*/  IMAD R0, R0, 0x80, R2 ;  /* 0x0000008000007824 */ /* 0x000fe200078e0202 */
        /* <DEDUP_REMOVED lines=36> */
[----:B------:R-:W-:-:S03]  /*c8b0*/  IMAD.U32 R4, RZ, RZ, UR42 ;  /* 0x0000002aff047e24 */ /* 0x000fc6000f8e00ff */
[----:B------:R-:W2:Y:S01]  /*c8c0*/  SHFL.IDX PT, R2, R5, RZ, 0x181f ;  /* 0x00181fff05027589 */ /* 0x000ea200000e0000 */
[----:B------:R-:W-:-:S03]  /*c8d0*/  IMAD R4, R4, 0x80, R33 ;  /* 0x0000008004047824 */ /* 0x000fc600078e0221 */
[----:B------:R-:W-:Y:S01]  /*c8e0*/  SHFL.IDX PT, R6, R5, 0x1, 0x181f ;  /* 0x00381f0005067f89 */ /* 0x000fe200000e0000 */
[C---:B------:R-:W-:Y:S01]  /*c8f0*/  VIADD R7, R4.reuse, 0x10 ;  /* 0x0000001004077836 */ /* 0x040fe20000000000 */
[----:B------:R-:W-:-:S13]  /*c900*/  ISETP.GE.AND P0, PT, R4, UR37, PT ;  /* 0x0000002504007c0c */ /* 0x000fda000bf06270 */
        /* <DEDUP_REMOVED lines=26> */
[----:B------:R-:W-:-:S02]  /*cab0*/  ISETP.GE.AND P0, PT, R7, UR37, PT ;  /* 0x0000002507007c0c */ /* 0x000fc4000bf06270 */
[----:B------:R-:W-:-:S11]  /*cac0*/  IADD3 R7, R4, 0x50, RZ ;  /* 0x0000005004077810 */ /* 0x000fd60007ffe0ff */
        /* <DEDUP_REMOVED lines=18> */
.L_x_4583:
        /* <DEDUP_REMOVED lines=10> */
.L_x_4507:
        /* <DEDUP_REMOVED lines=18> */
.L_x_4584:
[----:B------:R-:W-:Y:S05]  /*cdb0*/  BSYNC B0 ;  /* 0x0000000000007941 */ /* 0x000fea0003800000 */
.L_x_4508:
[----:B------:R-:W-:-:S05]  /*cdc0*/  IMAD.U32 R0, RZ, RZ, UR44 ;  /* 0x0000002cff007e24 */ /* 0x000fca000f8e00ff */
[----:B------:R-:W-:-:S13]  /*cdd0*/  ISETP.NE.AND P0, PT, R0, 0x3, PT ;  /* 0x000000030000780c */ /* 0x000fda0003f05270 */
[----:B------:R-:W-:Y:S05]  /*cde0*/  @!P0 BRA `(.L_x_4510) ;  /* 0x0000000000048947 */ /* 0x000fea0003800000 */
[----:B------:R-:W-:Y:S01]  /*cdf0*/  BPT.TRAP 0x1 ;  /* 0x000000040000795c */ /* 0x000fe20000300000 */
.L_x_4510:
[----:B0-----:R-:W-:Y:S01]  /*ce00*/  SHF.L.U32 R3, R25, 0x1f, RZ ;  /* 0x0000001f19037819 */ /* 0x001fe200000006ff */
[----:B------:R-:W-:Y:S03]  /*ce10*/  BSSY B0, `(.L_x_4511) ;  /* 0x0000003000007945 */ /* 0x000fe60003800000 */
[----:B------:R-:W0:Y:S02]  /*ce20*/  SYNCS.PHASECHK.TRANS64.TRYWAIT P0, [R22+URZ+0x22860], R3 ;  /* 0x02286003160075a7 */ /* 0x000e24000800017f */
[----:B0-----:R-:W-:Y:S05]  /*ce30*/  @!P0 BRA `(.L_x_4512) ;  /* 0x0000002c00f48947 */ /* 0x001fea0003800000 */
.L_x_4585:
[----:B------:R-:W-:Y:S05]  /*ce40*/  BSYNC B0 ;  /* 0x0000000000007941 */ /* 0x000fea0003800000 */
.L_x_4511:
[----:B------:R-:W-:Y:S01]  /*ce50*/  ULDC.64 UR4, c[0x0][0x328] ;  /* 0x0000ca0000047ab9 */ /* 0x000fe20000000a00 */
[----:B------:R-:W-:Y:S01]  /*ce60*/  IMAD R4, R18, 0x6000, R28 ;  /* 0x0000600012047824 */ /* 0x000fe200078e021c */
[----:B------:R-:W-:Y:S01]  /*ce70*/  LOP3.LUT P4, RZ, R35, 0x8, RZ, 0xc0, !PT ;  /* 0x0000000823ff7812 */ /* 0x000fe2000788c0ff */
        /* <DEDUP_REMOVED lines=29> */
[----:B--2---:R-:W-:-:S03]  /*d050*/  MOV R7, R3 ;  /* 0x0000000300077202 */ /* 0x004fc60000000f00 */
[----:B------:R-:W0:Y:S01]  /*d060*/  SHFL.IDX PT, R3, R6, RZ, 0x181f ;  /* 0x00181fff06037589 */ /* 0x000e2200000e0000 */
        /* <DEDUP_REMOVED lines=60> */
.L_x_4599:
        /* <DEDUP_REMOVED lines=15> */
.L_x_4514:
        /* <DEDUP_REMOVED lines=11> */
.L_x_4515:
[----:B------:R-:W-:Y:S01]  /*d5d0*/  UISETP.GE.AND UP0, UPT, UR43, 0x2, UPT ;  /* 0x000000022b00788c */ /* 0x000fe2000bf06270 */
[----:B------:R0:W-:Y:S05]  /*d5e0*/  SYNCS.ARRIVE.TRANS64.A1T0 RZ, [R22+URZ+0x22850], RZ ;  /* 0x022850ff16ff79a7 */ /* 0x0001ea000810003f */
[----:B------:R-:W-:-:S13]  /*d5f0*/  PLOP3.LUT P0, PT, PT, PT, UP0, 0x40, 0x0 ;  /* 0x000000000000781c */ /* 0x000fda0003f0e808 */
[----:B0-----:R-:W-:Y:S05]  /*d600*/  @P0 BRA `(.L_x_4516) ;  /* 0x0000000c00740947 */ /* 0x001fea0003800000 */
[----:B------:R-:W-:Y:S01]  /*d610*/  UIADD3 UR4, UR43, -0x2, URZ ;  /* 0xfffffffe2b047890 */ /* 0x000fe2000fffe03f */
[----:B------:R-:W-:Y:S05]  /*d620*/  BSSY B0, `(.L_x_4516) ;  /* 0x00000db000007945 */ /* 0x000fea0003800000 */
[----:B------:R-:W-:-:S07]  /*d630*/  IMAD.U32 R20, RZ, RZ, UR4 ;  /* 0x00000004ff147e24 */ /* 0x000fce000f8e00ff */
.L_x_4529:
        /* <DEDUP_REMOVED lines=11> */
[----:B------:R-:W-:-:S07]  /*d6f0*/  MOV R9, R8 ;  /* 0x0000000800097202 */ /* 0x000fce0000000f00 */
        /* <DEDUP_REMOVED lines=26> */
[----:B------:R-:W-:Y:S01]  /*d8a0*/  ISETP.GT.AND P2, PT, R2, RZ, PT ;  /* 0x000000ff0200720c */ /* 0x000fe20003f44270 */
[----:B0-----:R-:W-:-:S12]  /*d8b0*/  @!P1 BRA `(.L_x_4517) ;  /* 0x0000000000049947 */ /* 0x001fd80003800000 */
[----:B------:R-:W-:Y:S01]  /*d8c0*/  BPT.TRAP 0x1 ;  /* 0x000000040000795c */ /* 0x000fe20000300000 */
.L_x_4517:
[----:B------:R-:W-:Y:S01]  /*d8d0*/  IMAD R10, R18, 0x8, R16 ;  /* 0x00000008120a7824 */ /* 0x000fe200078e0210 */
[----:B------:R-:W-:Y:S01]  /*d8e0*/  SHF.L.U32 R24, R25, 0x1f, RZ ;  /* 0x0000001f19187819 */ /* 0x000fe200000006ff */
[----:B------:R-:W-:Y:S01]  /*d8f0*/  BSSY B1, `(.L_x_4518) ;  /* 0x0000004000017945 */ /* 0x000fe20003800000 */
[----:B-1----:R-:W-:Y:S02]  /*d900*/  SHF.R.S32.HI R22, RZ, 0x1f, R5 ;  /* 0x0000001fff167819 */ /* 0x002fe40000011405 */
[----:B------:R-:W0:Y:S02]  /*d910*/  SYNCS.PHASECHK.TRANS64.TRYWAIT P0, [R10+URZ+0x22840], R24 ;  /* 0x022840180a0075a7 */ /* 0x000e24000800017f */
[----:B0-----:R-:W-:Y:S05]  /*d920*/  @!P0 BRA `(.L_x_4519) ;  /* 0x0000002c00908947 */ /* 0x001fea0003800000 */
.L_x_4600:
[----:B------:R-:W-:Y:S05]  /*d930*/  BSYNC B1 ;  /* 0x0000000000017941 */ /* 0x000fea0003800000 */
.L_x_4518:
        /* <DEDUP_REMOVED lines=29> */
[----:B------:R-:W1:Y:S01]  /*db10*/  SHFL.IDX PT, R14, R9, 0x2, 0x181f ;  /* 0x00581f00090e7f89 */ /* 0x000e6200000e0000 */
[----:B--2---:R-:W-:Y:S02]  /*db20*/  IADD3.X R3, RZ, R3, RZ, P0, !PT ;  /* 0x00000003ff037210 */ /* 0x004fe400007fe4ff */
[----:B---3--:R-:W-:-:S03]  /*db30*/  IADD3 R6, P0, R6, R0, RZ ;  /* 0x0000000006067210 */ /* 0x008fc60007f1e0ff */
[----:B------:R2:W-:Y:S02]  /*db40*/  LDGSTS.E.BYPASS.LTC128B.128 [R8+0x1c400], desc[UR48][R2.64], !P1 ;  /* 0x1c40000002087fae */ /* 0x0005e4000c901d70 */
        /* <DEDUP_REMOVED lines=18> */
.L_x_4614:
        /* <DEDUP_REMOVED lines=8> */
.L_x_4521:
        /* <DEDUP_REMOVED lines=11> */
.L_x_4522:
[----:B------:R1:W-:Y:S01]  /*dda0*/  SYNCS.ARRIVE.TRANS64.A1T0 RZ, [R10+URZ+0x22830], RZ ;  /* 0x022830ff0aff79a7 */ /* 0x0003e2000810003f */
[----:B------:R-:W-:Y:S05]  /*ddb0*/  @!P3 BRA `(.L_x_4523) ;  /* 0x000000000004b947 */ /* 0x000fea0003800000 */
[----:B------:R-:W-:Y:S01]  /*ddc0*/  BPT.TRAP 0x1 ;  /* 0x000000040000795c */ /* 0x000fe20000300000 */
.L_x_4523:
[----:B------:R-:W2:Y:S01]  /*ddd0*/  SYNCS.PHASECHK.TRANS64.TRYWAIT P0, [R10+URZ+0x22860], R24 ;  /* 0x022860180a0075a7 */ /* 0x000ea2000800017f */
[----:B------:R-:W-:Y:S04]  /*dde0*/  BSSY B1, `(.L_x_4524) ;  /* 0x0000002000017945 */ /* 0x000fe80003800000 */
[----:B--2---:R-:W-:Y:S05]  /*ddf0*/  @!P0 BRA `(.L_x_4525) ;  /* 0x0000003000008947 */ /* 0x004fea0003800000 */
.L_x_4615:
[----:B------:R-:W-:Y:S05]  /*de00*/  BSYNC B1 ;  /* 0x0000000000017941 */ /* 0x000fea0003800000 */
.L_x_4524:
        /* <DEDUP_REMOVED lines=49> */
[----:B---3--:R-:W-:-:S05]  /*e120*/  IADD3.X R7, RZ, R4, RZ, P0, !PT ;  /* 0x00000004ff077210 */ /* 0x008fca00007fe4ff */
        /* <DEDUP_REMOVED lines=18> */
.L_x_4629:
        /* <DEDUP_REMOVED lines=11> */
.L_x_4527:
        /* <DEDUP_REMOVED lines=11> */
.L_x_4528:
[----:B------:R0:W-:Y:S01]  /*e3b0*/  SYNCS.ARRIVE.TRANS64.A1T0 RZ, [R10+URZ+0x22850], RZ ;  /* 0x022850ff0aff79a7 */ /* 0x0001e2000810003f */
[----:B------:R-:W-:Y:S05]  /*e3c0*/  @P2 BRA `(.L_x_4529) ;  /* 0xfffffff0009c2947 */ /* 0x000fea000383ffff */
[----:B------:R-:W-:Y:S05]  /*e3d0*/  BSYNC B0 ;  /* 0x0000000000007941 */ /* 0x000fea0003800000 */
.L_x_4516:
[----:B------:R-:W2:Y:S01]  /*e3e0*/  S2R R0, SR_TID.X ;  /* 0x0000000000007919 */ /* 0x000ea20000002100 */
[----:B------:R-:W-:Y:S01]  /*e3f0*/  VIADD R18, R18, 0x1 ;  /* 0x0000000112127836 */ /* 0x000fe20000000000 */
[----:B------:R-:W-:Y:S04]  /*e400*/  BSSY B0, `(.L_x_4530) ;  /* 0x0000013000007945 */ /* 0x000fe80003800000 */
[----:B------:R-:W-:-:S04]  /*e410*/  ISETP.NE.AND P0, PT, R18, 0x2, PT ;  /* 0x000000021200780c */ /* 0x000fc80003f05270 */
[----:B------:R-:W-:Y:S02]  /*e420*/  SEL R18, R18, RZ, P0 ;  /* 0x000000ff12127207 */ /* 0x000fe40000000000 */
[----:B--2---:R-:W-:Y:S02]  /*e430*/  LOP3.LUT R2, R0, 0x7f, RZ, 0xc0, !PT ;  /* 0x0000007f00027812 */ /* 0x004fe400078ec0ff */
[----:B------:R-:W-:Y:S02]  /*e440*/  SEL R0, RZ, 0x1, P0 ;  /* 0x00000001ff007807 */ /* 0x000fe40000000000 */
        /* <DEDUP_REMOVED lines=14> */
.L_x_4531:
[----:B------:R-:W-:Y:S05]  /*e530*/  BSYNC B0 ;  /* 0x0000000000007941 */ /* 0x000fea0003800000 */
.L_x_4530:
[----:B------:R-:W-:-:S07]  /*e540*/  LOP3.LUT R25, R25, R0, RZ, 0x3c, !PT ;  /* 0x0000000019197212 */ /* 0x000fce00078e3cff */
.L_x_4491:
[----:B------:R-:W-:Y:S05]  /*e550*/  BSYNC B7 ;  /* 0x0000000000077941 */ /* 0x000fea0003800000 */
.L_x_4489:
        /* <DEDUP_REMOVED lines=11> */
.L_x_4532:
[----:B------:R-:W-:-:S03]  /*e610*/  UMOV UR4, 0xffffffff ;  /* 0xffffffff00047882 */ /* 0x000fc60000000000 */
[----:B------:R-:W-:Y:S05]  /*e620*/  BRA.DIV UR4, `(.L_x_4534) ;  /* 0x0000002e04d07947 */ /* 0x000fea000b800000 */
[----:B------:R2:W3:Y:S02]  /*e630*/  SHFL.IDX PT, R14, R31, RZ, 0x1f ;  /* 0x00001fff1f0e7589 */ /* 0x0004e400000e0000 */
.L_x_4632:
        /* <DEDUP_REMOVED lines=8> */
.L_x_4533:
[----:B------:R-:W-:Y:S02]  /*e6c0*/  ULDC UR4, c[0x0][0xc38] ;  /* 0x00030e0000047ab9 */ /* 0x000fe40000000800 */
[----:B---3--:R-:W-:-:S13]  /*e6d0*/  ISETP.GE.AND P0, PT, R31, UR4, PT ;  /* 0x000000041f007c0c */ /* 0x008fda000bf06270 */
[----:B------:R-:W-:Y:S05]  /*e6e0*/  @!P0 BRA `(.L_x_4535) ;  /* 0xffffffc800948947 */ /* 0x000fea000383ffff */
.L_x_4486:
        /* <DEDUP_REMOVED lines=12> */
.L_x_4633:
[----:B------:R-:W-:Y:S05]  /*e7b0*/  BSYNC B0 ;  /* 0x0000000000007941 */ /* 0x000fea0003800000 */
.L_x_4536:
[----:B------:R-:W-:-:S03]  /*e7c0*/  UMOV UR4, 0xffffffff ;  /* 0xffffffff00047882 */ /* 0x000fc60000000000 */
[----:B------:R-:W-:Y:S05]  /*e7d0*/  BRA.DIV UR4, `(.L_x_4538) ;  /* 0x0000002e04a07947 */ /* 0x000fea000b800000 */
[----:B---3--:R-:W3:Y:S02]  /*e7e0*/  S2R R0, SR_TID.X ;  /* 0x0000000000007919 */ /* 0x008ee40000002100 */
[----:B---3--:R-:W-:-:S04]  /*e7f0*/  SHF.R.U32.HI R0, RZ, 0x5, R0 ;  /* 0x00000005ff007819 */ /* 0x008fc80000011600 */
[----:B------:R-:W-:-:S05]  /*e800*/  LOP3.LUT R0, R0, 0x3, RZ, 0xc0, !PT ;  /* 0x0000000300007812 */ /* 0x000fca00078ec0ff */
[----:B------:R3:W4:Y:S02]  /*e810*/  SHFL.IDX PT, R14, R0, RZ, 0x1f ;  /* 0x00001fff000e7589 */ /* 0x00072400000e0000 */
.L_x_4636:
[----:B----4-:R-:W-:Y:S01]  /*e820*/  ISETP.NE.AND P0, PT, R14, RZ, PT ;  /* 0x000000ff0e00720c */ /* 0x010fe20003f05270 */
[----:B------:R-:W-:-:S12]  /*e830*/  BSSY B0, `(.L_x_4539) ;  /* 0x0000024000007945 */ /* 0x000fd80003800000 */
[----:B------:R-:W-:Y:S05]  /*e840*/  @P0 BRA `(.L_x_4540) ;  /* 0x0000000000880947 */ /* 0x000fea0003800000 */
[----:B------:R-:W-:-:S03]  /*e850*/  UMOV UR4, 0xffffffff ;  /* 0xffffffff00047882 */ /* 0x000fc60000000000 */
[----:B------:R-:W-:Y:S05]  /*e860*/  BRA.DIV UR4, `(.L_x_4541) ;  /* 0x0000002e04b07947 */ /* 0x000fea000b800000 */
[----:B------:R-:W-:-:S13]  /*e870*/  ELECT P6, URZ, PT ;  /* 0x00000000003f782f */ /* 0x000fda00038c0000 */
.L_x_4639:
[----:B------:R-:W-:Y:S05]  /*e880*/  @!P6 BRA `(.L_x_4540) ;  /* 0x000000000078e947 */ /* 0x000fea0003800000 */
[----:B------:R-:W-:-:S06]  /*e890*/  ULOP3.LUT UR4, UR45, 0x2, URZ, 0xfc, !UPT ;  /* 0x000000022d047892 */ /* 0x000fcc000f8efc3f */
[----:B---3--:R-:W-:-:S05]  /*e8a0*/  IMAD.U32 R0, RZ, RZ, UR4 ;  /* 0x00000004ff007e24 */ /* 0x008fca000f8e00ff */
[----:B------:R-:W-:-:S13]  /*e8b0*/  ISETP.NE.AND P0, PT, R0, 0x3, PT ;  /* 0x000000030000780c */ /* 0x000fda0003f05270 */
[----:B------:R-:W-:Y:S05]  /*e8c0*/  @!P0 BRA `(.L_x_4542) ;  /* 0x0000000000048947 */ /* 0x000fea0003800000 */
[----:B------:R-:W-:Y:S01]  /*e8d0*/  BPT.TRAP 0x1 ;  /* 0x000000040000795c */ /* 0x000fe20000300000 */
.L_x_4542:
[C---:B------:R-:W-:Y:S01]  /*e8e0*/  IMAD R3, R18.reuse, 0x8, R5 ;  /* 0x0000000812037824 */ /* 0x040fe200078e0205 */
[----:B------:R-:W-:Y:S02]  /*e8f0*/  SHF.L.U32 R2, R25, 0x1f, RZ ;  /* 0x0000001f19027819 */ /* 0x000fe400000006ff */
[----:B------:R-:W-:Y:S02]  /*e900*/  IADD3 R18, R18, 0x1, RZ ;  /* 0x0000000112127810 */ /* 0x000fe40007ffe0ff */
[----:B------:R-:W3:Y:S02]  /*e910*/  SYNCS.PHASECHK.TRANS64.TRYWAIT P1, [R3+URZ+0x22840], R2 ;  /* 0x02284002030075a7 */ /* 0x000ee4000802017f */
[----:B------:R-:W-:-:S04]  /*e920*/  ISETP.NE.AND P2, PT, R18, 0x2, PT ;  /* 0x000000021200780c */ /* 0x000fc80003f45270 */
[----:B------:R-:W-:Y:S01]  /*e930*/  SEL R0, RZ, 0x1, P2 ;  /* 0x00000001ff007807 */ /* 0x000fe20001000000 */
[----:B---3--:R-:W-:Y:S08]  /*e940*/  @!P1 BRA `(.L_x_4543) ;  /* 0x0000002c00989947 */ /* 0x008ff00003800000 */
.L_x_4640:
[----:B------:R-:W-:Y:S02]  /*e950*/  SEL R18, R18, RZ, P2 ;  /* 0x000000ff12127207 */ /* 0x000fe40001000000 */
[----:B------:R-:W-:Y:S01]  /*e960*/  LOP3.LUT R0, R25, R0, RZ, 0x3c, !PT ;  /* 0x0000000019007212 */ /* 0x000fe200078e3cff */
[----:B------:R-:W-:Y:S06]  /*e970*/  @!P0 BRA `(.L_x_4544) ;  /* 0x0000000000048947 */ /* 0x000fec0003800000 */
[----:B------:R-:W-:Y:S01]  /*e980*/  BPT.TRAP 0x1 ;  /* 0x000000040000795c */ /* 0x000fe20000300000 */
.L_x_4544:
[----:B------:R-:W-:Y:S01]  /*e990*/  IMAD R5, R18, 0x8, R5 ;  /* 0x0000000812057824 */ /* 0x000fe200078e0205 */
[----:B------:R-:W-:-:S04]  /*e9a0*/  SHF.L.U32 R0, R0, 0x1f, RZ ;  /* 0x0000001f00007819 */ /* 0x000fc800000006ff */
[----:B------:R-:W4:Y:S02]  /*e9b0*/  SYNCS.PHASECHK.TRANS64.TRYWAIT P1, [R5+URZ+0x22840], R0 ;  /* 0x02284000050075a7 */ /* 0x000f24000802017f */
[----:B----4-:R-:W-:Y:S05]  /*e9c0*/  @!P1 BRA `(.L_x_4545) ;  /* 0x0000002c008c9947 */ /* 0x010fea0003800000 */
.L_x_4641:
[----:B------:R-:W-:Y:S05]  /*e9d0*/  @!P0 BRA `(.L_x_4546) ;  /* 0x0000000000048947 */ /* 0x000fea0003800000 */
[----:B------:R-:W-:Y:S01]  /*e9e0*/  BPT.TRAP 0x1 ;  /* 0x000000040000795c */ /* 0x000fe20000300000 */
.L_x_4546:
[----:B------:R-:W0:Y:S02]  /*e9f0*/  SYNCS.PHASECHK.TRANS64.TRYWAIT P1, [R3+URZ+0x22860], R2 ;  /* 0x02286002030075a7 */ /* 0x000e24000802017f */
[----:B0-----:R-:W-:Y:S05]  /*ea00*/  @!P1 BRA `(.L_x_4547) ;  /* 0x0000002c00909947 */ /* 0x001fea0003800000 */
.L_x_4642:
[----:B------:R-:W-:Y:S05]  /*ea10*/  @!P0 BRA `(.L_x_4548) ;  /* 0x0000000000048947 */ /* 0x000fea0003800000 */
[----:B------:R-:W-:Y:S01]  /*ea20*/  BPT.TRAP 0x1 ;  /* 0x000000040000795c */ /* 0x000fe20000300000 */
.L_x_4548:
[----:B------:R0:W0:Y:S02]  /*ea30*/  SYNCS.PHASECHK.TRANS64.TRYWAIT P0, [R5+URZ+0x22860], R0 ;  /* 0x02286000050075a7 */ /* 0x000024000800017f */
[----:B0-----:R-:W-:Y:S05]  /*ea40*/  @!P0 NANOSLEEP.SYNCS 0x989680 ;  /* 0x009896800000895d */ /* 0x001fea0003900000 */
[----:B------:R-:W0:Y:S02]  /*ea50*/  @!P0 SYNCS.PHASECHK.TRANS64 P0, [R5+URZ+0x22860], R0 ;  /* 0x02286000050085a7 */ /* 0x000e24000800007f */
[----:B0-----:R-:W-:Y:S05]  /*ea60*/  @!P0 BRA `(.L_x_4548) ;  /* 0xfffffffc00f08947 */ /* 0x001fea000383ffff */
.L_x_4540:
[----:B------:R-:W-:Y:S05]  /*ea70*/  BSYNC B0 ;  /* 0x0000000000007941 */ /* 0x000fea0003800000 */
.L_x_4539:
[----:B------:R-:W-:Y:S05]  /*ea80*/  EXIT ;  /* 0x000000000000794d */ /* 0x000fea0003800000 */
.L_x_4433:
[----:B0-----:R-:W-:-:S04]  /*ea90*/  IMAD.U32 R3, RZ, RZ, UR47 ;  /* 0x0000002fff037e24 */ /* 0x001fc8000f8e00ff */
[----:B------:R0:W1:Y:S03]  /*eaa0*/  SYNCS.PHASECHK.TRANS64.TRYWAIT P0, [R3+URZ+0x22800], R0 ;  /* 0x02280000030075a7 */ /* 0x000066000800017f */
[----:B-1----:R-:W-:Y:S05]  /*eab0*/  @!P0 NANOSLEEP.SYNCS 0x989680 ;  /* 0x009896800000895d */ /* 0x002fea0003900000 */
[----:B------:R-:W1:Y:S02]  /*eac0*/  @!P0 SYNCS.PHASECHK.TRANS64 P0, [R3+URZ+0x22800], R0 ;  /* 0x02280000030085a7 */ /* 0x000e64000800007f */
[----:B-1----:R-:W-:Y:S05]  /*ead0*/  @!P0 BRA `(.L_x_4433) ;  /* 0xfffffffc00ec8947 */ /* 0x002fea000383ffff */
[----:B------:R-:W-:Y:S05]  /*eae0*/  BRA `(.L_x_4549) ;  /* 0xffffff2c006c7947 */ /* 0x000fea000383ffff */
.L_x_4437:
[----:B-1----:R-:W-:-:S04]  /*eaf0*/  IMAD.U32 R3, RZ, RZ, UR22 ;  /* 0x00000016ff037e24 */ /* 0x002fc8000f8e00ff */
[----:B------:R1:W2:Y:S03]  /*eb00*/  SYNCS.PHASECHK.TRANS64.TRYWAIT P1, [R3+URZ+0x22830], R8 ;  /* 0x02283008030075a7 */ /* 0x0002a6000802017f */
[----:B--2---:R-:W-:Y:S05]  /*eb10*/  @!P1 NANOSLEEP.SYNCS 0x989680 ;  /* 0x009896800000995d */ /* 0x004fea0003900000 */
[----:B------:R-:W2:Y:S02]  /*eb20*/  @!P1 SYNCS.PHASECHK.TRANS64 P1, [R3+URZ+0x22830], R8 ;  /* 0x02283008030095a7 */ /* 0x000ea4000802007f */
[----:B--2---:R-:W-:Y:S05]  /*eb30*/  @!P1 BRA `(.L_x_4437) ;  /* 0xfffffffc00ec9947 */ /* 0x004fea000383ffff */
[----:B------:R-:W-:Y:S05]  /*eb40*/  BRA `(.L_x_4436) ;  /* 0xffffff2c00907947 */ /* 0x000fea000383ffff */
.L_x_4442:
[----:B---3--:R-:W-:-:S04]  /*eb50*/  IMAD.U32 R9, RZ, RZ, UR22 ;  /* 0x00000016ff097e24 */ /* 0x008fc8000f8e00ff */
[----:B------:R3:W4:Y:S03]  /*eb60*/  SYNCS.PHASECHK.TRANS64.TRYWAIT P1, [R9+URZ+0x22850], R8 ;  /* 0x02285008090075a7 */ /* 0x000726000802017f */
[----:B----4-:R-:W-:Y:S05]  /*eb70*/  @!P1 NANOSLEEP.SYNCS 0x989680 ;  /* 0x009896800000995d */ /* 0x010fea0003900000 */
[----:B------:R-:W4:Y:S02]  /*eb80*/  @!P1 SYNCS.PHASECHK.TRANS64 P1, [R9+URZ+0x22850], R8 ;  /* 0x02285008090095a7 */ /* 0x000f24000802007f */
[----:B----4-:R-:W-:Y:S05]  /*eb90*/  @!P1 BRA `(.L_x_4442) ;  /* 0xfffffffc00ec9947 */ /* 0x010fea000383ffff */
[----:B------:R-:W-:Y:S05]  /*eba0*/  BRA `(.L_x_4441) ;  /* 0xffffff44009c7947 */ /* 0x000fea000383ffff */
.L_x_4448:
[----:B-12---:R-:W-:-:S04]  /*ebb0*/  IMAD.U32 R0, RZ, RZ, UR26 ;  /* 0x0000001aff007e24 */ /* 0x006fc8000f8e00ff */
[----:B------:R1:W2:Y:S03]  /*ebc0*/  SYNCS.PHASECHK.TRANS64.TRYWAIT P1, [R0+URZ+0x22830], R7 ;  /* 0x02283007000075a7 */ /* 0x0002a6000802017f */
[----:B--2---:R-:W-:Y:S05]  /*ebd0*/  @!P1 NANOSLEEP.SYNCS 0x989680 ;  /* 0x009896800000995d */ /* 0x004fea0003900000 */
[----:B------:R-:W2:Y:S02]  /*ebe0*/  @!P1 SYNCS.PHASECHK.TRANS64 P1, [R0+URZ+0x22830], R7 ;  /* 0x02283007000095a7 */ /* 0x000ea4000802007f */
[----:B--2---:R-:W-:Y:S05]  /*ebf0*/  @!P1 BRA `(.L_x_4448) ;  /* 0xfffffffc00ec9947 */ /* 0x004fea000383ffff */
[----:B------:R-:W-:Y:S05]  /*ec00*/  BRA `(.L_x_4447) ;  /* 0xffffff4800e07947 */ /* 0x000fea000383ffff */
.L_x_4453:
[----:B--2---:R-:W-:-:S04]  /*ec10*/  IMAD.U32 R10, RZ, RZ, UR26 ;  /* 0x0000001aff0a7e24 */ /* 0x004fc8000f8e00ff */
[----:B------:R2:W3:Y:S03]  /*ec20*/  SYNCS.PHASECHK.TRANS64.TRYWAIT P1, [R10+URZ+0x22850], R7 ;  /* 0x022850070a0075a7 */ /* 0x0004e6000802017f */
[----:B---3--:R-:W-:Y:S05]  /*ec30*/  @!P1 NANOSLEEP.SYNCS 0x989680 ;  /* 0x009896800000995d */ /* 0x008fea0003900000 */
[----:B------:R-:W3:Y:S02]  /*ec40*/  @!P1 SYNCS.PHASECHK.TRANS64 P1, [R10+URZ+0x22850], R7 ;  /* 0x022850070a0095a7 */ /* 0x000ee4000802007f */
[----:B---3--:R-:W-:Y:S05]  /*ec50*/  @!P1 BRA `(.L_x_4453) ;  /* 0xfffffffc00ec9947 */ /* 0x008fea000383ffff */
[----:B------:R-:W-:Y:S05]  /*ec60*/  BRA `(.L_x_4452) ;  /* 0xffffff6800e47947 */ /* 0x000fea000383ffff */
.L_x_4460:
[----:B-1----:R-:W-:-:S04]  /*ec70*/  IMAD.U32 R0, RZ, RZ, UR25 ;  /* 0x00000019ff007e24 */ /* 0x002fc8000f8e00ff */
[----:B------:R1:W2:Y:S03]  /*ec80*/  SYNCS.PHASECHK.TRANS64.TRYWAIT P1, [R0+URZ+0x22830], R7 ;  /* 0x02283007000075a7 */ /* 0x0002a6000802017f */
[----:B--2---:R-:W-:Y:S05]  /*ec90*/  @!P1 NANOSLEEP.SYNCS 0x989680 ;  /* 0x009896800000995d */ /* 0x004fea0003900000 */
[----:B------:R-:W2:Y:S02]  /*eca0*/  @!P1 SYNCS.PHASECHK.TRANS64 P1, [R0+URZ+0x22830], R7 ;  /* 0x02283007000095a7 */ /* 0x000ea4000802007f */
[----:B--2---:R-:W-:Y:S05]  /*ecb0*/  @!P1 BRA `(.L_x_4460) ;  /* 0xfffffffc00ec9947 */ /* 0x004fea000383ffff */
[----:B------:R-:W-:Y:S05]  /*ecc0*/  BRA `(.L_x_4459) ;  /* 0xffffff6c00ec7947 */ /* 0x000fea000383ffff */
.L_x_4465:
[----:B-1----:R-:W-:-:S04]  /*ecd0*/  IMAD.U32 R10, RZ, RZ, UR25 ;  /* 0x00000019ff0a7e24 */ /* 0x002fc8000f8e00ff */
[----:B------:R1:W2:Y:S03]  /*ece0*/  SYNCS.PHASECHK.TRANS64.TRYWAIT P1, [R10+URZ+0x22850], R7 ;  /* 0x022850070a0075a7 */ /* 0x0002a6000802017f */
[----:B--2---:R-:W-:Y:S05]  /*ecf0*/  @!P1 NANOSLEEP.SYNCS 0x989680 ;  /* 0x009896800000995d */ /* 0x004fea0003900000 */
[----:B------:R-:W2:Y:S02]  /*ed00*/  @!P1 SYNCS.PHASECHK.TRANS64 P1, [R10+URZ+0x22850], R7 ;  /* 0x022850070a0095a7 */ /* 0x000ea4000802007f */
[----:B--2---:R-:W-:Y:S05]  /*ed10*/  @!P1 BRA `(.L_x_4465) ;  /* 0xfffffffc00ec9947 */ /* 0x004fea000383ffff */
[----:B------:R-:W-:Y:S05]  /*ed20*/  BRA `(.L_x_4464) ;  /* 0xffffff8800107947 */ /* 0x000fea000383ffff */
.L_x_4497:
        /* <DEDUP_REMOVED lines=10> */
.L_x_4550:
[----:B------:R-:W-:Y:S05]  /*edd0*/  BRA `(.L_x_4551) ;  /* 0xffffffcc005c7947 */ /* 0x000fea000383ffff */
.L_x_4500:
[----:B0-----:R0:W1:Y:S02]  /*ede0*/  SYNCS.PHASECHK.TRANS64.TRYWAIT P0, [R22+URZ+0x22840], R3 ;  /* 0x02284003160075a7 */ /* 0x001064000800017f */
[----:B-1----:R-:W-:Y:S05]  /*edf0*/  @!P0 NANOSLEEP.SYNCS 0x989680 ;  /* 0x009896800000895d */ /* 0x002fea0003900000 */
[----:B------:R-:W1:Y:S02]  /*ee00*/  @!P0 SYNCS.PHASECHK.TRANS64 P0, [R22+URZ+0x22840], R3 ;  /* 0x02284003160085a7 */ /* 0x000e64000800007f */
[----:B-1----:R-:W-:Y:S05]  /*ee10*/  @!P0 BRA `(.L_x_4500) ;  /* 0xfffffffc00f08947 */ /* 0x002fea000383ffff */
[----:B------:R-:W-:Y:S05]  /*ee20*/  BRA `(.L_x_4552) ;  /* 0xffffffd000047947 */ /* 0x000fea000383ffff */
.L_x_4501:
        /* <DEDUP_REMOVED lines=8> */
.L_x_4554:
[----:B------:R-:W-:Y:S05]  /*eeb0*/  BSYNC B0 ;  /* 0x0000000000007941 */ /* 0x000fea0003800000 */
.L_x_4553:
        /* <DEDUP_REMOVED lines=9> */
.L_x_4555:
[----:B------:R-:W-:Y:S01]  /*ef50*/  IMAD.MOV.U32 R13, RZ, RZ, R5 ;  /* 0x000000ffff0d7224 */ /* 0x000fe200078e0005 */
[----:B------:R-:W-:Y:S02]  /*ef60*/  MOV R12, 0x1 ;  /* 0x00000001000c7802 */ /* 0x000fe40000000f00 */
[----:B------:R-:W-:-:S05]  /*ef70*/  @P0 LEA R14, P1, R8, R14, 0x1 ;  /* 0x0000000e080e0211 */ /* 0x000fca00078208ff */
[----:B------:R-:W-:Y:S02]  /*ef80*/  @P0 IMAD.X R3, RZ, RZ, R2, P1 ;  /* 0x000000ffff030224 */ /* 0x000fe400008e0602 */
[----:B------:R-:W-:-:S07]  /*ef90*/  @P0 IMAD.MOV.U32 R2, RZ, RZ, R14 ;  /* 0x000000ffff020224 */ /* 0x000fce00078e000e */
[----:B------:R-:W-:Y:S05]  /*efa0*/  WARPSYNC.COLLECTIVE R15, `(.L_x_4556) ;  /* 0x000000000f087348 */ /* 0x000fea0003c00000 */
[----:B------:R0:W1:Y:S02]  /*efb0*/  SHFL.IDX P6, R14, R13, R12, R11 ;  /* 0x0000000c0d0e7389 */ /* 0x00006400000c000b */
[----:B01----:R-:W-:Y:S01]  /*efc0*/  ENDCOLLECTIVE ;  /* 0x000000000000791b */ /* 0x003fe20003800000 */
.L_x_4556:
        /* <DEDUP_REMOVED lines=11> */
.L_x_4557:
[----:B------:R-:W-:Y:S02]  /*f080*/  IMAD.MOV.U32 R13, RZ, RZ, R5 ;  /* 0x000000ffff0d7224 */ /* 0x000fe400078e0005 */
[----:B------:R-:W-:Y:S01]  /*f090*/  IMAD.MOV.U32 R12, RZ, RZ, 0x2 ;  /* 0x00000002ff0c7424 */ /* 0x000fe200078e00ff */
[----:B------:R-:W-:-:S13]  /*f0a0*/  @P0 LEA R2, P1, R8, R14, 0x1 ;  /* 0x0000000e08020211 */ /* 0x000fda00078208ff */
[----:B------:R-:W-:Y:S05]  /*f0b0*/  WARPSYNC.COLLECTIVE R15, `(.L_x_4558) ;  /* 0x000000000f087348 */ /* 0x000fea0003c00000 */
[----:B------:R0:W1:Y:S02]  /*f0c0*/  SHFL.IDX P6, R14, R13, R12, R11 ;  /* 0x0000000c0d0e7389 */ /* 0x00006400000c000b */
[----:B01----:R-:W-:Y:S01]  /*f0d0*/  ENDCOLLECTIVE ;  /* 0x000000000000791b */ /* 0x003fe20003800000 */
.L_x_4558:
        /* <DEDUP_REMOVED lines=12> */
.L_x_4559:
[----:B------:R-:W-:Y:S02]  /*f1a0*/  IMAD.MOV.U32 R13, RZ, RZ, R5 ;  /* 0x000000ffff0d7224 */ /* 0x000fe400078e0005 */
[----:B------:R-:W-:Y:S01]  /*f1b0*/  IMAD.MOV.U32 R12, RZ, RZ, 0x3 ;  /* 0x00000003ff0c7424 */ /* 0x000fe200078e00ff */
[----:B------:R-:W-:-:S13]  /*f1c0*/  @P0 LEA R2, P1, R8, R14, 0x1 ;  /* 0x0000000e08020211 */ /* 0x000fda00078208ff */
[----:B------:R-:W-:Y:S05]  /*f1d0*/  WARPSYNC.COLLECTIVE R15, `(.L_x_4560) ;  /* 0x000000000f087348 */ /* 0x000fea0003c00000 */
[----:B------:R0:W1:Y:S02]  /*f1e0*/  SHFL.IDX P6, R14, R13, R12, R11 ;  /* 0x0000000c0d0e7389 */ /* 0x00006400000c000b */
[----:B01----:R-:W-:Y:S01]  /*f1f0*/  ENDCOLLECTIVE ;  /* 0x000000000000791b */ /* 0x003fe20003800000 */
.L_x_4560:
[----:B------:R-:W-:-:S05]  /*f200*/  @P0 IMAD.X R3, RZ, RZ, R6, P1 ;  /* 0x000000ffff030224 */ /* 0x000fca00008e0606 */
[----:B------:R-:W-:Y:S01]  /*f210*/  @!PT LDS RZ, [RZ] ;  /* 0x00000000fffff984 */ /* 0x000fe20000000800 */
[----:B------:R-:W-:Y:S01]  /*f220*/  @!PT LDS RZ, [RZ] ;  /* 0x00000000fffff984 */ /* 0x000fe20000000800 */
[----:B------:R-:W-:Y:S01]  /*f230*/  @!PT LDS RZ, [RZ] ;  /* 0x00000000fffff984 */ /* 0x000fe20000000800 */
[----:B------:R0:W-:Y:S01]  /*f240*/  @P0 LDGSTS.E.BYPASS.LTC128B.128 [R7+0x1d400], desc[UR48][R2.64], !P2 ;  /* 0x1d40000002070fae */ /* 0x0001e2000d101d70 */
[----:B------:R-:W-:Y:S01]  /*f250*/  ISETP.GE.AND P0, PT, R23, 0x31, PT ;  /* 0x000000311700780c */ /* 0x000fe20003f06270 */
[----:B------:R-:W-:-:S12]  /*f260*/  IMAD.MOV.U32 R13, RZ, RZ, R4 ;  /* 0x000000ffff0d7224 */ /* 0x000fd800078e0004 */
[----:B------:R-:W-:Y:S01]  /*f270*/  @P0 IMAD R9, R0, 0x2, R16 ;  /* 0x0000000200090824 */ /* 0x000fe200078e0210 */
[----:B0-----:R-:W-:-:S07]  /*f280*/  MOV R6, R14 ;  /* 0x0000000e00067202 */ /* 0x001fce0000000f00 */
[----:B------:R-:W-:Y:S05]  /*f290*/  WARPSYNC.COLLECTIVE R15, `(.L_x_4561) ;  /* 0x000000000f087348 */ /* 0x000fea0003c00000 */
[----:B------:R0:W1:Y:S02]  /*f2a0*/  SHFL.IDX P6, R14, R13, R12, R11 ;  /* 0x0000000c0d0e7389 */ /* 0x00006400000c000b */
[----:B01----:R-:W-:Y:S01]  /*f2b0*/  ENDCOLLECTIVE ;  /* 0x000000000000791b */ /* 0x003fe20003800000 */
.L_x_4561:
[----:B------:R-:W-:Y:S02]  /*f2c0*/  IMAD.MOV.U32 R13, RZ, RZ, R5 ;  /* 0x000000ffff0d7224 */ /* 0x000fe400078e0005 */
[----:B------:R-:W-:Y:S01]  /*f2d0*/  IMAD.MOV.U32 R12, RZ, RZ, 0x4 ;  /* 0x00000004ff0c7424 */ /* 0x000fe200078e00ff */
[----:B------:R-:W-:-:S13]  /*f2e0*/  @P0 LEA R2, P1, R8, R14, 0x1 ;  /* 0x0000000e08020211 */ /* 0x000fda00078208ff */
[----:B------:R-:W-:Y:S05]  /*f2f0*/  WARPSYNC.COLLECTIVE R15, `(.L_x_4562) ;  /* 0x000000000f087348 */ /* 0x000fea0003c00000 */
[----:B------:R0:W1:Y:S02]  /*f300*/  SHFL.IDX P6, R14, R13, R12, R11 ;  /* 0x0000000c0d0e7389 */ /* 0x00006400000c000b */
[----:B01----:R-:W-:Y:S01]  /*f310*/  ENDCOLLECTIVE ;  /* 0x000000000000791b */ /* 0x003fe20003800000 */
.L_x_4562:
        /* <DEDUP_REMOVED lines=12> */
.L_x_4563:
[----:B------:R-:W-:Y:S02]  /*f3e0*/  IMAD.MOV.U32 R13, RZ, RZ, R5 ;  /* 0x000000ffff0d7224 */ /* 0x000fe400078e0005 */
[----:B------:R-:W-:Y:S01]  /*f3f0*/  IMAD.MOV.U32 R12, RZ, RZ, 0x5 ;  /* 0x00000005ff0c7424 */ /* 0x000fe200078e00ff */
[----:B------:R-:W-:-:S13]  /*f400*/  @P0 LEA R2, P1, R8, R14, 0x1 ;  /* 0x0000000e08020211 */ /* 0x000fda00078208ff */
[----:B------:R-:W-:Y:S05]  /*f410*/  WARPSYNC.COLLECTIVE R15, `(.L_x_4564) ;  /* 0x000000000f087348 */ /* 0x000fea0003c00000 */
[----:B------:R0:W1:Y:S02]  /*f420*/  SHFL.IDX P6, R14, R13, R12, R11 ;  /* 0x0000000c0d0e7389 */ /* 0x00006400000c000b */
[----:B01----:R-:W-:Y:S01]  /*f430*/  ENDCOLLECTIVE ;  /* 0x000000000000791b */ /* 0x003fe20003800000 */
.L_x_4564:
[----:B------:R-:W-:-:S05]  /*f440*/  @P0 IMAD.X R3, RZ, RZ, R6, P1 ;  /* 0x000000ffff030224 */ /* 0x000fca00008e0606 */
[----:B------:R-:W-:Y:S01]  /*f450*/  @!PT LDS RZ, [RZ] ;  /* 0x00000000fffff984 */ /* 0x000fe20000000800 */
[----:B------:R-:W-:Y:S01]  /*f460*/  @!PT LDS RZ, [RZ] ;  /* 0x00000000fffff984 */ /* 0x000fe20000000800 */
[----:B------:R-:W-:Y:S01]  /*f470*/  @!PT LDS RZ, [RZ] ;  /* 0x00000000fffff984 */ /* 0x000fe20000000800 */
[----:B------:R0:W-:Y:S01]  /*f480*/  @P0 LDGSTS.E.BYPASS.LTC128B.128 [R7+0x1e400], desc[UR48][R2.64], !P2 ;  /* 0x1e40000002070fae */ /* 0x0001e2000d101d70 */
[----:B------:R-:W-:Y:S01]  /*f490*/  MOV R13, R4 ;  /* 0x00000004000d7202 */ /* 0x000fe20000000f00 */
[----:B------:R-:W-:-:S07]  /*f4a0*/  IMAD.MOV.U32 R5, RZ, RZ, R14 ;  /* 0x000000ffff057224 */ /* 0x000fce00078e000e */
[----:B0-----:R-:W-:Y:S05]  /*f4b0*/  WARPSYNC.COLLECTIVE R15, `(.L_x_4565) ;  /* 0x000000000f087348 */ /* 0x001fea0003c00000 */
[----:B------:R1:W2:Y:S02]  /*f4c0*/  SHFL.IDX P6, R14, R13, R12, R11 ;  /* 0x0000000c0d0e7389 */ /* 0x0002a400000c000b */
[----:B012---:R-:W-:Y:S01]  /*f4d0*/  ENDCOLLECTIVE ;  /* 0x000000000000791b */ /* 0x007fe20003800000 */
.L_x_4565:
[----:B------:R-:W-:Y:S05]  /*f4e0*/  BRA `(.L_x_4566) ;  /* 0xffffffcc00687947 */ /* 0x000fea000383ffff */
.L_x_4506:
[----:B------:R-:W-:Y:S02]  /*f4f0*/  IMAD.MOV.U32 R13, RZ, RZ, R5 ;  /* 0x000000ffff0d7224 */ /* 0x000fe400078e0005 */
[----:B------:R-:W-:Y:S02]  /*f500*/  IMAD.MOV.U32 R12, RZ, RZ, RZ ;  /* 0x000000ffff0c7224 */ /* 0x000fe400078e00ff */
[----:B------:R-:W-:Y:S02]  /*f510*/  IMAD.MOV.U32 R11, RZ, RZ, 0x181f ;  /* 0x0000181fff0b7424 */ /* 0x000fe400078e00ff */
[----:B------:R-:W-:Y:S02]  /*f520*/  IMAD.MOV.U32 R15, RZ, RZ, -0x1 ;  /* 0xffffffffff0f7424 */ /* 0x000fe400078e00ff */
[----:B------:R-:W-:-:S07]  /*f530*/  IMAD.U32 R4, RZ, RZ, UR42 ;  /* 0x0000002aff047e24 */ /* 0x000fce000f8e00ff */
[----:B-1----:R-:W-:Y:S05]  /*f540*/  WARPSYNC.COLLECTIVE R15, `(.L_x_4567) ;  /* 0x000000000f087348 */ /* 0x002fea0003c00000 */
[----:B------:R0:W2:Y:S02]  /*f550*/  SHFL.IDX P6, R14, R13, R12, R11 ;  /* 0x0000000c0d0e7389 */ /* 0x0000a400000c000b */
[----:B012---:R-:W-:Y:S01]  /*f560*/  ENDCOLLECTIVE ;  /* 0x000000000000791b */ /* 0x007fe20003800000 */
.L_x_4567:
[----:B------:R-:W-:-:S04]  /*f570*/  IMAD R4, R4, 0x80, R33 ;  /* 0x0000008004047824 */ /* 0x000fc800078e0221 */
[C---:B------:R-:W-:Y:S01]  /*f580*/  VIADD R6, R4.reuse, 0x10 ;  /* 0x0000001004067836 */ /* 0x040fe20000000000 */
[----:B------:R-:W-:Y:S01]  /*f590*/  ISETP.GE.AND P0, PT, R4, UR37, PT ;  /* 0x0000002504007c0c */ /* 0x000fe2000bf06270 */
[----:B------:R-:W-:Y:S02]  /*f5a0*/  IMAD.MOV.U32 R13, RZ, RZ, R0 ;  /* 0x000000ffff0d7224 */ /* 0x000fe400078e0000 */
[----:B------:R-:W-:-:S10]  /*f5b0*/  IMAD.MOV.U32 R2, RZ, RZ, R14 ;  /* 0x000000ffff027224 */ /* 0x000fd400078e000e */
[----:B------:R-:W-:Y:S05]  /*f5c0*/  WARPSYNC.COLLECTIVE R15, `(.L_x_4568) ;  /* 0x000000000f087348 */ /* 0x000fea0003c00000 */
[----:B------:R0:W1:Y:S02]  /*f5d0*/  SHFL.IDX P6, R14, R13, R12, R11 ;  /* 0x0000000c0d0e7389 */ /* 0x00006400000c000b */
[----:B01----:R-:W-:Y:S01]  /*f5e0*/  ENDCOLLECTIVE ;  /* 0x000000000000791b */ /* 0x003fe20003800000 */
.L_x_4568:
[----:B------:R-:W-:Y:S01]  /*f5f0*/  IMAD.MOV.U32 R13, RZ, RZ, R5 ;  /* 0x000000ffff0d7224 */ /* 0x000fe200078e0005 */
[----:B------:R-:W-:Y:S02]  /*f600*/  MOV R12, 0x1 ;  /* 0x00000001000c7802 */ /* 0x000fe40000000f00 */
[----:B------:R-:W-:-:S05]  /*f610*/  @!P0 LEA R14, P1, R8, R14, 0x1 ;  /* 0x0000000e080e8211 */ /* 0x000fca00078208ff */
[----:B------:R-:W-:Y:S02]  /*f620*/  @!P0 IMAD.X R3, RZ, RZ, R2, P1 ;  /* 0x000000ffff038224 */ /* 0x000fe400008e0602 */
[----:B------:R-:W-:-:S07]  /*f630*/  @!P0 IMAD.MOV.U32 R2, RZ, RZ, R14 ;  /* 0x000000ffff028224 */ /* 0x000fce00078e000e */
[----:B------:R-:W-:Y:S05]  /*f640*/  WARPSYNC.COLLECTIVE R15, `(.L_x_4569) ;  /* 0x000000000f087348 */ /* 0x000fea0003c00000 */
[----:B------:R0:W1:Y:S02]  /*f650*/  SHFL.IDX P6, R14, R13, R12, R11 ;  /* 0x0000000c0d0e7389 */ /* 0x00006400000c000b */
[----:B01----:R-:W-:Y:S01]  /*f660*/  ENDCOLLECTIVE ;  /* 0x000000000000791b */ /* 0x003fe20003800000 */
.L_x_4569:
        /* <DEDUP_REMOVED lines=10> */
.L_x_4570:
[----:B------:R-:W-:Y:S02]  /*f710*/  IMAD.MOV.U32 R13, RZ, RZ, R5 ;  /* 0x000000ffff0d7224 */ /* 0x000fe400078e0005 */
[----:B------:R-:W-:Y:S01]  /*f720*/  IMAD.MOV.U32 R12, RZ, RZ, 0x2 ;  /* 0x00000002ff0c7424 */ /* 0x000fe200078e00ff */
[----:B------:R-:W-:-:S13]  /*f730*/  @!P0 LEA R2, P1, R8, R14, 0x1 ;  /* 0x0000000e08028211 */ /* 0x000fda00078208ff */
[----:B------:R-:W-:Y:S05]  /*f740*/  WARPSYNC.COLLECTIVE R15, `(.L_x_4571) ;  /* 0x000000000f087348 */ /* 0x000fea0003c00000 */
[----:B------:R0:W1:Y:S02]  /*f750*/  SHFL.IDX P6, R14, R13, R12, R11 ;  /* 0x0000000c0d0e7389 */ /* 0x00006400000c000b */
[----:B01----:R-:W-:Y:S01]  /*f760*/  ENDCOLLECTIVE ;  /* 0x000000000000791b */ /* 0x003fe20003800000 */
.L_x_4571:
        /* <DEDUP_REMOVED lines=12> */
.L_x_4572:
[----:B------:R-:W-:Y:S02]  /*f830*/  IMAD.MOV.U32 R13, RZ, RZ, R5 ;  /* 0x000000ffff0d7224 */ /* 0x000fe400078e0005 */
[----:B------:R-:W-:Y:S01]  /*f840*/  IMAD.MOV.U32 R12, RZ, RZ, 0x3 ;  /* 0x00000003ff0c7424 */ /* 0x000fe200078e00ff */
[----:B------:R-:W-:-:S13]  /*f850*/  @!P0 LEA R2, P1, R8, R14, 0x1 ;  /* 0x0000000e08028211 */ /* 0x000fda00078208ff */
[----:B------:R-:W-:Y:S05]  /*f860*/  WARPSYNC.COLLECTIVE R15, `(.L_x_4573) ;  /* 0x000000000f087348 */ /* 0x000fea0003c00000 */
[----:B------:R0:W1:Y:S02]  /*f870*/  SHFL.IDX P6, R14, R13, R12, R11 ;  /* 0x0000000c0d0e7389 */ /* 0x00006400000c000b */
[----:B01----:R-:W-:Y:S01]  /*f880*/  ENDCOLLECTIVE ;  /* 0x000000000000791b */ /* 0x003fe20003800000 */
.L_x_4573:
[----:B------:R-:W-:Y:S02]  /*f890*/  @!P0 IMAD.X R3, RZ, RZ, R6, P1 ;  /* 0x000000ffff038224 */ /* 0x000fe400008e0606 */
[----:B------:R-:W-:-:S03]  /*f8a0*/  VIADD R6, R4, 0x30 ;  /* 0x0000003004067836 */ /* 0x000fc60000000000 */
[----:B------:R-:W-:Y:S01]  /*f8b0*/  @!PT LDS RZ, [RZ] ;  /* 0x00000000fffff984 */ /* 0x000fe20000000800 */
[----:B------:R-:W-:Y:S01]  /*f8c0*/  @!PT LDS RZ, [RZ] ;  /* 0x00000000fffff984 */ /* 0x000fe20000000800 */
[----:B------:R-:W-:Y:S01]  /*f8d0*/  @!PT LDS RZ, [RZ] ;  /* 0x00000000fffff984 */ /* 0x000fe20000000800 */
[----:B------:R0:W-:Y:S02]  /*f8e0*/  @!P0 LDGSTS.E.BYPASS.LTC128B.128 [R32+0x19400], desc[UR48][R2.64], !P5 ;  /* 0x1940000002208fae */ /* 0x0001e4000e901d70 */
[----:B------:R-:W-:Y:S01]  /*f8f0*/  ISETP.GE.AND P0, PT, R6, UR37, PT ;  /* 0x0000002506007c0c */ /* 0x000fe2000bf06270 */
[----:B------:R-:W-:Y:S01]  /*f900*/  IMAD.MOV.U32 R13, RZ, RZ, R0 ;  /* 0x000000ffff0d7224 */ /* 0x000fe200078e0000 */
[----:B------:R-:W-:-:S11]  /*f910*/  MOV R6, R14 ;  /* 0x0000000e00067202 */ /* 0x000fd60000000f00 */
[----:B0-----:R-:W-:Y:S05]  /*f920*/  WARPSYNC.COLLECTIVE R15, `(.L_x_4574) ;  /* 0x000000000f087348 */ /* 0x001fea0003c00000 */
[----:B------:R1:W2:Y:S02]  /*f930*/  SHFL.IDX P6, R14, R13, R12, R11 ;  /* 0x0000000c0d0e7389 */ /* 0x0002a400000c000b */
[----:B012---:R-:W-:Y:S01]  /*f940*/  ENDCOLLECTIVE ;  /* 0x000000000000791b */ /* 0x007fe20003800000 */
.L_x_4574:
[----:B------:R-:W-:Y:S02]  /*f950*/  IMAD.MOV.U32 R13, RZ, RZ, R5 ;  /* 0x000000ffff0d7224 */ /* 0x000fe400078e0005 */
[----:B------:R-:W-:Y:S01]  /*f960*/  IMAD.MOV.U32 R12, RZ, RZ, 0x4 ;  /* 0x00000004ff0c7424 */ /* 0x000fe200078e00ff */
[----:B------:R-:W-:-:S13]  /*f970*/  @!P0 LEA R2, P1, R8, R14, 0x1 ;  /* 0x0000000e08028211 */ /* 0x000fda00078208ff */
[----:B------:R-:W-:Y:S05]  /*f980*/  WARPSYNC.COLLECTIVE R15, `(.L_x_4575) ;  /* 0x000000000f087348 */ /* 0x000fea0003c00000 */
[----:B------:R0:W1:Y:S02]  /*f990*/  SHFL.IDX P6, R14, R13, R12, R11 ;  /* 0x0000000c0d0e7389 */ /* 0x00006400000c000b */
[----:B01----:R-:W-:Y:S01]  /*f9a0*/  ENDCOLLECTIVE ;  /* 0x000000000000791b */ /* 0x003fe20003800000 */
.L_x_4575:
        /* <DEDUP_REMOVED lines=12> */
.L_x_4576:
[----:B------:R-:W-:Y:S02]  /*fa70*/  IMAD.MOV.U32 R13, RZ, RZ, R5 ;  /* 0x000000ffff0d7224 */ /* 0x000fe400078e0005 */
[----:B------:R-:W-:Y:S01]  /*fa80*/  IMAD.MOV.U32 R12, RZ, RZ, 0x5 ;  /* 0x00000005ff0c7424 */ /* 0x000fe200078e00ff */
[----:B------:R-:W-:-:S13]  /*fa90*/  @!P0 LEA R2, P1, R8, R14, 0x1 ;  /* 0x0000000e08028211 */ /* 0x000fda00078208ff */
[----:B------:R-:W-:Y:S05]  /*faa0*/  WARPSYNC.COLLECTIVE R15, `(.L_x_4577) ;  /* 0x000000000f087348 */ /* 0x000fea0003c00000 */
[----:B------:R0:W1:Y:S02]  /*fab0*/  SHFL.IDX P6, R14, R13, R12, R11 ;  /* 0x0000000c0d0e7389 */ /* 0x00006400000c000b */
[----:B01----:R-:W-:Y:S01]  /*fac0*/  ENDCOLLECTIVE ;  /* 0x000000000000791b */ /* 0x003fe20003800000 */
.L_x_4577:
        /* <DEDUP_REMOVED lines=12> */
.L_x_4578:
[----:B------:R-:W-:Y:S02]  /*fb90*/  IMAD.MOV.U32 R13, RZ, RZ, R5 ;  /* 0x000000ffff0d7224 */ /* 0x000fe400078e0005 */
[----:B------:R-:W-:Y:S01]  /*fba0*/  IMAD.MOV.U32 R12, RZ, RZ, 0x6 ;  /* 0x00000006ff0c7424 */ /* 0x000fe200078e00ff */
[----:B------:R-:W-:-:S13]  /*fbb0*/  @!P0 LEA R2, P1, R8, R14, 0x1 ;  /* 0x0000000e08028211 */ /* 0x000fda00078208ff */
[----:B------:R-:W-:Y:S05]  /*fbc0*/  WARPSYNC.COLLECTIVE R15, `(.L_x_4579) ;  /* 0x000000000f087348 */ /* 0x000fea0003c00000 */
[----:B------:R0:W1:Y:S02]  /*fbd0*/  SHFL.IDX P6, R14, R13, R12, R11 ;  /* 0x0000000c0d0e7389 */ /* 0x00006400000c000b */
[----:B01----:R-:W-:Y:S01]  /*fbe0*/  ENDCOLLECTIVE ;  /* 0x000000000000791b */ /* 0x003fe20003800000 */
.L_x_4579:
        /* <DEDUP_REMOVED lines=12> */
.L_x_4580:
[----:B------:R-:W-:Y:S02]  /*fcb0*/  IMAD.MOV.U32 R13, RZ, RZ, R5 ;  /* 0x000000ffff0d7224 */ /* 0x000fe400078e0005 */
[----:B------:R-:W-:Y:S01]  /*fcc0*/  IMAD.MOV.U32 R12, RZ, RZ, 0x7 ;  /* 0x00000007ff0c7424 */ /* 0x000fe200078e00ff */
[----:B------:R-:W-:-:S13]  /*fcd0*/  @!P0 LEA R2, P1, R8, R14, 0x1 ;  /* 0x0000000e08028211 */ /* 0x000fda00078208ff */
[----:B------:R-:W-:Y:S05]  /*fce0*/  WARPSYNC.COLLECTIVE R15, `(.L_x_4581) ;  /* 0x000000000f087348 */ /* 0x000fea0003c00000 */
[----:B------:R0:W1:Y:S02]  /*fcf0*/  SHFL.IDX P6, R14, R13, R12, R11 ;  /* 0x0000000c0d0e7389 */ /* 0x00006400000c000b */
[----:B01----:R-:W-:Y:S01]  /*fd00*/  ENDCOLLECTIVE ;  /* 0x000000000000791b */ /* 0x003fe20003800000 */
.L_x_4581:
        /* <DEDUP_REMOVED lines=10> */
.L_x_4582:
[----:B------:R-:W-:Y:S05]  /*fdb0*/  BRA `(.L_x_4583) ;  /* 0xffffffcc008c7947 */ /* 0x000fea000383ffff */
.L_x_4509:
[----:B0-----:R0:W2:Y:S02]  /*fdc0*/  SYNCS.PHASECHK.TRANS64.TRYWAIT P0, [R16+URZ+0x22820], R3 ;  /* 0x02282003100075a7 */ /* 0x0010a4000800017f */
[----:B--2---:R-:W-:Y:S05]  /*fdd0*/  @!P0 NANOSLEEP.SYNCS 0x989680 ;  /* 0x009896800000895d */ /* 0x004fea0003900000 */
[----:B------:R-:W2:Y:S02]  /*fde0*/  @!P0 SYNCS.PHASECHK.TRANS64 P0, [R16+URZ+0x22820], R3 ;  /* 0x02282003100085a7 */ /* 0x000ea4000800007f */
[----:B--2---:R-:W-:Y:S05]  /*fdf0*/  @!P0 BRA `(.L_x_4509) ;  /* 0xfffffffc00f08947 */ /* 0x004fea000383ffff */
[----:B------:R-:W-:Y:S05]  /*fe00*/  BRA `(.L_x_4584) ;  /* 0xffffffcc00e87947 */ /* 0x000fea000383ffff */
.L_x_4512:
[----:B0-----:R0:W2:Y:S02]  /*fe10*/  SYNCS.PHASECHK.TRANS64.TRYWAIT P0, [R22+URZ+0x22860], R3 ;  /* 0x02286003160075a7 */ /* 0x0010a4000800017f */
[----:B--2---:R-:W-:Y:S05]  /*fe20*/  @!P0 NANOSLEEP.SYNCS 0x989680 ;  /* 0x009896800000895d */ /* 0x004fea0003900000 */
[----:B------:R-:W2:Y:S02]  /*fe30*/  @!P0 SYNCS.PHASECHK.TRANS64 P0, [R22+URZ+0x22860], R3 ;  /* 0x02286003160085a7 */ /* 0x000ea4000800007f */
[----:B--2---:R-:W-:Y:S05]  /*fe40*/  @!P0 BRA `(.L_x_4512) ;  /* 0xfffffffc00f08947 */ /* 0x004fea000383ffff */
[----:B------:R-:W-:Y:S05]  /*fe50*/  BRA `(.L_x_4585) ;  /* 0xffffffcc00f87947 */ /* 0x000fea000383ffff */
.L_x_4513:
[----:B------:R-:W-:Y:S01]  /*fe60*/  BSSY B0, `(.L_x_4586) ;  /* 0x0000008000007945 */ /* 0x000fe20003800000 */
[----:B------:R-:W-:Y:S01]  /*fe70*/  IMAD.MOV.U32 R13, RZ, RZ, R6 ;  /* 0x000000ffff0d7224 */ /* 0x000fe200078e0006 */
[----:B------:R-:W-:Y:S01]  /*fe80*/  MOV R12, RZ ;  /* 0x000000ff000c7202 */ /* 0x000fe20000000f00 */
[----:B------:R-:W-:Y:S02]  /*fe90*/  IMAD.MOV.U32 R11, RZ, RZ, 0x181f ;  /* 0x0000181fff0b7424 */ /* 0x000fe400078e00ff */
[----:B------:R-:W-:-:S07]  /*fea0*/  IMAD.MOV.U32 R15, RZ, RZ, -0x1 ;  /* 0xffffffffff0f7424 */ /* 0x000fce00078e00ff */
[----:B-1----:R-:W-:Y:S05]  /*feb0*/  WARPSYNC.COLLECTIVE R15, `(.L_x_4587) ;  /* 0x000000000f087348 */ /* 0x002fea0003c00000 */
[----:B------:R0:W2:Y:S02]  /*fec0*/  SHFL.IDX P6, R14, R13, R12, R11 ;  /* 0x0000000c0d0e7389 */ /* 0x0000a400000c000b */
[----:B012---:R-:W-:Y:S01]  /*fed0*/  ENDCOLLECTIVE ;  /* 0x000000000000791b */ /* 0x007fe20003800000 */
.L_x_4587:
[----:B------:R-:W-:Y:S05]  /*fee0*/  BSYNC B0 ;  /* 0x0000000000007941 */ /* 0x000fea0003800000 */
.L_x_4586:
        /* <DEDUP_REMOVED lines=12> */
.L_x_4588:
[----:B------:R-:W-:Y:S01]  /*ffb0*/  IMAD.MOV.U32 R13, RZ, RZ, R6 ;  /* 0x000000ffff0d7224 */ /* 0x000fe200078e0006 */
[----:B------:R-:W-:Y:S01]  /*ffc0*/  MOV R12, 0x1 ;  /* 0x00000001000c7802 */ /* 0x000fe20000000f00 */
[----:B------:R-:W-:-:S05]  /*ffd0*/  IMAD.SHL.U32 R8, R8, 0x8, RZ ;  /* 0x0000000808087824 */ /* 0x000fca00078e00ff */
[----:B------:R-:W-:-:S05]  /*ffe0*/  LOP3.LUT R8, R8, 0x38, RZ, 0xc0, !PT ;  /* 0x0000003808087812 */ /* 0x000fca00078ec0ff */
[----:B------:R-:W-:-:S05]  /*fff0*/  IMAD.SHL.U32 R0, R8, 0x2, RZ ;  /* 0x0000000208007824 */ /* 0x000fca00078e00ff */
[----:B------:R-:W-:-:S13]  /*10000*/  IADD3 R2, P0, R14, R0, RZ ;  /* 0x000000000e027210 */ /* 0x000fda0007f1e0ff */
[----:B------:R-:W-:Y:S05]  /*10010*/  WARPSYNC.COLLECTIVE R15, `(.L_x_4589) ;  /* 0x000000000f087348 */ /* 0x000fea0003c00000 */
[----:B------:R0:W1:Y:S02]  /*10020*/  SHFL.IDX P6, R14, R13, R12, R11 ;  /* 0x0000000c0d0e7389 */ /* 0x00006400000c000b */
[----:B01----:R-:W-:Y:S01]  /*10030*/  ENDCOLLECTIVE ;  /* 0x000000000000791b */ /* 0x003fe20003800000 */
.L_x_4589:
        /* <DEDUP_REMOVED lines=19> */
.L_x_4590:
[----:B------:R-:W-:Y:S02]  /*10170*/  IMAD.MOV.U32 R13, RZ, RZ, R6 ;  /* 0x000000ffff0d7224 */ /* 0x000fe400078e0006 */
[----:B------:R-:W-:Y:S01]  /*10180*/  IMAD.MOV.U32 R12, RZ, RZ, 0x2 ;  /* 0x00000002ff0c7424 */ /* 0x000fe200078e00ff */
[----:B------:R-:W-:-:S13]  /*10190*/  IADD3 R2, P3, R14, R0, RZ ;  /* 0x000000000e027210 */ /* 0x000fda0007f7e0ff */
[----:B------:R-:W-:Y:S05]  /*101a0*/  WARPSYNC.COLLECTIVE R15, `(.L_x_4591) ;  /* 0x000000000f087348 */ /* 0x000fea0003c00000 */
[----:B------:R0:W1:Y:S02]  /*101b0*/  SHFL.IDX P6, R14, R13, R12, R11 ;  /* 0x0000000c0d0e7389 */ /* 0x00006400000c000b */
[----:B01----:R-:W-:Y:S01]  /*101c0*/  ENDCOLLECTIVE ;  /* 0x000000000000791b */ /* 0x003fe20003800000 */
.L_x_4591:
        /* <DEDUP_REMOVED lines=17> */
.L_x_4592:
[----:B------:R-:W-:Y:S02]  /*102e0*/  IMAD.MOV.U32 R13, RZ, RZ, R6 ;  /* 0x000000ffff0d7224 */ /* 0x000fe400078e0006 */
[----:B------:R-:W-:Y:S01]  /*102f0*/  IMAD.MOV.U32 R12, RZ, RZ, 0x3 ;  /* 0x00000003ff0c7424 */ /* 0x000fe200078e00ff */
[----:B------:R-:W-:-:S13]  /*10300*/  IADD3 R2, P3, R14, R0, RZ ;  /* 0x000000000e027210 */ /* 0x000fda0007f7e0ff */
[----:B------:R-:W-:Y:S05]  /*10310*/  WARPSYNC.COLLECTIVE R15, `(.L_x_4593) ;  /* 0x000000000f087348 */ /* 0x000fea0003c00000 */
[----:B------:R0:W1:Y:S02]  /*10320*/  SHFL.IDX P6, R14, R13, R12, R11 ;  /* 0x0000000c0d0e7389 */ /* 0x00006400000c000b */
[----:B01----:R-:W-:Y:S01]  /*10330*/  ENDCOLLECTIVE ;  /* 0x000000000000791b */ /* 0x003fe20003800000 */
.L_x_4593:
        /* <DEDUP_REMOVED lines=17> */
.L_x_4594:
[----:B------:R-:W-:Y:S02]  /*10450*/  IMAD.MOV.U32 R13, RZ, RZ, R6 ;  /* 0x000000ffff0d7224 */ /* 0x000fe400078e0006 */
[----:B------:R-:W-:Y:S01]  /*10460*/  IMAD.MOV.U32 R12, RZ, RZ, 0x4 ;  /* 0x00000004ff0c7424 */ /* 0x000fe200078e00ff */
[----:B------:R-:W-:-:S13]  /*10470*/  IADD3 R2, P3, R14, R0, RZ ;  /* 0x000000000e027210 */ /* 0x000fda0007f7e0ff */
[----:B------:R-:W-:Y:S05]  /*10480*/  WARPSYNC.COLLECTIVE R15, `(.L_x_4595) ;  /* 0x000000000f087348 */ /* 0x000fea0003c00000 */
[----:B------:R0:W1:Y:S02]  /*10490*/  SHFL.IDX P6, R14, R13, R12, R11 ;  /* 0x0000000c0d0e7389 */ /* 0x00006400000c000b */
[----:B01----:R-:W-:Y:S01]  /*104a0*/  ENDCOLLECTIVE ;  /* 0x000000000000791b */ /* 0x003fe20003800000 */
.L_x_4595:
[----:B------:R-:W-:Y:S02]  /*104b0*/  IADD3.X R3, RZ, R3, RZ, P3, !PT ;  /* 0x00000003ff037210 */ /* 0x000fe40001ffe4ff */
        /* <DEDUP_REMOVED lines=16> */
.L_x_4596:
[----:B------:R-:W-:Y:S02]  /*105c0*/  IMAD.MOV.U32 R13, RZ, RZ, R6 ;  /* 0x000000ffff0d7224 */ /* 0x000fe400078e0006 */
[----:B------:R-:W-:Y:S01]  /*105d0*/  IMAD.MOV.U32 R12, RZ, RZ, 0x5 ;  /* 0x00000005ff0c7424 */ /* 0x000fe200078e00ff */
[----:B------:R-:W-:-:S13]  /*105e0*/  IADD3 R2, P3, R14, R0, RZ ;  /* 0x000000000e027210 */ /* 0x000fda0007f7e0ff */
[----:B------:R-:W-:Y:S05]  /*105f0*/  WARPSYNC.COLLECTIVE R15, `(.L_x_4597) ;  /* 0x000000000f087348 */ /* 0x000fea0003c00000 */
[----:B------:R0:W1:Y:S02]  /*10600*/  SHFL.IDX P6, R14, R13, R12, R11 ;  /* 0x0000000c0d0e7389 */ /* 0x00006400000c000b */
[----:B01----:R-:W-:Y:S01]  /*10610*/  ENDCOLLECTIVE ;  /* 0x000000000000791b */ /* 0x003fe20003800000 */
.L_x_4597:
        /* <DEDUP_REMOVED lines=12> */
.L_x_4598:
        /* <DEDUP_REMOVED lines=9> */
.L_x_4519:
[----:B0-----:R0:W1:Y:S02]  /*10770*/  SYNCS.PHASECHK.TRANS64.TRYWAIT P0, [R10+URZ+0x22840], R24 ;  /* 0x022840180a0075a7 */ /* 0x001064000800017f */
[----:B-1----:R-:W-:Y:S05]  /*10780*/  @!P0 NANOSLEEP.SYNCS 0x989680 ;  /* 0x009896800000895d */ /* 0x002fea0003900000 */
[----:B------:R-:W1:Y:S02]  /*10790*/  @!P0 SYNCS.PHASECHK.TRANS64 P0, [R10+URZ+0x22840], R24 ;  /* 0x022840180a0085a7 */ /* 0x000e64000800007f */
[----:B-1----:R-:W-:Y:S05]  /*107a0*/  @!P0 BRA `(.L_x_4519) ;  /* 0xfffffffc00f08947 */ /* 0x002fea000383ffff */
[----:B------:R-:W-:Y:S05]  /*107b0*/  BRA `(.L_x_4600) ;  /* 0xffffffd0005c7947 */ /* 0x000fea000383ffff */
.L_x_4520:
[----:B------:R-:W-:Y:S01]  /*107c0*/  BSSY B1, `(.L_x_4601) ;  /* 0x0000008000017945 */ /* 0x000fe20003800000 */
[----:B------:R-:W-:Y:S01]  /*107d0*/  IMAD.MOV.U32 R13, RZ, RZ, R21 ;  /* 0x000000ffff0d7224 */ /* 0x000fe200078e0015 */
[----:B------:R-:W-:Y:S01]  /*107e0*/  MOV R15, 0xffffffff ;  /* 0xffffffff000f7802 */ /* 0x000fe20000000f00 */
[----:B------:R-:W-:Y:S02]  /*107f0*/  IMAD.MOV.U32 R12, RZ, RZ, RZ ;  /* 0x000000ffff0c7224 */ /* 0x000fe400078e00ff */
[----:B------:R-:W-:-:S07]  /*10800*/  IMAD.MOV.U32 R11, RZ, RZ, 0x181f ;  /* 0x0000181fff0b7424 */ /* 0x000fce00078e00ff */
[----:B0-----:R-:W-:Y:S05]  /*10810*/  WARPSYNC.COLLECTIVE R15, `(.L_x_4602) ;  /* 0x000000000f087348 */ /* 0x001fea0003c00000 */
[----:B------:R1:W2:Y:S02]  /*10820*/  SHFL.IDX P6, R14, R13, R12, R11 ;  /* 0x0000000c0d0e7389 */ /* 0x0002a400000c000b */
[----:B012---:R-:W-:Y:S01]  /*10830*/  ENDCOLLECTIVE ;  /* 0x000000000000791b */ /* 0x007fe20003800000 */
.L_x_4602:
[----:B------:R-:W-:Y:S05]  /*10840*/  BSYNC B1 ;  /* 0x0000000000017941 */ /* 0x000fea0003800000 */
.L_x_4601:
        /* <DEDUP_REMOVED lines=9> */
.L_x_4603:
[----:B------:R-:W-:Y:S02]  /*108e0*/  IMAD.MOV.U32 R13, RZ, RZ, R21 ;  /* 0x000000ffff0d7224 */ /* 0x000fe400078e0015 */
[----:B------:R-:W-:Y:S01]  /*108f0*/  IMAD.MOV.U32 R12, RZ, RZ, 0x1 ;  /* 0x00000001ff0c7424 */ /* 0x000fe200078e00ff */
[----:B------:R-:W-:-:S13]  /*10900*/  IADD3 R2, P0, R14, R0, RZ ;  /* 0x000000000e027210 */ /* 0x000fda0007f1e0ff */
[----:B------:R-:W-:Y:S05]  /*10910*/  WARPSYNC.COLLECTIVE R15, `(.L_x_4604) ;  /* 0x000000000f087348 */ /* 0x000fea0003c00000 */
[----:B------:R0:W1:Y:S02]  /*10920*/  SHFL.IDX P6, R14, R13, R12, R11 ;  /* 0x0000000c0d0e7389 */ /* 0x00006400000c000b */
[----:B01----:R-:W-:Y:S01]  /*10930*/  ENDCOLLECTIVE ;  /* 0x000000000000791b */ /* 0x003fe20003800000 */
.L_x_4604:
        /* <DEDUP_REMOVED lines=10> */
.L_x_4605:
[----:B------:R-:W-:Y:S02]  /*109e0*/  IMAD.MOV.U32 R13, RZ, RZ, R21 ;  /* 0x000000ffff0d7224 */ /* 0x000fe400078e0015 */
[----:B------:R-:W-:Y:S02]  /*109f0*/  IMAD.MOV.U32 R12, RZ, RZ, 0x2 ;  /* 0x00000002ff0c7424 */ /* 0x000fe400078e00ff */
[----:B------:R-:W-:-:S07]  /*10a00*/  IMAD.MOV.U32 R6, RZ, RZ, R14 ;  /* 0x000000ffff067224 */ /* 0x000fce00078e000e */
[----:B------:R-:W-:Y:S05]  /*10a10*/  WARPSYNC.COLLECTIVE R15, `(.L_x_4606) ;  /* 0x000000000f087348 */ /* 0x000fea0003c00000 */
[----:B------:R0:W1:Y:S02]  /*10a20*/  SHFL.IDX P6, R14, R13, R12, R11 ;  /* 0x0000000c0d0e7389 */ /* 0x00006400000c000b */
[----:B01----:R-:W-:Y:S01]  /*10a30*/  ENDCOLLECTIVE ;  /* 0x000000000000791b */ /* 0x003fe20003800000 */
.L_x_4606:
        /* <DEDUP_REMOVED lines=11> */
.L_x_4607:
[----:B------:R-:W-:Y:S02]  /*10af0*/  IMAD.MOV.U32 R13, RZ, RZ, R21 ;  /* 0x000000ffff0d7224 */ /* 0x000fe400078e0015 */
[----:B------:R-:W-:Y:S01]  /*10b00*/  IMAD.MOV.U32 R12, RZ, RZ, 0x3 ;  /* 0x00000003ff0c7424 */ /* 0x000fe200078e00ff */
[----:B------:R-:W-:-:S13]  /*10b10*/  IADD3 R2, P0, R14, R0, RZ ;  /* 0x000000000e027210 */ /* 0x000fda0007f1e0ff */
[----:B------:R-:W-:Y:S05]  /*10b20*/  WARPSYNC.COLLECTIVE R15, `(.L_x_4608) ;  /* 0x000000000f087348 */ /* 0x000fea0003c00000 */
[----:B------:R0:W1:Y:S02]  /*10b30*/  SHFL.IDX P6, R14, R13, R12, R11 ;  /* 0x0000000c0d0e7389 */ /* 0x00006400000c000b */
[----:B01----:R-:W-:Y:S01]  /*10b40*/  ENDCOLLECTIVE ;  /* 0x000000000000791b */ /* 0x003fe20003800000 */
.L_x_4608:
        /* <DEDUP_REMOVED lines=10> */
.L_x_4609:
[----:B------:R-:W-:Y:S02]  /*10bf0*/  IMAD.MOV.U32 R13, RZ, RZ, R21 ;  /* 0x000000ffff0d7224 */ /* 0x000fe400078e0015 */
[----:B------:R-:W-:Y:S01]  /*10c00*/  IMAD.MOV.U32 R12, RZ, RZ, 0x4 ;  /* 0x00000004ff0c7424 */ /* 0x000fe200078e00ff */
[----:B------:R-:W-:-:S13]  /*10c10*/  IADD3 R2, P0, R14, R0, RZ ;  /* 0x000000000e027210 */ /* 0x000fda0007f1e0ff */
[----:B------:R-:W-:Y:S05]  /*10c20*/  WARPSYNC.COLLECTIVE R15, `(.L_x_4610) ;  /* 0x000000000f087348 */ /* 0x000fea0003c00000 */
[----:B------:R0:W1:Y:S02]  /*10c30*/  SHFL.IDX P6, R14, R13, R12, R11 ;  /* 0x0000000c0d0e7389 */ /* 0x00006400000c000b */
[----:B01----:R-:W-:Y:S01]  /*10c40*/  ENDCOLLECTIVE ;  /* 0x000000000000791b */ /* 0x003fe20003800000 */
.L_x_4610:
[----:B------:R-:W-:-:S05]  /*10c50*/  IMAD.X R3, RZ, RZ, R7, P0 ;  /* 0x000000ffff037224 */ /* 0x000fca00000e0607 */
[----:B------:R-:W-:Y:S01]  /*10c60*/  @!PT LDS RZ, [RZ] ;  /* 0x00000000fffff984 */ /* 0x000fe20000000800 */
[----:B------:R-:W-:Y:S01]  /*10c70*/  @!PT LDS RZ, [RZ] ;  /* 0x00000000fffff984 */ /* 0x000fe20000000800 */
[----:B------:R-:W-:Y:S01]  /*10c80*/  @!PT LDS RZ, [RZ] ;  /* 0x00000000fffff984 */ /* 0x000fe20000000800 */
[----:B------:R0:W-:Y:S01]  /*10c90*/  LDGSTS.E.BYPASS.LTC128B.128 [R8+0x1dc00], desc[UR48][R2.64], !P1 ;  /* 0x1dc0000002087fae */ /* 0x0001e2000c901d70 */
[----:B------:R-:W-:Y:S01]  /*10ca0*/  IMAD.MOV.U32 R13, RZ, RZ, R9 ;  /* 0x000000ffff0d7224 */ /* 0x000fe200078e0009 */
[----:B0-----:R-:W-:-:S07]  /*10cb0*/  MOV R3, R14 ;  /* 0x0000000e00037202 */ /* 0x001fce0000000f00 */
[----:B------:R-:W-:Y:S05]  /*10cc0*/  WARPSYNC.COLLECTIVE R15, `(.L_x_4611) ;  /* 0x000000000f087348 */ /* 0x000fea0003c00000 */
[----:B------:R0:W1:Y:S02]  /*10cd0*/  SHFL.IDX P6, R14, R13, R12, R11 ;  /* 0x0000000c0d0e7389 */ /* 0x00006400000c000b */
[----:B01----:R-:W-:Y:S01]  /*10ce0*/  ENDCOLLECTIVE ;  /* 0x000000000000791b */ /* 0x003fe20003800000 */
.L_x_4611:
[----:B------:R-:W-:Y:S02]  /*10cf0*/  IMAD.MOV.U32 R13, RZ, RZ, R21 ;  /* 0x000000ffff0d7224 */ /* 0x000fe400078e0015 */
[----:B------:R-:W-:Y:S01]  /*10d00*/  IMAD.MOV.U32 R12, RZ, RZ, 0x5 ;  /* 0x00000005ff0c7424 */ /* 0x000fe200078e00ff */
[----:B------:R-:W-:-:S13]  /*10d10*/  IADD3 R2, P0, R14, R0, RZ ;  /* 0x000000000e027210 */ /* 0x000fda0007f1e0ff */
[----:B------:R-:W-:Y:S05]  /*10d20*/  WARPSYNC.COLLECTIVE R15, `(.L_x_4612) ;  /* 0x000000000f087348 */ /* 0x000fea0003c00000 */
[----:B------:R0:W1:Y:S02]  /*10d30*/  SHFL.IDX P6, R14, R13, R12, R11 ;  /* 0x0000000c0d0e7389 */ /* 0x00006400000c000b */
[----:B01----:R-:W-:Y:S01]  /*10d40*/  ENDCOLLECTIVE ;  /* 0x000000000000791b */ /* 0x003fe20003800000 */
.L_x_4612:
        /* <DEDUP_REMOVED lines=10> */
.L_x_4613:
[----:B------:R-:W-:Y:S05]  /*10df0*/  BRA `(.L_x_4614) ;  /* 0xffffffcc009c7947 */ /* 0x000fea000383ffff */
.L_x_4525:
[----:B--2---:R2:W3:Y:S02]  /*10e00*/  SYNCS.PHASECHK.TRANS64.TRYWAIT P0, [R10+URZ+0x22860], R24 ;  /* 0x022860180a0075a7 */ /* 0x0044e4000800017f */
[----:B---3--:R-:W-:Y:S05]  /*10e10*/  @!P0 NANOSLEEP.SYNCS 0x989680 ;  /* 0x009896800000895d */ /* 0x008fea0003900000 */
[----:B------:R-:W3:Y:S02]  /*10e20*/  @!P0 SYNCS.PHASECHK.TRANS64 P0, [R10+URZ+0x22860], R24 ;  /* 0x022860180a0085a7 */ /* 0x000ee4000800007f */
[----:B---3--:R-:W-:Y:S05]  /*10e30*/  @!P0 BRA `(.L_x_4525) ;  /* 0xfffffffc00f08947 */ /* 0x008fea000383ffff */
[----:B------:R-:W-:Y:S05]  /*10e40*/  BRA `(.L_x_4615) ;  /* 0xffffffcc00ec7947 */ /* 0x000fea000383ffff */
.L_x_4526:
        /* <DEDUP_REMOVED lines=8> */
.L_x_4617:
[----:B------:R-:W-:Y:S05]  /*10ed0*/  BSYNC B1 ;  /* 0x0000000000017941 */ /* 0x000fea0003800000 */
.L_x_4616:
[----:B------:R-:W-:Y:S01]  /*10ee0*/  IMAD.MOV.U32 R13, RZ, RZ, R21 ;  /* 0x000000ffff0d7224 */ /* 0x000fe200078e0015 */
[----:B------:R-:W-:Y:S01]  /*10ef0*/  MOV R12, RZ ;  /* 0x000000ff000c7202 */ /* 0x000fe20000000f00 */
[----:B------:R-:W-:Y:S02]  /*10f00*/  IMAD.MOV.U32 R11, RZ, RZ, 0x181f ;  /* 0x0000181fff0b7424 */ /* 0x000fe400078e00ff */
[----:B------:R-:W-:Y:S02]  /*10f10*/  IMAD.MOV.U32 R15, RZ, RZ, -0x1 ;  /* 0xffffffffff0f7424 */ /* 0x000fe400078e00ff */
[----:B------:R-:W-:Y:S02]  /*10f20*/  IMAD.MOV.U32 R3, RZ, RZ, R14 ;  /* 0x000000ffff037224 */ /* 0x000fe400078e000e */
[----:B------:R-:W-:-:S07]  /*10f30*/  IMAD R22, R22, 0x2, R16 ;  /* 0x0000000216167824 */ /* 0x000fce00078e0210 */
[----:B------:R-:W-:Y:S05]  /*10f40*/  WARPSYNC.COLLECTIVE R15, `(.L_x_4618) ;  /* 0x000000000f087348 */ /* 0x000fea0003c00000 */
[----:B------:R0:W1:Y:S02]  /*10f50*/  SHFL.IDX P6, R14, R13, R12, R11 ;  /* 0x0000000c0d0e7389 */ /* 0x00006400000c000b */
[----:B01----:R-:W-:Y:S01]  /*10f60*/  ENDCOLLECTIVE ;  /* 0x000000000000791b */ /* 0x003fe20003800000 */
.L_x_4618:
[----:B------:R-:W-:Y:S02]  /*10f70*/  IMAD.MOV.U32 R13, RZ, RZ, R23 ;  /* 0x000000ffff0d7224 */ /* 0x000fe400078e0017 */
[----:B------:R-:W-:Y:S01]  /*10f80*/  IMAD.MOV.U32 R12, RZ, RZ, 0x1 ;  /* 0x00000001ff0c7424 */ /* 0x000fe200078e00ff */
[----:B------:R-:W-:-:S13]  /*10f90*/  IADD3 R2, P0, R14, R0, RZ ;  /* 0x000000000e027210 */ /* 0x000fda0007f1e0ff */
[----:B------:R-:W-:Y:S05]  /*10fa0*/  WARPSYNC.COLLECTIVE R15, `(.L_x_4619) ;  /* 0x000000000f087348 */ /* 0x000fea0003c00000 */
[----:B------:R0:W1:Y:S02]  /*10fb0*/  SHFL.IDX P6, R14, R13, R12, R11 ;  /* 0x0000000c0d0e7389 */ /* 0x00006400000c000b */
[----:B01----:R-:W-:Y:S01]  /*10fc0*/  ENDCOLLECTIVE ;  /* 0x000000000000791b */ /* 0x003fe20003800000 */
.L_x_4619:
        /* <DEDUP_REMOVED lines=13> */
.L_x_4620:
[----:B------:R-:W-:Y:S02]  /*110a0*/  IMAD.MOV.U32 R13, RZ, RZ, R23 ;  /* 0x000000ffff0d7224 */ /* 0x000fe400078e0017 */
[----:B------:R-:W-:Y:S01]  /*110b0*/  IMAD.MOV.U32 R12, RZ, RZ, 0x2 ;  /* 0x00000002ff0c7424 */ /* 0x000fe200078e00ff */
[----:B------:R-:W-:-:S13]  /*110c0*/  IADD3 R2, P0, R14, R0, RZ ;  /* 0x000000000e027210 */ /* 0x000fda0007f1e0ff */
[----:B------:R-:W-:Y:S05]  /*110d0*/  WARPSYNC.COLLECTIVE R15, `(.L_x_4621) ;  /* 0x000000000f087348 */ /* 0x000fea0003c00000 */
[----:B------:R0:W1:Y:S02]  /*110e0*/  SHFL.IDX P6, R14, R13, R12, R11 ;  /* 0x0000000c0d0e7389 */ /* 0x00006400000c000b */
[----:B01----:R-:W-:Y:S01]  /*110f0*/  ENDCOLLECTIVE ;  /* 0x000000000000791b */ /* 0x003fe20003800000 */
.L_x_4621:
        /* <DEDUP_REMOVED lines=13> */
.L_x_4622:
[----:B------:R-:W-:Y:S02]  /*111d0*/  IMAD.MOV.U32 R13, RZ, RZ, R23 ;  /* 0x000000ffff0d7224 */ /* 0x000fe400078e0017 */
[----:B------:R-:W-:Y:S01]  /*111e0*/  IMAD.MOV.U32 R12, RZ, RZ, 0x3 ;  /* 0x00000003ff0c7424 */ /* 0x000fe200078e00ff */
[----:B------:R-:W-:-:S13]  /*111f0*/  IADD3 R2, P0, R14, R0, RZ ;  /* 0x000000000e027210 */ /* 0x000fda0007f1e0ff */
[----:B------:R-:W-:Y:S05]  /*11200*/  WARPSYNC.COLLECTIVE R15, `(.L_x_4623) ;  /* 0x000000000f087348 */ /* 0x000fea0003c00000 */
[----:B------:R0:W1:Y:S02]  /*11210*/  SHFL.IDX P6, R14, R13, R12, R11 ;  /* 0x0000000c0d0e7389 */ /* 0x00006400000c000b */
[----:B01----:R-:W-:Y:S01]  /*11220*/  ENDCOLLECTIVE ;  /* 0x000000000000791b */ /* 0x003fe20003800000 */
.L_x_4623:
        /* <DEDUP_REMOVED lines=13> */
.L_x_4624:
[----:B------:R-:W-:Y:S02]  /*11300*/  IMAD.MOV.U32 R13, RZ, RZ, R23 ;  /* 0x000000ffff0d7224 */ /* 0x000fe400078e0017 */
[----:B------:R-:W-:Y:S01]  /*11310*/  IMAD.MOV.U32 R12, RZ, RZ, 0x4 ;  /* 0x00000004ff0c7424 */ /* 0x000fe200078e00ff */
[----:B------:R-:W-:-:S13]  /*11320*/  IADD3 R2, P0, R14, R0, RZ ;  /* 0x000000000e027210 */ /* 0x000fda0007f1e0ff */
[----:B------:R-:W-:Y:S05]  /*11330*/  WARPSYNC.COLLECTIVE R15, `(.L_x_4625) ;  /* 0x000000000f087348 */ /* 0x000fea0003c00000 */
[----:B------:R0:W1:Y:S02]  /*11340*/  SHFL.IDX P6, R14, R13, R12, R11 ;  /* 0x0000000c0d0e7389 */ /* 0x00006400000c000b */
[----:B01----:R-:W-:Y:S01]  /*11350*/  ENDCOLLECTIVE ;  /* 0x000000000000791b */ /* 0x003fe20003800000 */
.L_x_4625:
        /* <DEDUP_REMOVED lines=13> */
.L_x_4626:
[----:B------:R-:W-:Y:S01]  /*11430*/  IMAD.MOV.U32 R13, RZ, RZ, R23 ;  /* 0x000000ffff0d7224 */ /* 0x000fe200078e0017 */
[----:B------:R-:W-:Y:S02]  /*11440*/  MOV R12, 0x5 ;  /* 0x00000005000c7802 */ /* 0x000fe40000000f00 */
[----:B------:R-:W-:-:S13]  /*11450*/  IADD3 R2, P0, R14, R0, RZ ;  /* 0x000000000e027210 */ /* 0x000fda0007f1e0ff */
[----:B------:R-:W-:Y:S05]  /*11460*/  WARPSYNC.COLLECTIVE R15, `(.L_x_4627) ;  /* 0x000000000f087348 */ /* 0x000fea0003c00000 */
[----:B------:R0:W1:Y:S02]  /*11470*/  SHFL.IDX P6, R14, R13, R12, R11 ;  /* 0x0000000c0d0e7389 */ /* 0x00006400000c000b */
[----:B01----:R-:W-:Y:S01]  /*11480*/  ENDCOLLECTIVE ;  /* 0x000000000000791b */ /* 0x003fe20003800000 */
.L_x_4627:
        /* <DEDUP_REMOVED lines=13> */
.L_x_4628:
[----:B------:R-:W-:Y:S05]  /*11560*/  BRA `(.L_x_4629) ;  /* 0xffffffcc00387947 */ /* 0x000fea000383ffff */
.L_x_4534:
        /* <DEDUP_REMOVED lines=8> */
.L_x_4631:
[----:B------:R-:W-:Y:S05]  /*115f0*/  BSYNC B0 ;  /* 0x0000000000007941 */ /* 0x000fea0003800000 */
.L_x_4630:
[----:B------:R-:W-:Y:S05]  /*11600*/  BRA `(.L_x_4632) ;  /* 0xffffffd0000c7947 */ /* 0x000fea000383ffff */
.L_x_4537:
[----:B---3--:R3:W4:Y:S02]  /*11610*/  SYNCS.PHASECHK.TRANS64.TRYWAIT P0, [R5+URZ+0x22820], R0 ;  /* 0x02282000050075a7 */ /* 0x008724000800017f */
[----:B----4-:R-:W-:Y:S05]  /*11620*/  @!P0 NANOSLEEP.SYNCS 0x989680 ;  /* 0x009896800000895d */ /* 0x010fea0003900000 */
[----:B------:R-:W4:Y:S02]  /*11630*/  @!P0 SYNCS.PHASECHK.TRANS64 P0, [R5+URZ+0x22820], R0 ;  /* 0x02282000050085a7 */ /* 0x000f24000800007f */
[----:B----4-:R-:W-:Y:S05]  /*11640*/  @!P0 BRA `(.L_x_4537) ;  /* 0xfffffffc00f08947 */ /* 0x010fea000383ffff */
[----:B------:R-:W-:Y:S05]  /*11650*/  BRA `(.L_x_4633) ;  /* 0xffffffd000547947 */ /* 0x000fea000383ffff */
.L_x_4538:
        /* <DEDUP_REMOVED lines=11> */
.L_x_4635:
[----:B------:R-:W-:Y:S05]  /*11710*/  BSYNC B0 ;  /* 0x0000000000007941 */ /* 0x000fea0003800000 */
.L_x_4634:
[----:B------:R-:W-:Y:S05]  /*11720*/  BRA `(.L_x_4636) ;  /* 0xffffffd0003c7947 */ /* 0x000fea000383ffff */
.L_x_4541:
[----:B------:R-:W-:Y:S01]  /*11730*/  BSSY B1, `(.L_x_4637) ;  /* 0x0000006000017945 */ /* 0x000fe20003800000 */
[----:B------:R-:W-:-:S07]  /*11740*/  IMAD.MOV.U32 R15, RZ, RZ, -0x1 ;  /* 0xffffffffff0f7424 */ /* 0x000fce00078e00ff */
[----:B0123-5:R-:W-:Y:S05]  /*11750*/  WARPSYNC.COLLECTIVE R15, `(.L_x_4638) ;  /* 0x000000000f0c7348 */ /* 0x02ffea0003c00000 */
[----:B------:R-:W-:Y:S02]  /*11760*/  ELECT P6, UR62, PT ;  /* 0x00000000003e782f */ /* 0x000fe400038c0000 */
[----:B------:R-:W-:Y:S01]  /*11770*/  MOV R14, UR62 ;  /* 0x0000003e000e7c02 */ /* 0x000fe20008000f00 */
[----:B0123-5:R-:W-:Y:S10]  /*11780*/  ENDCOLLECTIVE ;  /* 0x000000000000791b */ /* 0x02fff40003800000 */
.L_x_4638:
[----:B------:R-:W-:Y:S05]  /*11790*/  BSYNC B1 ;  /* 0x0000000000017941 */ /* 0x000fea0003800000 */
.L_x_4637:
[----:B------:R-:W-:Y:S05]  /*117a0*/  BRA `(.L_x_4639) ;  /* 0xffffffd000347947 */ /* 0x000fea000383ffff */
.L_x_4543:
[----:B---3--:R3:W4:Y:S02]  /*117b0*/  SYNCS.PHASECHK.TRANS64.TRYWAIT P1, [R3+URZ+0x22840], R2 ;  /* 0x02284002030075a7 */ /* 0x008724000802017f */
[----:B----4-:R-:W-:Y:S05]  /*117c0*/  @!P1 NANOSLEEP.SYNCS 0x989680 ;  /* 0x009896800000995d */ /* 0x010fea0003900000 */
[----:B------:R-:W4:Y:S02]  /*117d0*/  @!P1 SYNCS.PHASECHK.TRANS64 P1, [R3+URZ+0x22840], R2 ;  /* 0x02284002030095a7 */ /* 0x000f24000802007f */
[----:B----4-:R-:W-:Y:S05]  /*117e0*/  @!P1 BRA `(.L_x_4543) ;  /* 0xfffffffc00f09947 */ /* 0x010fea000383ffff */
[----:B------:R-:W-:Y:S05]  /*117f0*/  BRA `(.L_x_4640) ;  /* 0xffffffd000547947 */ /* 0x000fea000383ffff */
.L_x_4545:
[----:B----4-:R4:W0:Y:S02]  /*11800*/  SYNCS.PHASECHK.TRANS64.TRYWAIT P1, [R5+URZ+0x22840], R0 ;  /* 0x02284000050075a7 */ /* 0x010824000802017f */
[----:B0-----:R-:W-:Y:S05]  /*11810*/  @!P1 NANOSLEEP.SYNCS 0x989680 ;  /* 0x009896800000995d */ /* 0x001fea0003900000 */
[----:B------:R-:W0:Y:S02]  /*11820*/  @!P1 SYNCS.PHASECHK.TRANS64 P1, [R5+URZ+0x22840], R0 ;  /* 0x02284000050095a7 */ /* 0x000e24000802007f */
[----:B0-----:R-:W-:Y:S05]  /*11830*/  @!P1 BRA `(.L_x_4545) ;  /* 0xfffffffc00f09947 */ /* 0x001fea000383ffff */
[----:B------:R-:W-:Y:S05]  /*11840*/  BRA `(.L_x_4641) ;  /* 0xffffffd000607947 */ /* 0x000fea000383ffff */
.L_x_4547:
[----:B------:R0:W0:Y:S02]  /*11850*/  SYNCS.PHASECHK.TRANS64.TRYWAIT P1, [R3+URZ+0x22860], R2 ;  /* 0x02286002030075a7 */ /* 0x000024000802017f */
[----:B0-----:R-:W-:Y:S05]  /*11860*/  @!P1 NANOSLEEP.SYNCS 0x989680 ;  /* 0x009896800000995d */ /* 0x001fea0003900000 */
[----:B------:R-:W0:Y:S02]  /*11870*/  @!P1 SYNCS.PHASECHK.TRANS64 P1, [R3+URZ+0x22860], R2 ;  /* 0x02286002030095a7 */ /* 0x000e24000802007f */
[----:B0-----:R-:W-:Y:S05]  /*11880*/  @!P1 BRA `(.L_x_4547) ;  /* 0xfffffffc00f09947 */ /* 0x001fea000383ffff */
[----:B------:R-:W-:Y:S05]  /*11890*/  BRA `(.L_x_4642) ;  /* 0xffffffd0005c7947 */ /* 0x000fea000383ffff */
.L_x_4643:
        /* <DEDUP_REMOVED lines=14> */
.L_x_6463:


//--------------------- .text._ZN7cutlass13device_kernelIN5flash11enable_sm90INS1_16FlashAttnFwdSm90INS1_25CollectiveMainloopFwdSm90ILi2EN4cute5tupleIJNS5_1CILi1EEES8_S8_EEENS6_IJNS7_ILi128EEENS7_ILi96EEENS7_ILi64EEEEEELi256ENS_10bfloat16_tEfNS_4arch4Sm90ELb1ELb0ELb0ELb0ELb1ELb0ELb1ELb1ELb0ELb1ELb0ELb0EEENS1_21CollectiveEpilogueFwdINS6_IJSA_NS7_ILi256EEESB_EEES9_SE_SG_Li256ELb0ELb1ELb0ELb0EEENS1_30DynamicPersistentTileSchedulerILi256ELi128ELb0ELb1ELb1EEEEEEEEEvNT_6ParamsE --------------------------
	.section	.text._ZN7cutlass13device_kernelIN5flash11enable_sm90INS1_16FlashAttnFwdSm90INS1_25CollectiveMainloopFwdSm90ILi2EN4cute5tupleIJNS5_1CILi1EEES8_S8_EEENS6_IJNS7_ILi128EEENS7_ILi96EEENS7_ILi64EEEEEELi256ENS_10bfloat16_tEfNS_4arch4Sm90ELb1ELb0ELb0ELb0ELb1ELb0ELb1ELb1ELb0ELb1ELb0ELb0EEENS1_21CollectiveEpilogueFwdINS6_IJSA_NS7_ILi256EEESB_EEES9_SE_SG_Li256ELb0ELb1ELb0ELb0EEENS1_30DynamicPersistentTileSchedulerILi256ELi128ELb0ELb1ELb1EEEEEEEEEvNT_6ParamsE,"ax",@progbits
	.align	128
.text._ZN7cutlass13device_kernelIN5flash11enable_sm90INS1_16FlashAttnFwdSm90INS1_25CollectiveMainloopFwdSm90ILi2EN4cute5tupleIJNS5_1CILi1EEES8_S8_EEENS6_IJNS7_ILi128EEENS7_ILi96EEENS7_ILi64EEEEEELi256ENS_10bfloat16_tEfNS_4arch4Sm90ELb1ELb0ELb0ELb0ELb1ELb0ELb1ELb1ELb0ELb1ELb0ELb0EEENS1_21CollectiveEpilogueFwdINS6_IJSA_NS7_ILi256EEESB_EEES9_SE_SG_Li256ELb0ELb1ELb0ELb0EEENS1_30DynamicPersistentTileSchedulerILi256ELi128ELb0ELb1ELb1EEEEEEEEEvNT_6ParamsE:
        .type           _ZN7cutlass13device_kernelIN5flash11enable_sm90INS1_16FlashAttnFwdSm90INS1_25CollectiveMainloopFwdSm90ILi2EN4cute5tupleIJNS5_1CILi1EEES8_S8_EEENS6_IJNS7_ILi128EEENS7_ILi96EEENS7_ILi64EEEEEELi256ENS_10bfloat16_tEfNS_4arch4Sm90ELb1ELb0ELb0ELb0ELb1ELb0ELb1ELb1ELb0ELb1ELb0ELb0EEENS1_21CollectiveEpilogueFwdINS6_IJSA_NS7_ILi256EEESB_EEES9_SE_SG_Li256ELb0ELb1ELb0ELb0EEENS1_30DynamicPersistentTileSchedulerILi256ELi128ELb0ELb1ELb1EEEEEEEEEvNT_6ParamsE,@function
        .size           _ZN7cutlass13device_kernelIN5flash11enable_sm90INS1_16FlashAttnFwdSm90INS1_25CollectiveMainloopFwdSm90ILi2EN4cute5tupleIJNS5_1CILi1EEES8_S8_EEENS6_IJNS7_ILi128EEENS7_ILi96EEENS7_ILi64EEEEEELi256ENS_10bfloat16_tEfNS_4arch4Sm90ELb1ELb0ELb0ELb0ELb1ELb0ELb1ELb1ELb0ELb1ELb0ELb0EEENS1_21CollectiveEpilogueFwdINS6_IJSA_NS7_ILi256EEESB_EEES9_SE_SG_Li256ELb0ELb1ELb0ELb0EEENS1_30DynamicPersistentTileSchedulerILi256ELi128ELb0ELb1ELb1EEEEEEEEEvNT_6ParamsE,(.L_x_6464 - _ZN7cutlass13device_kernelIN5flash11enable_sm90INS1_16FlashAttnFwdSm90INS1_25CollectiveMainloopFwdSm90ILi2EN4cute5tupleIJNS5_1CILi1EEES8_S8_EEENS6_IJNS7_ILi128EEENS7_ILi96EEENS7_ILi64EEEEEELi256ENS_10bfloat16_tEfNS_4arch4Sm90ELb1ELb0ELb0ELb0ELb1ELb0ELb1ELb1ELb0ELb1ELb0ELb0EEENS1_21CollectiveEpilogueFwdINS6_IJSA_NS7_ILi256EEESB_EEES9_SE_SG_Li256ELb0ELb1ELb0ELb0EEENS1_30DynamicPersistentTileSchedulerILi256ELi128ELb0ELb1ELb1EEEEEEEEEvNT_6ParamsE)
        .other          _ZN7cutlass13device_kernelIN5flash11enable_sm90INS1_16FlashAttnFwdSm90INS1_25CollectiveMainloopFwdSm90ILi2EN4cute5tupleIJNS5_1CILi1EEES8_S8_EEENS6_IJNS7_ILi128EEENS7_ILi96EEENS7_ILi64EEEEEELi256ENS_10bfloat16_tEfNS_4arch4Sm90ELb1ELb0ELb0ELb0ELb1ELb0ELb1ELb1ELb0ELb1ELb0ELb0EEENS1_21CollectiveEpilogueFwdINS6_IJSA_NS7_ILi256EEESB_EEES9_SE_SG_Li256ELb0ELb1ELb0ELb0EEENS1_30DynamicPersistentTileSchedulerILi256ELi128ELb0ELb1ELb1EEEEEEEEEvNT_6ParamsE,@"STO_CUDA_ENTRY STV_DEFAULT"
_ZN7cutlass13device_kernelIN5flash11enable_sm90INS1_16FlashAttnFwdSm90INS1_25CollectiveMainloopFwdSm90ILi2EN4cute5tupleIJNS5_1CILi1EEES8_S8_EEENS6_IJNS7_ILi128EEENS7_ILi96EEENS7_ILi64EEEEEELi256ENS_10bfloat16_tEfNS_4arch4Sm90ELb1ELb0ELb0ELb0ELb1ELb0ELb1ELb1ELb0ELb1ELb0ELb0EEENS1_21CollectiveEpilogueFwdINS6_IJSA_NS7_ILi256EEESB_EEES9_SE_SG_Li256ELb0ELb1ELb0ELb0EEENS1_30DynamicPersistentTileSchedulerILi256ELi128ELb0ELb1ELb1EEEEEEEEEvNT_6ParamsE:
        /* <DEDUP_REMOVED lines=47> */
.L_x_4644:
        /* <DEDUP_REMOVED lines=22> */
.L_x_4645:
        /* <DEDUP_REMOVED lines=18> */
.L_x_4646:
        /* <DEDUP_REMOVED lines=22> */
.L_x_4647:
        /* <DEDUP_REMOVED lines=23> */
.L_x_4648:
        /* <DEDUP_REMOVED lines=10> */
.L_x_4650:
[----:B------:R-:W-:-:S08]  /*08e0*/  NOP ;  /* 0x0000000000007918 */ /* 0x000fd00000000000 */
[----:B------:R-:W1:Y:S02]  /*08f0*/  USETMAXREG.TRY_ALLOC.CTAPOOL UP0, 0xe8 ;  /* 0x000000e8000079c8 */ /* 0x000e640008000600 */
[----:B-1----:R-:W-:-:S13]  /*0900*/  PLOP3.LUT P0, PT, PT, PT, UP0, 0x80, 0x0 ;  /* 0x000000000000781c */ /* 0x002fda0003f0f008 */
[----:B------:R-:W-:Y:S05]  /*0910*/  @!P0 BRA `(.L_x_4650) ;  /* 0xfffffffc00f08947 */ /* 0x000fea000383ffff */
[----:B------:R-:W1:Y:S01]  /*0920*/  S2R R0, SR_TID.X ;  /* 0x0000000000007919 */ /* 0x000e620000002100 */
[----:B------:R-:W2:Y:S08]  /*0930*/  S2UR UR4, SR_CTAID.X ;  /* 0x00000000000479c3 */ /* 0x000eb00000002500 */
[----:B------:R-:W-:Y:S08]  /*0940*/  BAR.ARV 0x4, 0x180 ;  /* 0x0106000000007b1d */ /* 0x000ff00000002000 */
[----:B------:R-:W-:Y:S06]  /*0950*/  BAR.ARV 0x8, 0x180 ;  /* 0x0206000000007b1d */ /* 0x000fec0000002000 */
[----:B-1----:R-:W-:-:S04]  /*0960*/  SHF.R.U32.HI R0, RZ, 0x7, R0 ;  /* 0x00000007ff007819 */ /* 0x002fc80000011600 */
[----:B------:R-:W-:Y:S02]  /*0970*/  ISETP.NE.AND P0, PT, R0, 0x1, PT ;  /* 0x000000010000780c */ /* 0x000fe40003f05270 */
[----:B------:R-:W2:Y:S11]  /*0980*/  LDC R0, c[0x0][0xd38] ;  /* 0x00034e00ff007b82 */ /* 0x000eb60000000800 */
[----:B------:R-:W-:Y:S06]  /*0990*/  @!P0 BAR.ARV 0x9, 0x100 ;  /* 0x0244000000008b1d */ /* 0x000fec0000002000 */
[----:B--2---:R-:W-:-:S13]  /*09a0*/  ISETP.LE.AND P0, PT, R0, UR4, PT ;  /* 0x0000000400007c0c */ /* 0x004fda000bf03270 */
[----:B------:R-:W-:Y:S05]  /*09b0*/  @P0 EXIT ;  /* 0x000000000000094d */ /* 0x000fea0003800000 */
[----:B------:R-:W2:Y:S01]  /*09c0*/  LDL R3, [R1+0xc] ;  /* 0x00000c0001037983 */ /* 0x000ea20000100800 */
[----:B------:R-:W-:Y:S01]  /*09d0*/  IMAD.MOV.U32 R222, RZ, RZ, RZ ;  /* 0x000000ffffde7224 */ /* 0x000fe200078e00ff */
[----:B------:R-:W-:Y:S01]  /*09e0*/  UMOV UR39, URZ ;  /* 0x0000003f00277c82 */ /* 0x000fe20008000000 */
[----:B------:R-:W-:Y:S01]  /*09f0*/  UMOV UR38, URZ ;  /* 0x0000003f00267c82 */ /* 0x000fe20008000000 */
[----:B0-----:R-:W0:Y:S02]  /*0a00*/  S2R R2, SR_TID.X ;  /* 0x0000000000027919 */ /* 0x001e240000002100 */
[----:B0-----:R-:W-:-:S05]  /*0a10*/  VIADD R12, R2, 0xffffff80 ;  /* 0xffffff80020c7836 */ /* 0x001fca0000000000 */
[----:B------:R-:W-:-:S04]  /*0a20*/  SHF.R.S32.HI R0, RZ, 0x1f, R12 ;  /* 0x0000001fff007819 */ /* 0x000fc8000001140c */
[CC--:B------:R-:W-:Y:S02]  /*0a30*/  LEA.HI R4, R0.reuse, R12.reuse, RZ, 0x5 ;  /* 0x0000000c00047211 */ /* 0x0c0fe400078f28ff */
[----:B------:R-:W-:-:S03]  /*0a40*/  LEA.HI R2, R0, R12, RZ, 0x4 ;  /* 0x0000000c00027211 */ /* 0x000fc600078f20ff */
[----:B------:R-:W-:Y:S01]  /*0a50*/  IMAD.SHL.U32 R6, R4, 0x20, RZ ;  /* 0x0000002004067824 */ /* 0x000fe200078e00ff */
[----:B------:R-:W-:Y:S02]  /*0a60*/  SHF.R.S32.HI R5, RZ, 0x4, R2 ;  /* 0x00000004ff057819 */ /* 0x000fe40000011402 */
[----:B------:R-:W-:Y:S02]  /*0a70*/  LOP3.LUT R4, R2, 0x3fffff0, RZ, 0xc0, !PT ;  /* 0x03fffff002047812 */ /* 0x000fe400078ec0ff */
[----:B------:R-:W-:Y:S02]  /*0a80*/  LOP3.LUT R7, R6, 0xfffffc00, RZ, 0xc0, !PT ;  /* 0xfffffc0006077812 */ /* 0x000fe400078ec0ff */
[----:B------:R-:W-:Y:S01]  /*0a90*/  LEA.HI R6, R0, R12, RZ, 0x2 ;  /* 0x0000000c00067211 */ /* 0x000fe200078f10ff */
[----:B------:R-:W-:Y:S01]  /*0aa0*/  IMAD.IADD R4, R12, 0x1, -R4 ;  /* 0x000000010c047824 */ /* 0x000fe200078e0a04 */
[----:B------:R-:W-:Y:S02]  /*0ab0*/  LEA.HI R2, R2, R5, RZ, 0x1 ;  /* 0x0000000502027211 */ /* 0x000fe400078f08ff */
[----:B------:R-:W-:Y:S01]  /*0ac0*/  LOP3.LUT R6, R6, 0xfffffffc, RZ, 0xc0, !PT ;  /* 0xfffffffc06067812 */ /* 0x000fe200078ec0ff */
[----:B------:R-:W-:Y:S01]  /*0ad0*/  IMAD R7, R4, 0x40, R7 ;  /* 0x0000004004077824 */ /* 0x000fe200078e0207 */
[----:B------:R-:W-:-:S03]  /*0ae0*/  LOP3.LUT R2, R2, 0x1ffffffe, RZ, 0xc0, !PT ;  /* 0x1ffffffe02027812 */ /* 0x000fc600078ec0ff */
[----:B------:R-:W-:Y:S02]  /*0af0*/  IMAD.IADD R6, R12, 0x1, -R6 ;  /* 0x000000010c067824 */ /* 0x000fe400078e0a06 */
[----:B------:R-:W-:-:S03]  /*0b00*/  IMAD.IADD R2, R5, 0x1, -R2 ;  /* 0x0000000105027824 */ /* 0x000fc600078e0a02 */
[----:B------:R-:W-:Y:S01]  /*0b10*/  LEA.HI R4, R6, R6, RZ, 0x1 ;  /* 0x0000000606047211 */ /* 0x000fe200078f08ff */
[----:B------:R-:W-:-:S03]  /*0b20*/  IMAD R226, R2, 0x8, R7 ;  /* 0x0000000802e27824 */ /* 0x000fc600078e0207 */
[----:B------:R-:W-:-:S05]  /*0b30*/  LOP3.LUT R5, R4, 0x1ffffffe, RZ, 0xc0, !PT ;  /* 0x1ffffffe04057812 */ /* 0x000fca00078ec0ff */
[----:B------:R-:W-:Y:S01]  /*0b40*/  IMAD.IADD R6, R6, 0x1, -R5 ;  /* 0x0000000106067824 */ /* 0x000fe200078e0a05 */
[----:B--2---:R-:W-:Y:S02]  /*0b50*/  R2UR UR5, R3 ;  /* 0x00000000030572ca */ /* 0x004fe400000e0000 */
[CC--:B------:R-:W-:Y:S02]  /*0b60*/  LEA.HI R3, R0.reuse, R12.reuse, RZ, 0x7 ;  /* 0x0000000c00037211 */ /* 0x0c0fe400078f38ff */
[----:B------:R-:W-:Y:S02]  /*0b70*/  LEA.HI R0, R0, R12, RZ, 0x3 ;  /* 0x0000000c00007211 */ /* 0x000fe400078f18ff */
[C---:B------:R-:W-:Y:S02]  /*0b80*/  LOP3.LUT R223, R3.reuse, 0xffffff80, RZ, 0xc0, !PT ;  /* 0xffffff8003df7812 */ /* 0x040fe400078ec0ff */
[----:B------:R-:W-:Y:S02]  /*0b90*/  SHF.R.S32.HI R224, RZ, 0x7, R3 ;  /* 0x00000007ffe07819 */ /* 0x000fe40000011403 */
[----:B------:R-:W-:Y:S01]  /*0ba0*/  LOP3.LUT R218, R0, 0xfffffff8, RZ, 0xc0, !PT ;  /* 0xfffffff800da7812 */ /* 0x000fe200078ec0ff */
[C---:B------:R-:W-:Y:S01]  /*0bb0*/  IMAD.IADD R223, R12.reuse, 0x1, -R223 ;  /* 0x000000010cdf7824 */ /* 0x040fe200078e0adf */
[----:B------:R-:W-:Y:S01]  /*0bc0*/  LEA.HI R3, R3, R224, RZ, 0x1 ;  /* 0x000000e003037211 */ /* 0x000fe200078f08ff */
[----:B------:R-:W-:Y:S01]  /*0bd0*/  ULOP3.LUT UR5, UR5, 0x1, URZ, 0xfc, !UPT ;  /* 0x0000000105057892 */ /* 0x000fe2000f8efc3f */
[----:B------:R-:W-:Y:S01]  /*0be0*/  SHF.R.S32.HI R221, RZ, 0x3, R0 ;  /* 0x00000003ffdd7819 */ /* 0x000fe20000011400 */
[----:B------:R-:W-:Y:S01]  /*0bf0*/  IMAD.IADD R218, R12, 0x1, -R218 ;  /* 0x000000010cda7824 */ /* 0x000fe200078e0ada */
[----:B------:R-:W-:-:S02]  /*0c00*/  SHF.R.S32.HI R8, RZ, 0x1f, R223 ;  /* 0x0000001fff087819 */ /* 0x000fc400000114df */
[----:B------:R-:W-:Y:S01]  /*0c10*/  LOP3.LUT R3, R3, 0x3fffffe, RZ, 0xc0, !PT ;  /* 0x03fffffe03037812 */ /* 0x000fe200078ec0ff */
[----:B------:R-:W-:Y:S01]  /*0c20*/  IMAD.SHL.U32 R200, R218, 0x8, RZ ;  /* 0x00000008dac87824 */ /* 0x000fe200078e00ff */
[CC--:B------:R-:W-:Y:S01]  /*0c30*/  LEA.HI R9, R8.reuse, R223.reuse, RZ, 0x2 ;  /* 0x000000df08097211 */ /* 0x0c0fe200078f10ff */
[----:B------:R-:W-:Y:S01]  /*0c40*/  IMAD.U32 R227, RZ, RZ, UR5 ;  /* 0x00000005ffe37e24 */ /* 0x000fe2000f8e00ff */
[----:B------:R-:W-:Y:S01]  /*0c50*/  LEA.HI R8, R8, R223, RZ, 0x5 ;  /* 0x000000df08087211 */ /* 0x000fe200078f28ff */
[----:B------:R-:W-:Y:S01]  /*0c60*/  IMAD.IADD R3, R224, 0x1, -R3 ;  /* 0x00000001e0037824 */ /* 0x000fe200078e0a03 */
[--C-:B------:R-:W-:Y:S01]  /*0c70*/  SHF.R.S32.HI R10, RZ, 0x2, R9.reuse ;  /* 0x00000002ff0a7819 */ /* 0x100fe20000011409 */
[C---:B------:R-:W-:Y:S01]  /*0c80*/  VIADD R216, R200.reuse, 0x40 ;  /* 0x00000040c8d87836 */ /* 0x040fe20000000000 */
[----:B------:R-:W-:Y:S01]  /*0c90*/  SHF.R.S32.HI R11, RZ, 0x1f, R9 ;  /* 0x0000001fff0b7819 */ /* 0x000fe20000011409 */
[----:B------:R-:W-:Y:S01]  /*0ca0*/  VIADD R215, R200, 0x80 ;  /* 0x00000080c8d77836 */ /* 0x000fe20000000000 */
[----:B------:R-:W-:-:S02]  /*0cb0*/  SHF.R.S32.HI R8, RZ, 0x5, R8 ;  /* 0x00000005ff087819 */ /* 0x000fc40000011408 */
[----:B------:R-:W-:Y:S02]  /*0cc0*/  LEA.HI R11, R11, R10, RZ, 0x3 ;  /* 0x0000000a0b0b7211 */ /* 0x000fe400078f18ff */
[----:B------:R-:W-:Y:S02]  /*0cd0*/  LOP3.LUT R214, R9, 0x7ffffffc, RZ, 0xc0, !PT ;  /* 0x7ffffffc09d67812 */ /* 0x000fe400078ec0ff */
[----:B------:R-:W-:Y:S02]  /*0ce0*/  LOP3.LUT R11, R11, 0xfffffff8, RZ, 0xc0, !PT ;  /* 0xfffffff80b0b7812 */ /* 0x000fe400078ec0ff */
[----:B------:R-:W-:Y:S01]  /*0cf0*/  IADD3 R217, R200, 0xc0, RZ ;  /* 0x000000c0c8d97810 */ /* 0x000fe20007ffe0ff */
[----:B------:R-:W-:Y:S01]  /*0d00*/  IMAD.IADD R214, R223, 0x1, -R214 ;  /* 0x00000001dfd67824 */ /* 0x000fe200078e0ad6 */
[----:B------:R-:W-:Y:S01]  /*0d10*/  SHF.R.S32.HI R0, RZ, 0x1f, R200 ;  /* 0x0000001fff007819 */ /* 0x000fe200000114c8 */
[----:B------:R-:W-:Y:S01]  /*0d20*/  IMAD.IADD R11, R10, 0x1, -R11 ;  /* 0x000000010a0b7824 */ /* 0x000fe200078e0a0b */
[----:B------:R-:W-:-:S02]  /*0d30*/  SHF.R.S32.HI R2, RZ, 0x1f, R216 ;  /* 0x0000001fff027819 */ /* 0x000fc400000114d8 */
[----:B------:R-:W-:Y:S01]  /*0d40*/  SHF.R.S32.HI R0, RZ, 0x1f, R215 ;  /* 0x0000001fff007819 */ /* 0x000fe200000114d7 */
[----:B------:R-:W-:Y:S01]  /*0d50*/  IMAD R8, R8, 0x10, R11 ;  /* 0x0000001008087824 */ /* 0x000fe200078e020b */
[----:B------:R-:W-:-:S03]  /*0d60*/  SHF.R.S32.HI R229, RZ, 0x1f, R217 ;  /* 0x0000001fffe57819 */ /* 0x000fc600000114d9 */
[----:B------:R-:W-:-:S04]  /*0d70*/  IMAD R225, R3, 0x40, R8 ;  /* 0x0000004003e17824 */ /* 0x000fc800078e0208 */
[----:B------:R-:W-:-:S07]  /*0d80*/  IMAD R213, R6, 0x8, R225 ;  /* 0x0000000806d57824 */ /* 0x000fce00078e02e1 */
.L_x_4708:
        /* <DEDUP_REMOVED lines=21> */
.L_x_4651:
[----:B------:R-:W-:Y:S01]  /*0ee0*/  ULDC UR7, c[0x0][0xd54] ;  /* 0x0003550000077ab9 */ /* 0x000fe20000000800 */
[----:B------:R-:W-:Y:S01]  /*0ef0*/  UMOV UR6, UR9 ;  /* 0x0000000900067c82 */ /* 0x000fe20008000000 */
[----:B------:R-:W-:-:S11]  /*0f00*/  UISETP.NE.AND UP0, UPT, UR7, 0x1, UPT ;  /* 0x000000010700788c */ /* 0x000fd6000bf05270 */
[----:B------:R-:W-:Y:S02]  /*0f10*/  @UP0 ULDC.64 UR10, c[0x0][0xd58] ;  /* 0x00035600000a0ab9 */ /* 0x000fe40000000a00 */
[----:B------:R-:W-:-:S04]  /*0f20*/  UIMAD.WIDE.U32 UR4, UR9, UR10, URZ ;  /* 0x0000000a090472a5 */ /* 0x000fc8000f8e003f */
[----:B------:R-:W-:-:S04]  /*0f30*/  @UP0 USHF.R.U32.HI UR6, URZ, UR11, UR5 ;  /* 0x0000000b3f060299 */ /* 0x000fc80008011605 */
[----:B------:R-:W-:-:S12]  /*0f40*/  UIMAD UR4, UR6, UR7, URZ ;  /* 0x00000007060472a4 */ /* 0x000fd8000f8e023f */
.L_x_4652:
[----:B------:R-:W0:Y:S01]  /*0f50*/  LDC R228, c[0x0][0x448] ;  /* 0x00011200ffe47b82 */ /* 0x000e220000000800 */
[----:B------:R-:W-:Y:S01]  /*0f60*/  ULOP3.LUT UR5, URZ, UR6, URZ, 0x33, !UPT ;  /* 0x000000063f057292 */ /* 0x000fe2000f8e333f */
[----:B------:R-:W-:Y:S01]  /*0f70*/  CS2R R162, SRZ ;  /* 0x0000000000a27805 */ /* 0x000fe2000001ff00 */
[----:B------:R-:W-:Y:S01]  /*0f80*/  ULDC.64 UR10, c[0x0][0x418] ;  /* 0x00010600000a7ab9 */ /* 0x000fe20000000a00 */
[----:B------:R-:W-:Y:S01]  /*0f90*/  ULDC UR6, c[0x0][0xd3c] ;  /* 0x00034f0000067ab9 */ /* 0x000fe20000000800 */
[----:B------:R-:W-:Y:S01]  /*0fa0*/  UISETP.NE.U32.AND UP0, UPT, UR10, URZ, UPT ;  /* 0x0000003f0a00728c */ /* 0x000fe2000bf05070 */
[----:B------:R-:W-:Y:S01]  /*0fb0*/  CS2R R148, SRZ ;  /* 0x0000000000947805 */ /* 0x000fe2000001ff00 */
[----:B------:R-:W-:Y:S01]  /*0fc0*/  UIADD3 UR5, UR5, UR6, URZ ;  /* 0x0000000605057290 */ /* 0x000fe2000fffe03f */
[----:B------:R-:W-:Y:S01]  /*0fd0*/  CS2R R160, SRZ ;  /* 0x0000000000a07805 */ /* 0x000fe2000001ff00 */
[----:B------:R-:W-:Y:S01]  /*0fe0*/  UISETP.NE.AND.EX UP0, UPT, UR11, URZ, UPT, UP0 ;  /* 0x0000003f0b00728c */ /* 0x000fe2000bf05300 */
[----:B------:R-:W-:Y:S01]  /*0ff0*/  CS2R R144, SRZ ;  /* 0x0000000000907805 */ /* 0x000fe2000001ff00 */
[----:B------:R-:W-:Y:S01]  /*1000*/  USHF.L.U32 UR60, UR5, 0x7, URZ ;  /* 0x00000007053c7899 */ /* 0x000fe2000800063f */
[----:B------:R-:W-:Y:S01]  /*1010*/  CS2R R158, SRZ ;  /* 0x00000000009e7805 */ /* 0x000fe2000001ff00 */
[----:B------:R-:W-:Y:S01]  /*1020*/  ULDC UR6, c[0x0][0x424] ;  /* 0x0001090000067ab9 */ /* 0x000fe20000000800 */
[----:B------:R-:W-:Y:S01]  /*1030*/  ULDC UR5, c[0x0][0x288] ;  /* 0x0000a20000057ab9 */ /* 0x000fe20000000800 */
[----:B------:R-:W-:Y:S01]  /*1040*/  UIADD3 UR10, UR60, 0x7f, URZ ;  /* 0x0000007f3c0a7890 */ /* 0x000fe2000fffe03f */
[----:B------:R-:W-:Y:S01]  /*1050*/  CS2R R140, SRZ ;  /* 0x00000000008c7805 */ /* 0x000fe2000001ff00 */
[----:B------:R-:W-:Y:S01]  /*1060*/  UIADD3 UR5, -UR5, 0x60, URZ ;  /* 0x0000006005057890 */ /* 0x000fe2000fffe13f */
[----:B------:R-:W-:Y:S01]  /*1070*/  CS2R R128, SRZ ;  /* 0x0000000000807805 */ /* 0x000fe2000001ff00 */
[----:B------:R-:W-:Y:S01]  /*1080*/  USEL UR12, UR6, 0x1, UP0 ;  /* 0x00000001060c7887 */ /* 0x000fe20008000000 */
[----:B------:R-:W-:Y:S01]  /*1090*/  CS2R R136, SRZ ;  /* 0x0000000000887805 */ /* 0x000fe2000001ff00 */
[----:B------:R-:W-:Y:S01]  /*10a0*/  ULDC UR7, c[0x0][0x2f0] ;  /* 0x0000bc0000077ab9 */ /* 0x000fe20000000800 */
[----:B------:R-:W-:Y:S01]  /*10b0*/  IMAD.U32 R0, RZ, RZ, UR10 ;  /* 0x0000000aff007e24 */ /* 0x000fe2000f8e00ff */
[----:B------:R-:W-:Y:S01]  /*10c0*/  UIMAD UR5, UR12, UR7, UR5 ;  /* 0x000000070c0572a4 */ /* 0x000fe2000f8e0205 */
[----:B0-----:R-:W-:Y:S01]  /*10d0*/  ISETP.NE.AND P0, PT, R228, 0x1, PT ;  /* 0x00000001e400780c */ /* 0x001fe20003f05270 */
[----:B------:R-:W-:Y:S01]  /*10e0*/  UIADD3 UR4, UR9, -UR4, URZ ;  /* 0x8000000409047290 */ /* 0x000fe2000fffe03f */
[----:B------:R-:W-:Y:S01]  /*10f0*/  IMAD.U32 R212, RZ, RZ, UR12 ;  /* 0x0000000cffd47e24 */ /* 0x000fe2000f8e00ff */
[----:B------:R-:W-:Y:S01]  /*1100*/  UIMAD UR6, UR12, UR7, 0x5f ;  /* 0x0000005f0c0674a4 */ /* 0x000fe2000f8e0207 */
[----:B------:R-:W-:Y:S01]  /*1110*/  CS2R R92, SRZ ;  /* 0x00000000005c7805 */ /* 0x000fe2000001ff00 */
[----:B------:R-:W-:Y:S01]  /*1120*/  ULDC UR9, c[0x0][0xd48] ;  /* 0x0003520000097ab9 */ /* 0x000fe20000000800 */
[----:B------:R-:W-:Y:S01]  /*1130*/  CS2R R88, SRZ ;  /* 0x0000000000587805 */ /* 0x000fe2000001ff00 */
[----:B------:R-:W-:Y:S01]  /*1140*/  UISETP.NE.AND UP0, UPT, UR9, 0x1, UPT ;  /* 0x000000010900788c */ /* 0x000fe2000bf05270 */
[----:B------:R-:W-:Y:S01]  /*1150*/  CS2R R132, SRZ ;  /* 0x0000000000847805 */ /* 0x000fe2000001ff00 */
[----:B------:R-:W-:Y:S01]  /*1160*/  UIMAD.WIDE UR6, UR6, 0x2aaaaaab, URZ ;  /* 0x2aaaaaab060678a5 */ /* 0x000fe2000f8e023f */
[----:B------:R-:W-:-:S02]  /*1170*/  CS2R R84, SRZ ;  /* 0x0000000000547805 */ /* 0x000fc4000001ff00 */
[----:B------:R-:W-:Y:S01]  /*1180*/  CS2R R80, SRZ ;  /* 0x0000000000507805 */ /* 0x000fe2000001ff00 */
[----:B------:R-:W-:Y:S01]  /*1190*/  IMAD.MOV.U32 R194, RZ, RZ, RZ ;  /* 0x000000ffffc27224 */ /* 0x000fe200078e00ff */
[----:B------:R-:W0:Y:S01]  /*11a0*/  @P0 LDC R2, c[0x0][0x44c] ;  /* 0x00011300ff020b82 */ /* 0x000e220000000800 */
[----:B------:R-:W-:Y:S01]  /*11b0*/  USHF.R.U32.HI UR6, URZ, 0x1f, UR7 ;  /* 0x0000001f3f067899 */ /* 0x000fe20008011607 */
[----:B------:R-:W-:Y:S02]  /*11c0*/  CS2R R76, SRZ ;  /* 0x00000000004c7805 */ /* 0x000fe4000001ff00 */
[----:B------:R-:W-:Y:S02]  /*11d0*/  CS2R R72, SRZ ;  /* 0x0000000000487805 */ /* 0x000fe4000001ff00 */
[----:B------:R-:W-:Y:S01]  /*11e0*/  CS2R R124, SRZ ;  /* 0x00000000007c7805 */ /* 0x000fe2000001ff00 */
[----:B------:R-:W-:Y:S01]  /*11f0*/  ULEA.HI.SX32 UR6, UR7, UR6, 0x1c ;  /* 0x0000000607067291 */ /* 0x000fe2000f8fe23f */
[----:B------:R-:W-:-:S02]  /*1200*/  CS2R R68, SRZ ;  /* 0x0000000000447805 */ /* 0x000fc4000001ff00 */
[----:B------:R-:W-:Y:S01]  /*1210*/  CS2R R64, SRZ ;  /* 0x0000000000407805 */ /* 0x000fe2000001ff00 */
[----:B------:R-:W1:Y:S01]  /*1220*/  @P0 LDC R3, c[0x0][0x450] ;  /* 0x00011400ff030b82 */ /* 0x000e620000000800 */
[----:B------:R-:W-:Y:S01]  /*1230*/  @UP0 ULDC UR7, c[0x0][0xd50] ;  /* 0x0003540000070ab9 */ /* 0x000fe20000000800 */
        /* <DEDUP_REMOVED lines=14> */
[----:B0-----:R-:W-:Y:S01]  /*1320*/  @P0 IMAD.HI.U32 R2, R2, UR10, RZ ;  /* 0x0000000a02020c27 */ /* 0x001fe2000f8e00ff */
[----:B------:R-:W-:Y:S02]  /*1330*/  CS2R R102, SRZ ;  /* 0x0000000000667805 */ /* 0x000fe4000001ff00 */
[----:B------:R-:W-:Y:S02]  /*1340*/  CS2R R164, SRZ ;  /* 0x0000000000a47805 */ /* 0x000fe4000001ff00 */
[----:B------:R-:W-:-:S02]  /*1350*/  CS2R R98, SRZ ;  /* 0x0000000000627805 */ /* 0x000fc4000001ff00 */
[----:B------:R-:W-:Y:S02]  /*1360*/  CS2R R186, SRZ ;  /* 0x0000000000ba7805 */ /* 0x000fe4000001ff00 */
[----:B------:R-:W-:Y:S02]  /*1370*/  CS2R R94, SRZ ;  /* 0x00000000005e7805 */ /* 0x000fe4000001ff00 */
[----:B------:R-:W-:Y:S02]  /*1380*/  CS2R R90, SRZ ;  /* 0x00000000005a7805 */ /* 0x000fe4000001ff00 */
[----:B------:R-:W-:Y:S02]  /*1390*/  CS2R R184, SRZ ;  /* 0x0000000000b87805 */ /* 0x000fe4000001ff00 */
[----:B-1----:R-:W-:Y:S02]  /*13a0*/  @P0 SHF.R.U32.HI R0, RZ, R3, R2 ;  /* 0x00000003ff000219 */ /* 0x002fe40000011602 */
[----:B------:R-:W-:-:S02]  /*13b0*/  CS2R R86, SRZ ;  /* 0x0000000000567805 */ /* 0x000fc4000001ff00 */
[----:B------:R-:W-:Y:S02]  /*13c0*/  PLOP3.LUT P0, PT, PT, PT, PT, 0x80, 0x0 ;  /* 0x000000000000781c */ /* 0x000fe40003f0f070 */
[----:B------:R-:W-:Y:S02]  /*13d0*/  CS2R R82, SRZ ;  /* 0x0000000000527805 */ /* 0x000fe4000001ff00 */
[----:B------:R-:W-:Y:S01]  /*13e0*/  CS2R R182, SRZ ;  /* 0x0000000000b67805 */ /* 0x000fe2000001ff00 */
[----:B------:R-:W-:Y:S01]  /*13f0*/  VIADD R0, R0, UR5 ;  /* 0x0000000500007c36 */ /* 0x000fe20008000000 */
[----:B------:R-:W-:Y:S01]  /*1400*/  ULDC UR5, c[0x0][0xd54] ;  /* 0x0003550000057ab9 */ /* 0x000fe20000000800 */
[----:B------:R-:W-:Y:S01]  /*1410*/  CS2R R78, SRZ ;  /* 0x00000000004e7805 */ /* 0x000fe2000001ff00 */
[----:B------:R-:W-:Y:S01]  /*1420*/  UIMAD UR8, UR8, UR5, UR4 ;  /* 0x00000005080872a4 */ /* 0x000fe2000f8e0204 */
[----:B------:R-:W-:Y:S01]  /*1430*/  IMAD.HI R0, R0, 0x2aaaaaab, RZ ;  /* 0x2aaaaaab00007827 */ /* 0x000fe200078e02ff */
[----:B------:R-:W-:Y:S01]  /*1440*/  CS2R R74, SRZ ;  /* 0x00000000004a7805 */ /* 0x000fe2000001ff00 */
[----:B------:R-:W-:Y:S01]  /*1450*/  @UP0 ULDC UR4, c[0x0][0xd4c] ;  /* 0x0003530000040ab9 */ /* 0x000fe20000000800 */
[----:B------:R-:W-:Y:S01]  /*1460*/  CS2R R180, SRZ ;  /* 0x0000000000b47805 */ /* 0x000fe2000001ff00 */
[----:B------:R-:W-:Y:S01]  /*1470*/  UIMAD.WIDE.U32 UR4, UR8, UR4, URZ ;  /* 0x00000004080472a5 */ /* 0x000fe2000f8e003f */
[----:B------:R-:W-:Y:S01]  /*1480*/  SHF.R.U32.HI R3, RZ, 0x1f, R0 ;  /* 0x0000001fff037819 */ /* 0x000fe20000011600 */
[----:B------:R-:W-:Y:S01]  /*1490*/  UMOV UR10, UR8 ;  /* 0x00000008000a7c82 */ /* 0x000fe20008000000 */
[----:B------:R-:W-:Y:S01]  /*14a0*/  CS2R R70, SRZ ;  /* 0x0000000000467805 */ /* 0x000fe2000001ff00 */
[----:B------:R-:W-:Y:S01]  /*14b0*/  @UP0 USHF.R.U32.HI UR10, URZ, UR7, UR5 ;  /* 0x000000073f0a0299 */ /* 0x000fe20008011605 */
[----:B------:R-:W-:-:S02]  /*14c0*/  LEA.HI.SX32 R201, R0, R3, 0x1c ;  /* 0x0000000300c97211 */ /* 0x000fc400078fe2ff */
[----:B------:R-:W-:Y:S01]  /*14d0*/  CS2R R2, SRZ ;  /* 0x0000000000027805 */ /* 0x000fe2000001ff00 */
[----:B------:R-:W-:Y:S01]  /*14e0*/  IMAD.MOV.U32 R0, RZ, RZ, RZ ;  /* 0x000000ffff007224 */ /* 0x000fe200078e00ff */
[----:B------:R-:W-:Y:S01]  /*14f0*/  UIADD3 UR4, -UR10, URZ, URZ ;  /* 0x0000003f0a047290 */ /* 0x000fe2000fffe13f */
[----:B------:R-:W-:Y:S01]  /*1500*/  VIMNMX R201, R201, UR6, PT ;  /* 0x00000006c9c97c48 */ /* 0x000fe2000bfe0100 */
[----:B------:R-:W-:Y:S01]  /*1510*/  IMAD.U32 R220, RZ, RZ, UR10 ;  /* 0x0000000affdc7e24 */ /* 0x000fe2000f8e00ff */
[----:B------:R-:W-:Y:S01]  /*1520*/  CS2R R66, SRZ ;  /* 0x0000000000427805 */ /* 0x000fe2000001ff00 */
[----:B------:R-:W-:Y:S01]  /*1530*/  UIMAD UR4, UR9, UR4, UR8 ;  /* 0x00000004090472a4 */ /* 0x000fe2000f8e0208 */
[----:B------:R-:W-:Y:S02]  /*1540*/  ISETP.GE.AND P1, PT, R201, 0x1, PT ;  /* 0x00000001c900780c */ /* 0x000fe40003f26270 */
[----:B------:R-:W-:Y:S02]  /*1550*/  CS2R R178, SRZ ;  /* 0x0000000000b27805 */ /* 0x000fe4000001ff00 */
[----:B------:R-:W-:-:S02]  /*1560*/  CS2R R62, SRZ ;  /* 0x00000000003e7805 */ /* 0x000fc4000001ff00 */
[----:B------:R-:W-:Y:S02]  /*1570*/  CS2R R58, SRZ ;  /* 0x00000000003a7805 */ /* 0x000fe4000001ff00 */
[----:B------:R-:W-:Y:S01]  /*1580*/  CS2R R176, SRZ ;  /* 0x0000000000b07805 */ /* 0x000fe2000001ff00 */
[----:B------:R-:W-:Y:S01]  /*1590*/  IMAD.U32 R219, RZ, RZ, UR4 ;  /* 0x00000004ffdb7e24 */ /* 0x000fe2000f8e00ff */
        /* <DEDUP_REMOVED lines=25> */
[----:B------:R-:W-:Y:S02]  /*1730*/  USHF.R.U32.HI UR4, URZ, 0x4, UR5 ;  /* 0x000000043f047899 */ /* 0x000fe40008011605 */
[----:B------:R-:W-:Y:S02]  /*1740*/  UIADD3 UR5, UR5, 0xa000, URZ ;  /* 0x0000a00005057890 */ /* 0x000fe4000fffe03f */
[----:B------:R-:W-:Y:S02]  /*1750*/  ULOP3.LUT UR4, UR4, 0x3fff, URZ, 0xc0, !UPT ;  /* 0x00003fff04047892 */ /* 0x000fe4000f8ec03f */
[----:B------:R-:W-:Y:S02]  /*1760*/  USHF.R.U32.HI UR5, URZ, 0x4, UR5 ;  /* 0x000000043f057899 */ /* 0x000fe40008011605 */
[----:B------:R-:W-:Y:S02]  /*1770*/  ULOP3.LUT UR42, UR4, 0x10000, URZ, 0xfc, !UPT ;  /* 0x00010000042a7892 */ /* 0x000fe4000f8efc3f */
[----:B------:R-:W-:-:S03]  /*1780*/  ULOP3.LUT UR41, UR5, 0x3fff, URZ, 0xc0, !UPT ;  /* 0x00003fff05297892 */ /* 0x000fc6000f8ec03f */
[----:B------:R-:W-:Y:S02]  /*1790*/  UMOV UR5, 0x40000040 ;  /* 0x4000004000057882 */ /* 0x000fe40000000000 */
[----:B------:R-:W-:Y:S01]  /*17a0*/  UMOV UR4, UR42 ;  /* 0x0000002a00047c82 */ /* 0x000fe20008000000 */
[----:B------:R-:W-:Y:S02]  /*17b0*/  IMAD.U32 R23, RZ, RZ, UR5 ;  /* 0x00000005ff177e24 */ /* 0x000fe4000f8e00ff */
[----:B------:R-:W-:Y:S01]  /*17c0*/  IMAD.U32 R22, RZ, RZ, UR4 ;  /* 0x00000004ff167e24 */ /* 0x000fe2000f8e00ff */
        /* <DEDUP_REMOVED lines=17> */
.L_x_4654:
[----:B------:R-:W-:Y:S01]  /*18e0*/  LEA.HI R0, R222, R222, RZ, 0x1 ;  /* 0x000000dede007211 */ /* 0x000fe200078f08ff */
[----:B------:R-:W0:Y:S03]  /*18f0*/  S2R R2, SR_TID.X ;  /* 0x0000000000027919 */ /* 0x000e260000002100 */
[----:B------:R-:W-:-:S04]  /*1900*/  LOP3.LUT R3, R0, 0xfffffffe, RZ, 0xc0, !PT ;  /* 0xfffffffe00037812 */ /* 0x000fc800078ec0ff */
[----:B------:R-:W-:-:S04]  /*1910*/  IADD3 R0, R222, -R3, RZ ;  /* 0x80000003de007210 */ /* 0x000fc80007ffe0ff */
[----:B------:R-:W-:-:S04]  /*1920*/  SHF.L.U32 R0, R0, 0x1f, RZ ;  /* 0x0000001f00007819 */ /* 0x000fc800000006ff */
[----:B------:R-:W1:Y:S01]  /*1930*/  SYNCS.PHASECHK.TRANS64.TRYWAIT P0, [UR40+0x32400], R0 ;  /* 0x03240000ff0075a7 */ /* 0x000e620008000168 */
[----:B0-----:R-:W-:-:S05]  /*1940*/  SHF.R.U32.HI R2, RZ, 0x7, R2 ;  /* 0x00000007ff027819 */ /* 0x001fca0000011602 */
[----:B------:R-:W-:Y:S01]  /*1950*/  VIADD R209, R2, 0x8 ;  /* 0x0000000802d17836 */ /* 0x000fe20000000000 */
[----:B-1----:R-:W-:Y:S06]  /*1960*/  @!P0 BRA `(.L_x_4655) ;  /* 0x000000f4008c8947 */ /* 0x002fec0003800000 */
.L_x_4776:
[----:B------:R-:W-:Y:S05]  /*1970*/  WARPSYNC.ALL ;  /* 0x0000000000007948 */ /* 0x000fea0003800000 */
[----:B------:R-:W-:Y:S01]  /*1980*/  R2UR UR4, R227 ;  /* 0x00000000e30472ca */ /* 0x000fe200000e0000 */
[----:B------:R1:W-:-:S12]  /*1990*/  BAR.SYNC.DEFER_BLOCKING R209, 0x100 ;  /* 0x000400d10000751d */ /* 0x0003d80000010000 */
[----:B------:R-:W-:-:S05]  /*19a0*/  IMAD.U32 R2, RZ, RZ, UR4 ;  /* 0x00000004ff027e24 */ /* 0x000fca000f8e00ff */
[----:B------:R-:W-:-:S13]  /*19b0*/  ISETP.NE.AND P0, PT, R2, 0x3, PT ;  /* 0x000000030200780c */ /* 0x000fda0003f05270 */
[----:B-1----:R-:W-:Y:S05]  /*19c0*/  @!P0 BRA `(.L_x_4656) ;  /* 0x0000000000048947 */ /* 0x002fea0003800000 */
[----:B------:R-:W-:Y:S01]  /*19d0*/  BPT.TRAP 0x1 ;  /* 0x000000040000795c */ /* 0x000fe20000300000 */
.L_x_4656:
[----:B------:R-:W-:Y:S01]  /*19e0*/  ULEA UR6, UR38, UR40, 0x3 ;  /* 0x0000002826067291 */ /* 0x000fe2000f8e183f */
[----:B------:R-:W-:-:S05]  /*19f0*/  IMAD.U32 R2, RZ, RZ, UR39 ;  /* 0x00000027ff027e24 */ /* 0x000fca000f8e00ff */
[----:B------:R-:W-:-:S04]  /*1a00*/  SHF.L.U32 R2, R2, 0x1f, RZ ;  /* 0x0000001f02027819 */ /* 0x000fc800000006ff */
[----:B------:R1:W2:Y:S01]  /*1a10*/  SYNCS.PHASECHK.TRANS64.TRYWAIT P1, [UR6+0x32430], R2 ;  /* 0x03243002ff0075a7 */ /* 0x0002a20008020146 */
[----:B------:R-:W-:Y:S05]  /*1a20*/  @!P0 BRA `(.L_x_4657) ;  /* 0x0000000000048947 */ /* 0x000fea0003800000 */
[----:B------:R-:W-:Y:S01]  /*1a30*/  BPT.TRAP 0x1 ;  /* 0x000000040000795c */ /* 0x000fe20000300000 */
.L_x_4657:
[----:B--2---:R-:W-:Y:S05]  /*1a40*/  @P1 BRA `(.L_x_4658) ;  /* 0x0000000000081947 */ /* 0x004fea0003800000 */
[----:B------:R-:W2:Y:S02]  /*1a50*/  SYNCS.PHASECHK.TRANS64.TRYWAIT P1, [UR6+0x32430], R2 ;  /* 0x03243002ff0075a7 */ /* 0x000ea40008020146 */
[----:B--2---:R-:W-:Y:S05]  /*1a60*/  @!P1 BRA `(.L_x_4659) ;  /* 0x000000f400649947 */ /* 0x004fea0003800000 */
.L_x_4658:
[----:B------:R-:W-:Y:S01]  /*1a70*/  UIADD3 UR4, UR40, 0x1c400, URZ ;  /* 0x0001c40028047890 */ /* 0x000fe2000fffe03f */
[----:B------:R-:W-:Y:S01]  /*1a80*/  WARPGROUP.ARRIVE ;  /* 0x00000000000079c5 */ /* 0x000fe20000000000 */
[----:B------:R-:W-:Y:S01]  /*1a90*/  UMOV UR8, UR42 ;  /* 0x0000002a00087c82 */ /* 0x000fe20008000000 */
[----:B------:R-:W-:Y:S01]  /*1aa0*/  UMOV UR9, 0x40000040 ;  /* 0x4000004000097882 */ /* 0x000fe20000000000 */
[----:B------:R-:W-:Y:S01]  /*1ab0*/  USHF.R.U32.HI UR4, URZ, 0x4, UR4 ;  /* 0x000000043f047899 */ /* 0x000fe20008011604 */
[----:B------:R-:W-:-:S03]  /*1ac0*/  UMOV UR11, 0x40000040 ;  /* 0x40000040000b7882 */ /* 0x000fc60000000000 */
[----:B------:R-:W-:-:S04]  /*1ad0*/  ULOP3.LUT UR4, UR4, 0x3fff, URZ, 0xc0, !UPT ;  /* 0x00003fff04047892 */ /* 0x000fc8000f8ec03f */
[----:B------:R-:W-:-:S04]  /*1ae0*/  ULOP3.LUT UR5, UR4, 0x10000, URZ, 0xfc, !UPT ;  /* 0x0001000004057892 */ /* 0x000fc8000f8efc3f */
[----:B------:R-:W-:Y:S02]  /*1af0*/  UIMAD UR4, UR38, 0x300, UR5 ;  /* 0x00000300260478a4 */ /* 0x000fe4000f8e0205 */
[----:B------:R-:W-:Y:S01]  /*1b00*/  IMAD.U32 R20, RZ, RZ, UR5 ;  /* 0x00000005ff147e24 */ /* 0x000fe2000f8e00ff */
[----:B------:R-:W-:Y:S02]  /*1b10*/  UIADD3 UR5, UR42, 0x2, URZ ;  /* 0x000000022a057890 */ /* 0x000fe4000fffe03f */
[----:B------:R-:W-:Y:S02]  /*1b20*/  UIADD3 UR7, UR4, 0x2, URZ ;  /* 0x0000000204077890 */ /* 0x000fe4000fffe03f */
[----:B------:R-:W-:Y:S02]  /*1b30*/  UMOV UR10, UR4 ;  /* 0x00000004000a7c82 */ /* 0x000fe40008000000 */
[----:B------:R-:W-:Y:S01]  /*1b40*/  HGMMA.64x96x16.F32.BF16 R24, gdesc[UR8], RZ, !UPT, gsb0 ;  /* 0x01600000081879f0 */ /* 0x000fe2000c0018ff */
        /* <DEDUP_REMOVED lines=34> */
.L_x_4777:
[----:B------:R-:W-:Y:S05]  /*1d70*/  @!P0 BRA `(.L_x_4661) ;  /* 0x0000000000048947 */ /* 0x000fea0003800000 */
[----:B------:R-:W-:Y:S01]  /*1d80*/  BPT.TRAP 0x1 ;  /* 0x000000040000795c */ /* 0x000fe20000300000 */
.L_x_4661:
[----:B------:R2:W3:Y:S01]  /*1d90*/  SYNCS.PHASECHK.TRANS64.TRYWAIT P1, [UR6+0x32450], R2 ;  /* 0x03245002ff0075a7 */ /* 0x0004e20008020146 */
[----:B------:R-:W-:Y:S05]  /*1da0*/  @!P0 BRA `(.L_x_4662) ;  /* 0x0000000000048947 */ /* 0x000fea0003800000 */
[----:B------:R-:W-:Y:S01]  /*1db0*/  BPT.TRAP 0x1 ;  /* 0x000000040000795c */ /* 0x000fe20000300000 */
.L_x_4662:
[----:B---3--:R-:W-:Y:S05]  /*1dc0*/  @P1 BRA `(.L_x_4663) ;  /* 0x0000000000081947 */ /* 0x008fea0003800000 */
[----:B------:R-:W3:Y:S02]  /*1dd0*/  SYNCS.PHASECHK.TRANS64.TRYWAIT P1, [UR6+0x32450], R2 ;  /* 0x03245002ff0075a7 */ /* 0x000ee40008020146 */
[----:B---3--:R-:W-:Y:S05]  /*1de0*/  @!P1 BRA `(.L_x_4664) ;  /* 0x000000f000b49947 */ /* 0x008fea0003800000 */
.L_x_4663:
[----:B------:R-:W-:Y:S01]  /*1df0*/  UIADD3 UR40, UR40, 0x400, URZ ;  /* 0x0000040028287890 */ /* 0x000fe2000fffe03f */
[----:B------:R-:W-:Y:S01]  /*1e00*/  WARPGROUP.ARRIVE ;  /* 0x00000000000079c5 */ /* 0x000fe20000000000 */
[----:B------:R-:W-:-:S05]  /*1e10*/  ULOP3.LUT UR4, UR41, 0x10000, URZ, 0xfc, !UPT ;  /* 0x0001000029047892 */ /* 0x000fca000f8efc3f */
[----:B0-----:R-:W0:Y:S01]  /*1e20*/  S2R R0, SR_TID.X ;  /* 0x0000000000007919 */ /* 0x001e220000002100 */
[----:B------:R-:W-:Y:S01]  /*1e30*/  USHF.R.U32.HI UR7, URZ, 0x4, UR40 ;  /* 0x000000043f077899 */ /* 0x000fe20008011628 */
[----:B------:R-:W-:Y:S01]  /*1e40*/  UMOV UR9, 0x40000040 ;  /* 0x4000004000097882 */ /* 0x000fe20000000000 */
[----:B------:R-:W-:Y:S02]  /*1e50*/  UMOV UR11, 0x40000040 ;  /* 0x40000040000b7882 */ /* 0x000fe40000000000 */
[----:B------:R-:W-:Y:S01]  /*1e60*/  ULOP3.LUT UR7, UR7, 0x3fff, URZ, 0xc0, !UPT ;  /* 0x00003fff07077892 */ /* 0x000fe2000f8ec03f */
[----:B------:R-:W-:Y:S01]  /*1e70*/  IMAD.U32 R13, RZ, RZ, UR9 ;  /* 0x00000009ff0d7e24 */ /* 0x000fe2000f8e00ff */
[----:B------:R-:W-:Y:S01]  /*1e80*/  UMOV UR8, UR4 ;  /* 0x0000000400087c82 */ /* 0x000fe20008000000 */
[----:B------:R-:W-:Y:S01]  /*1e90*/  UMOV UR13, 0x40000040 ;  /* 0x40000040000d7882 */ /* 0x000fe20000000000 */
[----:B------:R-:W-:Y:S01]  /*1ea0*/  ULOP3.LUT UR61, UR7, 0x10000, URZ, 0xfc, !UPT ;  /* 0x00010000073d7892 */ /* 0x000fe2000f8efc3f */
[----:B------:R-:W-:Y:S01]  /*1eb0*/  IMAD.U32 R12, RZ, RZ, UR8 ;  /* 0x00000008ff0c7e24 */ /* 0x000fe2000f8e00ff */
[----:B------:R-:W-:Y:S01]  /*1ec0*/  UMOV UR15, 0x40000040 ;  /* 0x40000040000f7882 */ /* 0x000fe20000000000 */
[----:B------:R-:W-:Y:S01]  /*1ed0*/  IMAD.U32 R11, RZ, RZ, UR13 ;  /* 0x0000000dff0b7e24 */ /* 0x000fe2000f8e00ff */
[----:B------:R-:W-:-:S02]  /*1ee0*/  UIMAD UR5, UR38, 0xc00, UR61 ;  /* 0x00000c00260578a4 */ /* 0x000fc4000f8e023d */
[----:B------:R-:W-:Y:S02]  /*1ef0*/  UIADD3 UR52, UR4, 0x402, URZ ;  /* 0x0000040204347890 */ /* 0x000fe4000fffe03f */
[----:B------:R-:W-:Y:S01]  /*1f00*/  UIADD3 UR54, UR5, 0x302, URZ ;  /* 0x0000030205367890 */ /* 0x000fe2000fffe03f */
[----:B------:R-:W-:Y:S02]  /*1f10*/  UMOV UR53, 0x40000040 ;  /* 0x4000004000357882 */ /* 0x000fe40000000000 */
[----:B------:R-:W-:Y:S01]  /*1f20*/  UMOV UR10, UR5 ;  /* 0x00000005000a7c82 */ /* 0x000fe20008000000 */
[----:B------:R-:W-:Y:S01]  /*1f30*/  UMOV UR55, 0x40000040 ;  /* 0x4000004000377882 */ /* 0x000fe20000000000 */
[----:B------:R-:W-:Y:S01]  /*1f40*/  HGMMA.64x96x16.F32.BF16 R24, gdesc[UR8], R24, gsb0 ;  /* 0x01600000081879f0 */ /* 0x000fe20008001818 */
[----:B------:R-:W-:Y:S02]  /*1f50*/  UIADD3 UR8, UR4, 0x2, URZ ;  /* 0x0000000204087890 */ /* 0x000fe4000fffe03f */
[----:B------:R-:W-:-:S02]  /*1f60*/  UIADD3 UR9, UR5, 0x2, URZ ;  /* 0x0000000205097890 */ /* 0x000fc4000fffe03f */
[----:B------:R-:W-:Y:S01]  /*1f70*/  UIADD3 UR10, UR5, 0x304, URZ ;  /* 0x00000304050a7890 */ /* 0x000fe2000fffe03f */
[----:B------:R-:W-:Y:S02]  /*1f80*/  UMOV UR11, 0x40000040 ;  /* 0x40000040000b7882 */ /* 0x000fe40000000000 */
[----:B------:R-:W-:Y:S01]  /*1f90*/  UMOV UR12, UR8 ;  /* 0x00000008000c7c82 */ /* 0x000fe20008000000 */
[----:B------:R-:W-:Y:S01]  /*1fa0*/  UIADD3 UR8, UR4, 0x4, URZ ;  /* 0x0000000404087890 */ /* 0x000fe2000fffe03f */
[----:B------:R-:W-:Y:S01]  /*1fb0*/  IMAD.U32 R10, RZ, RZ, UR12 ;  /* 0x0000000cff0a7e24 */ /* 0x000fe2000f8e00ff */
[----:B------:R-:W-:Y:S01]  /*1fc0*/  UMOV UR14, UR9 ;  /* 0x00000009000e7c82 */ /* 0x000fe20008000000 */
[----:B------:R-:W-:Y:S01]  /*1fd0*/  UIADD3 UR9, UR5, 0x4, URZ ;  /* 0x0000000405097890 */ /* 0x000fe2000fffe03f */
[----:B0-----:R-:W-:Y:S01]  /*1fe0*/  SHF.R.U32.HI R0, RZ, 0x7, R0 ;  /* 0x00000007ff007819 */ /* 0x001fe20000011600 */
        /* <DEDUP_REMOVED lines=63> */
[----:B-12---:R-:W-:Y:S01]  /*23e0*/  IMAD.U32 R2, RZ, RZ, UR12 ;  /* 0x0000000cff027e24 */ /* 0x006fe2000f8e00ff */
        /* <DEDUP_REMOVED lines=46> */
.L_x_4665:
[----:B------:R-:W-:Y:S01]  /*26d0*/  ISETP.NE.AND P6, PT, R228, 0x1, PT ;  /* 0x00000001e400780c */ /* 0x000fe20003fc5270 */
[----:B------:R-:W1:Y:S01]  /*26e0*/  LDC R208, c[0x0][0x2f0] ;  /* 0x0000bc00ffd07b82 */ /* 0x000e620000000800 */
[----:B------:R-:W-:Y:S01]  /*26f0*/  IADD3 R4, R213, UR60, RZ ;  /* 0x0000003cd5047c10 */ /* 0x000fe2000fffe0ff */
[----:B------:R-:W-:Y:S01]  /*2700*/  ULDC UR5, c[0x0][0xa80] ;  /* 0x0002a00000057ab9 */ /* 0x000fe20000000800 */
[----:B------:R-:W-:Y:S01]  /*2710*/  R2UR UR4, R212 ;  /* 0x00000000d40472ca */ /* 0x000fe200000e0000 */
[----:B------:R-:W-:Y:S02]  /*2720*/  UIADD3 UR10, UR6, 0x32440, URZ ;  /* 0x00032440060a7890 */ /* 0x000fe4000fffe03f */
[----:B------:R-:W-:Y:S02]  /*2730*/  ULOP3.LUT UR7, UR7, 0x3000000, URZ, 0xfc, !UPT ;  /* 0x0300000007077892 */ /* 0x000fe4000f8efc3f */
[----:B------:R-:W2:Y:S01]  /*2740*/  LDC R207, c[0x0][0x288] ;  /* 0x0000a200ffcf7b82 */ /* 0x000ea20000000800 */
[----:B------:R-:W-:Y:S01]  /*2750*/  UPRMT UR10, UR48, 0x654, UR10 ;  /* 0x00000654300a7896 */ /* 0x000fe2000800000a */
[----:B------:R-:W-:-:S06]  /*2760*/  UMOV UR11, 0x40000040 ;  /* 0x40000040000b7882 */ /* 0x000fcc0000000000 */
[----:B------:R-:W3:Y:S08]  /*2770*/  @P6 LDC R5, c[0x0][0x44c] ;  /* 0x00011300ff056b82 */ /* 0x000ef00000000800 */
[----:B------:R-:W4:Y:S01]  /*2780*/  @P6 LDC R72, c[0x0][0x450] ;  /* 0x00011400ff486b82 */ /* 0x000f220000000800 */
[----:B------:R-:W-:Y:S01]  /*2790*/  SYNCS.ARRIVE.TRANS64.RED.A1T0 RZ, [UR10], RZ ;  /* 0x000000ffffff79a7 */ /* 0x000fe2000810040a */
[----:B---3--:R-:W-:-:S05]  /*27a0*/  @P6 IMAD.HI.U32 R5, R4, R5, RZ ;  /* 0x0000000504056227 */ /* 0x008fca00078e00ff */
[----:B----4-:R-:W-:Y:S01]  /*27b0*/  @P6 SHF.R.U32.HI R4, RZ, R72, R5 ;  /* 0x00000048ff046219 */ /* 0x010fe20000011605 */
[----:B------:R-:W-:-:S04]  /*27c0*/  IMAD.MOV.U32 R72, RZ, RZ, -0x60 ;  /* 0xffffffa0ff487424 */ /* 0x000fc800078e00ff */
[----:B------:R-:W3:Y:S01]  /*27d0*/  SHFL.IDX PT, R21, R4, RZ, 0x1c1f ;  /* 0x001c1fff04157589 */ /* 0x000ee200000e0000 */
[----:B------:R-:W-:-:S03]  /*27e0*/  IMAD R5, R201, R72, 0x60 ;  /* 0x00000060c9057424 */ /* 0x000fc600078e0248 */
[----:B------:R-:W4:Y:S01]  /*27f0*/  SHFL.IDX PT, R73, R4, 0x1, 0x1c1f ;  /* 0x003c1f0004497f89 */ /* 0x000f2200000e0000 */
[----:B-1----:R-:W-:Y:S01]  /*2800*/  IMAD R5, R208, UR4, R5 ;  /* 0x00000004d0057c24 */ /* 0x002fe2000f8e0205 */
[----:B------:R-:W-:-:S03]  /*2810*/  UIMAD UR4, UR38, 0xc00, UR7 ;  /* 0x00000c00260478a4 */ /* 0x000fc6000f8e0207 */
[----:B------:R-:W-:-:S04]  /*2820*/  IMAD R72, R214, -0x2, R5 ;  /* 0xfffffffed6487824 */ /* 0x000fc800078e0205 */
[----:B------:R-:W-:Y:S01]  /*2830*/  UMOV UR10, UR4 ;  /* 0x00000004000a7c82 */ /* 0x000fe20008000000 */
[----:B--2---:R-:W-:-:S04]  /*2840*/  IADD3 R5, R72, 0x1, -R207 ;  /* 0x0000000148057810 */ /* 0x004fc80007ffe8cf */
[-CC-:B---3--:R-:W-:Y:S01]  /*2850*/  VIADDMNMX R21, R21, R5.reuse, R72.reuse, PT ;  /* 0x0000000515157246 */ /* 0x188fe20003800148 */
[----:B------:R1:W-:Y:S03]  /*2860*/  BAR.SYNC.DEFER_BLOCKING R209, 0x100 ;  /* 0x000400d10000751d */ /* 0x0003e60000010000 */
[----:B------:R-:W-:Y:S02]  /*2870*/  ISETP.GT.AND P5, PT, R21, RZ, PT ;  /* 0x000000ff1500720c */ /* 0x000fe40003fa4270 */
[----:B----4-:R-:W-:Y:S02]  /*2880*/  VIADDMNMX R72, R73, R5, R72, PT ;  /* 0x0000000549487246 */ /* 0x010fe40003800148 */
[----:B------:R-:W-:Y:S02]  /*2890*/  ISETP.GT.AND P4, PT, R21, 0x1, PT ;  /* 0x000000011500780c */ /* 0x000fe40003f84270 */
[----:B------:R-:W-:-:S02]  /*28a0*/  FSEL R73, R24, -INF , P5 ;  /* 0xff80000018497808 */ /* 0x000fc40002800000 */
[C---:B------:R-:W-:Y:S02]  /*28b0*/  ISETP.GT.AND P2, PT, R21.reuse, 0x10, PT ;  /* 0x000000101500780c */ /* 0x040fe40003f44270 */
[C---:B------:R-:W-:Y:S02]  /*28c0*/  ISETP.GT.AND P5, PT, R21.reuse, 0x11, PT ;  /* 0x000000111500780c */ /* 0x040fe40003fa4270 */
[C---:B------:R-:W-:Y:S02]  /*28d0*/  ISETP.GT.AND P3, PT, R21.reuse, 0x8, PT ;  /* 0x000000081500780c */ /* 0x040fe40003f64270 */
[----:B------:R-:W-:Y:S02]  /*28e0*/  ISETP.GT.AND P1, PT, R21, 0x9, PT ;  /* 0x000000091500780c */ /* 0x000fe40003f24270 */
[----:B------:R-:W-:Y:S02]  /*28f0*/  FSEL R25, R25, -INF , P4 ;  /* 0xff80000019197808 */ /* 0x000fe40002000000 */
[----:B------:R-:W-:-:S02]  /*2900*/  ISETP.GT.AND P4, PT, R21, 0x18, PT ;  /* 0x000000181500780c */ /* 0x000fc40003f84270 */
[----:B------:R-:W-:Y:S02]  /*2910*/  FSEL R5, R32, -INF , P2 ;  /* 0xff80000020057808 */ /* 0x000fe40001000000 */
[----:B------:R-:W-:Y:S02]  /*2920*/  FSEL R158, R33, -INF , P5 ;  /* 0xff800000219e7808 */ /* 0x000fe40002800000 */
[C---:B------:R-:W-:Y:S02]  /*2930*/  ISETP.GT.AND P2, PT, R21.reuse, 0x21, PT ;  /* 0x000000211500780c */ /* 0x040fe40003f44270 */
[----:B------:R-:W-:Y:S02]  /*2940*/  ISETP.GT.AND P5, PT, R21, 0x28, PT ;  /* 0x000000281500780c */ /* 0x000fe40003fa4270 */
[----:B------:R-:W-:Y:S02]  /*2950*/  FSEL R75, R28, -INF , P3 ;  /* 0xff8000001c4b7808 */ /* 0x000fe40001800000 */
[----:B------:R-:W-:-:S02]  /*2960*/  FSEL R29, R29, -INF , P1 ;  /* 0xff8000001d1d7808 */ /* 0x000fc40000800000 */
[C---:B------:R-:W-:Y:S02]  /*2970*/  ISETP.GT.AND P3, PT, R21.reuse, 0x19, PT ;  /* 0x000000191500780c */ /* 0x040fe40003f64270 */
[C---:B------:R-:W-:Y:S02]  /*2980*/  ISETP.GT.AND P1, PT, R21.reuse, 0x20, PT ;  /* 0x000000201500780c */ /* 0x040fe40003f24270 */
[----:B------:R-:W-:Y:S02]  /*2990*/  FSEL R163, R36, -INF , P4 ;  /* 0xff80000024a37808 */ /* 0x000fe40002000000 */
[----:B------:R-:W-:Y:S02]  /*29a0*/  ISETP.GT.AND P4, PT, R21, 0x29, PT ;  /* 0x000000291500780c */ /* 0x000fe40003f84270 */
[----:B------:R-:W-:Y:S02]  /*29b0*/  FSEL R159, R41, -INF , P2 ;  /* 0xff800000299f7808 */ /* 0x000fe40001000000 */
[----:B------:R-:W-:-:S02]  /*29c0*/  FSEL R164, R44, -INF , P5 ;  /* 0xff8000002ca47808 */ /* 0x000fc40002800000 */
[C---:B------:R-:W-:Y:S02]  /*29d0*/  ISETP.GT.AND P2, PT, R21.reuse, 0x38, PT ;  /* 0x000000381500780c */ /* 0x040fe40003f44270 */
[----:B------:R-:W-:Y:S02]  /*29e0*/  ISETP.GT.AND P5, PT, R21, 0x39, PT ;  /* 0x000000391500780c */ /* 0x000fe40003fa4270 */
[----:B------:R-:W-:Y:S02]  /*29f0*/  FSEL R168, R37, -INF , P3 ;  /* 0xff80000025a87808 */ /* 0x000fe40001800000 */
[----:B------:R-:W-:Y:S02]  /*2a00*/  FSEL R206, R40, -INF , P1 ;  /* 0xff80000028ce7808 */ /* 0x000fe40000800000 */
[----:B------:R-:W-:Y:S02]  /*2a10*/  FMNMX.FTZ R4, R73, R25, !PT ;  /* 0x0000001949047209 */ /* 0x000fe40007810000 */
[----:B------:R-:W-:-:S02]  /*2a20*/  ISETP.GT.AND P3, PT, R21, 0x30, PT ;  /* 0x000000301500780c */ /* 0x000fc40003f64270 */
[----:B------:R-:W-:Y:S02]  /*2a30*/  ISETP.GT.AND P1, PT, R21, 0x31, PT ;  /* 0x000000311500780c */ /* 0x000fe40003f24270 */
[----:B------:R-:W-:Y:S02]  /*2a40*/  FSEL R169, R45, -INF , P4 ;  /* 0xff8000002da97808 */ /* 0x000fe40002000000 */
[----:B------:R-:W-:Y:S02]  /*2a50*/  ISETP.GT.AND P4, PT, R21, 0x40, PT ;  /* 0x000000401500780c */ /* 0x000fe40003f84270 */
[----:B------:R-:W-:Y:S02]  /*2a60*/  FSEL R165, R52, -INF , P2 ;  /* 0xff80000034a57808 */ /* 0x000fe40001000000 */
[----:B------:R-:W-:Y:S02]  /*2a70*/  FSEL R170, R53, -INF , P5 ;  /* 0xff80000035aa7808 */ /* 0x000fe40002800000 */
[----:B------:R-:W-:-:S02]  /*2a80*/  ISETP.GT.AND P2, PT, R21, 0x49, PT ;  /* 0x000000491500780c */ /* 0x000fc40003f44270 */
[----:B------:R-:W-:Y:S02]  /*2a90*/  ISETP.GT.AND P5, PT, R21, 0x50, PT ;  /* 0x000000501500780c */ /* 0x000fe40003fa4270 */
[----:B------:R-:W-:Y:S02]  /*2aa0*/  FMNMX.FTZ R24, R75, R4, !PT ;  /* 0x000000044b187209 */ /* 0x000fe40007810000 */
[----:B------:R-:W-:Y:S02]  /*2ab0*/  FSEL R205, R48, -INF , P3 ;  /* 0xff80000030cd7808 */ /* 0x000fe40001800000 */
[----:B------:R-:W-:Y:S02]  /*2ac0*/  FSEL R160, R49, -INF , P1 ;  /* 0xff80000031a07808 */ /* 0x000fe40000800000 */
[C---:B------:R-:W-:Y:S02]  /*2ad0*/  ISETP.GT.AND P3, PT, R21.reuse, 0x41, PT ;  /* 0x000000411500780c */ /* 0x040fe40003f64270 */
[----:B------:R-:W-:-:S02]  /*2ae0*/  ISETP.GT.AND P1, PT, R21, 0x48, PT ;  /* 0x000000481500780c */ /* 0x000fc40003f24270 */
[----:B------:R-:W-:Y:S02]  /*2af0*/  FSEL R157, R56, -INF , P4 ;  /* 0xff800000389d7808 */ /* 0x000fe40002000000 */
[----:B------:R-:W-:Y:S02]  /*2b00*/  ISETP.GT.AND P4, PT, R21, 0x51, PT ;  /* 0x000000511500780c */ /* 0x000fe40003f84270 */
[----:B------:R-:W-:Y:S02]  /*2b10*/  FSEL R171, R61, -INF , P2 ;  /* 0xff8000003dab7808 */ /* 0x000fe40001000000 */
[----:B------:R-:W-:Y:S02]  /*2b20*/  FSEL R4, R64, -INF , P5 ;  /* 0xff80000040047808 */ /* 0x000fe40002800000 */
[----:B------:R-:W-:Y:S02]  /*2b30*/  FMNMX.FTZ R24, R29, R24, !PT ;  /* 0x000000181d187209 */ /* 0x000fe40007810000 */
[----:B------:R-:W-:-:S02]  /*2b40*/  ISETP.GT.AND P2, PT, R72, RZ, PT ;  /* 0x000000ff4800720c */ /* 0x000fc40003f44270 */
[----:B------:R-:W-:Y:S02]  /*2b50*/  ISETP.GT.AND P5, PT, R72, 0x1, PT ;  /* 0x000000014800780c */ /* 0x000fe40003fa4270 */
[----:B------:R-:W-:Y:S02]  /*2b60*/  FSEL R161, R57, -INF , P3 ;  /* 0xff80000039a17808 */ /* 0x000fe40001800000 */
[----:B------:R-:W-:Y:S02]  /*2b70*/  FSEL R166, R60, -INF , P1 ;  /* 0xff8000003ca67808 */ /* 0x000fe40000800000 */
[C---:B------:R-:W-:Y:S02]  /*2b80*/  ISETP.GT.AND P3, PT, R21.reuse, 0x58, PT ;  /* 0x000000581500780c */ /* 0x040fe40003f64270 */
[----:B------:R-:W-:Y:S02]  /*2b90*/  ISETP.GT.AND P1, PT, R21, 0x59, PT ;  /* 0x000000591500780c */ /* 0x000fe40003f24270 */
[----:B------:R-:W-:-:S02]  /*2ba0*/  FSEL R162, R65, -INF , P4 ;  /* 0xff80000041a27808 */ /* 0x000fc40002000000 */
[----:B------:R-:W-:Y:S02]  /*2bb0*/  FMNMX.FTZ R21, R5, R24, !PT ;  /* 0x0000001805157209 */ /* 0x000fe40007810000 */
[----:B------:R-:W-:Y:S02]  /*2bc0*/  ISETP.GT.AND P4, PT, R72, 0x8, PT ;  /* 0x000000084800780c */ /* 0x000fe40003f84270 */
[----:B------:R-:W-:Y:S02]  /*2bd0*/  FSEL R26, R26, -INF , P2 ;  /* 0xff8000001a1a7808 */ /* 0x000fe40001000000 */
[----:B------:R-:W-:Y:S02]  /*2be0*/  FSEL R24, R27, -INF , P5 ;  /* 0xff8000001b187808 */ /* 0x000fe40002800000 */
[----:B------:R-:W-:Y:S02]  /*2bf0*/  FSEL R167, R68, -INF , P3 ;  /* 0xff80000044a77808 */ /* 0x000fe40001800000 */
[----:B------:R-:W-:-:S02]  /*2c00*/  FMNMX.FTZ R28, R158, R21, !PT ;  /* 0x000000159e1c7209 */ /* 0x000fc40007810000 */
[----:B------:R-:W-:Y:S02]  /*2c10*/  ISETP.GT.AND P3, PT, R72, 0x9, PT ;  /* 0x000000094800780c */ /* 0x000fe40003f64270 */
[----:B------:R-:W-:Y:S02]  /*2c20*/  FSEL R30, R30, -INF , P4 ;  /* 0xff8000001e1e7808 */ /* 0x000fe40002000000 */
[----:B------:R-:W-:Y:S02]  /*2c30*/  FMNMX.FTZ R21, R26, R24, !PT ;  /* 0x000000181a157209 */ /* 0x000fe40007810000 */
[----:B------:R-:W-:Y:S02]  /*2c40*/  FMNMX.FTZ R27, R163, R28, !PT ;  /* 0x0000001ca31b7209 */ /* 0x000fe40007810000 */
[----:B------:R-:W-:Y:S02]  /*2c50*/  ISETP.GT.AND P2, PT, R72, 0x10, PT ;  /* 0x000000104800780c */ /* 0x000fe40003f44270 */
[----:B------:R-:W-:-:S02]  /*2c60*/  FSEL R28, R31, -INF , P3 ;  /* 0xff8000001f1c7808 */ /* 0x000fc40001800000 */
[----:B------:R-:W-:Y:S02]  /*2c70*/  FMNMX.FTZ R21, R30, R21, !PT ;  /* 0x000000151e157209 */ /* 0x000fe40007810000 */
[----:B------:R-:W-:Y:S02]  /*2c80*/  ISETP.GT.AND P4, PT, R72, 0x11, PT ;  /* 0x000000114800780c */ /* 0x000fe40003f84270 */
[----:B------:R-:W-:Y:S02]  /*2c90*/  FSEL R173, R34, -INF , P2 ;  /* 0xff80000022ad7808 */ /* 0x000fe40001000000 */
[----:B------:R-:W-:Y:S02]  /*2ca0*/  FMNMX.FTZ R32, R28, R21, !PT ;  /* 0x000000151c207209 */ /* 0x000fe40007810000 */
[----:B------:R-:W-:Y:S02]  /*2cb0*/  FMNMX.FTZ R27, R168, R27, !PT ;  /* 0x0000001ba81b7209 */ /* 0x000fe40007810000 */
[----:B------:R-:W-:-:S02]  /*2cc0*/  ISETP.GT.AND P3, PT, R72, 0x18, PT ;  /* 0x000000184800780c */ /* 0x000fc40003f64270 */
[----:B------:R-:W-:Y:S02]  /*2cd0*/  FSEL R185, R35, -INF , P4 ;  /* 0xff80000023b97808 */ /* 0x000fe40002000000 */
[----:B------:R-:W-:Y:S02]  /*2ce0*/  FMNMX.FTZ R32, R173, R32, !PT ;  /* 0x00000020ad207209 */ /* 0x000fe40007810000 */
[----:B------:R-:W-:Y:S02]  /*2cf0*/  FMNMX.FTZ R34, R206, R27, !PT ;  /* 0x0000001bce227209 */ /* 0x000fe40007810000 */
[----:B------:R-:W-:Y:S02]  /*2d00*/  ISETP.GT.AND P2, PT, R72, 0x19, PT ;  /* 0x000000194800780c */ /* 0x000fe40003f44270 */
[----:B------:R-:W-:Y:S02]  /*2d10*/  FSEL R190, R38, -INF , P3 ;  /* 0xff80000026be7808 */ /* 0x000fe40001800000 */
[----:B------:R-:W-:-:S02]  /*2d20*/  FMNMX.FTZ R21, R185, R32, !PT ;  /* 0x00000020b9157209 */ /* 0x000fc40007810000 */
        /* <DEDUP_REMOVED lines=16> */
[----:B------:R-:W-:Y:S02]  /*2e30*/  ISETP.GT.AND P3, PT, R72, 0x30, PT ;  /* 0x000000304800780c */ /* 0x000fe40003f64270 */
[----:B------:R-:W-:-:S02]  /*2e40*/  FSEL R195, R47, -INF , P4 ;  /* 0xff8000002fc37808 */ /* 0x000fc40002000000 */
[----:B------:R-:W-:Y:S02]  /*2e50*/  FMNMX.FTZ R32, R191, R32, !PT ;  /* 0x00000020bf207209 */ /* 0x000fe40007810000 */
[----:B------:R-:W-:Y:S02]  /*2e60*/  FMNMX.FTZ R34, R160, R27, !PT ;  /* 0x0000001ba0227209 */ /* 0x000fe40007810000 */
[----:B------:R-:W-:Y:S02]  /*2e70*/  ISETP.GT.AND P2, PT, R72, 0x31, PT ;  /* 0x000000314800780c */ /* 0x000fe40003f44270 */
[----:B------:R-:W-:Y:S02]  /*2e80*/  FSEL R175, R50, -INF , P3 ;  /* 0xff80000032af7808 */ /* 0x000fe40001800000 */
[----:B------:R-:W-:Y:S02]  /*2e90*/  FMNMX.FTZ R32, R195, R32, !PT ;  /* 0x00000020c3207209 */ /* 0x000fe40007810000 */
        /* <DEDUP_REMOVED lines=25> */
[----:B------:R-:W-:Y:S02]  /*3030*/  FSEL R172, R69, -INF , P1 ;  /* 0xff80000045ac7808 */ /* 0x000fe40000800000 */
        /* <DEDUP_REMOVED lines=13> */
[----:B------:R-:W-:Y:S01]  /*3110*/  FSEL R198, R70, -INF , P1 ;  /* 0xff80000046c67808 */ /* 0x000fe20000800000 */
[----:B------:R-:W2:Y:S01]  /*3120*/  SHFL.BFLY PT, R34, R27, 0x2, 0x1f ;  /* 0x0c401f001b227f89 */ /* 0x000ea200000e0000 */
[----:B------:R-:W-:Y:S02]  /*3130*/  FMNMX.FTZ R21, R193, R32, !PT ;  /* 0x00000020c1157209 */ /* 0x000fe40007810000 */
[----:B------:R-:W-:Y:S02]  /*3140*/  FSEL R204, R71, -INF , P2 ;  /* 0xff80000047cc7808 */ /* 0x000fe40001000000 */
[----:B------:R-:W-:-:S04]  /*3150*/  FMNMX.FTZ R21, R198, R21, !PT ;  /* 0x00000015c6157209 */ /* 0x000fc80007810000 */
[----:B------:R-:W-:-:S05]  /*3160*/  FMNMX.FTZ R31, R204, R21, !PT ;  /* 0x00000015cc1f7209 */ /* 0x000fca0007810000 */
[----:B------:R-:W3:Y:S01]  /*3170*/  SHFL.BFLY PT, R32, R31, 0x2, 0x1f ;  /* 0x0c401f001f207f89 */ /* 0x000ee200000e0000 */
[----:B--2---:R-:W-:-:S05]  /*3180*/  FMNMX.FTZ R34, R27, R34, !PT ;  /* 0x000000221b227209 */ /* 0x004fca0007810000 */
[----:B------:R-:W2:Y:S01]  /*3190*/  SHFL.BFLY PT, R21, R34, 0x1, 0x1f ;  /* 0x0c201f0022157f89 */ /* 0x000ea200000e0000 */
[----:B---3--:R-:W-:-:S05]  /*31a0*/  FMNMX.FTZ R32, R31, R32, !PT ;  /* 0x000000201f207209 */ /* 0x008fca0007810000 */
[----:B------:R-:W3:Y:S01]  /*31b0*/  SHFL.BFLY PT, R27, R32, 0x1, 0x1f ;  /* 0x0c201f00201b7f89 */ /* 0x000ee200000e0000 */
[----:B--2---:R-:W-:-:S04]  /*31c0*/  FMNMX.FTZ R21, R34, R21, !PT ;  /* 0x0000001522157209 */ /* 0x004fc80007810000 */
[C---:B------:R-:W-:Y:S01]  /*31d0*/  FSETP.NEU.FTZ.AND P1, PT, R21.reuse, -INF , PT ;  /* 0xff8000001500780b */ /* 0x040fe20003f3d000 */
[----:B------:R-:W-:-:S05]  /*31e0*/  FMUL.FTZ R202, R21, UR5 ;  /* 0x0000000515ca7c20 */ /* 0x000fca0008410000 */
[----:B------:R-:W-:Y:S02]  /*31f0*/  FSEL R202, R202, RZ, P1 ;  /* 0x000000ffcaca7208 */ /* 0x000fe40000800000 */
[----:B---3--:R-:W-:-:S03]  /*3200*/  FMNMX.FTZ R156, R32, R27, !PT ;  /* 0x0000001b209c7209 */ /* 0x008fc60007810000 */
[--C-:B------:R-:W-:Y:S01]  /*3210*/  FFMA.FTZ R177, R73, UR5, -R202.reuse ;  /* 0x0000000549b17c23 */ /* 0x100fe200080108ca */
[--C-:B------:R-:W-:Y:S01]  /*3220*/  FFMA.FTZ R178, R25, UR5, -R202.reuse ;  /* 0x0000000519b27c23 */ /* 0x100fe200080108ca */
[--C-:B------:R-:W-:Y:S01]  /*3230*/  FFMA.FTZ R179, R75, UR5, -R202.reuse ;  /* 0x000000054bb37c23 */ /* 0x100fe200080108ca */
[C---:B------:R-:W-:Y:S01]  /*3240*/  FSETP.NEU.FTZ.AND P1, PT, R156.reuse, -INF , PT ;  /* 0xff8000009c00780b */ /* 0x040fe20003f3d000 */
[----:B------:R-:W-:Y:S01]  /*3250*/  FMUL.FTZ R203, R156, UR5 ;  /* 0x000000059ccb7c20 */ /* 0x000fe20008410000 */
[--C-:B------:R-:W-:Y:S01]  /*3260*/  FFMA.FTZ R180, R29, UR5, -R202.reuse ;  /* 0x000000051db47c23 */ /* 0x100fe200080108ca */
[----:B------:R-:W-:Y:S01]  /*3270*/  MUFU.EX2 R177, R177 ;  /* 0x000000b100b17308 */ /* 0x000fe20000000800 */
[--C-:B------:R-:W-:Y:S01]  /*3280*/  FFMA.FTZ R5, R5, UR5, -R202.reuse ;  /* 0x0000000505057c23 */ /* 0x100fe200080108ca */
[--C-:B------:R-:W-:Y:S01]  /*3290*/  FFMA.FTZ R158, R158, UR5, -R202.reuse ;  /* 0x000000059e9e7c23 */ /* 0x100fe200080108ca */
[----:B------:R-:W-:Y:S01]  /*32a0*/  FSEL R203, R203, RZ, P1 ;  /* 0x000000ffcbcb7208 */ /* 0x000fe20000800000 */
        /* <DEDUP_REMOVED lines=8> */
[----:B------:R-:W2:Y:S01]  /*3330*/  MUFU.EX2 R178, R178 ;  /* 0x000000b200b27308 */ /* 0x000ea20000000800 */
        /* <DEDUP_REMOVED lines=16> */
[----:B--2---:R-:W-:Y:S01]  /*3440*/  F2FP.BF16.F32.PACK_AB R152, R178, R177 ;  /* 0x000000b1b298723e */ /* 0x004fe200000010ff */
        /* <DEDUP_REMOVED lines=15> */
[----:B---3--:R-:W-:Y:S01]  /*3540*/  F2FP.BF16.F32.PACK_AB R154, R180, R179 ;  /* 0x000000b3b49a723e */ /* 0x008fe200000010ff */
[--C-:B------:R-:W-:Y:S01]  /*3550*/  FFMA.FTZ R162, R162, UR5, -R202.reuse ;  /* 0x00000005a2a27c23 */ /* 0x100fe200080108ca */
[--C-:B------:R-:W-:Y:S01]  /*3560*/  FFMA.FTZ R167, R167, UR5, -R202.reuse ;  /* 0x00000005a7a77c23 */ /* 0x100fe200080108ca */
[----:B------:R-:W-:Y:S01]  /*3570*/  FFMA.FTZ R172, R172, UR5, -R202 ;  /* 0x00000005acac7c23 */ /* 0x000fe200080108ca */
[--C-:B------:R-:W-:Y:S01]  /*3580*/  FFMA.FTZ R189, R189, UR5, -R203.reuse ;  /* 0x00000005bdbd7c23 */ /* 0x100fe200080108cb */
[--C-:B------:R-:W-:Y:S01]  /*3590*/  FFMA.FTZ R193, R193, UR5, -R203.reuse ;  /* 0x00000005c1c17c23 */ /* 0x100fe200080108cb */
[--C-:B------:R-:W-:Y:S01]  /*35a0*/  FFMA.FTZ R198, R198, UR5, -R203.reuse ;  /* 0x00000005c6c67c23 */ /* 0x100fe200080108cb */
[----:B------:R-:W-:Y:S01]  /*35b0*/  MUFU.EX2 R183, R183 ;  /* 0x000000b700b77308 */ /* 0x000fe20000000800 */
[----:B------:R-:W-:Y:S01]  /*35c0*/  FFMA.FTZ R202, R204, UR5, -R203 ;  /* 0x00000005ccca7c23 */ /* 0x000fe200080108cb */
[----:B------:R-:W-:-:S04]  /*35d0*/  FADD.FTZ R178, R177, R178 ;  /* 0x000000b2b1b27221 */ /* 0x000fc80000010000 */
[----:B------:R-:W-:Y:S02]  /*35e0*/  FADD.FTZ R179, R179, R178 ;  /* 0x000000b2b3b37221 */ /* 0x000fe40000010000 */
[----:B------:R-:W3:Y:S01]  /*35f0*/  MUFU.EX2 R184, R184 ;  /* 0x000000b800b87308 */ /* 0x000ee20000000800 */
[----:B--2---:R-:W-:Y:S01]  /*3600*/  F2FP.BF16.F32.PACK_AB R153, R182, R181 ;  /* 0x000000b5b699723e */ /* 0x004fe200000010ff */
[----:B------:R-:W-:Y:S01]  /*3610*/  FADD.FTZ R182, R181, R182 ;  /* 0x000000b6b5b67221 */ /* 0x000fe20000010000 */
[----:B------:R-:W-:-:S05]  /*3620*/  FADD.FTZ R180, R180, R179 ;  /* 0x000000b3b4b47221 */ /* 0x000fca0000010000 */
[----:B------:R-:W-:Y:S08]  /*3630*/  MUFU.EX2 R5, R5 ;  /* 0x0000000500057308 */ /* 0x000ff00000000800 */
[----:B------:R-:W-:Y:S01]  /*3640*/  MUFU.EX2 R158, R158 ;  /* 0x0000009e009e7308 */ /* 0x000fe20000000800 */
[----:B---3--:R-:W-:Y:S01]  /*3650*/  F2FP.BF16.F32.PACK_AB R155, R184, R183 ;  /* 0x000000b7b89b723e */ /* 0x008fe200000010ff */
        /* <DEDUP_REMOVED lines=8> */
[----:B------:R-:W2:Y:S08]  /*36e0*/  MUFU.EX2 R173, R173 ;  /* 0x000000ad00ad7308 */ /* 0x000eb00000000800 */
[----:B------:R-:W3:Y:S08]  /*36f0*/  MUFU.EX2 R185, R185 ;  /* 0x000000b900b97308 */ /* 0x000ef00000000800 */
[----:B------:R-:W-:Y:S01]  /*3700*/  MUFU.EX2 R190, R190 ;  /* 0x000000be00be7308 */ /* 0x000fe20000000800 */
[----:B--2---:R-:W-:-:S07]  /*3710*/  FADD.FTZ R184, R173, R184 ;  /* 0x000000b8adb87221 */ /* 0x004fce0000010000 */
[----:B------:R-:W2:Y:S08]  /*3720*/  MUFU.EX2 R194, R194 ;  /* 0x000000c200c27308 */ /* 0x000eb00000000800 */
[----:B------:R-:W-:Y:S08]  /*3730*/  MUFU.EX2 R206, R206 ;  /* 0x000000ce00ce7308 */ /* 0x000ff00000000800 */
[----:B------:R-:W-:Y:S08]  /*3740*/  MUFU.EX2 R159, R159 ;  /* 0x0000009f009f7308 */ /* 0x000ff00000000800 */
[----:B------:R-:W-:Y:S08]  /*3750*/  MUFU.EX2 R164, R164 ;  /* 0x000000a400a47308 */ /* 0x000ff00000000800 */
[----:B------:R-:W-:Y:S08]  /*3760*/  MUFU.EX2 R169, R169 ;  /* 0x000000a900a97308 */ /* 0x000ff00000000800 */
[----:B------:R-:W4:Y:S08]  /*3770*/  MUFU.EX2 R174, R174 ;  /* 0x000000ae00ae7308 */ /* 0x000f300000000800 */
[----:B------:R-:W5:Y:S08]  /*3780*/  MUFU.EX2 R186, R186 ;  /* 0x000000ba00ba7308 */ /* 0x000f700000000800 */
[----:B------:R-:W-:Y:S08]  /*3790*/  MUFU.EX2 R191, R191 ;  /* 0x000000bf00bf7308 */ /* 0x000ff00000000800 */
[----:B------:R-:W0:Y:S08]  /*37a0*/  MUFU.EX2 R195, R195 ;  /* 0x000000c300c37308 */ /* 0x000e300000000800 */
[----:B------:R-:W-:Y:S08]  /*37b0*/  MUFU.EX2 R205, R205 ;  /* 0x000000cd00cd7308 */ /* 0x000ff00000000800 */
[----:B------:R-:W-:Y:S08]  /*37c0*/  MUFU.EX2 R160, R160 ;  /* 0x000000a000a07308 */ /* 0x000ff00000000800 */
[----:B------:R-:W-:Y:S08]  /*37d0*/  MUFU.EX2 R165, R165 ;  /* 0x000000a500a57308 */ /* 0x000ff00000000800 */
[----:B------:R-:W-:Y:S08]  /*37e0*/  MUFU.EX2 R170, R170 ;  /* 0x000000aa00aa7308 */ /* 0x000ff00000000800 */
[----:B------:R-:W1:Y:S08]  /*37f0*/  MUFU.EX2 R175, R175 ;  /* 0x000000af00af7308 */ /* 0x000e700000000800 */
[----:B------:R-:W1:Y:S08]  /*3800*/  MUFU.EX2 R187, R187 ;  /* 0x000000bb00bb7308 */ /* 0x000e700000000800 */
[----:B------:R-:W-:Y:S08]  /*3810*/  MUFU.EX2 R192, R192 ;  /* 0x000000c000c07308 */ /* 0x000ff00000000800 */
[----:B------:R-:W1:Y:S08]  /*3820*/  MUFU.EX2 R196, R196 ;  /* 0x000000c400c47308 */ /* 0x000e700000000800 */
        /* <DEDUP_REMOVED lines=8> */
[----:B------:R-:W1:Y:S08]  /*38b0*/  MUFU.EX2 R4, R4 ;  /* 0x0000000400047308 */ /* 0x000e700000000800 */
[----:B------:R-:W-:Y:S08]  /*38c0*/  MUFU.EX2 R162, R162 ;  /* 0x000000a200a27308 */ /* 0x000ff00000000800 */
[----:B------:R-:W-:Y:S08]  /*38d0*/  MUFU.EX2 R167, R167 ;  /* 0x000000a700a77308 */ /* 0x000ff00000000800 */
[----:B------:R-:W-:Y:S08]  /*38e0*/  MUFU.EX2 R172, R172 ;  /* 0x000000ac00ac7308 */ /* 0x000ff00000000800 */
[----:B------:R-:W1:Y:S01]  /*38f0*/  MUFU.EX2 R189, R189 ;  /* 0x000000bd00bd7308 */ /* 0x000e620000000800 */
[----:B------:R-:W-:-:S02]  /*3900*/  WARPGROUP.DEPBAR.LE gsb0, 0x0 ;  /* 0x00008000000079c5 */ /* 0x000fc40000010000 */
[----:B------:R-:W-:Y:S01]  /*3910*/  F2FP.BF16.F32.PACK_AB R152, R158, R5 ;  /* 0x000000059e98723e */ /* 0x000fe200000010ff */
[----:B------:R-:W-:Y:S01]  /*3920*/  FADD.FTZ R5, R5, R180 ;  /* 0x000000b405057221 */ /* 0x000fe20000010000 */
[C---:B---3--:R-:W-:Y:S01]  /*3930*/  F2FP.BF16.F32.PACK_AB R153, R185.reuse, R173 ;  /* 0x000000adb999723e */ /* 0x048fe200000010ff */
[----:B------:R-:W-:Y:S01]  /*3940*/  FADD.FTZ R185, R185, R184 ;  /* 0x000000b8b9b97221 */ /* 0x000fe20000010000 */
[----:B------:R-:W-:Y:S01]  /*3950*/  F2FP.BF16.F32.PACK_AB R154, R168, R163 ;  /* 0x000000a3a89a723e */ /* 0x000fe200000010ff */
[----:B------:R-:W3:Y:S01]  /*3960*/  MUFU.EX2 R193, R193 ;  /* 0x000000c100c17308 */ /* 0x000ee20000000800 */
[----:B--2---:R-:W-:Y:S01]  /*3970*/  F2FP.BF16.F32.PACK_AB R155, R194, R190 ;  /* 0x000000bec29b723e */ /* 0x004fe200000010ff */
        /* <DEDUP_REMOVED lines=9> */
[----:B----4-:R-:W-:Y:S01]  /*3a10*/  FADD.FTZ R185, R174, R185 ;  /* 0x000000b9aeb97221 */ /* 0x010fe20000010000 */
[----:B------:R-:W-:-:S02]  /*3a20*/  UMOV UR11, 0x40000040 ;  /* 0x40000040000b7882 */ /* 0x000fc40000000000 */
[----:B------:R-:W2:Y:S01]  /*3a30*/  MUFU.EX2 R202, R202 ;  /* 0x000000ca00ca7308 */ /* 0x000ea20000000800 */
[----:B------:R-:W-:Y:S02]  /*3a40*/  WARPGROUP.DEPBAR.LE gsb0, 0x0 ;  /* 0x00008000000079c5 */ /* 0x000fe40000010000 */
[----:B------:R-:W-:Y:S01]  /*3a50*/  F2FP.BF16.F32.PACK_AB R152, R159, R206 ;  /* 0x000000ce9f98723e */ /* 0x000fe200000010ff */
[----:B------:R-:W-:Y:S01]  /*3a60*/  FADD.FTZ R206, R206, R163 ;  /* 0x000000a3cece7221 */ /* 0x000fe20000010000 */
[C---:B-----5:R-:W-:Y:S01]  /*3a70*/  F2FP.BF16.F32.PACK_AB R153, R186.reuse, R174 ;  /* 0x000000aeba99723e */ /* 0x060fe200000010ff */
        /* <DEDUP_REMOVED lines=9> */
[----:B-1----:R-:W-:-:S05]  /*3b10*/  FADD.FTZ R186, R175, R186 ;  /* 0x000000baafba7221 */ /* 0x002fca0000010000 */
[----:B------:R-:W-:Y:S01]  /*3b20*/  HGMMA.64x256x16.F32.BF16 R24, R152, gdesc[UR8].tnspB, R24, gsb0 ;  /* 0x43e0000898187df0 */ /* 0x000fe20008001818 */
[----:B------:R-:W-:Y:S01]  /*3b30*/  UIADD3 UR10, UR4, 0x180, URZ ;  /* 0x00000180040a7890 */ /* 0x000fe2000fffe03f */
[----:B------:R-:W-:Y:S01]  /*3b40*/  UMOV UR11, 0x40000040 ;  /* 0x40000040000b7882 */ /* 0x000fe20000000000 */
[----:B------:R-:W-:Y:S02]  /*3b50*/  WARPGROUP.DEPBAR.LE gsb0, 0x0 ;  /* 0x00008000000079c5 */ /* 0x000fe40000010000 */
[----:B------:R-:W-:Y:S01]  /*3b60*/  F2FP.BF16.F32.PACK_AB R152, R160, R205 ;  /* 0x000000cda098723e */ /* 0x000fe200000010ff */
[----:B------:R-:W-:Y:S01]  /*3b70*/  FADD.FTZ R205, R205, R164 ;  /* 0x000000a4cdcd7221 */ /* 0x000fe20000010000 */
[C---:B------:R-:W-:Y:S01]  /*3b80*/  F2FP.BF16.F32.PACK_AB R153, R187.reuse, R175 ;  /* 0x000000afbb99723e */ /* 0x040fe200000010ff */
        /* <DEDUP_REMOVED lines=27> */
[----:B------:R-:W-:-:S07]  /*3d40*/  FADD.FTZ R188, R189, R188 ;  /* 0x000000bcbdbc7221 */ /* 0x000fce0000010000 */
[----:B------:R-:W-:Y:S01]  /*3d50*/  HGMMA.64x256x16.F32.BF16 R24, R152, gdesc[UR8].tnspB, R24, gsb0 ;  /* 0x43e0000898187df0 */ /* 0x000fe20008001818 */
[----:B------:R-:W-:Y:S01]  /*3d60*/  UIADD3 UR10, UR4, 0x280, URZ ;  /* 0x00000280040a7890 */ /* 0x000fe2000fffe03f */
[----:B------:R-:W-:Y:S01]  /*3d70*/  UMOV UR11, 0x40000040 ;  /* 0x40000040000b7882 */ /* 0x000fe20000000000 */
[----:B------:R-:W-:Y:S02]  /*3d80*/  WARPGROUP.DEPBAR.LE gsb0, 0x0 ;  /* 0x00008000000079c5 */ /* 0x000fe40000010000 */
[C---:B------:R-:W-:Y:S01]  /*3d90*/  F2FP.BF16.F32.PACK_AB R152, R162.reuse, R4 ;  /* 0x00000004a298723e */ /* 0x040fe200000010ff */
[----:B------:R-:W-:Y:S01]  /*3da0*/  FADD.FTZ R162, R162, R171 ;  /* 0x000000aba2a27221 */ /* 0x000fe20000010000 */
[C---:B---3--:R-:W-:Y:S01]  /*3db0*/  F2FP.BF16.F32.PACK_AB R153, R193.reuse, R189 ;  /* 0x000000bdc199723e */ /* 0x048fe200000010ff */
[----:B------:R-:W-:Y:S01]  /*3dc0*/  FADD.FTZ R193, R193, R188 ;  /* 0x000000bcc1c17221 */ /* 0x000fe20000010000 */
[----:B------:R-:W-:Y:S01]  /*3dd0*/  F2FP.BF16.F32.PACK_AB R154, R172, R167 ;  /* 0x000000a7ac9a723e */ /* 0x000fe200000010ff */
[----:B------:R-:W-:Y:S01]  /*3de0*/  FADD.FTZ R167, R167, R162 ;  /* 0x000000a2a7a77221 */ /* 0x000fe20000010000 */
[----:B--2---:R-:W-:Y:S01]  /*3df0*/  F2FP.BF16.F32.PACK_AB R155, R202, R198 ;  /* 0x000000c6ca9b723e */ /* 0x004fe200000010ff */
[----:B------:R-:W-:-:S02]  /*3e00*/  FADD.FTZ R193, R198, R193 ;  /* 0x000000c1c6c17221 */ /* 0x000fc40000010000 */
[----:B------:R-:W-:Y:S01]  /*3e10*/  FADD.FTZ R4, R172, R167 ;  /* 0x000000a7ac047221 */ /* 0x000fe20000010000 */
[----:B------:R-:W-:Y:S01]  /*3e20*/  WARPGROUP.ARRIVE ;  /* 0x00000000000079c5 */ /* 0x000fe20000000000 */
[----:B------:R-:W-:-:S12]  /*3e30*/  FADD.FTZ R5, R202, R193 ;  /* 0x000000c1ca057221 */ /* 0x000fd80000010000 */
[----:B------:R-:W-:Y:S03]  /*3e40*/  HGMMA.64x256x16.F32.BF16 R24, R152, gdesc[UR8].tnspB, R24, gsb0 ;  /* 0x43e0000898187df0 */ /* 0x000fe60008001818 */
[----:B------:R-:W-:Y:S02]  /*3e50*/  WARPGROUP.DEPBAR.LE gsb0, 0x0 ;  /* 0x00008000000079c5 */ /* 0x000fe40000010000 */
[----:B------:R-:W-:Y:S05]  /*3e60*/  @!P0 BRA `(.L_x_4666) ;  /* 0x0000000000048947 */ /* 0x000fea0003800000 */
[----:B------:R-:W-:Y:S01]  /*3e70*/  BPT.TRAP 0x1 ;  /* 0x000000040000795c */ /* 0x000fe20000300000 */
.L_x_4666:
[----:B------:R-:W0:Y:S01]  /*3e80*/  @P6 LDC R153, c[0x0][0x44c] ;  /* 0x00011300ff996b82 */ /* 0x000e220000000800 */
[----:B------:R-:W-:Y:S01]  /*3e90*/  R2UR UR4, R212 ;  /* 0x00000000d40472ca */ /* 0x000fe200000e0000 */
[----:B------:R-:W-:Y:S01]  /*3ea0*/  IMAD.U32 R152, RZ, RZ, UR60 ;  /* 0x0000003cff987e24 */ /* 0x000fe2000f8e00ff */
[----:B------:R-:W-:Y:S01]  /*3eb0*/  UIADD3 UR6, UR6, 0x32460, URZ ;  /* 0x0003246006067890 */ /* 0x000fe2000fffe03f */
[----:B------:R-:W-:-:S03]  /*3ec0*/  VIADD R201, R201, 0xfffffffe ;  /* 0xfffffffec9c97836 */ /* 0x000fc60000000000 */
[----:B------:R-:W-:Y:S01]  /*3ed0*/  UPRMT UR6, UR48, 0x654, UR6 ;  /* 0x0000065430067896 */ /* 0x000fe20008000006 */
[----:B------:R-:W1:Y:S06]  /*3ee0*/  @P6 LDC R154, c[0x0][0x450] ;  /* 0x00011400ff9a6b82 */ /* 0x000e6c0000000800 */
[----:B------:R-:W-:Y:S02]  /*3ef0*/  IMAD R207, R208, UR4, -R207 ;  /* 0x00000004d0cf7c24 */ /* 0x000fe4000f8e0acf */
[----:B------:R-:W-:Y:S01]  /*3f00*/  SYNCS.ARRIVE.TRANS64.RED.A1T0 RZ, [UR6], RZ ;  /* 0x000000ffffff79a7 */ /* 0x000fe20008100406 */
[----:B0-----:R-:W-:-:S05]  /*3f10*/  @P6 IMAD.HI.U32 R153, R153, UR60, RZ ;  /* 0x0000003c99996c27 */ /* 0x001fca000f8e00ff */
[----:B-1----:R-:W-:-:S05]  /*3f20*/  @P6 SHF.R.U32.HI R152, RZ, R154, R153 ;  /* 0x0000009aff986219 */ /* 0x002fca0000011699 */
[----:B------:R-:W-:-:S04]  /*3f30*/  IMAD.IADD R152, R207, 0x1, R152 ;  /* 0x00000001cf987824 */ /* 0x000fc800078e0298 */
[----:B------:R-:W-:-:S05]  /*3f40*/  IMAD.HI R152, R152, 0x2aaaaaab, RZ ;  /* 0x2aaaaaab98987827 */ /* 0x000fca00078e02ff */
[----:B------:R-:W-:-:S04]  /*3f50*/  SHF.R.U32.HI R153, RZ, 0x1f, R152 ;  /* 0x0000001fff997819 */ /* 0x000fc80000011698 */
[----:B------:R-:W-:-:S04]  /*3f60*/  LEA.HI.SX32 R153, R152, R153, 0x1c ;  /* 0x0000009998997211 */ /* 0x000fc800078fe2ff */
[----:B------:R-:W-:-:S04]  /*3f70*/  VIMNMX R211, RZ, R153, !PT ;  /* 0x00000099ffd37248 */ /* 0x000fc80007fe0100 */
[----:B------:R-:W-:-:S13]  /*3f80*/  ISETP.GE.AND P1, PT, R201, R211, PT ;  /* 0x000000d3c900720c */ /* 0x000fda0003f26270 */
[----:B------:R-:W-:Y:S05]  /*3f90*/  @!P1 BRA `(.L_x_4667) ;  /* 0x0000002800c49947 */ /* 0x000fea0003800000 */
[----:B------:R-:W-:Y:S02]  /*3fa0*/  IMAD.MOV.U32 R203, RZ, RZ, R156 ;  /* 0x000000ffffcb7224 */ /* 0x000fe400078e009c */
[----:B------:R-:W-:-:S07]  /*3fb0*/  IMAD.MOV.U32 R202, RZ, RZ, R21 ;  /* 0x000000ffffca7224 */ /* 0x000fce00078e0015 */
.L_x_4678:
[----:B------:R-:W-:-:S04]  /*3fc0*/  UIADD3 UR38, UR38, 0x1, URZ ;  /* 0x0000000126267890 */ /* 0x000fc8000fffe03f */
[----:B------:R-:W-:-:S04]  /*3fd0*/  UISETP.NE.AND UP0, UPT, UR38, 0x2, UPT ;  /* 0x000000022600788c */ /* 0x000fc8000bf05270 */
[----:B------:R-:W-:Y:S02]  /*3fe0*/  USEL UR6, UR38, URZ, UP0 ;  /* 0x0000003f26067287 */ /* 0x000fe40008000000 */
[----:B------:R-:W-:-:S04]  /*3ff0*/  USEL UR4, URZ, 0x1, UP0 ;  /* 0x000000013f047887 */ /* 0x000fc80008000000 */
[----:B------:R-:W-:Y:S01]  /*4000*/  ULOP3.LUT UR39, UR39, UR4, URZ, 0x3c, !UPT ;  /* 0x0000000427277292 */ /* 0x000fe2000f8e3c3f */
[----:B------:R-:W-:Y:S01]  /*4010*/  UMOV UR38, UR6 ;  /* 0x0000000600267c82 */ /* 0x000fe20008000000 */
[----:B------:R-:W-:Y:S10]  /*4020*/  @!P0 BRA `(.L_x_4668) ;  /* 0x0000000000048947 */ /* 0x000ff40003800000 */
[----:B------:R-:W-:Y:S01]  /*4030*/  BPT.TRAP 0x1 ;  /* 0x000000040000795c */ /* 0x000fe20000300000 */
.L_x_4668:
        /* <DEDUP_REMOVED lines=9> */
.L_x_4669:
[----:B-1----:R-:W-:Y:S05]  /*40d0*/  @P1 BRA `(.L_x_4670) ;  /* 0x0000000000081947 */ /* 0x002fea0003800000 */
[----:B------:R-:W1:Y:S02]  /*40e0*/  SYNCS.PHASECHK.TRANS64.TRYWAIT P1, [UR4+0x32430], R0 ;  /* 0x03243000ff0075a7 */ /* 0x000e640008020144 */
[----:B-1----:R-:W-:Y:S05]  /*40f0*/  @!P1 BRA `(.L_x_4671) ;  /* 0x000000d000089947 */ /* 0x002fea0003800000 */
.L_x_4670:
[----:B------:R-:W-:Y:S01]  /*4100*/  R2UR UR5, R20 ;  /* 0x00000000140572ca */ /* 0x000fe200000e0000 */
[----:B------:R-:W-:Y:S01]  /*4110*/  WARPGROUP.ARRIVE ;  /* 0x00000000000079c5 */ /* 0x000fe20000000000 */
[----:B------:R-:W-:Y:S01]  /*4120*/  R2UR UR48, R22 ;  /* 0x00000000163072ca */ /* 0x000fe200000e0000 */
[----:B------:R-:W-:Y:S01]  /*4130*/  UMOV UR51, 0x40000040 ;  /* 0x4000004000337882 */ /* 0x000fe20000000000 */
[----:B------:R-:W-:-:S09]  /*4140*/  R2UR UR49, R23 ;  /* 0x00000000173172ca */ /* 0x000fd200000e0000 */
[----:B------:R-:W-:-:S07]  /*4150*/  UIMAD UR5, UR38, 0x300, UR5 ;  /* 0x00000300260578a4 */ /* 0x000fce000f8e0205 */
[----:B------:R-:W-:Y:S02]  /*4160*/  UMOV UR50, UR5 ;  /* 0x0000000500327c82 */ /* 0x000fe40008000000 */
        /* <DEDUP_REMOVED lines=25> */
.L_x_4672:
[----:B------:R2:W3:Y:S01]  /*4300*/  SYNCS.PHASECHK.TRANS64.TRYWAIT P1, [UR4+0x32450], R0 ;  /* 0x03245000ff0075a7 */ /* 0x0004e20008020144 */
[----:B------:R-:W-:Y:S05]  /*4310*/  @!P0 BRA `(.L_x_4673) ;  /* 0x0000000000048947 */ /* 0x000fea0003800000 */
[----:B------:R-:W-:Y:S01]  /*4320*/  BPT.TRAP 0x1 ;  /* 0x000000040000795c */ /* 0x000fe20000300000 */
.L_x_4673:
[----:B---3--:R-:W-:Y:S05]  /*4330*/  @P1 BRA `(.L_x_4674) ;  /* 0x0000000000081947 */ /* 0x008fea0003800000 */
[----:B------:R-:W3:Y:S02]  /*4340*/  SYNCS.PHASECHK.TRANS64.TRYWAIT P1, [UR4+0x32450], R0 ;  /* 0x03245000ff0075a7 */ /* 0x000ee40008020144 */
[----:B---3--:R-:W-:Y:S05]  /*4350*/  @!P1 BRA `(.L_x_4675) ;  /* 0x000000cc00889947 */ /* 0x008fea0003800000 */
.L_x_4674:
        /* <DEDUP_REMOVED lines=30> */
[----:B-1----:R-:W-:-:S04]  /*4540*/  SHF.R.U32.HI R21, RZ, 0x7, R21 ;  /* 0x00000007ff157819 */ /* 0x002fc80000011615 */
        /* <DEDUP_REMOVED lines=70> */
.L_x_4676:
[----:B------:R-:W-:Y:S01]  /*49b0*/  ISETP.NE.AND P1, PT, R228, 0x1, PT ;  /* 0x00000001e400780c */ /* 0x000fe20003f25270 */
[----:B------:R-:W-:Y:S01]  /*49c0*/  VIADD R21, R213, UR60 ;  /* 0x0000003cd5157c36 */ /* 0x000fe20008000000 */
[----:B------:R-:W1:Y:S01]  /*49d0*/  LDC R204, c[0x0][0x2f0] ;  /* 0x0000bc00ffcc7b82 */ /* 0x000e620000000800 */
[----:B------:R-:W-:Y:S01]  /*49e0*/  R2UR UR5, R212 ;  /* 0x00000000d40572ca */ /* 0x000fe200000e0000 */
[----:B------:R-:W-:Y:S02]  /*49f0*/  UIADD3 UR10, UR4, 0x32440, URZ ;  /* 0x00032440040a7890 */ /* 0x000fe4000fffe03f */
[----:B------:R-:W-:Y:S02]  /*4a00*/  UIMAD UR6, UR6, 0xc00, UR7 ;  /* 0x00000c00060678a4 */ /* 0x000fe4000f8e0207 */
[----:B------:R-:W-:Y:S01]  /*4a10*/  UPRMT UR10, UR54, 0x654, UR10 ;  /* 0x00000654360a7896 */ /* 0x000fe2000800000a */
[----:B------:R-:W-:-:S04]  /*4a20*/  UMOV UR11, 0x40000040 ;  /* 0x40000040000b7882 */ /* 0x000fc80000000000 */
[----:B------:R-:W2:Y:S08]  /*4a30*/  @P1 LDC R206, c[0x0][0x44c] ;  /* 0x00011300ffce1b82 */ /* 0x000eb00000000800 */
[----:B------:R-:W3:Y:S01]  /*4a40*/  @P1 LDC R205, c[0x0][0x450] ;  /* 0x00011400ffcd1b82 */ /* 0x000ee20000000800 */
[----:B------:R-:W-:Y:S01]  /*4a50*/  SYNCS.ARRIVE.TRANS64.RED.A1T0 RZ, [UR10], RZ ;  /* 0x000000ffffff79a7 */ /* 0x000fe2000810040a */
[----:B------:R-:W-:Y:S01]  /*4a60*/  UMOV UR10, UR6 ;  /* 0x00000006000a7c82 */ /* 0x000fe20008000000 */
[----:B--2---:R-:W-:-:S05]  /*4a70*/  @P1 IMAD.HI.U32 R206, R21, R206, RZ ;  /* 0x000000ce15ce1227 */ /* 0x004fca00078e00ff */
[----:B---3--:R-:W-:Y:S01]  /*4a80*/  @P1 SHF.R.U32.HI R21, RZ, R205, R206 ;  /* 0x000000cdff151219 */ /* 0x008fe200000116ce */
[----:B------:R-:W-:-:S04]  /*4a90*/  IMAD.MOV.U32 R206, RZ, RZ, -0x60 ;  /* 0xffffffa0ffce7424 */ /* 0x000fc800078e00ff */
[----:B------:R-:W2:Y:S01]  /*4aa0*/  SHFL.IDX PT, R205, R21, RZ, 0x1c1f ;  /* 0x001c1fff15cd7589 */ /* 0x000ea200000e0000 */
[----:B------:R-:W-:-:S03]  /*4ab0*/  IMAD R206, R201, R206, 0x1 ;  /* 0x00000001c9ce7424 */ /* 0x000fc600078e02ce */
[----:B------:R-:W3:Y:S01]  /*4ac0*/  SHFL.IDX PT, R21, R21, 0x1, 0x1c1f ;  /* 0x003c1f0015157f89 */ /* 0x000ee200000e0000 */
[----:B------:R-:W-:-:S04]  /*4ad0*/  IMAD R206, R214, -0x2, R206 ;  /* 0xfffffffed6ce7824 */ /* 0x000fc800078e02ce */
[----:B-1----:R-:W-:Y:S01]  /*4ae0*/  IMAD R206, R204, UR5, R206 ;  /* 0x00000005ccce7c24 */ /* 0x002fe2000f8e02ce */
[----:B------:R-:W-:-:S04]  /*4af0*/  ULDC UR5, c[0x0][0x288] ;  /* 0x0000a20000057ab9 */ /* 0x000fc80000000800 */
[----:B--2---:R-:W-:-:S04]  /*4b00*/  IADD3 R204, R205, -UR5, R206 ;  /* 0x80000005cdcc7c10 */ /* 0x004fc8000fffe0ce */
[C---:B------:R-:W-:Y:S02]  /*4b10*/  ISETP.GT.AND P4, PT, R204.reuse, 0x8, PT ;  /* 0x00000008cc00780c */ /* 0x040fe40003f84270 */
[C---:B------:R-:W-:Y:S02]  /*4b20*/  ISETP.GT.AND P2, PT, R204.reuse, RZ, PT ;  /* 0x000000ffcc00720c */ /* 0x040fe40003f44270 */
[----:B------:R-:W-:Y:S02]  /*4b30*/  ISETP.GT.AND P1, PT, R204, 0x10, PT ;  /* 0x00000010cc00780c */ /* 0x000fe40003f24270 */
[----:B------:R-:W-:Y:S02]  /*4b40*/  FSEL R205, R156, -INF , P4 ;  /* 0xff8000009ccd7808 */ /* 0x000fe40002000000 */
[----:B------:R-:W-:Y:S02]  /*4b50*/  ISETP.GT.AND P4, PT, R204, 0x19, PT ;  /* 0x00000019cc00780c */ /* 0x000fe40003f84270 */
[----:B------:R-:W-:-:S02]  /*4b60*/  FSEL R152, R152, -INF , P2 ;  /* 0xff80000098987808 */ /* 0x000fc40001000000 */
[----:B------:R-:W-:Y:S02]  /*4b70*/  ISETP.GT.AND P2, PT, R204, 0x11, PT ;  /* 0x00000011cc00780c */ /* 0x000fe40003f44270 */
[----:B------:R-:W-:Y:S02]  /*4b80*/  FSEL R160, R160, -INF , P1 ;  /* 0xff800000a0a07808 */ /* 0x000fe40000800000 */
[C---:B------:R-:W-:Y:S02]  /*4b90*/  ISETP.GT.AND P1, PT, R204.reuse, 0x21, PT ;  /* 0x00000021cc00780c */ /* 0x040fe40003f24270 */
[----:B------:R-:W-:Y:S02]  /*4ba0*/  FSEL R165, R165, -INF , P4 ;  /* 0xff800000a5a57808 */ /* 0x000fe40002000000 */
[----:B------:R-:W-:Y:S02]  /*4bb0*/  ISETP.GT.AND P4, PT, R204, 0x30, PT ;  /* 0x00000030cc00780c */ /* 0x000fe40003f84270 */
[----:B---3--:R-:W-:Y:S01]  /*4bc0*/  IADD3 R21, R21, -UR5, R206 ;  /* 0x8000000515157c10 */ /* 0x008fe2000fffe0ce */
[----:B------:R-:W-:Y:S01]  /*4bd0*/  ULDC UR5, c[0x0][0xa80] ;  /* 0x0002a00000057ab9 */ /* 0x000fe20000000800 */
[----:B------:R-:W-:-:S02]  /*4be0*/  FSEL R161, R161, -INF , P2 ;  /* 0xff800000a1a17808 */ /* 0x000fc40001000000 */
[C---:B------:R-:W-:Y:S02]  /*4bf0*/  ISETP.GT.AND P2, PT, R204.reuse, 0x28, PT ;  /* 0x00000028cc00780c */ /* 0x040fe40003f44270 */
[----:B------:R-:W-:Y:S02]  /*4c00*/  FSEL R169, R169, -INF , P1 ;  /* 0xff800000a9a97808 */ /* 0x000fe40000800000 */
[----:B------:R-:W-:Y:S02]  /*4c10*/  ISETP.GT.AND P1, PT, R204, 0x38, PT ;  /* 0x00000038cc00780c */ /* 0x000fe40003f24270 */
[----:B------:R-:W-:Y:S02]  /*4c20*/  FSEL R176, R176, -INF , P4 ;  /* 0xff800000b0b07808 */ /* 0x000fe40002000000 */
[----:B------:R-:W-:Y:S02]  /*4c30*/  ISETP.GT.AND P4, PT, R21, RZ, PT ;  /* 0x000000ff1500720c */ /* 0x000fe40003f84270 */
[----:B------:R-:W-:-:S02]  /*4c40*/  FSEL R172, R172, -INF , P2 ;  /* 0xff800000acac7808 */ /* 0x000fc40001000000 */
[----:B------:R-:W-:Y:S02]  /*4c50*/  ISETP.GT.AND P2, PT, R204, 0x39, PT ;  /* 0x00000039cc00780c */ /* 0x000fe40003f44270 */
[----:B------:R-:W-:Y:S02]  /*4c60*/  FSEL R180, R180, -INF , P1 ;  /* 0xff800000b4b47808 */ /* 0x000fe40000800000 */
[----:B------:R-:W-:Y:S02]  /*4c70*/  ISETP.GT.AND P1, PT, R21, 0x1, PT ;  /* 0x000000011500780c */ /* 0x000fe40003f24270 */
[----:B------:R-:W-:Y:S02]  /*4c80*/  FSEL R154, R154, -INF , P4 ;  /* 0xff8000009a9a7808 */ /* 0x000fe40002000000 */
[----:B------:R-:W-:Y:S02]  /*4c90*/  FSEL R181, R181, -INF , P2 ;  /* 0xff800000b5b57808 */ /* 0x000fe40001000000 */
[----:B------:R-:W-:-:S02]  /*4ca0*/  ISETP.GT.AND P3, PT, R204, 0x1, PT ;  /* 0x00000001cc00780c */ /* 0x000fc40003f64270 */
[----:B------:R-:W-:Y:S02]  /*4cb0*/  ISETP.GT.AND P2, PT, R21, 0x8, PT ;  /* 0x000000081500780c */ /* 0x000fe40003f44270 */
[----:B------:R-:W-:Y:S02]  /*4cc0*/  FSEL R155, R155, -INF , P1 ;  /* 0xff8000009b9b7808 */ /* 0x000fe40000800000 */
[----:B------:R-:W-:Y:S02]  /*4cd0*/  FMNMX.FTZ R156, R154, R203, !PT ;  /* 0x000000cb9a9c7209 */ /* 0x000fe40007810000 */
[----:B------:R-:W-:Y:S02]  /*4ce0*/  FSEL R153, R153, -INF , P3 ;  /* 0xff80000099997808 */ /* 0x000fe40001800000 */
[----:B------:R-:W-:Y:S02]  /*4cf0*/  ISETP.GT.AND P4, PT, R21, 0x9, PT ;  /* 0x000000091500780c */ /* 0x000fe40003f84270 */
[----:B------:R-:W-:-:S02]  /*4d00*/  FSEL R158, R158, -INF , P2 ;  /* 0xff8000009e9e7808 */ /* 0x000fc40001000000 */
[----:B------:R-:W-:Y:S02]  /*4d10*/  FMNMX.FTZ R156, R155, R156, !PT ;  /* 0x0000009c9b9c7209 */ /* 0x000fe40007810000 */
[----:B------:R-:W-:Y:S02]  /*4d20*/  ISETP.GT.AND P3, PT, R204, 0x18, PT ;  /* 0x00000018cc00780c */ /* 0x000fe40003f64270 */
[----:B------:R-:W-:Y:S02]  /*4d30*/  ISETP.GT.AND P1, PT, R21, 0x10, PT ;  /* 0x000000101500780c */ /* 0x000fe40003f24270 */
[----:B------:R-:W-:Y:S02]  /*4d40*/  FSEL R159, R159, -INF , P4 ;  /* 0xff8000009f9f7808 */ /* 0x000fe40002000000 */
[----:B------:R-:W-:Y:S02]  /*4d50*/  FMNMX.FTZ R156, R158, R156, !PT ;  /* 0x0000009c9e9c7209 */ /* 0x000fe40007810000 */
[----:B------:R-:W-:-:S02]  /*4d60*/  FSEL R164, R164, -INF , P3 ;  /* 0xff800000a4a47808 */ /* 0x000fc40001800000 */
[----:B------:R-:W-:Y:S02]  /*4d70*/  ISETP.GT.AND P3, PT, R204, 0x29, PT ;  /* 0x00000029cc00780c */ /* 0x000fe40003f64270 */
[----:B------:R-:W-:Y:S02]  /*4d80*/  ISETP.GT.AND P2, PT, R21, 0x11, PT ;  /* 0x000000111500780c */ /* 0x000fe40003f44270 */
[----:B------:R-:W-:Y:S02]  /*4d90*/  FSEL R162, R162, -INF , P1 ;  /* 0xff800000a2a27808 */ /* 0x000fe40000800000 */
[----:B------:R-:W-:Y:S02]  /*4da0*/  FMNMX.FTZ R156, R159, R156, !PT ;  /* 0x0000009c9f9c7209 */ /* 0x000fe40007810000 */
[----:B------:R-:W-:Y:S02]  /*4db0*/  FSEL R173, R173, -INF , P3 ;  /* 0xff800000adad7808 */ /* 0x000fe40001800000 */
[----:B------:R-:W-:-:S02]  /*4dc0*/  ISETP.GT.AND P3, PT, R204, 0x40, PT ;  /* 0x00000040cc00780c */ /* 0x000fc40003f64270 */
        /* <DEDUP_REMOVED lines=8> */
[----:B------:R-:W-:Y:S02]  /*4e50*/  ISETP.GT.AND P5, PT, R204, 0x9, PT ;  /* 0x00000009cc00780c */ /* 0x000fe40003fa4270 */
        /* <DEDUP_REMOVED lines=21> */
[----:B------:R-:W-:Y:S02]  /*4fb0*/  ISETP.GT.AND P5, PT, R204, 0x20, PT ;  /* 0x00000020cc00780c */ /* 0x000fe40003fa4270 */
        /* <DEDUP_REMOVED lines=39> */
[C---:B------:R-:W-:Y:S02]  /*5230*/  ISETP.GT.AND P4, PT, R21.reuse, 0x58, PT ;  /* 0x000000581500780c */ /* 0x040fe40003f84270 */
[----:B------:R-:W-:-:S02]  /*5240*/  ISETP.GT.AND P3, PT, R21, 0x59, PT ;  /* 0x000000591500780c */ /* 0x000fc40003f64270 */
[----:B------:R-:W-:Y:S02]  /*5250*/  ISETP.GT.AND P5, PT, R204, 0x41, PT ;  /* 0x00000041cc00780c */ /* 0x000fe40003fa4270 */
[----:B------:R-:W-:Y:S02]  /*5260*/  FMNMX.FTZ R21, R181, R206, !PT ;  /* 0x000000ceb5157209 */ /* 0x000fe40007810000 */
[----:B------:R-:W-:Y:S02]  /*5270*/  FSEL R195, R195, -INF , P2 ;  /* 0xff800000c3c37808 */ /* 0x000fe40001000000 */
[----:B------:R-:W-:Y:S02]  /*5280*/  FMNMX.FTZ R156, R194, R156, !PT ;  /* 0x0000009cc29c7209 */ /* 0x000fe40007810000 */
[----:B------:R-:W-:Y:S02]  /*5290*/  FSEL R185, R185, -INF , P5 ;  /* 0xff800000b9b97808 */ /* 0x000fe40002800000 */
[----:B------:R-:W-:-:S02]  /*52a0*/  ISETP.GT.AND P1, PT, R204, 0x48, PT ;  /* 0x00000048cc00780c */ /* 0x000fc40003f24270 */
[----:B------:R-:W-:Y:S02]  /*52b0*/  FMNMX.FTZ R21, R184, R21, !PT ;  /* 0x00000015b8157209 */ /* 0x000fe40007810000 */
        /* <DEDUP_REMOVED lines=12> */
[----:B------:R-:W-:Y:S01]  /*5380*/  FSEL R192, R192, -INF , P1 ;  /* 0xff800000c0c07808 */ /* 0x000fe20000800000 */
[----:B------:R-:W1:Y:S01]  /*5390*/  SHFL.BFLY PT, R156, R21, 0x2, 0x1f ;  /* 0x0c401f00159c7f89 */ /* 0x000e6200000e0000 */
        /* <DEDUP_REMOVED lines=8> */
[----:B------:R-:W-:-:S04]  /*5420*/  FMNMX.FTZ R197, R196, R206, !PT ;  /* 0x000000cec4c57209 */ /* 0x000fc80007810000 */
[----:B------:R-:W-:Y:S02]  /*5430*/  FMNMX.FTZ R197, R204, R197, !PT ;  /* 0x000000c5ccc57209 */ /* 0x000fe40007810000 */
[----:B-1----:R-:W-:-:S03]  /*5440*/  FMNMX.FTZ R156, R21, R156, !PT ;  /* 0x0000009c159c7209 */ /* 0x002fc60007810000 */
[----:B------:R-:W1:Y:S04]  /*5450*/  SHFL.BFLY PT, R206, R197, 0x2, 0x1f ;  /* 0x0c401f00c5ce7f89 */ /* 0x000e6800000e0000 */
[----:B------:R-:W2:Y:S01]  /*5460*/  SHFL.BFLY PT, R208, R156, 0x1, 0x1f ;  /* 0x0c201f009cd07f89 */ /* 0x000ea200000e0000 */
[----:B-1----:R-:W-:Y:S02]  /*5470*/  FMNMX.FTZ R21, R197, R206, !PT ;  /* 0x000000cec5157209 */ /* 0x002fe40007810000 */
[----:B--2---:R-:W-:-:S03]  /*5480*/  FMNMX.FTZ R156, R156, R208, !PT ;  /* 0x000000d09c9c7209 */ /* 0x004fc60007810000 */
[----:B------:R-:W1:Y:S01]  /*5490*/  SHFL.BFLY PT, R207, R21, 0x1, 0x1f ;  /* 0x0c201f0015cf7f89 */ /* 0x000e6200000e0000 */
[C---:B------:R-:W-:Y:S01]  /*54a0*/  FSETP.NEU.FTZ.AND P2, PT, R156.reuse, -INF , PT ;  /* 0xff8000009c00780b */ /* 0x040fe20003f5d000 */
[----:B------:R-:W-:-:S05]  /*54b0*/  FMUL.FTZ R197, R156, UR5 ;  /* 0x000000059cc57c20 */ /* 0x000fca0008410000 */
[----:B------:R-:W-:-:S05]  /*54c0*/  FSEL R197, R197, RZ, P2 ;  /* 0x000000ffc5c57208 */ /* 0x000fca0001000000 */
[--C-:B------:R-:W-:Y:S01]  /*54d0*/  FFMA.FTZ R206, R154, UR5, -R197.reuse ;  /* 0x000000059ace7c23 */ /* 0x100fe200080108c5 */
[--C-:B------:R-:W-:Y:S01]  /*54e0*/  FFMA.FTZ R208, R155, UR5, -R197.reuse ;  /* 0x000000059bd07c23 */ /* 0x100fe200080108c5 */
[----:B------:R-:W2:Y:S01]  /*54f0*/  S2R R154, SR_TID.X ;  /* 0x00000000009a7919 */ /* 0x000ea20000002100 */
[--C-:B------:R-:W-:Y:S01]  /*5500*/  FFMA.FTZ R158, R158, UR5, -R197.reuse ;  /* 0x000000059e9e7c23 */ /* 0x100fe200080108c5 */
[--C-:B------:R-:W-:Y:S01]  /*5510*/  FFMA.FTZ R159, R159, UR5, -R197.reuse ;  /* 0x000000059f9f7c23 */ /* 0x100fe200080108c5 */
[--C-:B------:R-:W-:Y:S01]  /*5520*/  FFMA.FTZ R162, R162, UR5, -R197.reuse ;  /* 0x00000005a2a27c23 */ /* 0x100fe200080108c5 */
[----:B------:R-:W-:Y:S01]  /*5530*/  MUFU.EX2 R206, R206 ;  /* 0x000000ce00ce7308 */ /* 0x000fe20000000800 */
[--C-:B------:R-:W-:Y:S01]  /*5540*/  FFMA.FTZ R163, R163, UR5, -R197.reuse ;  /* 0x00000005a3a37c23 */ /* 0x100fe200080108c5 */
[--C-:B------:R-:W-:Y:S01]  /*5550*/  FFMA.FTZ R166, R166, UR5, -R197.reuse ;  /* 0x00000005a6a67c23 */ /* 0x100fe200080108c5 */
[--C-:B------:R-:W-:Y:S01]  /*5560*/  FFMA.FTZ R167, R167, UR5, -R197.reuse ;  /* 0x00000005a7a77c23 */ /* 0x100fe200080108c5 */
[----:B-1----:R-:W-:Y:S01]  /*5570*/  FMNMX.FTZ R21, R21, R207, !PT ;  /* 0x000000cf15157209 */ /* 0x002fe20007810000 */
[--C-:B------:R-:W-:Y:S01]  /*5580*/  FFMA.FTZ R170, R170, UR5, -R197.reuse ;  /* 0x00000005aaaa7c23 */ /* 0x100fe200080108c5 */
[--C-:B------:R-:W-:Y:S01]  /*5590*/  FFMA.FTZ R171, R171, UR5, -R197.reuse ;  /* 0x00000005abab7c23 */ /* 0x100fe200080108c5 */
[--C-:B------:R-:W-:Y:S01]  /*55a0*/  FFMA.FTZ R174, R174, UR5, -R197.reuse ;  /* 0x00000005aeae7c23 */ /* 0x100fe200080108c5 */
[C---:B------:R-:W-:Y:S01]  /*55b0*/  FSETP.NEU.FTZ.AND P1, PT, R21.reuse, -INF , PT ;  /* 0xff8000001500780b */ /* 0x040fe20003f3d000 */
[----:B------:R-:W-:Y:S01]  /*55c0*/  FMUL.FTZ R209, R21, UR5 ;  /* 0x0000000515d17c20 */ /* 0x000fe20008410000 */
[----:B------:R-:W-:Y:S01]  /*55d0*/  MUFU.EX2 R208, R208 ;  /* 0x000000d000d07308 */ /* 0x000fe20000000800 */
[--C-:B------:R-:W-:Y:S01]  /*55e0*/  FFMA.FTZ R175, R175, UR5, -R197.reuse ;  /* 0x00000005afaf7c23 */ /* 0x100fe200080108c5 */
[--C-:B------:R-:W-:Y:S01]  /*55f0*/  FFMA.FTZ R178, R178, UR5, -R197.reuse ;  /* 0x00000005b2b27c23 */ /* 0x100fe200080108c5 */
[--C-:B------:R-:W-:Y:S01]  /*5600*/  FFMA.FTZ R179, R179, UR5, -R197.reuse ;  /* 0x00000005b3b37c23 */ /* 0x100fe200080108c5 */
[----:B------:R-:W-:Y:S01]  /*5610*/  FSEL R209, R209, RZ, P1 ;  /* 0x000000ffd1d17208 */ /* 0x000fe20000800000 */
[--C-:B------:R-:W-:Y:S01]  /*5620*/  FFMA.FTZ R182, R182, UR5, -R197.reuse ;  /* 0x00000005b6b67c23 */ /* 0x100fe200080108c5 */
[--C-:B------:R-:W-:Y:S01]  /*5630*/  FFMA.FTZ R183, R183, UR5, -R197.reuse ;  /* 0x00000005b7b77c23 */ /* 0x100fe200080108c5 */
[----:B------:R-:W-:Y:S01]  /*5640*/  FFMA.FTZ R186, R186, UR5, -R197 ;  /* 0x00000005baba7c23 */ /* 0x000fe200080108c5 */
[----:B------:R-:W-:Y:S01]  /*5650*/  MUFU.EX2 R158, R158 ;  /* 0x0000009e009e7308 */ /* 0x000fe20000000800 */
[--C-:B------:R-:W-:Y:S01]  /*5660*/  FFMA.FTZ R210, R152, UR5, -R209.reuse ;  /* 0x0000000598d27c23 */ /* 0x100fe200080108d1 */
[----:B------:R-:W-:Y:S01]  /*5670*/  FSEL R152, R21, RZ, P1 ;  /* 0x000000ff15987208 */ /* 0x000fe20000800000 */
[--C-:B------:R-:W-:Y:S01]  /*5680*/  FFMA.FTZ R207, R153, UR5, -R209.reuse ;  /* 0x0000000599cf7c23 */ /* 0x100fe200080108d1 */
[--C-:B------:R-:W-:Y:S01]  /*5690*/  FFMA.FTZ R205, R205, UR5, -R209.reuse ;  /* 0x00000005cdcd7c23 */ /* 0x100fe200080108d1 */
[--C-:B------:R-:W-:Y:S01]  /*56a0*/  FFMA.FTZ R157, R157, UR5, -R209.reuse ;  /* 0x000000059d9d7c23 */ /* 0x100fe200080108d1 */
[--C-:B------:R-:W-:Y:S01]  /*56b0*/  FFMA.FTZ R160, R160, UR5, -R209.reuse ;  /* 0x00000005a0a07c23 */ /* 0x100fe200080108d1 */
[----:B------:R-:W-:Y:S01]  /*56c0*/  FADD.FTZ R152, -R152, R202 ;  /* 0x000000ca98987221 */ /* 0x000fe20000010100 */
[----:B------:R-:W1:Y:S01]  /*56d0*/  MUFU.EX2 R159, R159 ;  /* 0x0000009f009f7308 */ /* 0x000e620000000800 */
[--C-:B------:R-:W-:Y:S01]  /*56e0*/  FFMA.FTZ R161, R161, UR5, -R209.reuse ;  /* 0x00000005a1a17c23 */ /* 0x100fe200080108d1 */
[----:B--2---:R-:W-:Y:S01]  /*56f0*/  SHF.R.U32.HI R154, RZ, 0x7, R154 ;  /* 0x00000007ff9a7819 */ /* 0x004fe2000001169a */
[----:B------:R-:W-:Y:S01]  /*5700*/  FMUL.FTZ R202, R152, UR5 ;  /* 0x0000000598ca7c20 */ /* 0x000fe20008410000 */
[----:B------:R-:W-:Y:S01]  /*5710*/  FSEL R152, R156, RZ, P2 ;  /* 0x000000ff9c987208 */ /* 0x000fe20001000000 */
[--C-:B------:R-:W-:Y:S01]  /*5720*/  FFMA.FTZ R164, R164, UR5, -R209.reuse ;  /* 0x00000005a4a47c23 */ /* 0x100fe200080108d1 */
[--C-:B------:R-:W-:Y:S01]  /*5730*/  FFMA.FTZ R165, R165, UR5, -R209.reuse ;  /* 0x00000005a5a57c23 */ /* 0x100fe200080108d1 */
[----:B------:R-:W-:Y:S01]  /*5740*/  FFMA.FTZ R168, R168, UR5, -R209 ;  /* 0x00000005a8a87c23 */ /* 0x000fe200080108d1 */
[----:B------:R-:W-:Y:S01]  /*5750*/  MUFU.EX2 R210, R210 ;  /* 0x000000d200d27308 */ /* 0x000fe20000000800 */
[----:B------:R-:W-:Y:S01]  /*5760*/  FADD.FTZ R153, -R152, R203 ;  /* 0x000000cb98997221 */ /* 0x000fe20000010100 */
[----:B------:R-:W-:-:S02]  /*5770*/  VIADD R152, R154, 0x8 ;  /* 0x000000089a987836 */ /* 0x000fc40000000000 */
[--C-:B------:R-:W-:Y:S01]  /*5780*/  FFMA.FTZ R169, R169, UR5, -R209.reuse ;  /* 0x00000005a9a97c23 */ /* 0x100fe200080108d1 */
[--C-:B------:R-:W-:Y:S01]  /*5790*/  FFMA.FTZ R172, R172, UR5, -R209.reuse ;  /* 0x00000005acac7c23 */ /* 0x100fe200080108d1 */
[----:B------:R-:W-:Y:S01]  /*57a0*/  FMUL.FTZ R153, R153, UR5 ;  /* 0x0000000599997c20 */ /* 0x000fe20008410000 */
[--C-:B------:R-:W-:Y:S01]  /*57b0*/  FFMA.FTZ R173, R173, UR5, -R209.reuse ;  /* 0x00000005adad7c23 */ /* 0x100fe200080108d1 */
[--C-:B------:R-:W-:Y:S01]  /*57c0*/  FFMA.FTZ R176, R176, UR5, -R209.reuse ;  /* 0x00000005b0b07c23 */ /* 0x100fe200080108d1 */
[----:B------:R-:W2:Y:S01]  /*57d0*/  MUFU.EX2 R202, R202 ;  /* 0x000000ca00ca7308 */ /* 0x000ea20000000800 */
[----:B-1----:R-:W-:Y:S01]  /*57e0*/  F2FP.BF16.F32.PACK_AB R155, R159, R158 ;  /* 0x0000009e9f9b723e */ /* 0x002fe200000010ff */
[--C-:B------:R-:W-:Y:S01]  /*57f0*/  FFMA.FTZ R177, R177, UR5, -R209.reuse ;  /* 0x00000005b1b17c23 */ /* 0x100fe200080108d1 */
[--C-:B------:R-:W-:Y:S01]  /*5800*/  FFMA.FTZ R180, R180, UR5, -R209.reuse ;  /* 0x00000005b4b47c23 */ /* 0x100fe200080108d1 */
[----:B------:R-:W-:Y:S01]  /*5810*/  FFMA.FTZ R181, R181, UR5, -R209 ;  /* 0x00000005b5b57c23 */ /* 0x000fe200080108d1 */
[--C-:B------:R-:W-:Y:S01]  /*5820*/  FFMA.FTZ R187, R187, UR5, -R197.reuse ;  /* 0x00000005bbbb7c23 */ /* 0x100fe200080108c5 */
[----:B------:R-:W-:Y:S01]  /*5830*/  FFMA.FTZ R190, R190, UR5, -R197 ;  /* 0x00000005bebe7c23 */ /* 0x000fe200080108c5 */
[--C-:B------:R-:W-:Y:S01]  /*5840*/  FFMA.FTZ R184, R184, UR5, -R209.reuse ;  /* 0x00000005b8b87c23 */ /* 0x100fe200080108d1 */
[----:B------:R-:W1:Y:S01]  /*5850*/  MUFU.EX2 R203, R153 ;  /* 0x0000009900cb7308 */ /* 0x000e620000000800 */
[--C-:B------:R-:W-:Y:S01]  /*5860*/  FFMA.FTZ R185, R185, UR5, -R209.reuse ;  /* 0x00000005b9b97c23 */ /* 0x100fe200080108d1 */
[--C-:B------:R-:W-:Y:S01]  /*5870*/  FFMA.FTZ R188, R188, UR5, -R209.reuse ;  /* 0x00000005bcbc7c23 */ /* 0x100fe200080108d1 */
[----:B------:R-:W-:Y:S01]  /*5880*/  FFMA.FTZ R189, R189, UR5, -R209 ;  /* 0x00000005bdbd7c23 */ /* 0x000fe200080108d1 */
[----:B------:R-:W-:Y:S01]  /*5890*/  FFMA.FTZ R191, R191, UR5, -R197 ;  /* 0x00000005bfbf7c23 */ /* 0x000fe200080108c5 */
[--C-:B------:R-:W-:Y:S01]  /*58a0*/  FFMA.FTZ R192, R192, UR5, -R209.reuse ;  /* 0x00000005c0c07c23 */ /* 0x100fe200080108d1 */
[--C-:B------:R-:W-:Y:S01]  /*58b0*/  FFMA.FTZ R196, R196, UR5, -R209.reuse ;  /* 0x00000005c4c47c23 */ /* 0x100fe200080108d1 */
[----:B------:R-:W-:Y:S01]  /*58c0*/  FFMA.FTZ R204, R204, UR5, -R209 ;  /* 0x00000005cccc7c23 */ /* 0x000fe200080108d1 */
[----:B------:R-:W3:Y:S01]  /*58d0*/  MUFU.EX2 R207, R207 ;  /* 0x000000cf00cf7308 */ /* 0x000ee20000000800 */
[----:B------:R3:W-:Y:S01]  /*58e0*/  BAR.SYNC.DEFER_BLOCKING R152, 0x100 ;  /* 0x000400980000751d */ /* 0x0007e20000010000 */
[-C--:B--2---:R-:W-:Y:S01]  /*58f0*/  FMUL.FTZ R24, R24, R202.reuse ;  /* 0x000000ca18187220 */ /* 0x084fe20000410000 */
        /* <DEDUP_REMOVED lines=130> */
[----:B------:R-:W-:Y:S01]  /*6120*/  MUFU.EX2 R162, R162 ;  /* 0x000000a200a27308 */ /* 0x000fe20000000800 */
[----:B---3--:R-:W-:Y:S01]  /*6130*/  F2FP.BF16.F32.PACK_AB R152, R207, R210 ;  /* 0x000000d2cf98723e */ /* 0x008fe200000010ff */
[----:B------:R-:W-:Y:S01]  /*6140*/  FFMA.FTZ R5, R203, R5, R206 ;  /* 0x00000005cb057223 */ /* 0x000fe200000100ce */
[----:B--2---:R-:W-:Y:S01]  /*6150*/  F2FP.BF16.F32.PACK_AB R154, R157, R205 ;  /* 0x000000cd9d9a723e */ /* 0x004fe200000010ff */
[----:B------:R-:W-:-:S02]  /*6160*/  FFMA.FTZ R4, R202, R4, R210 ;  /* 0x00000004ca047223 */ /* 0x000fc400000100d2 */
[----:B------:R-:W-:Y:S01]  /*6170*/  FADD.FTZ R5, R208, R5 ;  /* 0x00000005d0057221 */ /* 0x000fe20000010000 */
[----:B------:R-:W-:Y:S01]  /*6180*/  WARPGROUP.ARRIVE ;  /* 0x00000000000079c5 */ /* 0x000fe20000000000 */
[----:B------:R-:W1:Y:S01]  /*6190*/  MUFU.EX2 R163, R163 ;  /* 0x000000a300a37308 */ /* 0x000e620000000800 */
[----:B------:R-:W-:Y:S01]  /*61a0*/  FADD.FTZ R4, R207, R4 ;  /* 0x00000004cf047221 */ /* 0x000fe20000010000 */
[----:B------:R-:W-:-:S03]  /*61b0*/  FADD.FTZ R158, R158, R5 ;  /* 0x000000059e9e7221 */ /* 0x000fc60000010000 */
[----:B------:R-:W-:Y:S01]  /*61c0*/  HGMMA.64x256x16.F32.BF16 R24, R152, gdesc[UR8].tnspB, R24, gsb0 ;  /* 0x43e0000898187df0 */ /* 0x000fe20008001818 */
[----:B------:R-:W-:Y:S01]  /*61d0*/  UIADD3 UR10, UR6, 0x80, URZ ;  /* 0x00000080060a7890 */ /* 0x000fe2000fffe03f */
[----:B------:R-:W-:Y:S01]  /*61e0*/  FADD.FTZ R4, R205, R4 ;  /* 0x00000004cd047221 */ /* 0x000fe20000010000 */
[----:B------:R-:W-:Y:S01]  /*61f0*/  MUFU.EX2 R166, R166 ;  /* 0x000000a600a67308 */ /* 0x000fe20000000800 */
[----:B------:R-:W-:Y:S01]  /*6200*/  UMOV UR11, 0x40000040 ;  /* 0x40000040000b7882 */ /* 0x000fe20000000000 */
[----:B------:R-:W-:Y:S01]  /*6210*/  FADD.FTZ R159, R159, R158 ;  /* 0x0000009e9f9f7221 */ /* 0x000fe20000010000 */
[----:B------:R-:W-:-:S05]  /*6220*/  FADD.FTZ R157, R157, R4 ;  /* 0x000000049d9d7221 */ /* 0x000fca0000010000 */
[----:B------:R-:W2:Y:S08]  /*6230*/  MUFU.EX2 R167, R167 ;  /* 0x000000a700a77308 */ /* 0x000eb00000000800 */
[----:B------:R-:W-:Y:S08]  /*6240*/  MUFU.EX2 R160, R160 ;  /* 0x000000a000a07308 */ /* 0x000ff00000000800 */
[----:B------:R-:W3:Y:S08]  /*6250*/  MUFU.EX2 R161, R161 ;  /* 0x000000a100a17308 */ /* 0x000ef00000000800 */
[----:B------:R-:W-:Y:S08]  /*6260*/  MUFU.EX2 R164, R164 ;  /* 0x000000a400a47308 */ /* 0x000ff00000000800 */
[----:B------:R-:W4:Y:S08]  /*6270*/  MUFU.EX2 R165, R165 ;  /* 0x000000a500a57308 */ /* 0x000f300000000800 */
[----:B------:R-:W-:Y:S08]  /*6280*/  MUFU.EX2 R170, R170 ;  /* 0x000000aa00aa7308 */ /* 0x000ff00000000800 */
[----:B------:R-:W-:Y:S08]  /*6290*/  MUFU.EX2 R171, R171 ;  /* 0x000000ab00ab7308 */ /* 0x000ff00000000800 */
[----:B------:R-:W-:Y:S08]  /*62a0*/  MUFU.EX2 R174, R174 ;  /* 0x000000ae00ae7308 */ /* 0x000ff00000000800 */
[----:B------:R-:W-:Y:S08]  /*62b0*/  MUFU.EX2 R168, R168 ;  /* 0x000000a800a87308 */ /* 0x000ff00000000800 */
[----:B------:R-:W5:Y:S08]  /*62c0*/  MUFU.EX2 R169, R169 ;  /* 0x000000a900a97308 */ /* 0x000f700000000800 */
[----:B------:R-:W-:Y:S08]  /*62d0*/  MUFU.EX2 R172, R172 ;  /* 0x000000ac00ac7308 */ /* 0x000ff00000000800 */
[----:B------:R-:W0:Y:S08]  /*62e0*/  MUFU.EX2 R173, R173 ;  /* 0x000000ad00ad7308 */ /* 0x000e300000000800 */
[----:B------:R-:W0:Y:S08]  /*62f0*/  MUFU.EX2 R175, R175 ;  /* 0x000000af00af7308 */ /* 0x000e300000000800 */
[----:B------:R-:W-:Y:S08]  /*6300*/  MUFU.EX2 R178, R178 ;  /* 0x000000b200b27308 */ /* 0x000ff00000000800 */
[----:B------:R-:W-:Y:S08]  /*6310*/  MUFU.EX2 R179, R179 ;  /* 0x000000b300b37308 */ /* 0x000ff00000000800 */
[----:B------:R-:W-:Y:S08]  /*6320*/  MUFU.EX2 R182, R182 ;  /* 0x000000b600b67308 */ /* 0x000ff00000000800 */
[----:B------:R-:W-:Y:S08]  /*6330*/  MUFU.EX2 R176, R176 ;  /* 0x000000b000b07308 */ /* 0x000ff00000000800 */
[----:B------:R-:W0:Y:S08]  /*6340*/  MUFU.EX2 R177, R177 ;  /* 0x000000b100b17308 */ /* 0x000e300000000800 */
        /* <DEDUP_REMOVED lines=11> */
[----:B------:R-:W0:Y:S08]  /*6400*/  MUFU.EX2 R192, R192 ;  /* 0x000000c000c07308 */ /* 0x000e300000000800 */
[----:B------:R-:W-:Y:S08]  /*6410*/  MUFU.EX2 R196, R196 ;  /* 0x000000c400c47308 */ /* 0x000ff00000000800 */
[----:B------:R-:W0:Y:S01]  /*6420*/  MUFU.EX2 R204, R204 ;  /* 0x000000cc00cc7308 */ /* 0x000e220000000800 */
[----:B------:R-:W-:-:S02]  /*6430*/  WARPGROUP.DEPBAR.LE gsb0, 0x0 ;  /* 0x00008000000079c5 */ /* 0x000fc40000010000 */
[----:B-1----:R-:W-:Y:S01]  /*6440*/  F2FP.BF16.F32.PACK_AB R153, R163, R162 ;  /* 0x000000a2a399723e */ /* 0x002fe200000010ff */
[----:B------:R-:W-:Y:S01]  /*6450*/  FADD.FTZ R162, R162, R159 ;  /* 0x0000009fa2a27221 */ /* 0x000fe20000010000 */
[----:B--2---:R-:W-:Y:S02]  /*6460*/  F2FP.BF16.F32.PACK_AB R155, R167, R166 ;  /* 0x000000a6a79b723e */ /* 0x004fe400000010ff */
[----:B---3--:R-:W-:Y:S01]  /*6470*/  F2FP.BF16.F32.PACK_AB R152, R161, R160 ;  /* 0x000000a0a198723e */ /* 0x008fe200000010ff */
[----:B------:R-:W-:Y:S01]  /*6480*/  FADD.FTZ R160, R160, R157 ;  /* 0x0000009da0a07221 */ /* 0x000fe20000010000 */
[----:B----4-:R-:W-:Y:S01]  /*6490*/  F2FP.BF16.F32.PACK_AB R154, R165, R164 ;  /* 0x000000a4a59a723e */ /* 0x010fe200000010ff */
[----:B------:R-:W-:Y:S02]  /*64a0*/  FADD.FTZ R163, R163, R162 ;  /* 0x000000a2a3a37221 */ /* 0x000fe40000010000 */
[----:B------:R-:W-:Y:S01]  /*64b0*/  FADD.FTZ R161, R161, R160 ;  /* 0x000000a0a1a17221 */ /* 0x000fe20000010000 */
[----:B------:R-:W-:Y:S01]  /*64c0*/  WARPGROUP.ARRIVE ;  /* 0x00000000000079c5 */ /* 0x000fe20000000000 */
[----:B------:R-:W-:-:S02]  /*64d0*/  FADD.FTZ R166, R166, R163 ;  /* 0x000000a3a6a67221 */ /* 0x000fc40000010000 */
[----:B------:R-:W-:Y:S02]  /*64e0*/  FADD.FTZ R164, R164, R161 ;  /* 0x000000a1a4a47221 */ /* 0x000fe40000010000 */
[----:B------:R-:W-:Y:S01]  /*64f0*/  FADD.FTZ R167, R167, R166 ;  /* 0x000000a6a7a77221 */ /* 0x000fe20000010000 */
[----:B------:R-:W-:Y:S01]  /*6500*/  HGMMA.64x256x16.F32.BF16 R24, R152, gdesc[UR8].tnspB, R24, gsb0 ;  /* 0x43e0000898187df0 */ /* 0x000fe20008001818 */
[----:B------:R-:W-:Y:S01]  /*6510*/  UIADD3 UR10, UR6, 0x100, URZ ;  /* 0x00000100060a7890 */ /* 0x000fe2000fffe03f */
[----:B------:R-:W-:Y:S01]  /*6520*/  FADD.FTZ R165, R165, R164 ;  /* 0x000000a4a5a57221 */ /* 0x000fe20000010000 */
[----:B------:R-:W-:Y:S01]  /*6530*/  UMOV UR11, 0x40000040 ;  /* 0x40000040000b7882 */ /* 0x000fe20000000000 */
[----:B------:R-:W-:Y:S02]  /*6540*/  WARPGROUP.DEPBAR.LE gsb0, 0x0 ;  /* 0x00008000000079c5 */ /* 0x000fe40000010000 */
[----:B-----5:R-:W-:Y:S01]  /*6550*/  F2FP.BF16.F32.PACK_AB R152, R169, R168 ;  /* 0x000000a8a998723e */ /* 0x020fe200000010ff */
[----:B------:R-:W-:Y:S01]  /*6560*/  FADD.FTZ R168, R168, R165 ;  /* 0x000000a5a8a87221 */ /* 0x000fe20000010000 */
[----:B------:R-:W-:Y:S01]  /*6570*/  F2FP.BF16.F32.PACK_AB R153, R171, R170 ;  /* 0x000000aaab99723e */ /* 0x000fe200000010ff */
[----:B------:R-:W-:Y:S01]  /*6580*/  FADD.FTZ R170, R170, R167 ;  /* 0x000000a7aaaa7221 */ /* 0x000fe20000010000 */
[----:B0-----:R-:W-:Y:S01]  /*6590*/  F2FP.BF16.F32.PACK_AB R154, R173, R172 ;  /* 0x000000acad9a723e */ /* 0x001fe200000010ff */
        /* <DEDUP_REMOVED lines=47> */
[----:B------:R-:W-:Y:S01]  /*6890*/  FFMA.FTZ R152, R193, UR5, -R209 ;  /* 0x00000005c1987c23 */ /* 0x000fe200080108d1 */
[--C-:B------:R-:W-:Y:S01]  /*68a0*/  FFMA.FTZ R193, R194, UR5, -R197.reuse ;  /* 0x00000005c2c17c23 */ /* 0x100fe200080108c5 */
[--C-:B------:R-:W-:Y:S01]  /*68b0*/  FFMA.FTZ R194, R195, UR5, -R197.reuse ;  /* 0x00000005c3c27c23 */ /* 0x100fe200080108c5 */
[--C-:B------:R-:W-:Y:S01]  /*68c0*/  FFMA.FTZ R195, R198, UR5, -R197.reuse ;  /* 0x00000005c6c37c23 */ /* 0x100fe200080108c5 */
[----:B------:R-:W-:Y:S01]  /*68d0*/  FFMA.FTZ R197, R199, UR5, -R197 ;  /* 0x00000005c7c57c23 */ /* 0x000fe200080108c5 */
[----:B------:R-:W0:Y:S01]  /*68e0*/  MUFU.EX2 R198, R152 ;  /* 0x0000009800c67308 */ /* 0x000e220000000800 */
[----:B------:R-:W-:-:S07]  /*68f0*/  F2FP.BF16.F32.PACK_AB R154, R204, R196 ;  /* 0x000000c4cc9a723e */ /* 0x000fce00000010ff */
[----:B------:R-:W-:Y:S08]  /*6900*/  MUFU.EX2 R193, R193 ;  /* 0x000000c100c17308 */ /* 0x000ff00000000800 */
[----:B------:R-:W1:Y:S01]  /*6910*/  MUFU.EX2 R194, R194 ;  /* 0x000000c200c27308 */ /* 0x000e620000000800 */
[C---:B0-----:R-:W-:Y:S01]  /*6920*/  F2FP.BF16.F32.PACK_AB R152, R198.reuse, R192 ;  /* 0x000000c0c698723e */ /* 0x041fe200000010ff */
[----:B------:R-:W-:-:S04]  /*6930*/  FADD.FTZ R189, R198, R189 ;  /* 0x000000bdc6bd7221 */ /* 0x000fc80000010000 */
[----:B------:R-:W-:Y:S02]  /*6940*/  FADD.FTZ R189, R196, R189 ;  /* 0x000000bdc4bd7221 */ /* 0x000fe40000010000 */
[----:B------:R-:W0:Y:S02]  /*6950*/  MUFU.EX2 R195, R195 ;  /* 0x000000c300c37308 */ /* 0x000e240000000800 */
[----:B------:R-:W-:-:S06]  /*6960*/  FADD.FTZ R4, R204, R189 ;  /* 0x000000bdcc047221 */ /* 0x000fcc0000010000 */
[----:B------:R-:W2:Y:S01]  /*6970*/  MUFU.EX2 R197, R197 ;  /* 0x000000c500c57308 */ /* 0x000ea20000000800 */
[----:B-1----:R-:W-:Y:S01]  /*6980*/  F2FP.BF16.F32.PACK_AB R153, R194, R193 ;  /* 0x000000c1c299723e */ /* 0x002fe200000010ff */
[----:B------:R-:W-:-:S04]  /*6990*/  FADD.FTZ R193, R193, R190 ;  /* 0x000000bec1c17221 */ /* 0x000fc80000010000 */
[----:B------:R-:W-:-:S04]  /*69a0*/  FADD.FTZ R194, R194, R193 ;  /* 0x000000c1c2c27221 */ /* 0x000fc80000010000 */
[----:B0-----:R-:W-:Y:S01]  /*69b0*/  FADD.FTZ R194, R195, R194 ;  /* 0x000000c2c3c27221 */ /* 0x001fe20000010000 */
[----:B--2---:R-:W-:-:S03]  /*69c0*/  F2FP.BF16.F32.PACK_AB R155, R197, R195 ;  /* 0x000000c3c59b723e */ /* 0x004fc600000010ff */
[----:B------:R-:W-:Y:S01]  /*69d0*/  FADD.FTZ R5, R197, R194 ;  /* 0x000000c2c5057221 */ /* 0x000fe20000010000 */
[----:B------:R-:W-:-:S06]  /*69e0*/  WARPGROUP.ARRIVE ;  /* 0x00000000000079c5 */ /* 0x000fcc0000000000 */
[----:B------:R-:W-:Y:S03]  /*69f0*/  HGMMA.64x256x16.F32.BF16 R24, R152, gdesc[UR8].tnspB, R24, gsb0 ;  /* 0x43e0000898187df0 */ /* 0x000fe60008001818 */
[----:B------:R-:W-:Y:S02]  /*6a00*/  WARPGROUP.DEPBAR.LE gsb0, 0x0 ;  /* 0x00008000000079c5 */ /* 0x000fe40000010000 */
[----:B------:R-:W-:Y:S05]  /*6a10*/  @!P0 BRA `(.L_x_4677) ;  /* 0x0000000000048947 */ /* 0x000fea0003800000 */
[----:B------:R-:W-:Y:S01]  /*6a20*/  BPT.TRAP 0x1 ;  /* 0x000000040000795c */ /* 0x000fe20000300000 */
.L_x_4677:
[----:B------:R-:W-:Y:S01]  /*6a30*/  UIADD3 UR4, UR4, 0x32460, URZ ;  /* 0x0003246004047890 */ /* 0x000fe2000fffe03f */
[C---:B------:R-:W-:Y:S01]  /*6a40*/  ISETP.GT.AND P1, PT, R201.reuse, R211, PT ;  /* 0x000000d3c900720c */ /* 0x040fe20003f24270 */
[----:B------:R-:W-:Y:S02]  /*6a50*/  VIADD R201, R201, 0xffffffff ;  /* 0xffffffffc9c97836 */ /* 0x000fe40000000000 */
[----:B------:R-:W-:Y:S01]  /*6a60*/  UPRMT UR4, UR54, 0x654, UR4 ;  /* 0x0000065436047896 */ /* 0x000fe20008000004 */
[----:B------:R-:W-:Y:S02]  /*6a70*/  IMAD.MOV.U32 R203, RZ, RZ, R156 ;  /* 0x000000ffffcb7224 */ /* 0x000fe400078e009c */
[----:B------:R-:W-:-:S06]  /*6a80*/  IMAD.MOV.U32 R202, RZ, RZ, R21 ;  /* 0x000000ffffca7224 */ /* 0x000fcc00078e0015 */
[----:B------:R-:W-:Y:S01]  /*6a90*/  SYNCS.ARRIVE.TRANS64.RED.A1T0 RZ, [UR4], RZ ;  /* 0x000000ffffff79a7 */ /* 0x000fe20008100404 */
[----:B------:R-:W-:Y:S05]  /*6aa0*/  @P1 BRA `(.L_x_4678) ;  /* 0xffffffd400441947 */ /* 0x000fea000383ffff */
.L_x_4667:
[----:B------:R-:W-:-:S13]  /*6ab0*/  ISETP.GE.AND P1, PT, R201, RZ, PT ;  /* 0x000000ffc900720c */ /* 0x000fda0003f26270 */
[----:B------:R-:W-:Y:S05]  /*6ac0*/  @!P1 BRA `(.L_x_4679) ;  /* 0x0000002000d89947 */ /* 0x000fea0003800000 */
[----:B------:R-:W-:Y:S02]  /*6ad0*/  IMAD.MOV.U32 R207, RZ, RZ, R156 ;  /* 0x000000ffffcf7224 */ /* 0x000fe400078e009c */
[----:B------:R-:W-:-:S07]  /*6ae0*/  IMAD.MOV.U32 R202, RZ, RZ, R21 ;  /* 0x000000ffffca7224 */ /* 0x000fce00078e0015 */
.L_x_4690:
[----:B------:R-:W-:-:S04]  /*6af0*/  UIADD3 UR38, UR38, 0x1, URZ ;  /* 0x0000000126267890 */ /* 0x000fc8000fffe03f */
[----:B------:R-:W-:-:S04]  /*6b00*/  UISETP.NE.AND UP0, UPT, UR38, 0x2, UPT ;  /* 0x000000022600788c */ /* 0x000fc8000bf05270 */
[----:B------:R-:W-:Y:S02]  /*6b10*/  USEL UR4, URZ, 0x1, UP0 ;  /* 0x000000013f047887 */ /* 0x000fe40008000000 */
[----:B------:R-:W-:Y:S02]  /*6b20*/  USEL UR38, UR38, URZ, UP0 ;  /* 0x0000003f26267287 */ /* 0x000fe40008000000 */
[----:B------:R-:W-:Y:S01]  /*6b30*/  ULOP3.LUT UR39, UR39, UR4, URZ, 0x3c, !UPT ;  /* 0x0000000427277292 */ /* 0x000fe2000f8e3c3f */
[----:B------:R-:W-:Y:S11]  /*6b40*/  @!P0 BRA `(.L_x_4680) ;  /* 0x0000000000048947 */ /* 0x000ff60003800000 */
[----:B------:R-:W-:Y:S01]  /*6b50*/  BPT.TRAP 0x1 ;  /* 0x000000040000795c */ /* 0x000fe20000300000 */
.L_x_4680:
        /* <DEDUP_REMOVED lines=9> */
.L_x_4681:
[----:B-1----:R-:W-:Y:S05]  /*6bf0*/  @P1 BRA `(.L_x_4682) ;  /* 0x0000000000081947 */ /* 0x002fea0003800000 */
[----:B------:R-:W1:Y:S02]  /*6c00*/  SYNCS.PHASECHK.TRANS64.TRYWAIT P1, [UR4+0x32430], R0 ;  /* 0x03243000ff0075a7 */ /* 0x000e640008020144 */
[----:B-1----:R-:W-:Y:S05]  /*6c10*/  @!P1 BRA `(.L_x_4683) ;  /* 0x000000a400709947 */ /* 0x002fea0003800000 */
.L_x_4682:
        /* <DEDUP_REMOVED lines=32> */
.L_x_4684:
[----:B------:R2:W3:Y:S01]  /*6e20*/  SYNCS.PHASECHK.TRANS64.TRYWAIT P1, [UR4+0x32450], R0 ;  /* 0x03245000ff0075a7 */ /* 0x0004e20008020144 */
[----:B------:R-:W-:Y:S05]  /*6e30*/  @!P0 BRA `(.L_x_4685) ;  /* 0x0000000000048947 */ /* 0x000fea0003800000 */
[----:B------:R-:W-:Y:S01]  /*6e40*/  BPT.TRAP 0x1 ;  /* 0x000000040000795c */ /* 0x000fe20000300000 */
.L_x_4685:
[----:B---3--:R-:W-:Y:S05]  /*6e50*/  @P1 BRA `(.L_x_4686) ;  /* 0x0000000000081947 */ /* 0x008fea0003800000 */
[----:B------:R-:W3:Y:S02]  /*6e60*/  SYNCS.PHASECHK.TRANS64.TRYWAIT P1, [UR4+0x32450], R0 ;  /* 0x03245000ff0075a7 */ /* 0x000ee40008020144 */
[----:B---3--:R-:W-:Y:S05]  /*6e70*/  @!P1 BRA `(.L_x_4687) ;  /* 0x000000a000f09947 */ /* 0x008fea0003800000 */
.L_x_4686:
        /* <DEDUP_REMOVED lines=57> */
[----:B------:R-:W-:Y:S01]  /*7210*/  UMOV UR48, UR52 ;  /* 0x0000003400307c82 */ /* 0x000fe20008000000 */
[----:B------:R-:W-:Y:S01]  /*7220*/  UMOV UR49, UR53 ;  /* 0x0000003500317c82 */ /* 0x000fe20008000000 */
[----:B------:R-:W-:Y:S01]  /*7230*/  UMOV UR51, 0x40000040 ;  /* 0x4000004000337882 */ /* 0x000fe20000000000 */
[----:B------:R-:W-:Y:S02]  /*7240*/  WARPGROUP.DEPBAR.LE gsb0, 0x0 ;  /* 0x00008000000079c5 */ /* 0x000fe40000010000 */
[----:B------:R-:W-:-:S06]  /*7250*/  WARPGROUP.ARRIVE ;  /* 0x00000000000079c5 */ /* 0x000fcc0000000000 */
[----:B------:R-:W-:Y:S01]  /*7260*/  HGMMA.64x96x16.F32.BF16 R152, gdesc[UR48], R152, gsb0 ;  /* 0x01600000309879f0 */ /* 0x000fe20008001898 */
[----:B------:R-:W-:Y:S01]  /*7270*/  UIADD3 UR50, UR5, 0x906, URZ ;  /* 0x0000090605327890 */ /* 0x000fe2000fffe03f */
[----:B------:R-:W-:Y:S01]  /*7280*/  UMOV UR48, UR56 ;  /* 0x0000003800307c82 */ /* 0x000fe20008000000 */
[----:B------:R-:W-:Y:S01]  /*7290*/  UMOV UR49, UR57 ;  /* 0x0000003900317c82 */ /* 0x000fe20008000000 */
        /* <DEDUP_REMOVED lines=35> */
.L_x_4688:
[----:B------:R-:W-:Y:S01]  /*74d0*/  FMNMX.FTZ R204, R152, R202, !PT ;  /* 0x000000ca98cc7209 */ /* 0x000fe20007810000 */
[----:B------:R-:W-:Y:S01]  /*74e0*/  ULDC UR5, c[0x0][0xa80] ;  /* 0x0002a00000057ab9 */ /* 0x000fe20000000800 */
[----:B------:R-:W-:Y:S02]  /*74f0*/  UIADD3 UR10, UR4, 0x32440, URZ ;  /* 0x00032440040a7890 */ /* 0x000fe4000fffe03f */
[----:B------:R-:W-:Y:S01]  /*7500*/  FMNMX.FTZ R21, R153, R204, !PT ;  /* 0x000000cc99157209 */ /* 0x000fe20007810000 */
[----:B------:R-:W-:Y:S01]  /*7510*/  UMOV UR15, 0x40000040 ;  /* 0x40000040000f7882 */ /* 0x000fe20000000000 */
[----:B------:R-:W-:Y:S02]  /*7520*/  UPRMT UR11, UR6, 0x654, UR10 ;  /* 0x00000654060b7896 */ /* 0x000fe4000800000a */
[----:B------:R-:W-:Y:S01]  /*7530*/  FMNMX.FTZ R204, R156, R21, !PT ;  /* 0x000000159ccc7209 */ /* 0x000fe20007810000 */
[----:B------:R-:W-:-:S03]  /*7540*/  UIMAD UR10, UR38, 0xc00, UR7 ;  /* 0x00000c00260a78a4 */ /* 0x000fc6000f8e0207 */
[----:B------:R-:W-:Y:S01]  /*7550*/  FMNMX.FTZ R21, R157, R204, !PT ;  /* 0x000000cc9d157209 */ /* 0x000fe20007810000 */
[----:B------:R-:W-:Y:S02]  /*7560*/  UIADD3 UR14, UR10, 0x80, URZ ;  /* 0x000000800a0e7890 */ /* 0x000fe4000fffe03f */
[----:B------:R-:W-:Y:S01]  /*7570*/  SYNCS.ARRIVE.TRANS64.RED.A1T0 RZ, [UR11], RZ ;  /* 0x000000ffffff79a7 */ /* 0x000fe2000810040b */
[----:B------:R-:W-:Y:S01]  /*7580*/  FMNMX.FTZ R204, R160, R21, !PT ;  /* 0x00000015a0cc7209 */ /* 0x000fe20007810000 */
[----:B------:R-:W-:-:S03]  /*7590*/  UMOV UR11, 0x40000040 ;  /* 0x40000040000b7882 */ /* 0x000fc60000000000 */
        /* <DEDUP_REMOVED lines=45> */
[----:B-1----:R-:W-:-:S05]  /*7870*/  FMNMX.FTZ R209, R204, R21, !PT ;  /* 0x00000015ccd17209 */ /* 0x002fca0007810000 */
[----:B------:R-:W1:Y:S01]  /*7880*/  SHFL.BFLY PT, R208, R209, 0x1, 0x1f ;  /* 0x0c201f00d1d07f89 */ /* 0x000e6200000e0000 */
[----:B--2---:R-:W-:Y:S02]  /*7890*/  FMNMX.FTZ R203, R206, R203, !PT ;  /* 0x000000cbcecb7209 */ /* 0x004fe40007810000 */
[----:B-1----:R-:W-:-:S03]  /*78a0*/  FMNMX.FTZ R21, R209, R208, !PT ;  /* 0x000000d0d1157209 */ /* 0x002fc60007810000 */
[----:B------:R-:W1:Y:S02]  /*78b0*/  SHFL.BFLY PT, R208, R203, 0x1, 0x1f ;  /* 0x0c201f00cbd07f89 */ /* 0x000e6400000e0000 */
[C---:B------:R-:W-:Y:S01]  /*78c0*/  FMUL.FTZ R204, R21.reuse, UR5 ;  /* 0x0000000515cc7c20 */ /* 0x040fe20008410000 */
[----:B------:R-:W-:-:S03]  /*78d0*/  FADD.FTZ R202, -R21, R202 ;  /* 0x000000ca15ca7221 */ /* 0x000fc60000010100 */
[--C-:B------:R-:W-:Y:S01]  /*78e0*/  FFMA.FTZ R210, R152, UR5, -R204.reuse ;  /* 0x0000000598d27c23 */ /* 0x100fe200080108cc */
[--C-:B------:R-:W-:Y:S01]  /*78f0*/  FFMA.FTZ R152, R156, UR5, -R204.reuse ;  /* 0x000000059c987c23 */ /* 0x100fe200080108cc */
[----:B------:R-:W-:Y:S01]  /*7900*/  FMUL.FTZ R205, R202, UR5 ;  /* 0x00000005cacd7c20 */ /* 0x000fe20008410000 */
[--C-:B------:R-:W-:Y:S01]  /*7910*/  FFMA.FTZ R202, R153, UR5, -R204.reuse ;  /* 0x0000000599ca7c23 */ /* 0x100fe200080108cc */
        /* <DEDUP_REMOVED lines=13> */
[----:B-1----:R-:W-:Y:S01]  /*79f0*/  FMNMX.FTZ R156, R203, R208, !PT ;  /* 0x000000d0cb9c7209 */ /* 0x002fe20007810000 */
[--C-:B------:R-:W-:Y:S01]  /*7a00*/  FFMA.FTZ R180, R180, UR5, -R204.reuse ;  /* 0x00000005b4b47c23 */ /* 0x100fe200080108cc */
[--C-:B------:R-:W-:Y:S01]  /*7a10*/  FFMA.FTZ R181, R181, UR5, -R204.reuse ;  /* 0x00000005b5b57c23 */ /* 0x100fe200080108cc */
[----:B------:R1:W-:Y:S01]  /*7a20*/  MUFU.EX2 R203, R152 ;  /* 0x0000009800cb7308 */ /* 0x0003e20000000800 */
[--C-:B------:R-:W-:Y:S01]  /*7a30*/  FFMA.FTZ R184, R184, UR5, -R204.reuse ;  /* 0x00000005b8b87c23 */ /* 0x100fe200080108cc */
[C---:B------:R-:W-:Y:S01]  /*7a40*/  FADD.FTZ R153, -R156.reuse, R207 ;  /* 0x000000cf9c997221 */ /* 0x040fe20000010100 */
[----:B------:R-:W-:Y:S01]  /*7a50*/  FMUL.FTZ R208, R156, UR5 ;  /* 0x000000059cd07c20 */ /* 0x000fe20008410000 */
[--C-:B------:R-:W-:Y:S01]  /*7a60*/  FFMA.FTZ R185, R185, UR5, -R204.reuse ;  /* 0x00000005b9b97c23 */ /* 0x100fe200080108cc */
[----:B------:R-:W-:Y:S01]  /*7a70*/  FFMA.FTZ R188, R188, UR5, -R204 ;  /* 0x00000005bcbc7c23 */ /* 0x000fe200080108cc */
[----:B------:R-:W-:Y:S01]  /*7a80*/  FMUL.FTZ R153, R153, UR5 ;  /* 0x0000000599997c20 */ /* 0x000fe20008410000 */
[--C-:B--2---:R-:W-:Y:S01]  /*7a90*/  FFMA.FTZ R210, R154, UR5, -R208.reuse ;  /* 0x000000059ad27c23 */ /* 0x104fe200080108d0 */
[----:B------:R-:W-:Y:S01]  /*7aa0*/  FFMA.FTZ R207, R155, UR5, -R208 ;  /* 0x000000059bcf7c23 */ /* 0x000fe200080108d0 */
[----:B-1----:R-:W-:-:S02]  /*7ab0*/  VIADD R152, R211, 0x8 ;  /* 0x00000008d3987836 */ /* 0x002fc40000000000 */
[--C-:B------:R-:W-:Y:S01]  /*7ac0*/  FFMA.FTZ R158, R158, UR5, -R208.reuse ;  /* 0x000000059e9e7c23 */ /* 0x100fe200080108d0 */
[--C-:B------:R-:W-:Y:S01]  /*7ad0*/  FFMA.FTZ R159, R159, UR5, -R208.reuse ;  /* 0x000000059f9f7c23 */ /* 0x100fe200080108d0 */
[----:B------:R-:W1:Y:S01]  /*7ae0*/  MUFU.EX2 R209, R153 ;  /* 0x0000009900d17308 */ /* 0x000e620000000800 */
[-C--:B---3--:R-:W-:Y:S01]  /*7af0*/  FMUL.FTZ R24, R24, R205.reuse ;  /* 0x000000cd18187220 */ /* 0x088fe20000410000 */
[-C--:B------:R-:W-:Y:S01]  /*7b00*/  FMUL.FTZ R25, R25, R205.reuse ;  /* 0x000000cd19197220 */ /* 0x080fe20000410000 */
[-C--:B------:R-:W-:Y:S01]  /*7b10*/  FMUL.FTZ R28, R28, R205.reuse ;  /* 0x000000cd1c1c7220 */ /* 0x080fe20000410000 */
[-C--:B------:R-:W-:Y:S01]  /*7b20*/  FMUL.FTZ R29, R29, R205.reuse ;  /* 0x000000cd1d1d7220 */ /* 0x080fe20000410000 */
[-C--:B------:R-:W-:Y:S01]  /*7b30*/  FMUL.FTZ R32, R32, R205.reuse ;  /* 0x000000cd20207220 */ /* 0x080fe20000410000 */
[-C--:B------:R-:W-:Y:S01]  /*7b40*/  FMUL.FTZ R33, R33, R205.reuse ;  /* 0x000000cd21217220 */ /* 0x080fe20000410000 */
[-C--:B------:R-:W-:Y:S01]  /*7b50*/  FMUL.FTZ R36, R36, R205.reuse ;  /* 0x000000cd24247220 */ /* 0x080fe20000410000 */
[----:B------:R-:W2:Y:S01]  /*7b60*/  MUFU.EX2 R202, R202 ;  /* 0x000000ca00ca7308 */ /* 0x000ea20000000800 */
[----:B------:R2:W-:Y:S01]  /*7b70*/  BAR.SYNC.DEFER_BLOCKING R152, 0x100 ;  /* 0x000400980000751d */ /* 0x0005e20000010000 */
        /* <DEDUP_REMOVED lines=126> */
[----:B--2---:R-:W-:Y:S01]  /*8360*/  F2FP.BF16.F32.PACK_AB R152, R202, R206 ;  /* 0x000000ceca98723e */ /* 0x004fe200000010ff */
[--C-:B------:R-:W-:Y:S01]  /*8370*/  FFMA.FTZ R162, R162, UR5, -R208.reuse ;  /* 0x00000005a2a27c23 */ /* 0x100fe200080108d0 */
[----:B---3--:R-:W-:Y:S01]  /*8380*/  F2FP.BF16.F32.PACK_AB R154, R157, R203 ;  /* 0x000000cb9d9a723e */ /* 0x008fe200000010ff */
[--C-:B------:R-:W-:Y:S01]  /*8390*/  FFMA.FTZ R163, R163, UR5, -R208.reuse ;  /* 0x00000005a3a37c23 */ /* 0x100fe200080108d0 */
[----:B----4-:R-:W-:Y:S01]  /*83a0*/  F2FP.BF16.F32.PACK_AB R153, R207, R210 ;  /* 0x000000d2cf99723e */ /* 0x010fe200000010ff */
[--C-:B------:R-:W-:Y:S01]  /*83b0*/  FFMA.FTZ R166, R166, UR5, -R208.reuse ;  /* 0x00000005a6a67c23 */ /* 0x100fe200080108d0 */
[----:B-----5:R-:W-:Y:S01]  /*83c0*/  F2FP.BF16.F32.PACK_AB R155, R159, R158 ;  /* 0x0000009e9f9b723e */ /* 0x020fe200000010ff */
[--C-:B------:R-:W-:Y:S01]  /*83d0*/  FFMA.FTZ R167, R167, UR5, -R208.reuse ;  /* 0x00000005a7a77c23 */ /* 0x100fe200080108d0 */
[----:B------:R-:W-:Y:S01]  /*83e0*/  MUFU.EX2 R160, R160 ;  /* 0x000000a000a07308 */ /* 0x000fe20000000800 */
[--C-:B------:R-:W-:Y:S01]  /*83f0*/  FFMA.FTZ R170, R170, UR5, -R208.reuse ;  /* 0x00000005aaaa7c23 */ /* 0x100fe200080108d0 */
[----:B------:R-:W-:Y:S01]  /*8400*/  WARPGROUP.ARRIVE ;  /* 0x00000000000079c5 */ /* 0x000fe20000000000 */
[--C-:B------:R-:W-:Y:S01]  /*8410*/  FFMA.FTZ R171, R171, UR5, -R208.reuse ;  /* 0x00000005abab7c23 */ /* 0x100fe200080108d0 */
[--C-:B------:R-:W-:Y:S01]  /*8420*/  FFMA.FTZ R174, R174, UR5, -R208.reuse ;  /* 0x00000005aeae7c23 */ /* 0x100fe200080108d0 */
[--C-:B------:R-:W-:Y:S01]  /*8430*/  FFMA.FTZ R175, R175, UR5, -R208.reuse ;  /* 0x00000005afaf7c23 */ /* 0x100fe200080108d0 */
[--C-:B------:R-:W-:Y:S01]  /*8440*/  FFMA.FTZ R178, R178, UR5, -R208.reuse ;  /* 0x00000005b2b27c23 */ /* 0x100fe200080108d0 */
[--C-:B------:R-:W-:Y:S01]  /*8450*/  FFMA.FTZ R179, R179, UR5, -R208.reuse ;  /* 0x00000005b3b37c23 */ /* 0x100fe200080108d0 */
[----:B------:R-:W-:Y:S01]  /*8460*/  HGMMA.64x256x16.F32.BF16 R24, R152, gdesc[UR8].tnspB, R24, gsb0 ;  /* 0x43e0000898187df0 */ /* 0x000fe20008001818 */
[----:B------:R-:W1:Y:S01]  /*8470*/  MUFU.EX2 R161, R161 ;  /* 0x000000a100a17308 */ /* 0x000e620000000800 */
[--C-:B------:R-:W-:Y:S01]  /*8480*/  FFMA.FTZ R182, R182, UR5, -R208.reuse ;  /* 0x00000005b6b67c23 */ /* 0x100fe200080108d0 */
[----:B------:R-:W-:Y:S01]  /*8490*/  FFMA.FTZ R183, R183, UR5, -R208 ;  /* 0x00000005b7b77c23 */ /* 0x000fe200080108d0 */
[----:B------:R-:W-:Y:S01]  /*84a0*/  FFMA.FTZ R189, R189, UR5, -R204 ;  /* 0x00000005bdbd7c23 */ /* 0x000fe200080108cc */
[--C-:B------:R-:W-:Y:S01]  /*84b0*/  FFMA.FTZ R186, R186, UR5, -R208.reuse ;  /* 0x00000005baba7c23 */ /* 0x100fe200080108d0 */
[--C-:B------:R-:W-:Y:S01]  /*84c0*/  FFMA.FTZ R187, R187, UR5, -R208.reuse ;  /* 0x00000005bbbb7c23 */ /* 0x100fe200080108d0 */
[--C-:B------:R-:W-:Y:S01]  /*84d0*/  FFMA.FTZ R190, R190, UR5, -R208.reuse ;  /* 0x00000005bebe7c23 */ /* 0x100fe200080108d0 */
[----:B------:R-:W-:Y:S01]  /*84e0*/  FFMA.FTZ R191, R191, UR5, -R208 ;  /* 0x00000005bfbf7c23 */ /* 0x000fe200080108d0 */
[----:B------:R-:W-:Y:S01]  /*84f0*/  MUFU.EX2 R164, R164 ;  /* 0x000000a400a47308 */ /* 0x000fe20000000800 */
[--C-:B------:R-:W-:Y:S01]  /*8500*/  FFMA.FTZ R192, R192, UR5, -R204.reuse ;  /* 0x00000005c0c07c23 */ /* 0x100fe200080108cc */
        /* <DEDUP_REMOVED lines=8> */
[----:B------:R-:W-:Y:S01]  /*8590*/  UMOV UR11, 0x40000040 ;  /* 0x40000040000b7882 */ /* 0x000fe20000000000 */
[----:B------:R-:W-:Y:S01]  /*85a0*/  FFMA.FTZ R205, R205, R4, R206 ;  /* 0x00000004cdcd7223 */ /* 0x000fe200000100ce */
[----:B------:R-:W-:-:S03]  /*85b0*/  FFMA.FTZ R210, R209, R5, R210 ;  /* 0x00000005d1d27223 */ /* 0x000fc600000100d2 */
[----:B------:R-:W-:Y:S01]  /*85c0*/  FADD.FTZ R202, R202, R205 ;  /* 0x000000cdcaca7221 */ /* 0x000fe20000010000 */
[----:B------:R-:W-:Y:S01]  /*85d0*/  MUFU.EX2 R162, R162 ;  /* 0x000000a200a27308 */ /* 0x000fe20000000800 */
[----:B------:R-:W-:Y:S02]  /*85e0*/  FADD.FTZ R207, R207, R210 ;  /* 0x000000d2cfcf7221 */ /* 0x000fe40000010000 */
[----:B------:R-:W-:Y:S02]  /*85f0*/  FADD.FTZ R202, R203, R202 ;  /* 0x000000cacbca7221 */ /* 0x000fe40000010000 */
[----:B------:R-:W-:Y:S02]  /*8600*/  FADD.FTZ R158, R158, R207 ;  /* 0x000000cf9e9e7221 */ /* 0x000fe40000010000 */
[----:B------:R-:W-:Y:S01]  /*8610*/  FADD.FTZ R157, R157, R202 ;  /* 0x000000ca9d9d7221 */ /* 0x000fe20000010000 */
[----:B------:R-:W2:Y:S01]  /*8620*/  MUFU.EX2 R163, R163 ;  /* 0x000000a300a37308 */ /* 0x000ea20000000800 */
[----:B------:R-:W-:-:S07]  /*8630*/  FADD.FTZ R159, R159, R158 ;  /* 0x0000009e9f9f7221 */ /* 0x000fce0000010000 */
        /* <DEDUP_REMOVED lines=38> */
[----:B------:R-:W-:Y:S01]  /*88a0*/  MUFU.EX2 R194, R194 ;  /* 0x000000c200c27308 */ /* 0x000fe20000000800 */
[----:B------:R-:W-:Y:S01]  /*88b0*/  WARPGROUP.ARRIVE ;  /* 0x00000000000079c5 */ /* 0x000fe20000000000 */
[----:B------:R-:W-:Y:S01]  /*88c0*/  FADD.FTZ R163, R163, R162 ;  /* 0x000000a2a3a37221 */ /* 0x000fe20000010000 */
[----:B------:R-:W-:-:S03]  /*88d0*/  FADD.FTZ R164, R164, R161 ;  /* 0x000000a1a4a47221 */ /* 0x000fc60000010000 */
[----:B------:R-:W-:Y:S01]  /*88e0*/  FADD.FTZ R166, R166, R163 ;  /* 0x000000a3a6a67221 */ /* 0x000fe20000010000 */
[----:B------:R-:W-:Y:S01]  /*88f0*/  HGMMA.64x256x16.F32.BF16 R24, R152, gdesc[UR12].tnspB, R24, gsb0 ;  /* 0x43e0000c98187df0 */ /* 0x000fe20008001818 */
[----:B------:R-:W-:Y:S01]  /*8900*/  UIADD3 UR14, UR10, 0x100, URZ ;  /* 0x000001000a0e7890 */ /* 0x000fe2000fffe03f */
[----:B------:R-:W1:Y:S01]  /*8910*/  MUFU.EX2 R195, R195 ;  /* 0x000000c300c37308 */ /* 0x000e620000000800 */
[----:B------:R-:W-:Y:S01]  /*8920*/  UMOV UR15, 0x40000040 ;  /* 0x40000040000f7882 */ /* 0x000fe20000000000 */
[----:B------:R-:W-:Y:S01]  /*8930*/  FADD.FTZ R165, R165, R164 ;  /* 0x000000a4a5a57221 */ /* 0x000fe20000010000 */
[----:B------:R-:W-:-:S05]  /*8940*/  FADD.FTZ R167, R167, R166 ;  /* 0x000000a6a7a77221 */ /* 0x000fca0000010000 */
        /* <DEDUP_REMOVED lines=36> */
[----:B------:R-:W-:Y:S01]  /*8b90*/  UIADD3 UR10, UR10, 0x280, URZ ;  /* 0x000002800a0a7890 */ /* 0x000fe2000fffe03f */
        /* <DEDUP_REMOVED lines=14> */
[----:B------:R-:W-:Y:S03]  /*8c80*/  HGMMA.64x256x16.F32.BF16 R24, R152, gdesc[UR12].tnspB, R24, gsb0 ;  /* 0x43e0000c98187df0 */ /* 0x000fe60008001818 */
        /* <DEDUP_REMOVED lines=18> */
.L_x_4689:
[----:B------:R-:W-:Y:S01]  /*8db0*/  UIADD3 UR4, UR4, 0x32460, URZ ;  /* 0x0003246004047890 */ /* 0x000fe2000fffe03f */
[C---:B------:R-:W-:Y:S01]  /*8dc0*/  ISETP.GT.AND P1, PT, R201.reuse, RZ, PT ;  /* 0x000000ffc900720c */ /* 0x040fe20003f24270 */
[----:B------:R-:W-:Y:S02]  /*8dd0*/  VIADD R201, R201, 0xffffffff ;  /* 0xffffffffc9c97836 */ /* 0x000fe40000000000 */
[----:B------:R-:W-:Y:S01]  /*8de0*/  UPRMT UR4, UR6, 0x654, UR4 ;  /* 0x0000065406047896 */ /* 0x000fe20008000004 */
[----:B------:R-:W-:Y:S02]  /*8df0*/  IMAD.MOV.U32 R207, RZ, RZ, R156 ;  /* 0x000000ffffcf7224 */ /* 0x000fe400078e009c */
[----:B------:R-:W-:-:S06]  /*8e00*/  IMAD.MOV.U32 R202, RZ, RZ, R21 ;  /* 0x000000ffffca7224 */ /* 0x000fcc00078e0015 */
[----:B------:R-:W-:Y:S01]  /*8e10*/  SYNCS.ARRIVE.TRANS64.RED.A1T0 RZ, [UR4], RZ ;  /* 0x000000ffffff79a7 */ /* 0x000fe20008100404 */
[----:B------:R-:W-:Y:S05]  /*8e20*/  @P1 BRA `(.L_x_4690) ;  /* 0xffffffdc00301947 */ /* 0x000fea000383ffff */
.L_x_4679:
[----:B------:R-:W0:Y:S01]  /*8e30*/  SHFL.BFLY PT, R3, R4, 0x2, 0x1f ;  /* 0x0c401f0004037f89 */ /* 0x000e2200000e0000 */
[----:B------:R-:W-:Y:S01]  /*8e40*/  UIADD3 UR38, UR38, 0x1, URZ ;  /* 0x0000000126267890 */ /* 0x000fe2000fffe03f */
[----:B------:R-:W-:Y:S01]  /*8e50*/  IMAD.U32 R10, RZ, RZ, UR5 ;  /* 0x00000005ff0a7e24 */ /* 0x000fe2000f8e00ff */
[----:B------:R1:W-:Y:S06]  /*8e60*/  BAR.ARV R0, 0x100 ;  /* 0x000400000000751d */ /* 0x0003ec0000002000 */
[----:B------:R-:W-:Y:S02]  /*8e70*/  UISETP.NE.AND UP0, UPT, UR38, 0x2, UPT ;  /* 0x000000022600788c */ /* 0x000fe4000bf05270 */
[----:B------:R-:W-:Y:S06]  /*8e80*/  BAR.ARV 0x8, 0x180 ;  /* 0x0206000000007b1d */ /* 0x000fec0000002000 */
[----:B-1----:R-:W-:Y:S01]  /*8e90*/  IMAD.MOV.U32 R0, RZ, RZ, RZ ;  /* 0x000000ffff007224 */ /* 0x002fe200078e00ff */
[----:B------:R-:W-:Y:S01]  /*8ea0*/  USEL UR4, URZ, 0x1, UP0 ;  /* 0x000000013f047887 */ /* 0x000fe20008000000 */
[----:B------:R-:W1:Y:S01]  /*8eb0*/  SHFL.BFLY PT, R6, R5, 0x2, 0x1f ;  /* 0x0c401f0005067f89 */ /* 0x000e6200000e0000 */
[----:B------:R-:W-:Y:S01]  /*8ec0*/  PLOP3.LUT P0, PT, PT, PT, PT, 0x8, 0x0 ;  /* 0x000000000000781c */ /* 0x000fe20003f0e170 */
[----:B------:R-:W-:Y:S01]  /*8ed0*/  VIADD R222, R222, 0x1 ;  /* 0x00000001dede7836 */ /* 0x000fe20000000000 */
[----:B------:R-:W-:Y:S01]  /*8ee0*/  USEL UR38, UR38, URZ, UP0 ;  /* 0x0000003f26267287 */ /* 0x000fe20008000000 */
[----:B0-----:R-:W-:Y:S01]  /*8ef0*/  FADD.FTZ R3, R3, R4 ;  /* 0x0000000403037221 */ /* 0x001fe20000010000 */
[----:B------:R-:W-:Y:S01]  /*8f00*/  IMAD.U32 R4, RZ, RZ, UR5 ;  /* 0x00000005ff047e24 */ /* 0x000fe2000f8e00ff */
[----:B------:R-:W-:-:S03]  /*8f10*/  ULOP3.LUT UR39, UR39, UR4, URZ, 0x3c, !UPT ;  /* 0x0000000427277292 */ /* 0x000fc6000f8e3c3f */
[----:B------:R-:W0:Y:S01]  /*8f20*/  SHFL.BFLY PT, R2, R3, 0x1, 0x1f ;  /* 0x0c201f0003027f89 */ /* 0x000e2200000e0000 */
[----:B-1----:R-:W-:-:S05]  /*8f30*/  FADD.FTZ R6, R6, R5 ;  /* 0x0000000506067221 */ /* 0x002fca0000010000 */
[----:B------:R-:W1:Y:S01]  /*8f40*/  SHFL.BFLY PT, R7, R6, 0x1, 0x1f ;  /* 0x0c201f0006077f89 */ /* 0x000e6200000e0000 */
[----:B0-----:R-:W-:Y:S01]  /*8f50*/  FADD.FTZ R8, R3, R2 ;  /* 0x0000000203087221 */ /* 0x001fe20000010000 */
[----:B------:R-:W-:Y:S01]  /*8f60*/  MOV R2, RZ ;  /* 0x000000ff00027202 */ /* 0x000fe20000000f00 */
[----:B------:R-:W-:-:S03]  /*8f70*/  IMAD.MOV.U32 R3, RZ, RZ, -0x800000 ;  /* 0xff800000ff037424 */ /* 0x000fc600078e00ff */
[----:B------:R-:W-:-:S13]  /*8f80*/  FSETP.NE.FTZ.AND P1, PT, R8, RZ, PT ;  /* 0x000000ff0800720b */ /* 0x000fda0003f35000 */
[----:B------:R-:W0:Y:S01]  /*8f90*/  @P1 MUFU.LG2 R5, R8 ;  /* 0x0000000800051308 */ /* 0x000e220000000c00 */
[----:B------:R-:W-:Y:S01]  /*8fa0*/  @P1 FMUL.FTZ R4, R4, 0.69314718246459960938 ;  /* 0x3f31721804041820 */ /* 0x000fe20000410000 */
[----:B-1----:R-:W-:-:S05]  /*8fb0*/  FADD.FTZ R7, R6, R7 ;  /* 0x0000000706077221 */ /* 0x002fca0000010000 */
        /* <DEDUP_REMOVED lines=9> */
[----:B------:R0:W1:Y:S01]  /*9050*/  @P2 MUFU.RCP R0, R7 ;  /* 0x0000000700002308 */ /* 0x0000620000001000 */
        /* <DEDUP_REMOVED lines=128> */
.L_x_4653:
        /* <DEDUP_REMOVED lines=10> */
[----:B------:R-:W-:Y:S01]  /*9900*/  IMAD R5, R221, 0x40, R200 ;  /* 0x00000040dd057824 */ /* 0x000fe200078e02c8 */
[----:B------:R-:W-:Y:S01]  /*9910*/  F2FP.BF16.F32.PACK_AB R24, R25, R24 ;  /* 0x000000181918723e */ /* 0x000fe200000010ff */
[----:B------:R-:W-:Y:S01]  /*9920*/  ULDC.64 UR8, c[0x0][0xc90] ;  /* 0x0003240000087ab9 */ /* 0x000fe20000000a00 */
[----:B------:R-:W-:Y:S02]  /*9930*/  F2FP.BF16.F32.PACK_AB R25, R27, R26 ;  /* 0x0000001a1b19723e */ /* 0x000fe400000010ff */
[----:B------:R-:W-:Y:S02]  /*9940*/  F2FP.BF16.F32.PACK_AB R26, R29, R28 ;  /* 0x0000001c1d1a723e */ /* 0x000fe400000010ff */
[----:B------:R-:W-:Y:S02]  /*9950*/  F2FP.BF16.F32.PACK_AB R27, R31, R30 ;  /* 0x0000001e1f1b723e */ /* 0x000fe400000010ff */
[----:B------:R-:W-:-:S02]  /*9960*/  R2UR UR11, R219 ;  /* 0x00000000db0b72ca */ /* 0x000fc400000e0000 */
[----:B------:R-:W-:Y:S02]  /*9970*/  R2UR UR13, R220 ;  /* 0x00000000dc0d72ca */ /* 0x000fe400000e0000 */
[----:B------:R-:W-:Y:S02]  /*9980*/  F2FP.BF16.F32.PACK_AB R136, R137, R136 ;  /* 0x000000888988723e */ /* 0x000fe400000010ff */
[----:B------:R-:W-:Y:S02]  /*9990*/  F2FP.BF16.F32.PACK_AB R137, R158, R128 ;  /* 0x000000809e89723e */ /* 0x000fe400000010ff */
[----:B------:R-:W-:Y:S02]  /*99a0*/  F2FP.BF16.F32.PACK_AB R161, R162, R161 ;  /* 0x000000a1a2a1723e */ /* 0x000fe400000010ff */
[----:B------:R-:W-:Y:S02]  /*99b0*/  F2FP.BF16.F32.PACK_AB R162, R149, R148 ;  /* 0x0000009495a2723e */ /* 0x000fe400000010ff */
[----:B------:R-:W-:Y:S01]  /*99c0*/  F2FP.BF16.F32.PACK_AB R163, R0, R163 ;  /* 0x000000a300a3723e */ /* 0x000fe200000010ff */
[----:B------:R-:W-:-:S02]  /*99d0*/  USHF.R.S32.HI UR10, URZ, 0x1f, UR11 ;  /* 0x0000001f3f0a7899 */ /* 0x000fc4000801140b */
[----:B------:R-:W-:Y:S02]  /*99e0*/  UIMAD.WIDE.U32 UR6, UR11, UR8, URZ ;  /* 0x000000080b0672a5 */ /* 0x000fe4000f8e003f */
[----:B------:R-:W-:Y:S02]  /*99f0*/  UIMAD UR5, UR10, UR8, URZ ;  /* 0x000000080a0572a4 */ /* 0x000fe4000f8e023f */
[----:B------:R-:W-:Y:S02]  /*9a00*/  USHF.R.S32.HI UR12, URZ, 0x1f, UR13 ;  /* 0x0000001f3f0c7899 */ /* 0x000fe4000801140d */
[----:B------:R-:W-:Y:S01]  /*9a10*/  UIMAD UR5, UR11, UR9, UR5 ;  /* 0x000000090b0572a4 */ /* 0x000fe2000f8e0205 */
[----:B------:R-:W-:Y:S02]  /*9a20*/  MOV R154, R195 ;  /* 0x000000c3009a7202 */ /* 0x000fe40000000f00 */
[----:B0-----:R-:W-:Y:S01]  /*9a30*/  MOV R155, R4 ;  /* 0x00000004009b7202 */ /* 0x001fe20000000f00 */
[----:B------:R-:W-:Y:S01]  /*9a40*/  ULDC.64 UR8, c[0x0][0xc98] ;  /* 0x0003260000087ab9 */ /* 0x000fe20000000a00 */
[----:B------:R-:W-:Y:S01]  /*9a50*/  UIADD3 UR7, UR7, UR5, URZ ;  /* 0x0000000507077290 */ /* 0x000fe2000fffe03f */
[----:B------:R-:W-:Y:S01]  /*9a60*/  IMAD.WIDE R120, R226, 0x2, R154 ;  /* 0x00000002e2787825 */ /* 0x000fe200078e029a */
[----:B------:R-:W-:-:S02]  /*9a70*/  UIMAD UR5, UR12, UR8, URZ ;  /* 0x000000080c0572a4 */ /* 0x000fc4000f8e023f */
[----:B------:R-:W-:Y:S01]  /*9a80*/  UIMAD.WIDE.U32 UR6, UR13, UR8, UR6 ;  /* 0x000000080d0672a5 */ /* 0x000fe2000f8e0006 */
[----:B------:R-:W-:Y:S01]  /*9a90*/  IMAD.WIDE R154, R5, 0x2, R154 ;  /* 0x00000002059a7825 */ /* 0x000fe200078e029a */
[C---:B------:R-:W-:Y:S01]  /*9aa0*/  IADD3 R7, P2, R120.reuse, 0xc040, RZ ;  /* 0x0000c04078077810 */ /* 0x040fe20007f5e0ff */
[----:B------:R-:W-:Y:S01]  /*9ab0*/  UIMAD UR5, UR13, UR9, UR5 ;  /* 0x000000090d0572a4 */ /* 0x000fe2000f8e0205 */
[----:B------:R-:W-:Y:S02]  /*9ac0*/  IADD3 R11, P3, R120, 0xc060, RZ ;  /* 0x0000c060780b7810 */ /* 0x000fe40007f7e0ff */
[----:B------:R-:W-:Y:S01]  /*9ad0*/  LOP3.LUT R6, R7, 0x380, RZ, 0xc0, !PT ;  /* 0x0000038007067812 */ /* 0x000fe200078ec0ff */
[----:B------:R-:W-:Y:S01]  /*9ae0*/  ULDC.64 UR8, c[0x0][0xbe8] ;  /* 0x0002fa0000087ab9 */ /* 0x000fe20000000a00 */
[----:B------:R-:W-:Y:S01]  /*9af0*/  LOP3.LUT R4, R11, 0x380, RZ, 0xc0, !PT ;  /* 0x000003800b047812 */ /* 0x000fe200078ec0ff */
[----:B------:R-:W-:Y:S01]  /*9b00*/  IMAD.X R5, RZ, RZ, R121, P3 ;  /* 0x000000ffff057224 */ /* 0x000fe200018e0679 */
[----:B------:R-:W-:-:S02]  /*9b10*/  SHF.R.U64 R6, R6, 0x3, RZ ;  /* 0x0000000306067819 */ /* 0x000fc400000012ff */
[----:B------:R-:W-:Y:S02]  /*9b20*/  SHF.R.U64 R4, R4, 0x3, RZ ;  /* 0x0000000304047819 */ /* 0x000fe400000012ff */
[----:B------:R-:W-:Y:S01]  /*9b30*/  LOP3.LUT R6, R6, R7, RZ, 0x3c, !PT ;  /* 0x0000000706067212 */ /* 0x000fe200078e3cff */
[----:B------:R-:W-:Y:S01]  /*9b40*/  IMAD.X R7, RZ, RZ, R121, P2 ;  /* 0x000000ffff077224 */ /* 0x000fe200010e0679 */
[C---:B------:R-:W-:Y:S02]  /*9b50*/  IADD3 R135, P2, R120.reuse, 0x8000, RZ ;  /* 0x0000800078877810 */ /* 0x040fe40007f5e0ff */
[----:B------:R-:W-:Y:S02]  /*9b60*/  LOP3.LUT R157, R120, 0x380, RZ, 0xc0, !PT ;  /* 0x00000380789d7812 */ /* 0x000fe400078ec0ff */
[----:B------:R-:W-:Y:S02]  /*9b70*/  LOP3.LUT R134, R135, 0x380, RZ, 0xc0, !PT ;  /* 0x0000038087867812 */ /* 0x000fe400078ec0ff */
[----:B------:R-:W-:-:S02]  /*9b80*/  LOP3.LUT R4, R4, R11, RZ, 0x3c, !PT ;  /* 0x0000000b04047212 */ /* 0x000fc400078e3cff */
[----:B------:R-:W-:Y:S02]  /*9b90*/  SHF.R.U64 R134, R134, 0x3, RZ ;  /* 0x0000000386867819 */ /* 0x000fe400000012ff */
[----:B------:R-:W-:Y:S02]  /*9ba0*/  IADD3 R11, P0, R120, 0xc000, RZ ;  /* 0x0000c000780b7810 */ /* 0x000fe40007f1e0ff */
[----:B------:R-:W-:Y:S01]  /*9bb0*/  LOP3.LUT R134, R134, R135, RZ, 0x3c, !PT ;  /* 0x0000008786867212 */ /* 0x000fe200078e3cff */
[----:B------:R-:W-:Y:S01]  /*9bc0*/  IMAD.X R135, RZ, RZ, R121, P2 ;  /* 0x000000ffff877224 */ /* 0x000fe200010e0679 */
[----:B------:R-:W-:Y:S02]  /*9bd0*/  IADD3 R17, P2, R154, 0x1000, RZ ;  /* 0x000010009a117810 */ /* 0x000fe40007f5e0ff */
[----:B------:R-:W-:Y:S02]  /*9be0*/  SHF.R.U64 R157, R157, 0x3, RZ ;  /* 0x000000039d9d7819 */ /* 0x000fe400000012ff */
[----:B------:R-:W-:-:S02]  /*9bf0*/  LOP3.LUT R16, R17, 0x380, RZ, 0xc0, !PT ;  /* 0x0000038011107812 */ /* 0x000fc400078ec0ff */
[----:B------:R-:W-:Y:S02]  /*9c00*/  IADD3 R9, P1, R120, 0xc020, RZ ;  /* 0x0000c02078097810 */ /* 0x000fe40007f3e0ff */
[----:B------:R-:W-:Y:S02]  /*9c10*/  SHF.R.U64 R16, R16, 0x3, RZ ;  /* 0x0000000310107819 */ /* 0x000fe400000012ff */
[----:B------:R-:W-:Y:S02]  /*9c20*/  LOP3.LUT R10, R11, 0x380, RZ, 0xc0, !PT ;  /* 0x000003800b0a7812 */ /* 0x000fe400078ec0ff */
[----:B------:R-:W-:Y:S01]  /*9c30*/  LOP3.LUT R156, R157, R120, RZ, 0x3c, !PT ;  /* 0x000000789d9c7212 */ /* 0x000fe200078e3cff */
[----:B------:R-:W-:Y:S01]  /*9c40*/  IMAD.MOV.U32 R157, RZ, RZ, R121 ;  /* 0x000000ffff9d7224 */ /* 0x000fe200078e0079 */
[----:B------:R-:W-:Y:S01]  /*9c50*/  LOP3.LUT R16, R16, R17, RZ, 0x3c, !PT ;  /* 0x0000001110107212 */ /* 0x000fe200078e3cff */
[----:B------:R-:W-:Y:S01]  /*9c60*/  IMAD.X R17, RZ, RZ, R155, P2 ;  /* 0x000000ffff117224 */ /* 0x000fe200010e069b */
[----:B------:R-:W-:-:S02]  /*9c70*/  LOP3.LUT R8, R9, 0x380, RZ, 0xc0, !PT ;  /* 0x0000038009087812 */ /* 0x000fc400078ec0ff */
[----:B------:R-:W-:Y:S02]  /*9c80*/  SHF.R.U64 R10, R10, 0x3, RZ ;  /* 0x000000030a0a7819 */ /* 0x000fe400000012ff */
[----:B------:R-:W-:Y:S02]  /*9c90*/  IADD3 R111, P2, R154, 0x8000, RZ ;  /* 0x000080009a6f7810 */ /* 0x000fe40007f5e0ff */
[----:B------:R-:W-:Y:S01]  /*9ca0*/  MOV R157, R156 ;  /* 0x0000009c009d7202 */ /* 0x000fe20000000f00 */
[----:B------:R-:W-:Y:S01]  /*9cb0*/  BAR.SYNC.DEFER_BLOCKING 0x1, 0x100 ;  /* 0x0044000000007b1d */ /* 0x000fe20000010000 */
[----:B------:R-:W-:Y:S02]  /*9cc0*/  SHF.R.U64 R8, R8, 0x3, RZ ;  /* 0x0000000308087819 */ /* 0x000fe400000012ff */
[----:B------:R-:W-:Y:S01]  /*9cd0*/  LOP3.LUT R10, R10, R11, RZ, 0x3c, !PT ;  /* 0x0000000b0a0a7212 */ /* 0x000fe200078e3cff */
[----:B------:R-:W-:Y:S01]  /*9ce0*/  IMAD.X R11, RZ, RZ, R121, P0 ;  /* 0x000000ffff0b7224 */ /* 0x000fe200000e0679 */
[----:B------:R-:W-:-:S03]  /*9cf0*/  LOP3.LUT R110, R111, 0x380, RZ, 0xc0, !PT ;  /* 0x000003806f6e7812 */ /* 0x000fc600078ec0ff */
[----:B------:R-:W0:Y:S01]  /*9d00*/  LDC R156, c[0x0][0xce8] ;  /* 0x00033a00ff9c7b82 */ /* 0x000e220000000800 */
[C---:B------:R-:W-:Y:S02]  /*9d10*/  IADD3 R23, P4, R120.reuse, 0x8040, RZ ;  /* 0x0000804078177810 */ /* 0x040fe40007f9e0ff */
[----:B------:R-:W-:Y:S02]  /*9d20*/  IADD3 R143, P0, R120, 0x40, RZ ;  /* 0x00000040788f7810 */ /* 0x000fe40007f1e0ff */
[----:B------:R-:W-:Y:S01]  /*9d30*/  LOP3.LUT R8, R8, R9, RZ, 0x3c, !PT ;  /* 0x0000000908087212 */ /* 0x000fe200078e3cff */
[----:B------:R-:W-:Y:S01]  /*9d40*/  IMAD.X R9, RZ, RZ, R121, P1 ;  /* 0x000000ffff097224 */ /* 0x000fe200008e0679 */
[----:B------:R-:W-:Y:S02]  /*9d50*/  SHF.R.U64 R110, R110, 0x3, RZ ;  /* 0x000000036e6e7819 */ /* 0x000fe400000012ff */
[----:B------:R-:W-:Y:S02]  /*9d60*/  LOP3.LUT R22, R23, 0x380, RZ, 0xc0, !PT ;  /* 0x0000038017167812 */ /* 0x000fe400078ec0ff */
[----:B------:R-:W-:-:S02]  /*9d70*/  IADD3 R139, P1, R120, 0x4060, RZ ;  /* 0x00004060788b7810 */ /* 0x000fc40007f3e0ff */
[----:B------:R-:W-:Y:S02]  /*9d80*/  LOP3.LUT R142, R143, 0x380, RZ, 0xc0, !PT ;  /* 0x000003808f8e7812 */ /* 0x000fe400078ec0ff */
[----:B------:R-:W-:Y:S01]  /*9d90*/  LOP3.LUT R110, R110, R111, RZ, 0x3c, !PT ;  /* 0x0000006f6e6e7212 */ /* 0x000fe200078e3cff */
[----:B------:R-:W-:Y:S01]  /*9da0*/  IMAD.X R111, RZ, RZ, R155, P2 ;  /* 0x000000ffff6f7224 */ /* 0x000fe200010e069b */
[----:B------:R-:W-:Y:S01]  /*9db0*/  SHF.R.U64 R22, R22, 0x3, RZ ;  /* 0x0000000316167819 */ /* 0x000fe200000012ff */
[----:B------:R1:W-:Y:S01]  /*9dc0*/  STSM.16.M88.4 [R157], R24 ;  /* 0x000000189d007844 */ /* 0x0003e20000000200 */
[----:B------:R-:W-:Y:S02]  /*9dd0*/  LOP3.LUT R138, R139, 0x380, RZ, 0xc0, !PT ;  /* 0x000003808b8a7812 */ /* 0x000fe400078ec0ff */
[----:B------:R-:W-:Y:S02]  /*9de0*/  SHF.R.U64 R142, R142, 0x3, RZ ;  /* 0x000000038e8e7819 */ /* 0x000fe400000012ff */
[----:B------:R-:W-:-:S02]  /*9df0*/  IADD3 R127, P2, R154, 0xf000, RZ ;  /* 0x0000f0009a7f7810 */ /* 0x000fc40007f5e0ff */
[----:B------:R-:W-:Y:S01]  /*9e00*/  LOP3.LUT R22, R22, R23, RZ, 0x3c, !PT ;  /* 0x0000001716167212 */ /* 0x000fe200078e3cff */
[--C-:B------:R-:W-:Y:S01]  /*9e10*/  IMAD.X R23, RZ, RZ, R121.reuse, P4 ;  /* 0x000000ffff177224 */ /* 0x100fe200020e0679 */
[----:B------:R-:W-:Y:S02]  /*9e20*/  SHF.R.U64 R138, R138, 0x3, RZ ;  /* 0x000000038a8a7819 */ /* 0x000fe400000012ff */
[----:B------:R-:W-:Y:S01]  /*9e30*/  LOP3.LUT R142, R142, R143, RZ, 0x3c, !PT ;  /* 0x0000008f8e8e7212 */ /* 0x000fe200078e3cff */
[----:B------:R-:W-:Y:S01]  /*9e40*/  IMAD.X R143, RZ, RZ, R121, P0 ;  /* 0x000000ffff8f7224 */ /* 0x000fe200000e0679 */
[----:B------:R-:W-:Y:S02]  /*9e50*/  LOP3.LUT R126, R127, 0x380, RZ, 0xc0, !PT ;  /* 0x000003807f7e7812 */ /* 0x000fe400078ec0ff */
[----:B------:R-:W-:Y:S02]  /*9e60*/  IADD3 R21, P4, R120, 0x4000, RZ ;  /* 0x0000400078157810 */ /* 0x000fe40007f9e0ff */
[----:B------:R-:W-:-:S02]  /*9e70*/  IADD3 R97, P0, R154, 0x3000, RZ ;  /* 0x000030009a617810 */ /* 0x000fc40007f1e0ff */
[C---:B------:R-:W-:Y:S02]  /*9e80*/  IADD3 R13, P6, R120.reuse, 0x8060, RZ ;  /* 0x00008060780d7810 */ /* 0x040fe40007fde0ff */
[C---:B------:R-:W-:Y:S02]  /*9e90*/  IADD3 R15, P5, R120.reuse, 0x20, RZ ;  /* 0x00000020780f7810 */ /* 0x040fe40007fbe0ff */
[----:B------:R-:W-:Y:S02]  /*9ea0*/  IADD3 R131, P3, R120, 0x8020, RZ ;  /* 0x0000802078837810 */ /* 0x000fe40007f7e0ff */
[----:B------:R-:W-:Y:S01]  /*9eb0*/  LOP3.LUT R138, R138, R139, RZ, 0x3c, !PT ;  /* 0x0000008b8a8a7212 */ /* 0x000fe200078e3cff */
[----:B------:R-:W-:Y:S01]  /*9ec0*/  IMAD.X R139, RZ, RZ, R121, P1 ;  /* 0x000000ffff8b7224 */ /* 0x000fe200008e0679 */
[----:B------:R-:W-:Y:S02]  /*9ed0*/  SHF.R.U64 R126, R126, 0x3, RZ ;  /* 0x000000037e7e7819 */ /* 0x000fe400000012ff */
[----:B------:R-:W-:-:S02]  /*9ee0*/  LOP3.LUT R20, R21, 0x380, RZ, 0xc0, !PT ;  /* 0x0000038015147812 */ /* 0x000fc400078ec0ff */
[----:B------:R-:W-:Y:S02]  /*9ef0*/  IADD3 R19, P1, R154, 0x2000, RZ ;  /* 0x000020009a137810 */ /* 0x000fe40007f3e0ff */
[----:B------:R-:W-:Y:S02]  /*9f00*/  LOP3.LUT R96, R97, 0x380, RZ, 0xc0, !PT ;  /* 0x0000038061607812 */ /* 0x000fe400078ec0ff */
[----:B------:R-:W-:Y:S02]  /*9f10*/  LOP3.LUT R12, R13, 0x380, RZ, 0xc0, !PT ;  /* 0x000003800d0c7812 */ /* 0x000fe400078ec0ff */
[----:B------:R-:W-:Y:S02]  /*9f20*/  LOP3.LUT R14, R15, 0x380, RZ, 0xc0, !PT ;  /* 0x000003800f0e7812 */ /* 0x000fe400078ec0ff */
[----:B------:R-:W-:Y:S02]  /*9f30*/  LOP3.LUT R130, R131, 0x380, RZ, 0xc0, !PT ;  /* 0x0000038083827812 */ /* 0x000fe400078ec0ff */
[----:B------:R-:W-:Y:S01]  /*9f40*/  LOP3.LUT R126, R126, R127, RZ, 0x3c, !PT ;  /* 0x0000007f7e7e7212 */ /* 0x000fe200078e3cff */
[----:B------:R-:W-:Y:S01]  /*9f50*/  IMAD.X R127, RZ, RZ, R155, P2 ;  /* 0x000000ffff7f7224 */ /* 0x000fe200010e069b */
[----:B------:R-:W-:-:S02]  /*9f60*/  SHF.R.U64 R20, R20, 0x3, RZ ;  /* 0x0000000314147819 */ /* 0x000fc400000012ff */
[----:B------:R-:W-:Y:S02]  /*9f70*/  LOP3.LUT R18, R19, 0x380, RZ, 0xc0, !PT ;  /* 0x0000038013127812 */ /* 0x000fe400078ec0ff */
[----:B------:R-:W-:Y:S02]  /*9f80*/  SHF.R.U64 R96, R96, 0x3, RZ ;  /* 0x0000000360607819 */ /* 0x000fe400000012ff */
[----:B0-----:R-:W-:Y:S02]  /*9f90*/  ISETP.NE.AND P2, PT, R156, 0x1, PT ;  /* 0x000000019c00780c */ /* 0x001fe40003f45270 */
[----:B------:R-:W-:Y:S02]  /*9fa0*/  SHF.R.U64 R12, R12, 0x3, RZ ;  /* 0x000000030c0c7819 */ /* 0x000fe400000012ff */
[----:B------:R-:W-:Y:S02]  /*9fb0*/  SHF.R.U64 R14, R14, 0x3, RZ ;  /* 0x000000030e0e7819 */ /* 0x000fe400000012ff */
[----:B------:R-:W-:-:S02]  /*9fc0*/  SHF.R.U64 R130, R130, 0x3, RZ ;  /* 0x0000000382827819 */ /* 0x000fc400000012ff */
[----:B------:R-:W-:Y:S02]  /*9fd0*/  LOP3.LUT R20, R20, R21, RZ, 0x3c, !PT ;  /* 0x0000001514147212 */ /* 0x000fe400078e3cff */
[----:B------:R-:W-:Y:S02]  /*9fe0*/  SHF.R.U64 R18, R18, 0x3, RZ ;  /* 0x0000000312127819 */ /* 0x000fe400000012ff */
[----:B------:R-:W-:Y:S01]  /*9ff0*/  LOP3.LUT R96, R96, R97, RZ, 0x3c, !PT ;  /* 0x0000006160607212 */ /* 0x000fe200078e3cff */
[----:B------:R-:W-:Y:S01]  /*a000*/  IMAD.X R97, RZ, RZ, R155, P0 ;  /* 0x000000ffff617224 */ /* 0x000fe200000e069b */
[----:B------:R-:W-:Y:S02]  /*a010*/  IADD3.X R21, RZ, R121, RZ, P4, !PT ;  /* 0x00000079ff157210 */ /* 0x000fe400027fe4ff */
[----:B------:R-:W-:Y:S02]  /*a020*/  IADD3 R107, P4, R154, 0x6000, RZ ;  /* 0x000060009a6b7810 */ /* 0x000fe40007f9e0ff */
        /* <DEDUP_REMOVED lines=10> */
[----:B------:R-:W-:Y:S01]  /*a0d0*/  LOP3.LUT R18, R18, R19, RZ, 0x3c, !PT ;  /* 0x0000001312127212 */ /* 0x000fe200078e3cff */
[----:B------:R-:W-:Y:S01]  /*a0e0*/  IMAD.X R19, RZ, RZ, R155, P1 ;  /* 0x000000ffff137224 */ /* 0x000fe200008e069b */
[----:B------:R-:W-:Y:S02]  /*a0f0*/  LOP3.LUT R106, R107, 0x380, RZ, 0xc0, !PT ;  /* 0x000003806b6a7812 */ /* 0x000fe400078ec0ff */
[----:B------:R-:W-:-:S02]  /*a100*/  IADD3 R113, P1, R154, 0x9000, RZ ;  /* 0x000090009a717810 */ /* 0x000fc40007f3e0ff */
[----:B------:R-:W-:Y:S02]  /*a110*/  LOP3.LUT R114, R115, 0x380, RZ, 0xc0, !PT ;  /* 0x0000038073727812 */ /* 0x000fe400078ec0ff */
[----:B------:R-:W-:Y:S02]  /*a120*/  MOV R30, R4 ;  /* 0x00000004001e7202 */ /* 0x000fe40000000f00 */
[----:B------:R-:W-:Y:S02]  /*a130*/  LOP3.LUT R146, R147, 0x380, RZ, 0xc0, !PT ;  /* 0x0000038093927812 */ /* 0x000fe400078ec0ff */
[----:B------:R-:W-:Y:S02]  /*a140*/  LOP3.LUT R150, R151, 0x380, RZ, 0xc0, !PT ;  /* 0x0000038097967812 */ /* 0x000fe400078ec0ff */
[----:B------:R-:W-:Y:S02]  /*a150*/  LOP3.LUT R152, R153, 0x380, RZ, 0xc0, !PT ;  /* 0x0000038099987812 */ /* 0x000fe400078ec0ff */
[----:B------:R-:W-:-:S02]  /*a160*/  F2FP.BF16.F32.PACK_AB R5, R35, R34 ;  /* 0x000000222305723e */ /* 0x000fc400000010ff */
[----:B------:R-:W-:Y:S01]  /*a170*/  SHF.R.U64 R106, R106, 0x3, RZ ;  /* 0x000000036a6a7819 */ /* 0x000fe200000012ff */
[----:B------:R-:W0:Y:S01]  /*a180*/  @P2 LDC R34, c[0x0][0xcec] ;  /* 0x00033b00ff222b82 */ /* 0x000e220000000800 */
[----:B------:R-:W-:Y:S02]  /*a190*/  LOP3.LUT R112, R113, 0x380, RZ, 0xc0, !PT ;  /* 0x0000038071707812 */ /* 0x000fe400078ec0ff */
[----:B------:R-:W-:Y:S02]  /*a1a0*/  SHF.R.U64 R114, R114, 0x3, RZ ;  /* 0x0000000372727819 */ /* 0x000fe400000012ff */
[----:B------:R-:W-:Y:S02]  /*a1b0*/  SHF.R.U64 R146, R146, 0x3, RZ ;  /* 0x0000000392927819 */ /* 0x000fe400000012ff */
[----:B------:R-:W-:Y:S02]  /*a1c0*/  SHF.R.U64 R150, R150, 0x3, RZ ;  /* 0x0000000396967819 */ /* 0x000fe400000012ff */
[----:B------:R-:W-:-:S02]  /*a1d0*/  SHF.R.U64 R152, R152, 0x3, RZ ;  /* 0x0000000398987819 */ /* 0x000fc400000012ff */
[----:B-1----:R-:W-:Y:S02]  /*a1e0*/  MOV R27, R6 ;  /* 0x00000006001b7202 */ /* 0x002fe40000000f00 */
[----:B------:R-:W-:Y:S01]  /*a1f0*/  LOP3.LUT R106, R106, R107, RZ, 0x3c, !PT ;  /* 0x0000006b6a6a7212 */ /* 0x000fe200078e3cff */
[----:B------:R-:W-:Y:S01]  /*a200*/  IMAD.X R107, RZ, RZ, R155, P4 ;  /* 0x000000ffff6b7224 */ /* 0x000fe200020e069b */
[----:B------:R-:W-:Y:S02]  /*a210*/  F2FP.BF16.F32.PACK_AB R6, R37, R172 ;  /* 0x000000ac2506723e */ /* 0x000fe400000010ff */
[----:B------:R-:W-:Y:S01]  /*a220*/  SHF.R.U64 R112, R112, 0x3, RZ ;  /* 0x0000000370707819 */ /* 0x000fe200000012ff */
[----:B------:R-:W1:Y:S01]  /*a230*/  @P2 LDC R37, c[0x0][0xcf0] ;  /* 0x00033c00ff252b82 */ /* 0x000e620000000800 */
[----:B------:R-:W-:Y:S02]  /*a240*/  LOP3.LUT R114, R114, R115, RZ, 0x3c, !PT ;  /* 0x0000007372727212 */ /* 0x000fe400078e3cff */
[----:B------:R-:W-:-:S02]  /*a250*/  IADD3 R115, P4, R154, 0xd000, RZ ;  /* 0x0000d0009a737810 */ /* 0x000fc40007f9e0ff */
[----:B------:R-:W-:Y:S01]  /*a260*/  LOP3.LUT R146, R146, R147, RZ, 0x3c, !PT ;  /* 0x0000009392927212 */ /* 0x000fe200078e3cff */
[--C-:B------:R-:W-:Y:S01]  /*a270*/  IMAD.X R147, RZ, RZ, R121.reuse, P6 ;  /* 0x000000ffff937224 */ /* 0x100fe200030e0679 */
[----:B------:R-:W-:Y:S01]  /*a280*/  LOP3.LUT R150, R150, R151, RZ, 0x3c, !PT ;  /* 0x0000009796967212 */ /* 0x000fe200078e3cff */
[--C-:B------:R-:W-:Y:S01]  /*a290*/  IMAD.X R151, RZ, RZ, R121.reuse, P5 ;  /* 0x000000ffff977224 */ /* 0x100fe200028e0679 */
[----:B------:R-:W-:Y:S01]  /*a2a0*/  LOP3.LUT R152, R152, R153, RZ, 0x3c, !PT ;  /* 0x0000009998987212 */ /* 0x000fe200078e3cff */
[----:B------:R-:W-:Y:S01]  /*a2b0*/  IMAD.X R153, RZ, RZ, R121, P3 ;  /* 0x000000ffff997224 */ /* 0x000fe200018e0679 */
[----:B------:R-:W-:Y:S01]  /*a2c0*/  IADD3 R101, P6, R154, 0x4000, RZ ;  /* 0x000040009a657810 */ /* 0x000fe20007fde0ff */
[----:B------:R-:W-:Y:S01]  /*a2d0*/  IMAD R0, R218, 0x20, R221 ;  /* 0x00000020da007824 */ /* 0x000fe200078e02dd */
[C---:B------:R-:W-:Y:S01]  /*a2e0*/  IADD3 R105, P5, R154.reuse, 0x5000, RZ ;  /* 0x000050009a697810 */ /* 0x040fe20007fbe0ff */
[----:B------:R-:W-:Y:S01]  /*a2f0*/  IMAD.X R121, RZ, RZ, R155, P4 ;  /* 0x000000ffff797224 */ /* 0x000fe200020e069b */
[----:B------:R-:W-:-:S02]  /*a300*/  IADD3 R109, P3, R154, 0x7000, RZ ;  /* 0x000070009a6d7810 */ /* 0x000fc40007f7e0ff */
[----:B------:R-:W-:Y:S02]  /*a310*/  LOP3.LUT R112, R112, R113, RZ, 0x3c, !PT ;  /* 0x0000007170707212 */ /* 0x000fe400078e3cff */
[----:B------:R-:W-:Y:S02]  /*a320*/  LOP3.LUT R113, R115, 0x380, RZ, 0xc0, !PT ;  /* 0x0000038073717812 */ /* 0x000fe400078ec0ff */
[----:B------:R-:W-:Y:S02]  /*a330*/  LOP3.LUT R100, R101, 0x380, RZ, 0xc0, !PT ;  /* 0x0000038065647812 */ /* 0x000fe400078ec0ff */
[----:B------:R-:W-:Y:S02]  /*a340*/  LOP3.LUT R104, R105, 0x380, RZ, 0xc0, !PT ;  /* 0x0000038069687812 */ /* 0x000fe400078ec0ff */
[----:B------:R-:W-:Y:S02]  /*a350*/  LOP3.LUT R108, R109, 0x380, RZ, 0xc0, !PT ;  /* 0x000003806d6c7812 */ /* 0x000fe400078ec0ff */
[----:B------:R-:W-:-:S02]  /*a360*/  SHF.R.U64 R120, R113, 0x3, RZ ;  /* 0x0000000371787819 */ /* 0x000fc400000012ff */
[----:B------:R-:W-:Y:S02]  /*a370*/  LOP3.LUT R113, R154, 0x380, RZ, 0xc0, !PT ;  /* 0x000003809a717812 */ /* 0x000fe400078ec0ff */
[----:B------:R-:W-:Y:S02]  /*a380*/  SHF.R.U64 R100, R100, 0x3, RZ ;  /* 0x0000000364647819 */ /* 0x000fe400000012ff */
[----:B------:R-:W-:Y:S02]  /*a390*/  SHF.R.U64 R104, R104, 0x3, RZ ;  /* 0x0000000368687819 */ /* 0x000fe400000012ff */
[----:B------:R-:W-:Y:S02]  /*a3a0*/  SHF.R.U64 R108, R108, 0x3, RZ ;  /* 0x000000036c6c7819 */ /* 0x000fe400000012ff */
[----:B------:R-:W-:Y:S01]  /*a3b0*/  SHF.R.U64 R29, R113, 0x3, RZ ;  /* 0x00000003711d7819 */ /* 0x000fe200000012ff */
[--C-:B------:R-:W-:Y:S01]  /*a3c0*/  IMAD.X R113, RZ, RZ, R155.reuse, P1 ;  /* 0x000000ffff717224 */ /* 0x100fe200008e069b */
[----:B------:R-:W-:Y:S01]  /*a3d0*/  F2FP.BF16.F32.PACK_AB R7, R39, R38 ;  /* 0x000000262707723e */ /* 0x000fe200000010ff */
[----:B------:R-:W-:Y:S01]  /*a3e0*/  VIADD R39, R213, UR60 ;  /* 0x0000003cd5277c36 */ /* 0x000fe20008000000 */
[----:B------:R-:W-:Y:S01]  /*a3f0*/  LOP3.LUT R100, R100, R101, RZ, 0x3c, !PT ;  /* 0x0000006564647212 */ /* 0x000fe200078e3cff */
[--C-:B------:R-:W-:Y:S01]  /*a400*/  IMAD.X R101, RZ, RZ, R155.reuse, P6 ;  /* 0x000000ffff657224 */ /* 0x100fe200030e069b */
[----:B------:R-:W-:Y:S01]  /*a410*/  LOP3.LUT R104, R104, R105, RZ, 0x3c, !PT ;  /* 0x0000006968687212 */ /* 0x000fe200078e3cff */
[--C-:B------:R-:W-:Y:S01]  /*a420*/  IMAD.X R105, RZ, RZ, R155.reuse, P5 ;  /* 0x000000ffff697224 */ /* 0x100fe200028e069b */
[----:B------:R-:W-:Y:S01]  /*a430*/  LOP3.LUT R108, R108, R109, RZ, 0x3c, !PT ;  /* 0x0000006d6c6c7212 */ /* 0x000fe200078e3cff */
[----:B------:R-:W-:Y:S01]  /*a440*/  IMAD.X R109, RZ, RZ, R155, P3 ;  /* 0x000000ffff6d7224 */ /* 0x000fe200018e069b */
[C---:B------:R-:W-:Y:S01]  /*a450*/  IADD3 R117, P6, R154.reuse, 0xb000, RZ ;  /* 0x0000b0009a757810 */ /* 0x040fe20007fde0ff */
[----:B0-----:R-:W-:Y:S01]  /*a460*/  @P2 IMAD.HI.U32 R34, R39, R34, RZ ;  /* 0x0000002227222227 */ /* 0x001fe200078e00ff */
[----:B------:R-:W-:-:S02]  /*a470*/  IADD3 R119, P5, R154, 0xc000, RZ ;  /* 0x0000c0009a777810 */ /* 0x000fc40007fbe0ff */
[----:B------:R-:W-:Y:S02]  /*a480*/  IADD3 R123, P3, R154, 0xe000, RZ ;  /* 0x0000e0009a7b7810 */ /* 0x000fe40007f7e0ff */
[----:B------:R-:W-:Y:S01]  /*a490*/  LOP3.LUT R28, R29, R154, RZ, 0x3c, !PT ;  /* 0x0000009a1d1c7212 */ /* 0x000fe200078e3cff */
[----:B------:R-:W-:Y:S01]  /*a4a0*/  IMAD.MOV.U32 R29, RZ, RZ, R155 ;  /* 0x000000ffff1d7224 */ /* 0x000fe200078e009b */
[----:B------:R-:W-:Y:S02]  /*a4b0*/  MOV R26, R8 ;  /* 0x00000008001a7202 */ /* 0x000fe40000000f00 */
[----:B------:R-:W-:Y:S02]  /*a4c0*/  MOV R25, R10 ;  /* 0x0000000a00197202 */ /* 0x000fe40000000f00 */
[----:B------:R-:W-:Y:S02]  /*a4d0*/  MOV R154, R14 ;  /* 0x0000000e009a7202 */ /* 0x000fe40000000f00 */
[----:B------:R-:W-:Y:S01]  /*a4e0*/  F2FP.BF16.F32.PACK_AB R4, R33, R171 ;  /* 0x000000ab2104723e */ /* 0x000fe200000010ff */
[----:B------:R-:W-:Y:S01]  /*a4f0*/  IMAD.MOV.U32 R33, RZ, RZ, R39 ;  /* 0x000000ffff217224 */ /* 0x000fe200078e0027 */
[----:B------:R-:W-:-:S02]  /*a500*/  MOV R24, R12 ;  /* 0x0000000c00187202 */ /* 0x000fc40000000f00 */
[----:B------:R-:W-:Y:S01]  /*a510*/  MOV R142, R142 ;  /* 0x0000008e008e7202 */ /* 0x000fe20000000f00 */
[----:B------:R0:W-:Y:S01]  /*a520*/  STSM.16.M88.4 [R154], R4 ;  /* 0x000000049a007844 */ /* 0x0001e20000000200 */
[----:B------:R-:W-:Y:S02]  /*a530*/  F2FP.BF16.F32.PACK_AB R8, R41, R173 ;  /* 0x000000ad2908723e */ /* 0x000fe400000010ff */
[----:B------:R-:W-:Y:S02]  /*a540*/  F2FP.BF16.F32.PACK_AB R9, R43, R42 ;  /* 0x0000002a2b09723e */ /* 0x000fe400000010ff */
[----:B------:R-:W-:Y:S02]  /*a550*/  F2FP.BF16.F32.PACK_AB R10, R45, R174 ;  /* 0x000000ae2d0a723e */ /* 0x000fe400000010ff */
[----:B------:R-:W-:Y:S02]  /*a560*/  F2FP.BF16.F32.PACK_AB R11, R47, R46 ;  /* 0x0000002e2f0b723e */ /* 0x000fe400000010ff */
[----:B------:R-:W-:Y:S01]  /*a570*/  MOV R31, R22 ;  /* 0x00000016001f7202 */ /* 0x000fe20000000f00 */
[----:B------:R-:W2:Y:S01]  /*a580*/  @P2 LDC R47, c[0x0][0xcf0] ;  /* 0x00033c00ff2f2b82 */ /* 0x000ea20000000800 */
        /* <DEDUP_REMOVED lines=8> */
[----:B------:R-:W-:Y:S01]  /*a610*/  STSM.16.M88.4 [R152], R12 ;  /* 0x0000000c98007844 */ /* 0x000fe20000000200 */
[----:B------:R-:W-:-:S02]  /*a620*/  F2FP.BF16.F32.PACK_AB R21, R59, R58 ;  /* 0x0000003a3b15723e */ /* 0x000fc400000010ff */
[----:B------:R-:W-:Y:S02]  /*a630*/  F2FP.BF16.F32.PACK_AB R22, R61, R178 ;  /* 0x000000b23d16723e */ /* 0x000fe400000010ff */
[----:B------:R-:W-:Y:S02]  /*a640*/  F2FP.BF16.F32.PACK_AB R23, R63, R62 ;  /* 0x0000003e3f17723e */ /* 0x000fe400000010ff */
[----:B-1----:R-:W-:Y:S02]  /*a650*/  @P2 SHF.R.U32.HI R33, RZ, R37, R34 ;  /* 0x00000025ff212219 */ /* 0x002fe40000011622 */
[----:B------:R-:W-:Y:S01]  /*a660*/  MOV R150, R150 ;  /* 0x0000009600967202 */ /* 0x000fe20000000f00 */
[----:B------:R1:W-:Y:S01]  /*a670*/  STSM.16.M88.4 [R35], R20 ;  /* 0x0000001423007844 */ /* 0x0003e20000000200 */
[----:B0-----:R-:W-:Y:S02]  /*a680*/  F2FP.BF16.F32.PACK_AB R4, R65, R179 ;  /* 0x000000b34104723e */ /* 0x001fe400000010ff */
[----:B------:R-:W-:-:S02]  /*a690*/  F2FP.BF16.F32.PACK_AB R5, R67, R66 ;  /* 0x000000424305723e */ /* 0x000fc400000010ff */
[----:B------:R-:W-:Y:S02]  /*a6a0*/  F2FP.BF16.F32.PACK_AB R6, R69, R180 ;  /* 0x000000b44506723e */ /* 0x000fe400000010ff */
[----:B------:R-:W-:Y:S02]  /*a6b0*/  F2FP.BF16.F32.PACK_AB R7, R71, R70 ;  /* 0x000000464707723e */ /* 0x000fe400000010ff */
[----:B------:R-:W-:Y:S02]  /*a6c0*/  MOV R146, R146 ;  /* 0x0000009200927202 */ /* 0x000fe40000000f00 */
[----:B---3--:R-:W-:Y:S01]  /*a6d0*/  F2FP.BF16.F32.PACK_AB R8, R73, R181 ;  /* 0x000000b54908723e */ /* 0x008fe200000010ff */
[----:B------:R-:W-:Y:S01]  /*a6e0*/  STSM.16.M88.4 [R150], R4 ;  /* 0x0000000496007844 */ /* 0x000fe20000000200 */
[----:B------:R-:W-:Y:S02]  /*a6f0*/  F2FP.BF16.F32.PACK_AB R9, R75, R74 ;  /* 0x0000004a4b09723e */ /* 0x000fe400000010ff */
[----:B------:R-:W-:-:S02]  /*a700*/  F2FP.BF16.F32.PACK_AB R10, R77, R182 ;  /* 0x000000b64d0a723e */ /* 0x000fc400000010ff */
[----:B-1----:R-:W-:Y:S02]  /*a710*/  IADD3 R35, -R33, RZ, RZ ;  /* 0x000000ff21237210 */ /* 0x002fe40007ffe1ff */
[----:B------:R-:W-:Y:S02]  /*a720*/  F2FP.BF16.F32.PACK_AB R11, R79, R78 ;  /* 0x0000004e4f0b723e */ /* 0x000fe400000010ff */
[----:B------:R-:W-:Y:S01]  /*a730*/  MOV R138, R138 ;  /* 0x0000008a008a7202 */ /* 0x000fe20000000f00 */
[----:B------:R-:W-:Y:S01]  /*a740*/  IMAD R35, R156, R35, R39 ;  /* 0x000000239c237224 */ /* 0x000fe200078e0227 */
[----:B------:R-:W-:Y:S01]  /*a750*/  F2FP.BF16.F32.PACK_AB R12, R81, R183 ;  /* 0x000000b7510c723e */ /* 0x000fe200000010ff */
[----:B------:R0:W-:Y:S01]  /*a760*/  STSM.16.M88.4 [R146], R8 ;  /* 0x0000000892007844 */ /* 0x0001e20000000200 */
[----:B------:R-:W-:Y:S02]  /*a770*/  F2FP.BF16.F32.PACK_AB R13, R83, R82 ;  /* 0x00000052530d723e */ /* 0x000fe400000010ff */
[----:B------:R-:W-:-:S02]  /*a780*/  F2FP.BF16.F32.PACK_AB R14, R85, R184 ;  /* 0x000000b8550e723e */ /* 0x000fc400000010ff */
[----:B------:R-:W-:Y:S02]  /*a790*/  F2FP.BF16.F32.PACK_AB R15, R87, R86 ;  /* 0x00000056570f723e */ /* 0x000fe400000010ff */
[----:B------:R-:W-:Y:S01]  /*a7a0*/  LOP3.LUT R120, R120, R115, RZ, 0x3c, !PT ;  /* 0x0000007378787212 */ /* 0x000fe200078e3cff */
[----:B------:R-:W-:Y:S01]  /*a7b0*/  IMAD.X R115, RZ, RZ, R155, P0 ;  /* 0x000000ffff737224 */ /* 0x000fe200000e069b */
[----:B------:R-:W-:Y:S01]  /*a7c0*/  LOP3.LUT R122, R123, 0x380, RZ, 0xc0, !PT ;  /* 0x000003807b7a7812 */ /* 0x000fe200078ec0ff */
[----:B------:R1:W-:Y:S01]  /*a7d0*/  STSM.16.M88.4 [R138], R12 ;  /* 0x0000000c8a007844 */ /* 0x0003e20000000200 */
[----:B------:R-:W-:Y:S02]  /*a7e0*/  MOV R134, R134 ;  /* 0x0000008600867202 */ /* 0x000fe40000000f00 */
[----:B------:R-:W-:Y:S02]  /*a7f0*/  F2FP.BF16.F32.PACK_AB R20, R89, R185 ;  /* 0x000000b95914723e */ /* 0x000fe400000010ff */
[----:B------:R-:W-:Y:S01]  /*a800*/  F2FP.BF16.F32.PACK_AB R21, R91, R90 ;  /* 0x0000005a5b15723e */ /* 0x000fe200000010ff */
[----:B0-----:R-:W-:Y:S01]  /*a810*/  IMAD.U32 R10, RZ, RZ, UR5 ;  /* 0x00000005ff0a7e24 */ /* 0x001fe2000f8e00ff */
[----:B------:R-:W-:Y:S01]  /*a820*/  SHF.R.S32.HI R9, RZ, 0x1f, R33 ;  /* 0x0000001fff097819 */ /* 0x000fe20000011421 */
[----:B------:R-:W-:Y:S01]  /*a830*/  ULDC UR5, c[0x0][0xb88] ;  /* 0x0002e20000057ab9 */ /* 0x000fe20000000800 */
[----:B------:R-:W-:-:S02]  /*a840*/  SHF.R.S32.HI R8, RZ, 0x1f, R35 ;  /* 0x0000001fff087819 */ /* 0x000fc40000011423 */
[----:B------:R-:W-:Y:S02]  /*a850*/  F2FP.BF16.F32.PACK_AB R22, R93, R186 ;  /* 0x000000ba5d16723e */ /* 0x000fe400000010ff */
[----:B------:R-:W-:Y:S02]  /*a860*/  F2FP.BF16.F32.PACK_AB R23, R95, R94 ;  /* 0x0000005e5f17723e */ /* 0x000fe400000010ff */
[----:B------:R-:W-:Y:S01]  /*a870*/  MOV R130, R130 ;  /* 0x0000008200827202 */ /* 0x000fe20000000f00 */
[----:B-1----:R-:W-:Y:S01]  /*a880*/  VIADD R15, R225, UR60 ;  /* 0x0000003ce10f7c36 */ /* 0x002fe20008000000 */
[----:B------:R-:W-:Y:S01]  /*a890*/  IADD3 R12, P0, R33, UR6, RZ ;  /* 0x00000006210c7c10 */ /* 0x000fe2000ff1e0ff */
[----:B------:R0:W-:Y:S01]  /*a8a0*/  STSM.16.M88.4 [R134], R20 ;  /* 0x0000001486007844 */ /* 0x0001e20000000200 */
[----:B------:R-:W-:Y:S02]  /*a8b0*/  F2FP.BF16.F32.PACK_AB R4, R164, R187 ;  /* 0x000000bba404723e */ /* 0x000fe400000010ff */
[----:B------:R-:W-:Y:S01]  /*a8c0*/  IADD3.X R13, R9, UR7, R10, P0, !PT ;  /* 0x00000007090d7c10 */ /* 0x000fe200087fe40a */
[----:B------:R-:W-:Y:S01]  /*a8d0*/  ULDC.64 UR6, c[0x0][0xc88] ;  /* 0x0003220000067ab9 */ /* 0x000fe20000000a00 */
[----:B------:R-:W-:Y:S01]  /*a8e0*/  F2FP.BF16.F32.PACK_AB R5, R99, R98 ;  /* 0x000000626305723e */ /* 0x000fe200000010ff */
[----:B------:R-:W-:Y:S01]  /*a8f0*/  IMAD R8, R8, UR6, RZ ;  /* 0x0000000608087c24 */ /* 0x000fe2000f8e02ff */
[----:B------:R-:W-:Y:S01]  /*a900*/  F2FP.BF16.F32.PACK_AB R6, R165, R188 ;  /* 0x000000bca506723e */ /* 0x000fe200000010ff */
[----:B------:R-:W-:Y:S01]  /*a910*/  IMAD.WIDE.U32 R12, R35, UR6, R12 ;  /* 0x00000006230c7c25 */ /* 0x000fe2000f8e000c */
[----:B------:R-:W-:-:S02]  /*a920*/  F2FP.BF16.F32.PACK_AB R7, R103, R102 ;  /* 0x000000666707723e */ /* 0x000fc400000010ff */
[----:B------:R-:W-:Y:S01]  /*a930*/  SHF.R.U64 R122, R122, 0x3, RZ ;  /* 0x000000037a7a7819 */ /* 0x000fe200000012ff */
[----:B------:R-:W-:Y:S01]  /*a940*/  IMAD R35, R35, UR7, R8 ;  /* 0x0000000723237c24 */ /* 0x000fe2000f8e0208 */
[----:B------:R-:W-:Y:S01]  /*a950*/  F2FP.BF16.F32.PACK_AB R11, R44, R40 ;  /* 0x000000282c0b723e */ /* 0x000fe200000010ff */
[----:B------:R1:W-:Y:S01]  /*a960*/  STSM.16.M88.4 [R130], R4 ;  /* 0x0000000482007844 */ /* 0x0003e20000000200 */
[----:B------:R-:W-:Y:S01]  /*a970*/  LOP3.LUT R122, R122, R123, RZ, 0x3c, !PT ;  /* 0x0000007b7a7a7212 */ /* 0x000fe200078e3cff */
[----:B------:R-:W-:Y:S01]  /*a980*/  ULDC.64 UR6, c[0x0][0xc50] ;  /* 0x0003140000067ab9 */ /* 0x000fe20000000a00 */
[----:B------:R-:W-:Y:S01]  /*a990*/  IMAD R44, R156, UR5, RZ ;  /* 0x000000059c2c7c24 */ /* 0x000fe2000f8e02ff */
[----:B------:R-:W-:Y:S01]  /*a9a0*/  LOP3.LUT P0, RZ, R223, 0x3, RZ, 0xc0, !PT ;  /* 0x00000003dfff7812 */ /* 0x000fe2000780c0ff */
[----:B------:R-:W-:Y:S01]  /*a9b0*/  IMAD.X R123, RZ, RZ, R155, P3 ;  /* 0x000000ffff7b7224 */ /* 0x000fe200018e069b */
[----:B------:R-:W-:Y:S02]  /*a9c0*/  F2FP.BF16.F32.PACK_AB R8, R166, R189 ;  /* 0x000000bda608723e */ /* 0x000fe400000010ff */
[----:B------:R-:W-:-:S02]  /*a9d0*/  F2FP.BF16.F32.PACK_AB R9, R36, R32 ;  /* 0x000000202409723e */ /* 0x000fc400000010ff */
[----:B------:R-:W-:Y:S02]  /*a9e0*/  F2FP.BF16.F32.PACK_AB R10, R167, R190 ;  /* 0x000000bea70a723e */ /* 0x000fe400000010ff */
[----:B0-----:R-:W-:Y:S02]  /*a9f0*/  LEA R20, P3, R12, UR6, 0x2 ;  /* 0x000000060c147c11 */ /* 0x001fe4000f8610ff */
[C---:B------:R-:W-:Y:S01]  /*aa00*/  ISETP.GE.OR P1, PT, R15.reuse, R44, P0 ;  /* 0x0000002c0f00720c */ /* 0x040fe20000726670 */
[----:B------:R0:W-:Y:S01]  /*aa10*/  STSM.16.M88.4 [R31], R8 ;  /* 0x000000081f007844 */ /* 0x0001e20000000200 */
        /* <DEDUP_REMOVED lines=22> */
[----:B------:R-:W-:-:S02]  /*ab80*/  F2FP.BF16.F32.PACK_AB R138, R141, R140 ;  /* 0x0000008c8d8a723e */ /* 0x000fc400000010ff */
[----:B------:R-:W-:Y:S01]  /*ab90*/  F2FP.BF16.F32.PACK_AB R139, R160, R159 ;  /* 0x0000009fa08b723e */ /* 0x000fe200000010ff */
[----:B------:R-:W-:Y:S01]  /*aba0*/  STSM.16.M88.4 [R26], R12 ;  /* 0x0000000c1a007844 */ /* 0x000fe20000000200 */
[----:B------:R-:W-:Y:S02]  /*abb0*/  F2FP.BF16.F32.PACK_AB R160, R145, R144 ;  /* 0x0000009091a0723e */ /* 0x000fe400000010ff */
[----:B------:R-:W-:Y:S01]  /*abc0*/  LOP3.LUT R116, R117, 0x380, RZ, 0xc0, !PT ;  /* 0x0000038075747812 */ /* 0x000fe200078ec0ff */
[----:B------:R-:W-:Y:S01]  /*abd0*/  STSM.16.M88.4 [R27], R136 ;  /* 0x000000881b007844 */ /* 0x000fe20000000200 */
[----:B------:R-:W-:Y:S01]  /*abe0*/  UIMAD UR5, UR10, UR8, URZ ;  /* 0x000000080a0572a4 */ /* 0x000fe2000f8e023f */
[----:B------:R-:W-:Y:S01]  /*abf0*/  VIADD R46, R0, UR60 ;  /* 0x0000003c002e7c36 */ /* 0x000fe20008000000 */
[----:B------:R-:W-:Y:S01]  /*ac00*/  UIMAD.WIDE.U32 UR6, UR11, UR8, URZ ;  /* 0x000000080b0672a5 */ /* 0x000fe2000f8e003f */
[----:B------:R-:W-:Y:S01]  /*ac10*/  STSM.16.M88.4 [R30], R160 ;  /* 0x000000a01e007844 */ /* 0x000fe20000000200 */
[----:B------:R-:W-:-:S02]  /*ac20*/  LOP3.LUT R118, R119, 0x380, RZ, 0xc0, !PT ;  /* 0x0000038077767812 */ /* 0x000fc400078ec0ff */
[----:B------:R-:W-:Y:S01]  /*ac30*/  SHF.R.U64 R116, R116, 0x3, RZ ;  /* 0x0000000374747819 */ /* 0x000fe200000012ff */
[----:B------:R-:W-:Y:S01]  /*ac40*/  BAR.SYNC.DEFER_BLOCKING 0x1, 0x100 ;  /* 0x0044000000007b1d */ /* 0x000fe20000010000 */
[----:B------:R-:W-:Y:S01]  /*ac50*/  UIMAD UR5, UR11, UR9, UR5 ;  /* 0x000000090b0572a4 */ /* 0x000fe2000f8e0205 */
[----:B------:R-:W-:Y:S01]  /*ac60*/  IMAD.MOV.U32 R45, RZ, RZ, R46 ;  /* 0x000000ffff2d7224 */ /* 0x000fe200078e002e */
[----:B------:R-:W-:Y:S02]  /*ac70*/  SHF.R.U64 R118, R118, 0x3, RZ ;  /* 0x0000000376767819 */ /* 0x000fe400000012ff */
[----:B------:R-:W-:Y:S01]  /*ac80*/  LOP3.LUT R116, R116, R117, RZ, 0x3c, !PT ;  /* 0x0000007574747212 */ /* 0x000fe200078e3cff */
[----:B------:R-:W-:Y:S01]  /*ac90*/  ULDC.64 UR10, c[0x0][0xbf0] ;  /* 0x0002fc00000a7ab9 */ /* 0x000fe20000000a00 */
[----:B-1----:R1:W-:Y:S01]  /*aca0*/  @!P1 ST.E desc[UR36][R40.64], R3 ;  /* 0x0000000328009985 */ /* 0x0023e2000c101924 */
[----:B------:R-:W-:Y:S01]  /*acb0*/  UIMAD UR8, UR12, UR10, URZ ;  /* 0x0000000a0c0872a4 */ /* 0x000fe2000f8e023f */
[----:B------:R-:W-:Y:S01]  /*acc0*/  LOP3.LUT R118, R118, R119, RZ, 0x3c, !PT ;  /* 0x0000007776767212 */ /* 0x000fe200078e3cff */
[----:B------:R-:W-:Y:S01]  /*acd0*/  UIADD3 UR7, UR7, UR5, URZ ;  /* 0x0000000507077290 */ /* 0x000fe2000fffe03f */
[--C-:B------:R-:W-:Y:S01]  /*ace0*/  IMAD.X R117, RZ, RZ, R155.reuse, P6 ;  /* 0x000000ffff757224 */ /* 0x100fe200030e069b */
[----:B-1----:R-:W1:Y:S01]  /*acf0*/  @P2 LDC R3, c[0x0][0xcec] ;  /* 0x00033b00ff032b82 */ /* 0x002e620000000800 */
[----:B------:R-:W-:Y:S01]  /*ad00*/  UIMAD UR5, UR13, UR11, UR8 ;  /* 0x0000000b0d0572a4 */ /* 0x000fe2000f8e0208 */
[----:B------:R-:W-:Y:S01]  /*ad10*/  IMAD.X R119, RZ, RZ, R155, P5 ;  /* 0x000000ffff777224 */ /* 0x000fe200028e069b */
[----:B------:R-:W-:Y:S01]  /*ad20*/  UIMAD.WIDE.U32 UR6, UR13, UR10, UR6 ;  /* 0x0000000a0d0672a5 */ /* 0x000fe2000f8e0006 */
[----:B0-----:R0:W-:Y:S01]  /*ad30*/  @!P0 ST.E desc[UR36][R42.64], R2 ;  /* 0x000000022a008985 */ /* 0x0011e2000c101924 */
[----:B------:R-:W-:-:S02]  /*ad40*/  ULDC.64 UR8, c[0x0][0xbe0] ;  /* 0x0002f80000087ab9 */ /* 0x000fc40000000a00 */
[----:B------:R-:W-:Y:S01]  /*ad50*/  UIADD3 UR5, UR7, UR5, URZ ;  /* 0x0000000507057290 */ /* 0x000fe2000fffe03f */
[----:B------:R3:W5:Y:S04]  /*ad60*/  LD.E.128 R20, desc[UR36][R28.64] ;  /* 0x000000241c147980 */ /* 0x000768000c101d00 */
[----:B------:R3:W5:Y:S04]  /*ad70*/  LD.E.128 R32, desc[UR36][R16.64] ;  /* 0x0000002410207980 */ /* 0x000768000c101d00 */
[----:B------:R3:W5:Y:S01]  /*ad80*/  LD.E.128 R36, desc[UR36][R18.64] ;  /* 0x0000002412247980 */ /* 0x000762000c101d00 */
[----:B-1----:R-:W-:-:S03]  /*ad90*/  @P2 IMAD.HI.U32 R0, R46, R3, RZ ;  /* 0x000000032e002227 */ /* 0x002fc600078e00ff */
[----:B------:R-:W5:Y:S02]  /*ada0*/  LD.E.128 R96, desc[UR36][R96.64] ;  /* 0x0000002460607980 */ /* 0x000f64000c101d00 */
[----:B--2---:R-:W-:Y:S01]  /*adb0*/  @P2 SHF.R.U32.HI R45, RZ, R47, R0 ;  /* 0x0000002fff2d2219 */ /* 0x004fe20000011600 */
[----:B0-----:R-:W-:Y:S01]  /*adc0*/  IMAD.U32 R2, RZ, RZ, UR6 ;  /* 0x00000006ff027e24 */ /* 0x001fe2000f8e00ff */
[----:B------:R-:W5:Y:S02]  /*add0*/  LD.E.128 R100, desc[UR36][R100.64] ;  /* 0x0000002464647980 */ /* 0x000f64000c101d00 */
[--C-:B------:R-:W-:Y:S01]  /*ade0*/  SHF.R.S32.HI R0, RZ, 0x1f, R45.reuse ;  /* 0x0000001fff007819 */ /* 0x100fe2000001142d */
[----:B------:R-:W-:Y:S01]  /*adf0*/  IMAD.MOV R47, RZ, RZ, -R45 ;  /* 0x000000ffff2f7224 */ /* 0x000fe200078e0a2d */
[----:B------:R3:W5:Y:S01]  /*ae00*/  LD.E.128 R4, desc[UR36][R104.64] ;  /* 0x0000002468047980 */ /* 0x000762000c101d00 */
[----:B------:R-:W-:Y:S01]  /*ae10*/  IMAD.U32 R3, RZ, RZ, UR7 ;  /* 0x00000007ff037e24 */ /* 0x000fe2000f8e00ff */
[----:B------:R-:W-:Y:S01]  /*ae20*/  ULDC.64 UR6, c[0x0][0xbd8] ;  /* 0x0002f60000067ab9 */ /* 0x000fe20000000a00 */
[----:B------:R-:W-:Y:S01]  /*ae30*/  IMAD R0, R0, UR8, RZ ;  /* 0x0000000800007c24 */ /* 0x000fe2000f8e02ff */
[----:B------:R3:W5:Y:S01]  /*ae40*/  LD.E.128 R8, desc[UR36][R106.64] ;  /* 0x000000246a087980 */ /* 0x000762000c101d00 */
[----:B------:R-:W-:-:S02]  /*ae50*/  IMAD R47, R156, R47, R46 ;  /* 0x0000002f9c2f7224 */ /* 0x000fc400078e022e */
[----:B------:R-:W-:Y:S01]  /*ae60*/  IMAD.U32 R3, RZ, RZ, UR5 ;  /* 0x00000005ff037e24 */ /* 0x000fe2000f8e00ff */
[----:B------:R3:W5:Y:S01]  /*ae70*/  LD.E.128 R12, desc[UR36][R108.64] ;  /* 0x000000246c0c7980 */ /* 0x000762000c101d00 */
[C---:B------:R-:W-:Y:S01]  /*ae80*/  IMAD R61, R45.reuse, UR9, R0 ;  /* 0x000000092d3d7c24 */ /* 0x040fe2000f8e0200 */
[----:B------:R-:W-:Y:S02]  /*ae90*/  SHF.R.S32.HI R0, RZ, 0x1f, R47 ;  /* 0x0000001fff007819 */ /* 0x000fe4000001142f */
[----:B------:R3:W5:Y:S01]  /*aea0*/  LD.E.128 R48, desc[UR36][R110.64] ;  /* 0x000000246e307980 */ /* 0x000762000c101d00 */
[----:B------:R-:W-:-:S03]  /*aeb0*/  IMAD.WIDE.U32 R2, R45, UR8, R2 ;  /* 0x000000082d027c25 */ /* 0x000fc6000f8e0002 */
[----:B------:R3:W5:Y:S04]  /*aec0*/  LD.E.128 R24, desc[UR36][R112.64] ;  /* 0x0000002470187980 */ /* 0x000768000c101d00 */
[----:B------:R3:W5:Y:S04]  /*aed0*/  LD.E.128 R40, desc[UR36][R114.64] ;  /* 0x0000002472287980 */ /* 0x000768000c101d00 */
[----:B------:R3:W5:Y:S04]  /*aee0*/  LD.E.128 R28, desc[UR36][R116.64] ;  /* 0x00000024741c7980 */ /* 0x000768000c101d00 */
[----:B------:R3:W5:Y:S04]  /*aef0*/  LD.E.128 R56, desc[UR36][R118.64] ;  /* 0x0000002476387980 */ /* 0x000768000c101d00 */
[----:B------:R3:W5:Y:S04]  /*af00*/  LD.E.128 R52, desc[UR36][R120.64] ;  /* 0x0000002478347980 */ /* 0x000768000c101d00 */
[----:B------:R3:W5:Y:S04]  /*af10*/  LD.E.128 R16, desc[UR36][R122.64] ;  /* 0x000000247a107980 */ /* 0x000768000c101d00 */
[----:B------:R-:W5:Y:S01]  /*af20*/  LD.E.128 R124, desc[UR36][R126.64] ;  /* 0x000000247e7c7980 */ /* 0x000f62000c101d00 */
[----:B------:R-:W-:Y:S01]  /*af30*/  VIADD R65, R221, UR60 ;  /* 0x0000003cdd417c36 */ /* 0x000fe20008000000 */
[----:B------:R-:W-:Y:S01]  /*af40*/  BSSY B1, `(.L_x_4693) ;  /* 0x000002e000017945 */ /* 0x000fe20003800000 */
[----:B------:R-:W-:Y:S01]  /*af50*/  IMAD.IADD R3, R3, 0x1, R61 ;  /* 0x0000000103037824 */ /* 0x000fe200078e023d */
[----:B------:R-:W-:Y:S01]  /*af60*/  @!PT LDS RZ, [RZ] ;  /* 0x00000000fffff984 */ /* 0x000fe20000000800 */
[----:B------:R-:W-:Y:S01]  /*af70*/  @!PT LDS RZ, [RZ] ;  /* 0x00000000fffff984 */ /* 0x000fe20000000800 */
[----:B------:R-:W-:Y:S01]  /*af80*/  @!PT LDS RZ, [RZ] ;  /* 0x00000000fffff984 */ /* 0x000fe20000000800 */
[----:B------:R-:W-:Y:S01]  /*af90*/  @!PT LDS RZ, [RZ] ;  /* 0x00000000fffff984 */ /* 0x000fe20000000800 */
[----:B------:R0:W-:Y:S06]  /*afa0*/  MEMBAR.ALL.CTA ;  /* 0x0000000000007992 */ /* 0x0001ec0000008000 */
[----:B0-----:R-:W0:Y:S01]  /*afb0*/  FENCE.VIEW.ASYNC.S ;  /* 0x00000000000073c6 */ /* 0x001e220000000000 */
[----:B------:R-:W-:Y:S01]  /*afc0*/  IMAD R0, R0, UR6, RZ ;  /* 0x0000000600007c24 */ /* 0x000fe2000f8e02ff */
[CC--:B------:R-:W-:Y:S01]  /*afd0*/  ISETP.GE.AND P2, PT, R65.reuse, R44.reuse, PT ;  /* 0x0000002c4100720c */ /* 0x0c0fe20003f46270 */
[----:B------:R-:W-:Y:S01]  /*afe0*/  VIADD R45, R65, 0x20 ;  /* 0x00000020412d7836 */ /* 0x000fe20000000000 */
[----:B------:R-:W-:Y:S01]  /*aff0*/  SHF.R.S32.HI R196, RZ, 0x1f, R215 ;  /* 0x0000001fffc47819 */ /* 0x000fe200000114d7 */
[C---:B------:R-:W-:Y:S01]  /*b000*/  IMAD R61, R47.reuse, UR7, R0 ;  /* 0x000000072f3d7c24 */ /* 0x040fe2000f8e0200 */
[----:B------:R-:W-:Y:S01]  /*b010*/  SHF.R.S32.HI R197, RZ, 0x1f, R216 ;  /* 0x0000001fffc57819 */ /* 0x000fe200000114d8 */
[----:B------:R-:W-:Y:S01]  /*b020*/  IMAD.WIDE.U32 R2, R47, UR6, R2 ;  /* 0x000000062f027c25 */ /* 0x000fe2000f8e0002 */
[----:B------:R-:W-:Y:S01]  /*b030*/  ISETP.GE.AND P1, PT, R45, R44, PT ;  /* 0x0000002c2d00720c */ /* 0x000fe20003f26270 */
[----:B------:R-:W-:Y:S01]  /*b040*/  ULDC.64 UR6, c[0x0][0xb80] ;  /* 0x0002e00000067ab9 */ /* 0x000fe20000000a00 */
[----:B------:R-:W-:Y:S01]  /*b050*/  SHF.R.S32.HI R198, RZ, 0x1f, R200 ;  /* 0x0000001fffc67819 */ /* 0x000fe200000114c8 */
[----:B------:R-:W-:Y:S01]  /*b060*/  VIADD R45, R65, 0x40 ;  /* 0x00000040412d7836 */ /* 0x000fe20000000000 */
[----:B------:R-:W-:Y:S01]  /*b070*/  LEA R0, P3, R2, UR6, 0x1 ;  /* 0x0000000602007c11 */ /* 0x000fe2000f8608ff */
[----:B------:R-:W-:-:S02]  /*b080*/  IMAD.IADD R3, R3, 0x1, R61 ;  /* 0x0000000103037824 */ /* 0x000fc400078e023d */
[----:B------:R-:W-:Y:S01]  /*b090*/  VIADD R195, R195, 0x32420 ;  /* 0x00032420c3c37836 */ /* 0x000fe20000000000 */
[----:B------:R-:W-:Y:S01]  /*b0a0*/  ISETP.GE.AND P0, PT, R45, R44, PT ;  /* 0x0000002c2d00720c */ /* 0x000fe20003f06270 */
[----:B0-----:R3:W0:Y:S01]  /*b0b0*/  SHFL.IDX PT, R62, R0, RZ, 0x181f ;  /* 0x00181fff003e7589 */ /* 0x00162200000e0000 */
[----:B------:R-:W-:Y:S02]  /*b0c0*/  LEA.HI.X R45, R2, UR7, R3, 0x1, P3 ;  /* 0x00000007022d7c11 */ /* 0x000fe400098f0c03 */
[----:B------:R-:W-:-:S03]  /*b0d0*/  PRMT R195, RZ, 0x654, R195 ;  /* 0x00000654ffc37816 */ /* 0x000fc600000000c3 */
[----:B------:R3:W1:Y:S01]  /*b0e0*/  SHFL.IDX PT, R64, R45, RZ, 0x181f ;  /* 0x00181fff2d407589 */ /* 0x00066200000e0000 */
[----:B------:R3:W-:Y:S01]  /*b0f0*/  SYNCS.ARRIVE.TRANS64.RED.A1T0 RZ, [R195+URZ], RZ ;  /* 0x000000ffc3ff79a7 */ /* 0x0007e2000810043f */
        /* <DEDUP_REMOVED lines=18> */
.L_x_4694:
[----:B------:R-:W-:Y:S05]  /*b220*/  BSYNC B1 ;  /* 0x0000000000017941 */ /* 0x000fea0003800000 */
.L_x_4693:
        /* <DEDUP_REMOVED lines=21> */
.L_x_4696:
[----:B------:R-:W-:Y:S05]  /*b380*/  BSYNC B1 ;  /* 0x0000000000017941 */ /* 0x000fea0003800000 */
.L_x_4695:
        /* <DEDUP_REMOVED lines=21> */
.L_x_4698:
[----:B------:R-:W-:Y:S05]  /*b4e0*/  BSYNC B1 ;  /* 0x0000000000017941 */ /* 0x000fea0003800000 */
.L_x_4697:
        /* <DEDUP_REMOVED lines=24> */
.L_x_4692:
[----:B------:R-:W0:Y:S01]  /*b670*/  LDC R8, c[0x0][0xce8] ;  /* 0x00033a00ff087b82 */ /* 0x000e220000000800 */
[----:B------:R-:W1:Y:S01]  /*b680*/  S2R R0, SR_TID.X ;  /* 0x0000000000007919 */ /* 0x000e620000002100 */
[----:B------:R-:W-:Y:S01]  /*b690*/  R2UR UR6, R219 ;  /* 0x00000000db0672ca */ /* 0x000fe200000e0000 */
[----:B------:R-:W-:Y:S01]  /*b6a0*/  BSSY B1, `(.L_x_4700) ;  /* 0x0000035000017945 */ /* 0x000fe20003800000 */
[----:B------:R-:W-:Y:S01]  /*b6b0*/  R2UR UR5, R220 ;  /* 0x00000000dc0572ca */ /* 0x000fe200000e0000 */
[----:B------:R-:W-:-:S10]  /*b6c0*/  IMAD R6, R218, 0x20, R221 ;  /* 0x00000020da067824 */ /* 0x000fd400078e02dd */
[----:B------:R-:W-:Y:S02]  /*b6d0*/  USHF.R.S32.HI UR8, URZ, 0x1f, UR6 ;  /* 0x0000001f3f087899 */ /* 0x000fe40008011406 */
[----:B------:R-:W-:Y:S01]  /*b6e0*/  USHF.R.S32.HI UR9, URZ, 0x1f, UR5 ;  /* 0x0000001f3f097899 */ /* 0x000fe20008011405 */
[----:B0-----:R-:W-:Y:S01]  /*b6f0*/  ISETP.NE.AND P1, PT, R8, 0x1, PT ;  /* 0x000000010800780c */ /* 0x001fe20003f25270 */
[----:B-1----:R-:W-:-:S12]  /*b700*/  VIADD R0, R0, 0xffffff80 ;  /* 0xffffff8000007836 */ /* 0x002fd80000000000 */
[----:B------:R-:W0:Y:S01]  /*b710*/  @P1 LDC R9, c[0x0][0xcec] ;  /* 0x00033b00ff091b82 */ /* 0x000e220000000800 */
[----:B------:R-:W-:-:S07]  /*b720*/  ISETP.GE.AND P0, PT, R0, 0x80, PT ;  /* 0x000000800000780c */ /* 0x000fce0003f06270 */
[----:B------:R-:W1:Y:S06]  /*b730*/  @P1 LDC R11, c[0x0][0xcf0] ;  /* 0x00033c00ff0b1b82 */ /* 0x000e6c0000000800 */
[----:B------:R-:W-:Y:S05]  /*b740*/  @P0 BRA `(.L_x_4701) ;  /* 0x0000000000a80947 */ /* 0x000fea0003800000 */
[----:B------:R-:W2:Y:S01]  /*b750*/  S2R R0, SR_TID.X ;  /* 0x0000000000007919 */ /* 0x000ea20000002100 */
[----:B------:R-:W3:Y:S01]  /*b760*/  LDC R3, c[0x0][0xce8] ;  /* 0x00033a00ff037b82 */ /* 0x000ee20000000800 */
[----:B------:R-:W-:Y:S01]  /*b770*/  MOV R4, UR60 ;  /* 0x0000003c00047c02 */ /* 0x000fe20008000f00 */
[----:B------:R-:W-:Y:S02]  /*b780*/  ULDC UR5, c[0x0][0xb88] ;  /* 0x0002e20000057ab9 */ /* 0x000fe40000000800 */
[----:B---3--:R-:W-:Y:S01]  /*b790*/  IMAD R5, R3, UR5, RZ ;  /* 0x0000000503057c24 */ /* 0x008fe2000f8e02ff */
[----:B--2---:R-:W-:-:S04]  /*b7a0*/  IADD3 R4, R4, -0x80, R0 ;  /* 0xffffff8004047810 */ /* 0x004fc80007ffe000 */
[----:B------:R-:W-:-:S13]  /*b7b0*/  ISETP.GE.AND P0, PT, R4, R5, PT ;  /* 0x000000050400720c */ /* 0x000fda0003f06270 */
[----:B------:R-:W-:Y:S05]  /*b7c0*/  @P0 BRA `(.L_x_4701) ;  /* 0x0000000000880947 */ /* 0x000fea0003800000 */
[----:B------:R-:W-:Y:S01]  /*b7d0*/  ISETP.NE.AND P0, PT, R3, 0x1, PT ;  /* 0x000000010300780c */ /* 0x000fe20003f05270 */
[----:B------:R-:W-:Y:S01]  /*b7e0*/  ULDC.64 UR10, c[0x0][0xc90] ;  /* 0x00032400000a7ab9 */ /* 0x000fe20000000a00 */
[----:B------:R-:W-:Y:S01]  /*b7f0*/  R2UR UR13, R219 ;  /* 0x00000000db0d72ca */ /* 0x000fe200000e0000 */
[----:B------:R-:W-:Y:S01]  /*b800*/  UIMAD UR5, UR8, UR10, URZ ;  /* 0x0000000a080572a4 */ /* 0x000fe2000f8e023f */
[----:B------:R-:W-:Y:S01]  /*b810*/  R2UR UR12, R220 ;  /* 0x00000000dc0c72ca */ /* 0x000fe200000e0000 */
[----:B------:R-:W-:-:S08]  /*b820*/  IMAD.MOV.U32 R2, RZ, RZ, R4 ;  /* 0x000000ffff027224 */ /* 0x000fd000078e0004 */
        /* <DEDUP_REMOVED lines=28> */
.L_x_4701:
[----:B------:R-:W-:Y:S05]  /*b9f0*/  BSYNC B1 ;  /* 0x0000000000017941 */ /* 0x000fea0003800000 */
.L_x_4700:
[----:B------:R-:W-:Y:S01]  /*ba00*/  R2UR UR13, R219 ;  /* 0x00000000db0d72ca */ /* 0x000fe200000e0000 */
[----:B------:R-:W-:Y:S01]  /*ba10*/  ULDC.64 UR10, c[0x0][0xbe8] ;  /* 0x0002fa00000a7ab9 */ /* 0x000fe20000000a00 */
[----:B------:R-:W-:Y:S01]  /*ba20*/  R2UR UR12, R220 ;  /* 0x00000000dc0c72ca */ /* 0x000fe200000e0000 */
[----:B------:R-:W-:Y:S01]  /*ba30*/  UIMAD UR5, UR8, UR10, URZ ;  /* 0x0000000a080572a4 */ /* 0x000fe2000f8e023f */
[----:B------:R-:W-:Y:S01]  /*ba40*/  VIADD R6, R6, UR60 ;  /* 0x0000003c06067c36 */ /* 0x000fe20008000000 */
[----:B------:R-:W-:Y:S01]  /*ba50*/  BSSY B1, `(.L_x_4702) ;  /* 0x000003f000017945 */ /* 0x000fe20003800000 */
[----:B------:R-:W-:Y:S02]  /*ba60*/  SHF.R.S32.HI R16, RZ, 0x1f, R215 ;  /* 0x0000001fff107819 */ /* 0x000fe400000114d7 */
[----:B0-----:R-:W-:Y:S01]  /*ba70*/  @P1 IMAD.HI.U32 R0, R6, R9, RZ ;  /* 0x0000000906001227 */ /* 0x001fe200078e00ff */
[----:B------:R-:W-:Y:S02]  /*ba80*/  SHF.R.S32.HI R17, RZ, 0x1f, R216 ;  /* 0x0000001fff117819 */ /* 0x000fe400000114d8 */
[----:B------:R-:W-:Y:S01]  /*ba90*/  SHF.R.S32.HI R18, RZ, 0x1f, R200 ;  /* 0x0000001fff127819 */ /* 0x000fe200000114c8 */
[----:B--2---:R-:W-:Y:S01]  /*baa0*/  IMAD.MOV.U32 R5, RZ, RZ, R6 ;  /* 0x000000ffff057224 */ /* 0x004fe200078e0006 */
[----:B------:R-:W-:Y:S01]  /*bab0*/  UIMAD.WIDE.U32 UR6, UR13, UR10, URZ ;  /* 0x0000000a0d0672a5 */ /* 0x000fe2000f8e003f */
[----:B-1----:R-:W-:Y:S01]  /*bac0*/  @P1 SHF.R.U32.HI R5, RZ, R11, R0 ;  /* 0x0000000bff051219 */ /* 0x002fe20000011600 */
[----:B------:R-:W-:-:S03]  /*bad0*/  UIMAD UR5, UR13, UR11, UR5 ;  /* 0x0000000b0d0572a4 */ /* 0x000fc6000f8e0205 */
[----:B------:R-:W-:Y:S01]  /*bae0*/  ULDC.64 UR10, c[0x0][0xbf0] ;  /* 0x0002fc00000a7ab9 */ /* 0x000fe20000000a00 */
[----:B------:R-:W-:Y:S01]  /*baf0*/  UIADD3 UR7, UR7, UR5, URZ ;  /* 0x0000000507077290 */ /* 0x000fe2000fffe03f */
[--C-:B------:R-:W-:Y:S01]  /*bb00*/  SHF.R.S32.HI R0, RZ, 0x1f, R5.reuse ;  /* 0x0000001fff007819 */ /* 0x100fe20000011405 */
[----:B------:R-:W-:Y:S01]  /*bb10*/  UIMAD UR5, UR9, UR10, URZ ;  /* 0x0000000a090572a4 */ /* 0x000fe2000f8e023f */
[----:B------:R-:W-:Y:S01]  /*bb20*/  IMAD.MOV R7, RZ, RZ, -R5 ;  /* 0x000000ffff077224 */ /* 0x000fe200078e0a05 */
[----:B------:R-:W-:Y:S02]  /*bb30*/  UIMAD.WIDE.U32 UR6, UR12, UR10, UR6 ;  /* 0x0000000a0c0672a5 */ /* 0x000fe4000f8e0006 */
[----:B------:R-:W-:Y:S01]  /*bb40*/  UIMAD UR5, UR12, UR11, UR5 ;  /* 0x0000000b0c0572a4 */ /* 0x000fe2000f8e0205 */
[----:B------:R-:W-:Y:S01]  /*bb50*/  IMAD R7, R8, R7, R6 ;  /* 0x0000000708077224 */ /* 0x000fe200078e0206 */
[----:B------:R-:W-:Y:S01]  /*bb60*/  ULDC.64 UR8, c[0x0][0xbe0] ;  /* 0x0002f80000087ab9 */ /* 0x000fe20000000a00 */
[----:B------:R-:W-:Y:S01]  /*bb70*/  VIADD R6, R221, UR60 ;  /* 0x0000003cdd067c36 */ /* 0x000fe20008000000 */
[----:B------:R-:W-:Y:S01]  /*bb80*/  UIADD3 UR5, UR7, UR5, URZ ;  /* 0x0000000507057290 */ /* 0x000fe2000fffe03f */
[----:B------:R-:W-:-:S02]  /*bb90*/  IMAD R0, R0, UR8, RZ ;  /* 0x0000000800007c24 */ /* 0x000fc4000f8e02ff */
        /* <DEDUP_REMOVED lines=42> */
.L_x_4703:
[----:B------:R-:W-:Y:S05]  /*be40*/  BSYNC B1 ;  /* 0x0000000000017941 */ /* 0x000fea0003800000 */
.L_x_4702:
        /* <DEDUP_REMOVED lines=21> */
.L_x_4705:
[----:B------:R-:W-:Y:S05]  /*bfa0*/  BSYNC B1 ;  /* 0x0000000000017941 */ /* 0x000fea0003800000 */
.L_x_4704:
        /* <DEDUP_REMOVED lines=21> */
.L_x_4707:
[----:B------:R-:W-:Y:S05]  /*c100*/  BSYNC B1 ;  /* 0x0000000000017941 */ /* 0x000fea0003800000 */
.L_x_4706:
        /* <DEDUP_REMOVED lines=22> */
.L_x_4699:
[----:B------:R-:W-:Y:S05]  /*c270*/  BSYNC B0 ;  /* 0x0000000000007941 */ /* 0x000fea0003800000 */
.L_x_4691:
[----:B------:R-:W-:Y:S02]  /*c280*/  ULDC UR5, c[0x0][0xd38] ;  /* 0x00034e0000057ab9 */ /* 0x000fe40000000800 */
[----:B------:R-:W-:-:S06]  /*c290*/  UISETP.GE.AND UP0, UPT, UR4, UR5, UPT ;  /* 0x000000050400728c */ /* 0x000fcc000bf06270 */
[----:B------:R-:W-:-:S13]  /*c2a0*/  PLOP3.LUT P0, PT, PT, PT, UP0, 0x80, 0x0 ;  /* 0x000000000000781c */ /* 0x000fda0003f0f008 */
[----:B------:R-:W-:Y:S05]  /*c2b0*/  @!P0 BRA `(.L_x_4708) ;  /* 0xffffff4800b48947 */ /* 0x000fea000383ffff */
[----:B------:R-:W-:Y:S05]  /*c2c0*/  EXIT ;  /* 0x000000000000794d */ /* 0x000fea0003800000 */
.L_x_4649:
        /* <DEDUP_REMOVED lines=31> */
[----:B------:R-:W-:Y:S01]  /*c4c0*/  UIMAD UR41, UR41, UR40, URZ ;  /* 0x00000028292972a4 */ /* 0x000fe2000f8e023f */
[----:B------:R-:W-:Y:S01]  /*c4d0*/  IMAD.MOV.U32 R18, RZ, RZ, RZ ;  /* 0x000000ffff127224 */ /* 0x000fe200078e00ff */
[----:B------:R-:W-:Y:S01]  /*c4e0*/  USEL UR4, UR4, 0x1, UP0 ;  /* 0x0000000104047887 */ /* 0x000fe20008000000 */
[----:B------:R-:W-:Y:S01]  /*c4f0*/  UMOV UR5, 0x400 ;  /* 0x0000040000057882 */ /* 0x000fe20000000000 */
[----:B------:R-:W-:-:S02]  /*c500*/  ULDC UR47, c[0x0][0xc] ;  /* 0x00000300002f7ab9 */ /* 0x000fc40000000800 */
[----:B------:R-:W-:-:S04]  /*c510*/  UIMAD UR42, UR4, UR42, URZ ;  /* 0x0000002a042a72a4 */ /* 0x000fc8000f8e023f */
[----:B------:R-:W-:Y:S02]  /*c520*/  UIADD3 UR4, UR42, 0x5f, URZ ;  /* 0x0000005f2a047890 */ /* 0x000fe4000fffe03f */
[----:B------:R-:W-:Y:S02]  /*c530*/  UIADD3 UR40, UR42, 0x60, -UR40 ;  /* 0x000000602a287890 */ /* 0x000fe4000fffe828 */
[----:B-1----:R-:W-:Y:S02]  /*c540*/  ULEA UR6, UR6, UR5, 0x18 ;  /* 0x0000000506067291 */ /* 0x002fe4000f8ec03f */
[----:B------:R-:W-:Y:S01]  /*c550*/  UIMAD.WIDE UR4, UR4, 0x2aaaaaab, URZ ;  /* 0x2aaaaaab040478a5 */ /* 0x000fe2000f8e023f */
[C---:B0-----:R-:W-:Y:S01]  /*c560*/  IMAD.SHL.U32 R29, R8.reuse, 0x8, RZ ;  /* 0x00000008081d7824 */ /* 0x041fe200078e00ff */
[----:B------:R-:W-:Y:S02]  /*c570*/  LOP3.LUT R7, R8, 0x7f, RZ, 0xc0, !PT ;  /* 0x0000007f08077812 */ /* 0x000fe400078ec0ff */
[----:B------:R-:W-:Y:S01]  /*c580*/  IMAD.U32 R17, RZ, RZ, UR6 ;  /* 0x00000006ff117e24 */ /* 0x000fe2000f8e00ff */
[----:B------:R-:W-:Y:S01]  /*c590*/  USHF.R.U32.HI UR39, URZ, 0x1f, UR5 ;  /* 0x0000001f3f277899 */ /* 0x000fe20008011605 */
[----:B------:R-:W-:-:S02]  /*c5a0*/  LOP3.LUT R5, R29, 0x38, RZ, 0xc0, !PT ;  /* 0x000000381d057812 */ /* 0x000fc400078ec0ff */
[----:B------:R-:W-:Y:S01]  /*c5b0*/  LOP3.LUT R0, R29, 0x1f8, RZ, 0xc0, !PT ;  /* 0x000001f81d007812 */ /* 0x000fe200078ec0ff */
[----:B------:R-:W-:Y:S01]  /*c5c0*/  ULEA.HI.SX32 UR39, UR5, UR39, 0x1c ;  /* 0x0000002705277291 */ /* 0x000fe2000f8fe23f */
[C---:B------:R-:W-:Y:S02]  /*c5d0*/  LOP3.LUT R2, R5.reuse, 0x40, RZ, 0xfc, !PT ;  /* 0x0000004005027812 */ /* 0x040fe400078efcff */
[----:B------:R-:W-:Y:S02]  /*c5e0*/  ISETP.GE.AND P0, PT, R5, UR7, PT ;  /* 0x0000000705007c0c */ /* 0x000fe4000bf06270 */
[C---:B------:R-:W-:Y:S02]  /*c5f0*/  ISETP.GE.AND P2, PT, R2.reuse, UR9, PT ;  /* 0x0000000902007c0c */ /* 0x040fe4000bf46270 */
[----:B------:R-:W-:Y:S02]  /*c600*/  ISETP.GE.AND P1, PT, R2, UR7, PT ;  /* 0x0000000702007c0c */ /* 0x000fe4000bf26270 */
[----:B------:R-:W-:-:S02]  /*c610*/  LOP3.LUT R0, R0, 0x38, R8, 0x78, !PT ;  /* 0x0000003800007812 */ /* 0x000fc400078e7808 */
[----:B------:R-:W-:Y:S02]  /*c620*/  LOP3.LUT R4, R5, 0x80, RZ, 0xfc, !PT ;  /* 0x0000008005047812 */ /* 0x000fe400078efcff */
[----:B------:R-:W-:Y:S02]  /*c630*/  LOP3.LUT R29, R0, 0x200, R29, 0xf8, !PT ;  /* 0x00000200001d7812 */ /* 0x000fe400078ef81d */
[----:B------:R-:W-:Y:S02]  /*c640*/  SEL R0, RZ, 0x1, P0 ;  /* 0x00000001ff007807 */ /* 0x000fe40000000000 */
[----:B------:R-:W-:Y:S01]  /*c650*/  SEL R2, RZ, 0xffffffff, P1 ;  /* 0xffffffffff027807 */ /* 0x000fe20000800000 */
[----:B------:R-:W-:Y:S01]  /*c660*/  IMAD R22, R29, 0x2, R17 ;  /* 0x000000021d167824 */ /* 0x000fe200078e0211 */
[----:B------:R-:W-:Y:S02]  /*c670*/  @P2 LOP3.LUT R16, R16, 0x40000, RZ, 0xfc, !PT ;  /* 0x0004000010102812 */ /* 0x000fe400078efcff */
[----:B------:R-:W-:-:S02]  /*c680*/  SHF.R.U32.HI R35, RZ, 0x3, R7 ;  /* 0x00000003ff237819 */ /* 0x000fc40000011607 */
[----:B------:R-:W-:-:S04]  /*c690*/  @P1 LOP3.LUT R16, R16, 0x10, RZ, 0xfc, !PT ;  /* 0x0000001010101812 */ /* 0x000fc800078efcff */
[----:B------:R-:W-:-:S04]  /*c6a0*/  LOP3.LUT R16, R16, 0xffffffdf, RZ, 0xc0, !PT ;  /* 0xffffffdf10107812 */ /* 0x000fc800078ec0ff */
[----:B------:R-:W-:Y:S02]  /*c6b0*/  @P0 LOP3.LUT R16, R16, 0x20, RZ, 0xfc, !PT ;  /* 0x0000002010100812 */ /* 0x000fe400078efcff */
[----:B------:R-:W-:Y:S02]  /*c6c0*/  ISETP.GE.AND P0, PT, R4, UR7, PT ;  /* 0x0000000704007c0c */ /* 0x000fe4000bf06270 */
[----:B------:R-:W-:-:S11]  /*c6d0*/  LOP3.LUT R16, R16, 0xfffffff7, RZ, 0xc0, !PT ;  /* 0xfffffff710107812 */ /* 0x000fd600078ec0ff */
[----:B------:R-:W-:-:S04]  /*c6e0*/  @P0 LOP3.LUT R16, R16, 0x8, RZ, 0xfc, !PT ;  /* 0x0000000810100812 */ /* 0x000fc800078efcff */
[----:B------:R-:W-:Y:S02]  /*c6f0*/  LOP3.LUT R16, R16, 0xfffdffff, RZ, 0xc0, !PT ;  /* 0xfffdffff10107812 */ /* 0x000fe400078ec0ff */
[----:B--2---:R-:W-:Y:S02]  /*c700*/  R2UR UR8, R3 ;  /* 0x00000000030872ca */ /* 0x004fe400000e0000 */
[----:B------:R-:W-:Y:S02]  /*c710*/  SHF.L.U32 R3, R2, 0x1, RZ ;  /* 0x0000000102037819 */ /* 0x000fe400000006ff */
[----:B------:R-:W-:Y:S02]  /*c720*/  LOP3.LUT R2, R5, 0xc0, RZ, 0xfc, !PT ;  /* 0x000000c005027812 */ /* 0x000fe400078efcff */
[----:B------:R-:W-:Y:S02]  /*c730*/  LOP3.LUT R0, R3, 0x2, R0, 0xe2, !PT ;  /* 0x0000000203007812 */ /* 0x000fe400078ee200 */
[----:B------:R-:W-:-:S02]  /*c740*/  SEL R3, RZ, 0x4, P0 ;  /* 0x00000004ff037807 */ /* 0x000fc40000000000 */
        /* <DEDUP_REMOVED lines=8> */
[----:B------:R-:W-:Y:S01]  /*c7d0*/  @P0 LOP3.LUT R16, R16, 0x20000, RZ, 0xfc, !PT ;  /* 0x0002000010100812 */ /* 0x000fe200078efcff */
[----:B------:R0:W-:Y:S01]  /*c7e0*/  STL [R1+0x4], RZ ;  /* 0x000004ff01007387 */ /* 0x0001e20000100800 */
        /* <DEDUP_REMOVED lines=15> */
[----:B0-----:R-:W-:-:S07]  /*c8e0*/  @P0 LOP3.LUT R16, R16, 0x80000, RZ, 0xfc, !PT ;  /* 0x0008000010100812 */ /* 0x001fce00078efcff */
.L_x_4762:
        /* <DEDUP_REMOVED lines=22> */
.L_x_4710:
[----:B------:R-:W-:Y:S01]  /*ca50*/  ULDC UR8, c[0x0][0xd54] ;  /* 0x0003550000087ab9 */ /* 0x000fe20000000800 */
[----:B------:R-:W-:Y:S01]  /*ca60*/  UMOV UR6, UR7 ;  /* 0x0000000700067c82 */ /* 0x000fe20008000000 */
[----:B------:R-:W-:-:S11]  /*ca70*/  UISETP.NE.AND UP0, UPT, UR8, 0x1, UPT ;  /* 0x000000010800788c */ /* 0x000fd6000bf05270 */
[----:B------:R-:W-:Y:S02]  /*ca80*/  @UP0 ULDC.64 UR10, c[0x0][0xd58] ;  /* 0x00035600000a0ab9 */ /* 0x000fe40000000a00 */
[----:B------:R-:W-:-:S04]  /*ca90*/  UIMAD.WIDE.U32 UR4, UR7, UR10, URZ ;  /* 0x0000000a070472a5 */ /* 0x000fc8000f8e003f */
[----:B------:R-:W-:-:S04]  /*caa0*/  @UP0 USHF.R.U32.HI UR6, URZ, UR11, UR5 ;  /* 0x0000000b3f060299 */ /* 0x000fc80008011605 */
[----:B------:R-:W-:-:S12]  /*cab0*/  UIMAD UR4, UR6, UR8, URZ ;  /* 0x00000008060472a4 */ /* 0x000fd8000f8e023f */
.L_x_4711:
        /* <DEDUP_REMOVED lines=58> */
.L_x_4713:
        /* <DEDUP_REMOVED lines=20> */
.L_x_4716:
[----:B------:R-:W-:Y:S05]  /*cfa0*/  BSYNC B6 ;  /* 0x0000000000067941 */ /* 0x000fea0003800000 */
.L_x_4715:
        /* <DEDUP_REMOVED lines=9> */
[----:B------:R-:W-:Y:S01]  /*d040*/  MOV R4, UR6 ;  /* 0x0000000600047c02 */ /* 0x000fe20008000f00 */
        /* <DEDUP_REMOVED lines=10> */
.L_x_4719:
        /* <DEDUP_REMOVED lines=15> */
.L_x_4718:
[----:B------:R-:W-:Y:S05]  /*d1e0*/  BSYNC B6 ;  /* 0x0000000000067941 */ /* 0x000fea0003800000 */
.L_x_4717:
        /* <DEDUP_REMOVED lines=10> */
[----:B------:R-:W-:Y:S01]  /*d290*/  IMAD.U32 R3, RZ, RZ, UR5 ;  /* 0x00000005ff037e24 */ /* 0x000fe2000f8e00ff */
[----:B------:R-:W-:-:S04]  /*d2a0*/  ULDC UR4, c[0x0][0xd48] ;  /* 0x0003520000047ab9 */ /* 0x000fc80000000800 */
[----:B------:R1:W5:Y:S01]  /*d2b0*/  @P0 LDG.E R28, desc[UR36][R2.64] ;  /* 0x00000024021c0981 */ /* 0x000362000c1e1900 */
[----:B------:R-:W-:Y:S01]  /*d2c0*/  UMOV UR5, 0xffffffff ;  /* 0xffffffff00057882 */ /* 0x000fe20000000000 */
[----:B------:R-:W-:Y:S02]  /*d2d0*/  IMAD.U32 R19, RZ, RZ, UR4 ;  /* 0x00000004ff137e24 */ /* 0x000fe4000f8e00ff */
[----:B------:R-:W-:Y:S01]  /*d2e0*/  VIADD R0, R0, 0xffffffff ;  /* 0xffffffff00007836 */ /* 0x000fe20000000000 */
[----:B------:R-:W-:Y:S06]  /*d2f0*/  BRA.DIV UR5, `(.L_x_4720) ;  /* 0x0000003e05e87947 */ /* 0x000fec000b800000 */
.L_x_4779:
        /* <DEDUP_REMOVED lines=42> */
.L_x_4721:
[----:B------:R-:W-:Y:S01]  /*d5a0*/  IMAD R24, R18, 0x8, R17 ;  /* 0x0000000812187824 */ /* 0x000fe200078e0211 */
[----:B------:R-:W-:Y:S01]  /*d5b0*/  SHF.L.U32 R3, R26, 0x1f, RZ ;  /* 0x0000001f1a037819 */ /* 0x000fe200000006ff */
[----:B------:R-:W-:Y:S03]  /*d5c0*/  BSSY B0, `(.L_x_4722) ;  /* 0x0000003000007945 */ /* 0x000fe60003800000 */
[----:B------:R-:W0:Y:S02]  /*d5d0*/  SYNCS.PHASECHK.TRANS64.TRYWAIT P0, [R24+URZ+0x32440], R3 ;  /* 0x03244003180075a7 */ /* 0x000e24000800017f */
[----:B0-----:R-:W-:Y:S05]  /*d5e0*/  @!P0 BRA `(.L_x_4723) ;  /* 0x0000003c00588947 */ /* 0x001fea0003800000 */
.L_x_4780:
[----:B------:R-:W-:Y:S05]  /*d5f0*/  BSYNC B0 ;  /* 0x0000000000007941 */ /* 0x000fea0003800000 */
.L_x_4722:
[----:B------:R-:W-:Y:S01]  /*d600*/  SHF.R.S32.HI R37, RZ, 0x1f, R33 ;  /* 0x0000001fff257819 */ /* 0x000fe20000011421 */
[----:B------:R-:W-:Y:S01]  /*d610*/  ULDC.64 UR4, c[0x0][0x300] ;  /* 0x0000c00000047ab9 */ /* 0x000fe20000000a00 */
[----:B------:R-:W1:Y:S01]  /*d620*/  S2R R6, SR_TID.X ;  /* 0x0000000000067919 */ /* 0x000e620000002100 */
[----:B-----5:R-:W-:Y:S02]  /*d630*/  SHF.R.S32.HI R4, RZ, 0x1f, R25 ;  /* 0x0000001fff047819 */ /* 0x020fe40000011419 */
[----:B------:R-:W-:Y:S01]  /*d640*/  IMAD R2, R37, UR4, RZ ;  /* 0x0000000425027c24 */ /* 0x000fe2000f8e02ff */
[----:B------:R-:W-:Y:S02]  /*d650*/  LOP3.LUT P2, RZ, R16, 0x1, RZ, 0xc0, !PT ;  /* 0x0000000110ff7812 */ /* 0x000fe4000784c0ff */
[----:B------:R2:W-:Y:S01]  /*d660*/  STL [R1], R4 ;  /* 0x0000000401007387 */ /* 0x0005e20000100800 */
        /* <DEDUP_REMOVED lines=30> */
[----:B-1----:R-:W-:Y:S01]  /*d850*/  @P0 IMAD.X R3, RZ, RZ, R2, P1 ;  /* 0x000000ffff030224 */ /* 0x002fe200008e0602 */
[----:B------:R-:W-:Y:S02]  /*d860*/  @P0 MOV R2, R14 ;  /* 0x0000000e00020202 */ /* 0x000fe40000000f00 */
        /* <DEDUP_REMOVED lines=30> */
.L_x_4794:
        /* <DEDUP_REMOVED lines=10> */
.L_x_4725:
        /* <DEDUP_REMOVED lines=10> */
.L_x_4726:
        /* <DEDUP_REMOVED lines=24> */
.L_x_4728:
[----:B------:R-:W-:Y:S05]  /*dd10*/  BSYNC B6 ;  /* 0x0000000000067941 */ /* 0x000fea0003800000 */
.L_x_4727:
[----:B------:R-:W2:Y:S01]  /*dd20*/  S2R R20, SR_TID.X ;  /* 0x0000000000147919 */ /* 0x000ea20000002100 */
[----:B------:R-:W-:Y:S01]  /*dd30*/  UISETP.NE.AND UP0, UPT, UR49, URZ, UPT ;  /* 0x0000003f3100728c */ /* 0x000fe2000bf05270 */
[----:B------:R-:W-:Y:S01]  /*dd40*/  IMAD.U32 R34, RZ, RZ, UR43 ;  /* 0x0000002bff227e24 */ /* 0x000fe2000f8e00ff */
[----:B------:R-:W-:Y:S01]  /*dd50*/  R2UR UR6, R27 ;  /* 0x000000001b0672ca */ /* 0x000fe200000e0000 */
[----:B------:R-:W-:Y:S01]  /*dd60*/  ULDC.64 UR8, c[0x0][0x2d8] ;  /* 0x0000b60000087ab9 */ /* 0x000fe20000000a00 */
[----:B------:R-:W-:Y:S02]  /*dd70*/  R2UR UR7, R19 ;  /* 0x00000000130772ca */ /* 0x000fe400000e0000 */
[----:B------:R-:W-:Y:S02]  /*dd80*/  PLOP3.LUT P0, PT, PT, PT, UP0, 0x80, 0x0 ;  /* 0x000000000000781c */ /* 0x000fe40003f0f008 */
[----:B------:R-:W-:-:S03]  /*dd90*/  LOP3.LUT P5, RZ, R16, 0x100000, RZ, 0xc0, !PT ;  /* 0x0010000010ff7812 */ /* 0x000fc600078ac0ff */
[----:B------:R-:W-:-:S04]  /*dda0*/  @UP0 ULDC UR4, c[0x0][0x44c] ;  /* 0x0001130000040ab9 */ /* 0x000fc80000000800 */
[----:B------:R-:W-:-:S04]  /*ddb0*/  UIMAD UR6, UR6, UR8, URZ ;  /* 0x00000008060672a4 */ /* 0x000fc8000f8e023f */
[----:B------:R-:W-:Y:S01]  /*ddc0*/  UIMAD UR6, UR7, UR9, UR6 ;  /* 0x00000009070672a4 */ /* 0x000fe2000f8e0206 */
[----:B--2---:R-:W-:-:S04]  /*ddd0*/  SHF.L.U32 R20, R20, 0x4, RZ ;  /* 0x0000000414147819 */ /* 0x004fc800000006ff */
[----:B------:R-:W-:-:S05]  /*dde0*/  LOP3.LUT R20, R35, 0x70, R20, 0xf8, !PT ;  /* 0x0000007023147812 */ /* 0x000fca00078ef814 */
[----:B------:R-:W-:-:S04]  /*ddf0*/  IMAD R34, R34, 0x80, R20 ;  /* 0x0000008022227824 */ /* 0x000fc800078e0214 */
        /* <DEDUP_REMOVED lines=38> */
[----:B------:R-:W-:Y:S01]  /*e060*/  IMAD.U32 R4, RZ, RZ, UR43 ;  /* 0x0000002bff047e24 */ /* 0x000fe2000f8e00ff */
[----:B------:R-:W-:Y:S01]  /*e070*/  LOP3.LUT R16, R16, 0xffffefff, RZ, 0xc0, !PT ;  /* 0xffffefff10107812 */ /* 0x000fe200078ec0ff */
[----:B------:R-:W2:Y:S02]  /*e080*/  SHFL.IDX PT, R14, R0, RZ, 0x181f ;  /* 0x00181fff000e7589 */ /* 0x000ea400000e0000 */
[----:B------:R-:W-:Y:S02]  /*e090*/  IMAD R4, R4, 0x80, R35 ;  /* 0x0000008004047824 */ /* 0x000fe400078e0223 */
[----:B------:R-:W3:Y:S02]  /*e0a0*/  SHFL.IDX PT, R3, R5, RZ, 0x181f ;  /* 0x00181fff05037589 */ /* 0x000ee400000e0000 */
[C---:B------:R-:W-:Y:S01]  /*e0b0*/  VIADD R6, R4.reuse, 0x10 ;  /* 0x0000001004067836 */ /* 0x040fe20000000000 */
[C---:B------:R-:W-:Y:S01]  /*e0c0*/  ISETP.GE.AND P1, PT, R4.reuse, UR41, PT ;  /* 0x0000002904007c0c */ /* 0x040fe2000bf26270 */
[----:B------:R-:W-:Y:S01]  /*e0d0*/  SHFL.IDX PT, R9, R0, 0x2, 0x181f ;  /* 0x00581f0000097f89 */ /* 0x000fe200000e0000 */
[----:B------:R-:W-:-:S03]  /*e0e0*/  IADD3 R13, R4, 0x40, RZ ;  /* 0x00000040040d7810 */ /* 0x000fc60007ffe0ff */
[----:B------:R-:W-:Y:S01]  /*e0f0*/  SHFL.IDX PT, R8, R5, 0x2, 0x181f ;  /* 0x00581f0005087f89 */ /* 0x000fe200000e0000 */
[----:B------:R-:W-:-:S03]  /*e100*/  ISETP.GE.AND P3, PT, R13, UR41, PT ;  /* 0x000000290d007c0c */ /* 0x000fc6000bf66270 */
[----:B------:R-:W-:Y:S04]  /*e110*/  SHFL.IDX PT, R7, R0, 0x3, 0x181f ;  /* 0x00781f0000077f89 */ /* 0x000fe800000e0000 */
[----:B------:R-:W-:Y:S01]  /*e120*/  @P1 LOP3.LUT R16, R16, 0x1000, RZ, 0xfc, !PT ;  /* 0x0000100010101812 */ /* 0x000fe200078efcff */
[----:B------:R-:W-:Y:S03]  /*e130*/  SHFL.IDX PT, R21, R0, 0x5, 0x181f ;  /* 0x00b81f0000157f89 */ /* 0x000fe600000e0000 */
[----:B------:R-:W-:Y:S01]  /*e140*/  LOP3.LUT R16, R16, 0xfffff7ff, RZ, 0xc0, !PT ;  /* 0xfffff7ff10107812 */ /* 0x000fe200078ec0ff */
        /* <DEDUP_REMOVED lines=74> */
.L_x_4811:
[----:B------:R-:W0:Y:S01]  /*e5f0*/  S2R R0, SR_TID.X ;  /* 0x0000000000007919 */ /* 0x000e220000002100 */
[----:B------:R-:W-:Y:S01]  /*e600*/  VIADD R4, R4, 0x70 ;  /* 0x0000007004047836 */ /* 0x000fe20000000000 */
[----:B------:R-:W-:-:S04]  /*e610*/  LOP3.LUT R16, R16, 0xffffbfff, RZ, 0xc0, !PT ;  /* 0xffffbfff10107812 */ /* 0x000fc800078ec0ff */
[----:B------:R-:W-:-:S13]  /*e620*/  ISETP.GE.AND P1, PT, R4, UR41, PT ;  /* 0x0000002904007c0c */ /* 0x000fda000bf26270 */
[----:B------:R-:W-:Y:S01]  /*e630*/  @P1 LOP3.LUT R16, R16, 0x4000, RZ, 0xfc, !PT ;  /* 0x0000400010101812 */ /* 0x000fe200078efcff */
[----:B0-----:R-:W-:-:S05]  /*e640*/  IMAD.SHL.U32 R0, R0, 0x8, RZ ;  /* 0x0000000800007824 */ /* 0x001fca00078e00ff */
[----:B------:R-:W-:-:S04]  /*e650*/  LOP3.LUT R0, R0, 0x38, RZ, 0xc0, !PT ;  /* 0x0000003800007812 */ /* 0x000fc800078ec0ff */
[----:B------:R-:W-:-:S04]  /*e660*/  @!P1 LEA R2, P0, R0, R14, 0x1 ;  /* 0x0000000e00029211 */ /* 0x000fc800078008ff */
[----:B------:R-:W-:Y:S02]  /*e670*/  @!P1 IADD3.X R3, RZ, R5, RZ, P0, !PT ;  /* 0x00000005ff039210 */ /* 0x000fe400007fe4ff */
[----:B------:R-:W-:-:S03]  /*e680*/  PLOP3.LUT P0, PT, PT, PT, PT, 0x80, 0x0 ;  /* 0x000000000000781c */ /* 0x000fc60003f0f070 */
[----:B------:R-:W-:Y:S01]  /*e690*/  @!PT LDS RZ, [RZ] ;  /* 0x00000000fffff984 */ /* 0x000fe20000000800 */
[----:B------:R-:W-:Y:S01]  /*e6a0*/  @!PT LDS RZ, [RZ] ;  /* 0x00000000fffff984 */ /* 0x000fe20000000800 */
[----:B------:R-:W-:Y:S01]  /*e6b0*/  @!PT LDS RZ, [RZ] ;  /* 0x00000000fffff984 */ /* 0x000fe20000000800 */
[----:B------:R0:W-:Y:S01]  /*e6c0*/  @!P1 LDGSTS.E.BYPASS.LTC128B.128 [R22+0x1bc00], desc[UR36][R2.64], !P5 ;  /* 0x1bc0000002169fae */ /* 0x0001e2000e901d64 */
[----:B------:R-:W-:-:S09]  /*e6d0*/  NOP ;  /* 0x0000000000007918 */ /* 0x000fd20000000000 */
.L_x_4730:
        /* <DEDUP_REMOVED lines=28> */
.L_x_4732:
[----:B------:R-:W-:Y:S05]  /*e8a0*/  BSYNC B6 ;  /* 0x0000000000067941 */ /* 0x000fea0003800000 */
.L_x_4731:
        /* <DEDUP_REMOVED lines=68> */
[----:B------:R-:W0:Y:S01]  /*ecf0*/  SHFL.IDX PT, R14, R0, 0x2, 0x181f ;  /* 0x00581f00000e7f89 */ /* 0x000e2200000e0000 */
[----:B------:R-:W-:-:S03]  /*ed00*/  @!P1 MOV R3, R5 ;  /* 0x0000000500039202 */ /* 0x000fc60000000f00 */
[----:B------:R-:W2:Y:S04]  /*ed10*/  SHFL.IDX PT, R5, R4, 0x2, 0x181f ;  /* 0x00581f0004057f89 */ /* 0x000ea800000e0000 */
[----:B------:R-:W-:Y:S04]  /*ed20*/  @!P1 LDGSTS.E.BYPASS.LTC128B.128 [R22+0x22c00], desc[UR36][R2.64], !P2 ;  /* 0x22c0000002169fae */ /* 0x000fe8000d101d64 */
[----:B------:R-:W-:Y:S04]  /*ed30*/  @!P1 LDGSTS.E.BYPASS.LTC128B.128 [R22+0x26c00], desc[UR36][R2.64+0x80], !P3 ;  /* 0x26c0008002169fae */ /* 0x000fe8000d901d64 */
[----:B------:R-:W-:Y:S04]  /*ed40*/  @!P1 LDGSTS.E.BYPASS.LTC128B.128 [R22+0x2ac00], desc[UR36][R2.64+0x100], !P4 ;  /* 0x2ac0010002169fae */ /* 0x000fe8000e101d64 */
[----:B------:R3:W-:Y:S01]  /*ed50*/  @!P1 LDGSTS.E.BYPASS.LTC128B.128 [R22+0x2ec00], desc[UR36][R2.64+0x180], !P5 ;  /* 0x2ec0018002169fae */ /* 0x0007e2000e901d64 */
[----:B------:R-:W-:-:S04]  /*ed60*/  LOP3.LUT P1, RZ, R16, 0x40, RZ, 0xc0, !PT ;  /* 0x0000004010ff7812 */ /* 0x000fc8000782c0ff */
[----:B------:R-:W-:Y:S02]  /*ed70*/  P2R R6, PR, RZ, 0x2 ;  /* 0x00000002ff067803 */ /* 0x000fe40000000000 */
[----:B------:R-:W-:-:S04]  /*ed80*/  LOP3.LUT P1, RZ, R16, 0x100, RZ, 0xc0, !PT ;  /* 0x0000010010ff7812 */ /* 0x000fc8000782c0ff */
[----:B------:R-:W-:Y:S02]  /*ed90*/  P2R R8, PR, RZ, 0x2 ;  /* 0x00000002ff087803 */ /* 0x000fe40000000000 */
[----:B------:R-:W-:-:S13]  /*eda0*/  LOP3.LUT P1, RZ, R16, 0x400, RZ, 0xc0, !PT ;  /* 0x0000040010ff7812 */ /* 0x000fda000782c0ff */
        /* <DEDUP_REMOVED lines=53> */
.L_x_4829:
        /* <DEDUP_REMOVED lines=12> */
.L_x_4734:
        /* <DEDUP_REMOVED lines=18> */
.L_x_4830:
[----:B------:R-:W-:Y:S05]  /*f2e0*/  BSYNC B0 ;  /* 0x0000000000007941 */ /* 0x000fea0003800000 */
.L_x_4735:
[----:B------:R-:W-:-:S13]  /*f2f0*/  LOP3.LUT P0, RZ, R16, 0x2000, RZ, 0xc0, !PT ;  /* 0x0000200010ff7812 */ /* 0x000fda000780c0ff */
[----:B------:R-:W-:Y:S05]  /*f300*/  @!P0 BRA `(.L_x_4737) ;  /* 0x0000000000048947 */ /* 0x000fea0003800000 */
[----:B------:R-:W-:Y:S01]  /*f310*/  BPT.TRAP 0x1 ;  /* 0x000000040000795c */ /* 0x000fe20000300000 */
.L_x_4737:
[----:B------:R-:W-:Y:S01]  /*f320*/  SHF.L.U32 R3, R26, 0x1f, RZ ;  /* 0x0000001f1a037819 */ /* 0x000fe200000006ff */
[----:B------:R-:W-:Y:S03]  /*f330*/  BSSY B0, `(.L_x_4738) ;  /* 0x0000003000007945 */ /* 0x000fe60003800000 */
[----:B------:R-:W2:Y:S02]  /*f340*/  SYNCS.PHASECHK.TRANS64.TRYWAIT P0, [R24+URZ+0x32460], R3 ;  /* 0x03246003180075a7 */ /* 0x000ea4000800017f */
[----:B--2---:R-:W-:Y:S05]  /*f350*/  @!P0 BRA `(.L_x_4739) ;  /* 0x0000003c00488947 */ /* 0x004fea0003800000 */
.L_x_4831:
[----:B------:R-:W-:Y:S05]  /*f360*/  BSYNC B0 ;  /* 0x0000000000007941 */ /* 0x000fea0003800000 */
.L_x_4738:
[----:B------:R-:W3:Y:S01]  /*f370*/  LDL.LU R4, [R1] ;  /* 0x0000000001047983 */ /* 0x000ee20000300800 */
        /* <DEDUP_REMOVED lines=16> */
[----:B------:R-:W-:-:S04]  /*f480*/  ULDC.64 UR4, c[0x0][0x318] ;  /* 0x0000c60000047ab9 */ /* 0x000fc80000000a00 */
[----:B------:R-:W-:Y:S02]  /*f490*/  IADD3 R3, R3, R5, RZ ;  /* 0x0000000503037210 */ /* 0x000fe40007ffe0ff */
        /* <DEDUP_REMOVED lines=76> */
.L_x_4845:
        /* <DEDUP_REMOVED lines=15> */
.L_x_4741:
        /* <DEDUP_REMOVED lines=10> */
.L_x_4742:
[----:B------:R-:W-:Y:S01]  /*faf0*/  UISETP.GE.AND UP0, UPT, UR44, 0x2, UPT ;  /* 0x000000022c00788c */ /* 0x000fe2000bf06270 */
[----:B------:R2:W-:Y:S05]  /*fb00*/  SYNCS.ARRIVE.TRANS64.A1T0 RZ, [R24+URZ+0x32450], RZ ;  /* 0x032450ff18ff79a7 */ /* 0x0005ea000810003f */
[----:B------:R-:W-:-:S13]  /*fb10*/  PLOP3.LUT P0, PT, PT, PT, UP0, 0x40, 0x0 ;  /* 0x000000000000781c */ /* 0x000fda0003f0e808 */
[----:B--2---:R-:W-:Y:S05]  /*fb20*/  @P0 BRA `(.L_x_4743) ;  /* 0x0000000c00680947 */ /* 0x004fea0003800000 */
[----:B------:R-:W-:Y:S01]  /*fb30*/  UIADD3 UR4, UR44, -0x2, URZ ;  /* 0xfffffffe2c047890 */ /* 0x000fe2000fffe03f */
[----:B------:R-:W-:Y:S05]  /*fb40*/  BSSY B0, `(.L_x_4743) ;  /* 0x00000d8000007945 */ /* 0x000fea0003800000 */
[----:B------:R-:W-:-:S07]  /*fb50*/  IMAD.U32 R20, RZ, RZ, UR4 ;  /* 0x00000004ff147e24 */ /* 0x000fce000f8e00ff */
.L_x_4756:
        /* <DEDUP_REMOVED lines=34> */
[----:B------:R-:W-:Y:S02]  /*fd80*/  SEL R18, R18, RZ, P0 ;  /* 0x000000ff12127207 */ /* 0x000fe40000000000 */
[----:B------:R-:W-:Y:S02]  /*fd90*/  LOP3.LUT R26, R26, R3, RZ, 0x3c, !PT ;  /* 0x000000031a1a7212 */ /* 0x000fe400078e3cff */
[----:B------:R-:W-:Y:S02]  /*fda0*/  IADD3 R20, R20, -0x1, RZ ;  /* 0xffffffff14147810 */ /* 0x000fe40007ffe0ff */
[----:B------:R-:W-:Y:S01]  /*fdb0*/  ISETP.GT.AND P2, PT, R2, RZ, PT ;  /* 0x000000ff0200720c */ /* 0x000fe20003f44270 */
[----:B-1----:R-:W-:-:S12]  /*fdc0*/  @!P1 BRA `(.L_x_4744) ;  /* 0x0000000000049947 */ /* 0x002fd80003800000 */
[----:B------:R-:W-:Y:S01]  /*fdd0*/  BPT.TRAP 0x1 ;  /* 0x000000040000795c */ /* 0x000fe20000300000 */
.L_x_4744:
[----:B------:R-:W-:Y:S01]  /*fde0*/  IMAD R10, R18, 0x8, R17 ;  /* 0x00000008120a7824 */ /* 0x000fe200078e0211 */
[----:B------:R-:W-:Y:S01]  /*fdf0*/  SHF.L.U32 R25, R26, 0x1f, RZ ;  /* 0x0000001f1a197819 */ /* 0x000fe200000006ff */
[----:B------:R-:W-:Y:S01]  /*fe00*/  BSSY B1, `(.L_x_4745) ;  /* 0x0000004000017945 */ /* 0x000fe20003800000 */
[----:B------:R-:W-:Y:S02]  /*fe10*/  SHF.R.S32.HI R23, RZ, 0x1f, R5 ;  /* 0x0000001fff177819 */ /* 0x000fe40000011405 */
[----:B------:R-:W2:Y:S02]  /*fe20*/  SYNCS.PHASECHK.TRANS64.TRYWAIT P0, [R10+URZ+0x32440], R25 ;  /* 0x032440190a0075a7 */ /* 0x000ea4000800017f */
[----:B--2---:R-:W-:Y:S05]  /*fe30*/  @!P0 BRA `(.L_x_4746) ;  /* 0x0000003800e88947 */ /* 0x004fea0003800000 */
.L_x_4846:
[----:B------:R-:W-:Y:S05]  /*fe40*/  BSYNC B1 ;  /* 0x0000000000017941 */ /* 0x000fea0003800000 */
.L_x_4745:
        /* <DEDUP_REMOVED lines=51> */
.L_x_4860:
        /* <DEDUP_REMOVED lines=8> */
.L_x_4748:
        /* <DEDUP_REMOVED lines=10> */
.L_x_4749:
[----:B------:R1:W-:Y:S01]  /*102a0*/  SYNCS.ARRIVE.TRANS64.A1T0 RZ, [R10+URZ+0x32430], RZ ;  /* 0x032430ff0aff79a7 */ /* 0x0003e2000810003f */
[----:B------:R-:W-:Y:S05]  /*102b0*/  @!P3 BRA `(.L_x_4750) ;  /* 0x000000000004b947 */ /* 0x000fea0003800000 */
[----:B------:R-:W-:Y:S01]  /*102c0*/  BPT.TRAP 0x1 ;  /* 0x000000040000795c */ /* 0x000fe20000300000 */
.L_x_4750:
[----:B------:R-:W3:Y:S01]  /*102d0*/  SYNCS.PHASECHK.TRANS64.TRYWAIT P0, [R10+URZ+0x32460], R25 ;  /* 0x032460190a0075a7 */ /* 0x000ee2000800017f */
[----:B------:R-:W-:Y:S04]  /*102e0*/  BSSY B1, `(.L_x_4751) ;  /* 0x0000002000017945 */ /* 0x000fe80003800000 */
[----:B---3--:R-:W-:Y:S05]  /*102f0*/  @!P0 BRA `(.L_x_4752) ;  /* 0x0000003c005c8947 */ /* 0x008fea0003800000 */
.L_x_4861:
[----:B------:R-:W-:Y:S05]  /*10300*/  BSYNC B1 ;  /* 0x0000000000017941 */ /* 0x000fea0003800000 */
.L_x_4751:
        /* <DEDUP_REMOVED lines=68> */
.L_x_4875:
[----:B0---4-:R-:W-:-:S04]  /*10750*/  IADD3 R2, P0, R14, R0, RZ ;  /* 0x000000000e027210 */ /* 0x011fc80007f1e0ff */
[----:B------:R-:W-:Y:S02]  /*10760*/  IADD3.X R3, RZ, R24, RZ, P0, !PT ;  /* 0x00000018ff037210 */ /* 0x000fe400007fe4ff */
[----:B------:R-:W-:-:S03]  /*10770*/  PLOP3.LUT P0, PT, PT, PT, PT, 0x80, 0x0 ;  /* 0x000000000000781c */ /* 0x000fc60003f0f070 */
        /* <DEDUP_REMOVED lines=8> */
.L_x_4754:
        /* <DEDUP_REMOVED lines=10> */
.L_x_4755:
[----:B------:R2:W-:Y:S01]  /*108a0*/  SYNCS.ARRIVE.TRANS64.A1T0 RZ, [R10+URZ+0x32450], RZ ;  /* 0x032450ff0aff79a7 */ /* 0x0005e2000810003f */
[----:B------:R-:W-:Y:S05]  /*108b0*/  @P2 BRA `(.L_x_4756) ;  /* 0xfffffff000a82947 */ /* 0x000fea000383ffff */
[----:B------:R-:W-:Y:S05]  /*108c0*/  BSYNC B0 ;  /* 0x0000000000007941 */ /* 0x000fea0003800000 */
.L_x_4743:
        /* <DEDUP_REMOVED lines=21> */
.L_x_4758:
[----:B------:R-:W-:Y:S05]  /*10a20*/  BSYNC B0 ;  /* 0x0000000000007941 */ /* 0x000fea0003800000 */
.L_x_4757:
[----:B------:R-:W-:-:S07]  /*10a30*/  LOP3.LUT R26, R26, R5, RZ, 0x3c, !PT ;  /* 0x000000051a1a7212 */ /* 0x000fce00078e3cff */
.L_x_4714:
[----:B------:R-:W-:Y:S05]  /*10a40*/  BSYNC B7 ;  /* 0x0000000000077941 */ /* 0x000fea0003800000 */
.L_x_4712:
        /* <DEDUP_REMOVED lines=11> */
.L_x_4759:
[----:B------:R-:W-:-:S03]  /*10b00*/  UMOV UR4, 0xffffffff ;  /* 0xffffffff00047882 */ /* 0x000fc60000000000 */
[----:B------:R-:W-:Y:S05]  /*10b10*/  BRA.DIV UR4, `(.L_x_4761) ;  /* 0x0000003e04307947 */ /* 0x000fea000b800000 */
[----:B------:R3:W4:Y:S02]  /*10b20*/  SHFL.IDX PT, R14, R32, RZ, 0x1f ;  /* 0x00001fff200e7589 */ /* 0x00072400000e0000 */
.L_x_4878:
        /* <DEDUP_REMOVED lines=8> */
.L_x_4760:
[----:B------:R-:W-:Y:S02]  /*10bb0*/  ULDC UR4, c[0x0][0xd38] ;  /* 0x00034e0000047ab9 */ /* 0x000fe40000000800 */
[----:B----4-:R-:W-:-:S13]  /*10bc0*/  ISETP.GE.AND P0, PT, R32, UR4, PT ;  /* 0x0000000420007c0c */ /* 0x010fda000bf06270 */
[----:B------:R-:W-:Y:S05]  /*10bd0*/  @!P0 BRA `(.L_x_4762) ;  /* 0xffffffbc00448947 */ /* 0x000fea000383ffff */
.L_x_4709:
        /* <DEDUP_REMOVED lines=12> */
.L_x_4879:
[----:B------:R-:W-:Y:S05]  /*10ca0*/  BSYNC B0 ;  /* 0x0000000000007941 */ /* 0x000fea0003800000 */
.L_x_4763:
[----:B------:R-:W-:-:S03]  /*10cb0*/  UMOV UR4, 0xffffffff ;  /* 0xffffffff00047882 */ /* 0x000fc60000000000 */
[----:B------:R-:W-:Y:S05]  /*10cc0*/  BRA.DIV UR4, `(.L_x_4765) ;  /* 0x0000003e04007947 */ /* 0x000fea000b800000 */
[----:B0-----:R-:W0:Y:S02]  /*10cd0*/  S2R R0, SR_TID.X ;  /* 0x0000000000007919 */ /* 0x001e240000002100 */
[----:B0-----:R-:W-:-:S04]  /*10ce0*/  SHF.R.U32.HI R0, RZ, 0x5, R0 ;  /* 0x00000005ff007819 */ /* 0x001fc80000011600 */
[----:B------:R-:W-:-:S05]  /*10cf0*/  LOP3.LUT R0, R0, 0x3, RZ, 0xc0, !PT ;  /* 0x0000000300007812 */ /* 0x000fca00078ec0ff */
[----:B------:R0:W1:Y:S02]  /*10d00*/  SHFL.IDX PT, R14, R0, RZ, 0x1f ;  /* 0x00001fff000e7589 */ /* 0x00006400000e0000 */
.L_x_4882:
[----:B-1----:R-:W-:Y:S01]  /*10d10*/  ISETP.NE.AND P0, PT, R14, RZ, PT ;  /* 0x000000ff0e00720c */ /* 0x002fe20003f05270 */
[----:B------:R-:W-:-:S12]  /*10d20*/  BSSY B0, `(.L_x_4766) ;  /* 0x0000026000007945 */ /* 0x000fd80003800000 */
[----:B------:R-:W-:Y:S05]  /*10d30*/  @P0 BRA `(.L_x_4767) ;  /* 0x0000000000900947 */ /* 0x000fea0003800000 */
[----:B------:R-:W-:-:S03]  /*10d40*/  UMOV UR4, 0xffffffff ;  /* 0xffffffff00047882 */ /* 0x000fc60000000000 */
[----:B------:R-:W-:Y:S05]  /*10d50*/  BRA.DIV UR4, `(.L_x_4768) ;  /* 0x0000003e04107947 */ /* 0x000fea000b800000 */
[----:B------:R-:W-:-:S13]  /*10d60*/  ELECT P6, URZ, PT ;  /* 0x00000000003f782f */ /* 0x000fda00038c0000 */
.L_x_4885:
        /* <DEDUP_REMOVED lines=8> */
.L_x_4769:
[----:B------:R-:W-:Y:S01]  /*10df0*/  IMAD R5, R18, 0x8, R7 ;  /* 0x0000000812057824 */ /* 0x000fe200078e0207 */
[----:B------:R-:W-:Y:S01]  /*10e00*/  SHF.L.U32 R0, R26, 0x1f, RZ ;  /* 0x0000001f1a007819 */ /* 0x000fe200000006ff */
[----:B------:R-:W-:-:S03]  /*10e10*/  VIADD R18, R18, 0x1 ;  /* 0x0000000112127836 */ /* 0x000fc60000000000 */
[----:B------:R-:W0:Y:S02]  /*10e20*/  SYNCS.PHASECHK.TRANS64.TRYWAIT P1, [R5+URZ+0x32440], R0 ;  /* 0x03244000050075a7 */ /* 0x000e24000802017f */
[----:B------:R-:W-:-:S04]  /*10e30*/  ISETP.NE.AND P2, PT, R18, 0x2, PT ;  /* 0x000000021200780c */ /* 0x000fc80003f45270 */
[----:B------:R-:W-:Y:S01]  /*10e40*/  SEL R3, RZ, 0x1, P2 ;  /* 0x00000001ff037807 */ /* 0x000fe20001000000 */
[----:B0-----:R-:W-:Y:S08]  /*10e50*/  @!P1 BRA `(.L_x_4770) ;  /* 0x0000003800f09947 */ /* 0x001ff00003800000 */
.L_x_4886:
[----:B------:R-:W-:Y:S02]  /*10e60*/  SEL R18, R18, RZ, P2 ;  /* 0x000000ff12127207 */ /* 0x000fe40001000000 */
[----:B------:R-:W-:Y:S01]  /*10e70*/  LOP3.LUT R2, R26, R3, RZ, 0x3c, !PT ;  /* 0x000000031a027212 */ /* 0x000fe200078e3cff */
[----:B------:R-:W-:Y:S06]  /*10e80*/  @!P0 BRA `(.L_x_4771) ;  /* 0x0000000000048947 */ /* 0x000fec0003800000 */
[----:B------:R-:W-:Y:S01]  /*10e90*/  BPT.TRAP 0x1 ;  /* 0x000000040000795c */ /* 0x000fe20000300000 */
.L_x_4771:
[----:B------:R-:W-:Y:S01]  /*10ea0*/  IMAD R3, R18, 0x8, R7 ;  /* 0x0000000812037824 */ /* 0x000fe200078e0207 */
[----:B------:R-:W-:-:S04]  /*10eb0*/  SHF.L.U32 R2, R2, 0x1f, RZ ;  /* 0x0000001f02027819 */ /* 0x000fc800000006ff */
[----:B------:R-:W1:Y:S02]  /*10ec0*/  SYNCS.PHASECHK.TRANS64.TRYWAIT P1, [R3+URZ+0x32440], R2 ;  /* 0x03244002030075a7 */ /* 0x000e64000802017f */
[----:B-1----:R-:W-:Y:S05]  /*10ed0*/  @!P1 BRA `(.L_x_4772) ;  /* 0x0000003800e49947 */ /* 0x002fea0003800000 */
.L_x_4887:
[----:B------:R-:W-:Y:S05]  /*10ee0*/  @!P0 BRA `(.L_x_4773) ;  /* 0x0000000000048947 */ /* 0x000fea0003800000 */
[----:B------:R-:W-:Y:S01]  /*10ef0*/  BPT.TRAP 0x1 ;  /* 0x000000040000795c */ /* 0x000fe20000300000 */
.L_x_4773:
[----:B------:R-:W4:Y:S02]  /*10f00*/  SYNCS.PHASECHK.TRANS64.TRYWAIT P1, [R5+URZ+0x32460], R0 ;  /* 0x03246000050075a7 */ /* 0x000f24000802017f */
[----:B----4-:R-:W-:Y:S05]  /*10f10*/  @!P1 BRA `(.L_x_4774) ;  /* 0x0000003800e89947 */ /* 0x010fea0003800000 */
.L_x_4888:
[----:B------:R-:W-:Y:S05]  /*10f20*/  @!P0 BRA `(.L_x_4775) ;  /* 0x0000000000048947 */ /* 0x000fea0003800000 */
[----:B------:R-:W-:Y:S01]  /*10f30*/  BPT.TRAP 0x1 ;  /* 0x000000040000795c */ /* 0x000fe20000300000 */
.L_x_4775:
[----:B------:R0:W0:Y:S02]  /*10f40*/  SYNCS.PHASECHK.TRANS64.TRYWAIT P0, [R3+URZ+0x32460], R2 ;  /* 0x03246002030075a7 */ /* 0x000024000800017f */
[----:B0-----:R-:W-:Y:S05]  /*10f50*/  @!P0 NANOSLEEP.SYNCS 0x989680 ;  /* 0x009896800000895d */ /* 0x001fea0003900000 */
[----:B------:R-:W0:Y:S02]  /*10f60*/  @!P0 SYNCS.PHASECHK.TRANS64 P0, [R3+URZ+0x32460], R2 ;  /* 0x03246002030085a7 */ /* 0x000e24000800007f */
[----:B0-----:R-:W-:Y:S05]  /*10f70*/  @!P0 BRA `(.L_x_4775) ;  /* 0xfffffffc00f08947 */ /* 0x001fea000383ffff */
.L_x_4767:
[----:B------:R-:W-:Y:S05]  /*10f80*/  BSYNC B0 ;  /* 0x0000000000007941 */ /* 0x000fea0003800000 */
.L_x_4766:
[----:B------:R-:W-:Y:S05]  /*10f90*/  EXIT ;  /* 0x000000000000794d */ /* 0x000fea0003800000 */
.L_x_4655:
[----:B0-----:R-:W-:-:S04]  /*10fa0*/  IMAD.U32 R3, RZ, RZ, UR40 ;  /* 0x00000028ff037e24 */ /* 0x001fc8000f8e00ff */
[----:B------:R0:W1:Y:S03]  /*10fb0*/  SYNCS.PHASECHK.TRANS64.TRYWAIT P0, [R3+URZ+0x32400], R0 ;  /* 0x03240000030075a7 */ /* 0x000066000800017f */
[----:B-1----:R-:W-:Y:S05]  /*10fc0*/  @!P0 NANOSLEEP.SYNCS 0x989680 ;  /* 0x009896800000895d */ /* 0x002fea0003900000 */
[----:B------:R-:W1:Y:S02]  /*10fd0*/  @!P0 SYNCS.PHASECHK.TRANS64 P0, [R3+URZ+0x32400], R0 ;  /* 0x03240000030085a7 */ /* 0x000e64000800007f */
[----:B-1----:R-:W-:Y:S05]  /*10fe0*/  @!P0 BRA `(.L_x_4655) ;  /* 0xfffffffc00ec8947 */ /* 0x002fea000383ffff */
[----:B------:R-:W-:Y:S05]  /*10ff0*/  BRA `(.L_x_4776) ;  /* 0xffffff08005c7947 */ /* 0x000fea000383ffff */
.L_x_4659:
[----:B0-----:R-:W-:-:S04]  /*11000*/  IMAD.U32 R3, RZ, RZ, UR6 ;  /* 0x00000006ff037e24 */ /* 0x001fc8000f8e00ff */
[----:B------:R0:W2:Y:S03]  /*11010*/  SYNCS.PHASECHK.TRANS64.TRYWAIT P1, [R3+URZ+0x32430], R2 ;  /* 0x03243002030075a7 */ /* 0x0000a6000802017f */
[----:B--2---:R-:W-:Y:S05]  /*11020*/  @!P1 NANOSLEEP.SYNCS 0x989680 ;  /* 0x009896800000995d */ /* 0x004fea0003900000 */
[----:B------:R-:W2:Y:S02]  /*11030*/  @!P1 SYNCS.PHASECHK.TRANS64 P1, [R3+URZ+0x32430], R2 ;  /* 0x03243002030095a7 */ /* 0x000ea4000802007f */
[----:B--2---:R-:W-:Y:S05]  /*11040*/  @!P1 BRA `(.L_x_4659) ;  /* 0xfffffffc00ec9947 */ /* 0x004fea000383ffff */
[----:B------:R-:W-:Y:S05]  /*11050*/  BRA `(.L_x_4658) ;  /* 0xffffff0800847947 */ /* 0x000fea000383ffff */
.L_x_4660:
[----:B0-----:R-:W-:-:S04]  /*11060*/  IMAD.U32 R3, RZ, RZ, UR40 ;  /* 0x00000028ff037e24 */ /* 0x001fc8000f8e00ff */
[----:B------:R0:W2:Y:S03]  /*11070*/  SYNCS.PHASECHK.TRANS64.TRYWAIT P1, [R3+URZ+0x32410], R0 ;  /* 0x03241000030075a7 */ /* 0x0000a6000802017f */
[----:B--2---:R-:W-:Y:S05]  /*11080*/  @!P1 NANOSLEEP.SYNCS 0x989680 ;  /* 0x009896800000995d */ /* 0x004fea0003900000 */
[----:B------:R-:W2:Y:S02]  /*11090*/  @!P1 SYNCS.PHASECHK.TRANS64 P1, [R3+URZ+0x32410], R0 ;  /* 0x03241000030095a7 */ /* 0x000ea4000802007f */
[----:B--2---:R-:W-:Y:S05]  /*110a0*/  @!P1 BRA `(.L_x_4660) ;  /* 0xfffffffc00ec9947 */ /* 0x004fea000383ffff */
[----:B------:R-:W-:Y:S05]  /*110b0*/  BRA `(.L_x_4777) ;  /* 0xffffff0c002c7947 */ /* 0x000fea000383ffff */
.L_x_4664:
[----:B0-----:R-:W-:-:S04]  /*110c0*/  IMAD.U32 R3, RZ, RZ, UR6 ;  /* 0x00000006ff037e24 */ /* 0x001fc8000f8e00ff */
[----:B------:R0:W3:Y:S03]  /*110d0*/  SYNCS.PHASECHK.TRANS64.TRYWAIT P1, [R3+URZ+0x32450], R2 ;  /* 0x03245002030075a7 */ /* 0x0000e6000802017f */
[----:B---3--:R-:W-:Y:S05]  /*110e0*/  @!P1 NANOSLEEP.SYNCS 0x989680 ;  /* 0x009896800000995d */ /* 0x008fea0003900000 */
[----:B------:R-:W3:Y:S02]  /*110f0*/  @!P1 SYNCS.PHASECHK.TRANS64 P1, [R3+URZ+0x32450], R2 ;  /* 0x03245002030095a7 */ /* 0x000ee4000802007f */
[----:B---3--:R-:W-:Y:S05]  /*11100*/  @!P1 BRA `(.L_x_4664) ;  /* 0xfffffffc00ec9947 */ /* 0x008fea000383ffff */
[----:B------:R-:W-:Y:S05]  /*11110*/  BRA `(.L_x_4663) ;  /* 0xffffff0c00347947 */ /* 0x000fea000383ffff */
.L_x_4671:
[----:B-1----:R-:W-:-:S04]  /*11120*/  IMAD.U32 R21, RZ, RZ, UR4 ;  /* 0x00000004ff157e24 */ /* 0x002fc8000f8e00ff */
[----:B------:R1:W2:Y:S03]  /*11130*/  SYNCS.PHASECHK.TRANS64.TRYWAIT P1, [R21+URZ+0x32430], R0 ;  /* 0x03243000150075a7 */ /* 0x0002a6000802017f */
[----:B--2---:R-:W-:Y:S05]  /*11140*/  @!P1 NANOSLEEP.SYNCS 0x989680 ;  /* 0x009896800000995d */ /* 0x004fea0003900000 */
[----:B------:R-:W2:Y:S02]  /*11150*/  @!P1 SYNCS.PHASECHK.TRANS64 P1, [R21+URZ+0x32430], R0 ;  /* 0x03243000150095a7 */ /* 0x000ea4000802007f */
[----:B--2---:R-:W-:Y:S05]  /*11160*/  @!P1 BRA `(.L_x_4671) ;  /* 0xfffffffc00ec9947 */ /* 0x004fea000383ffff */
[----:B------:R-:W-:Y:S05]  /*11170*/  BRA `(.L_x_4670) ;  /* 0xffffff2c00e07947 */ /* 0x000fea000383ffff */
.L_x_4675:
[----:B-1----:R-:W-:-:S04]  /*11180*/  IMAD.U32 R21, RZ, RZ, UR4 ;  /* 0x00000004ff157e24 */ /* 0x002fc8000f8e00ff */
[----:B------:R1:W3:Y:S03]  /*11190*/  SYNCS.PHASECHK.TRANS64.TRYWAIT P1, [R21+URZ+0x32450], R0 ;  /* 0x03245000150075a7 */ /* 0x0002e6000802017f */
[----:B---3--:R-:W-:Y:S05]  /*111a0*/  @!P1 NANOSLEEP.SYNCS 0x989680 ;  /* 0x009896800000995d */ /* 0x008fea0003900000 */
[----:B------:R-:W3:Y:S02]  /*111b0*/  @!P1 SYNCS.PHASECHK.TRANS64 P1, [R21+URZ+0x32450], R0 ;  /* 0x03245000150095a7 */ /* 0x000ee4000802007f */
[----:B---3--:R-:W-:Y:S05]  /*111c0*/  @!P1 BRA `(.L_x_4675) ;  /* 0xfffffffc00ec9947 */ /* 0x008fea000383ffff */
[----:B------:R-:W-:Y:S05]  /*111d0*/  BRA `(.L_x_4674) ;  /* 0xffffff3000607947 */ /* 0x000fea000383ffff */
.L_x_4683:
[----:B-1----:R-:W-:-:S04]  /*111e0*/  IMAD.U32 R21, RZ, RZ, UR4 ;  /* 0x00000004ff157e24 */ /* 0x002fc8000f8e00ff */
[----:B------:R1:W2:Y:S03]  /*111f0*/  SYNCS.PHASECHK.TRANS64.TRYWAIT P1, [R21+URZ+0x32430], R0 ;  /* 0x03243000150075a7 */ /* 0x0002a6000802017f */
[----:B--2---:R-:W-:Y:S05]  /*11200*/  @!P1 NANOSLEEP.SYNCS 0x989680 ;  /* 0x009896800000995d */ /* 0x004fea0003900000 */
[----:B------:R-:W2:Y:S02]  /*11210*/  @!P1 SYNCS.PHASECHK.TRANS64 P1, [R21+URZ+0x32430], R0 ;  /* 0x03243000150095a7 */ /* 0x000ea4000802007f */
[----:B--2---:R-:W-:Y:S05]  /*11220*/  @!P1 BRA `(.L_x_4683) ;  /* 0xfffffffc00ec9947 */ /* 0x004fea000383ffff */
[----:B------:R-:W-:Y:S05]  /*11230*/  BRA `(.L_x_4682) ;  /* 0xffffff5800787947 */ /* 0x000fea000383ffff */
.L_x_4687:
[----:B-1----:R-:W-:-:S04]  /*11240*/  IMAD.U32 R21, RZ, RZ, UR4 ;  /* 0x00000004ff157e24 */ /* 0x002fc8000f8e00ff */
[----:B------:R1:W3:Y:S03]  /*11250*/  SYNCS.PHASECHK.TRANS64.TRYWAIT P1, [R21+URZ+0x32450], R0 ;  /* 0x03245000150075a7 */ /* 0x0002e6000802017f */
[----:B---3--:R-:W-:Y:S05]  /*11260*/  @!P1 NANOSLEEP.SYNCS 0x989680 ;  /* 0x009896800000995d */ /* 0x008fea0003900000 */
[----:B------:R-:W3:Y:S02]  /*11270*/  @!P1 SYNCS.PHASECHK.TRANS64 P1, [R21+URZ+0x32450], R0 ;  /* 0x03245000150095a7 */ /* 0x000ee4000802007f */
[----:B---3--:R-:W-:Y:S05]  /*11280*/  @!P1 BRA `(.L_x_4687) ;  /* 0xfffffffc00ec9947 */ /* 0x008fea000383ffff */
[----:B------:R-:W-:Y:S05]  /*11290*/  BRA `(.L_x_4686) ;  /* 0xffffff5800f87947 */ /* 0x000fea000383ffff */
.L_x_4720:
[----:B------:R-:W2:Y:S01]  /*112a0*/  S2R R20, SR_TID.X ;  /* 0x0000000000147919 */ /* 0x000ea20000002100 */
[----:B------:R-:W-:Y:S01]  /*112b0*/  IMAD.MOV.U32 R12, RZ, RZ, RZ ;  /* 0x000000ffff0c7224 */ /* 0x000fe200078e00ff */
[----:B------:R-:W-:Y:S01]  /*112c0*/  MOV R15, 0xffffffff ;  /* 0xffffffff000f7802 */ /* 0x000fe20000000f00 */
[----:B------:R-:W-:Y:S01]  /*112d0*/  IMAD.MOV.U32 R11, RZ, RZ, 0x1f ;  /* 0x0000001fff0b7424 */ /* 0x000fe200078e00ff */
[----:B--2---:R-:W-:-:S04]  /*112e0*/  SHF.R.U32.HI R20, RZ, 0x5, R20 ;  /* 0x00000005ff147819 */ /* 0x004fc80000011614 */
[----:B------:R-:W-:-:S05]  /*112f0*/  LOP3.LUT R20, R20, 0x3, RZ, 0xc0, !PT ;  /* 0x0000000314147812 */ /* 0x000fca00078ec0ff */
[----:B------:R-:W-:-:S07]  /*11300*/  IMAD.MOV.U32 R13, RZ, RZ, R20 ;  /* 0x000000ffff0d7224 */ /* 0x000fce00078e0014 */
[----:B01---5:R-:W-:Y:S05]  /*11310*/  WARPSYNC.COLLECTIVE R15, `(.L_x_4778) ;  /* 0x000000000f087348 */ /* 0x023fea0003c00000 */
[----:B------:R2:W3:Y:S02]  /*11320*/  SHFL.IDX P6, R14, R13, R12, R11 ;  /* 0x0000000c0d0e7389 */ /* 0x0004e400000c000b */
[----:B0123-5:R-:W-:Y:S01]  /*11330*/  ENDCOLLECTIVE ;  /* 0x000000000000791b */ /* 0x02ffe20003800000 */
.L_x_4778:
[----:B------:R-:W-:Y:S05]  /*11340*/  BRA `(.L_x_4779) ;  /* 0xffffffbc00ec7947 */ /* 0x000fea000383ffff */
.L_x_4723:
[----:B0-----:R0:W1:Y:S02]  /*11350*/  SYNCS.PHASECHK.TRANS64.TRYWAIT P0, [R24+URZ+0x32440], R3 ;  /* 0x03244003180075a7 */ /* 0x001064000800017f */
[----:B-1----:R-:W-:Y:S05]  /*11360*/  @!P0 NANOSLEEP.SYNCS 0x989680 ;  /* 0x009896800000895d */ /* 0x002fea0003900000 */
[----:B------:R-:W1:Y:S02]  /*11370*/  @!P0 SYNCS.PHASECHK.TRANS64 P0, [R24+URZ+0x32440], R3 ;  /* 0x03244003180085a7 */ /* 0x000e64000800007f */
[----:B-1----:R-:W-:Y:S05]  /*11380*/  @!P0 BRA `(.L_x_4723) ;  /* 0xfffffffc00f08947 */ /* 0x002fea000383ffff */
[----:B------:R-:W-:Y:S05]  /*11390*/  BRA `(.L_x_4780) ;  /* 0xffffffc000947947 */ /* 0x000fea000383ffff */
.L_x_4724:
        /* <DEDUP_REMOVED lines=8> */
.L_x_4782:
[----:B------:R-:W-:Y:S05]  /*11420*/  BSYNC B0 ;  /* 0x0000000000007941 */ /* 0x000fea0003800000 */
.L_x_4781:
        /* <DEDUP_REMOVED lines=9> */
.L_x_4783:
        /* <DEDUP_REMOVED lines=8> */
.L_x_4784:
        /* <DEDUP_REMOVED lines=11> */
.L_x_4785:
[----:B------:R-:W-:Y:S02]  /*115f0*/  IMAD.MOV.U32 R13, RZ, RZ, R5 ;  /* 0x000000ffff0d7224 */ /* 0x000fe400078e0005 */
[----:B------:R-:W-:Y:S01]  /*11600*/  IMAD.MOV.U32 R12, RZ, RZ, 0x2 ;  /* 0x00000002ff0c7424 */ /* 0x000fe200078e00ff */
[----:B------:R-:W-:-:S13]  /*11610*/  @P0 LEA R2, P1, R8, R14, 0x1 ;  /* 0x0000000e08020211 */ /* 0x000fda00078208ff */
[----:B------:R-:W-:Y:S05]  /*11620*/  WARPSYNC.COLLECTIVE R15, `(.L_x_4786) ;  /* 0x000000000f087348 */ /* 0x000fea0003c00000 */
[----:B------:R0:W1:Y:S02]  /*11630*/  SHFL.IDX P6, R14, R13, R12, R11 ;  /* 0x0000000c0d0e7389 */ /* 0x00006400000c000b */
[----:B01----:R-:W-:Y:S01]  /*11640*/  ENDCOLLECTIVE ;  /* 0x000000000000791b */ /* 0x003fe20003800000 */
.L_x_4786:
        /* <DEDUP_REMOVED lines=12> */
.L_x_4787:
[----:B------:R-:W-:Y:S02]  /*11710*/  IMAD.MOV.U32 R13, RZ, RZ, R5 ;  /* 0x000000ffff0d7224 */ /* 0x000fe400078e0005 */
[----:B------:R-:W-:Y:S01]  /*11720*/  IMAD.MOV.U32 R12, RZ, RZ, 0x3 ;  /* 0x00000003ff0c7424 */ /* 0x000fe200078e00ff */
[----:B------:R-:W-:-:S13]  /*11730*/  @P0 LEA R2, P1, R8, R14, 0x1 ;  /* 0x0000000e08020211 */ /* 0x000fda00078208ff */
[----:B------:R-:W-:Y:S05]  /*11740*/  WARPSYNC.COLLECTIVE R15, `(.L_x_4788) ;  /* 0x000000000f087348 */ /* 0x000fea0003c00000 */
[----:B------:R0:W1:Y:S02]  /*11750*/  SHFL.IDX P6, R14, R13, R12, R11 ;  /* 0x0000000c0d0e7389 */ /* 0x00006400000c000b */
[----:B01----:R-:W-:Y:S01]  /*11760*/  ENDCOLLECTIVE ;  /* 0x000000000000791b */ /* 0x003fe20003800000 */
.L_x_4788:
        /* <DEDUP_REMOVED lines=12> */
.L_x_4789:
[----:B------:R-:W-:Y:S02]  /*11830*/  IMAD.MOV.U32 R13, RZ, RZ, R5 ;  /* 0x000000ffff0d7224 */ /* 0x000fe400078e0005 */
[----:B------:R-:W-:Y:S01]  /*11840*/  IMAD.MOV.U32 R12, RZ, RZ, 0x4 ;  /* 0x00000004ff0c7424 */ /* 0x000fe200078e00ff */
[----:B------:R-:W-:-:S13]  /*11850*/  @P0 LEA R2, P1, R8, R14, 0x1 ;  /* 0x0000000e08020211 */ /* 0x000fda00078208ff */
[----:B------:R-:W-:Y:S05]  /*11860*/  WARPSYNC.COLLECTIVE R15, `(.L_x_4790) ;  /* 0x000000000f087348 */ /* 0x000fea0003c00000 */
[----:B------:R0:W1:Y:S02]  /*11870*/  SHFL.IDX P6, R14, R13, R12, R11 ;  /* 0x0000000c0d0e7389 */ /* 0x00006400000c000b */
[----:B01----:R-:W-:Y:S01]  /*11880*/  ENDCOLLECTIVE ;  /* 0x000000000000791b */ /* 0x003fe20003800000 */
.L_x_4790:
        /* <DEDUP_REMOVED lines=12> */
.L_x_4791:
[----:B------:R-:W-:Y:S02]  /*11950*/  IMAD.MOV.U32 R13, RZ, RZ, R5 ;  /* 0x000000ffff0d7224 */ /* 0x000fe400078e0005 */
[----:B------:R-:W-:Y:S01]  /*11960*/  IMAD.MOV.U32 R12, RZ, RZ, 0x5 ;  /* 0x00000005ff0c7424 */ /* 0x000fe200078e00ff */
[----:B------:R-:W-:-:S13]  /*11970*/  @P0 LEA R2, P1, R8, R14, 0x1 ;  /* 0x0000000e08020211 */ /* 0x000fda00078208ff */
[----:B------:R-:W-:Y:S05]  /*11980*/  WARPSYNC.COLLECTIVE R15, `(.L_x_4792) ;  /* 0x000000000f087348 */ /* 0x000fea0003c00000 */
[----:B------:R0:W1:Y:S02]  /*11990*/  SHFL.IDX P6, R14, R13, R12, R11 ;  /* 0x0000000c0d0e7389 */ /* 0x00006400000c000b */
[----:B01----:R-:W-:Y:S01]  /*119a0*/  ENDCOLLECTIVE ;  /* 0x000000000000791b */ /* 0x003fe20003800000 */
.L_x_4792:
        /* <DEDUP_REMOVED lines=10> */
.L_x_4793:
[----:B------:R-:W-:Y:S05]  /*11a50*/  BRA `(.L_x_4794) ;  /* 0xffffffbc00fc7947 */ /* 0x000fea000383ffff */
.L_x_4729:
[----:B------:R-:W-:Y:S01]  /*11a60*/  IMAD.MOV.U32 R13, RZ, RZ, R5 ;  /* 0x000000ffff0d7224 */ /* 0x000fe200078e0005 */
[----:B------:R-:W-:Y:S01]  /*11a70*/  MOV R12, RZ ;  /* 0x000000ff000c7202 */ /* 0x000fe20000000f00 */
[----:B------:R-:W-:Y:S01]  /*11a80*/  IMAD.MOV.U32 R11, RZ, RZ, 0x181f ;  /* 0x0000181fff0b7424 */ /* 0x000fe200078e00ff */
[----:B------:R-:W0:Y:S01]  /*11a90*/  S2R R20, SR_TID.X ;  /* 0x0000000000147919 */ /* 0x000e220000002100 */
[----:B------:R-:W-:Y:S01]  /*11aa0*/  IMAD.MOV.U32 R15, RZ, RZ, -0x1 ;  /* 0xffffffffff0f7424 */ /* 0x000fe200078e00ff */
[----:B------:R-:W-:Y:S01]  /*11ab0*/  LOP3.LUT R16, R16, 0xffffefff, RZ, 0xc0, !PT ;  /* 0xffffefff10107812 */ /* 0x000fe200078ec0ff */
[----:B------:R-:W-:-:S07]  /*11ac0*/  IMAD.U32 R4, RZ, RZ, UR43 ;  /* 0x0000002bff047e24 */ /* 0x000fce000f8e00ff */
[----:B01----:R-:W-:Y:S05]  /*11ad0*/  WARPSYNC.COLLECTIVE R15, `(.L_x_4795) ;  /* 0x000000000f087348 */ /* 0x003fea0003c00000 */
[----:B------:R2:W3:Y:S02]  /*11ae0*/  SHFL.IDX P6, R14, R13, R12, R11 ;  /* 0x0000000c0d0e7389 */ /* 0x0004e400000c000b */
[----:B0123--:R-:W-:Y:S01]  /*11af0*/  ENDCOLLECTIVE ;  /* 0x000000000000791b */ /* 0x00ffe20003800000 */
.L_x_4795:
[----:B------:R-:W-:-:S04]  /*11b00*/  IMAD R4, R4, 0x80, R35 ;  /* 0x0000008004047824 */ /* 0x000fc800078e0223 */
        /* <DEDUP_REMOVED lines=9> */
.L_x_4796:
        /* <DEDUP_REMOVED lines=10> */
.L_x_4797:
        /* <DEDUP_REMOVED lines=13> */
.L_x_4798:
[----:B------:R-:W-:Y:S02]  /*11d10*/  IMAD.MOV.U32 R13, RZ, RZ, R5 ;  /* 0x000000ffff0d7224 */ /* 0x000fe400078e0005 */
[----:B------:R-:W-:Y:S01]  /*11d20*/  IMAD.MOV.U32 R12, RZ, RZ, 0x2 ;  /* 0x00000002ff0c7424 */ /* 0x000fe200078e00ff */
[----:B------:R-:W-:-:S05]  /*11d30*/  @!P1 LEA R10, P0, R8, R14, 0x1 ;  /* 0x0000000e080a9211 */ /* 0x000fca00078008ff */
[----:B------:R-:W-:Y:S02]  /*11d40*/  @!P1 IMAD.X R11, RZ, RZ, R2, P0 ;  /* 0x000000ffff0b9224 */ /* 0x000fe400000e0602 */
[----:B------:R-:W-:Y:S02]  /*11d50*/  @!P1 IMAD.MOV.U32 R2, RZ, RZ, R10 ;  /* 0x000000ffff029224 */ /* 0x000fe400078e000a */
[----:B------:R-:W-:Y:S01]  /*11d60*/  @!P1 IMAD.MOV.U32 R3, RZ, RZ, R11 ;  /* 0x000000ffff039224 */ /* 0x000fe200078e000b */
[----:B------:R-:W-:Y:S01]  /*11d70*/  MOV R11, 0x181f ;  /* 0x0000181f000b7802 */ /* 0x000fe20000000f00 */
[----:B------:R-:W-:-:S03]  /*11d80*/  IMAD.SHL.U32 R10, R20, 0x8, RZ ;  /* 0x00000008140a7824 */ /* 0x000fc600078e00ff */
[----:B------:R-:W-:Y:S01]  /*11d90*/  @!PT LDS RZ, [RZ] ;  /* 0x00000000fffff984 */ /* 0x000fe20000000800 */
[----:B------:R-:W-:Y:S01]  /*11da0*/  @!PT LDS RZ, [RZ] ;  /* 0x00000000fffff984 */ /* 0x000fe20000000800 */
[----:B------:R-:W-:Y:S01]  /*11db0*/  @!PT LDS RZ, [RZ] ;  /* 0x00000000fffff984 */ /* 0x000fe20000000800 */
[----:B------:R0:W-:Y:S01]  /*11dc0*/  @!P1 LDGSTS.E.BYPASS.LTC128B.128 [R22+0x18c00], desc[UR36][R2.64], !P5 ;  /* 0x18c0000002169fae */ /* 0x0001e2000e901d64 */
[----:B------:R-:W-:Y:S01]  /*11dd0*/  ISETP.GE.AND P1, PT, R6, UR41, PT ;  /* 0x0000002906007c0c */ /* 0x000fe2000bf26270 */
[----:B------:R-:W-:Y:S01]  /*11de0*/  VIADD R6, R4, 0x30 ;  /* 0x0000003004067836 */ /* 0x000fe20000000000 */
[----:B------:R-:W-:-:S11]  /*11df0*/  LOP3.LUT R10, R10, 0x38, RZ, 0xc0, !PT ;  /* 0x000000380a0a7812 */ /* 0x000fd600078ec0ff */
[----:B0-----:R-:W-:Y:S05]  /*11e00*/  WARPSYNC.COLLECTIVE R15, `(.L_x_4799) ;  /* 0x000000000f087348 */ /* 0x001fea0003c00000 */
[----:B------:R1:W2:Y:S02]  /*11e10*/  SHFL.IDX P6, R14, R13, R12, R11 ;  /* 0x0000000c0d0e7389 */ /* 0x0002a400000c000b */
[----:B012---:R-:W-:Y:S01]  /*11e20*/  ENDCOLLECTIVE ;  /* 0x000000000000791b */ /* 0x007fe20003800000 */
.L_x_4799:
[----:B------:R-:W-:Y:S01]  /*11e30*/  @P1 LOP3.LUT R16, R16, 0x400, RZ, 0xfc, !PT ;  /* 0x0000040010101812 */ /* 0x000fe200078efcff */
[----:B------:R-:W-:-:S03]  /*11e40*/  IMAD.MOV.U32 R13, RZ, RZ, R0 ;  /* 0x000000ffff0d7224 */ /* 0x000fc600078e0000 */
[----:B------:R-:W-:Y:S01]  /*11e50*/  LOP3.LUT R16, R16, 0xfffffdff, RZ, 0xc0, !PT ;  /* 0xfffffdff10107812 */ /* 0x000fe200078ec0ff */
[----:B------:R-:W-:-:S07]  /*11e60*/  IMAD.MOV.U32 R8, RZ, RZ, R14 ;  /* 0x000000ffff087224 */ /* 0x000fce00078e000e */
[----:B------:R-:W-:Y:S05]  /*11e70*/  WARPSYNC.COLLECTIVE R15, `(.L_x_4800) ;  /* 0x000000000f087348 */ /* 0x000fea0003c00000 */
[----:B------:R0:W1:Y:S02]  /*11e80*/  SHFL.IDX P6, R14, R13, R12, R11 ;  /* 0x0000000c0d0e7389 */ /* 0x00006400000c000b */
[----:B01----:R-:W-:Y:S01]  /*11e90*/  ENDCOLLECTIVE ;  /* 0x000000000000791b */ /* 0x003fe20003800000 */
.L_x_4800:
[----:B------:R-:W-:Y:S02]  /*11ea0*/  IMAD.MOV.U32 R13, RZ, RZ, R5 ;  /* 0x000000ffff0d7224 */ /* 0x000fe400078e0005 */
[----:B------:R-:W-:Y:S02]  /*11eb0*/  IMAD.MOV.U32 R12, RZ, RZ, 0x3 ;  /* 0x00000003ff0c7424 */ /* 0x000fe400078e00ff */
[----:B------:R-:W-:-:S07]  /*11ec0*/  IMAD.MOV.U32 R9, RZ, RZ, R14 ;  /* 0x000000ffff097224 */ /* 0x000fce00078e000e */
[----:B------:R-:W-:Y:S05]  /*11ed0*/  WARPSYNC.COLLECTIVE R15, `(.L_x_4801) ;  /* 0x000000000f087348 */ /* 0x000fea0003c00000 */
[----:B------:R0:W1:Y:S02]  /*11ee0*/  SHFL.IDX P6, R14, R13, R12, R11 ;  /* 0x0000000c0d0e7389 */ /* 0x00006400000c000b */
[----:B01----:R-:W-:Y:S01]  /*11ef0*/  ENDCOLLECTIVE ;  /* 0x000000000000791b */ /* 0x003fe20003800000 */
.L_x_4801:
        /* <DEDUP_REMOVED lines=14> */
.L_x_4802:
        /* <DEDUP_REMOVED lines=8> */
.L_x_4803:
[----:B------:R-:W-:-:S05]  /*12060*/  @!P1 LEA R7, P0, R10, R7, 0x1 ;  /* 0x000000070a079211 */ /* 0x000fca00078008ff */
[----:B------:R-:W-:Y:S02]  /*12070*/  @!P1 IMAD.X R6, RZ, RZ, R6, P0 ;  /* 0x000000ffff069224 */ /* 0x000fe400000e0606 */
[----:B------:R-:W-:Y:S02]  /*12080*/  @!P1 IMAD.MOV.U32 R2, RZ, RZ, R7 ;  /* 0x000000ffff029224 */ /* 0x000fe400078e0007 */
[----:B------:R-:W-:Y:S01]  /*12090*/  @!P1 IMAD.MOV.U32 R3, RZ, RZ, R6 ;  /* 0x000000ffff039224 */ /* 0x000fe200078e0006 */
[----:B------:R-:W-:Y:S01]  /*120a0*/  MOV R13, R0 ;  /* 0x00000000000d7202 */ /* 0x000fe20000000f00 */
[----:B------:R-:W-:-:S03]  /*120b0*/  VIADD R6, R4, 0x40 ;  /* 0x0000004004067836 */ /* 0x000fc60000000000 */
[----:B------:R-:W-:Y:S01]  /*120c0*/  @!PT LDS RZ, [RZ] ;  /* 0x00000000fffff984 */ /* 0x000fe20000000800 */
[----:B------:R-:W-:Y:S01]  /*120d0*/  @!PT LDS RZ, [RZ] ;  /* 0x00000000fffff984 */ /* 0x000fe20000000800 */
[----:B------:R-:W-:Y:S01]  /*120e0*/  @!PT LDS RZ, [RZ] ;  /* 0x00000000fffff984 */ /* 0x000fe20000000800 */
[----:B------:R0:W-:Y:S02]  /*120f0*/  @!P1 LDGSTS.E.BYPASS.LTC128B.128 [R22+0x19c00], desc[UR36][R2.64], !P5 ;  /* 0x19c0000002169fae */ /* 0x0001e4000e901d64 */
[----:B------:R-:W-:Y:S01]  /*12100*/  ISETP.GE.AND P1, PT, R6, UR41, PT ;  /* 0x0000002906007c0c */ /* 0x000fe2000bf26270 */
[----:B------:R-:W-:Y:S02]  /*12110*/  VIADD R6, R4, 0x50 ;  /* 0x0000005004067836 */ /* 0x000fe40000000000 */
[----:B0-----:R-:W-:-:S10]  /*12120*/  IMAD.MOV.U32 R2, RZ, RZ, R14 ;  /* 0x000000ffff027224 */ /* 0x001fd400078e000e */
[----:B------:R-:W-:Y:S05]  /*12130*/  WARPSYNC.COLLECTIVE R15, `(.L_x_4804) ;  /* 0x000000000f087348 */ /* 0x000fea0003c00000 */
[----:B------:R0:W1:Y:S02]  /*12140*/  SHFL.IDX P6, R14, R13, R12, R11 ;  /* 0x0000000c0d0e7389 */ /* 0x00006400000c000b */
[----:B01----:R-:W-:Y:S01]  /*12150*/  ENDCOLLECTIVE ;  /* 0x000000000000791b */ /* 0x003fe20003800000 */
.L_x_4804:
        /* <DEDUP_REMOVED lines=16> */
.L_x_4805:
[----:B------:R-:W-:Y:S01]  /*12260*/  @P1 LOP3.LUT R16, R16, 0x80, RZ, 0xfc, !PT ;  /* 0x0000008010101812 */ /* 0x000fe200078efcff */
[----:B------:R-:W-:-:S03]  /*12270*/  IMAD.MOV.U32 R13, RZ, RZ, R0 ;  /* 0x000000ffff0d7224 */ /* 0x000fc600078e0000 */
[----:B------:R-:W-:Y:S01]  /*12280*/  LOP3.LUT R16, R16, 0xffffffbf, RZ, 0xc0, !PT ;  /* 0xffffffbf10107812 */ /* 0x000fe200078ec0ff */
[----:B------:R-:W-:-:S07]  /*12290*/  IMAD.MOV.U32 R2, RZ, RZ, R14 ;  /* 0x000000ffff027224 */ /* 0x000fce00078e000e */
[----:B------:R-:W-:Y:S05]  /*122a0*/  WARPSYNC.COLLECTIVE R15, `(.L_x_4806) ;  /* 0x000000000f087348 */ /* 0x000fea0003c00000 */
[----:B------:R0:W1:Y:S02]  /*122b0*/  SHFL.IDX P6, R14, R13, R12, R11 ;  /* 0x0000000c0d0e7389 */ /* 0x00006400000c000b */
[----:B01----:R-:W-:Y:S01]  /*122c0*/  ENDCOLLECTIVE ;  /* 0x000000000000791b */ /* 0x003fe20003800000 */
.L_x_4806:
[----:B------:R-:W-:Y:S02]  /*122d0*/  IMAD.MOV.U32 R13, RZ, RZ, R5 ;  /* 0x000000ffff0d7224 */ /* 0x000fe400078e0005 */
[----:B------:R-:W-:Y:S02]  /*122e0*/  IMAD.MOV.U32 R12, RZ, RZ, 0x6 ;  /* 0x00000006ff0c7424 */ /* 0x000fe400078e00ff */
[----:B------:R-:W-:-:S07]  /*122f0*/  IMAD.MOV.U32 R21, RZ, RZ, R14 ;  /* 0x000000ffff157224 */ /* 0x000fce00078e000e */
[----:B------:R-:W-:Y:S05]  /*12300*/  WARPSYNC.COLLECTIVE R15, `(.L_x_4807) ;  /* 0x000000000f087348 */ /* 0x000fea0003c00000 */
[----:B------:R0:W1:Y:S02]  /*12310*/  SHFL.IDX P6, R14, R13, R12, R11 ;  /* 0x0000000c0d0e7389 */ /* 0x00006400000c000b */
[----:B01----:R-:W-:Y:S01]  /*12320*/  ENDCOLLECTIVE ;  /* 0x000000000000791b */ /* 0x003fe20003800000 */
.L_x_4807:
        /* <DEDUP_REMOVED lines=13> */
.L_x_4808:
        /* <DEDUP_REMOVED lines=8> */
[----:B------:R-:W-:-:S03]  /*12480*/  @!P1 IMAD.MOV.U32 R2, RZ, RZ, R6 ;  /* 0x000000ffff029224 */ /* 0x000fc600078e0006 */
[----:B------:R-:W-:Y:S01]  /*12490*/  @!P1 MOV R3, R15 ;  /* 0x0000000f00039202 */ /* 0x000fe20000000f00 */
[----:B------:R-:W-:-:S04]  /*124a0*/  IMAD.MOV.U32 R15, RZ, RZ, -0x1 ;  /* 0xffffffffff0f7424 */ /* 0x000fc800078e00ff */
[----:B------:R-:W-:Y:S01]  /*124b0*/  @!PT LDS RZ, [RZ] ;  /* 0x00000000fffff984 */ /* 0x000fe20000000800 */
[----:B------:R-:W-:Y:S01]  /*124c0*/  @!PT LDS RZ, [RZ] ;  /* 0x00000000fffff984 */ /* 0x000fe20000000800 */
[----:B------:R-:W-:Y:S01]  /*124d0*/  @!PT LDS RZ, [RZ] ;  /* 0x00000000fffff984 */ /* 0x000fe20000000800 */
[----:B------:R0:W-:Y:S03]  /*124e0*/  @!P1 LDGSTS.E.BYPASS.LTC128B.128 [R22+0x1b400], desc[UR36][R2.64], !P5 ;  /* 0x1b40000002169fae */ /* 0x0001e6000e901d64 */
[----:B0-----:R-:W-:Y:S05]  /*124f0*/  WARPSYNC.COLLECTIVE R15, `(.L_x_4809) ;  /* 0x000000000f087348 */ /* 0x001fea0003c00000 */
[----:B------:R1:W2:Y:S02]  /*12500*/  SHFL.IDX P6, R14, R13, R12, R11 ;  /* 0x0000000c0d0e7389 */ /* 0x0002a400000c000b */
[----:B012---:R-:W-:Y:S01]  /*12510*/  ENDCOLLECTIVE ;  /* 0x000000000000791b */ /* 0x007fe20003800000 */
.L_x_4809:
[----:B------:R-:W-:Y:S02]  /*12520*/  IMAD.MOV.U32 R13, RZ, RZ, R0 ;  /* 0x000000ffff0d7224 */ /* 0x000fe400078e0000 */
[----:B------:R-:W-:-:S07]  /*12530*/  IMAD.MOV.U32 R5, RZ, RZ, R14 ;  /* 0x000000ffff057224 */ /* 0x000fce00078e000e */
[----:B------:R-:W-:Y:S05]  /*12540*/  WARPSYNC.COLLECTIVE R15, `(.L_x_4810) ;  /* 0x000000000f087348 */ /* 0x000fea0003c00000 */
[----:B------:R0:W1:Y:S02]  /*12550*/  SHFL.IDX P6, R14, R13, R12, R11 ;  /* 0x0000000c0d0e7389 */ /* 0x00006400000c000b */
[----:B01----:R-:W-:Y:S01]  /*12560*/  ENDCOLLECTIVE ;  /* 0x000000000000791b */ /* 0x003fe20003800000 */
.L_x_4810:
[----:B------:R-:W-:Y:S05]  /*12570*/  BRA `(.L_x_4811) ;  /* 0xffffffc0001c7947 */ /* 0x000fea000383ffff */
.L_x_4733:
        /* <DEDUP_REMOVED lines=8> */
.L_x_4813:
[----:B------:R-:W-:Y:S05]  /*12600*/  BSYNC B0 ;  /* 0x0000000000007941 */ /* 0x000fea0003800000 */
.L_x_4812:
        /* <DEDUP_REMOVED lines=9> */
.L_x_4814:
        /* <DEDUP_REMOVED lines=8> */
.L_x_4815:
        /* <DEDUP_REMOVED lines=13> */
.L_x_4816:
[----:B------:R-:W-:Y:S02]  /*127f0*/  IMAD.MOV.U32 R13, RZ, RZ, R4 ;  /* 0x000000ffff0d7224 */ /* 0x000fe400078e0004 */
[----:B------:R-:W-:Y:S01]  /*12800*/  IMAD.MOV.U32 R12, RZ, RZ, 0x2 ;  /* 0x00000002ff0c7424 */ /* 0x000fe200078e00ff */
[----:B------:R-:W-:-:S13]  /*12810*/  LOP3.LUT P6, RZ, R16, 0x800, RZ, 0xc0, !PT ;  /* 0x0000080010ff7812 */ /* 0x000fda00078cc0ff */
[----:B------:R-:W-:-:S04]  /*12820*/  @!P6 LEA R14, P0, R20, R14, 0x1 ;  /* 0x0000000e140ee211 */ /* 0x000fc800078008ff */
[----:B------:R-:W-:Y:S01]  /*12830*/  @!P6 IADD3.X R5, RZ, R5, RZ, P0, !PT ;  /* 0x00000005ff05e210 */ /* 0x000fe200007fe4ff */
[----:B------:R-:W-:-:S04]  /*12840*/  @!P6 IMAD.MOV.U32 R2, RZ, RZ, R14 ;  /* 0x000000ffff02e224 */ /* 0x000fc800078e000e */
        /* <DEDUP_REMOVED lines=11> */
.L_x_4817:
[----:B------:R-:W-:Y:S02]  /*12900*/  IMAD.MOV.U32 R13, RZ, RZ, R0 ;  /* 0x000000ffff0d7224 */ /* 0x000fe400078e0000 */
[----:B------:R-:W-:-:S07]  /*12910*/  IMAD.MOV.U32 R5, RZ, RZ, R14 ;  /* 0x000000ffff057224 */ /* 0x000fce00078e000e */
[----:B------:R-:W-:Y:S05]  /*12920*/  WARPSYNC.COLLECTIVE R15, `(.L_x_4818) ;  /* 0x000000000f087348 */ /* 0x000fea0003c00000 */
[----:B------:R0:W1:Y:S02]  /*12930*/  SHFL.IDX P6, R14, R13, R12, R11 ;  /* 0x0000000c0d0e7389 */ /* 0x00006400000c000b */
[----:B01----:R-:W-:Y:S01]  /*12940*/  ENDCOLLECTIVE ;  /* 0x000000000000791b */ /* 0x003fe20003800000 */
.L_x_4818:
[----:B------:R-:W-:Y:S02]  /*12950*/  IMAD.MOV.U32 R13, RZ, RZ, R4 ;  /* 0x000000ffff0d7224 */ /* 0x000fe400078e0004 */
[----:B------:R-:W-:Y:S01]  /*12960*/  IMAD.MOV.U32 R12, RZ, RZ, 0x3 ;  /* 0x00000003ff0c7424 */ /* 0x000fe200078e00ff */
[----:B------:R-:W-:-:S05]  /*12970*/  @!P1 LEA R14, P0, R20, R14, 0x1 ;  /* 0x0000000e140e9211 */ /* 0x000fca00078008ff */
[----:B------:R-:W-:-:S08]  /*12980*/  @!P1 IMAD.MOV.U32 R2, RZ, RZ, R14 ;  /* 0x000000ffff029224 */ /* 0x000fd000078e000e */
[----:B------:R-:W-:Y:S05]  /*12990*/  WARPSYNC.COLLECTIVE R15, `(.L_x_4819) ;  /* 0x000000000f087348 */ /* 0x000fea0003c00000 */
[----:B------:R0:W1:Y:S02]  /*129a0*/  SHFL.IDX P6, R14, R13, R12, R11 ;  /* 0x0000000c0d0e7389 */ /* 0x00006400000c000b */
[----:B01----:R-:W-:Y:S01]  /*129b0*/  ENDCOLLECTIVE ;  /* 0x000000000000791b */ /* 0x003fe20003800000 */
.L_x_4819:
        /* <DEDUP_REMOVED lines=15> */
.L_x_4820:
        /* <DEDUP_REMOVED lines=17> */
.L_x_4821:
[----:B------:R-:W-:Y:S01]  /*12bc0*/  MOV R13, R0 ;  /* 0x00000000000d7202 */ /* 0x000fe20000000f00 */
[----:B------:R-:W-:-:S07]  /*12bd0*/  IMAD.MOV.U32 R5, RZ, RZ, R14 ;  /* 0x000000ffff057224 */ /* 0x000fce00078e000e */
[----:B------:R-:W-:Y:S05]  /*12be0*/  WARPSYNC.COLLECTIVE R15, `(.L_x_4822) ;  /* 0x000000000f087348 */ /* 0x000fea0003c00000 */
[----:B------:R0:W1:Y:S02]  /*12bf0*/  SHFL.IDX P6, R14, R13, R12, R11 ;  /* 0x0000000c0d0e7389 */ /* 0x00006400000c000b */
[----:B01----:R-:W-:Y:S01]  /*12c00*/  ENDCOLLECTIVE ;  /* 0x000000000000791b */ /* 0x003fe20003800000 */
.L_x_4822:
[----:B------:R-:W-:Y:S02]  /*12c10*/  IMAD.MOV.U32 R13, RZ, RZ, R4 ;  /* 0x000000ffff0d7224 */ /* 0x000fe400078e0004 */
[----:B------:R-:W-:Y:S01]  /*12c20*/  IMAD.MOV.U32 R12, RZ, RZ, 0x5 ;  /* 0x00000005ff0c7424 */ /* 0x000fe200078e00ff */
[----:B------:R-:W-:-:S05]  /*12c30*/  @!P1 LEA R14, P0, R20, R14, 0x1 ;  /* 0x0000000e140e9211 */ /* 0x000fca00078008ff */
[----:B------:R-:W-:-:S08]  /*12c40*/  @!P1 IMAD.MOV.U32 R2, RZ, RZ, R14 ;  /* 0x000000ffff029224 */ /* 0x000fd000078e000e */
[----:B------:R-:W-:Y:S05]  /*12c50*/  WARPSYNC.COLLECTIVE R15, `(.L_x_4823) ;  /* 0x000000000f087348 */ /* 0x000fea0003c00000 */
[----:B------:R0:W1:Y:S02]  /*12c60*/  SHFL.IDX P6, R14, R13, R12, R11 ;  /* 0x0000000c0d0e7389 */ /* 0x00006400000c000b */
[----:B01----:R-:W-:Y:S01]  /*12c70*/  ENDCOLLECTIVE ;  /* 0x000000000000791b */ /* 0x003fe20003800000 */
.L_x_4823:
        /* <DEDUP_REMOVED lines=15> */
.L_x_4824:
        /* <DEDUP_REMOVED lines=17> */
.L_x_4825:
[----:B------:R-:W-:Y:S02]  /*12e80*/  IMAD.MOV.U32 R13, RZ, RZ, R0 ;  /* 0x000000ffff0d7224 */ /* 0x000fe400078e0000 */
[----:B------:R-:W-:-:S07]  /*12e90*/  IMAD.MOV.U32 R5, RZ, RZ, R14 ;  /* 0x000000ffff057224 */ /* 0x000fce00078e000e */
[----:B------:R-:W-:Y:S05]  /*12ea0*/  WARPSYNC.COLLECTIVE R15, `(.L_x_4826) ;  /* 0x000000000f087348 */ /* 0x000fea0003c00000 */
[----:B------:R0:W1:Y:S02]  /*12eb0*/  SHFL.IDX P6, R14, R13, R12, R11 ;  /* 0x0000000c0d0e7389 */ /* 0x00006400000c000b */
[----:B01----:R-:W-:Y:S01]  /*12ec0*/  ENDCOLLECTIVE ;  /* 0x000000000000791b */ /* 0x003fe20003800000 */
.L_x_4826:
[----:B------:R-:W-:Y:S02]  /*12ed0*/  IMAD.MOV.U32 R13, RZ, RZ, R4 ;  /* 0x000000ffff0d7224 */ /* 0x000fe400078e0004 */
[----:B------:R-:W-:Y:S01]  /*12ee0*/  IMAD.MOV.U32 R12, RZ, RZ, 0x7 ;  /* 0x00000007ff0c7424 */ /* 0x000fe200078e00ff */
[----:B------:R-:W-:-:S05]  /*12ef0*/  @!P1 LEA R14, P0, R20, R14, 0x1 ;  /* 0x0000000e140e9211 */ /* 0x000fca00078008ff */
[----:B------:R-:W-:-:S08]  /*12f00*/  @!P1 IMAD.MOV.U32 R2, RZ, RZ, R14 ;  /* 0x000000ffff029224 */ /* 0x000fd000078e000e */
[----:B------:R-:W-:Y:S05]  /*12f10*/  WARPSYNC.COLLECTIVE R15, `(.L_x_4827) ;  /* 0x000000000f087348 */ /* 0x000fea0003c00000 */
[----:B------:R0:W1:Y:S02]  /*12f20*/  SHFL.IDX P6, R14, R13, R12, R11 ;  /* 0x0000000c0d0e7389 */ /* 0x00006400000c000b */
[----:B01----:R-:W-:Y:S01]  /*12f30*/  ENDCOLLECTIVE ;  /* 0x000000000000791b */ /* 0x003fe20003800000 */
.L_x_4827:
        /* <DEDUP_REMOVED lines=10> */
[----:B------:R-:W-:-:S07]  /*12fe0*/  MOV R5, R14 ;  /* 0x0000000e00057202 */ /* 0x000fce0000000f00 */
[----:B0-----:R-:W-:Y:S05]  /*12ff0*/  WARPSYNC.COLLECTIVE R15, `(.L_x_4828) ;  /* 0x000000000f087348 */ /* 0x001fea0003c00000 */
[----:B------:R1:W2:Y:S02]  /*13000*/  SHFL.IDX P6, R14, R13, R12, R11 ;  /* 0x0000000c0d0e7389 */ /* 0x0002a400000c000b */
[----:B012---:R-:W-:Y:S01]  /*13010*/  ENDCOLLECTIVE ;  /* 0x000000000000791b */ /* 0x007fe20003800000 */
.L_x_4828:
[----:B------:R-:W-:Y:S05]  /*13020*/  BRA `(.L_x_4829) ;  /* 0xffffffc000347947 */ /* 0x000fea000383ffff */
.L_x_4736:
[----:B0-----:R0:W2:Y:S02]  /*13030*/  SYNCS.PHASECHK.TRANS64.TRYWAIT P0, [R17+URZ+0x32420], R0 ;  /* 0x03242000110075a7 */ /* 0x0010a4000800017f */
[----:B--2---:R-:W-:Y:S05]  /*13040*/  @!P0 NANOSLEEP.SYNCS 0x989680 ;  /* 0x009896800000895d */ /* 0x004fea0003900000 */
[----:B------:R-:W2:Y:S02]  /*13050*/  @!P0 SYNCS.PHASECHK.TRANS64 P0, [R17+URZ+0x32420], R0 ;  /* 0x03242000110085a7 */ /* 0x000ea4000800007f */
[----:B--2---:R-:W-:Y:S05]  /*13060*/  @!P0 BRA `(.L_x_4736) ;  /* 0xfffffffc00f08947 */ /* 0x004fea000383ffff */
[----:B------:R-:W-:Y:S05]  /*13070*/  BRA `(.L_x_4830) ;  /* 0xffffffc000987947 */ /* 0x000fea000383ffff */
.L_x_4739:
[----:B--2---:R2:W3:Y:S02]  /*13080*/  SYNCS.PHASECHK.TRANS64.TRYWAIT P0, [R24+URZ+0x32460], R3 ;  /* 0x03246003180075a7 */ /* 0x0044e4000800017f */
[----:B---3--:R-:W-:Y:S05]  /*13090*/  @!P0 NANOSLEEP.SYNCS 0x989680 ;  /* 0x009896800000895d */ /* 0x008fea0003900000 */
[----:B------:R-:W3:Y:S02]  /*130a0*/  @!P0 SYNCS.PHASECHK.TRANS64 P0, [R24+URZ+0x32460], R3 ;  /* 0x03246003180085a7 */ /* 0x000ee4000800007f */
[----:B---3--:R-:W-:Y:S05]  /*130b0*/  @!P0 BRA `(.L_x_4739) ;  /* 0xfffffffc00f08947 */ /* 0x008fea000383ffff */
[----:B------:R-:W-:Y:S05]  /*130c0*/  BRA `(.L_x_4831) ;  /* 0xffffffc000a47947 */ /* 0x000fea000383ffff */
.L_x_4740:
        /* <DEDUP_REMOVED lines=8> */
.L_x_4833:
[----:B------:R-:W-:Y:S05]  /*13150*/  BSYNC B0 ;  /* 0x0000000000007941 */ /* 0x000fea0003800000 */
.L_x_4832:
        /* <DEDUP_REMOVED lines=12> */
.L_x_4834:
        /* <DEDUP_REMOVED lines=9> */
.L_x_4835:
        /* <DEDUP_REMOVED lines=19> */
.L_x_4836:
[----:B------:R-:W-:Y:S01]  /*133e0*/  MOV R13, R6 ;  /* 0x00000006000d7202 */ /* 0x000fe20000000f00 */
[----:B------:R-:W-:Y:S01]  /*133f0*/  IMAD.MOV.U32 R12, RZ, RZ, 0x2 ;  /* 0x00000002ff0c7424 */ /* 0x000fe200078e00ff */
[----:B------:R-:W-:-:S13]  /*13400*/  IADD3 R2, P3, R14, R0, RZ ;  /* 0x000000000e027210 */ /* 0x000fda0007f7e0ff */
[----:B------:R-:W-:Y:S05]  /*13410*/  WARPSYNC.COLLECTIVE R15, `(.L_x_4837) ;  /* 0x000000000f087348 */ /* 0x000fea0003c00000 */
[----:B------:R0:W1:Y:S02]  /*13420*/  SHFL.IDX P6, R14, R13, R12, R11 ;  /* 0x0000000c0d0e7389 */ /* 0x00006400000c000b */
[----:B01----:R-:W-:Y:S01]  /*13430*/  ENDCOLLECTIVE ;  /* 0x000000000000791b */ /* 0x003fe20003800000 */
.L_x_4837:
        /* <DEDUP_REMOVED lines=17> */
.L_x_4838:
[----:B------:R-:W-:Y:S02]  /*13550*/  IMAD.MOV.U32 R13, RZ, RZ, R6 ;  /* 0x000000ffff0d7224 */ /* 0x000fe400078e0006 */
[----:B------:R-:W-:Y:S01]  /*13560*/  IMAD.MOV.U32 R12, RZ, RZ, 0x3 ;  /* 0x00000003ff0c7424 */ /* 0x000fe200078e00ff */
[----:B------:R-:W-:-:S13]  /*13570*/  IADD3 R2, P3, R14, R0, RZ ;  /* 0x000000000e027210 */ /* 0x000fda0007f7e0ff */
[----:B------:R-:W-:Y:S05]  /*13580*/  WARPSYNC.COLLECTIVE R15, `(.L_x_4839) ;  /* 0x000000000f087348 */ /* 0x000fea0003c00000 */
[----:B------:R0:W1:Y:S02]  /*13590*/  SHFL.IDX P6, R14, R13, R12, R11 ;  /* 0x0000000c0d0e7389 */ /* 0x00006400000c000b */
[----:B01----:R-:W-:Y:S01]  /*135a0*/  ENDCOLLECTIVE ;  /* 0x000000000000791b */ /* 0x003fe20003800000 */
.L_x_4839:
        /* <DEDUP_REMOVED lines=17> */
.L_x_4840:
[----:B------:R-:W-:Y:S02]  /*136c0*/  IMAD.MOV.U32 R13, RZ, RZ, R6 ;  /* 0x000000ffff0d7224 */ /* 0x000fe400078e0006 */
[----:B------:R-:W-:Y:S01]  /*136d0*/  IMAD.MOV.U32 R12, RZ, RZ, 0x4 ;  /* 0x00000004ff0c7424 */ /* 0x000fe200078e00ff */
[----:B------:R-:W-:-:S13]  /*136e0*/  IADD3 R2, P3, R14, R0, RZ ;  /* 0x000000000e027210 */ /* 0x000fda0007f7e0ff */
[----:B------:R-:W-:Y:S05]  /*136f0*/  WARPSYNC.COLLECTIVE R15, `(.L_x_4841) ;  /* 0x000000000f087348 */ /* 0x000fea0003c00000 */
[----:B------:R0:W1:Y:S02]  /*13700*/  SHFL.IDX P6, R14, R13, R12, R11 ;  /* 0x0000000c0d0e7389 */ /* 0x00006400000c000b */
[----:B01----:R-:W-:Y:S01]  /*13710*/  ENDCOLLECTIVE ;  /* 0x000000000000791b */ /* 0x003fe20003800000 */
.L_x_4841:
        /* <DEDUP_REMOVED lines=17> */
.L_x_4842:
[----:B------:R-:W-:Y:S02]  /*13830*/  IMAD.MOV.U32 R13, RZ, RZ, R6 ;  /* 0x000000ffff0d7224 */ /* 0x000fe400078e0006 */
[----:B------:R-:W-:Y:S01]  /*13840*/  IMAD.MOV.U32 R12, RZ, RZ, 0x5 ;  /* 0x00000005ff0c7424 */ /* 0x000fe200078e00ff */
[----:B------:R-:W-:-:S13]  /*13850*/  IADD3 R2, P3, R14, R0, RZ ;  /* 0x000000000e027210 */ /* 0x000fda0007f7e0ff */
[----:B------:R-:W-:Y:S05]  /*13860*/  WARPSYNC.COLLECTIVE R15, `(.L_x_4843) ;  /* 0x000000000f087348 */ /* 0x000fea0003c00000 */
[----:B------:R0:W1:Y:S02]  /*13870*/  SHFL.IDX P6, R14, R13, R12, R11 ;  /* 0x0000000c0d0e7389 */ /* 0x00006400000c000b */
[----:B01----:R-:W-:Y:S01]  /*13880*/  ENDCOLLECTIVE ;  /* 0x000000000000791b */ /* 0x003fe20003800000 */
.L_x_4843:
        /* <DEDUP_REMOVED lines=12> */
.L_x_4844:
        /* <DEDUP_REMOVED lines=9> */
.L_x_4746:
[----:B--2---:R2:W3:Y:S02]  /*139e0*/  SYNCS.PHASECHK.TRANS64.TRYWAIT P0, [R10+URZ+0x32440], R25 ;  /* 0x032440190a0075a7 */ /* 0x0044e4000800017f */
[----:B---3--:R-:W-:Y:S05]  /*139f0*/  @!P0 NANOSLEEP.SYNCS 0x989680 ;  /* 0x009896800000895d */ /* 0x008fea0003900000 */
[----:B------:R-:W3:Y:S02]  /*13a00*/  @!P0 SYNCS.PHASECHK.TRANS64 P0, [R10+URZ+0x32440], R25 ;  /* 0x032440190a0085a7 */ /* 0x000ee4000800007f */
[----:B---3--:R-:W-:Y:S05]  /*13a10*/  @!P0 BRA `(.L_x_4746) ;  /* 0xfffffffc00f08947 */ /* 0x008fea000383ffff */
[----:B------:R-:W-:Y:S05]  /*13a20*/  BRA `(.L_x_4846) ;  /* 0xffffffc400047947 */ /* 0x000fea000383ffff */
.L_x_4747:
[----:B------:R-:W-:Y:S01]  /*13a30*/  BSSY B1, `(.L_x_4847) ;  /* 0x0000008000017945 */ /* 0x000fe20003800000 */
[----:B------:R-:W-:Y:S01]  /*13a40*/  IMAD.MOV.U32 R13, RZ, RZ, R21 ;  /* 0x000000ffff0d7224 */ /* 0x000fe200078e0015 */
[----:B------:R-:W-:Y:S01]  /*13a50*/  MOV R12, RZ ;  /* 0x000000ff000c7202 */ /* 0x000fe20000000f00 */
[----:B------:R-:W-:Y:S02]  /*13a60*/  IMAD.MOV.U32 R11, RZ, RZ, 0x181f ;  /* 0x0000181fff0b7424 */ /* 0x000fe400078e00ff */
[----:B------:R-:W-:-:S07]  /*13a70*/  IMAD.MOV.U32 R15, RZ, RZ, -0x1 ;  /* 0xffffffffff0f7424 */ /* 0x000fce00078e00ff */
[----:B--2---:R-:W-:Y:S05]  /*13a80*/  WARPSYNC.COLLECTIVE R15, `(.L_x_4848) ;  /* 0x000000000f087348 */ /* 0x004fea0003c00000 */
[----:B------:R0:W1:Y:S02]  /*13a90*/  SHFL.IDX P6, R14, R13, R12, R11 ;  /* 0x0000000c0d0e7389 */ /* 0x00006400000c000b */
[----:B012---:R-:W-:Y:S01]  /*13aa0*/  ENDCOLLECTIVE ;  /* 0x000000000000791b */ /* 0x007fe20003800000 */
.L_x_4848:
[----:B------:R-:W-:Y:S05]  /*13ab0*/  BSYNC B1 ;  /* 0x0000000000017941 */ /* 0x000fea0003800000 */
.L_x_4847:
        /* <DEDUP_REMOVED lines=9> */
.L_x_4849:
[----:B------:R-:W-:Y:S02]  /*13b50*/  IMAD.MOV.U32 R13, RZ, RZ, R21 ;  /* 0x000000ffff0d7224 */ /* 0x000fe400078e0015 */
[----:B------:R-:W-:Y:S01]  /*13b60*/  IMAD.MOV.U32 R12, RZ, RZ, 0x1 ;  /* 0x00000001ff0c7424 */ /* 0x000fe200078e00ff */
[----:B------:R-:W-:-:S13]  /*13b70*/  IADD3 R2, P0, R14, R0, RZ ;  /* 0x000000000e027210 */ /* 0x000fda0007f1e0ff */
[----:B------:R-:W-:Y:S05]  /*13b80*/  WARPSYNC.COLLECTIVE R15, `(.L_x_4850) ;  /* 0x000000000f087348 */ /* 0x000fea0003c00000 */
[----:B------:R0:W1:Y:S02]  /*13b90*/  SHFL.IDX P6, R14, R13, R12, R11 ;  /* 0x0000000c0d0e7389 */ /* 0x00006400000c000b */
[----:B01----:R-:W-:Y:S01]  /*13ba0*/  ENDCOLLECTIVE ;  /* 0x000000000000791b */ /* 0x003fe20003800000 */
.L_x_4850:
        /* <DEDUP_REMOVED lines=10> */
.L_x_4851:
[----:B------:R-:W-:Y:S02]  /*13c50*/  IMAD.MOV.U32 R13, RZ, RZ, R21 ;  /* 0x000000ffff0d7224 */ /* 0x000fe400078e0015 */
[----:B------:R-:W-:Y:S02]  /*13c60*/  IMAD.MOV.U32 R12, RZ, RZ, 0x2 ;  /* 0x00000002ff0c7424 */ /* 0x000fe400078e00ff */
[----:B------:R-:W-:-:S07]  /*13c70*/  IMAD.MOV.U32 R6, RZ, RZ, R14 ;  /* 0x000000ffff067224 */ /* 0x000fce00078e000e */
[----:B------:R-:W-:Y:S05]  /*13c80*/  WARPSYNC.COLLECTIVE R15, `(.L_x_4852) ;  /* 0x000000000f087348 */ /* 0x000fea0003c00000 */
[----:B------:R0:W1:Y:S02]  /*13c90*/  SHFL.IDX P6, R14, R13, R12, R11 ;  /* 0x0000000c0d0e7389 */ /* 0x00006400000c000b */
[----:B01----:R-:W-:Y:S01]  /*13ca0*/  ENDCOLLECTIVE ;  /* 0x000000000000791b */ /* 0x003fe20003800000 */
.L_x_4852:
        /* <DEDUP_REMOVED lines=11> */
.L_x_4853:
[----:B------:R-:W-:Y:S02]  /*13d60*/  IMAD.MOV.U32 R13, RZ, RZ, R21 ;  /* 0x000000ffff0d7224 */ /* 0x000fe400078e0015 */
[----:B------:R-:W-:Y:S01]  /*13d70*/  IMAD.MOV.U32 R12, RZ, RZ, 0x3 ;  /* 0x00000003ff0c7424 */ /* 0x000fe200078e00ff */
[----:B------:R-:W-:-:S13]  /*13d80*/  IADD3 R2, P0, R14, R0, RZ ;  /* 0x000000000e027210 */ /* 0x000fda0007f1e0ff */
[----:B------:R-:W-:Y:S05]  /*13d90*/  WARPSYNC.COLLECTIVE R15, `(.L_x_4854) ;  /* 0x000000000f087348 */ /* 0x000fea0003c00000 */
[----:B------:R0:W1:Y:S02]  /*13da0*/  SHFL.IDX P6, R14, R13, R12, R11 ;  /* 0x0000000c0d0e7389 */ /* 0x00006400000c000b */
[----:B01----:R-:W-:Y:S01]  /*13db0*/  ENDCOLLECTIVE ;  /* 0x000000000000791b */ /* 0x003fe20003800000 */
.L_x_4854:
[----:B------:R-:W-:-:S05]  /*13dc0*/  IADD3.X R3, RZ, R3, RZ, P0, !PT ;  /* 0x00000003ff037210 */ /* 0x000fca00007fe4ff */
        /* <DEDUP_REMOVED lines=9> */
.L_x_4855:
[----:B------:R-:W-:Y:S02]  /*13e60*/  IMAD.MOV.U32 R13, RZ, RZ, R21 ;  /* 0x000000ffff0d7224 */ /* 0x000fe400078e0015 */
[----:B------:R-:W-:Y:S01]  /*13e70*/  IMAD.MOV.U32 R12, RZ, RZ, 0x4 ;  /* 0x00000004ff0c7424 */ /* 0x000fe200078e00ff */
[----:B------:R-:W-:-:S13]  /*13e80*/  IADD3 R2, P0, R14, R0, RZ ;  /* 0x000000000e027210 */ /* 0x000fda0007f1e0ff */
[----:B------:R-:W-:Y:S05]  /*13e90*/  WARPSYNC.COLLECTIVE R15, `(.L_x_4856) ;  /* 0x000000000f087348 */ /* 0x000fea0003c00000 */
[----:B------:R0:W1:Y:S02]  /*13ea0*/  SHFL.IDX P6, R14, R13, R12, R11 ;  /* 0x0000000c0d0e7389 */ /* 0x00006400000c000b */
[----:B01----:R-:W-:Y:S01]  /*13eb0*/  ENDCOLLECTIVE ;  /* 0x000000000000791b */ /* 0x003fe20003800000 */
.L_x_4856:
        /* <DEDUP_REMOVED lines=10> */
.L_x_4857:
[----:B------:R-:W-:Y:S02]  /*13f60*/  IMAD.MOV.U32 R13, RZ, RZ, R21 ;  /* 0x000000ffff0d7224 */ /* 0x000fe400078e0015 */
[----:B------:R-:W-:Y:S01]  /*13f70*/  IMAD.MOV.U32 R12, RZ, RZ, 0x5 ;  /* 0x00000005ff0c7424 */ /* 0x000fe200078e00ff */
[----:B------:R-:W-:-:S13]  /*13f80*/  IADD3 R2, P0, R14, R0, RZ ;  /* 0x000000000e027210 */ /* 0x000fda0007f1e0ff */
[----:B------:R-:W-:Y:S05]  /*13f90*/  WARPSYNC.COLLECTIVE R15, `(.L_x_4858) ;  /* 0x000000000f087348 */ /* 0x000fea0003c00000 */
[----:B------:R0:W1:Y:S02]  /*13fa0*/  SHFL.IDX P6, R14, R13, R12, R11 ;  /* 0x0000000c0d0e7389 */ /* 0x00006400000c000b */
[----:B01----:R-:W-:Y:S01]  /*13fb0*/  ENDCOLLECTIVE ;  /* 0x000000000000791b */ /* 0x003fe20003800000 */
.L_x_4858:
        /* <DEDUP_REMOVED lines=10> */
.L_x_4859:
[----:B------:R-:W-:Y:S05]  /*14060*/  BRA `(.L_x_4860) ;  /* 0xffffffc000447947 */ /* 0x000fea000383ffff */
.L_x_4752:
[----:B---3--:R3:W4:Y:S02]  /*14070*/  SYNCS.PHASECHK.TRANS64.TRYWAIT P0, [R10+URZ+0x32460], R25 ;  /* 0x032460190a0075a7 */ /* 0x008724000800017f */
[----:B----4-:R-:W-:Y:S05]  /*14080*/  @!P0 NANOSLEEP.SYNCS 0x989680 ;  /* 0x009896800000895d */ /* 0x010fea0003900000 */
[----:B------:R-:W4:Y:S02]  /*14090*/  @!P0 SYNCS.PHASECHK.TRANS64 P0, [R10+URZ+0x32460], R25 ;  /* 0x032460190a0085a7 */ /* 0x000f24000800007f */
[----:B----4-:R-:W-:Y:S05]  /*140a0*/  @!P0 BRA `(.L_x_4752) ;  /* 0xfffffffc00f08947 */ /* 0x010fea000383ffff */
[----:B------:R-:W-:Y:S05]  /*140b0*/  BRA `(.L_x_4861) ;  /* 0xffffffc000907947 */ /* 0x000fea000383ffff */
.L_x_4753:
        /* <DEDUP_REMOVED lines=8> */
.L_x_4863:
[----:B------:R-:W-:Y:S05]  /*14140*/  BSYNC B1 ;  /* 0x0000000000017941 */ /* 0x000fea0003800000 */
.L_x_4862:
[----:B------:R-:W-:Y:S01]  /*14150*/  MOV R13, R21 ;  /* 0x00000015000d7202 */ /* 0x000fe20000000f00 */
        /* <DEDUP_REMOVED lines=8> */
.L_x_4864:
[----:B------:R-:W-:Y:S02]  /*141e0*/  IMAD.MOV.U32 R13, RZ, RZ, R24 ;  /* 0x000000ffff0d7224 */ /* 0x000fe400078e0018 */
[----:B------:R-:W-:Y:S01]  /*141f0*/  IMAD.MOV.U32 R12, RZ, RZ, 0x1 ;  /* 0x00000001ff0c7424 */ /* 0x000fe200078e00ff */
[----:B------:R-:W-:-:S13]  /*14200*/  IADD3 R2, P0, R14, R0, RZ ;  /* 0x000000000e027210 */ /* 0x000fda0007f1e0ff */
[----:B------:R-:W-:Y:S05]  /*14210*/  WARPSYNC.COLLECTIVE R15, `(.L_x_4865) ;  /* 0x000000000f087348 */ /* 0x000fea0003c00000 */
[----:B------:R0:W1:Y:S02]  /*14220*/  SHFL.IDX P6, R14, R13, R12, R11 ;  /* 0x0000000c0d0e7389 */ /* 0x00006400000c000b */
[----:B01----:R-:W-:Y:S01]  /*14230*/  ENDCOLLECTIVE ;  /* 0x000000000000791b */ /* 0x003fe20003800000 */
.L_x_4865:
        /* <DEDUP_REMOVED lines=13> */
.L_x_4866:
[----:B------:R-:W-:Y:S02]  /*14310*/  IMAD.MOV.U32 R13, RZ, RZ, R24 ;  /* 0x000000ffff0d7224 */ /* 0x000fe400078e0018 */
[----:B------:R-:W-:Y:S01]  /*14320*/  IMAD.MOV.U32 R12, RZ, RZ, 0x2 ;  /* 0x00000002ff0c7424 */ /* 0x000fe200078e00ff */
[----:B------:R-:W-:-:S13]  /*14330*/  IADD3 R2, P0, R14, R0, RZ ;  /* 0x000000000e027210 */ /* 0x000fda0007f1e0ff */
[----:B------:R-:W-:Y:S05]  /*14340*/  WARPSYNC.COLLECTIVE R15, `(.L_x_4867) ;  /* 0x000000000f087348 */ /* 0x000fea0003c00000 */
[----:B------:R0:W1:Y:S02]  /*14350*/  SHFL.IDX P6, R14, R13, R12, R11 ;  /* 0x0000000c0d0e7389 */ /* 0x00006400000c000b */
[----:B01----:R-:W-:Y:S01]  /*14360*/  ENDCOLLECTIVE ;  /* 0x000000000000791b */ /* 0x003fe20003800000 */
.L_x_4867:
        /* <DEDUP_REMOVED lines=13> */
.L_x_4868:
[----:B------:R-:W-:Y:S02]  /*14440*/  IMAD.MOV.U32 R13, RZ, RZ, R24 ;  /* 0x000000ffff0d7224 */ /* 0x000fe400078e0018 */
[----:B------:R-:W-:Y:S01]  /*14450*/  IMAD.MOV.U32 R12, RZ, RZ, 0x3 ;  /* 0x00000003ff0c7424 */ /* 0x000fe200078e00ff */
[----:B------:R-:W-:-:S13]  /*14460*/  IADD3 R2, P0, R14, R0, RZ ;  /* 0x000000000e027210 */ /* 0x000fda0007f1e0ff */
[----:B------:R-:W-:Y:S05]  /*14470*/  WARPSYNC.COLLECTIVE R15, `(.L_x_4869) ;  /* 0x000000000f087348 */ /* 0x000fea0003c00000 */
[----:B------:R0:W1:Y:S02]  /*14480*/  SHFL.IDX P6, R14, R13, R12, R11 ;  /* 0x0000000c0d0e7389 */ /* 0x00006400000c000b */
[----:B01----:R-:W-:Y:S01]  /*14490*/  ENDCOLLECTIVE ;  /* 0x000000000000791b */ /* 0x003fe20003800000 */
.L_x_4869:
        /* <DEDUP_REMOVED lines=13> */
.L_x_4870:
[----:B------:R-:W-:Y:S02]  /*14570*/  IMAD.MOV.U32 R13, RZ, RZ, R24 ;  /* 0x000000ffff0d7224 */ /* 0x000fe400078e0018 */
[----:B------:R-:W-:Y:S01]  /*14580*/  IMAD.MOV.U32 R12, RZ, RZ, 0x4 ;  /* 0x00000004ff0c7424 */ /* 0x000fe200078e00ff */
[----:B------:R-:W-:-:S13]  /*14590*/  IADD3 R2, P0, R14, R0, RZ ;  /* 0x000000000e027210 */ /* 0x000fda0007f1e0ff */
[----:B------:R-:W-:Y:S05]  /*145a0*/  WARPSYNC.COLLECTIVE R15, `(.L_x_4871) ;  /* 0x000000000f087348 */ /* 0x000fea0003c00000 */
[----:B------:R0:W1:Y:S02]  /*145b0*/  SHFL.IDX P6, R14, R13, R12, R11 ;  /* 0x0000000c0d0e7389 */ /* 0x00006400000c000b */
[----:B01----:R-:W-:Y:S01]  /*145c0*/  ENDCOLLECTIVE ;  /* 0x000000000000791b */ /* 0x003fe20003800000 */
.L_x_4871:
[----:B------:R-:W-:-:S05]  /*145d0*/  IADD3.X R3, RZ, R5, RZ, P0, !PT ;  /* 0x00000005ff037210 */ /* 0x000fca00007fe4ff */
        /* <DEDUP_REMOVED lines=12> */
.L_x_4872:
[----:B------:R-:W-:Y:S02]  /*146a0*/  IMAD.MOV.U32 R13, RZ, RZ, R24 ;  /* 0x000000ffff0d7224 */ /* 0x000fe400078e0018 */
[----:B------:R-:W-:Y:S01]  /*146b0*/  IMAD.MOV.U32 R12, RZ, RZ, 0x5 ;  /* 0x00000005ff0c7424 */ /* 0x000fe200078e00ff */
[----:B------:R-:W-:-:S13]  /*146c0*/  IADD3 R2, P0, R14, R0, RZ ;  /* 0x000000000e027210 */ /* 0x000fda0007f1e0ff */
[----:B------:R-:W-:Y:S05]  /*146d0*/  WARPSYNC.COLLECTIVE R15, `(.L_x_4873) ;  /* 0x000000000f087348 */ /* 0x000fea0003c00000 */
[----:B------:R0:W1:Y:S02]  /*146e0*/  SHFL.IDX P6, R14, R13, R12, R11 ;  /* 0x0000000c0d0e7389 */ /* 0x00006400000c000b */
[----:B01----:R-:W-:Y:S01]  /*146f0*/  ENDCOLLECTIVE ;  /* 0x000000000000791b */ /* 0x003fe20003800000 */
.L_x_4873:
        /* <DEDUP_REMOVED lines=13> */
.L_x_4874:
[----:B------:R-:W-:Y:S05]  /*147d0*/  BRA `(.L_x_4875) ;  /* 0xffffffbc00dc7947 */ /* 0x000fea000383ffff */
.L_x_4761:
        /* <DEDUP_REMOVED lines=8> */
.L_x_4877:
[----:B------:R-:W-:Y:S05]  /*14860*/  BSYNC B0 ;  /* 0x0000000000007941 */ /* 0x000fea0003800000 */
.L_x_4876:
[----:B------:R-:W-:Y:S05]  /*14870*/  BRA `(.L_x_4878) ;  /* 0xffffffc000ac7947 */ /* 0x000fea000383ffff */
.L_x_4764:
[----:B0-----:R0:W1:Y:S02]  /*14880*/  SYNCS.PHASECHK.TRANS64.TRYWAIT P0, [R7+URZ+0x32420], R0 ;  /* 0x03242000070075a7 */ /* 0x001064000800017f */
[----:B-1----:R-:W-:Y:S05]  /*14890*/  @!P0 NANOSLEEP.SYNCS 0x989680 ;  /* 0x009896800000895d */ /* 0x002fea0003900000 */
[----:B------:R-:W1:Y:S02]  /*148a0*/  @!P0 SYNCS.PHASECHK.TRANS64 P0, [R7+URZ+0x32420], R0 ;  /* 0x03242000070085a7 */ /* 0x000e64000800007f */
[----:B-1----:R-:W-:Y:S05]  /*148b0*/  @!P0 BRA `(.L_x_4764) ;  /* 0xfffffffc00f08947 */ /* 0x002fea000383ffff */
[----:B------:R-:W-:Y:S05]  /*148c0*/  BRA `(.L_x_4879) ;  /* 0xffffffc000f47947 */ /* 0x000fea000383ffff */
.L_x_4765:
        /* <DEDUP_REMOVED lines=11> */
.L_x_4881:
[----:B------:R-:W-:Y:S05]  /*14980*/  BSYNC B0 ;  /* 0x0000000000007941 */ /* 0x000fea0003800000 */
.L_x_4880:
[----:B------:R-:W-:Y:S05]  /*14990*/  BRA `(.L_x_4882) ;  /* 0xffffffc000dc7947 */ /* 0x000fea000383ffff */
.L_x_4768:
[----:B------:R-:W-:Y:S01]  /*149a0*/  BSSY B1, `(.L_x_4883) ;  /* 0x0000006000017945 */ /* 0x000fe20003800000 */
[----:B------:R-:W-:-:S07]  /*149b0*/  IMAD.MOV.U32 R15, RZ, RZ, -0x1 ;  /* 0xffffffffff0f7424 */ /* 0x000fce00078e00ff */
[----:B0-23-5:R-:W-:Y:S05]  /*149c0*/  WARPSYNC.COLLECTIVE R15, `(.L_x_4884) ;  /* 0x000000000f0c7348 */ /* 0x02dfea0003c00000 */
[----:B------:R-:W-:Y:S02]  /*149d0*/  ELECT P6, UR62, PT ;  /* 0x00000000003e782f */ /* 0x000fe400038c0000 */
[----:B------:R-:W-:Y:S01]  /*149e0*/  MOV R14, UR62 ;  /* 0x0000003e000e7c02 */ /* 0x000fe20008000f00 */
[----:B0-23-5:R-:W-:Y:S10]  /*149f0*/  ENDCOLLECTIVE ;  /* 0x000000000000791b */ /* 0x02dff40003800000 */
.L_x_4884:
[----:B------:R-:W-:Y:S05]  /*14a00*/  BSYNC B1 ;  /* 0x0000000000017941 */ /* 0x000fea0003800000 */
.L_x_4883:
[----:B------:R-:W-:Y:S05]  /*14a10*/  BRA `(.L_x_4885) ;  /* 0xffffffc000d47947 */ /* 0x000fea000383ffff */
.L_x_4770:
[----:B0-----:R0:W1:Y:S02]  /*14a20*/  SYNCS.PHASECHK.TRANS64.TRYWAIT P1, [R5+URZ+0x32440], R0 ;  /* 0x03244000050075a7 */ /* 0x001064000802017f */
[----:B-1----:R-:W-:Y:S05]  /*14a30*/  @!P1 NANOSLEEP.SYNCS 0x989680 ;  /* 0x009896800000995d */ /* 0x002fea0003900000 */
[----:B------:R-:W1:Y:S02]  /*14a40*/  @!P1 SYNCS.PHASECHK.TRANS64 P1, [R5+URZ+0x32440], R0 ;  /* 0x03244000050095a7 */ /* 0x000e64000802007f */
[----:B-1----:R-:W-:Y:S05]  /*14a50*/  @!P1 BRA `(.L_x_4770) ;  /* 0xfffffffc00f09947 */ /* 0x002fea000383ffff */
[----:B------:R-:W-:Y:S05]  /*14a60*/  BRA `(.L_x_4886) ;  /* 0xffffffc000fc7947 */ /* 0x000fea000383ffff */
.L_x_4772:
[----:B-1----:R1:W4:Y:S02]  /*14a70*/  SYNCS.PHASECHK.TRANS64.TRYWAIT P1, [R3+URZ+0x32440], R2 ;  /* 0x03244002030075a7 */ /* 0x002324000802017f */
[----:B----4-:R-:W-:Y:S05]  /*14a80*/  @!P1 NANOSLEEP.SYNCS 0x989680 ;  /* 0x009896800000995d */ /* 0x010fea0003900000 */
[----:B------:R-:W4:Y:S02]  /*14a90*/  @!P1 SYNCS.PHASECHK.TRANS64 P1, [R3+URZ+0x32440], R2 ;  /* 0x03244002030095a7 */ /* 0x000f24000802007f */
[----:B----4-:R-:W-:Y:S05]  /*14aa0*/  @!P1 BRA `(.L_x_4772) ;  /* 0xfffffffc00f09947 */ /* 0x010fea000383ffff */
[----:B------:R-:W-:Y:S05]  /*14ab0*/  BRA `(.L_x_4887) ;  /* 0xffffffc400087947 */ /* 0x000fea000383ffff */
.L_x_4774:
[----:B----4-:R4:W0:Y:S02]  /*14ac0*/  SYNCS.PHASECHK.TRANS64.TRYWAIT P1, [R5+URZ+0x32460], R0 ;  /* 0x03246000050075a7 */ /* 0x010824000802017f */
[----:B0-----:R-:W-:Y:S05]  /*14ad0*/  @!P1 NANOSLEEP.SYNCS 0x989680 ;  /* 0x009896800000995d */ /* 0x001fea0003900000 */
[----:B------:R-:W0:Y:S02]  /*14ae0*/  @!P1 SYNCS.PHASECHK.TRANS64 P1, [R5+URZ+0x32460], R0 ;  /* 0x03246000050095a7 */ /* 0x000e24000802007f */
[----:B0-----:R-:W-:Y:S05]  /*14af0*/  @!P1 BRA `(.L_x_4774) ;  /* 0xfffffffc00f09947 */ /* 0x001fea000383ffff */
[----:B------:R-:W-:Y:S05]  /*14b00*/  BRA `(.L_x_4888) ;  /* 0xffffffc400047947 */ /* 0x000fea000383ffff */
.L_x_4889:
        /* <DEDUP_REMOVED lines=15> */
.L_x_6464:


//--------------------- .text._ZN7cutlass13device_kernelIN5flash11enable_sm90INS1_16FlashAttnFwdSm90INS1_25CollectiveMainloopFwdSm90ILi2EN4cute5tupleIJNS5_1CILi1EEES8_S8_EEENS6_IJNS7_ILi128EEENS7_ILi96EEENS7_ILi64EEEEEELi256ENS_10bfloat16_tEfNS_4arch4Sm90ELb1ELb0ELb0ELb1ELb1ELb0ELb0ELb1ELb0ELb1ELb0ELb0EEENS1_21CollectiveEpilogueFwdINS6_IJSA_NS7_ILi256EEESB_EEES9_SE_SG_Li256ELb1ELb1ELb0ELb0EEENS1_36VarlenDynamicPersistentTileSchedulerILi128ELi96ELi256ELi128ELb0ELb1ELb1ELb1ELb1ELb1EEEEEEEEEvNT_6ParamsE --------------------------
	.section	.text._ZN7cutlass13device_kernelIN5flash11enable_sm90INS1_16FlashAttnFwdSm90INS1_25CollectiveMainloopFwdSm90ILi2EN4cute5tupleIJNS5_1CILi1EEES8_S8_EEENS6_IJNS7_ILi128EEENS7_ILi96EEENS7_ILi64EEEEEELi256ENS_10bfloat16_tEfNS_4arch4Sm90ELb1ELb0ELb0ELb1ELb1ELb0ELb0ELb1ELb0ELb1ELb0ELb0EEENS1_21CollectiveEpilogueFwdINS6_IJSA_NS7_ILi256EEESB_EEES9_SE_SG_Li256ELb1ELb1ELb0ELb0EEENS1_36VarlenDynamicPersistentTileSchedulerILi128ELi96ELi256ELi128ELb0ELb1ELb1ELb1ELb1ELb1EEEEEEEEEvNT_6ParamsE,"ax",@progbits
	.align	128
.text._ZN7cutlass13device_kernelIN5flash11enable_sm90INS1_16FlashAttnFwdSm90INS1_25CollectiveMainloopFwdSm90ILi2EN4cute5tupleIJNS5_1CILi1EEES8_S8_EEENS6_IJNS7_ILi128EEENS7_ILi96EEENS7_ILi64EEEEEELi256ENS_10bfloat16_tEfNS_4arch4Sm90ELb1ELb0ELb0ELb1ELb1ELb0ELb0ELb1ELb0ELb1ELb0ELb0EEENS1_21CollectiveEpilogueFwdINS6_IJSA_NS7_ILi256EEESB_EEES9_SE_SG_Li256ELb1ELb1ELb0ELb0EEENS1_36VarlenDynamicPersistentTileSchedulerILi128ELi96ELi256ELi128ELb0ELb1ELb1ELb1ELb1ELb1EEEEEEEEEvNT_6ParamsE:
        .type           _ZN7cutlass13device_kernelIN5flash11enable_sm90INS1_16FlashAttnFwdSm90INS1_25CollectiveMainloopFwdSm90ILi2EN4cute5tupleIJNS5_1CILi1EEES8_S8_EEENS6_IJNS7_ILi128EEENS7_ILi96EEENS7_ILi64EEEEEELi256ENS_10bfloat16_tEfNS_4arch4Sm90ELb1ELb0ELb0ELb1ELb1ELb0ELb0ELb1ELb0ELb1ELb0ELb0EEENS1_21CollectiveEpilogueFwdINS6_IJSA_NS7_ILi256EEESB_EEES9_SE_SG_Li256ELb1ELb1ELb0ELb0EEENS1_36VarlenDynamicPersistentTileSchedulerILi128ELi96ELi256ELi128ELb0ELb1ELb1ELb1ELb1ELb1EEEEEEEEEvNT_6ParamsE,@function
        .size           _ZN7cutlass13device_kernelIN5flash11enable_sm90INS1_16FlashAttnFwdSm90INS1_25CollectiveMainloopFwdSm90ILi2EN4cute5tupleIJNS5_1CILi1EEES8_S8_EEENS6_IJNS7_ILi128EEENS7_ILi96EEENS7_ILi64EEEEEELi256ENS_10bfloat16_tEfNS_4arch4Sm90ELb1ELb0ELb0ELb1ELb1ELb0ELb0ELb1ELb0ELb1ELb0ELb0EEENS1_21CollectiveEpilogueFwdINS6_IJSA_NS7_ILi256EEESB_EEES9_SE_SG_Li256ELb1ELb1ELb0ELb0EEENS1_36VarlenDynamicPersistentTileSchedulerILi128ELi96ELi256ELi128ELb0ELb1ELb1ELb1ELb1ELb1EEEEEEEEEvNT_6ParamsE,(.L_x_6465 - _ZN7cutlass13device_kernelIN5flash11enable_sm90INS1_16FlashAttnFwdSm90INS1_25CollectiveMainloopFwdSm90ILi2EN4cute5tupleIJNS5_1CILi1EEES8_S8_EEENS6_IJNS7_ILi128EEENS7_ILi96EEENS7_ILi64EEEEEELi256ENS_10bfloat16_tEfNS_4arch4Sm90ELb1ELb0ELb0ELb1ELb1ELb0ELb0ELb1ELb0ELb1ELb0ELb0EEENS1_21CollectiveEpilogueFwdINS6_IJSA_NS7_ILi256EEESB_EEES9_SE_SG_Li256ELb1ELb1ELb0ELb0EEENS1_36VarlenDynamicPersistentTileSchedulerILi128ELi96ELi256ELi128ELb0ELb1ELb1ELb1ELb1ELb1EEEEEEEEEvNT_6ParamsE)
        .other          _ZN7cutlass13device_kernelIN5flash11enable_sm90INS1_16FlashAttnFwdSm90INS1_25CollectiveMainloopFwdSm90ILi2EN4cute5tupleIJNS5_1CILi1EEES8_S8_EEENS6_IJNS7_ILi128EEENS7_ILi96EEENS7_ILi64EEEEEELi256ENS_10bfloat16_tEfNS_4arch4Sm90ELb1ELb0ELb0ELb1ELb1ELb0ELb0ELb1ELb0ELb1ELb0ELb0EEENS1_21CollectiveEpilogueFwdINS6_IJSA_NS7_ILi256EEESB_EEES9_SE_SG_Li256ELb1ELb1ELb0ELb0EEENS1_36VarlenDynamicPersistentTileSchedulerILi128ELi96ELi256ELi128ELb0ELb1ELb1ELb1ELb1ELb1EEEEEEEEEvNT_6ParamsE,@"STO_CUDA_ENTRY STV_DEFAULT"
_ZN7cutlass13device_kernelIN5flash11enable_sm90INS1_16FlashAttnFwdSm90INS1_25CollectiveMainloopFwdSm90ILi2EN4cute5tupleIJNS5_1CILi1EEES8_S8_EEENS6_IJNS7_ILi128EEENS7_ILi96EEENS7_ILi64EEEEEELi256ENS_10bfloat16_tEfNS_4arch4Sm90ELb1ELb0ELb0ELb1ELb1ELb0ELb0ELb1ELb0ELb1ELb0ELb0EEENS1_21CollectiveEpilogueFwdINS6_IJSA_NS7_ILi256EEESB_EEES9_SE_SG_Li256ELb1ELb1ELb0ELb0EEENS1_36VarlenDynamicPersistentTileSchedulerILi128ELi96ELi256ELi128ELb0ELb1ELb1ELb1ELb1ELb1EEEEEEEEEvNT_6ParamsE:
        /* <DEDUP_REMOVED lines=45> */
.L_x_4890:
        /* <DEDUP_REMOVED lines=22> */
.L_x_4891:
        /* <DEDUP_REMOVED lines=18> */
.L_x_4892:
        /* <DEDUP_REMOVED lines=22> */
.L_x_4893:
        /* <DEDUP_REMOVED lines=23> */
.L_x_4894:
        /* <DEDUP_REMOVED lines=8> */
.L_x_4896:
        /* <DEDUP_REMOVED lines=23> */
[----:B------:R-:W-:Y:S01]  /*0a10*/  R2UR UR5, R5 ;  /* 0x00000000050572ca */ /* 0x000fe200000e0000 */
        /* <DEDUP_REMOVED lines=42> */
[----:B------:R-:W-:Y:S01]  /*0cc0*/  SHF.R.S32.HI R200, RZ, 0x3, R0 ;  /* 0x00000003ffc87819 */ /* 0x000fe20000011400 */
[----:B------:R-:W-:Y:S01]  /*0cd0*/  IMAD.IADD R3, R202, 0x1, -R3 ;  /* 0x00000001ca037824 */ /* 0x000fe200078e0a03 */
[----:B------:R-:W-:Y:S01]  /*0ce0*/  LOP3.LUT R0, R9, 0x7ffffffc, RZ, 0xc0, !PT ;  /* 0x7ffffffc09007812 */ /* 0x000fe200078ec0ff */
        /* <DEDUP_REMOVED lines=10> */
.L_x_4956:
[----:B------:R-:W-:Y:S01]  /*0d90*/  ULDC.64 UR8, c[0x0][0xc88] ;  /* 0x0003220000087ab9 */ /* 0x000fe20000000a00 */
[----:B------:R-:W-:Y:S01]  /*0da0*/  ULDC.64 UR10, c[0x0][0xa18] ;  /* 0x00028600000a7ab9 */ /* 0x000fe20000000a00 */
[----:B------:R-:W-:Y:S02]  /*0db0*/  UIMAD.WIDE UR8, UR7, 0x4, UR8 ;  /* 0x00000004070878a5 */ /* 0x000fe4000f8e0208 */
[----:B------:R-:W-:Y:S01]  /*0dc0*/  UISETP.NE.U32.AND UP1, UPT, UR10, URZ, UPT ;  /* 0x0000003f0a00728c */ /* 0x000fe2000bf25070 */
[----:B------:R-:W-:Y:S01]  /*0dd0*/  ULDC UR4, c[0x0][0x424] ;  /* 0x0001090000047ab9 */ /* 0x000fe20000000800 */
[----:B------:R-:W-:Y:S02]  /*0de0*/  ULDC UR7, c[0x0][0x2f0] ;  /* 0x0000bc0000077ab9 */ /* 0x000fe40000000800 */
[----:B01----:R-:W-:Y:S01]  /*0df0*/  MOV R4, UR8 ;  /* 0x0000000800047c02 */ /* 0x003fe20008000f00 */
[----:B--2---:R-:W-:Y:S01]  /*0e00*/  IMAD.U32 R5, RZ, RZ, UR9 ;  /* 0x00000009ff057e24 */ /* 0x004fe2000f8e00ff */
[----:B------:R-:W-:-:S04]  /*0e10*/  ULDC.64 UR8, c[0x0][0xa28] ;  /* 0x00028a0000087ab9 */ /* 0x000fc80000000a00 */
[----:B------:R-:W2:Y:S01]  /*0e20*/  LDG.E R4, desc[UR48][R4.64] ;  /* 0x0000003004047981 */ /* 0x000ea2000c1e1900 */
[----:B------:R-:W-:Y:S02]  /*0e30*/  UISETP.NE.U32.AND UP0, UPT, UR8, URZ, UPT ;  /* 0x0000003f0800728c */ /* 0x000fe4000bf05070 */
[----:B------:R-:W-:Y:S02]  /*0e40*/  UISETP.NE.AND.EX UP1, UPT, UR11, URZ, UPT, UP1 ;  /* 0x0000003f0b00728c */ /* 0x000fe4000bf25310 */
[----:B------:R-:W-:-:S04]  /*0e50*/  UISETP.NE.AND.EX UP0, UPT, UR9, URZ, UPT, UP0 ;  /* 0x0000003f0900728c */ /* 0x000fc8000bf05300 */
[----:B------:R-:W-:Y:S02]  /*0e60*/  PLOP3.LUT P2, PT, PT, PT, UP1, 0x80, 0x0 ;  /* 0x000000000000781c */ /* 0x000fe40003f4f018 */
[----:B------:R-:W-:Y:S02]  /*0e70*/  PLOP3.LUT P0, PT, PT, PT, UP0, 0x80, 0x0 ;  /* 0x000000000000781c */ /* 0x000fe40003f0f008 */
[----:B--2---:R-:W-:-:S13]  /*0e80*/  R2UR UR40, R4 ;  /* 0x00000000042872ca */ /* 0x004fda00000e0000 */
[----:B------:R-:W-:Y:S02]  /*0e90*/  USHF.R.S32.HI UR41, URZ, 0x1f, UR40 ;  /* 0x0000001f3f297899 */ /* 0x000fe40008011428 */
[----:B------:R-:W-:-:S04]  /*0ea0*/  @UP0 ULEA UR8, UP2, UR40, UR8, 0x2 ;  /* 0x0000000828080291 */ /* 0x000fc8000f84103f */
[----:B------:R-:W-:Y:S02]  /*0eb0*/  @UP0 ULEA.HI.X UR9, UR40, UR9, UR41, 0x2, UP2 ;  /* 0x0000000928090291 */ /* 0x000fe400090f1429 */
[----:B------:R-:W-:Y:S01]  /*0ec0*/  @UP1 ULEA UR10, UP0, UR40, UR10, 0x2 ;  /* 0x0000000a280a1291 */ /* 0x000fe2000f80103f */
[----:B------:R-:W-:-:S03]  /*0ed0*/  IMAD.U32 R4, RZ, RZ, UR8 ;  /* 0x00000008ff047e24 */ /* 0x000fc6000f8e00ff */
[----:B------:R-:W-:Y:S01]  /*0ee0*/  @UP1 ULEA.HI.X UR11, UR40, UR11, UR41, 0x2, UP0 ;  /* 0x0000000b280b1291 */ /* 0x000fe200080f1429 */
[----:B------:R-:W-:Y:S01]  /*0ef0*/  IMAD.U32 R5, RZ, RZ, UR9 ;  /* 0x00000009ff057e24 */ /* 0x000fe2000f8e00ff */
[----:B------:R-:W-:Y:S01]  /*0f00*/  ULDC.64 UR8, c[0x0][0x418] ;  /* 0x0001060000087ab9 */ /* 0x000fe20000000a00 */
[----:B------:R-:W-:-:S03]  /*0f10*/  IMAD.U32 R6, RZ, RZ, UR10 ;  /* 0x0000000aff067e24 */ /* 0x000fc6000f8e00ff */
[----:B------:R-:W-:Y:S01]  /*0f20*/  IMAD.U32 R7, RZ, RZ, UR11 ;  /* 0x0000000bff077e24 */ /* 0x000fe2000f8e00ff */
[----:B------:R-:W2:Y:S04]  /*0f30*/  @P0 LDG.E R4, desc[UR48][R4.64] ;  /* 0x0000003004040981 */ /* 0x000ea8000c1e1900 */
[----:B---3--:R-:W3:Y:S01]  /*0f40*/  @P2 LDG.E R6, desc[UR48][R6.64] ;  /* 0x0000003006062981 */ /* 0x008ee2000c1e1900 */
[----:B------:R-:W-:Y:S01]  /*0f50*/  UISETP.NE.U32.AND UP0, UPT, UR8, URZ, UPT ;  /* 0x0000003f0800728c */ /* 0x000fe2000bf05070 */
[----:B------:R-:W-:Y:S01]  /*0f60*/  UMOV UR44, URZ ;  /* 0x0000003f002c7c82 */ /* 0x000fe20008000000 */
[----:B------:R-:W-:Y:S02]  /*0f70*/  UMOV UR43, UR6 ;  /* 0x00000006002b7c82 */ /* 0x000fe40008000000 */
[----:B------:R-:W-:-:S03]  /*0f80*/  UISETP.NE.AND.EX UP0, UPT, UR9, URZ, UPT, UP0 ;  /* 0x0000003f0900728c */ /* 0x000fc6000bf05300 */
        /* <DEDUP_REMOVED lines=8> */
[----:B------:R-:W-:Y:S01]  /*1010*/  ULDC.64 UR6, c[0x0][0xa00] ;  /* 0x0002800000067ab9 */ /* 0x000fe20000000a00 */
[----:B------:R-:W-:Y:S01]  /*1020*/  ULDC UR42, c[0x0][0x288] ;  /* 0x0000a200002a7ab9 */ /* 0x000fe20000000800 */
        /* <DEDUP_REMOVED lines=12> */
.L_x_4897:
[----:B------:R-:W-:Y:S05]  /*10f0*/  @!P1 BRA `(.L_x_4898) ;  /* 0x00000000001c9947 */ /* 0x000fea0003800000 */
[----:B------:R-:W-:-:S04]  /*1100*/  ULEA UR4, UP0, UR40, UR8, 0x2 ;  /* 0x0000000828047291 */ /* 0x000fc8000f80103f */
[----:B------:R-:W-:Y:S02]  /*1110*/  ULEA.HI.X UR6, UR40, UR9, UR41, 0x2, UP0 ;  /* 0x0000000928067291 */ /* 0x000fe400080f1429 */
[----:B------:R-:W-:-:S04]  /*1120*/  IMAD.U32 R4, RZ, RZ, UR4 ;  /* 0x00000004ff047e24 */ /* 0x000fc8000f8e00ff */
[----:B------:R-:W-:-:S05]  /*1130*/  IMAD.U32 R5, RZ, RZ, UR6 ;  /* 0x00000006ff057e24 */ /* 0x000fca000f8e00ff */
[----:B------:R-:W2:Y:S02]  /*1140*/  LDG.E R4, desc[UR48][R4.64] ;  /* 0x0000003004047981 */ /* 0x000ea4000c1e1900 */
[----:B--2---:R-:W-:Y:S01]  /*1150*/  R2UR UR4, R4 ;  /* 0x00000000040472ca */ /* 0x004fe200000e0000 */
[----:B------:R-:W-:-:S14]  /*1160*/  BRA `(.L_x_4899) ;  /* 0x0000000000347947 */ /* 0x000fdc0003800000 */
.L_x_4898:
        /* <DEDUP_REMOVED lines=13> */
.L_x_4899:
[----:B------:R-:W-:Y:S01]  /*1240*/  UIADD3 UR44, -UR44, UR4, URZ ;  /* 0x000000042c2c7290 */ /* 0x000fe2000fffe13f */
[----:B------:R-:W-:Y:S01]  /*1250*/  PLOP3.LUT P0, PT, PT, PT, PT, 0x80, 0x0 ;  /* 0x000000000000781c */ /* 0x000fe20003f0f070 */
[----:B------:R-:W-:Y:S01]  /*1260*/  USHF.L.U32 UR45, UR5, 0x7, URZ ;  /* 0x00000007052d7899 */ /* 0x000fe2000800063f */
[----:B------:R-:W-:Y:S01]  /*1270*/  IMAD.MOV.U32 R3, RZ, RZ, RZ ;  /* 0x000000ffff037224 */ /* 0x000fe200078e00ff */
[----:B------:R-:W-:Y:S01]  /*1280*/  ULDC UR4, c[0x0][0x448] ;  /* 0x0001120000047ab9 */ /* 0x000fe20000000800 */
[----:B------:R-:W-:Y:S01]  /*1290*/  UIADD3 UR7, UR44, 0x60, -UR42 ;  /* 0x000000602c077890 */ /* 0x000fe2000fffe82a */
[----:B------:R-:W-:Y:S01]  /*12a0*/  CS2R R8, SRZ ;  /* 0x0000000000087805 */ /* 0x000fe2000001ff00 */
[----:B------:R-:W-:Y:S01]  /*12b0*/  UISETP.NE.AND UP0, UPT, UR4, 0x1, UPT ;  /* 0x000000010400788c */ /* 0x000fe2000bf05270 */
[----:B------:R-:W-:Y:S01]  /*12c0*/  IMAD.MOV.U32 R0, RZ, RZ, RZ ;  /* 0x000000ffff007224 */ /* 0x000fe200078e00ff */
[----:B------:R-:W-:Y:S01]  /*12d0*/  UIADD3 UR6, UR45, 0x7f, URZ ;  /* 0x0000007f2d067890 */ /* 0x000fe2000fffe03f */
[----:B------:R-:W-:Y:S01]  /*12e0*/  IMAD.MOV.U32 R150, RZ, RZ, RZ ;  /* 0x000000ffff967224 */ /* 0x000fe200078e00ff */
[----:B------:R-:W-:Y:S01]  /*12f0*/  UP2UR UR47, UPR, URZ, 0x1 ;  /* 0x000000013f2f7883 */ /* 0x000fe20008000000 */
[----:B------:R-:W-:-:S02]  /*1300*/  CS2R R148, SRZ ;  /* 0x0000000000947805 */ /* 0x000fc4000001ff00 */
[----:B------:R-:W-:Y:S02]  /*1310*/  CS2R R146, SRZ ;  /* 0x0000000000927805 */ /* 0x000fe4000001ff00 */
[----:B------:R-:W-:Y:S02]  /*1320*/  CS2R R144, SRZ ;  /* 0x0000000000907805 */ /* 0x000fe4000001ff00 */
[----:B------:R-:W-:Y:S02]  /*1330*/  CS2R R142, SRZ ;  /* 0x00000000008e7805 */ /* 0x000fe4000001ff00 */
[----:B------:R-:W-:Y:S02]  /*1340*/  CS2R R140, SRZ ;  /* 0x00000000008c7805 */ /* 0x000fe4000001ff00 */
[----:B------:R-:W-:Y:S01]  /*1350*/  CS2R R138, SRZ ;  /* 0x00000000008a7805 */ /* 0x000fe2000001ff00 */
[----:B------:R-:W-:Y:S01]  /*1360*/  @UP0 ULDC UR4, c[0x0][0x44c] ;  /* 0x0001130000040ab9 */ /* 0x000fe20000000800 */
[----:B------:R-:W-:Y:S01]  /*1370*/  @UP0 ULDC UR8, c[0x0][0x450] ;  /* 0x0001140000080ab9 */ /* 0x000fe20000000800 */
[----:B------:R-:W-:Y:S01]  /*1380*/  UIMAD.WIDE.U32 UR4, UR6, UR4, URZ ;  /* 0x00000004060472a5 */ /* 0x000fe2000f8e003f */
[----:B------:R-:W-:Y:S01]  /*1390*/  CS2R R136, SRZ ;  /* 0x0000000000887805 */ /* 0x000fe2000001ff00 */
[----:B------:R-:W-:Y:S01]  /*13a0*/  UIADD3 UR4, UR44, 0x5f, URZ ;  /* 0x0000005f2c047890 */ /* 0x000fe2000fffe03f */
[----:B------:R-:W-:Y:S01]  /*13b0*/  CS2R R134, SRZ ;  /* 0x0000000000867805 */ /* 0x000fe2000001ff00 */
[----:B------:R-:W-:Y:S01]  /*13c0*/  @UP0 USHF.R.U32.HI UR6, URZ, UR8, UR5 ;  /* 0x000000083f060299 */ /* 0x000fe20008011605 */
[----:B------:R-:W-:Y:S01]  /*13d0*/  CS2R R132, SRZ ;  /* 0x0000000000847805 */ /* 0x000fe2000001ff00 */
[----:B------:R-:W-:Y:S01]  /*13e0*/  UIMAD.WIDE UR4, UR4, 0x2aaaaaab, URZ ;  /* 0x2aaaaaab040478a5 */ /* 0x000fe2000f8e023f */
[----:B------:R-:W-:Y:S01]  /*13f0*/  CS2R R130, SRZ ;  /* 0x0000000000827805 */ /* 0x000fe2000001ff00 */
[----:B------:R-:W-:Y:S01]  /*1400*/  UIADD3 UR6, UR7, UR6, URZ ;  /* 0x0000000607067290 */ /* 0x000fe2000fffe03f */
[----:B------:R-:W-:Y:S01]  /*1410*/  CS2R R128, SRZ ;  /* 0x0000000000807805 */ /* 0x000fe2000001ff00 */
[----:B------:R-:W-:Y:S01]  /*1420*/  USHF.R.U32.HI UR4, URZ, 0x1f, UR5 ;  /* 0x0000001f3f047899 */ /* 0x000fe20008011605 */
[----:B------:R-:W-:Y:S01]  /*1430*/  CS2R R126, SRZ ;  /* 0x00000000007e7805 */ /* 0x000fe2000001ff00 */
[----:B------:R-:W-:Y:S01]  /*1440*/  UIMAD.WIDE UR6, UR6, 0x2aaaaaab, URZ ;  /* 0x2aaaaaab060678a5 */ /* 0x000fe2000f8e023f */
[----:B------:R-:W-:Y:S01]  /*1450*/  CS2R R124, SRZ ;  /* 0x00000000007c7805 */ /* 0x000fe2000001ff00 */
[----:B------:R-:W-:Y:S01]  /*1460*/  ULEA.HI.SX32 UR4, UR5, UR4, 0x1c ;  /* 0x0000000405047291 */ /* 0x000fe2000f8fe23f */
[----:B------:R-:W-:Y:S01]  /*1470*/  CS2R R122, SRZ ;  /* 0x00000000007a7805 */ /* 0x000fe2000001ff00 */
[----:B------:R-:W-:Y:S01]  /*1480*/  USHF.R.U32.HI UR6, URZ, 0x1f, UR7 ;  /* 0x0000001f3f067899 */ /* 0x000fe20008011607 */
[----:B------:R-:W-:-:S02]  /*1490*/  CS2R R120, SRZ ;  /* 0x0000000000787805 */ /* 0x000fc4000001ff00 */
[----:B------:R-:W-:Y:S02]  /*14a0*/  CS2R R118, SRZ ;  /* 0x0000000000767805 */ /* 0x000fe4000001ff00 */
[----:B------:R-:W-:Y:S01]  /*14b0*/  CS2R R116, SRZ ;  /* 0x0000000000747805 */ /* 0x000fe2000001ff00 */
[----:B------:R-:W-:Y:S01]  /*14c0*/  ULEA.HI.SX32 UR6, UR7, UR6, 0x1c ;  /* 0x0000000607067291 */ /* 0x000fe2000f8fe23f */
[----:B------:R-:W-:Y:S02]  /*14d0*/  CS2R R114, SRZ ;  /* 0x0000000000727805 */ /* 0x000fe4000001ff00 */
[----:B------:R-:W-:Y:S02]  /*14e0*/  CS2R R112, SRZ ;  /* 0x0000000000707805 */ /* 0x000fe4000001ff00 */
[----:B------:R-:W-:Y:S01]  /*14f0*/  CS2R R110, SRZ ;  /* 0x00000000006e7805 */ /* 0x000fe2000001ff00 */
[----:B------:R-:W-:Y:S01]  /*1500*/  UISETP.LT.AND UP0, UPT, UR4, UR6, UPT ;  /* 0x000000060400728c */ /* 0x000fe2000bf01270 */
[----:B------:R-:W-:-:S02]  /*1510*/  CS2R R108, SRZ ;  /* 0x00000000006c7805 */ /* 0x000fc4000001ff00 */
[----:B------:R-:W-:Y:S02]  /*1520*/  CS2R R106, SRZ ;  /* 0x00000000006a7805 */ /* 0x000fe4000001ff00 */
[----:B------:R-:W-:Y:S01]  /*1530*/  CS2R R104, SRZ ;  /* 0x0000000000687805 */ /* 0x000fe2000001ff00 */
[----:B------:R-:W-:Y:S01]  /*1540*/  USEL UR50, UR4, UR6, UP0 ;  /* 0x0000000604327287 */ /* 0x000fe20008000000 */
[----:B------:R-:W-:Y:S01]  /*1550*/  IMAD.MOV.U32 R170, RZ, RZ, RZ ;  /* 0x000000ffffaa7224 */ /* 0x000fe200078e00ff */
[----:B------:R-:W-:Y:S02]  /*1560*/  CS2R R168, SRZ ;  /* 0x0000000000a87805 */ /* 0x000fe4000001ff00 */
[----:B------:R-:W-:Y:S01]  /*1570*/  CS2R R100, SRZ ;  /* 0x0000000000647805 */ /* 0x000fe2000001ff00 */
[----:B------:R-:W-:Y:S01]  /*1580*/  UISETP.GE.AND UP0, UPT, UR50, 0x1, UPT ;  /* 0x000000013200788c */ /* 0x000fe2000bf06270 */
[----:B------:R-:W-:Y:S02]  /*1590*/  CS2R R166, SRZ ;  /* 0x0000000000a67805 */ /* 0x000fe4000001ff00 */
[----:B------:R-:W-:-:S02]  /*15a0*/  CS2R R96, SRZ ;  /* 0x0000000000607805 */ /* 0x000fc4000001ff00 */
[----:B------:R-:W-:Y:S02]  /*15b0*/  CS2R R86, SRZ ;  /* 0x0000000000567805 */ /* 0x000fe4000001ff00 */
[----:B------:R-:W-:Y:S02]  /*15c0*/  CS2R R92, SRZ ;  /* 0x00000000005c7805 */ /* 0x000fe4000001ff00 */
[----:B------:R-:W-:Y:S02]  /*15d0*/  CS2R R90, SRZ ;  /* 0x00000000005a7805 */ /* 0x000fe4000001ff00 */
[----:B------:R-:W-:Y:S02]  /*15e0*/  PLOP3.LUT P1, PT, PT, PT, UP0, 0x80, 0x0 ;  /* 0x000000000000781c */ /* 0x000fe40003f2f008 */
        /* <DEDUP_REMOVED lines=63> */
[----:B-1----:R-:W-:Y:S05]  /*19e0*/  CALL.ABS.NOINC R14 ;  /* 0x000000000e007343 */ /* 0x002fea0003c00000 */
.L_x_4901:
        /* <DEDUP_REMOVED lines=10> */
.L_x_5041:
[----:B0-----:R-:W-:Y:S01]  /*1a90*/  IMAD.U32 R0, RZ, RZ, UR46 ;  /* 0x0000002eff007e24 */ /* 0x001fe2000f8e00ff */
[----:B------:R-:W-:Y:S05]  /*1aa0*/  WARPSYNC.ALL ;  /* 0x0000000000007948 */ /* 0x000fea0003800000 */
[----:B------:R0:W-:Y:S01]  /*1ab0*/  BAR.SYNC.DEFER_BLOCKING R7, 0x100 ;  /* 0x000400070000751d */ /* 0x0001e20000010000 */
[----:B------:R-:W-:-:S13]  /*1ac0*/  ISETP.NE.AND P0, PT, R0, 0x3, PT ;  /* 0x000000030000780c */ /* 0x000fda0003f05270 */
[----:B0-----:R-:W-:Y:S05]  /*1ad0*/  @!P0 BRA `(.L_x_4903) ;  /* 0x0000000000048947 */ /* 0x001fea0003800000 */
[----:B------:R-:W-:Y:S01]  /*1ae0*/  BPT.TRAP 0x1 ;  /* 0x000000040000795c */ /* 0x000fe20000300000 */
.L_x_4903:
[----:B------:R-:W-:Y:S01]  /*1af0*/  ULEA UR22, UR38, UR51, 0x3 ;  /* 0x0000003326167291 */ /* 0x000fe2000f8e183f */
[----:B------:R-:W-:-:S05]  /*1b00*/  IMAD.U32 R8, RZ, RZ, UR37 ;  /* 0x00000025ff087e24 */ /* 0x000fca000f8e00ff */
[----:B------:R-:W-:-:S04]  /*1b10*/  SHF.L.U32 R8, R8, 0x1f, RZ ;  /* 0x0000001f08087819 */ /* 0x000fc800000006ff */
[----:B------:R0:W1:Y:S01]  /*1b20*/  SYNCS.PHASECHK.TRANS64.TRYWAIT P1, [UR22+0x22830], R8 ;  /* 0x02283008ff0075a7 */ /* 0x0000620008020156 */
[----:B------:R-:W-:Y:S05]  /*1b30*/  @!P0 BRA `(.L_x_4904) ;  /* 0x0000000000048947 */ /* 0x000fea0003800000 */
[----:B------:R-:W-:Y:S01]  /*1b40*/  BPT.TRAP 0x1 ;  /* 0x000000040000795c */ /* 0x000fe20000300000 */
.L_x_4904:
[----:B-1----:R-:W-:Y:S05]  /*1b50*/  @P1 BRA `(.L_x_4905) ;  /* 0x0000000000081947 */ /* 0x002fea0003800000 */
[----:B------:R-:W1:Y:S02]  /*1b60*/  SYNCS.PHASECHK.TRANS64.TRYWAIT P1, [UR22+0x22830], R8 ;  /* 0x02283008ff0075a7 */ /* 0x000e640008020156 */
[----:B-1----:R-:W-:Y:S05]  /*1b70*/  @!P1 BRA `(.L_x_4906) ;  /* 0x000000ec00a49947 */ /* 0x002fea0003800000 */
.L_x_4905:
[----:B------:R-:W-:Y:S01]  /*1b80*/  UIADD3 UR4, UR51, 0x1c400, URZ ;  /* 0x0001c40033047890 */ /* 0x000fe2000fffe03f */
[----:B------:R-:W-:Y:S01]  /*1b90*/  WARPGROUP.ARRIVE ;  /* 0x00000000000079c5 */ /* 0x000fe20000000000 */
[----:B------:R-:W-:-:S05]  /*1ba0*/  ULOP3.LUT UR16, UR53, 0x10000, URZ, 0xfc, !UPT ;  /* 0x0001000035107892 */ /* 0x000fca000f8efc3f */
[----:B------:R-:W2:Y:S01]  /*1bb0*/  S2R R0, SR_TID.X ;  /* 0x0000000000007919 */ /* 0x000ea20000002100 */
[----:B------:R-:W-:Y:S01]  /*1bc0*/  USHF.R.U32.HI UR4, URZ, 0x4, UR4 ;  /* 0x000000043f047899 */ /* 0x000fe20008011604 */
[----:B------:R-:W-:Y:S01]  /*1bd0*/  UMOV UR17, 0x40000040 ;  /* 0x4000004000117882 */ /* 0x000fe20000000000 */
[----:B------:R-:W-:Y:S02]  /*1be0*/  UMOV UR19, 0x40000040 ;  /* 0x4000004000137882 */ /* 0x000fe40000000000 */
[----:B------:R-:W-:Y:S01]  /*1bf0*/  ULOP3.LUT UR4, UR4, 0x3fff, URZ, 0xc0, !UPT ;  /* 0x00003fff04047892 */ /* 0x000fe2000f8ec03f */
[----:B------:R-:W-:Y:S01]  /*1c00*/  UMOV UR5, 0x40000040 ;  /* 0x4000004000057882 */ /* 0x000fe20000000000 */
[----:B------:R-:W-:Y:S02]  /*1c10*/  UMOV UR7, 0x40000040 ;  /* 0x4000004000077882 */ /* 0x000fe40000000000 */
[----:B------:R-:W-:Y:S02]  /*1c20*/  ULOP3.LUT UR20, UR4, 0x10000, URZ, 0xfc, !UPT ;  /* 0x0001000004147892 */ /* 0x000fe4000f8efc3f */
[----:B------:R-:W-:-:S02]  /*1c30*/  UIADD3 UR4, UR16, 0x2, URZ ;  /* 0x0000000210047890 */ /* 0x000fc4000fffe03f */
[----:B------:R-:W-:Y:S02]  /*1c40*/  UIMAD UR18, UR38, 0x300, UR20 ;  /* 0x00000300261278a4 */ /* 0x000fe4000f8e0214 */
[----:B------:R-:W-:Y:S02]  /*1c50*/  UIADD3 UR8, UR16, 0x4, URZ ;  /* 0x0000000410087890 */ /* 0x000fe4000fffe03f */
[----:B------:R-:W-:Y:S02]  /*1c60*/  UIADD3 UR6, UR18, 0x2, URZ ;  /* 0x0000000212067890 */ /* 0x000fe4000fffe03f */
[----:B------:R-:W-:Y:S01]  /*1c70*/  UIADD3 UR10, UR18, 0x4, URZ ;  /* 0x00000004120a7890 */ /* 0x000fe2000fffe03f */
[----:B------:R-:W-:Y:S02]  /*1c80*/  UMOV UR9, 0x40000040 ;  /* 0x4000004000097882 */ /* 0x000fe40000000000 */
[----:B------:R-:W-:Y:S01]  /*1c90*/  HGMMA.64x96x16.F32.BF16 R24, gdesc[UR16], RZ, !UPT, gsb0 ;  /* 0x01600000101879f0 */ /* 0x000fe2000c0018ff */
[----:B------:R-:W-:Y:S01]  /*1ca0*/  UMOV UR11, 0x40000040 ;  /* 0x40000040000b7882 */ /* 0x000fe20000000000 */
[----:B------:R-:W-:-:S02]  /*1cb0*/  UIADD3 UR12, UR16, 0x6, URZ ;  /* 0x00000006100c7890 */ /* 0x000fc4000fffe03f */
        /* <DEDUP_REMOVED lines=18> */
.L_x_4907:
[----:B------:R-:W-:Y:S01]  /*1de0*/  UISETP.NE.AND UP0, UPT, UR47, URZ, UPT ;  /* 0x0000003f2f00728c */ /* 0x000fe2000bf05270 */
[----:B-1----:R-:W-:Y:S01]  /*1df0*/  VIADD R3, R16, UR45 ;  /* 0x0000002d10037c36 */ /* 0x002fe20008000000 */
[----:B------:R-:W-:Y:S01]  /*1e00*/  ULDC UR10, c[0x0][0x988] ;  /* 0x00026200000a7ab9 */ /* 0x000fe20000000800 */
[----:B------:R-:W-:-:S03]  /*1e10*/  IMAD.U32 R5, RZ, RZ, UR42 ;  /* 0x0000002aff057e24 */ /* 0x000fc6000f8e00ff */
[----:B------:R-:W-:Y:S02]  /*1e20*/  PLOP3.LUT P1, PT, PT, PT, UP0, 0x80, 0x0 ;  /* 0x000000000000781c */ /* 0x000fe40003f2f008 */
[----:B------:R-:W-:-:S03]  /*1e30*/  PLOP3.LUT P2, PT, PT, PT, UP0, 0x80, 0x0 ;  /* 0x000000000000781c */ /* 0x000fc60003f4f008 */
[----:B------:R-:W-:-:S08]  /*1e40*/  @UP0 ULDC UR6, c[0x0][0x44c] ;  /* 0x0001130000060ab9 */ /* 0x000fd00000000800 */
[----:B------:R-:W-:Y:S01]  /*1e50*/  @P1 IMAD.HI.U32 R4, R3, UR6, RZ ;  /* 0x0000000603041c27 */ /* 0x000fe2000f8e00ff */
[----:B------:R-:W-:-:S04]  /*1e60*/  @UP0 ULDC UR6, c[0x0][0x450] ;  /* 0x0001140000060ab9 */ /* 0x000fc80000000800 */
[----:B------:R-:W-:Y:S01]  /*1e70*/  @P2 SHF.R.U32.HI R3, RZ, UR6, R4 ;  /* 0x00000006ff032c19 */ /* 0x000fe20008011604 */
[----:B------:R-:W-:-:S04]  /*1e80*/  UIMAD UR6, UR50, -0x60, UR44 ;  /* 0xffffffa0320678a4 */ /* 0x000fc8000f8e022c */
[----:B------:R-:W1:Y:S01]  /*1e90*/  SHFL.IDX PT, R6, R3, 0x1, 0x1c1f ;  /* 0x003c1f0003067f89 */ /* 0x000e6200000e0000 */
[----:B------:R-:W-:-:S03]  /*1ea0*/  UIADD3 UR6, UR6, 0x60, URZ ;  /* 0x0000006006067890 */ /* 0x000fc6000fffe03f */
[----:B------:R-:W3:Y:S03]  /*1eb0*/  SHFL.IDX PT, R3, R3, RZ, 0x1c1f ;  /* 0x001c1fff03037589 */ /* 0x000ee600000e0000 */
[----:B------:R-:W-:Y:S01]  /*1ec0*/  IMAD.U32 R4, RZ, RZ, UR6 ;  /* 0x00000006ff047e24 */ /* 0x000fe2000f8e00ff */
[----:B------:R-:W-:-:S03]  /*1ed0*/  UIADD3 UR6, UR22, 0x22840, URZ ;  /* 0x0002284016067890 */ /* 0x000fc6000fffe03f */
[----:B------:R-:W-:Y:S01]  /*1ee0*/  IMAD R4, R17, -0x2, R4 ;  /* 0xfffffffe11047824 */ /* 0x000fe200078e0204 */
[----:B------:R-:W-:-:S04]  /*1ef0*/  UPRMT UR6, UR52, 0x654, UR6 ;  /* 0x0000065434067896 */ /* 0x000fc80008000006 */
[----:B------:R-:W-:-:S05]  /*1f00*/  IADD3 R5, -R5, 0x1, R4 ;  /* 0x0000000105057810 */ /* 0x000fca0007ffe104 */
        /* <DEDUP_REMOVED lines=327> */
.L_x_4908:
[----:B------:R1:W3:Y:S01]  /*3380*/  SYNCS.PHASECHK.TRANS64.TRYWAIT P1, [UR22+0x22850], R8 ;  /* 0x02285008ff0075a7 */ /* 0x0002e20008020156 */
[----:B------:R-:W-:Y:S05]  /*3390*/  @!P0 BRA `(.L_x_4909) ;  /* 0x0000000000048947 */ /* 0x000fea0003800000 */
[----:B------:R-:W-:Y:S01]  /*33a0*/  BPT.TRAP 0x1 ;  /* 0x000000040000795c */ /* 0x000fe20000300000 */
.L_x_4909:
[----:B---3--:R-:W-:Y:S05]  /*33b0*/  @P1 BRA `(.L_x_4910) ;  /* 0x0000000000081947 */ /* 0x008fea0003800000 */
[----:B------:R-:W3:Y:S02]  /*33c0*/  SYNCS.PHASECHK.TRANS64.TRYWAIT P1, [UR22+0x22850], R8 ;  /* 0x02285008ff0075a7 */ /* 0x000ee40008020156 */
[----:B---3--:R-:W-:Y:S05]  /*33d0*/  @!P1 BRA `(.L_x_4911) ;  /* 0x000000d400a49947 */ /* 0x008fea0003800000 */
.L_x_4910:
        /* <DEDUP_REMOVED lines=43> */
.L_x_4912:
[----:B------:R-:W-:Y:S01]  /*3690*/  UISETP.NE.AND UP0, UPT, UR47, URZ, UPT ;  /* 0x0000003f2f00728c */ /* 0x000fe2000bf05270 */
[----:B------:R-:W4:Y:S01]  /*36a0*/  S2UR UR14, SR_CgaCtaId ;  /* 0x00000000000e79c3 */ /* 0x000f220000008800 */
[----:B------:R-:W-:Y:S01]  /*36b0*/  UMOV UR11, UR45 ;  /* 0x0000002d000b7c82 */ /* 0x000fe20008000000 */
[----:B------:R-:W-:Y:S02]  /*36c0*/  UIADD3 UR22, UR22, 0x22860, URZ ;  /* 0x0002286016167890 */ /* 0x000fe4000fffe03f */
[----:B------:R-:W-:-:S06]  /*36d0*/  UIADD3 UR50, UR50, -0x2, URZ ;  /* 0xfffffffe32327890 */ /* 0x000fcc000fffe03f */
[----:B------:R-:W-:Y:S01]  /*36e0*/  @UP0 ULDC UR6, c[0x0][0x44c] ;  /* 0x0001130000060ab9 */ /* 0x000fe20000000800 */
[----:B------:R-:W-:Y:S01]  /*36f0*/  @UP0 ULDC UR15, c[0x0][0x450] ;  /* 0x00011400000f0ab9 */ /* 0x000fe20000000800 */
[----:B------:R-:W-:-:S04]  /*3700*/  UIMAD.WIDE.U32 UR6, UR45, UR6, URZ ;  /* 0x000000062d0672a5 */ /* 0x000fc8000f8e003f */
[----:B------:R-:W-:-:S04]  /*3710*/  @UP0 USHF.R.U32.HI UR11, URZ, UR15, UR7 ;  /* 0x0000000f3f0b0299 */ /* 0x000fc80008011607 */
[----:B------:R-:W-:-:S04]  /*3720*/  UIADD3 UR6, UR11, UR44, -UR42 ;  /* 0x0000002c0b067290 */ /* 0x000fc8000fffe82a */
        /* <DEDUP_REMOVED lines=12> */
[----:B01----:R-:W-:-:S07]  /*37f0*/  IMAD.MOV.U32 R8, RZ, RZ, R6 ;  /* 0x000000ffff087224 */ /* 0x003fce00078e0006 */
.L_x_4924:
[----:B------:R-:W-:-:S04]  /*3800*/  UIADD3 UR38, UR38, 0x1, URZ ;  /* 0x0000000126267890 */ /* 0x000fc8000fffe03f */
[----:B------:R-:W-:-:S04]  /*3810*/  UISETP.NE.AND UP0, UPT, UR38, 0x2, UPT ;  /* 0x000000022600788c */ /* 0x000fc8000bf05270 */
[----:B------:R-:W-:Y:S02]  /*3820*/  USEL UR6, URZ, 0x1, UP0 ;  /* 0x000000013f067887 */ /* 0x000fe40008000000 */
[----:B------:R-:W-:Y:S02]  /*3830*/  USEL UR38, UR38, URZ, UP0 ;  /* 0x0000003f26267287 */ /* 0x000fe40008000000 */
[----:B------:R-:W-:Y:S01]  /*3840*/  ULOP3.LUT UR37, UR37, UR6, URZ, 0x3c, !UPT ;  /* 0x0000000625257292 */ /* 0x000fe2000f8e3c3f */
[----:B012---:R-:W-:Y:S11]  /*3850*/  @!P0 BRA `(.L_x_4914) ;  /* 0x0000000000048947 */ /* 0x007ff60003800000 */
[----:B------:R-:W-:Y:S01]  /*3860*/  BPT.TRAP 0x1 ;  /* 0x000000040000795c */ /* 0x000fe20000300000 */
.L_x_4914:
        /* <DEDUP_REMOVED lines=9> */
.L_x_4915:
[----:B-1----:R-:W-:Y:S05]  /*3900*/  @P1 BRA `(.L_x_4916) ;  /* 0x0000000000081947 */ /* 0x002fea0003800000 */
[----:B------:R-:W1:Y:S02]  /*3910*/  SYNCS.PHASECHK.TRANS64.TRYWAIT P1, [UR25+0x22830], R7 ;  /* 0x02283007ff0075a7 */ /* 0x000e640008020159 */
[----:B-1----:R-:W-:Y:S05]  /*3920*/  @!P1 BRA `(.L_x_4917) ;  /* 0x000000d000689947 */ /* 0x002fea0003800000 */
.L_x_4916:
        /* <DEDUP_REMOVED lines=26> */
.L_x_4918:
[----:B------:R-:W-:Y:S01]  /*3ad0*/  UISETP.NE.AND UP0, UPT, UR47, URZ, UPT ;  /* 0x0000003f2f00728c */ /* 0x000fe2000bf05270 */
[----:B------:R-:W-:Y:S01]  /*3ae0*/  VIADD R10, R16, UR45 ;  /* 0x0000002d100a7c36 */ /* 0x000fe20008000000 */
[----:B------:R-:W-:Y:S01]  /*3af0*/  UMOV UR10, UR23 ;  /* 0x00000017000a7c82 */ /* 0x000fe20008000000 */
[----:B------:R-:W-:Y:S02]  /*3b00*/  IMAD.MOV.U32 R6, RZ, RZ, -0x2 ;  /* 0xfffffffeff067424 */ /* 0x000fe400078e00ff */
        /* <DEDUP_REMOVED lines=9> */
[----:B------:R-:W2:Y:S04]  /*3ba0*/  SHFL.IDX PT, R5, R10, 0x1, 0x1c1f ;  /* 0x003c1f000a057f89 */ /* 0x000ea800000e0000 */
[----:B------:R-:W-:Y:S01]  /*3bb0*/  IMAD R6, R17, R6, UR6 ;  /* 0x0000000611067e24 */ /* 0x000fe2000f8e0206 */
[----:B------:R-:W-:-:S04]  /*3bc0*/  UIADD3 UR6, UR25, 0x22840, URZ ;  /* 0x0002284019067890 */ /* 0x000fc8000fffe03f */
[----:B------:R-:W-:Y:S01]  /*3bd0*/  IADD3 R6, -R11, UR44, R6 ;  /* 0x0000002c0b067c10 */ /* 0x000fe2000fffe106 */
[----:B------:R-:W-:-:S09]  /*3be0*/  UPRMT UR6, UR24, 0x654, UR6 ;  /* 0x0000065418067896 */ /* 0x000fd20008000006 */
[----:B------:R-:W-:Y:S01]  /*3bf0*/  SYNCS.ARRIVE.TRANS64.RED.A1T0 RZ, [UR6], RZ ;  /* 0x000000ffffff79a7 */ /* 0x000fe20008100406 */
[----:B--2---:R-:W-:-:S05]  /*3c00*/  IMAD.IADD R5, R6, 0x1, R5 ;  /* 0x0000000106057824 */ /* 0x004fca00078e0205 */
        /* <DEDUP_REMOVED lines=74> */
[----:B--2---:R-:W-:-:S05]  /*40b0*/  IMAD.IADD R6, R6, 0x1, R5 ;  /* 0x0000000106067824 */ /* 0x004fca00078e0205 */
        /* <DEDUP_REMOVED lines=391> */
.L_x_4919:
[----:B------:R0:W2:Y:S01]  /*5930*/  SYNCS.PHASECHK.TRANS64.TRYWAIT P1, [UR25+0x22850], R7 ;  /* 0x02285007ff0075a7 */ /* 0x0000a20008020159 */
[----:B------:R-:W-:Y:S05]  /*5940*/  @!P0 BRA `(.L_x_4920) ;  /* 0x0000000000048947 */ /* 0x000fea0003800000 */
[----:B------:R-:W-:Y:S01]  /*5950*/  BPT.TRAP 0x1 ;  /* 0x000000040000795c */ /* 0x000fe20000300000 */
.L_x_4920:
[----:B------:R-:W-:Y:S01]  /*5960*/  VIADD R8, R210, 0x8 ;  /* 0x00000008d2087836 */ /* 0x000fe20000000000 */
[----:B--2---:R-:W-:Y:S06]  /*5970*/  @P1 BRA `(.L_x_4921) ;  /* 0x0000000000081947 */ /* 0x004fec0003800000 */
[----:B------:R-:W2:Y:S02]  /*5980*/  SYNCS.PHASECHK.TRANS64.TRYWAIT P1, [UR25+0x22850], R7 ;  /* 0x02285007ff0075a7 */ /* 0x000ea40008020159 */
[----:B--2---:R-:W-:Y:S05]  /*5990*/  @!P1 BRA `(.L_x_4922) ;  /* 0x000000b000649947 */ /* 0x004fea0003800000 */
.L_x_4921:
        /* <DEDUP_REMOVED lines=39> */
.L_x_4923:
[----:B------:R-:W-:Y:S01]  /*5c10*/  UISETP.GT.AND UP0, UPT, UR50, UR22, UPT ;  /* 0x000000163200728c */ /* 0x000fe2000bf04270 */
[----:B------:R-:W-:Y:S01]  /*5c20*/  IMAD.MOV.U32 R9, RZ, RZ, R5 ;  /* 0x000000ffff097224 */ /* 0x000fe200078e0005 */
[----:B------:R-:W-:Y:S01]  /*5c30*/  UIADD3 UR25, UR25, 0x22860, URZ ;  /* 0x0002286019197890 */ /* 0x000fe2000fffe03f */
[----:B------:R-:W-:Y:S01]  /*5c40*/  MOV R8, R6 ;  /* 0x0000000600087202 */ /* 0x000fe20000000f00 */
[----:B------:R-:W-:Y:S02]  /*5c50*/  UIADD3 UR50, UR50, -0x1, URZ ;  /* 0xffffffff32327890 */ /* 0x000fe4000fffe03f */
[----:B------:R-:W-:Y:S01]  /*5c60*/  PLOP3.LUT P1, PT, PT, PT, UP0, 0x80, 0x0 ;  /* 0x000000000000781c */ /* 0x000fe20003f2f008 */
[----:B------:R-:W-:-:S09]  /*5c70*/  UPRMT UR25, UR24, 0x654, UR25 ;  /* 0x0000065418197896 */ /* 0x000fd20008000019 */
[----:B------:R-:W-:Y:S03]  /*5c80*/  SYNCS.ARRIVE.TRANS64.RED.A1T0 RZ, [UR25], RZ ;  /* 0x000000ffffff79a7 */ /* 0x000fe60008100419 */
[----:B------:R-:W-:Y:S05]  /*5c90*/  @P1 BRA `(.L_x_4924) ;  /* 0xffffffd800d81947 */ /* 0x000fea000383ffff */
.L_x_4913:
[----:B------:R-:W-:-:S13]  /*5ca0*/  ISETP.LE.AND P1, PT, RZ, UR50, PT ;  /* 0x00000032ff007c0c */ /* 0x000fda000bf23270 */
[----:B------:R-:W-:Y:S05]  /*5cb0*/  @!P1 BRA `(.L_x_4925) ;  /* 0x0000001c00509947 */ /* 0x000fea0003800000 */
[----:B------:R-:W-:Y:S01]  /*5cc0*/  IMAD.MOV.U32 R212, RZ, RZ, R5 ;  /* 0x000000ffffd47224 */ /* 0x000fe200078e0005 */
[----:B------:R-:W-:Y:S01]  /*5cd0*/  ULDC UR22, c[0x0][0x988] ;  /* 0x0002620000167ab9 */ /* 0x000fe20000000800 */
[----:B---3--:R-:W-:-:S07]  /*5ce0*/  IMAD.MOV.U32 R9, RZ, RZ, R6 ;  /* 0x000000ffff097224 */ /* 0x008fce00078e0006 */
.L_x_4936:
[----:B------:R-:W-:-:S04]  /*5cf0*/  UIADD3 UR38, UR38, 0x1, URZ ;  /* 0x0000000126267890 */ /* 0x000fc8000fffe03f */
[----:B------:R-:W-:-:S04]  /*5d00*/  UISETP.NE.AND UP0, UPT, UR38, 0x2, UPT ;  /* 0x000000022600788c */ /* 0x000fc8000bf05270 */
[----:B------:R-:W-:Y:S02]  /*5d10*/  USEL UR6, URZ, 0x1, UP0 ;  /* 0x000000013f067887 */ /* 0x000fe40008000000 */
[----:B------:R-:W-:Y:S02]  /*5d20*/  USEL UR38, UR38, URZ, UP0 ;  /* 0x0000003f26267287 */ /* 0x000fe40008000000 */
[----:B------:R-:W-:Y:S01]  /*5d30*/  ULOP3.LUT UR37, UR37, UR6, URZ, 0x3c, !UPT ;  /* 0x0000000625257292 */ /* 0x000fe2000f8e3c3f */
[----:B-1----:R-:W-:Y:S11]  /*5d40*/  @!P0 BRA `(.L_x_4926) ;  /* 0x0000000000048947 */ /* 0x002ff60003800000 */
[----:B------:R-:W-:Y:S01]  /*5d50*/  BPT.TRAP 0x1 ;  /* 0x000000040000795c */ /* 0x000fe20000300000 */
.L_x_4926:
        /* <DEDUP_REMOVED lines=9> */
.L_x_4927:
[----:B--2---:R-:W-:Y:S05]  /*5df0*/  @P1 BRA `(.L_x_4928) ;  /* 0x0000000000081947 */ /* 0x004fea0003800000 */
[----:B------:R-:W2:Y:S02]  /*5e00*/  SYNCS.PHASECHK.TRANS64.TRYWAIT P1, [UR24+0x22830], R7 ;  /* 0x02283007ff0075a7 */ /* 0x000ea40008020158 */
[----:B--2---:R-:W-:Y:S05]  /*5e10*/  @!P1 BRA `(.L_x_4929) ;  /* 0x000000ac005c9947 */ /* 0x004fea0003800000 */
.L_x_4928:
        /* <DEDUP_REMOVED lines=26> */
.L_x_4930:
        /* <DEDUP_REMOVED lines=366> */
.L_x_4931:
[----:B------:R0:W1:Y:S01]  /*76a0*/  SYNCS.PHASECHK.TRANS64.TRYWAIT P1, [UR24+0x22850], R7 ;  /* 0x02285007ff0075a7 */ /* 0x0000620008020158 */
[----:B------:R-:W-:Y:S05]  /*76b0*/  @!P0 BRA `(.L_x_4932) ;  /* 0x0000000000048947 */ /* 0x000fea0003800000 */
[----:B------:R-:W-:Y:S01]  /*76c0*/  BPT.TRAP 0x1 ;  /* 0x000000040000795c */ /* 0x000fe20000300000 */
.L_x_4932:
[----:B------:R-:W-:Y:S01]  /*76d0*/  VIADD R8, R214, 0x8 ;  /* 0x00000008d6087836 */ /* 0x000fe20000000000 */
[----:B-1----:R-:W-:Y:S06]  /*76e0*/  @P1 BRA `(.L_x_4933) ;  /* 0x0000000000081947 */ /* 0x002fec0003800000 */
[----:B------:R-:W1:Y:S02]  /*76f0*/  SYNCS.PHASECHK.TRANS64.TRYWAIT P1, [UR24+0x22850], R7 ;  /* 0x02285007ff0075a7 */ /* 0x000e640008020158 */
[----:B-1----:R-:W-:Y:S05]  /*7700*/  @!P1 BRA `(.L_x_4934) ;  /* 0x0000009400389947 */ /* 0x002fea0003800000 */
.L_x_4933:
        /* <DEDUP_REMOVED lines=39> */
.L_x_4935:
[----:B------:R-:W-:Y:S01]  /*7980*/  UIADD3 UR24, UR24, 0x22860, URZ ;  /* 0x0002286018187890 */ /* 0x000fe2000fffe03f */
[----:B------:R-:W-:Y:S01]  /*7990*/  ISETP.LT.AND P1, PT, RZ, UR50, PT ;  /* 0x00000032ff007c0c */ /* 0x000fe2000bf21270 */
[----:B------:R-:W-:Y:S01]  /*79a0*/  UIADD3 UR50, UR50, -0x1, URZ ;  /* 0xffffffff32327890 */ /* 0x000fe2000fffe03f */
[----:B------:R-:W-:Y:S01]  /*79b0*/  IMAD.MOV.U32 R212, RZ, RZ, R5 ;  /* 0x000000ffffd47224 */ /* 0x000fe200078e0005 */
[----:B------:R-:W-:Y:S01]  /*79c0*/  UPRMT UR24, UR23, 0x654, UR24 ;  /* 0x0000065417187896 */ /* 0x000fe20008000018 */
[----:B------:R-:W-:-:S08]  /*79d0*/  IMAD.MOV.U32 R9, RZ, RZ, R6 ;  /* 0x000000ffff097224 */ /* 0x000fd000078e0006 */
[----:B------:R-:W-:Y:S01]  /*79e0*/  SYNCS.ARRIVE.TRANS64.RED.A1T0 RZ, [UR24], RZ ;  /* 0x000000ffffff79a7 */ /* 0x000fe20008100418 */
[----:B------:R-:W-:Y:S05]  /*79f0*/  @P1 BRA `(.L_x_4936) ;  /* 0xffffffe000bc1947 */ /* 0x000fea000383ffff */
.L_x_4925:
        /* <DEDUP_REMOVED lines=16> */
[----:B-1----:R-:W-:-:S05]  /*7b00*/  FADD.FTZ R9, R9, R4 ;  /* 0x0000000409097221 */ /* 0x002fca0000010000 */
[----:B------:R-:W1:Y:S01]  /*7b10*/  SHFL.BFLY PT, R10, R9, 0x1, 0x1f ;  /* 0x0c201f00090a7f89 */ /* 0x000e6200000e0000 */
[----:B0-----:R-:W-:Y:S01]  /*7b20*/  FADD.FTZ R11, R8, R7 ;  /* 0x00000007080b7221 */ /* 0x001fe20000010000 */
[----:B------:R-:W-:Y:S02]  /*7b30*/  IMAD.MOV.U32 R7, RZ, RZ, RZ ;  /* 0x000000ffff077224 */ /* 0x000fe400078e00ff */
[----:B------:R-:W-:Y:S02]  /*7b40*/  IMAD.MOV.U32 R8, RZ, RZ, -0x800000 ;  /* 0xff800000ff087424 */ /* 0x000fe400078e00ff */
        /* <DEDUP_REMOVED lines=142> */
.L_x_4900:
[----:B------:R-:W0:Y:S08]  /*8430*/  S2UR UR4, SR_CgaCtaId ;  /* 0x00000000000479c3 */ /* 0x000e300000008800 */
[----:B------:R-:W-:Y:S06]  /*8440*/  BAR.SYNC.DEFER_BLOCKING 0x5, 0x180 ;  /* 0x0146000000007b1d */ /* 0x000fec0000010000 */
[----:B------:R-:W-:Y:S01]  /*8450*/  UMOV UR10, 0x400 ;  /* 0x00000400000a7882 */ /* 0x000fe20000000000 */
[----:B------:R-:W-:Y:S01]  /*8460*/  BSSY B0, `(.L_x_4937) ;  /* 0x00002d6000007945 */ /* 0x000fe20003800000 */
[----:B0-----:R-:W-:-:S09]  /*8470*/  ULEA UR10, UR4, UR10, 0x18 ;  /* 0x0000000a040a7291 */ /* 0x001fd2000f8ec03f */
[----:B------:R-:W0:Y:S02]  /*8480*/  LDS.128 R4, [UR10+0x228d0] ;  /* 0x0228d00aff047984 */ /* 0x000e240008000c00 */
[----:B0-----:R-:W-:Y:S02]  /*8490*/  R2UR UR5, R5 ;  /* 0x00000000050572ca */ /* 0x001fe400000e0000 */
[----:B------:R-:W-:Y:S02]  /*84a0*/  R2UR UR6, R6 ;  /* 0x00000000060672ca */ /* 0x000fe400000e0000 */
[----:B------:R-:W-:Y:S01]  /*84b0*/  R2UR UR7, R7 ;  /* 0x00000000070772ca */ /* 0x000fe200000e0000 */
[----:B------:R-:W-:Y:S06]  /*84c0*/  BAR.ARV 0x4, 0x180 ;  /* 0x0106000000007b1d */ /* 0x000fec0000002000 */
[----:B------:R-:W-:Y:S08]  /*84d0*/  @P0 BRA `(.L_x_4938) ;  /* 0x0000001c00dc0947 */ /* 0x000ff00003800000 */
[----:B------:R-:W0:Y:S01]  /*84e0*/  S2UR UR4, SR_SWINHI ;  /* 0x00000000000479c3 */ /* 0x000e220000002f00 */
[----:B------:R-:W-:-:S07]  /*84f0*/  IMAD.MOV.U32 R103, RZ, RZ, 0x2 ;  /* 0x00000002ff677424 */ /* 0x000fce00078e00ff */
[----:B------:R-:W-:Y:S01]  /*8500*/  BAR.SYNC.DEFER_BLOCKING 0x1, 0x100 ;  /* 0x0044000000007b1d */ /* 0x000fe20000010000 */
[----:B------:R-:W-:Y:S01]  /*8510*/  F2FP.BF16.F32.PACK_AB R24, R25, R24 ;  /* 0x000000181918723e */ /* 0x000fe200000010ff */
[----:B------:R-:W-:Y:S01]  /*8520*/  USHF.L.U32 UR14, UR40, 0x2, URZ ;  /* 0x00000002280e7899 */ /* 0x000fe2000800063f */
[----:B------:R-:W-:Y:S01]  /*8530*/  F2FP.BF16.F32.PACK_AB R25, R165, R26 ;  /* 0x0000001aa519723e */ /* 0x000fe200000010ff */
[----:B------:R-:W-:Y:S01]  /*8540*/  USHF.L.U64.HI UR15, UR40, 0x2, UR41 ;  /* 0x00000002280f7899 */ /* 0x000fe20008010229 */
[----:B------:R-:W-:Y:S01]  /*8550*/  F2FP.BF16.F32.PACK_AB R26, R29, R28 ;  /* 0x0000001c1d1a723e */ /* 0x000fe200000010ff */
[----:B------:R-:W-:Y:S01]  /*8560*/  ULDC.64 UR12, c[0x0][0xc00] ;  /* 0x00030000000c7ab9 */ /* 0x000fe20000000a00 */
[----:B------:R-:W-:Y:S01]  /*8570*/  F2FP.BF16.F32.PACK_AB R32, R33, R32 ;  /* 0x000000202120723e */ /* 0x000fe200000010ff */
[----:B------:R-:W-:Y:S01]  /*8580*/  UISETP.NE.U32.AND UP0, UPT, UR12, URZ, UPT ;  /* 0x0000003f0c00728c */ /* 0x000fe2000bf05070 */
[----:B------:R-:W-:Y:S02]  /*8590*/  F2FP.BF16.F32.PACK_AB R27, R164, R27 ;  /* 0x0000001ba41b723e */ /* 0x000fe400000010ff */
[----:B------:R-:W-:Y:S01]  /*85a0*/  F2FP.BF16.F32.PACK_AB R33, R163, R34 ;  /* 0x00000022a321723e */ /* 0x000fe200000010ff */
[----:B------:R-:W-:Y:S01]  /*85b0*/  UISETP.NE.AND.EX UP0, UPT, UR13, URZ, UPT, UP0 ;  /* 0x0000003f0d00728c */ /* 0x000fe2000bf05300 */
[----:B------:R-:W-:-:S02]  /*85c0*/  F2FP.BF16.F32.PACK_AB R40, R41, R40 ;  /* 0x000000282928723e */ /* 0x000fc400000010ff */
[----:B------:R-:W-:Y:S02]  /*85d0*/  F2FP.BF16.F32.PACK_AB R34, R37, R36 ;  /* 0x000000242522723e */ /* 0x000fe400000010ff */
[----:B------:R-:W-:Y:S02]  /*85e0*/  F2FP.BF16.F32.PACK_AB R35, R162, R35 ;  /* 0x00000023a223723e */ /* 0x000fe400000010ff */
[----:B------:R-:W-:Y:S02]  /*85f0*/  F2FP.BF16.F32.PACK_AB R41, R161, R42 ;  /* 0x0000002aa129723e */ /* 0x000fe400000010ff */
[----:B------:R-:W-:Y:S01]  /*8600*/  F2FP.BF16.F32.PACK_AB R48, R49, R48 ;  /* 0x000000303130723e */ /* 0x000fe200000010ff */
[----:B------:R-:W-:Y:S01]  /*8610*/  UMOV UR8, UR10 ;  /* 0x0000000a00087c82 */ /* 0x000fe20008000000 */
[----:B0-----:R-:W-:Y:S01]  /*8620*/  UMOV UR9, UR4 ;  /* 0x0000000400097c82 */ /* 0x001fe20008000000 */
[----:B------:R-:W-:Y:S01]  /*8630*/  F2FP.BF16.F32.PACK_AB R42, R45, R44 ;  /* 0x0000002c2d2a723e */ /* 0x000fe200000010ff */
[----:B------:R-:W-:Y:S01]  /*8640*/  IMAD.WIDE R102, R204, R103, UR8 ;  /* 0x00000008cc667e25 */ /* 0x000fe2000f8e0267 */
[----:B------:R-:W-:Y:S01]  /*8650*/  F2FP.BF16.F32.PACK_AB R43, R160, R43 ;  /* 0x0000002ba02b723e */ /* 0x000fe200000010ff */
[----:B------:R-:W-:Y:S01]  /*8660*/  UIADD3 UR4, UP1, UR14, UR12, URZ ;  /* 0x0000000c0e047290 */ /* 0x000fe2000ff3e03f */
[----:B------:R-:W-:-:S02]  /*8670*/  F2FP.BF16.F32.PACK_AB R49, R159, R50 ;  /* 0x000000329f31723e */ /* 0x000fc400000010ff */
[C---:B------:R-:W-:Y:S01]  /*8680*/  IADD3 R171, P1, R102.reuse, 0x20, RZ ;  /* 0x0000002066ab7810 */ /* 0x040fe20007f3e0ff */
[----:B------:R-:W-:Y:S01]  /*8690*/  UIADD3.X UR11, UR15, UR13, URZ, UP1, !UPT ;  /* 0x0000000d0f0b7290 */ /* 0x000fe20008ffe43f */
[C---:B------:R-:W-:Y:S02]  /*86a0*/  IADD3 R181, P5, R102.reuse, 0x4040, RZ ;  /* 0x0000404066b57810 */ /* 0x040fe40007fbe0ff */
[C---:B------:R-:W-:Y:S01]  /*86b0*/  LOP3.LUT R5, R102.reuse, 0x380, RZ, 0xc0, !PT ;  /* 0x0000038066057812 */ /* 0x040fe200078ec0ff */
[--C-:B------:R-:W-:Y:S01]  /*86c0*/  IMAD.X R7, RZ, RZ, R103.reuse, P1 ;  /* 0x000000ffff077224 */ /* 0x100fe200008e0667 */
[C---:B------:R-:W-:Y:S01]  /*86d0*/  IADD3 R185, P1, R102.reuse, 0x8000, RZ ;  /* 0x0000800066b97810 */ /* 0x040fe20007f3e0ff */
[----:B------:R-:W-:Y:S01]  /*86e0*/  IMAD.X R31, RZ, RZ, R103, P5 ;  /* 0x000000ffff1f7224 */ /* 0x000fe200028e0667 */
[C---:B------:R-:W-:Y:S01]  /*86f0*/  IADD3 R173, P0, R102.reuse, 0x40, RZ ;  /* 0x0000004066ad7810 */ /* 0x040fe20007f1e0ff */
[----:B------:R-:W-:Y:S01]  /*8700*/  ULDC.64 UR12, c[0x0][0xc08] ;  /* 0x00030200000c7ab9 */ /* 0x000fe20000000a00 */
        /* <DEDUP_REMOVED lines=9> */
[----:B------:R-:W-:Y:S01]  /*87a0*/  IADD3.X R47, RZ, R103, RZ, P1, !PT ;  /* 0x00000067ff2f7210 */ /* 0x000fe20000ffe4ff */
[--C-:B------:R-:W-:Y:S01]  /*87b0*/  IMAD.X R39, RZ, RZ, R103.reuse, P2 ;  /* 0x000000ffff277224 */ /* 0x100fe200010e0667 */
[----:B------:R-:W-:Y:S01]  /*87c0*/  SHF.R.U64 R5, R5, 0x3, RZ ;  /* 0x0000000305057819 */ /* 0x000fe200000012ff */
[----:B------:R-:W-:Y:S01]  /*87d0*/  IMAD.X R95, RZ, RZ, R103, P5 ;  /* 0x000000ffff5f7224 */ /* 0x000fe200028e0667 */
[----:B------:R-:W-:-:S02]  /*87e0*/  IADD3 R151, P1, R102, 0xc060, RZ ;  /* 0x0000c06066977810 */ /* 0x000fc40007f3e0ff */
[----:B------:R-:W-:Y:S02]  /*87f0*/  LOP3.LUT R6, R171, 0x380, RZ, 0xc0, !PT ;  /* 0x00000380ab067812 */ /* 0x000fe400078ec0ff */
        /* <DEDUP_REMOVED lines=17> */
[----:B------:R-:W-:Y:S02]  /*8910*/  SHF.R.U64 R6, R6, 0x3, RZ ;  /* 0x0000000306067819 */ /* 0x000fe400000012ff */
[----:B------:R-:W-:Y:S02]  /*8920*/  LOP3.LUT R20, R179, 0x380, RZ, 0xc0, !PT ;  /* 0x00000380b3147812 */ /* 0x000fe400078ec0ff */
[----:B------:R-:W-:Y:S02]  /*8930*/  SHF.R.U64 R10, R10, 0x3, RZ ;  /* 0x000000030a0a7819 */ /* 0x000fe400000012ff */
[----:B------:R-:W-:-:S02]  /*8940*/  LOP3.LUT R30, R181, 0x380, RZ, 0xc0, !PT ;  /* 0x00000380b51e7812 */ /* 0x000fc400078ec0ff */
[----:B------:R-:W-:Y:S02]  /*8950*/  SHF.R.U64 R12, R12, 0x3, RZ ;  /* 0x000000030c0c7819 */ /* 0x000fe400000012ff */
[----:B------:R-:W-:Y:S02]  /*8960*/  LOP3.LUT R38, R183, 0x380, RZ, 0xc0, !PT ;  /* 0x00000380b7267812 */ /* 0x000fe400078ec0ff */
[----:B------:R-:W-:Y:S02]  /*8970*/  MOV R102, R102 ;  /* 0x0000006600667202 */ /* 0x000fe40000000f00 */
[----:B------:R-:W-:Y:S02]  /*8980*/  SHF.R.U64 R29, R94, 0x3, RZ ;  /* 0x000000035e1d7819 */ /* 0x000fe400000012ff */
[----:B------:R-:W-:Y:S01]  /*8990*/  SHF.R.U64 R14, R14, 0x3, RZ ;  /* 0x000000030e0e7819 */ /* 0x000fe200000012ff */
[----:B------:R-:W-:Y:S01]  /*89a0*/  STSM.16.M88.4 [R102], R24 ;  /* 0x0000001866007844 */ /* 0x000fe20000000200 */
[----:B------:R-:W-:-:S02]  /*89b0*/  LOP3.LUT R46, R185, 0x380, RZ, 0xc0, !PT ;  /* 0x00000380b92e7812 */ /* 0x000fc400078ec0ff */
[----:B------:R-:W-:Y:S02]  /*89c0*/  LOP3.LUT R103, R98, 0x380, RZ, 0xc0, !PT ;  /* 0x0000038062677812 */ /* 0x000fe400078ec0ff */
[----:B------:R-:W-:Y:S02]  /*89d0*/  SHF.R.U64 R28, R165, 0x3, RZ ;  /* 0x00000003a51c7819 */ /* 0x000fe400000012ff */
[----:B------:R-:W-:Y:S02]  /*89e0*/  LOP3.LUT R6, R6, R171, RZ, 0x3c, !PT ;  /* 0x000000ab06067212 */ /* 0x000fe400078e3cff */
[----:B------:R-:W-:Y:S02]  /*89f0*/  SHF.R.U64 R20, R20, 0x3, RZ ;  /* 0x0000000314147819 */ /* 0x000fe400000012ff */
[----:B------:R-:W-:Y:S02]  /*8a00*/  LOP3.LUT R54, R187, 0x380, RZ, 0xc0, !PT ;  /* 0x00000380bb367812 */ /* 0x000fe400078ec0ff */
[----:B------:R-:W-:-:S02]  /*8a10*/  LOP3.LUT R10, R10, R173, RZ, 0x3c, !PT ;  /* 0x000000ad0a0a7212 */ /* 0x000fc400078e3cff */
[----:B------:R-:W-:Y:S02]  /*8a20*/  SHF.R.U64 R30, R30, 0x3, RZ ;  /* 0x000000031e1e7819 */ /* 0x000fe400000012ff */
[----:B------:R-:W-:Y:S02]  /*8a30*/  LOP3.LUT R62, R189, 0x380, RZ, 0xc0, !PT ;  /* 0x00000380bd3e7812 */ /* 0x000fe400078ec0ff */
[----:B------:R-:W-:Y:S02]  /*8a40*/  LOP3.LUT R12, R12, R175, RZ, 0x3c, !PT ;  /* 0x000000af0c0c7212 */ /* 0x000fe400078e3cff */
[----:B------:R-:W-:Y:S02]  /*8a50*/  SHF.R.U64 R38, R38, 0x3, RZ ;  /* 0x0000000326267819 */ /* 0x000fe400000012ff */
[----:B------:R-:W-:Y:S02]  /*8a60*/  LOP3.LUT R70, R191, 0x380, RZ, 0xc0, !PT ;  /* 0x00000380bf467812 */ /* 0x000fe400078ec0ff */
[----:B------:R-:W-:-:S02]  /*8a70*/  LOP3.LUT R94, R29, R4, RZ, 0x3c, !PT ;  /* 0x000000041d5e7212 */ /* 0x000fc400078e3cff */
[----:B------:R-:W-:Y:S02]  /*8a80*/  LOP3.LUT R14, R14, R177, RZ, 0x3c, !PT ;  /* 0x000000b10e0e7212 */ /* 0x000fe400078e3cff */
[----:B------:R-:W-:Y:S02]  /*8a90*/  SHF.R.U64 R46, R46, 0x3, RZ ;  /* 0x000000032e2e7819 */ /* 0x000fe400000012ff */
[----:B------:R-:W-:Y:S02]  /*8aa0*/  LOP3.LUT R78, R193, 0x380, RZ, 0xc0, !PT ;  /* 0x00000380c14e7812 */ /* 0x000fe400078ec0ff */
[----:B------:R-:W-:Y:S02]  /*8ab0*/  SHF.R.U64 R103, R103, 0x3, RZ ;  /* 0x0000000367677819 */ /* 0x000fe400000012ff */
[----:B------:R-:W-:Y:S02]  /*8ac0*/  LOP3.LUT R4, R28, R151, RZ, 0x3c, !PT ;  /* 0x000000971c047212 */ /* 0x000fe400078e3cff */
[----:B------:R-:W-:-:S02]  /*8ad0*/  LOP3.LUT R20, R20, R179, RZ, 0x3c, !PT ;  /* 0x000000b314147212 */ /* 0x000fc400078e3cff */
[----:B------:R-:W-:Y:S02]  /*8ae0*/  SHF.R.U64 R54, R54, 0x3, RZ ;  /* 0x0000000336367819 */ /* 0x000fe400000012ff */
[----:B------:R-:W-:Y:S02]  /*8af0*/  MOV R28, R6 ;  /* 0x00000006001c7202 */ /* 0x000fe40000000f00 */
[----:B------:R-:W-:Y:S02]  /*8b00*/  LOP3.LUT R30, R30, R181, RZ, 0x3c, !PT ;  /* 0x000000b51e1e7212 */ /* 0x000fe400078e3cff */
[----:B------:R-:W-:Y:S01]  /*8b10*/  SHF.R.U64 R62, R62, 0x3, RZ ;  /* 0x000000033e3e7819 */ /* 0x000fe200000012ff */
[----:B------:R-:W-:Y:S01]  /*8b20*/  STSM.16.M88.4 [R28], R32 ;  /* 0x000000201c007844 */ /* 0x000fe20000000200 */
[----:B------:R-:W-:Y:S02]  /*8b30*/  MOV R10, R10 ;  /* 0x0000000a000a7202 */ /* 0x000fe40000000f00 */
[----:B------:R-:W-:-:S02]  /*8b40*/  F2FP.BF16.F32.PACK_AB R56, R57, R56 ;  /* 0x000000383938723e */ /* 0x000fc400000010ff */
[----:B------:R-:W-:Y:S01]  /*8b50*/  LOP3.LUT R38, R38, R183, RZ, 0x3c, !PT ;  /* 0x000000b726267212 */ /* 0x000fe200078e3cff */
[----:B------:R0:W-:Y:S01]  /*8b60*/  STSM.16.M88.4 [R10], R40 ;  /* 0x000000280a007844 */ /* 0x0001e20000000200 */
[----:B------:R-:W-:Y:S02]  /*8b70*/  SHF.R.U64 R70, R70, 0x3, RZ ;  /* 0x0000000346467819 */ /* 0x000fe400000012ff */
[----:B------:R-:W-:Y:S02]  /*8b80*/  MOV R12, R12 ;  /* 0x0000000c000c7202 */ /* 0x000fe40000000f00 */
[----:B------:R-:W-:Y:S02]  /*8b90*/  F2FP.BF16.F32.PACK_AB R50, R53, R52 ;  /* 0x000000343532723e */ /* 0x000fe400000010ff */
[----:B------:R-:W-:Y:S02]  /*8ba0*/  F2FP.BF16.F32.PACK_AB R51, R158, R51 ;  /* 0x000000339e33723e */ /* 0x000fe400000010ff */
[----:B------:R-:W-:-:S02]  /*8bb0*/  F2FP.BF16.F32.PACK_AB R57, R157, R58 ;  /* 0x0000003a9d39723e */ /* 0x000fc400000010ff */
[----:B------:R-:W-:Y:S01]  /*8bc0*/  F2FP.BF16.F32.PACK_AB R64, R65, R64 ;  /* 0x000000404140723e */ /* 0x000fe200000010ff */
[----:B------:R-:W-:Y:S01]  /*8bd0*/  STSM.16.M88.4 [R12], R48 ;  /* 0x000000300c007844 */ /* 0x000fe20000000200 */
[----:B------:R-:W-:Y:S02]  /*8be0*/  LOP3.LUT R46, R46, R185, RZ, 0x3c, !PT ;  /* 0x000000b92e2e7212 */ /* 0x000fe400078e3cff */
[----:B------:R-:W-:Y:S02]  /*8bf0*/  SHF.R.U64 R78, R78, 0x3, RZ ;  /* 0x000000034e4e7819 */ /* 0x000fe400000012ff */
[----:B------:R-:W-:Y:S02]  /*8c00*/  LOP3.LUT R98, R103, R98, RZ, 0x3c, !PT ;  /* 0x0000006267627212 */ /* 0x000fe400078e3cff */
[----:B------:R-:W-:Y:S02]  /*8c10*/  MOV R14, R14 ;  /* 0x0000000e000e7202 */ /* 0x000fe40000000f00 */
[----:B------:R-:W-:-:S02]  /*8c20*/  F2FP.BF16.F32.PACK_AB R58, R61, R60 ;  /* 0x0000003c3d3a723e */ /* 0x000fc400000010ff */
[----:B------:R-:W-:Y:S02]  /*8c30*/  F2FP.BF16.F32.PACK_AB R59, R156, R59 ;  /* 0x0000003b9c3b723e */ /* 0x000fe400000010ff */
[----:B------:R-:W-:Y:S02]  /*8c40*/  F2FP.BF16.F32.PACK_AB R65, R155, R66 ;  /* 0x000000429b41723e */ /* 0x000fe400000010ff */
[----:B------:R-:W-:Y:S01]  /*8c50*/  F2FP.BF16.F32.PACK_AB R72, R73, R72 ;  /* 0x000000484948723e */ /* 0x000fe200000010ff */
[----:B------:R-:W-:Y:S01]  /*8c60*/  STSM.16.M88.4 [R14], R56 ;  /* 0x000000380e007844 */ /* 0x000fe20000000200 */
        /* <DEDUP_REMOVED lines=22> */
[----:B------:R-:W-:Y:S01]  /*8dd0*/  UISETP.NE.U32.AND UP1, UPT, UR12, URZ, UPT ;  /* 0x0000003f0c00728c */ /* 0x000fe2000bf25070 */
[----:B------:R-:W-:Y:S01]  /*8de0*/  LOP3.LUT R70, R70, R191, RZ, 0x3c, !PT ;  /* 0x000000bf46467212 */ /* 0x000fe200078e3cff */
[----:B------:R-:W1:Y:S01]  /*8df0*/  LDC R77, c[0x0][0xbe8] ;  /* 0x0002fa00ff4d7b82 */ /* 0x000e620000000800 */
[----:B------:R-:W-:-:S02]  /*8e00*/  MOV R38, R38 ;  /* 0x0000002600267202 */ /* 0x000fc40000000f00 */
[----:B------:R-:W-:Y:S02]  /*8e10*/  F2FP.BF16.F32.PACK_AB R82, R85, R84 ;  /* 0x000000545552723e */ /* 0x000fe400000010ff */
[----:B------:R-:W-:Y:S02]  /*8e20*/  LOP3.LUT R78, R78, R193, RZ, 0x3c, !PT ;  /* 0x000000c14e4e7212 */ /* 0x000fe400078e3cff */
[----:B------:R-:W-:Y:S01]  /*8e30*/  MOV R46, R46 ;  /* 0x0000002e002e7202 */ /* 0x000fe20000000f00 */
[----:B------:R-:W-:Y:S01]  /*8e40*/  STSM.16.M88.4 [R38], R80 ;  /* 0x0000005026007844 */ /* 0x000fe20000000200 */
[----:B------:R-:W-:Y:S02]  /*8e50*/  MOV R7, R98 ;  /* 0x0000006200077202 */ /* 0x000fe40000000f00 */
        /* <DEDUP_REMOVED lines=29> */
[----:B------:R-:W-:Y:S01]  /*9030*/  F2FP.BF16.F32.PACK_AB R138, R141, R140 ;  /* 0x0000008c8d8a723e */ /* 0x000fe200000010ff */
[----:B------:R-:W-:Y:S01]  /*9040*/  STSM.16.M88.4 [R94], R128 ;  /* 0x000000805e007844 */ /* 0x000fe20000000200 */
[----:B------:R-:W-:-:S02]  /*9050*/  F2FP.BF16.F32.PACK_AB R139, R143, R142 ;  /* 0x0000008e8f8b723e */ /* 0x000fc400000010ff */
[----:B------:R-:W-:Y:S02]  /*9060*/  F2FP.BF16.F32.PACK_AB R145, R147, R146 ;  /* 0x000000929391723e */ /* 0x000fe400000010ff */
        /* <DEDUP_REMOVED lines=9> */
[----:B------:R-:W3:Y:S01]  /*9100*/  @P0 LDG.E R0, desc[UR48][R4.64] ;  /* 0x0000003004000981 */ /* 0x000ee2000c1e1900 */
[----:B------:R-:W-:Y:S01]  /*9110*/  UISETP.NE.AND.EX UP1, UPT, UR13, URZ, UPT, UP1 ;  /* 0x0000003f0d00728c */ /* 0x000fe2000bf25310 */
[----:B-1----:R-:W-:Y:S01]  /*9120*/  ISETP.NE.AND P1, PT, R77, 0x1, PT ;  /* 0x000000014d00780c */ /* 0x002fe20003f25270 */
[----:B------:R-:W-:Y:S01]  /*9130*/  ULDC UR11, c[0x0][0xa88] ;  /* 0x0002a200000b7ab9 */ /* 0x000fe20000000800 */
[----:B------:R-:W-:Y:S01]  /*9140*/  UMOV UR4, URZ ;  /* 0x0000003f00047c82 */ /* 0x000fe20008000000 */
[----:B0-----:R-:W-:-:S02]  /*9150*/  VIADD R10, R16, UR45 ;  /* 0x0000002d100a7c36 */ /* 0x001fc40008000000 */
[----:B------:R-:W-:-:S05]  /*9160*/  PLOP3.LUT P2, PT, PT, PT, UP1, 0x80, 0x0 ;  /* 0x000000000000781c */ /* 0x000fca0003f4f018 */
[----:B------:R-:W-:-:S03]  /*9170*/  @UP1 UIADD3 UR12, UP2, UR14, UR12, URZ ;  /* 0x0000000c0e0c1290 */ /* 0x000fc6000ff5e03f */
[----:B------:R-:W0:Y:S01]  /*9180*/  @P1 LDC R9, c[0x0][0xbec] ;  /* 0x0002fb00ff091b82 */ /* 0x000e220000000800 */
[----:B------:R-:W-:Y:S02]  /*9190*/  @UP1 UIADD3.X UR13, UR15, UR13, URZ, UP2, !UPT ;  /* 0x0000000d0f0d1290 */ /* 0x000fe400097fe43f */
[----:B--2---:R-:W-:-:S04]  /*91a0*/  IMAD.U32 R6, RZ, RZ, UR12 ;  /* 0x0000000cff067e24 */ /* 0x004fc8000f8e00ff */
[----:B------:R-:W-:Y:S01]  /*91b0*/  IMAD.U32 R7, RZ, RZ, UR13 ;  /* 0x0000000dff077e24 */ /* 0x000fe2000f8e00ff */
[----:B------:R-:W1:Y:S01]  /*91c0*/  @P1 LDC R11, c[0x0][0xbf0] ;  /* 0x0002fc00ff0b1b82 */ /* 0x000e620000000800 */
[----:B---3--:R-:W-:Y:S01]  /*91d0*/  @P0 R2UR UR4, R0 ;  /* 0x00000000000402ca */ /* 0x008fe200000e0000 */
[----:B------:R-:W-:-:S06]  /*91e0*/  IMAD.U32 R0, RZ, RZ, UR11 ;  /* 0x0000000bff007e24 */ /* 0x000fcc000f8e00ff */
[----:B------:R2:W5:Y:S01]  /*91f0*/  @P2 LDG.E R0, desc[UR48][R6.64] ;  /* 0x0000003006002981 */ /* 0x000562000c1e1900 */
[----:B01----:R-:W-:Y:S07]  /*9200*/  @P2 BRA `(.L_x_4939) ;  /* 0x0000000000102947 */ /* 0x003fee0003800000 */
[----:B------:R-:W-:Y:S05]  /*9210*/  @!P0 BRA `(.L_x_4939) ;  /* 0x00000000000c8947 */ /* 0x000fea0003800000 */
[----:B--2---:R-:W2:Y:S04]  /*9220*/  LDG.E R7, desc[UR48][R4.64] ;  /* 0x0000003004077981 */ /* 0x004ea8000c1e1900 */
[----:B-----5:R-:W2:Y:S02]  /*9230*/  LDG.E R0, desc[UR48][R4.64+0x4] ;  /* 0x0000043004007981 */ /* 0x020ea4000c1e1900 */
[----:B--2---:R-:W-:-:S07]  /*9240*/  IMAD.IADD R0, R0, 0x1, -R7 ;  /* 0x0000000100007824 */ /* 0x004fce00078e0a07 */
.L_x_4939:
[----:B------:R-:W-:Y:S01]  /*9250*/  USHF.R.S32.HI UR18, URZ, 0x1f, UR43 ;  /* 0x0000001f3f127899 */ /* 0x000fe2000801142b */
[----:B------:R-:W-:Y:S01]  /*9260*/  @P1 IMAD.HI.U32 R4, R10, R9, RZ ;  /* 0x000000090a041227 */ /* 0x000fe200078e00ff */
[----:B------:R-:W-:Y:S01]  /*9270*/  ULDC.64 UR16, c[0x0][0xb90] ;  /* 0x0002e40000107ab9 */ /* 0x000fe20000000a00 */
[----:B------:R-:W-:Y:S01]  /*9280*/  USHF.R.S32.HI UR13, URZ, 0x1f, UR4 ;  /* 0x0000001f3f0d7899 */ /* 0x000fe20008011404 */
[----:B------:R-:W0:Y:S01]  /*9290*/  @P1 LDC R79, c[0x0][0xbf0] ;  /* 0x0002fc00ff4f1b82 */ /* 0x000e220000000800 */
[----:B------:R-:W-:Y:S01]  /*92a0*/  UIMAD UR11, UR18, UR16, URZ ;  /* 0x00000010120b72a4 */ /* 0x000fe2000f8e023f */
[----:B--2---:R-:W-:Y:S01]  /*92b0*/  IMAD.MOV.U32 R6, RZ, RZ, R10 ;  /* 0x000000ffff067224 */ /* 0x004fe200078e000a */
[----:B------:R-:W-:Y:S01]  /*92c0*/  UMOV UR12, UR4 ;  /* 0x00000004000c7c82 */ /* 0x000fe20008000000 */
[----:B------:R-:W-:Y:S01]  /*92d0*/  @P1 SHF.R.U32.HI R6, RZ, R11, R4 ;  /* 0x0000000bff061219 */ /* 0x000fe20000011604 */
[----:B------:R-:W-:Y:S01]  /*92e0*/  UIMAD.WIDE.U32 UR14, UR43, UR16, UR12 ;  /* 0x000000102b0e72a5 */ /* 0x000fe2000f8e000c */
[----:B------:R-:W-:Y:S01]  /*92f0*/  IMAD.MOV.U32 R5, RZ, RZ, 0x2 ;  /* 0x00000002ff057424 */ /* 0x000fe200078e00ff */
[----:B------:R-:W-:Y:S01]  /*9300*/  UIMAD UR11, UR43, UR17, UR11 ;  /* 0x000000112b0b72a4 */ /* 0x000fe2000f8e020b */
[----:B------:R-:W-:Y:S01]  /*9310*/  VIADD R26, R203, UR45 ;  /* 0x0000002dcb1a7c36 */ /* 0x000fe20008000000 */
[----:B------:R-:W-:Y:S01]  /*9320*/  USEL UR41, UR41, URZ, !UP0 ;  /* 0x0000003f29297287 */ /* 0x000fe2000c000000 */
[----:B------:R-:W-:Y:S01]  /*9330*/  IMAD.MOV R4, RZ, RZ, -R6 ;  /* 0x000000ffff047224 */ /* 0x000fe200078e0a06 */
[----:B------:R-:W-:Y:S01]  /*9340*/  ULDC.64 UR16, c[0x0][0xb98] ;  /* 0x0002e60000107ab9 */ /* 0x000fe20000000a00 */
[----:B------:R-:W-:Y:S01]  /*9350*/  UIADD3 UR15, UR15, UR11, URZ ;  /* 0x0000000b0f0f7290 */ /* 0x000fe2000fffe03f */
[----:B-----5:R-:W-:Y:S01]  /*9360*/  IMAD R83, R0, R77, RZ ;  /* 0x0000004d00537224 */ /* 0x020fe200078e02ff */
[----:B------:R-:W-:Y:S01]  /*9370*/  USEL UR40, UR40, URZ, !UP0 ;  /* 0x0000003f28287287 */ /* 0x000fe2000c000000 */
[----:B------:R-:W-:Y:S01]  /*9380*/  IMAD R9, R77, R4, R10 ;  /* 0x000000044d097224 */ /* 0x000fe200078e020a */
[----:B------:R-:W-:Y:S01]  /*9390*/  UIMAD UR11, UR41, UR16, URZ ;  /* 0x00000010290b72a4 */ /* 0x000fe2000f8e023f */
[----:B------:R-:W-:Y:S01]  /*93a0*/  IMAD R4, R200, 0x40, R2 ;  /* 0x00000040c8047824 */ /* 0x000fe200078e0202 */
[----:B------:R-:W-:Y:S01]  /*93b0*/  UIMAD.WIDE.U32 UR14, UR40, UR16, UR14 ;  /* 0x00000010280e72a5 */ /* 0x000fe2000f8e000e */
[----:B------:R-:W-:Y:S01]  /*93c0*/  SHF.R.S32.HI R10, RZ, 0x1f, R6 ;  /* 0x0000001fff0a7819 */ /* 0x000fe20000011406 */
[----:B------:R-:W-:Y:S01]  /*93d0*/  UIMAD UR11, UR40, UR17, UR11 ;  /* 0x00000011280b72a4 */ /* 0x000fe2000f8e020b */
[----:B------:R-:W-:Y:S01]  /*93e0*/  SHF.R.S32.HI R7, RZ, 0x1f, R9 ;  /* 0x0000001fff077819 */ /* 0x000fe20000011409 */
[----:B------:R-:W-:Y:S01]  /*93f0*/  IMAD.WIDE R4, R4, R5, UR8 ;  /* 0x0000000804047e25 */ /* 0x000fe2000f8e0205 */
[----:B------:R-:W-:Y:S01]  /*9400*/  ULDC.64 UR8, c[0x0][0xb88] ;  /* 0x0002e20000087ab9 */ /* 0x000fe20000000a00 */
[----:B------:R-:W-:-:S02]  /*9410*/  IADD3 R6, P0, R6, UR14, RZ ;  /* 0x0000000e06067c10 */ /* 0x000fc4000ff1e0ff */
[----:B------:R-:W-:Y:S01]  /*9420*/  IMAD.U32 R11, RZ, RZ, UR11 ;  /* 0x0000000bff0b7e24 */ /* 0x000fe2000f8e00ff */
[C---:B------:R-:W-:Y:S01]  /*9430*/  IADD3 R33, P2, R4.reuse, 0x5000, RZ ;  /* 0x0000500004217810 */ /* 0x040fe20007f5e0ff */
[----:B------:R-:W-:Y:S01]  /*9440*/  IMAD R12, R7, UR8, RZ ;  /* 0x00000008070c7c24 */ /* 0x000fe2000f8e02ff */
[----:B------:R-:W-:Y:S02]  /*9450*/  IADD3 R53, P3, R4, 0x4000, RZ ;  /* 0x0000400004357810 */ /* 0x000fe40007f7e0ff */
[----:B------:R-:W-:Y:S01]  /*9460*/  IADD3.X R7, R10, UR15, R11, P0, !PT ;  /* 0x0000000f0a077c10 */ /* 0x000fe200087fe40b */
[----:B------:R-:W-:Y:S01]  /*9470*/  IMAD R11, R9, UR9, R12 ;  /* 0x00000009090b7c24 */ /* 0x000fe2000f8e020c */
[----:B------:R-:W-:Y:S01]  /*9480*/  LOP3.LUT R32, R33, 0x380, RZ, 0xc0, !PT ;  /* 0x0000038021207812 */ /* 0x000fe200078ec0ff */
[----:B------:R-:W-:Y:S01]  /*9490*/  ULDC.64 UR14, c[0x0][0xaa0] ;  /* 0x0002a800000e7ab9 */ /* 0x000fe20000000a00 */
[----:B------:R-:W-:Y:S01]  /*94a0*/  LOP3.LUT R52, R53, 0x380, RZ, 0xc0, !PT ;  /* 0x0000038035347812 */ /* 0x000fe200078ec0ff */
[----:B------:R-:W-:Y:S01]  /*94b0*/  IMAD.WIDE.U32 R6, R9, UR8, R6 ;  /* 0x0000000809067c25 */ /* 0x000fe2000f8e0006 */
[----:B------:R-:W-:Y:S01]  /*94c0*/  ULDC.64 UR8, c[0x0][0xb50] ;  /* 0x0002d40000087ab9 */ /* 0x000fe20000000a00 */
[----:B------:R-:W-:-:S02]  /*94d0*/  SHF.R.U64 R32, R32, 0x3, RZ ;  /* 0x0000000320207819 */ /* 0x000fc400000012ff */
[----:B------:R-:W-:Y:S01]  /*94e0*/  IMAD.IADD R7, R7, 0x1, R11 ;  /* 0x0000000107077824 */ /* 0x000fe200078e020b */
[----:B------:R-:W-:Y:S02]  /*94f0*/  LEA R14, P0, R6, UR8, 0x2 ;  /* 0x00000008060e7c11 */ /* 0x000fe4000f8010ff */
[----:B------:R-:W-:Y:S01]  /*9500*/  LOP3.LUT R32, R32, R33, RZ, 0x3c, !PT ;  /* 0x0000002120207212 */ /* 0x000fe200078e3cff */
[----:B------:R-:W-:Y:S01]  /*9510*/  IMAD.X R33, RZ, RZ, R5, P2 ;  /* 0x000000ffff217224 */ /* 0x000fe200010e0605 */
[----:B------:R-:W-:Y:S01]  /*9520*/  LEA.HI.X R15, R6, UR9, R7, 0x2, P0 ;  /* 0x00000009060f7c11 */ /* 0x000fe200080f1407 */
[----:B------:R-:W-:Y:S01]  /*9530*/  SHFL.IDX PT, R20, R14, RZ, 0x1c1f ;  /* 0x001c1fff0e147589 */ /* 0x000fe200000e0000 */
[----:B------:R-:W-:Y:S01]  /*9540*/  IADD3 R29, P0, R4, 0x3000, RZ ;  /* 0x00003000041d7810 */ /* 0x000fe20007f1e0ff */
[----:B------:R-:W-:Y:S01]  /*9550*/  VIADD R6, R26, 0x8 ;  /* 0x000000081a067836 */ /* 0x000fe20000000000 */
[----:B------:R-:W-:Y:S01]  /*9560*/  IADD3 R11, P2, R4, 0xb000, RZ ;  /* 0x0000b000040b7810 */ /* 0x000fe20007f5e0ff */
[----:B------:R-:W1:Y:S01]  /*9570*/  SHFL.IDX PT, R21, R15, RZ, 0x1c1f ;  /* 0x001c1fff0f157589 */ /* 0x000e6200000e0000 */
[----:B------:R-:W-:-:S02]  /*9580*/  LOP3.LUT R28, R29, 0x380, RZ, 0xc0, !PT ;  /* 0x000003801d1c7812 */ /* 0x000fc400078ec0ff */
[----:B------:R-:W-:Y:S01]  /*9590*/  LOP3.LUT R10, R11, 0x380, RZ, 0xc0, !PT ;  /* 0x000003800b0a7812 */ /* 0x000fe200078ec0ff */
[----:B------:R-:W-:Y:S01]  /*95a0*/  SHFL.IDX PT, R46, R14, 0x1, 0x1c1f ;  /* 0x003c1f000e2e7f89 */ /* 0x000fe200000e0000 */
[----:B------:R-:W-:Y:S02]  /*95b0*/  SHF.R.U64 R28, R28, 0x3, RZ ;  /* 0x000000031c1c7819 */ /* 0x000fe400000012ff */
[----:B------:R-:W-:Y:S01]  /*95c0*/  SHF.R.U64 R10, R10, 0x3, RZ ;  /* 0x000000030a0a7819 */ /* 0x000fe200000012ff */
[----:B------:R-:W2:Y:S01]  /*95d0*/  SHFL.IDX PT, R47, R15, 0x1, 0x1c1f ;  /* 0x003c1f000f2f7f89 */ /* 0x000ea200000e0000 */
[----:B------:R-:W-:Y:S01]  /*95e0*/  LOP3.LUT R28, R28, R29, RZ, 0x3c, !PT ;  /* 0x0000001d1c1c7212 */ /* 0x000fe200078e3cff */
[----:B------:R-:W-:Y:S01]  /*95f0*/  IMAD.X R29, RZ, RZ, R5, P0 ;  /* 0x000000ffff1d7224 */ /* 0x000fe200000e0605 */
[----:B------:R-:W-:Y:S02]  /*9600*/  IADD3 R57, P0, R4, 0x9000, RZ ;  /* 0x0000900004397810 */ /* 0x000fe40007f1e0ff */
[----:B------:R-:W-:-:S02]  /*9610*/  SHF.R.U64 R52, R52, 0x3, RZ ;  /* 0x0000000334347819 */ /* 0x000fc400000012ff */
[----:B------:R-:W-:Y:S02]  /*9620*/  LOP3.LUT R56, R57, 0x380, RZ, 0xc0, !PT ;  /* 0x0000038039387812 */ /* 0x000fe400078ec0ff */
[----:B------:R-:W-:Y:S01]  /*9630*/  LOP3.LUT R10, R10, R11, RZ, 0x3c, !PT ;  /* 0x0000000b0a0a7212 */ /* 0x000fe200078e3cff */
[--C-:B------:R-:W-:Y:S01]  /*9640*/  IMAD.X R11, RZ, RZ, R5.reuse, P2 ;  /* 0x000000ffff0b7224 */ /* 0x100fe200010e0605 */
[----:B------:R-:W-:Y:S02]  /*9650*/  SHF.R.U64 R56, R56, 0x3, RZ ;  /* 0x0000000338387819 */ /* 0x000fe400000012ff */
[----:B------:R-:W-:Y:S01]  /*9660*/  LOP3.LUT R52, R52, R53, RZ, 0x3c, !PT ;  /* 0x0000003534347212 */ /* 0x000fe200078e3cff */
[--C-:B------:R-:W-:Y:S01]  /*9670*/  IMAD.X R53, RZ, RZ, R5.reuse, P3 ;  /* 0x000000ffff357224 */ /* 0x100fe200018e0605 */
[----:B------:R-:W-:Y:S01]  /*9680*/  LOP3.LUT R56, R56, R57, RZ, 0x3c, !PT ;  /* 0x0000003938387212 */ /* 0x000fe200078e3cff */
[----:B------:R-:W-:Y:S01]  /*9690*/  IMAD.X R57, RZ, RZ, R5, P0 ;  /* 0x000000ffff397224 */ /* 0x000fe200000e0605 */
[----:B------:R-:W-:-:S02]  /*96a0*/  LOP3.LUT P0, RZ, R201, 0x3, RZ, 0xc0, !PT ;  /* 0x00000003c9ff7812 */ /* 0x000fc4000780c0ff */
[----:B------:R-:W-:Y:S02]  /*96b0*/  IADD3 R45, P3, R4, 0xa000, RZ ;  /* 0x0000a000042d7810 */ /* 0x000fe40007f7e0ff */
[----:B------:R-:W-:Y:S02]  /*96c0*/  ISETP.GE.OR P2, PT, R26, R83, P0 ;  /* 0x000000531a00720c */ /* 0x000fe40000746670 */
[----:B------:R-:W-:Y:S02]  /*96d0*/  LOP3.LUT R44, R45, 0x380, RZ, 0xc0, !PT ;  /* 0x000003802d2c7812 */ /* 0x000fe400078ec0ff */
[C---:B------:R-:W-:Y:S02]  /*96e0*/  IADD3 R13, P5, R4.reuse, 0x1000, RZ ;  /* 0x00001000040d7810 */ /* 0x040fe40007fbe0ff */
[----:B------:R-:W-:Y:S02]  /*96f0*/  IADD3 R25, P4, R4, 0x2000, RZ ;  /* 0x0000200004197810 */ /* 0x000fe40007f9e0ff */
[----:B------:R-:W-:-:S02]  /*9700*/  SHF.R.U64 R44, R44, 0x3, RZ ;  /* 0x000000032c2c7819 */ /* 0x000fc400000012ff */
[----:B------:R-:W-:Y:S02]  /*9710*/  LOP3.LUT R12, R13, 0x380, RZ, 0xc0, !PT ;  /* 0x000003800d0c7812 */ /* 0x000fe400078ec0ff */
[----:B------:R-:W-:Y:S01]  /*9720*/  LOP3.LUT R24, R25, 0x380, RZ, 0xc0, !PT ;  /* 0x0000038019187812 */ /* 0x000fe200078ec0ff */
[----:B-1----:R1:W-:Y:S01]  /*9730*/  @!P2 ST.E desc[UR48][R20.64], R8 ;  /* 0x000000081400a985 */ /* 0x0023e2000c101930 */
[----:B------:R-:W-:Y:S01]  /*9740*/  LOP3.LUT R44, R44, R45, RZ, 0x3c, !PT ;  /* 0x0000002d2c2c7212 */ /* 0x000fe200078e3cff */
[----:B------:R-:W-:Y:S01]  /*9750*/  IMAD.X R45, RZ, RZ, R5, P3 ;  /* 0x000000ffff2d7224 */ /* 0x000fe200018e0605 */
[----:B------:R-:W-:Y:S02]  /*9760*/  SHF.R.U64 R12, R12, 0x3, RZ ;  /* 0x000000030c0c7819 */ /* 0x000fe400000012ff */
[----:B------:R-:W-:Y:S02]  /*9770*/  SHF.R.U64 R24, R24, 0x3, RZ ;  /* 0x0000000318187819 */ /* 0x000fe400000012ff */
[----:B------:R-:W-:-:S02]  /*9780*/  IADD3 R7, P3, R4, 0xf000, RZ ;  /* 0x0000f00004077810 */ /* 0x000fc40007f7e0ff */
[----:B------:R-:W-:Y:S02]  /*9790*/  LOP3.LUT R12, R12, R13, RZ, 0x3c, !PT ;  /* 0x0000000d0c0c7212 */ /* 0x000fe400078e3cff */
[----:B------:R-:W-:Y:S01]  /*97a0*/  LOP3.LUT R24, R24, R25, RZ, 0x3c, !PT ;  /* 0x0000001918187212 */ /* 0x000fe200078e3cff */
[----:B-1----:R-:W1:Y:S01]  /*97b0*/  @P1 LDC R21, c[0x0][0xbec] ;  /* 0x0002fb00ff151b82 */ /* 0x002e620000000800 */
[----:B------:R-:W-:Y:S01]  /*97c0*/  IADD3.X R13, RZ, R5, RZ, P5, !PT ;  /* 0x00000005ff0d7210 */ /* 0x000fe20002ffe4ff */
[--C-:B------:R-:W-:Y:S01]  /*97d0*/  IMAD.X R25, RZ, RZ, R5.reuse, P4 ;  /* 0x000000ffff197224 */ /* 0x100fe200020e0605 */
[----:B------:R-:W-:Y:S01]  /*97e0*/  LOP3.LUT R0, R7, 0x380, RZ, 0xc0, !PT ;  /* 0x0000038007007812 */ /* 0x000fe200078ec0ff */
[----:B------:R-:W-:Y:S01]  /*97f0*/  UIMAD UR11, UR13, UR14, URZ ;  /* 0x0000000e0d0b72a4 */ /* 0x000fe2000f8e023f */
[C---:B------:R-:W-:Y:S01]  /*9800*/  IADD3 R37, P6, R4.reuse, 0x6000, RZ ;  /* 0x0000600004257810 */ /* 0x040fe20007fde0ff */
[----:B------:R-:W-:Y:S01]  /*9810*/  UIMAD.WIDE.U32 UR8, UR4, UR14, URZ ;  /* 0x0000000e040872a5 */ /* 0x000fe2000f8e003f */
[C---:B------:R-:W-:Y:S01]  /*9820*/  IADD3 R41, P5, R4.reuse, 0x7000, RZ ;  /* 0x0000700004297810 */ /* 0x040fe20007fbe0ff */
[----:B------:R-:W-:Y:S01]  /*9830*/  IMAD.X R49, RZ, RZ, R5, P3 ;  /* 0x000000ffff317224 */ /* 0x000fe200018e0605 */
[----:B------:R-:W-:-:S02]  /*9840*/  IADD3 R65, P4, R4, 0x8000, RZ ;  /* 0x0000800004417810 */ /* 0x000fc40007f9e0ff */
[----:B------:R-:W-:Y:S01]  /*9850*/  SHF.R.U64 R0, R0, 0x3, RZ ;  /* 0x0000000300007819 */ /* 0x000fe200000012ff */
[----:B------:R-:W-:Y:S01]  /*9860*/  UIMAD UR11, UR4, UR15, UR11 ;  /* 0x0000000f040b72a4 */ /* 0x000fe2000f8e020b */
[----:B------:R-:W-:Y:S01]  /*9870*/  LOP3.LUT R36, R37, 0x380, RZ, 0xc0, !PT ;  /* 0x0000038025247812 */ /* 0x000fe200078ec0ff */
[----:B------:R-:W-:Y:S01]  /*9880*/  ULDC.64 UR12, c[0x0][0xae8] ;  /* 0x0002ba00000c7ab9 */ /* 0x000fe20000000a00 */
[----:B------:R-:W-:Y:S02]  /*9890*/  LOP3.LUT R40, R41, 0x380, RZ, 0xc0, !PT ;  /* 0x0000038029287812 */ /* 0x000fe400078ec0ff */
[----:B------:R-:W-:Y:S02]  /*98a0*/  LOP3.LUT R64, R65, 0x380, RZ, 0xc0, !PT ;  /* 0x0000038041407812 */ /* 0x000fe400078ec0ff */
[----:B------:R-:W-:Y:S02]  /*98b0*/  ISETP.GE.OR P0, PT, R6, R83, P0 ;  /* 0x000000530600720c */ /* 0x000fe40000706670 */
[----:B------:R-:W-:Y:S01]  /*98c0*/  LOP3.LUT R48, R0, R7, RZ, 0x3c, !PT ;  /* 0x0000000700307212 */ /* 0x000fe200078e3cff */
[----:B------:R-:W-:Y:S01]  /*98d0*/  IMAD R0, R23, 0x20, R200 ;  /* 0x0000002017007824 */ /* 0x000fe200078e02c8 */
[----:B------:R-:W-:Y:S01]  /*98e0*/  SHF.R.U64 R36, R36, 0x3, RZ ;  /* 0x0000000324247819 */ /* 0x000fe200000012ff */
[----:B------:R-:W-:Y:S01]  /*98f0*/  UIADD3 UR9, UR9, UR11, URZ ;  /* 0x0000000b09097290 */ /* 0x000fe2000fffe03f */
[----:B------:R-:W-:Y:S01]  /*9900*/  SHF.R.U64 R40, R40, 0x3, RZ ;  /* 0x0000000328287819 */ /* 0x000fe200000012ff */
[----:B------:R-:W-:Y:S01]  /*9910*/  UIMAD UR4, UR18, UR12, URZ ;  /* 0x0000000c120472a4 */ /* 0x000fe2000f8e023f */
[----:B------:R-:W-:Y:S01]  /*9920*/  SHF.R.U64 R64, R64, 0x3, RZ ;  /* 0x0000000340407819 */ /* 0x000fe200000012ff */
[----:B------:R-:W-:Y:S01]  /*9930*/  VIADD R78, R0, UR45 ;  /* 0x0000002d004e7c36 */ /* 0x000fe20008000000 */
[----:B------:R-:W-:Y:S01]  /*9940*/  LOP3.LUT R36, R36, R37, RZ, 0x3c, !PT ;  /* 0x0000002524247212 */ /* 0x000fe200078e3cff */
[--C-:B------:R-:W-:Y:S01]  /*9950*/  IMAD.X R37, RZ, RZ, R5.reuse, P6 ;  /* 0x000000ffff257224 */ /* 0x100fe200030e0605 */
[----:B------:R-:W-:Y:S01]  /*9960*/  LOP3.LUT R40, R40, R41, RZ, 0x3c, !PT ;  /* 0x0000002928287212 */ /* 0x000fe200078e3cff */
[--C-:B------:R-:W-:Y:S01]  /*9970*/  IMAD.X R41, RZ, RZ, R5.reuse, P5 ;  /* 0x000000ffff297224 */ /* 0x100fe200028e0605 */
[----:B------:R-:W-:Y:S01]  /*9980*/  LOP3.LUT R64, R64, R65, RZ, 0x3c, !PT ;  /* 0x0000004140407212 */ /* 0x000fe200078e3cff */
[----:B------:R-:W-:Y:S01]  /*9990*/  IMAD.X R65, RZ, RZ, R5, P4 ;  /* 0x000000ffff417224 */ /* 0x000fe200020e0605 */
[----:B------:R-:W-:Y:S01]  /*99a0*/  UIMAD UR4, UR43, UR13, UR4 ;  /* 0x0000000d2b0472a4 */ /* 0x000fe2000f8e0204 */
[C---:B------:R-:W-:Y:S01]  /*99b0*/  IADD3 R73, P6, R4.reuse, 0xc000, RZ ;  /* 0x0000c00004497810 */ /* 0x040fe20007fde0ff */
[----:B------:R-:W-:Y:S01]  /*99c0*/  UIMAD.WIDE.U32 UR8, UR43, UR12, UR8 ;  /* 0x0000000c2b0872a5 */ /* 0x000fe2000f8e0008 */
[C---:B------:R-:W-:Y:S01]  /*99d0*/  IADD3 R69, P5, R4.reuse, 0xd000, RZ ;  /* 0x0000d00004457810 */ /* 0x040fe20007fbe0ff */
[----:B--2---:R2:W-:Y:S01]  /*99e0*/  @!P0 ST.E desc[UR48][R46.64], R3 ;  /* 0x000000032e008985 */ /* 0x0045e2000c101930 */
[----:B------:R-:W-:Y:S01]  /*99f0*/  IADD3 R61, P4, R4, 0xe000, RZ ;  /* 0x0000e000043d7810 */ /* 0x000fe20007f9e0ff */
[----:B------:R-:W-:Y:S01]  /*9a00*/  ULDC.64 UR12, c[0x0][0xaf0] ;  /* 0x0002bc00000c7ab9 */ /* 0x000fe20000000a00 */
[----:B-1----:R-:W-:Y:S01]  /*9a10*/  @P1 IMAD.HI.U32 R0, R78, R21, RZ ;  /* 0x000000154e001227 */ /* 0x002fe200078e00ff */
[----:B------:R-:W-:Y:S01]  /*9a20*/  UIADD3 UR9, UR9, UR4, URZ ;  /* 0x0000000409097290 */ /* 0x000fe2000fffe03f */
[----:B------:R-:W-:Y:S01]  /*9a30*/  LOP3.LUT R72, R73, 0x380, RZ, 0xc0, !PT ;  /* 0x0000038049487812 */ /* 0x000fe200078ec0ff */
[----:B------:R-:W-:Y:S01]  /*9a40*/  UIMAD UR4, UR41, UR12, URZ ;  /* 0x0000000c290472a4 */ /* 0x000fe2000f8e023f */
[----:B------:R-:W-:Y:S01]  /*9a50*/  LOP3.LUT R68, R69, 0x380, RZ, 0xc0, !PT ;  /* 0x0000038045447812 */ /* 0x000fe200078ec0ff */
[----:B------:R-:W5:Y:S01]  /*9a60*/  LD.E.128 R12, desc[UR48][R12.64] ;  /* 0x000000300c0c7980 */ /* 0x000f62000c101d00 */
[----:B------:R-:W-:-:S02]  /*9a70*/  LOP3.LUT R60, R61, 0x380, RZ, 0xc0, !PT ;  /* 0x000003803d3c7812 */ /* 0x000fc400078ec0ff */
[----:B------:R-:W-:Y:S01]  /*9a80*/  LOP3.LUT R9, R4, 0x380, RZ, 0xc0, !PT ;  /* 0x0000038004097812 */ /* 0x000fe200078ec0ff */
[----:B--2---:R-:W-:Y:S01]  /*9a90*/  IMAD.MOV.U32 R3, RZ, RZ, R78 ;  /* 0x000000ffff037224 */ /* 0x004fe200078e004e */
[----:B0-----:R-:W-:Y:S01]  /*9aa0*/  @P1 SHF.R.U32.HI R3, RZ, R79, R0 ;  /* 0x0000004fff031219 */ /* 0x001fe20000011600 */
[----:B------:R-:W-:Y:S01]  /*9ab0*/  UIMAD UR4, UR40, UR13, UR4 ;  /* 0x0000000d280472a4 */ /* 0x000fe2000f8e0204 */
[----:B------:R-:W-:Y:S01]  /*9ac0*/  SHF.R.U64 R72, R72, 0x3, RZ ;  /* 0x0000000348487819 */ /* 0x000fe200000012ff */
[----:B------:R-:W-:Y:S01]  /*9ad0*/  UIMAD.WIDE.U32 UR8, UR40, UR12, UR8 ;  /* 0x0000000c280872a5 */ /* 0x000fe2000f8e0008 */
[----:B------:R-:W-:Y:S01]  /*9ae0*/  SHF.R.U64 R68, R68, 0x3, RZ ;  /* 0x0000000344447819 */ /* 0x000fe200000012ff */
[----:B------:R-:W5:Y:S01]  /*9af0*/  LD.E.128 R24, desc[UR48][R24.64] ;  /* 0x0000003018187980 */ /* 0x000f62000c101d00 */
[----:B------:R-:W-:Y:S02]  /*9b00*/  SHF.R.U64 R60, R60, 0x3, RZ ;  /* 0x000000033c3c7819 */ /* 0x000fe400000012ff */
[----:B------:R-:W-:Y:S01]  /*9b10*/  SHF.R.U64 R9, R9, 0x3, RZ ;  /* 0x0000000309097819 */ /* 0x000fe200000012ff */
[----:B------:R-:W-:Y:S01]  /*9b20*/  UIADD3 UR4, UR9, UR4, URZ ;  /* 0x0000000409047290 */ /* 0x000fe2000fffe03f */
[--C-:B------:R-:W-:Y:S01]  /*9b30*/  SHF.R.S32.HI R0, RZ, 0x1f, R3.reuse ;  /* 0x0000001fff007819 */ /* 0x100fe20000011403 */
[----:B------:R-:W-:Y:S01]  /*9b40*/  IMAD.MOV R76, RZ, RZ, -R3 ;  /* 0x000000ffff4c7224 */ /* 0x000fe200078e0a03 */
[----:B------:R-:W-:Y:S01]  /*9b50*/  LOP3.LUT R72, R72, R73, RZ, 0x3c, !PT ;  /* 0x0000004948487212 */ /* 0x000fe200078e3cff */
[--C-:B------:R-:W-:Y:S01]  /*9b60*/  IMAD.X R73, RZ, RZ, R5.reuse, P6 ;  /* 0x000000ffff497224 */ /* 0x100fe200030e0605 */
[----:B------:R-:W-:Y:S01]  /*9b70*/  LOP3.LUT R68, R68, R69, RZ, 0x3c, !PT ;  /* 0x0000004544447212 */ /* 0x000fe200078e3cff */
[--C-:B------:R-:W-:Y:S01]  /*9b80*/  IMAD.X R69, RZ, RZ, R5.reuse, P5 ;  /* 0x000000ffff457224 */ /* 0x100fe200028e0605 */
[----:B------:R-:W-:Y:S01]  /*9b90*/  LOP3.LUT R60, R60, R61, RZ, 0x3c, !PT ;  /* 0x0000003d3c3c7212 */ /* 0x000fe200078e3cff */
[----:B------:R-:W-:Y:S01]  /*9ba0*/  IMAD.X R61, RZ, RZ, R5, P4 ;  /* 0x000000ffff3d7224 */ /* 0x000fe200020e0605 */
[----:B------:R-:W-:Y:S01]  /*9bb0*/  LOP3.LUT R4, R9, R4, RZ, 0x3c, !PT ;  /* 0x0000000409047212 */ /* 0x000fe200078e3cff */
[----:B------:R-:W-:Y:S01]  /*9bc0*/  ULDC.64 UR12, c[0x0][0xae0] ;  /* 0x0002b800000c7ab9 */ /* 0x000fe20000000a00 */
[----:B------:R-:W-:Y:S01]  /*9bd0*/  IMAD R77, R77, R76, R78 ;  /* 0x0000004c4d4d7224 */ /* 0x000fe200078e024e */
[----:B------:R-:W-:Y:S01]  /*9be0*/  MOV R20, UR8 ;  /* 0x0000000800147c02 */ /* 0x000fe20008000f00 */
[----:B------:R-:W-:Y:S01]  /*9bf0*/  IMAD R0, R0, UR12, RZ ;  /* 0x0000000c00007c24 */ /* 0x000fe2000f8e02ff */
[----:B------:R-:W5:Y:S01]  /*9c00*/  LD.E.128 R28, desc[UR48][R28.64] ;  /* 0x000000301c1c7980 */ /* 0x000f62000c101d00 */
[----:B------:R-:W-:Y:S01]  /*9c10*/  IMAD.U32 R21, RZ, RZ, UR9 ;  /* 0x00000009ff157e24 */ /* 0x000fe2000f8e00ff */
[----:B------:R-:W-:Y:S01]  /*9c20*/  ULDC.64 UR8, c[0x0][0xad8] ;  /* 0x0002b60000087ab9 */ /* 0x000fe20000000a00 */
[----:B------:R-:W-:Y:S01]  /*9c30*/  IMAD.U32 R21, RZ, RZ, UR4 ;  /* 0x00000004ff157e24 */ /* 0x000fe2000f8e00ff */
[----:B------:R-:W5:Y:S01]  /*9c40*/  LD.E.128 R4, desc[UR48][R4.64] ;  /* 0x0000003004047980 */ /* 0x000f62000c101d00 */
[----:B------:R-:W-:Y:S01]  /*9c50*/  IMAD R79, R3, UR13, R0 ;  /* 0x0000000d034f7c24 */ /* 0x000fe2000f8e0200 */
[----:B------:R-:W-:-:S02]  /*9c60*/  SHF.R.S32.HI R0, RZ, 0x1f, R77 ;  /* 0x0000001fff007819 */ /* 0x000fc4000001144d */
[----:B------:R-:W5:Y:S01]  /*9c70*/  LD.E.128 R52, desc[UR48][R52.64] ;  /* 0x0000003034347980 */ /* 0x000f62000c101d00 */
[----:B------:R-:W-:-:S03]  /*9c80*/  IMAD.WIDE.U32 R20, R3, UR12, R20 ;  /* 0x0000000c03147c25 */ /* 0x000fc6000f8e0014 */
        /* <DEDUP_REMOVED lines=19> */
[----:B------:R-:W-:Y:S01]  /*9dc0*/  VIADD R84, R200, UR45 ;  /* 0x0000002dc8547c36 */ /* 0x000fe20008000000 */
[----:B------:R-:W-:Y:S01]  /*9dd0*/  UIADD3 UR10, UR10, 0x22820, URZ ;  /* 0x000228200a0a7890 */ /* 0x000fe2000fffe03f */
[C---:B------:R-:W-:Y:S02]  /*9de0*/  IMAD R3, R77.reuse, UR9, R76 ;  /* 0x000000094d037c24 */ /* 0x040fe4000f8e024c */
[----:B------:R-:W-:Y:S01]  /*9df0*/  IMAD.WIDE.U32 R20, R77, UR8, R20 ;  /* 0x000000084d147c25 */ /* 0x000fe2000f8e0014 */
[----:B------:R-:W-:Y:S01]  /*9e00*/  ISETP.GE.AND P2, PT, R84, R83, PT ;  /* 0x000000535400720c */ /* 0x000fe20003f46270 */
[----:B------:R-:W-:Y:S01]  /*9e10*/  ULDC.64 UR8, c[0x0][0xa80] ;  /* 0x0002a00000087ab9 */ /* 0x000fe20000000a00 */
[----:B------:R-:W-:Y:S01]  /*9e20*/  UPRMT UR10, URZ, 0x654, UR10 ;  /* 0x000006543f0a7896 */ /* 0x000fe2000800000a */
[----:B------:R-:W-:Y:S01]  /*9e30*/  IMAD.IADD R3, R21, 0x1, R3 ;  /* 0x0000000115037824 */ /* 0x000fe200078e0203 */
[----:B------:R-:W-:Y:S01]  /*9e40*/  LEA R82, P3, R20, UR8, 0x1 ;  /* 0x0000000814527c11 */ /* 0x000fe2000f8608ff */
[----:B------:R-:W-:-:S03]  /*9e50*/  VIADD R0, R84, 0x20 ;  /* 0x0000002054007836 */ /* 0x000fc60000000000 */
[----:B------:R-:W-:Y:S02]  /*9e60*/  LEA.HI.X R3, R20, UR9, R3, 0x1, P3 ;  /* 0x0000000914037c11 */ /* 0x000fe400098f0c03 */
[-C--:B------:R-:W-:Y:S01]  /*9e70*/  ISETP.GE.AND P1, PT, R0, R83.reuse, PT ;  /* 0x000000530000720c */ /* 0x080fe20003f26270 */
[----:B------:R-:W-:Y:S01]  /*9e80*/  VIADD R0, R84, 0x40 ;  /* 0x0000004054007836 */ /* 0x000fe20000000000 */
[----:B0-----:R0:W1:Y:S01]  /*9e90*/  SHFL.IDX PT, R85, R82, RZ, 0x181f ;  /* 0x00181fff52557589 */ /* 0x00106200000e0000 */
[----:B------:R-:W-:Y:S01]  /*9ea0*/  BSSY B1, `(.L_x_4940) ;  /* 0x0000016000017945 */ /* 0x000fe20003800000 */
[----:B------:R-:W-:Y:S02]  /*9eb0*/  SYNCS.ARRIVE.TRANS64.RED.A1T0 RZ, [UR10], RZ ;  /* 0x000000ffffff79a7 */ /* 0x000fe4000810040a */
[----:B------:R0:W2:Y:S01]  /*9ec0*/  SHFL.IDX PT, R81, R3, RZ, 0x181f ;  /* 0x00181fff03517589 */ /* 0x0000a200000e0000 */
        /* <DEDUP_REMOVED lines=19> */
.L_x_4941:
[----:B------:R-:W-:Y:S05]  /*a000*/  BSYNC B1 ;  /* 0x0000000000017941 */ /* 0x000fea0003800000 */
.L_x_4940:
        /* <DEDUP_REMOVED lines=21> */
.L_x_4943:
[----:B------:R-:W-:Y:S05]  /*a160*/  BSYNC B1 ;  /* 0x0000000000017941 */ /* 0x000fea0003800000 */
.L_x_4942:
        /* <DEDUP_REMOVED lines=21> */
.L_x_4945:
[----:B------:R-:W-:Y:S05]  /*a2c0*/  BSYNC B1 ;  /* 0x0000000000017941 */ /* 0x000fea0003800000 */
.L_x_4944:
[----:B------:R-:W-:Y:S01]  /*a2d0*/  VIADD R0, R84, 0x60 ;  /* 0x0000006054007836 */ /* 0x000fe20000000000 */
[----:B0--3--:R-:W3:Y:S04]  /*a2e0*/  SHFL.IDX PT, R3, R3, 0x3, 0x181f ;  /* 0x00781f0003037f89 */ /* 0x009ee800000e0000 */
        /* <DEDUP_REMOVED lines=22> */
.L_x_4938:
        /* <DEDUP_REMOVED lines=33> */
.L_x_4947:
[----:B------:R-:W-:Y:S01]  /*a660*/  USEL UR40, UR40, URZ, !UP0 ;  /* 0x0000003f28287287 */ /* 0x000fe2000c000000 */
[----:B------:R-:W-:Y:S01]  /*a670*/  BSSY B1, `(.L_x_4948) ;  /* 0x000002c000017945 */ /* 0x000fe20003800000 */
[----:B------:R-:W-:-:S03]  /*a680*/  USEL UR41, UR41, URZ, !UP0 ;  /* 0x0000003f29297287 */ /* 0x000fc6000c000000 */
[----:B------:R-:W-:Y:S09]  /*a690*/  @P1 BRA `(.L_x_4949) ;  /* 0x0000000000a41947 */ /* 0x000ff20003800000 */
        /* <DEDUP_REMOVED lines=41> */
.L_x_4949:
[----:B------:R-:W-:Y:S05]  /*a930*/  BSYNC B1 ;  /* 0x0000000000017941 */ /* 0x000fea0003800000 */
.L_x_4948:
[----:B------:R-:W1:Y:S01]  /*a940*/  @P0 LDC R5, c[0x0][0xbf0] ;  /* 0x0002fc00ff050b82 */ /* 0x000e620000000800 */
[----:B------:R-:W-:Y:S01]  /*a950*/  ULDC.64 UR14, c[0x0][0xaa0] ;  /* 0x0002a800000e7ab9 */ /* 0x000fe20000000a00 */
[----:B0-----:R-:W-:Y:S01]  /*a960*/  LEA R3, R23, R200, 0x5 ;  /* 0x000000c817037211 */ /* 0x001fe200078e28ff */
[----:B------:R-:W-:Y:S01]  /*a970*/  UIMAD UR10, UR11, UR14, URZ ;  /* 0x0000000e0b0a72a4 */ /* 0x000fe2000f8e023f */
[----:B------:R-:W-:Y:S01]  /*a980*/  BSSY B1, `(.L_x_4950) ;  /* 0x0000041000017945 */ /* 0x000fe20003800000 */
[----:B------:R-:W-:Y:S02]  /*a990*/  UIMAD.WIDE.U32 UR8, UR4, UR14, URZ ;  /* 0x0000000e040872a5 */ /* 0x000fe4000f8e003f */
[----:B------:R-:W-:Y:S01]  /*a9a0*/  UIMAD UR10, UR4, UR15, UR10 ;  /* 0x0000000f040a72a4 */ /* 0x000fe2000f8e020a */
[----:B------:R-:W-:Y:S02]  /*a9b0*/  VIADD R8, R3, UR45 ;  /* 0x0000002d03087c36 */ /* 0x000fe40008000000 */
[----:B------:R-:W-:Y:S01]  /*a9c0*/  ULDC.64 UR14, c[0x0][0xae8] ;  /* 0x0002ba00000e7ab9 */ /* 0x000fe20000000a00 */
[----:B------:R-:W-:Y:S01]  /*a9d0*/  UIADD3 UR9, UR9, UR10, URZ ;  /* 0x0000000a09097290 */ /* 0x000fe2000fffe03f */
[----:B------:R-:W-:Y:S01]  /*a9e0*/  @P0 IMAD.HI.U32 R4, R8, R9, RZ ;  /* 0x0000000908040227 */ /* 0x000fe200078e00ff */
[----:B------:R-:W-:-:S02]  /*a9f0*/  UIMAD UR4, UR12, UR14, URZ ;  /* 0x0000000e0c0472a4 */ /* 0x000fc4000f8e023f */
[----:B------:R-:W-:Y:S01]  /*aa00*/  UIMAD.WIDE.U32 UR8, UR43, UR14, UR8 ;  /* 0x0000000e2b0872a5 */ /* 0x000fe2000f8e0008 */
[----:B------:R-:W-:Y:S01]  /*aa10*/  IMAD.MOV.U32 R3, RZ, RZ, R8 ;  /* 0x000000ffff037224 */ /* 0x000fe200078e0008 */
[----:B------:R-:W-:Y:S01]  /*aa20*/  UIMAD UR4, UR43, UR15, UR4 ;  /* 0x0000000f2b0472a4 */ /* 0x000fe2000f8e0204 */
[----:B------:R-:W-:-:S03]  /*aa30*/  ULDC.64 UR10, c[0x0][0xaf0] ;  /* 0x0002bc00000a7ab9 */ /* 0x000fc60000000a00 */
[----:B------:R-:W-:Y:S02]  /*aa40*/  UIADD3 UR9, UR9, UR4, URZ ;  /* 0x0000000409097290 */ /* 0x000fe4000fffe03f */
[----:B------:R-:W-:Y:S01]  /*aa50*/  UIMAD UR4, UR41, UR10, URZ ;  /* 0x0000000a290472a4 */ /* 0x000fe2000f8e023f */
[----:B-1----:R-:W-:Y:S01]  /*aa60*/  @P0 SHF.R.U32.HI R3, RZ, R5, R4 ;  /* 0x00000005ff030219 */ /* 0x002fe20000011604 */
        /* <DEDUP_REMOVED lines=8> */
[----:B------:R-:W-:Y:S01]  /*aaf0*/  IMAD.U32 R4, RZ, RZ, UR8 ;  /* 0x00000008ff047e24 */ /* 0x000fe2000f8e00ff */
[----:B------:R-:W-:Y:S01]  /*ab00*/  ULDC.64 UR8, c[0x0][0xad8] ;  /* 0x0002b60000087ab9 */ /* 0x000fe20000000a00 */
[----:B------:R-:W-:Y:S02]  /*ab10*/  IMAD.U32 R5, RZ, RZ, UR4 ;  /* 0x00000004ff057e24 */ /* 0x000fe4000f8e00ff */
[----:B------:R-:W-:Y:S02]  /*ab20*/  IMAD R7, R11, R7, R8 ;  /* 0x000000070b077224 */ /* 0x000fe400078e0208 */
[----:B------:R-:W-:-:S02]  /*ab30*/  IMAD R9, R3, UR11, R6 ;  /* 0x0000000b03097c24 */ /* 0x000fc4000f8e0206 */
[----:B------:R-:W-:Y:S01]  /*ab40*/  IMAD.WIDE.U32 R4, R3, UR10, R4 ;  /* 0x0000000a03047c25 */ /* 0x000fe2000f8e0004 */
[----:B------:R-:W-:-:S03]  /*ab50*/  SHF.R.S32.HI R3, RZ, 0x1f, R7 ;  /* 0x0000001fff037819 */ /* 0x000fc60000011407 */
        /* <DEDUP_REMOVED lines=35> */
.L_x_4951:
[----:B------:R-:W-:Y:S05]  /*ad90*/  BSYNC B1 ;  /* 0x0000000000017941 */ /* 0x000fea0003800000 */
.L_x_4950:
        /* <DEDUP_REMOVED lines=21> */
.L_x_4953:
[----:B------:R-:W-:Y:S05]  /*aef0*/  BSYNC B1 ;  /* 0x0000000000017941 */ /* 0x000fea0003800000 */
.L_x_4952:
        /* <DEDUP_REMOVED lines=21> */
.L_x_4955:
[----:B------:R-:W-:Y:S05]  /*b050*/  BSYNC B1 ;  /* 0x0000000000017941 */ /* 0x000fea0003800000 */
.L_x_4954:
        /* <DEDUP_REMOVED lines=22> */
.L_x_4946:
[----:B------:R-:W-:Y:S05]  /*b1c0*/  BSYNC B0 ;  /* 0x0000000000007941 */ /* 0x000fea0003800000 */
.L_x_4937:
[----:B------:R-:W-:Y:S02]  /*b1d0*/  ULDC UR4, c[0x0][0xc3c] ;  /* 0x00030f0000047ab9 */ /* 0x000fe40000000800 */
[----:B------:R-:W-:-:S06]  /*b1e0*/  UISETP.GE.AND UP0, UPT, UR7, UR4, UPT ;  /* 0x000000040700728c */ /* 0x000fcc000bf06270 */
[----:B------:R-:W-:-:S13]  /*b1f0*/  PLOP3.LUT P0, PT, PT, PT, UP0, 0x80, 0x0 ;  /* 0x000000000000781c */ /* 0x000fda0003f0f008 */
[----:B------:R-:W-:Y:S05]  /*b200*/  @!P0 BRA `(.L_x_4956) ;  /* 0xffffff5800e08947 */ /* 0x000fea000383ffff */
[----:B------:R-:W-:Y:S05]  /*b210*/  EXIT ;  /* 0x000000000000794d */ /* 0x000fea0003800000 */
.L_x_4895:
        /* <DEDUP_REMOVED lines=16> */
.L_x_4957:
        /* <DEDUP_REMOVED lines=37> */
[----:B------:R-:W-:Y:S01]  /*b570*/  MOV R4, R3 ;  /* 0x0000000300047202 */ /* 0x000fe20000000f00 */
[----:B------:R-:W-:Y:S01]  /*b580*/  UMOV UR4, URZ ;  /* 0x0000003f00047c82 */ /* 0x000fe20008000000 */
[----:B------:R-:W-:-:S05]  /*b590*/  ULDC UR5, c[0x0][0xc38] ;  /* 0x00030e0000057ab9 */ /* 0x000fca0000000800 */
.L_x_4963:
        /* <DEDUP_REMOVED lines=12> */
.L_x_4962:
[----:B------:R-:W-:Y:S05]  /*b660*/  BSYNC B0 ;  /* 0x0000000000007941 */ /* 0x000fea0003800000 */
.L_x_4961:
        /* <DEDUP_REMOVED lines=20> */
.L_x_4959:
        /* <DEDUP_REMOVED lines=20> */
.L_x_4964:
[----:B---3--:R-:W-:Y:S01]  /*b8f0*/  IMAD R16, R16, UR5, R11 ;  /* 0x0000000510107c24 */ /* 0x008fe2000f8e020b */
[----:B------:R-:W-:Y:S01]  /*b900*/  IABS R2, R4 ;  /* 0x0000000400027213 */ /* 0x000fe20000000000 */
[----:B-12---:R-:W-:-:S03]  /*b910*/  IMAD.MOV R9, RZ, RZ, -R3 ;  /* 0x000000ffff097224 */ /* 0x006fc600078e0a03 */
        /* <DEDUP_REMOVED lines=18> */
[----:B------:R-:W-:Y:S02]  /*ba40*/  @!P2 IADD3 R2, -R2, RZ, RZ ;  /* 0x000000ff0202a210 */ /* 0x000fe40007ffe1ff */
[----:B------:R-:W-:-:S05]  /*ba50*/  @!P1 LOP3.LUT R2, RZ, R4, RZ, 0x33, !PT ;  /* 0x00000004ff029212 */ /* 0x000fca00078e33ff */
[----:B------:R-:W-:-:S04]  /*ba60*/  IMAD R13, R7, R2, RZ ;  /* 0x00000002070d7224 */ /* 0x000fc800078e02ff */
[----:B------:R-:W-:-:S05]  /*ba70*/  IMAD.MOV R6, RZ, RZ, -R13 ;  /* 0x000000ffff067224 */ /* 0x000fca00078e0a0d */
[----:B------:R-:W-:Y:S01]  /*ba80*/  VIADDMNMX R15, R6, UR5, R7, PT ;  /* 0x00000005060f7c46 */ /* 0x000fe2000b800107 */
[----:B------:R-:W-:-:S03]  /*ba90*/  IMAD.MOV R7, RZ, RZ, -R2 ;  /* 0x000000ffff077224 */ /* 0x000fc600078e0a02 */
[----:B------:R-:W-:Y:S01]  /*baa0*/  IABS R8, R15 ;  /* 0x0000000f00087213 */ /* 0x000fe20000000000 */
[----:B------:R-:W-:Y:S01]  /*bab0*/  IMAD R4, R4, R7, R11 ;  /* 0x0000000704047224 */ /* 0x000fe200078e020b */
[----:B0-----:R-:W-:Y:S01]  /*bac0*/  IABS R10, R15 ;  /* 0x0000000f000a7213 */ /* 0x001fe20000000000 */
[----:B------:R-:W-:Y:S01]  /*bad0*/  IMAD.MOV R18, RZ, RZ, -R15 ;  /* 0x000000ffff127224 */ /* 0x000fe200078e0a0f */
[----:B------:R-:W0:Y:S02]  /*bae0*/  I2F.RP R6, R8 ;  /* 0x0000000800067306 */ /* 0x000e240000209400 */
[----:B------:R-:W-:-:S06]  /*baf0*/  IABS R9, R4 ;  /* 0x0000000400097213 */ /* 0x000fcc0000000000 */
        /* <DEDUP_REMOVED lines=26> */
.L_x_4960:
[----:B------:R-:W-:Y:S01]  /*bca0*/  ULDC UR4, c[0x0][0xc3c] ;  /* 0x00030f0000047ab9 */ /* 0x000fe20000000800 */
[----:B------:R-:W-:Y:S02]  /*bcb0*/  IMAD.MOV.U32 R17, RZ, RZ, RZ ;  /* 0x000000ffff117224 */ /* 0x000fe400078e00ff */
[----:B------:R-:W-:Y:S02]  /*bcc0*/  IMAD.U32 R16, RZ, RZ, UR6 ;  /* 0x00000006ff107e24 */ /* 0x000fe4000f8e00ff */
[----:B------:R-:W-:Y:S02]  /*bcd0*/  IMAD.MOV.U32 R18, RZ, RZ, RZ ;  /* 0x000000ffff127224 */ /* 0x000fe400078e00ff */
[----:B------:R-:W-:-:S07]  /*bce0*/  IMAD.U32 R19, RZ, RZ, UR4 ;  /* 0x00000004ff137e24 */ /* 0x000fce000f8e00ff */
.L_x_4965:
[----:B------:R-:W-:-:S13]  /*bcf0*/  ISETP.NE.AND P0, PT, R5, RZ, PT ;  /* 0x000000ff0500720c */ /* 0x000fda0003f05270 */
[----:B------:R-:W0:Y:S01]  /*bd00*/  @!P0 S2R R3, SR_CgaCtaId ;  /* 0x0000000000038919 */ /* 0x000e220000008800 */
[----:B------:R-:W-:-:S04]  /*bd10*/  @!P0 MOV R0, 0x400 ;  /* 0x0000040000008802 */ /* 0x000fc80000000f00 */
[----:B0-----:R-:W-:-:S05]  /*bd20*/  @!P0 LEA R0, R3, R0, 0x18 ;  /* 0x0000000003008211 */ /* 0x001fca00078ec0ff */
[----:B------:R1:W-:Y:S01]  /*bd30*/  @!P0 STS.128 [R0+0x228d0], R16 ;  /* 0x0228d01000008388 */ /* 0x0003e20000000c00 */
[----:B------:R-:W-:Y:S06]  /*bd40*/  BAR.ARV 0x5, 0x180 ;  /* 0x0146000000007b1d */ /* 0x000fec0000002000 */
.L_x_4958:
[----:B------:R2:W-:Y:S01]  /*bd50*/  STL [R1+0x24], RZ ;  /* 0x000024ff01007387 */ /* 0x0005e20000100800 */
[----:B------:R-:W-:Y:S01]  /*bd60*/  ULDC UR4, c[0x0][0xc3c] ;  /* 0x00030f0000047ab9 */ /* 0x000fe20000000800 */
[----:B------:R-:W-:Y:S01]  /*bd70*/  IMAD.MOV.U32 R26, RZ, RZ, 0x1 ;  /* 0x00000001ff1a7424 */ /* 0x000fe200078e00ff */
[----:B0-----:R-:W-:Y:S01]  /*bd80*/  ISETP.GE.AND P0, PT, R19, UR4, PT ;  /* 0x0000000413007c0c */ /* 0x001fe2000bf06270 */
[----:B------:R-:W-:-:S12]  /*bd90*/  IMAD.MOV.U32 R24, RZ, RZ, RZ ;  /* 0x000000ffff187224 */ /* 0x000fd800078e00ff */
[----:B--2---:R-:W-:Y:S05]  /*bda0*/  @P0 BRA `(.L_x_4966) ;  /* 0x0000004800180947 */ /* 0x004fea0003800000 */
[----:B------:R-:W1:Y:S01]  /*bdb0*/  S2R R4, SR_TID.X ;  /* 0x0000000000047919 */ /* 0x000e620000002100 */
[----:B------:R-:W0:Y:S01]  /*bdc0*/  S2UR UR5, SR_CgaCtaId ;  /* 0x00000000000579c3 */ /* 0x000e220000008800 */
[----:B------:R-:W-:Y:S01]  /*bdd0*/  UMOV UR4, 0x400 ;  /* 0x0000040000047882 */ /* 0x000fe20000000000 */
[----:B------:R-:W-:Y:S01]  /*bde0*/  BSSY B8, `(.L_x_4966) ;  /* 0x0000482000087945 */ /* 0x000fe20003800000 */
[----:B------:R2:W-:Y:S01]  /*bdf0*/  STL [R1+0x24], RZ ;  /* 0x000024ff01007387 */ /* 0x0005e20000100800 */
[----:B------:R-:W-:Y:S01]  /*be00*/  IMAD.MOV.U32 R26, RZ, RZ, 0x1 ;  /* 0x00000001ff1a7424 */ /* 0x000fe200078e00ff */
[----:B------:R-:W-:Y:S01]  /*be10*/  ULOP3.LUT UR36, UR39, 0x2, URZ, 0xfc, !UPT ;  /* 0x0000000227247892 */ /* 0x000fe2000f8efc3f */
[----:B------:R-:W-:Y:S01]  /*be20*/  IMAD.MOV.U32 R24, RZ, RZ, RZ ;  /* 0x000000ffff187224 */ /* 0x000fe200078e00ff */
[----:B------:R-:W-:Y:S01]  /*be30*/  ULDC UR37, c[0x0][0xc] ;  /* 0x0000030000257ab9 */ /* 0x000fe20000000800 */
[----:B0-----:R-:W-:-:S06]  /*be40*/  ULEA UR4, UR5, UR4, 0x18 ;  /* 0x0000000405047291 */ /* 0x001fcc000f8ec03f */
[----:B------:R-:W-:Y:S01]  /*be50*/  IMAD.U32 R22, RZ, RZ, UR4 ;  /* 0x00000004ff167e24 */ /* 0x000fe2000f8e00ff */
[C---:B-1----:R-:W-:Y:S02]  /*be60*/  SHF.L.U32 R0, R4.reuse, 0x3, RZ ;  /* 0x0000000304007819 */ /* 0x042fe400000006ff */
[----:B------:R-:W-:Y:S02]  /*be70*/  LOP3.LUT R3, R4, 0x7f, RZ, 0xc0, !PT ;  /* 0x0000007f04037812 */ /* 0x000fe400078ec0ff */
        /* <DEDUP_REMOVED lines=10> */
[----:B--2---:R-:W-:-:S07]  /*bf20*/  LOP3.LUT R0, R3, 0xc0, RZ, 0xfc, !PT ;  /* 0x000000c003007812 */ /* 0x004fce00078efcff */
.L_x_5027:
[----:B0-----:R-:W0:Y:S02]  /*bf30*/  LDC.64 R2, c[0x0][0xc88] ;  /* 0x00032200ff027b82 */ /* 0x001e240000000a00 */
[----:B0-----:R-:W-:-:S05]  /*bf40*/  IMAD.WIDE R2, R19, 0x4, R2 ;  /* 0x0000000413027825 */ /* 0x001fca00078e0202 */
[----:B------:R-:W2:Y:S01]  /*bf50*/  LDG.E R25, desc[UR48][R2.64] ;  /* 0x0000003002197981 */ /* 0x000ea2000c1e1900 */
[----:B------:R-:W-:Y:S05]  /*bf60*/  YIELD ;  /* 0x0000000000007946 */ /* 0x000fea0003800000 */
[----:B------:R-:W-:Y:S01]  /*bf70*/  ULDC.64 UR4, c[0x0][0xa28] ;  /* 0x00028a0000047ab9 */ /* 0x000fe20000000a00 */
[----:B------:R-:W-:Y:S01]  /*bf80*/  IMAD.MOV.U32 R30, RZ, RZ, RZ ;  /* 0x000000ffff1e7224 */ /* 0x000fe200078e00ff */
[----:B------:R-:W-:Y:S01]  /*bf90*/  ISETP.NE.U32.AND P0, PT, RZ, UR4, PT ;  /* 0x00000004ff007c0c */ /* 0x000fe2000bf05070 */
[----:B------:R-:W-:-:S03]  /*bfa0*/  ULDC.64 UR6, c[0x0][0xa18] ;  /* 0x0002860000067ab9 */ /* 0x000fc60000000a00 */
[----:B------:R-:W-:Y:S01]  /*bfb0*/  ISETP.NE.AND.EX P0, PT, RZ, UR5, PT, P0 ;  /* 0x00000005ff007c0c */ /* 0x000fe2000bf05300 */
[----:B------:R-:W-:Y:S01]  /*bfc0*/  IMAD.MOV.U32 R37, RZ, RZ, RZ ;  /* 0x000000ffff257224 */ /* 0x000fe200078e00ff */
        /* <DEDUP_REMOVED lines=38> */
.L_x_4967:
        /* <DEDUP_REMOVED lines=9> */
.L_x_4968:
        /* <DEDUP_REMOVED lines=9> */
.L_x_4969:
[----:B------:R-:W3:Y:S01]  /*c350*/  LDL R4, [R1+0x4] ;  /* 0x0000040001047983 */ /* 0x000ee20000100800 */
[----:B012---:R-:W0:Y:S01]  /*c360*/  LDC R0, c[0x0][0x448] ;  /* 0x00011200ff007b82 */ /* 0x007e220000000800 */
[----:B-----5:R-:W-:Y:S01]  /*c370*/  IMAD.IADD R32, R7, 0x1, -R30 ;  /* 0x0000000107207824 */ /* 0x020fe200078e0a1e */
[----:B------:R-:W-:Y:S01]  /*c380*/  LOP3.LUT R23, R23, 0xfffffdff, RZ, 0xc0, !PT ;  /* 0xfffffdff17177812 */ /* 0x000fe200078ec0ff */
[----:B------:R-:W-:Y:S01]  /*c390*/  BSSY B7, `(.L_x_4970) ;  /* 0x0000365000077945 */ /* 0x000fe20003800000 */
[----:B0-----:R-:W-:Y:S01]  /*c3a0*/  ISETP.NE.AND P0, PT, R0, 0x1, PT ;  /* 0x000000010000780c */ /* 0x001fe20003f05270 */
[----:B------:R-:W-:-:S04]  /*c3b0*/  IMAD.SHL.U32 R0, R17, 0x80, RZ ;  /* 0x0000008011007824 */ /* 0x000fc800078e00ff */
[----:B------:R-:W-:-:S08]  /*c3c0*/  VIADD R0, R0, 0x7f ;  /* 0x0000007f00007836 */ /* 0x000fd00000000000 */
[----:B------:R-:W0:Y:S01]  /*c3d0*/  @P0 LDC R3, c[0x0][0x44c] ;  /* 0x00011300ff030b82 */ /* 0x000e220000000800 */
[----:B------:R-:W-:-:S07]  /*c3e0*/  @P0 LOP3.LUT R23, R23, 0x200, RZ, 0xfc, !PT ;  /* 0x0000020017170812 */ /* 0x000fce00078efcff */
[----:B------:R-:W1:Y:S01]  /*c3f0*/  @P0 LDC R5, c[0x0][0x450] ;  /* 0x00011400ff050b82 */ /* 0x000e620000000800 */
[----:B0-----:R-:W-:-:S05]  /*c400*/  @P0 IMAD.HI.U32 R2, R0, R3, RZ ;  /* 0x0000000300020227 */ /* 0x001fca00078e00ff */
[----:B-1----:R-:W-:Y:S01]  /*c410*/  @P0 SHF.R.U32.HI R0, RZ, R5, R2 ;  /* 0x00000005ff000219 */ /* 0x002fe20000011602 */
[----:B------:R-:W-:-:S04]  /*c420*/  VIADD R2, R32, 0x5f ;  /* 0x0000005f20027836 */ /* 0x000fc80000000000 */
[----:B------:R-:W-:Y:S01]  /*c430*/  IMAD.HI R2, R2, 0x2aaaaaab, RZ ;  /* 0x2aaaaaab02027827 */ /* 0x000fe200078e02ff */
[----:B---3--:R-:W-:-:S05]  /*c440*/  IADD3 R3, R32, 0x60, -R4 ;  /* 0x0000006020037810 */ /* 0x008fca0007ffe804 */
[----:B------:R-:W-:Y:S01]  /*c450*/  IMAD.IADD R0, R3, 0x1, R0 ;  /* 0x0000000103007824 */ /* 0x000fe200078e0200 */
[----:B------:R-:W-:-:S03]  /*c460*/  SHF.R.U32.HI R3, RZ, 0x1f, R2 ;  /* 0x0000001fff037819 */ /* 0x000fc60000011602 */
[----:B------:R-:W-:Y:S01]  /*c470*/  IMAD.HI R0, R0, 0x2aaaaaab, RZ ;  /* 0x2aaaaaab00007827 */ /* 0x000fe200078e02ff */
[----:B------:R-:W-:-:S04]  /*c480*/  LEA.HI.SX32 R3, R2, R3, 0x1c ;  /* 0x0000000302037211 */ /* 0x000fc800078fe2ff */
[----:B------:R-:W-:-:S04]  /*c490*/  SHF.R.U32.HI R5, RZ, 0x1f, R0 ;  /* 0x0000001fff057819 */ /* 0x000fc80000011600 */
[----:B------:R-:W-:-:S04]  /*c4a0*/  LEA.HI.SX32 R0, R0, R5, 0x1c ;  /* 0x0000000500007211 */ /* 0x000fc800078fe2ff */
[----:B------:R-:W-:-:S04]  /*c4b0*/  VIMNMX R34, R3, R0, PT ;  /* 0x0000000003227248 */ /* 0x000fc80003fe0100 */
[----:B------:R-:W-:Y:S01]  /*c4c0*/  ISETP.GT.AND P0, PT, R34, RZ, PT ;  /* 0x000000ff2200720c */ /* 0x000fe20003f04270 */
[----:B------:R0:W-:-:S12]  /*c4d0*/  STL [R1+0x8], R34 ;  /* 0x0000082201007387 */ /* 0x0001d80000100800 */
        /* <DEDUP_REMOVED lines=8> */
[----:B------:R-:W0:Y:S02]  /*c560*/  FLO.U32 R0, UR4 ;  /* 0x0000000400007d00 */ /* 0x000e2400080e0000 */
[----:B0-----:R-:W-:-:S06]  /*c570*/  ISETP.EQ.U32.AND P0, PT, R0, R5, PT ;  /* 0x000000050000720c */ /* 0x001fcc0003f02070 */
[----:B------:R-:W1:Y:S07]  /*c580*/  POPC R5, UR4 ;  /* 0x0000000400057d09 */ /* 0x000e6e0008000000 */
[----:B-1----:R-:W2:Y:S01]  /*c590*/  @P0 ATOMG.E.ADD.STRONG.GPU PT, R3, desc[UR48][R2.64], R5 ;  /* 0x00000005020309a8 */ /* 0x002ea200081ee1f0 */
[----:B------:R-:W0:Y:S02]  /*c5a0*/  S2R R4, SR_LTMASK ;  /* 0x0000000000047919 */ /* 0x000e240000003900 */
[----:B0-----:R-:W-:-:S04]  /*c5b0*/  LOP3.LUT R4, R4, UR4, RZ, 0xc0, !PT ;  /* 0x0000000404047c12 */ /* 0x001fc8000f8ec0ff */
[----:B------:R-:W0:Y:S01]  /*c5c0*/  POPC R7, R4 ;  /* 0x0000000400077309 */ /* 0x000e220000000000 */
[----:B--2---:R-:W0:Y:S02]  /*c5d0*/  SHFL.IDX PT, R0, R3, R0, 0x1f ;  /* 0x00001f0003007589 */ /* 0x004e2400000e0000 */
[----:B0-----:R-:W-:Y:S01]  /*c5e0*/  IADD3 R16, R0, UR37, R7 ;  /* 0x0000002500107c10 */ /* 0x001fe2000fffe007 */
[----:B------:R-:W-:Y:S06]  /*c5f0*/  BRA `(.L_x_4972) ;  /* 0x0000003000f87947 */ /* 0x000fec0003800000 */
.L_x_4971:
        /* <DEDUP_REMOVED lines=20> */
.L_x_4974:
[----:B------:R-:W-:Y:S05]  /*c740*/  BSYNC B6 ;  /* 0x0000000000067941 */ /* 0x000fea0003800000 */
.L_x_4973:
        /* <DEDUP_REMOVED lines=20> */
.L_x_4977:
        /* <DEDUP_REMOVED lines=15> */
.L_x_4976:
[----:B------:R-:W-:Y:S05]  /*c980*/  BSYNC B6 ;  /* 0x0000000000067941 */ /* 0x000fea0003800000 */
.L_x_4975:
[----:B------:R-:W0:Y:S01]  /*c990*/  S2R R20, SR_TID.X ;  /* 0x0000000000147919 */ /* 0x000e220000002100 */
[----:B------:R-:W-:Y:S01]  /*c9a0*/  ULDC.64 UR4, c[0x0][0x9f8] ;  /* 0x00027e0000047ab9 */ /* 0x000fe20000000a00 */
[----:B------:R-:W1:Y:S01]  /*c9b0*/  LDC R10, c[0x0][0x430] ;  /* 0x00010c00ff0a7b82 */ /* 0x000e620000000800 */
[----:B------:R-:W-:-:S04]  /*c9c0*/  ISETP.NE.U32.AND P0, PT, RZ, UR4, PT ;  /* 0x00000004ff007c0c */ /* 0x000fc8000bf05070 */
[----:B------:R-:W-:-:S13]  /*c9d0*/  ISETP.NE.AND.EX P0, PT, RZ, UR5, PT, P0 ;  /* 0x00000005ff007c0c */ /* 0x000fda000bf05300 */
[----:B------:R-:W-:Y:S01]  /*c9e0*/  @P0 IADD3 R2, P1, R27, UR4, RZ ;  /* 0x000000041b020c10 */ /* 0x000fe2000ff3e0ff */
[----:B------:R-:W-:Y:S01]  /*c9f0*/  ULDC UR4, c[0x0][0x320] ;  /* 0x0000c80000047ab9 */ /* 0x000fe20000000800 */
[----:B------:R-:W-:Y:S02]  /*ca00*/  LOP3.LUT R23, R23, 0xfffffff7, RZ, 0xc0, !PT ;  /* 0xfffffff717177812 */ /* 0x000fe400078ec0ff */
[----:B------:R-:W-:-:S05]  /*ca10*/  @P0 IADD3.X R3, R31, UR5, RZ, P1, !PT ;  /* 0x000000051f030c10 */ /* 0x000fca0008ffe4ff */
[----:B------:R2:W5:Y:S01]  /*ca20*/  @P0 LDG.E R28, desc[UR48][R2.64] ;  /* 0x00000030021c0981 */ /* 0x000562000c1e1900 */
[----:B------:R-:W-:Y:S01]  /*ca30*/  UMOV UR5, 0xffffffff ;  /* 0xffffffff00057882 */ /* 0x000fe20000000000 */
[----:B------:R-:W-:Y:S02]  /*ca40*/  VIADD R0, R34, 0xffffffff ;  /* 0xffffffff22007836 */ /* 0x000fe40000000000 */
[----:B0-----:R-:W-:-:S05]  /*ca50*/  IMAD.SHL.U32 R35, R20, 0x8, RZ ;  /* 0x0000000814237824 */ /* 0x001fca00078e00ff */
        /* <DEDUP_REMOVED lines=16> */
.L_x_5044:
[----:B------:R-:W0:Y:S01]  /*cb60*/  S2R R2, SR_TID.X ;  /* 0x0000000000027919 */ /* 0x000e220000002100 */
[----:B------:R-:W-:Y:S01]  /*cb70*/  ISETP.NE.AND P1, PT, R10, 0x1, PT ;  /* 0x000000010a00780c */ /* 0x000fe20003f25270 */
[----:B------:R-:W-:Y:S01]  /*cb80*/  IMAD.MOV.U32 R34, RZ, RZ, RZ ;  /* 0x000000ffff227224 */ /* 0x000fe200078e00ff */
[----:B-----5:R-:W-:Y:S01]  /*cb90*/  SHF.R.S32.HI R31, RZ, 0x1f, R28 ;  /* 0x0000001fff1f7819 */ /* 0x020fe2000001141c */
[----:B------:R-:W1:Y:S01]  /*cba0*/  S2R R3, SR_TID.X ;  /* 0x0000000000037919 */ /* 0x000e620000002100 */
[----:B------:R-:W-:-:S09]  /*cbb0*/  LOP3.LUT R23, R23, 0xffffff7f, RZ, 0xc0, !PT ;  /* 0xffffff7f17177812 */ /* 0x000fd200078ec0ff */
[----:B------:R-:W2:Y:S01]  /*cbc0*/  @P1 LDC R4, c[0x0][0x434] ;  /* 0x00010d00ff041b82 */ /* 0x000ea20000000800 */
[----:B------:R-:W-:Y:S02]  /*cbd0*/  @P1 LOP3.LUT R23, R23, 0x80, RZ, 0xfc, !PT ;  /* 0x0000008017171812 */ /* 0x000fe400078efcff */
[----:B0-----:R-:W-:Y:S01]  /*cbe0*/  LOP3.LUT R2, R2, 0x7f, RZ, 0xc0, !PT ;  /* 0x0000007f02027812 */ /* 0x001fe200078ec0ff */
[----:B-1----:R-:W-:-:S03]  /*cbf0*/  IMAD.SHL.U32 R9, R3, 0x10, RZ ;  /* 0x0000001003097824 */ /* 0x002fc600078e00ff */
[----:B------:R-:W-:-:S04]  /*cc00*/  SHF.R.U32.HI R2, RZ, 0x3, R2 ;  /* 0x00000003ff027819 */ /* 0x000fc80000011602 */
[----:B------:R-:W-:Y:S02]  /*cc10*/  LOP3.LUT R9, R2, 0x70, R9, 0xf8, !PT ;  /* 0x0000007002097812 */ /* 0x000fe400078ef809 */
[----:B------:R-:W0:Y:S03]  /*cc20*/  @P1 LDC R2, c[0x0][0x438] ;  /* 0x00010e00ff021b82 */ /* 0x000e260000000800 */
[----:B------:R-:W-:-:S05]  /*cc30*/  IMAD R35, R0, 0x60, R9 ;  /* 0x0000006000237824 */ /* 0x000fca00078e0209 */
[C---:B------:R-:W-:Y:S01]  /*cc40*/  ISETP.GE.AND P0, PT, R35.reuse, R32, PT ;  /* 0x000000202300720c */ /* 0x040fe20003f06270 */
[----:B------:R-:W-:-:S03]  /*cc50*/  IMAD.IADD R35, R35, 0x1, R30 ;  /* 0x0000000123237824 */ /* 0x000fc600078e021e */
[----:B------:R-:W-:Y:S01]  /*cc60*/  ISETP.GT.U32.OR P0, PT, R9, 0x5f, P0 ;  /* 0x0000005f0900780c */ /* 0x000fe20000704470 */
[----:B--2---:R-:W-:-:S04]  /*cc70*/  @P1 IMAD.HI.U32 R3, R35, R4, RZ ;  /* 0x0000000423031227 */ /* 0x004fc800078e00ff */
[----:B------:R-:W-:Y:S01]  /*cc80*/  IMAD.MOV.U32 R8, RZ, RZ, R35 ;  /* 0x000000ffff087224 */ /* 0x000fe200078e0023 */
        /* <DEDUP_REMOVED lines=9> */
[----:B-1----:R-:W-:Y:S01]  /*cd20*/  @!P0 LEA R4, P1, R2, R4, 0x2 ;  /* 0x0000000402048211 */ /* 0x002fe200078210ff */
[----:B------:R-:W-:-:S03]  /*cd30*/  IMAD.U32 R3, RZ, RZ, UR36 ;  /* 0x00000024ff037e24 */ /* 0x000fc6000f8e00ff */
[----:B------:R-:W-:-:S05]  /*cd40*/  @!P0 LEA.HI.X R5, R2, R5, R7, 0x2, P1 ;  /* 0x0000000502058211 */ /* 0x000fca00008f1407 */
[----:B------:R0:W5:Y:S01]  /*cd50*/  @!P0 LDG.E R34, desc[UR48][R4.64] ;  /* 0x0000003004228981 */ /* 0x000162000c1e1900 */
[----:B------:R-:W-:Y:S01]  /*cd60*/  ISETP.NE.AND P0, PT, R3, 0x3, PT ;  /* 0x000000030300780c */ /* 0x000fe20003f05270 */
[----:B------:R-:W-:Y:S01]  /*cd70*/  IMAD.MOV R2, RZ, RZ, -R8 ;  /* 0x000000ffff027224 */ /* 0x000fe200078e0a08 */
[----:B------:R-:W-:Y:S02]  /*cd80*/  ISETP.GT.U32.AND P1, PT, R9, 0x5f, PT ;  /* 0x0000005f0900780c */ /* 0x000fe40003f24070 */
[----:B------:R-:W-:Y:S01]  /*cd90*/  LOP3.LUT R23, R23, 0xffffffbf, RZ, 0xc0, !PT ;  /* 0xffffffbf17177812 */ /* 0x000fe200078ec0ff */
[----:B------:R-:W-:Y:S01]  /*cda0*/  IMAD R35, R10, R2, R35 ;  /* 0x000000020a237224 */ /* 0x000fe200078e0223 */
[----:B------:R-:W-:Y:S02]  /*cdb0*/  SHF.R.S32.HI R27, RZ, 0x1f, R18 ;  /* 0x0000001fff1b7819 */ /* 0x000fe40000011412 */
[----:B------:R-:W-:-:S05]  /*cdc0*/  SEL R6, RZ, 0x1, P2 ;  /* 0x00000001ff067807 */ /* 0x000fca0001000000 */
[----:B------:R-:W-:-:S04]  /*cdd0*/  @P0 LOP3.LUT R23, R23, 0x40, RZ, 0xfc, !PT ;  /* 0x0000004017170812 */ /* 0x000fc800078efcff */
[----:B------:R-:W-:-:S04]  /*cde0*/  LOP3.LUT R23, R23, 0xffffffdf, RZ, 0xc0, !PT ;  /* 0xffffffdf17177812 */ /* 0x000fc800078ec0ff */
[----:B------:R-:W-:Y:S01]  /*cdf0*/  @P1 LOP3.LUT R23, R23, 0x20, RZ, 0xfc, !PT ;  /* 0x0000002017171812 */ /* 0x000fe200078efcff */
[----:B0-----:R-:W-:Y:S06]  /*ce00*/  @!P0 BRA `(.L_x_4979) ;  /* 0x0000000000048947 */ /* 0x001fec0003800000 */
[----:B------:R-:W-:Y:S01]  /*ce10*/  BPT.TRAP 0x1 ;  /* 0x000000040000795c */ /* 0x000fe20000300000 */
.L_x_4979:
[----:B------:R-:W-:Y:S01]  /*ce20*/  IMAD R32, R0, -0x60, R32 ;  /* 0xffffffa000207824 */ /* 0x000fe200078e0220 */
[----:B------:R-:W-:Y:S01]  /*ce30*/  SHF.L.U32 R0, R26, 0x1f, RZ ;  /* 0x0000001f1a007819 */ /* 0x000fe200000006ff */
[----:B------:R-:W-:Y:S01]  /*ce40*/  IMAD R33, R24, 0x8, R22 ;  /* 0x0000000818217824 */ /* 0x000fe200078e0216 */
[----:B------:R-:W-:Y:S03]  /*ce50*/  BSSY B0, `(.L_x_4980) ;  /* 0x0000003000007945 */ /* 0x000fe60003800000 */
[----:B------:R-:W0:Y:S02]  /*ce60*/  SYNCS.PHASECHK.TRANS64.TRYWAIT P0, [R33+URZ+0x22840], R0 ;  /* 0x02284000210075a7 */ /* 0x000e24000800017f */
[----:B0-----:R-:W-:Y:S05]  /*ce70*/  @!P0 BRA `(.L_x_4981) ;  /* 0x0000003c00a88947 */ /* 0x001fea0003800000 */
.L_x_5045:
[----:B------:R-:W-:Y:S05]  /*ce80*/  BSYNC B0 ;  /* 0x0000000000007941 */ /* 0x000fea0003800000 */
.L_x_4980:
        /* <DEDUP_REMOVED lines=30> */
[----:B------:R-:W-:Y:S02]  /*d070*/  ISETP.GE.AND P0, PT, R32, 0x1, PT ;  /* 0x000000012000780c */ /* 0x000fe40003f06270 */
[----:B0-----:R-:W-:Y:S01]  /*d080*/  SHF.L.U32 R8, R5, 0x3, RZ ;  /* 0x0000000305087819 */ /* 0x001fe200000006ff */
        /* <DEDUP_REMOVED lines=57> */
.L_x_5059:
[----:B------:R-:W-:-:S13]  /*d420*/  ISETP.GE.AND P0, PT, R32, 0x51, PT ;  /* 0x000000512000780c */ /* 0x000fda0003f06270 */
[----:B0-----:R-:W-:Y:S01]  /*d430*/  @P0 LEA R2, P1, R8, R0, 0x1 ;  /* 0x0000000008020211 */ /* 0x001fe200078208ff */
        /* <DEDUP_REMOVED lines=8> */
.L_x_4983:
        /* <DEDUP_REMOVED lines=11> */
.L_x_4984:
        /* <DEDUP_REMOVED lines=10> */
[----:B------:R-:W-:Y:S01]  /*d610*/  SEL R4, R25, RZ, !P1 ;  /* 0x000000ff19047207 */ /* 0x000fe20004800000 */
[----:B------:R-:W-:Y:S01]  /*d620*/  BSSY B6, `(.L_x_4985) ;  /* 0x0000021000067945 */ /* 0x000fe20003800000 */
[----:B------:R-:W-:-:S02]  /*d630*/  IADD3 R0, R2, R0, R6 ;  /* 0x0000000002007210 */ /* 0x000fc40007ffe006 */
[----:B------:R-:W-:Y:S01]  /*d640*/  LOP3.LUT P0, RZ, R23, 0x2, RZ, 0xc0, !PT ;  /* 0x0000000217ff7812 */ /* 0x000fe2000780c0ff */
[----:B------:R1:W-:Y:S03]  /*d650*/  STL [R1+0x18], R4 ;  /* 0x0000180401007387 */ /* 0x0003e60000100800 */
[----:B------:R-:W-:-:S05]  /*d660*/  SEL R25, RZ, 0x8, P0 ;  /* 0x00000008ff197807 */ /* 0x000fca0000000000 */
[----:B------:R-:W-:Y:S01]  /*d670*/  IMAD.IADD R25, R0, 0x1, R25 ;  /* 0x0000000100197824 */ /* 0x000fe200078e0219 */
[----:B------:R-:W-:Y:S01]  /*d680*/  SHF.R.S32.HI R0, RZ, 0x1f, R37 ;  /* 0x0000001fff007819 */ /* 0x000fe20000011425 */
[----:B-1----:R-:W-:-:S04]  /*d690*/  IMAD.WIDE.U32 R4, R37, UR4, RZ ;  /* 0x0000000425047c25 */ /* 0x002fc8000f8e00ff */
[----:B------:R-:W-:-:S04]  /*d6a0*/  IMAD R0, R0, UR4, RZ ;  /* 0x0000000400007c24 */ /* 0x000fc8000f8e02ff */
[----:B------:R-:W-:-:S04]  /*d6b0*/  IMAD R0, R37, UR5, R0 ;  /* 0x0000000525007c24 */ /* 0x000fc8000f8e0200 */
[----:B------:R-:W-:Y:S01]  /*d6c0*/  IMAD.IADD R37, R5, 0x1, R0 ;  /* 0x0000000105257824 */ /* 0x000fe200078e0200 */
[----:B-----5:R-:W-:-:S05]  /*d6d0*/  SEL R2, R3, RZ, !P1 ;  /* 0x000000ff03027207 */ /* 0x020fca0004800000 */
[----:B------:R1:W-:Y:S04]  /*d6e0*/  STL [R1+0xc], R2 ;  /* 0x00000c0201007387 */ /* 0x0003e80000100800 */
[----:B------:R2:W-:Y:S01]  /*d6f0*/  STL.64 [R1+0x10], R4 ;  /* 0x0000100401007387 */ /* 0x0005e20000100a00 */
[----:B-1----:R-:W-:-:S05]  /*d700*/  VIADD R2, R22, 0x18400 ;  /* 0x0001840016027836 */ /* 0x002fca0000000000 */
[----:B------:R-:W-:-:S13]  /*d710*/  LOP3.LUT P0, RZ, R2, 0x3ff, RZ, 0xc0, !PT ;  /* 0x000003ff02ff7812 */ /* 0x000fda000780c0ff */
[----:B--2---:R-:W-:Y:S05]  /*d720*/  @!P0 BRA `(.L_x_4986) ;  /* 0x0000000000408947 */ /* 0x004fea0003800000 */
        /* <DEDUP_REMOVED lines=16> */
.L_x_4986:
[----:B------:R-:W-:Y:S05]  /*d830*/  BSYNC B6 ;  /* 0x0000000000067941 */ /* 0x000fea0003800000 */
.L_x_4985:
[----:B------:R-:W2:Y:S01]  /*d840*/  LDL.LU.64 R20, [R1+0x10] ;  /* 0x0000100001147983 */ /* 0x000ea20000300a00 */
[----:B------:R-:W-:-:S03]  /*d850*/  ULDC.64 UR4, c[0x0][0x2d8] ;  /* 0x0000b60000047ab9 */ /* 0x000fc60000000a00 */
[----:B------:R-:W3:Y:S04]  /*d860*/  LDL.LU R5, [R1+0xc] ;  /* 0x00000c0001057983 */ /* 0x000ee80000300800 */
[----:B------:R-:W4:Y:S01]  /*d870*/  LDL.LU R4, [R1+0x18] ;  /* 0x0000180001047983 */ /* 0x000f220000300800 */
[----:B------:R-:W-:Y:S02]  /*d880*/  IMAD.MOV.U32 R3, RZ, RZ, R37 ;  /* 0x000000ffff037224 */ /* 0x000fe400078e0025 */
[----:B------:R-:W-:Y:S01]  /*d890*/  IMAD R0, R27, UR4, RZ ;  /* 0x000000041b007c24 */ /* 0x000fe2000f8e02ff */
[----:B------:R1:W5:Y:S03]  /*d8a0*/  LDL R9, [R1+0x4] ;  /* 0x0000040001097983 */ /* 0x0003660000100800 */
[----:B------:R-:W-:Y:S01]  /*d8b0*/  IMAD R0, R18, UR5, R0 ;  /* 0x0000000512007c24 */ /* 0x000fe2000f8e0200 */
[----:B------:R-:W0:Y:S02]  /*d8c0*/  S2R R8, SR_TID.X ;  /* 0x0000000000087919 */ /* 0x000e240000002100 */
[----:B0-----:R-:W-:-:S05]  /*d8d0*/  IMAD.SHL.U32 R7, R8, 0x8, RZ ;  /* 0x0000000808077824 */ /* 0x001fca00078e00ff */
[----:B------:R-:W-:Y:S01]  /*d8e0*/  LOP3.LUT R7, R7, 0x38, RZ, 0xc0, !PT ;  /* 0x0000003807077812 */ /* 0x000fe200078ec0ff */
[----:B--2---:R-:W-:Y:S01]  /*d8f0*/  IMAD.MOV.U32 R2, RZ, RZ, R20 ;  /* 0x000000ffff027224 */ /* 0x004fe200078e0014 */
[----:B------:R-:W0:Y:S01]  /*d900*/  S2R R21, SR_TID.X ;  /* 0x0000000000157919 */ /* 0x000e220000002100 */
[----:B------:R-:W2:Y:S02]  /*d910*/  LDC R20, c[0x0][0x448] ;  /* 0x00011200ff147b82 */ /* 0x000ea40000000800 */
[----:B------:R-:W-:Y:S01]  /*d920*/  IMAD.WIDE.U32 R2, R18, UR4, R2 ;  /* 0x0000000412027c25 */ /* 0x000fe2000f8e0002 */
[----:B------:R-:W-:-:S03]  /*d930*/  ULDC.64 UR4, c[0x0][0x2e0] ;  /* 0x0000b80000047ab9 */ /* 0x000fc60000000a00 */
[----:B------:R-:W-:Y:S02]  /*d940*/  IMAD.IADD R3, R3, 0x1, R0 ;  /* 0x0000000103037824 */ /* 0x000fe400078e0200 */
[----:B---3--:R-:W-:Y:S02]  /*d950*/  IMAD R0, R5, UR4, RZ ;  /* 0x0000000405007c24 */ /* 0x008fe4000f8e02ff */
[----:B----4-:R-:W-:-:S04]  /*d960*/  IMAD.WIDE.U32 R2, R4, UR4, R2 ;  /* 0x0000000404027c25 */ /* 0x010fc8000f8e0002 */
[----:B------:R-:W-:Y:S01]  /*d970*/  IMAD R0, R4, UR5, R0 ;  /* 0x0000000504007c24 */ /* 0x000fe2000f8e0200 */
[----:B------:R-:W-:-:S03]  /*d980*/  ULDC.64 UR4, c[0x0][0x2d0] ;  /* 0x0000b40000047ab9 */ /* 0x000fc60000000a00 */
[----:B------:R-:W-:Y:S01]  /*d990*/  IMAD.IADD R3, R3, 0x1, R0 ;  /* 0x0000000103037824 */ /* 0x000fe200078e0200 */
[----:B--2---:R-:W-:Y:S02]  /*d9a0*/  ISETP.NE.AND P6, PT, R20, 0x1, PT ;  /* 0x000000011400780c */ /* 0x004fe40003fc5270 */
[----:B------:R-:W2:Y:S01]  /*d9b0*/  S2R R20, SR_TID.X ;  /* 0x0000000000147919 */ /* 0x000ea20000002100 */
[----:B0-----:R-:W-:-:S04]  /*d9c0*/  LOP3.LUT R21, R21, 0x7f, RZ, 0xc0, !PT ;  /* 0x0000007f15157812 */ /* 0x001fc800078ec0ff */
[----:B------:R-:W-:-:S06]  /*d9d0*/  SHF.R.U32.HI R21, RZ, 0x3, R21 ;  /* 0x00000003ff157819 */ /* 0x000fcc0000011615 */
[----:B------:R-:W0:Y:S08]  /*d9e0*/  @P6 LDC R6, c[0x0][0x44c] ;  /* 0x00011300ff066b82 */ /* 0x000e300000000800 */
[----:B------:R-:W3:Y:S01]  /*d9f0*/  @P6 LDC R5, c[0x0][0x450] ;  /* 0x00011400ff056b82 */ /* 0x000ee20000000800 */
[----:B--2---:R-:W-:-:S05]  /*da00*/  IMAD.SHL.U32 R20, R20, 0x10, RZ ;  /* 0x0000001014147824 */ /* 0x004fca00078e00ff */
[----:B------:R-:W-:-:S05]  /*da10*/  LOP3.LUT R20, R21, 0x70, R20, 0xf8, !PT ;  /* 0x0000007015147812 */ /* 0x000fca00078ef814 */
[----:B------:R-:W-:-:S04]  /*da20*/  IMAD R0, R17, 0x80, R20 ;  /* 0x0000008011007824 */ /* 0x000fc800078e0214 */
[----:B0-----:R-:W-:-:S04]  /*da30*/  @P6 IMAD.HI.U32 R6, R0, R6, RZ ;  /* 0x0000000600066227 */ /* 0x001fc800078e00ff */
[----:B------:R-:W-:Y:S01]  /*da40*/  IMAD.MOV.U32 R4, RZ, RZ, R0 ;  /* 0x000000ffff047224 */ /* 0x000fe200078e0000 */
[----:B---3--:R-:W-:Y:S02]  /*da50*/  @P6 SHF.R.U32.HI R4, RZ, R5, R6 ;  /* 0x00000005ff046219 */ /* 0x008fe40000011606 */
[----:B------:R-:W0:Y:S03]  /*da60*/  LDC R6, c[0x0][0x448] ;  /* 0x00011200ff067b82 */ /* 0x000e260000000800 */
[----:B------:R-:W-:Y:S02]  /*da70*/  IMAD.MOV R5, RZ, RZ, -R4 ;  /* 0x000000ffff057224 */ /* 0x000fe400078e0a04 */
[----:B------:R-:W-:-:S04]  /*da80*/  IMAD.WIDE.U32 R2, R4, UR4, R2 ;  /* 0x0000000404027c25 */ /* 0x000fc8000f8e0002 */
[----:B0-----:R-:W-:Y:S01]  /*da90*/  IMAD R0, R6, R5, R0 ;  /* 0x0000000506007224 */ /* 0x001fe200078e0200 */
        /* <DEDUP_REMOVED lines=21> */
[----:B------:R-:W-:Y:S01]  /*dbf0*/  IMAD R17, R17, 0x80, R8 ;  /* 0x0000008011117824 */ /* 0x000fe200078e0208 */
[----:B------:R-:W1:Y:S03]  /*dc00*/  SHFL.IDX PT, R2, R4, RZ, 0x181f ;  /* 0x00181fff04027589 */ /* 0x000e6600000e0000 */
[C---:B------:R-:W-:Y:S01]  /*dc10*/  VIADD R6, R17.reuse, 0x10 ;  /* 0x0000001011067836 */ /* 0x040fe20000000000 */
[----:B------:R-:W-:Y:S01]  /*dc20*/  ISETP.GE.AND P0, PT, R17, R5, PT ;  /* 0x000000051100720c */ /* 0x000fe20003f06270 */
[----:B------:R-:W-:-:S12]  /*dc30*/  SHFL.IDX PT, R14, R0, 0x7, 0x181f ;  /* 0x00f81f00000e7f89 */ /* 0x000fd800000e0000 */
        /* <DEDUP_REMOVED lines=20> */
[----:B0-----:R-:W-:-:S04]  /*dd80*/  @!P0 LEA R3, P2, R7, R3, 0x1 ;  /* 0x0000000307038211 */ /* 0x001fc800078408ff */
[----:B-1----:R-:W-:-:S04]  /*dd90*/  @!P0 IADD3.X R2, RZ, R2, RZ, P2, !PT ;  /* 0x00000002ff028210 */ /* 0x002fc800017fe4ff */
        /* <DEDUP_REMOVED lines=43> */
[----:B--2---:R0:W-:Y:S02]  /*e050*/  @!P0 LDGSTS.E.BYPASS.LTC128B.128 [R36+0x1b400], desc[UR48][R2.64], !P1 ;  /* 0x1b40000002248fae */ /* 0x0041e4000c901d70 */
.L_x_5076:
[----:B------:R-:W-:-:S05]  /*e060*/  VIADD R0, R17, 0x70 ;  /* 0x0000007011007836 */ /* 0x000fca0000000000 */
[----:B------:R-:W-:-:S13]  /*e070*/  ISETP.GE.AND P0, PT, R0, R5, PT ;  /* 0x000000050000720c */ /* 0x000fda0003f06270 */
[----:B0-----:R-:W-:-:S05]  /*e080*/  @!P0 LEA R2, P2, R7, R14, 0x1 ;  /* 0x0000000e07028211 */ /* 0x001fca00078408ff */
[----:B------:R-:W-:-:S05]  /*e090*/  @!P0 IMAD.X R3, RZ, RZ, R4, P2 ;  /* 0x000000ffff038224 */ /* 0x000fca00010e0604 */
[----:B------:R-:W-:Y:S01]  /*e0a0*/  @!PT LDS RZ, [RZ] ;  /* 0x00000000fffff984 */ /* 0x000fe20000000800 */
[----:B------:R-:W-:Y:S01]  /*e0b0*/  @!PT LDS RZ, [RZ] ;  /* 0x00000000fffff984 */ /* 0x000fe20000000800 */
[----:B------:R-:W-:Y:S01]  /*e0c0*/  @!PT LDS RZ, [RZ] ;  /* 0x00000000fffff984 */ /* 0x000fe20000000800 */
[----:B------:R0:W-:Y:S01]  /*e0d0*/  @!P0 LDGSTS.E.BYPASS.LTC128B.128 [R36+0x1bc00], desc[UR48][R2.64], !P1 ;  /* 0x1bc0000002248fae */ /* 0x0001e2000c901d70 */
[----:B------:R-:W-:Y:S01]  /*e0e0*/  PLOP3.LUT P0, PT, PT, PT, PT, 0x80, 0x0 ;  /* 0x000000000000781c */ /* 0x000fe20003f0f070 */
[----:B------:R-:W-:-:S12]  /*e0f0*/  NOP ;  /* 0x0000000000007918 */ /* 0x000fd80000000000 */
.L_x_4988:
        /* <DEDUP_REMOVED lines=18> */
.L_x_5077:
[----:B------:R-:W-:Y:S05]  /*e220*/  BSYNC B0 ;  /* 0x0000000000007941 */ /* 0x000fea0003800000 */
.L_x_4989:
[----:B------:R-:W-:-:S05]  /*e230*/  IMAD.U32 R0, RZ, RZ, UR36 ;  /* 0x00000024ff007e24 */ /* 0x000fca000f8e00ff */
[----:B------:R-:W-:-:S13]  /*e240*/  ISETP.NE.AND P0, PT, R0, 0x3, PT ;  /* 0x000000030000780c */ /* 0x000fda0003f05270 */
[----:B------:R-:W-:Y:S05]  /*e250*/  @!P0 BRA `(.L_x_4991) ;  /* 0x0000000000048947 */ /* 0x000fea0003800000 */
[----:B------:R-:W-:Y:S01]  /*e260*/  BPT.TRAP 0x1 ;  /* 0x000000040000795c */ /* 0x000fe20000300000 */
.L_x_4991:
[----:B------:R-:W-:Y:S01]  /*e270*/  SHF.L.U32 R0, R26, 0x1f, RZ ;  /* 0x0000001f1a007819 */ /* 0x000fe200000006ff */
[----:B------:R-:W-:Y:S03]  /*e280*/  BSSY B0, `(.L_x_4992) ;  /* 0x0000003000007945 */ /* 0x000fe60003800000 */
[----:B------:R-:W1:Y:S02]  /*e290*/  SYNCS.PHASECHK.TRANS64.TRYWAIT P0, [R33+URZ+0x22860], R0 ;  /* 0x02286000210075a7 */ /* 0x000e64000800017f */
[----:B-1----:R-:W-:Y:S05]  /*e2a0*/  @!P0 BRA `(.L_x_4993) ;  /* 0x0000003c00648947 */ /* 0x002fea0003800000 */
.L_x_5078:
[----:B------:R-:W-:Y:S05]  /*e2b0*/  BSYNC B0 ;  /* 0x0000000000007941 */ /* 0x000fea0003800000 */
.L_x_4992:
[----:B------:R-:W1:Y:S01]  /*e2c0*/  LDL.LU R2, [R1+0x1c] ;  /* 0x00001c0001027983 */ /* 0x000e620000300800 */
[----:B------:R-:W-:-:S03]  /*e2d0*/  ULDC.64 UR4, c[0x0][0x328] ;  /* 0x0000ca0000047ab9 */ /* 0x000fc60000000a00 */
[----:B------:R-:W2:Y:S01]  /*e2e0*/  LDL.LU R4, [R1+0x20] ;  /* 0x0000200001047983 */ /* 0x000ea20000300800 */
[----:B-1----:R-:W-:Y:S02]  /*e2f0*/  IMAD R0, R2, UR4, RZ ;  /* 0x0000000402007c24 */ /* 0x002fe4000f8e02ff */
[----:B0-----:R-:W-:-:S04]  /*e300*/  IMAD.WIDE.U32 R2, R35, UR4, RZ ;  /* 0x0000000423027c25 */ /* 0x001fc8000f8e00ff */
[----:B------:R-:W-:Y:S01]  /*e310*/  IMAD R5, R35, UR5, R0 ;  /* 0x0000000523057c24 */ /* 0x000fe2000f8e0200 */
[----:B------:R-:W-:-:S03]  /*e320*/  ULDC.64 UR4, c[0x0][0x338] ;  /* 0x0000ce0000047ab9 */ /* 0x000fc60000000a00 */
[----:B------:R-:W-:Y:S02]  /*e330*/  IMAD.IADD R3, R3, 0x1, R5 ;  /* 0x0000000103037824 */ /* 0x000fe400078e0205 */
[----:B--2---:R-:W-:Y:S02]  /*e340*/  IMAD R5, R4, UR4, RZ ;  /* 0x0000000404057c24 */ /* 0x004fe4000f8e02ff */
        /* <DEDUP_REMOVED lines=18> */
[----:B------:R-:W1:Y:S01]  /*e470*/  SHFL.IDX PT, R14, R5, RZ, 0x181f ;  /* 0x00181fff050e7589 */ /* 0x000e6200000e0000 */
[----:B------:R-:W-:Y:S02]  /*e480*/  ISETP.NE.U32.AND P3, PT, R7, 0x1, PT ;  /* 0x000000010700780c */ /* 0x000fe40003f65070 */
[----:B------:R-:W-:Y:S01]  /*e490*/  LOP3.LUT P1, RZ, R25, 0x4, RZ, 0xc0, !PT ;  /* 0x0000000419ff7812 */ /* 0x000fe2000782c0ff */
        /* <DEDUP_REMOVED lines=16> */
[----:B-1----:R-:W1:Y:S01]  /*e5a0*/  SHFL.IDX PT, R3, R6, 0x1, 0x181f ;  /* 0x00381f0006037f89 */ /* 0x002e6200000e0000 */
[----:B0-----:R-:W-:-:S03]  /*e5b0*/  IADD3 R2, P4, R14, R0, RZ ;  /* 0x000000000e027210 */ /* 0x001fc60007f9e0ff */
[----:B------:R-:W0:Y:S01]  /*e5c0*/  SHFL.IDX PT, R14, R5, 0x2, 0x181f ;  /* 0x00581f00050e7f89 */ /* 0x000e2200000e0000 */
[----:B-1----:R-:W-:Y:S02]  /*e5d0*/  IADD3.X R3, RZ, R3, RZ, P4, !PT ;  /* 0x00000003ff037210 */ /* 0x002fe400027fe4ff */
        /* <DEDUP_REMOVED lines=33> */
[----:B-1----:R-:W-:-:S03]  /*e7f0*/  IADD3 R2, P4, R14, R0, RZ ;  /* 0x000000000e027210 */ /* 0x002fc60007f9e0ff */
[----:B------:R-:W1:Y:S04]  /*e800*/  SHFL.IDX PT, R6, R6, 0x5, 0x181f ;  /* 0x00b81f0006067f89 */ /* 0x000e6800000e0000 */
[----:B------:R2:W3:Y:S01]  /*e810*/  SHFL.IDX PT, R14, R5, 0x5, 0x181f ;  /* 0x00b81f00050e7f89 */ /* 0x0004e200000e0000 */
        /* <DEDUP_REMOVED lines=9> */
.L_x_5092:
[C---:B------:R-:W-:Y:S02]  /*e8b0*/  ISETP.LT.OR P3, PT, R32.reuse, 0x51, P3 ;  /* 0x000000512000780c */ /* 0x040fe40001f61670 */
[C---:B------:R-:W-:Y:S02]  /*e8c0*/  ISETP.LT.OR P2, PT, R32.reuse, 0x51, !P2 ;  /* 0x000000512000780c */ /* 0x040fe40005741670 */
[----:B------:R-:W-:Y:S02]  /*e8d0*/  ISETP.LT.OR P1, PT, R32, 0x51, !P1 ;  /* 0x000000512000780c */ /* 0x000fe40004f21670 */
        /* <DEDUP_REMOVED lines=12> */
.L_x_4995:
        /* <DEDUP_REMOVED lines=11> */
.L_x_4996:
[----:B------:R-:W2:Y:S01]  /*ea50*/  LDL R2, [R1+0x8] ;  /* 0x0000080001027983 */ /* 0x000ea20000100800 */
[----:B------:R0:W-:Y:S01]  /*ea60*/  SYNCS.ARRIVE.TRANS64.A1T0 RZ, [R33+URZ+0x22850], RZ ;  /* 0x022850ff21ff79a7 */ /* 0x0001e2000810003f */
[----:B------:R-:W-:Y:S01]  /*ea70*/  BSSY B0, `(.L_x_4997) ;  /* 0x00000df000007945 */ /* 0x000fe20003800000 */
[----:B--2---:R-:W-:-:S13]  /*ea80*/  ISETP.GE.AND P0, PT, R2, 0x2, PT ;  /* 0x000000020200780c */ /* 0x004fda0003f06270 */
[----:B0-----:R-:W-:Y:S05]  /*ea90*/  @!P0 BRA `(.L_x_4998) ;  /* 0x0000000c00708947 */ /* 0x001fea0003800000 */
[----:B------:R-:W-:-:S07]  /*eaa0*/  VIADD R21, R2, 0xfffffffe ;  /* 0xfffffffe02157836 */ /* 0x000fce0000000000 */
.L_x_5011:
        /* <DEDUP_REMOVED lines=14> */
[----:B------:R-:W2:Y:S01]  /*eb90*/  @P0 LDC R7, c[0x0][0x438] ;  /* 0x00010e00ff070b82 */ /* 0x000ea20000000800 */
        /* <DEDUP_REMOVED lines=28> */
.L_x_4999:
[----:B------:R-:W-:Y:S01]  /*ed60*/  IMAD R10, R24, 0x8, R22 ;  /* 0x00000008180a7824 */ /* 0x000fe200078e0216 */
[----:B------:R-:W-:Y:S01]  /*ed70*/  SHF.L.U32 R20, R26, 0x1f, RZ ;  /* 0x0000001f1a147819 */ /* 0x000fe200000006ff */
[----:B------:R-:W-:Y:S01]  /*ed80*/  BSSY B1, `(.L_x_5000) ;  /* 0x0000004000017945 */ /* 0x000fe20003800000 */
[----:B------:R-:W-:Y:S02]  /*ed90*/  SHF.R.S32.HI R9, RZ, 0x1f, R5 ;  /* 0x0000001fff097819 */ /* 0x000fe40000011405 */
[----:B------:R-:W0:Y:S02]  /*eda0*/  SYNCS.PHASECHK.TRANS64.TRYWAIT P0, [R10+URZ+0x22840], R20 ;  /* 0x022840140a0075a7 */ /* 0x000e24000800017f */
[----:B0-----:R-:W-:Y:S05]  /*edb0*/  @!P0 BRA `(.L_x_5001) ;  /* 0x0000003800fc8947 */ /* 0x001fea0003800000 */
.L_x_5093:
[----:B------:R-:W-:Y:S05]  /*edc0*/  BSYNC B1 ;  /* 0x0000000000017941 */ /* 0x000fea0003800000 */
.L_x_5000:
        /* <DEDUP_REMOVED lines=17> */
[----:B------:R-:W-:Y:S01]  /*eee0*/  IMAD R7, R24, 0x1800, R29 ;  /* 0x0000180018077824 */ /* 0x000fe200078e021d */
[----:B------:R-:W-:Y:S02]  /*eef0*/  IADD3 R3, R6, R3, RZ ;  /* 0x0000000306037210 */ /* 0x000fe40007ffe0ff */
        /* <DEDUP_REMOVED lines=32> */
.L_x_5107:
        /* <DEDUP_REMOVED lines=8> */
.L_x_5003:
        /* <DEDUP_REMOVED lines=11> */
.L_x_5004:
[----:B------:R1:W-:Y:S01]  /*f230*/  SYNCS.ARRIVE.TRANS64.A1T0 RZ, [R10+URZ+0x22830], RZ ;  /* 0x022830ff0aff79a7 */ /* 0x0003e2000810003f */
[----:B------:R-:W-:Y:S05]  /*f240*/  @!P3 BRA `(.L_x_5005) ;  /* 0x000000000004b947 */ /* 0x000fea0003800000 */
[----:B------:R-:W-:Y:S01]  /*f250*/  BPT.TRAP 0x1 ;  /* 0x000000040000795c */ /* 0x000fe20000300000 */
.L_x_5005:
[----:B------:R-:W2:Y:S01]  /*f260*/  SYNCS.PHASECHK.TRANS64.TRYWAIT P0, [R10+URZ+0x22860], R20 ;  /* 0x022860140a0075a7 */ /* 0x000ea2000800017f */
[----:B------:R-:W-:Y:S04]  /*f270*/  BSSY B1, `(.L_x_5006) ;  /* 0x0000002000017945 */ /* 0x000fe80003800000 */
[----:B--2---:R-:W-:Y:S05]  /*f280*/  @!P0 BRA `(.L_x_5007) ;  /* 0x0000003c007c8947 */ /* 0x004fea0003800000 */
.L_x_5108:
[----:B------:R-:W-:Y:S05]  /*f290*/  BSYNC B1 ;  /* 0x0000000000017941 */ /* 0x000fea0003800000 */
.L_x_5006:
[----:B------:R-:W-:Y:S01]  /*f2a0*/  ULDC.64 UR4, c[0x0][0x328] ;  /* 0x0000ca0000047ab9 */ /* 0x000fe20000000a00 */
[----:B------:R-:W-:Y:S01]  /*f2b0*/  LOP3.LUT P5, RZ, R23, 0x10, RZ, 0xc0, !PT ;  /* 0x0000001017ff7812 */ /* 0x000fe200078ac0ff */
[----:B------:R-:W-:Y:S01]  /*f2c0*/  IMAD R2, R9, UR4, RZ ;  /* 0x0000000409027c24 */ /* 0x000fe2000f8e02ff */
[C---:B------:R-:W-:Y:S01]  /*f2d0*/  LOP3.LUT P4, RZ, R23.reuse, 0x8, RZ, 0xc0, !PT ;  /* 0x0000000817ff7812 */ /* 0x040fe2000788c0ff */
[----:B0-2---:R-:W-:Y:S01]  /*f2e0*/  IMAD R20, R24, 0x6000, R29 ;  /* 0x0000600018147824 */ /* 0x005fe200078e021d */
        /* <DEDUP_REMOVED lines=22> */
[----:B------:R-:W2:Y:S04]  /*f450*/  SHFL.IDX PT, R3, R25, RZ, 0x181f ;  /* 0x00181fff19037589 */ /* 0x000ea800000e0000 */
[----:B------:R-:W-:Y:S04]  /*f460*/  SHFL.IDX PT, R4, R25, 0x1, 0x181f ;  /* 0x00381f0019047f89 */ /* 0x000fe800000e0000 */
[----:B------:R-:W-:Y:S04]  /*f470*/  SHFL.IDX PT, R8, R17, 0x2, 0x181f ;  /* 0x00581f0011087f89 */ /* 0x000fe800000e0000 */
[----:B------:R-:W-:Y:S01]  /*f480*/  SHFL.IDX PT, R5, R25, 0x3, 0x181f ;  /* 0x00781f0019057f89 */ /* 0x000fe200000e0000 */
[----:B0-----:R-:W-:-:S03]  /*f490*/  IADD3 R2, P0, R14, R0, RZ ;  /* 0x000000000e027210 */ /* 0x001fc60007f1e0ff */
[----:B------:R-:W0:Y:S02]  /*f4a0*/  SHFL.IDX PT, R14, R17, 0x1, 0x181f ;  /* 0x00381f00110e7f89 */ /* 0x000e2400000e0000 */
[----:B--2---:R-:W-:-:S05]  /*f4b0*/  IMAD.X R3, RZ, RZ, R3, P0 ;  /* 0x000000ffff037224 */ /* 0x004fca00000e0603 */
        /* <DEDUP_REMOVED lines=9> */
[----:B--2---:R-:W-:Y:S04]  /*f550*/  SHFL.IDX PT, R3, R25, 0x4, 0x181f ;  /* 0x00981f0019037f89 */ /* 0x004fe800000e0000 */
        /* <DEDUP_REMOVED lines=24> */
.L_x_5122:
        /* <DEDUP_REMOVED lines=11> */
.L_x_5009:
        /* <DEDUP_REMOVED lines=11> */
.L_x_5010:
[----:B------:R0:W-:Y:S01]  /*f840*/  SYNCS.ARRIVE.TRANS64.A1T0 RZ, [R10+URZ+0x22850], RZ ;  /* 0x022850ff0aff79a7 */ /* 0x0001e2000810003f */
[----:B------:R-:W-:Y:S05]  /*f850*/  @P2 BRA `(.L_x_5011) ;  /* 0xfffffff000942947 */ /* 0x000fea000383ffff */
.L_x_4998:
[----:B------:R-:W-:Y:S05]  /*f860*/  BSYNC B0 ;  /* 0x0000000000007941 */ /* 0x000fea0003800000 */
.L_x_4997:
[----:B------:R-:W2:Y:S01]  /*f870*/  S2R R2, SR_TID.X ;  /* 0x0000000000027919 */ /* 0x000ea20000002100 */
[----:B------:R-:W-:Y:S01]  /*f880*/  VIADD R24, R24, 0x1 ;  /* 0x0000000118187836 */ /* 0x000fe20000000000 */
[----:B------:R-:W-:Y:S04]  /*f890*/  BSSY B0, `(.L_x_5012) ;  /* 0x0000012000007945 */ /* 0x000fe80003800000 */
[----:B------:R-:W-:-:S04]  /*f8a0*/  ISETP.NE.AND P0, PT, R24, 0x2, PT ;  /* 0x000000021800780c */ /* 0x000fc80003f05270 */
[----:B------:R-:W-:Y:S02]  /*f8b0*/  SEL R5, RZ, 0x1, P0 ;  /* 0x00000001ff057807 */ /* 0x000fe40000000000 */
[----:B--2---:R-:W-:-:S04]  /*f8c0*/  LOP3.LUT R2, R2, 0x7f, RZ, 0xc0, !PT ;  /* 0x0000007f02027812 */ /* 0x004fc800078ec0ff */
[----:B------:R-:W-:-:S13]  /*f8d0*/  ISETP.NE.AND P1, PT, R2, RZ, PT ;  /* 0x000000ff0200720c */ /* 0x000fda0003f25270 */
[----:B------:R-:W-:Y:S05]  /*f8e0*/  @P1 BRA `(.L_x_5013) ;  /* 0x0000000000301947 */ /* 0x000fea0003800000 */
[----:B------:R-:W2:Y:S01]  /*f8f0*/  S2R R7, SR_LANEID ;  /* 0x0000000000077919 */ /* 0x000ea20000000000 */
[----:B------:R-:W-:Y:S01]  /*f900*/  VOTEU.ANY UR4, UPT, PT ;  /* 0x0000000000047886 */ /* 0x000fe200038e0100 */
[----:B------:R-:W3:Y:S01]  /*f910*/  LDC.64 R2, c[0x0][0xc60] ;  /* 0x00031800ff027b82 */ /* 0x000ee20000000a00 */
[----:B------:R-:W2:Y:S02]  /*f920*/  FLO.U32 R0, UR4 ;  /* 0x0000000400007d00 */ /* 0x000ea400080e0000 */
[----:B--2---:R-:W-:-:S06]  /*f930*/  ISETP.EQ.U32.AND P1, PT, R0, R7, PT ;  /* 0x000000070000720c */ /* 0x004fcc0003f22070 */
[----:B------:R-:W3:Y:S07]  /*f940*/  POPC R7, UR4 ;  /* 0x0000000400077d09 */ /* 0x000eee0008000000 */
[----:B---3--:R-:W2:Y:S01]  /*f950*/  @P1 ATOMG.E.ADD.STRONG.GPU PT, R3, desc[UR48][R2.64], R7 ;  /* 0x00000007020319a8 */ /* 0x008ea200081ee1f0 */
[----:B------:R-:W3:Y:S02]  /*f960*/  S2R R4, SR_LTMASK ;  /* 0x0000000000047919 */ /* 0x000ee40000003900 */
[----:B---3--:R-:W-:-:S04]  /*f970*/  LOP3.LUT R4, R4, UR4, RZ, 0xc0, !PT ;  /* 0x0000000404047c12 */ /* 0x008fc8000f8ec0ff */
[----:B------:R-:W3:Y:S01]  /*f980*/  POPC R9, R4 ;  /* 0x0000000400097309 */ /* 0x000ee20000000000 */
[----:B--2---:R-:W3:Y:S02]  /*f990*/  SHFL.IDX PT, R0, R3, R0, 0x1f ;  /* 0x00001f0003007589 */ /* 0x004ee400000e0000 */
[----:B---3--:R-:W-:-:S07]  /*f9a0*/  IADD3 R16, R0, UR37, R9 ;  /* 0x0000002500107c10 */ /* 0x008fce000fffe009 */
.L_x_5013:
[----:B------:R-:W-:Y:S05]  /*f9b0*/  BSYNC B0 ;  /* 0x0000000000007941 */ /* 0x000fea0003800000 */
.L_x_5012:
[----:B------:R-:W-:Y:S02]  /*f9c0*/  SEL R24, R24, RZ, P0 ;  /* 0x000000ff18187207 */ /* 0x000fe40000000000 */
[----:B------:R-:W-:-:S07]  /*f9d0*/  LOP3.LUT R26, R26, R5, RZ, 0x3c, !PT ;  /* 0x000000051a1a7212 */ /* 0x000fce00078e3cff */
.L_x_4972:
[----:B------:R-:W-:Y:S05]  /*f9e0*/  BSYNC B7 ;  /* 0x0000000000077941 */ /* 0x000fea0003800000 */
.L_x_4970:
[----:B------:R-:W-:-:S13]  /*f9f0*/  LOP3.LUT P0, RZ, R23, 0x400, RZ, 0xc0, !PT ;  /* 0x0000040017ff7812 */ /* 0x000fda000780c0ff */
[----:B------:R-:W-:Y:S05]  /*fa00*/  @!P0 BRA `(.L_x_5014) ;  /* 0x0000000000248947 */ /* 0x000fea0003800000 */
[----:B------:R-:W-:Y:S05]  /*fa10*/  WARPSYNC.ALL ;  /* 0x0000000000007948 */ /* 0x000fea0003800000 */
[----:B------:R-:W2:Y:S08]  /*fa20*/  S2UR UR5, SR_CgaCtaId ;  /* 0x00000000000579c3 */ /* 0x000eb00000008800 */
[----:B------:R-:W-:Y:S06]  /*fa30*/  BAR.SYNC.DEFER_BLOCKING 0x5, 0x180 ;  /* 0x0146000000007b1d */ /* 0x000fec0000010000 */
[----:B------:R-:W-:-:S02]  /*fa40*/  UMOV UR4, 0x400 ;  /* 0x0000040000047882 */ /* 0x000fc40000000000 */
[----:B--2---:R-:W-:-:S06]  /*fa50*/  ULEA UR4, UR5, UR4, 0x18 ;  /* 0x0000000405047291 */ /* 0x004fcc000f8ec03f */
[----:B------:R-:W-:-:S05]  /*fa60*/  MOV R22, UR4 ;  /* 0x0000000400167c02 */ /* 0x000fca0008000f00 */
[----:B------:R4:W2:Y:S01]  /*fa70*/  LDS.128 R16, [R22+0x228d0] ;  /* 0x0228d00016107984 */ /* 0x0008a20000000c00 */
[----:B------:R-:W-:Y:S06]  /*fa80*/  BAR.ARV 0x4, 0x180 ;  /* 0x0106000000007b1d */ /* 0x000fec0000002000 */
[----:B------:R-:W-:Y:S05]  /*fa90*/  BRA `(.L_x_5015) ;  /* 0x0000000800cc7947 */ /* 0x000fea0003800000 */
.L_x_5014:
[----:B------:R-:W2:Y:S01]  /*faa0*/  S2R R0, SR_TID.X ;  /* 0x0000000000007919 */ /* 0x000ea20000002100 */
[----:B------:R-:W-:Y:S01]  /*fab0*/  UMOV UR4, 0xffffffff ;  /* 0xffffffff00047882 */ /* 0x000fe20000000000 */
[----:B--2---:R-:W-:-:S04]  /*fac0*/  LOP3.LUT R8, R0, 0x1f, RZ, 0xc0, !PT ;  /* 0x0000001f00087812 */ /* 0x004fc800078ec0ff */
[----:B------:R-:W-:Y:S01]  /*fad0*/  ISETP.NE.AND P0, PT, R8, 0x1f, PT ;  /* 0x0000001f0800780c */ /* 0x000fe20003f05270 */
[----:B------:R-:W-:-:S12]  /*fae0*/  BRA.DIV UR4, `(.L_x_5016) ;  /* 0x0000003e04447947 */ /* 0x000fd8000b800000 */
[----:B------:R-:W-:Y:S01]  /*faf0*/  IMAD.IADD R5, R19, 0x1, R8 ;  /* 0x0000000113057824 */ /* 0x000fe200078e0208 */
[----:B------:R-:W-:-:S04]  /*fb00*/  ULDC UR4, c[0x0][0xc3c] ;  /* 0x00030f0000047ab9 */ /* 0x000fc80000000800 */
[----:B------:R-:W-:-:S13]  /*fb10*/  ISETP.GE.OR P1, PT, R5, UR4, !P0 ;  /* 0x0000000405007c0c */ /* 0x000fda000c726670 */
[----:B------:R-:W2:Y:S02]  /*fb20*/  @!P1 LDC.64 R2, c[0x0][0xc80] ;  /* 0x00032000ff029b82 */ /* 0x000ea40000000a00 */
[----:B--2---:R-:W-:-:S06]  /*fb30*/  @!P1 IMAD.WIDE R2, R5, 0x4, R2 ;  /* 0x0000000405029825 */ /* 0x004fcc00078e0202 */
[----:B------:R-:W2:Y:S01]  /*fb40*/  @!P1 LDG.E R2, desc[UR48][R2.64] ;  /* 0x0000003002029981 */ /* 0x000ea2000c1e1900 */
[----:B------:R-:W-:Y:S01]  /*fb50*/  IMAD.MOV.U32 R5, RZ, RZ, RZ ;  /* 0x000000ffff057224 */ /* 0x000fe200078e00ff */
[C---:B------:R-:W-:Y:S02]  /*fb60*/  ISETP.GE.U32.AND P2, PT, R8.reuse, 0x2, PT ;  /* 0x000000020800780c */ /* 0x040fe40003f46070 */
[C---:B------:R-:W-:Y:S01]  /*fb70*/  ISETP.GE.U32.AND P3, PT, R8.reuse, 0x4, PT ;  /* 0x000000040800780c */ /* 0x040fe20003f66070 */
[----:B------:R-:W-:Y:S01]  /*fb80*/  SHFL.IDX PT, R0, R16, RZ, 0x1f ;  /* 0x00001fff10007589 */ /* 0x000fe200000e0000 */
[C---:B------:R-:W-:Y:S02]  /*fb90*/  ISETP.GE.U32.AND P4, PT, R8.reuse, 0x8, PT ;  /* 0x000000080800780c */ /* 0x040fe40003f86070 */
[C---:B------:R-:W-:Y:S01]  /*fba0*/  ISETP.GE.U32.AND P5, PT, R8.reuse, 0x10, PT ;  /* 0x000000100800780c */ /* 0x040fe20003fa6070 */
[----:B------:R-:W-:Y:S01]  /*fbb0*/  SHFL.IDX PT, R4, R16, 0x1, 0x1f ;  /* 0x00201f0010047f89 */ /* 0x000fe200000e0000 */
[----:B--2---:R-:W-:Y:S01]  /*fbc0*/  @!P1 IMAD.MOV.U32 R5, RZ, RZ, R2 ;  /* 0x000000ffff059224 */ /* 0x004fe200078e0002 */
[----:B------:R-:W-:-:S04]  /*fbd0*/  ISETP.NE.AND P1, PT, R8, RZ, PT ;  /* 0x000000ff0800720c */ /* 0x000fc80003f25270 */
        /* <DEDUP_REMOVED lines=16> */
.L_x_5132:
[----:B------:R-:W-:Y:S02]  /*fce0*/  ULDC UR4, c[0x0][0xc38] ;  /* 0x00030e0000047ab9 */ /* 0x000fe40000000800 */
[----:B------:R-:W-:-:S04]  /*fcf0*/  IMAD.U32 R7, RZ, RZ, UR4 ;  /* 0x00000004ff077e24 */ /* 0x000fc8000f8e00ff */
[----:B---3--:R-:W-:-:S04]  /*fd00*/  IMAD R14, R14, R7, RZ ;  /* 0x000000070e0e7224 */ /* 0x008fc800078e02ff */
[----:B------:R-:W-:-:S05]  /*fd10*/  IMAD.IADD R9, R4, 0x1, R14 ;  /* 0x0000000104097824 */ /* 0x000fca00078e020e */
[----:B------:R-:W-:-:S13]  /*fd20*/  ISETP.GT.AND P6, PT, R9, R0, PT ;  /* 0x000000000900720c */ /* 0x000fda0003fc4270 */
[----:B------:R-:W-:Y:S05]  /*fd30*/  @P6 BRA `(.L_x_5017) ;  /* 0x00000000009c6947 */ /* 0x000fea0003800000 */
.L_x_5022:
        /* <DEDUP_REMOVED lines=14> */
.L_x_5020:
[----:B------:R-:W-:Y:S05]  /*fe20*/  BSYNC B0 ;  /* 0x0000000000007941 */ /* 0x000fea0003800000 */
.L_x_5019:
        /* <DEDUP_REMOVED lines=18> */
.L_x_5140:
[----:B------:R-:W-:Y:S02]  /*ff50*/  ULDC UR4, c[0x0][0xc38] ;  /* 0x00030e0000047ab9 */ /* 0x000fe40000000800 */
[----:B------:R-:W-:-:S04]  /*ff60*/  IMAD.U32 R7, RZ, RZ, UR4 ;  /* 0x00000004ff077e24 */ /* 0x000fc8000f8e00ff */
[----:B---3--:R-:W-:-:S04]  /*ff70*/  IMAD R14, R14, R7, RZ ;  /* 0x000000070e0e7224 */ /* 0x008fc800078e02ff */
[----:B------:R-:W-:-:S05]  /*ff80*/  IMAD.IADD R9, R14, 0x1, R9 ;  /* 0x000000010e097824 */ /* 0x000fca00078e0209 */
[----:B------:R-:W-:-:S13]  /*ff90*/  ISETP.GT.AND P6, PT, R9, R0, PT ;  /* 0x000000000900720c */ /* 0x000fda0003fc4270 */
[----:B------:R-:W-:Y:S05]  /*ffa0*/  @!P6 BRA `(.L_x_5022) ;  /* 0xfffffffc0064e947 */ /* 0x000fea000383ffff */
.L_x_5017:
[----:B------:R-:W-:Y:S01]  /*ffb0*/  IADD3 R16, -R14, R9, RZ ;  /* 0x000000090e107210 */ /* 0x000fe20007ffe1ff */
[----:B------:R-:W-:-:S04]  /*ffc0*/  UMOV UR4, 0xffffffff ;  /* 0xffffffff00047882 */ /* 0x000fc80000000000 */
[----:B------:R-:W-:-:S05]  /*ffd0*/  IMAD R3, R6, R7, R16 ;  /* 0x0000000706037224 */ /* 0x000fca00078e0210 */
[----:B------:R-:W-:Y:S01]  /*ffe0*/  ISETP.GT.AND P6, PT, R3, R0, PT ;  /* 0x000000000300720c */ /* 0x000fe20003fc4270 */
[----:B------:R-:W-:-:S12]  /*fff0*/  BRA.DIV UR4, `(.L_x_5023) ;  /* 0x0000003e04e07947 */ /* 0x000fd8000b800000 */
[----:B------:R-:W-:-:S04]  /*10000*/  VOTE.ANY R2, PT, !P6 ;  /* 0x0000000000027806 */ /* 0x000fc800070e0100 */
[----:B------:R-:W3:Y:S02]  /*10010*/  POPC R4, R2 ;  /* 0x0000000200047309 */ /* 0x000ee40000000000 */
[----:B---3--:R3:W4:Y:S02]  /*10020*/  SHFL.IDX PT, R5, R5, R4, 0x1f ;  /* 0x00001f0405057589 */ /* 0x00872400000e0000 */
.L_x_5144:
[----:B------:R-:W-:Y:S01]  /*10030*/  ISETP.NE.AND P0, PT, R2, RZ, PT ;  /* 0x000000ff0200720c */ /* 0x000fe20003f05270 */
[----:B------:R-:W-:-:S12]  /*10040*/  IMAD.MOV.U32 R14, RZ, RZ, RZ ;  /* 0x000000ffff0e7224 */ /* 0x000fd800078e00ff */
[----:B------:R-:W-:Y:S05]  /*10050*/  @!P0 BRA `(.L_x_5024) ;  /* 0x0000000000108947 */ /* 0x000fea0003800000 */
[----:B------:R-:W-:Y:S01]  /*10060*/  UMOV UR4, 0xffffffff ;  /* 0xffffffff00047882 */ /* 0x000fe20000000000 */
[----:B------:R-:W-:Y:S02]  /*10070*/  VIADD R12, R4, 0xffffffff ;  /* 0xffffffff040c7836 */ /* 0x000fe40000000000 */
[----:B------:R-:W-:Y:S05]  /*10080*/  BRA.DIV UR4, `(.L_x_5025) ;  /* 0x0000004204047947 */ /* 0x000fea000b800000 */
[----:B------:R0:W0:Y:S02]  /*10090*/  SHFL.IDX PT, R14, R6, R12, 0x1f ;  /* 0x00001f0c060e7589 */ /* 0x00002400000e0000 */
.L_x_5024:
        /* <DEDUP_REMOVED lines=8> */
[----:B-1----:R-:W0:Y:S08]  /*10120*/  I2F.RP R10, R8 ;  /* 0x00000008000a7306 */ /* 0x002e300000209400 */
        /* <DEDUP_REMOVED lines=49> */
[----:B------:R-:W-:-:S05]  /*10440*/  @P0 IADD3 R2, R2, 0x1, RZ ;  /* 0x0000000102020810 */ /* 0x000fca0007ffe0ff */
[----:B------:R-:W-:Y:S01]  /*10450*/  @!P2 IMAD.MOV R2, RZ, RZ, -R2 ;  /* 0x000000ffff02a224 */ /* 0x000fe200078e0a02 */
[----:B------:R-:W-:Y:S01]  /*10460*/  @!P1 LOP3.LUT R2, RZ, R6, RZ, 0x33, !PT ;  /* 0x00000006ff029212 */ /* 0x000fe200078e33ff */
[----:B------:R-:W-:-:S04]  /*10470*/  IMAD.MOV R6, RZ, RZ, -R6 ;  /* 0x000000ffff067224 */ /* 0x000fc800078e0a06 */
[----:B------:R-:W-:Y:S01]  /*10480*/  IMAD R18, R2, R6, R9 ;  /* 0x0000000602127224 */ /* 0x000fe200078e0209 */
[----:B------:R-:W-:-:S05]  /*10490*/  LOP3.LUT R2, RZ, R2, RZ, 0x33, !PT ;  /* 0x00000002ff027212 */ /* 0x000fca00078e33ff */
[----:B------:R-:W-:Y:S01]  /*104a0*/  IMAD.IADD R17, R5, 0x1, R2 ;  /* 0x0000000105117824 */ /* 0x000fe200078e0202 */
[----:B------:R-:W-:Y:S06]  /*104b0*/  BRA `(.L_x_5026) ;  /* 0x00000000001c7947 */ /* 0x000fec0003800000 */
.L_x_5018:
[----:B------:R-:W-:Y:S01]  /*104c0*/  UMOV UR4, URZ ;  /* 0x0000003f00047c82 */ /* 0x000fe20008000000 */
[----:B------:R-:W-:Y:S01]  /*104d0*/  UMOV UR5, URZ ;  /* 0x0000003f00057c82 */ /* 0x000fe20008000000 */
[----:B------:R-:W-:Y:S01]  /*104e0*/  ULDC UR6, c[0x0][0xc3c] ;  /* 0x00030f0000067ab9 */ /* 0x000fe20000000800 */
[----:B------:R-:W-:Y:S02]  /*104f0*/  IMAD.MOV.U32 R16, RZ, RZ, R0 ;  /* 0x000000ffff107224 */ /* 0x000fe400078e0000 */
[----:B------:R-:W-:Y:S02]  /*10500*/  IMAD.U32 R17, RZ, RZ, UR4 ;  /* 0x00000004ff117e24 */ /* 0x000fe4000f8e00ff */
[----:B------:R-:W-:Y:S02]  /*10510*/  IMAD.U32 R18, RZ, RZ, UR5 ;  /* 0x00000005ff127e24 */ /* 0x000fe4000f8e00ff */
[----:B------:R-:W-:-:S07]  /*10520*/  IMAD.U32 R19, RZ, RZ, UR6 ;  /* 0x00000006ff137e24 */ /* 0x000fce000f8e00ff */
.L_x_5026:
[----:B------:R-:W3:Y:S01]  /*10530*/  S2R R0, SR_TID.X ;  /* 0x0000000000007919 */ /* 0x000ee20000002100 */
        /* <DEDUP_REMOVED lines=9> */
.L_x_5015:
[----:B------:R-:W-:Y:S02]  /*105d0*/  ULDC UR4, c[0x0][0xc3c] ;  /* 0x00030f0000047ab9 */ /* 0x000fe40000000800 */
[----:B--2---:R-:W-:-:S13]  /*105e0*/  ISETP.GE.AND P0, PT, R19, UR4, PT ;  /* 0x0000000413007c0c */ /* 0x004fda000bf06270 */
[----:B------:R-:W-:Y:S05]  /*105f0*/  @!P0 BRA `(.L_x_5027) ;  /* 0xffffffb8004c8947 */ /* 0x000fea000383ffff */
[----:B------:R-:W-:Y:S05]  /*10600*/  BSYNC B8 ;  /* 0x0000000000087941 */ /* 0x000fea0003800000 */
.L_x_4966:
[----:B-1----:R-:W2:Y:S01]  /*10610*/  LDL.LU R0, [R1+0x24] ;  /* 0x0000240001007983 */ /* 0x002ea20000300800 */
[----:B------:R-:W-:Y:S01]  /*10620*/  BSSY B0, `(.L_x_5028) ;  /* 0x000000b000007945 */ /* 0x000fe20003800000 */
[----:B------:R-:W1:Y:S01]  /*10630*/  S2R R5, SR_CgaCtaId ;  /* 0x0000000000057919 */ /* 0x000e620000008800 */
[----:B--2---:R-:W-:-:S05]  /*10640*/  VIADD R0, R0, 0x1 ;  /* 0x0000000100007836 */ /* 0x004fca0000000000 */
        /* <DEDUP_REMOVED lines=8> */
.L_x_5147:
[----:B------:R-:W-:Y:S05]  /*106d0*/  BSYNC B0 ;  /* 0x0000000000007941 */ /* 0x000fea0003800000 */
.L_x_5028:
[----:B------:R-:W-:-:S03]  /*106e0*/  UMOV UR4, 0xffffffff ;  /* 0xffffffff00047882 */ /* 0x000fc60000000000 */
[----:B------:R-:W-:Y:S05]  /*106f0*/  BRA.DIV UR4, `(.L_x_5030) ;  /* 0x0000003a04a07947 */ /* 0x000fea000b800000 */
[----:B-1----:R-:W1:Y:S02]  /*10700*/  S2R R0, SR_TID.X ;  /* 0x0000000000007919 */ /* 0x002e640000002100 */
[----:B-1----:R-:W-:-:S04]  /*10710*/  SHF.R.U32.HI R0, RZ, 0x5, R0 ;  /* 0x00000005ff007819 */ /* 0x002fc80000011600 */
[----:B------:R-:W-:-:S05]  /*10720*/  LOP3.LUT R0, R0, 0x3, RZ, 0xc0, !PT ;  /* 0x0000000300007812 */ /* 0x000fca00078ec0ff */
[----:B------:R1:W2:Y:S02]  /*10730*/  SHFL.IDX PT, R14, R0, RZ, 0x1f ;  /* 0x00001fff000e7589 */ /* 0x0002a400000e0000 */
.L_x_5150:
[----:B--2---:R-:W-:Y:S01]  /*10740*/  ISETP.NE.AND P0, PT, R14, RZ, PT ;  /* 0x000000ff0e00720c */ /* 0x004fe20003f05270 */
[----:B------:R-:W-:-:S12]  /*10750*/  BSSY B0, `(.L_x_5031) ;  /* 0x0000024000007945 */ /* 0x000fd80003800000 */
[----:B------:R-:W-:Y:S05]  /*10760*/  @P0 BRA `(.L_x_5032) ;  /* 0x0000000000880947 */ /* 0x000fea0003800000 */
[----:B------:R-:W-:-:S03]  /*10770*/  UMOV UR4, 0xffffffff ;  /* 0xffffffff00047882 */ /* 0x000fc60000000000 */
[----:B------:R-:W-:Y:S05]  /*10780*/  BRA.DIV UR4, `(.L_x_5033) ;  /* 0x0000003a04b07947 */ /* 0x000fea000b800000 */
[----:B------:R-:W-:-:S13]  /*10790*/  ELECT P6, URZ, PT ;  /* 0x00000000003f782f */ /* 0x000fda00038c0000 */
.L_x_5153:
[----:B------:R-:W-:Y:S05]  /*107a0*/  @!P6 BRA `(.L_x_5032) ;  /* 0x000000000078e947 */ /* 0x000fea0003800000 */
[----:B------:R-:W-:-:S06]  /*107b0*/  ULOP3.LUT UR4, UR39, 0x2, URZ, 0xfc, !UPT ;  /* 0x0000000227047892 */ /* 0x000fcc000f8efc3f */
[----:B-1----:R-:W-:-:S05]  /*107c0*/  IMAD.U32 R0, RZ, RZ, UR4 ;  /* 0x00000004ff007e24 */ /* 0x002fca000f8e00ff */
[----:B------:R-:W-:-:S13]  /*107d0*/  ISETP.NE.AND P0, PT, R0, 0x3, PT ;  /* 0x000000030000780c */ /* 0x000fda0003f05270 */
[----:B------:R-:W-:Y:S05]  /*107e0*/  @!P0 BRA `(.L_x_5034) ;  /* 0x0000000000048947 */ /* 0x000fea0003800000 */
[----:B------:R-:W-:Y:S01]  /*107f0*/  BPT.TRAP 0x1 ;  /* 0x000000040000795c */ /* 0x000fe20000300000 */
.L_x_5034:
[----:B------:R-:W-:Y:S01]  /*10800*/  IMAD R5, R24, 0x8, R7 ;  /* 0x0000000818057824 */ /* 0x000fe200078e0207 */
[----:B------:R-:W-:Y:S01]  /*10810*/  SHF.L.U32 R0, R26, 0x1f, RZ ;  /* 0x0000001f1a007819 */ /* 0x000fe200000006ff */
[----:B------:R-:W-:-:S03]  /*10820*/  VIADD R24, R24, 0x1 ;  /* 0x0000000118187836 */ /* 0x000fc60000000000 */
[----:B------:R-:W1:Y:S02]  /*10830*/  SYNCS.PHASECHK.TRANS64.TRYWAIT P1, [R5+URZ+0x22840], R0 ;  /* 0x02284000050075a7 */ /* 0x000e64000802017f */
[----:B------:R-:W-:-:S04]  /*10840*/  ISETP.NE.AND P2, PT, R24, 0x2, PT ;  /* 0x000000021800780c */ /* 0x000fc80003f45270 */
[----:B------:R-:W-:Y:S01]  /*10850*/  SEL R3, RZ, 0x1, P2 ;  /* 0x00000001ff037807 */ /* 0x000fe20001000000 */
[----:B-1----:R-:W-:Y:S08]  /*10860*/  @!P1 BRA `(.L_x_5035) ;  /* 0x0000003800989947 */ /* 0x002ff00003800000 */
.L_x_5154:
[----:B------:R-:W-:Y:S02]  /*10870*/  SEL R24, R24, RZ, P2 ;  /* 0x000000ff18187207 */ /* 0x000fe40001000000 */
[----:B------:R-:W-:Y:S01]  /*10880*/  LOP3.LUT R2, R26, R3, RZ, 0x3c, !PT ;  /* 0x000000031a027212 */ /* 0x000fe200078e3cff */
[----:B------:R-:W-:Y:S06]  /*10890*/  @!P0 BRA `(.L_x_5036) ;  /* 0x0000000000048947 */ /* 0x000fec0003800000 */
[----:B------:R-:W-:Y:S01]  /*108a0*/  BPT.TRAP 0x1 ;  /* 0x000000040000795c */ /* 0x000fe20000300000 */
.L_x_5036:
[----:B------:R-:W-:Y:S01]  /*108b0*/  IMAD R3, R24, 0x8, R7 ;  /* 0x0000000818037824 */ /* 0x000fe200078e0207 */
[----:B------:R-:W-:-:S04]  /*108c0*/  SHF.L.U32 R2, R2, 0x1f, RZ ;  /* 0x0000001f02027819 */ /* 0x000fc800000006ff */
[----:B------:R-:W2:Y:S02]  /*108d0*/  SYNCS.PHASECHK.TRANS64.TRYWAIT P1, [R3+URZ+0x22840], R2 ;  /* 0x02284002030075a7 */ /* 0x000ea4000802017f */
[----:B--2---:R-:W-:Y:S05]  /*108e0*/  @!P1 BRA `(.L_x_5037) ;  /* 0x00000038008c9947 */ /* 0x004fea0003800000 */
.L_x_5155:
[----:B------:R-:W-:Y:S05]  /*108f0*/  @!P0 BRA `(.L_x_5038) ;  /* 0x0000000000048947 */ /* 0x000fea0003800000 */
[----:B------:R-:W-:Y:S01]  /*10900*/  BPT.TRAP 0x1 ;  /* 0x000000040000795c */ /* 0x000fe20000300000 */
.L_x_5038:
[----:B------:R-:W5:Y:S02]  /*10910*/  SYNCS.PHASECHK.TRANS64.TRYWAIT P1, [R5+URZ+0x22860], R0 ;  /* 0x02286000050075a7 */ /* 0x000f64000802017f */
[----:B-----5:R-:W-:Y:S05]  /*10920*/  @!P1 BRA `(.L_x_5039) ;  /* 0x0000003800909947 */ /* 0x020fea0003800000 */
.L_x_5156:
[----:B------:R-:W-:Y:S05]  /*10930*/  @!P0 BRA `(.L_x_5040) ;  /* 0x0000000000048947 */ /* 0x000fea0003800000 */
[----:B------:R-:W-:Y:S01]  /*10940*/  BPT.TRAP 0x1 ;  /* 0x000000040000795c */ /* 0x000fe20000300000 */
.L_x_5040:
[----:B------:R0:W0:Y:S02]  /*10950*/  SYNCS.PHASECHK.TRANS64.TRYWAIT P0, [R3+URZ+0x22860], R2 ;  /* 0x02286002030075a7 */ /* 0x000024000800017f */
[----:B0-----:R-:W-:Y:S05]  /*10960*/  @!P0 NANOSLEEP.SYNCS 0x989680 ;  /* 0x009896800000895d */ /* 0x001fea0003900000 */
[----:B------:R-:W0:Y:S02]  /*10970*/  @!P0 SYNCS.PHASECHK.TRANS64 P0, [R3+URZ+0x22860], R2 ;  /* 0x02286002030085a7 */ /* 0x000e24000800007f */
[----:B0-----:R-:W-:Y:S05]  /*10980*/  @!P0 BRA `(.L_x_5040) ;  /* 0xfffffffc00f08947 */ /* 0x001fea000383ffff */
.L_x_5032:
[----:B------:R-:W-:Y:S05]  /*10990*/  BSYNC B0 ;  /* 0x0000000000007941 */ /* 0x000fea0003800000 */
.L_x_5031:
[----:B------:R-:W-:Y:S05]  /*109a0*/  EXIT ;  /* 0x000000000000794d */ /* 0x000fea0003800000 */
.L_x_4902:
[----:B0-----:R-:W-:-:S04]  /*109b0*/  IMAD.U32 R3, RZ, RZ, UR51 ;  /* 0x00000033ff037e24 */ /* 0x001fc8000f8e00ff */
[----:B------:R0:W1:Y:S03]  /*109c0*/  SYNCS.PHASECHK.TRANS64.TRYWAIT P0, [R3+URZ+0x22800], R0 ;  /* 0x02280000030075a7 */ /* 0x000066000800017f */
[----:B-1----:R-:W-:Y:S05]  /*109d0*/  @!P0 NANOSLEEP.SYNCS 0x989680 ;  /* 0x009896800000895d */ /* 0x002fea0003900000 */
[----:B------:R-:W1:Y:S02]  /*109e0*/  @!P0 SYNCS.PHASECHK.TRANS64 P0, [R3+URZ+0x22800], R0 ;  /* 0x02280000030085a7 */ /* 0x000e64000800007f */
[----:B-1----:R-:W-:Y:S05]  /*109f0*/  @!P0 BRA `(.L_x_4902) ;  /* 0xfffffffc00ec8947 */ /* 0x002fea000383ffff */
[----:B------:R-:W-:Y:S05]  /*10a00*/  BRA `(.L_x_5041) ;  /* 0xffffff1000207947 */ /* 0x000fea000383ffff */
.L_x_4906:
[----:B-1----:R-:W-:-:S04]  /*10a10*/  IMAD.U32 R3, RZ, RZ, UR22 ;  /* 0x00000016ff037e24 */ /* 0x002fc8000f8e00ff */
[----:B------:R1:W2:Y:S03]  /*10a20*/  SYNCS.PHASECHK.TRANS64.TRYWAIT P1, [R3+URZ+0x22830], R8 ;  /* 0x02283008030075a7 */ /* 0x0002a6000802017f */
[----:B--2---:R-:W-:Y:S05]  /*10a30*/  @!P1 NANOSLEEP.SYNCS 0x989680 ;  /* 0x009896800000995d */ /* 0x004fea0003900000 */
[----:B------:R-:W2:Y:S02]  /*10a40*/  @!P1 SYNCS.PHASECHK.TRANS64 P1, [R3+URZ+0x22830], R8 ;  /* 0x02283008030095a7 */ /* 0x000ea4000802007f */
[----:B--2---:R-:W-:Y:S05]  /*10a50*/  @!P1 BRA `(.L_x_4906) ;  /* 0xfffffffc00ec9947 */ /* 0x004fea000383ffff */
[----:B------:R-:W-:Y:S05]  /*10a60*/  BRA `(.L_x_4905) ;  /* 0xffffff1000447947 */ /* 0x000fea000383ffff */
.L_x_4911:
[----:B---3--:R-:W-:-:S04]  /*10a70*/  IMAD.U32 R9, RZ, RZ, UR22 ;  /* 0x00000016ff097e24 */ /* 0x008fc8000f8e00ff */
[----:B------:R3:W4:Y:S03]  /*10a80*/  SYNCS.PHASECHK.TRANS64.TRYWAIT P1, [R9+URZ+0x22850], R8 ;  /* 0x02285008090075a7 */ /* 0x000726000802017f */
[----:B----4-:R-:W-:Y:S05]  /*10a90*/  @!P1 NANOSLEEP.SYNCS 0x989680 ;  /* 0x009896800000995d */ /* 0x010fea0003900000 */
[----:B------:R-:W4:Y:S02]  /*10aa0*/  @!P1 SYNCS.PHASECHK.TRANS64 P1, [R9+URZ+0x22850], R8 ;  /* 0x02285008090095a7 */ /* 0x000f24000802007f */
[----:B----4-:R-:W-:Y:S05]  /*10ab0*/  @!P1 BRA `(.L_x_4911) ;  /* 0xfffffffc00ec9947 */ /* 0x010fea000383ffff */
[----:B------:R-:W-:Y:S05]  /*10ac0*/  BRA `(.L_x_4910) ;  /* 0xffffff2800447947 */ /* 0x000fea000383ffff */
.L_x_4917:
[----:B-12---:R-:W-:-:S04]  /*10ad0*/  IMAD.U32 R0, RZ, RZ, UR25 ;  /* 0x00000019ff007e24 */ /* 0x006fc8000f8e00ff */
[----:B------:R1:W2:Y:S03]  /*10ae0*/  SYNCS.PHASECHK.TRANS64.TRYWAIT P1, [R0+URZ+0x22830], R7 ;  /* 0x02283007000075a7 */ /* 0x0002a6000802017f */
[----:B--2---:R-:W-:Y:S05]  /*10af0*/  @!P1 NANOSLEEP.SYNCS 0x989680 ;  /* 0x009896800000995d */ /* 0x004fea0003900000 */
[----:B------:R-:W2:Y:S02]  /*10b00*/  @!P1 SYNCS.PHASECHK.TRANS64 P1, [R0+URZ+0x22830], R7 ;  /* 0x02283007000095a7 */ /* 0x000ea4000802007f */
[----:B--2---:R-:W-:Y:S05]  /*10b10*/  @!P1 BRA `(.L_x_4917) ;  /* 0xfffffffc00ec9947 */ /* 0x004fea000383ffff */
[----:B------:R-:W-:Y:S05]  /*10b20*/  BRA `(.L_x_4916) ;  /* 0xffffff2c00807947 */ /* 0x000fea000383ffff */
.L_x_4922:
[----:B--2---:R-:W-:-:S04]  /*10b30*/  IMAD.U32 R10, RZ, RZ, UR25 ;  /* 0x00000019ff0a7e24 */ /* 0x004fc8000f8e00ff */
[----:B------:R2:W3:Y:S03]  /*10b40*/  SYNCS.PHASECHK.TRANS64.TRYWAIT P1, [R10+URZ+0x22850], R7 ;  /* 0x022850070a0075a7 */ /* 0x0004e6000802017f */
[----:B---3--:R-:W-:Y:S05]  /*10b50*/  @!P1 NANOSLEEP.SYNCS 0x989680 ;  /* 0x009896800000995d */ /* 0x008fea0003900000 */
[----:B------:R-:W3:Y:S02]  /*10b60*/  @!P1 SYNCS.PHASECHK.TRANS64 P1, [R10+URZ+0x22850], R7 ;  /* 0x022850070a0095a7 */ /* 0x000ee4000802007f */
[----:B---3--:R-:W-:Y:S05]  /*10b70*/  @!P1 BRA `(.L_x_4922) ;  /* 0xfffffffc00ec9947 */ /* 0x008fea000383ffff */
[----:B------:R-:W-:Y:S05]  /*10b80*/  BRA `(.L_x_4921) ;  /* 0xffffff4c00847947 */ /* 0x000fea000383ffff */
.L_x_4929:
[----:B-1----:R-:W-:-:S04]  /*10b90*/  IMAD.U32 R0, RZ, RZ, UR24 ;  /* 0x00000018ff007e24 */ /* 0x002fc8000f8e00ff */
[----:B------:R1:W2:Y:S03]  /*10ba0*/  SYNCS.PHASECHK.TRANS64.TRYWAIT P1, [R0+URZ+0x22830], R7 ;  /* 0x02283007000075a7 */ /* 0x0002a6000802017f */
[----:B--2---:R-:W-:Y:S05]  /*10bb0*/  @!P1 NANOSLEEP.SYNCS 0x989680 ;  /* 0x009896800000995d */ /* 0x004fea0003900000 */
[----:B------:R-:W2:Y:S02]  /*10bc0*/  @!P1 SYNCS.PHASECHK.TRANS64 P1, [R0+URZ+0x22830], R7 ;  /* 0x02283007000095a7 */ /* 0x000ea4000802007f */
[----:B--2---:R-:W-:Y:S05]  /*10bd0*/  @!P1 BRA `(.L_x_4929) ;  /* 0xfffffffc00ec9947 */ /* 0x004fea000383ffff */
[----:B------:R-:W-:Y:S05]  /*10be0*/  BRA `(.L_x_4928) ;  /* 0xffffff50008c7947 */ /* 0x000fea000383ffff */
.L_x_4934:
[----:B-1----:R-:W-:-:S04]  /*10bf0*/  MOV R10, UR24 ;  /* 0x00000018000a7c02 */ /* 0x002fc80008000f00 */
[----:B------:R1:W2:Y:S03]  /*10c00*/  SYNCS.PHASECHK.TRANS64.TRYWAIT P1, [R10+URZ+0x22850], R7 ;  /* 0x022850070a0075a7 */ /* 0x0002a6000802017f */
[----:B--2---:R-:W-:Y:S05]  /*10c10*/  @!P1 NANOSLEEP.SYNCS 0x989680 ;  /* 0x009896800000995d */ /* 0x004fea0003900000 */
[----:B------:R-:W2:Y:S02]  /*10c20*/  @!P1 SYNCS.PHASECHK.TRANS64 P1, [R10+URZ+0x22850], R7 ;  /* 0x022850070a0095a7 */ /* 0x000ea4000802007f */
[----:B--2---:R-:W-:Y:S05]  /*10c30*/  @!P1 BRA `(.L_x_4934) ;  /* 0xfffffffc00ec9947 */ /* 0x004fea000383ffff */
[----:B------:R-:W-:Y:S05]  /*10c40*/  BRA `(.L_x_4933) ;  /* 0xffffff6800b07947 */ /* 0x000fea000383ffff */
.L_x_4978:
        /* <DEDUP_REMOVED lines=11> */
.L_x_5043:
[----:B------:R-:W-:Y:S05]  /*10d00*/  BSYNC B0 ;  /* 0x0000000000007941 */ /* 0x000fea0003800000 */
.L_x_5042:
[----:B------:R-:W-:Y:S05]  /*10d10*/  BRA `(.L_x_5044) ;  /* 0xffffffbc00907947 */ /* 0x000fea000383ffff */
.L_x_4981:
[----:B0-----:R0:W1:Y:S02]  /*10d20*/  SYNCS.PHASECHK.TRANS64.TRYWAIT P0, [R33+URZ+0x22840], R0 ;  /* 0x02284000210075a7 */ /* 0x001064000800017f */
[----:B-1----:R-:W-:Y:S05]  /*10d30*/  @!P0 NANOSLEEP.SYNCS 0x989680 ;  /* 0x009896800000895d */ /* 0x002fea0003900000 */
[----:B------:R-:W1:Y:S02]  /*10d40*/  @!P0 SYNCS.PHASECHK.TRANS64 P0, [R33+URZ+0x22840], R0 ;  /* 0x02284000210085a7 */ /* 0x000e64000800007f */
[----:B-1----:R-:W-:Y:S05]  /*10d50*/  @!P0 BRA `(.L_x_4981) ;  /* 0xfffffffc00f08947 */ /* 0x002fea000383ffff */
[----:B------:R-:W-:Y:S05]  /*10d60*/  BRA `(.L_x_5045) ;  /* 0xffffffc000447947 */ /* 0x000fea000383ffff */
.L_x_4982:
        /* <DEDUP_REMOVED lines=8> */
.L_x_5047:
[----:B------:R-:W-:Y:S05]  /*10df0*/  BSYNC B0 ;  /* 0x0000000000007941 */ /* 0x000fea0003800000 */
.L_x_5046:
        /* <DEDUP_REMOVED lines=9> */
.L_x_5048:
[----:B------:R-:W-:Y:S02]  /*10e90*/  IMAD.MOV.U32 R13, RZ, RZ, R4 ;  /* 0x000000ffff0d7224 */ /* 0x000fe400078e0004 */
[----:B------:R-:W-:Y:S02]  /*10ea0*/  IMAD.MOV.U32 R12, RZ, RZ, 0x1 ;  /* 0x00000001ff0c7424 */ /* 0x000fe400078e00ff */
[----:B------:R-:W-:-:S07]  /*10eb0*/  IMAD.MOV.U32 R3, RZ, RZ, R14 ;  /* 0x000000ffff037224 */ /* 0x000fce00078e000e */
[----:B------:R-:W-:Y:S05]  /*10ec0*/  WARPSYNC.COLLECTIVE R15, `(.L_x_5049) ;  /* 0x000000000f087348 */ /* 0x000fea0003c00000 */
[----:B------:R0:W1:Y:S02]  /*10ed0*/  SHFL.IDX P6, R14, R13, R12, R11 ;  /* 0x0000000c0d0e7389 */ /* 0x00006400000c000b */
[----:B01----:R-:W-:Y:S01]  /*10ee0*/  ENDCOLLECTIVE ;  /* 0x000000000000791b */ /* 0x003fe20003800000 */
.L_x_5049:
        /* <DEDUP_REMOVED lines=15> */
.L_x_5050:
[----:B------:R-:W-:Y:S02]  /*10fe0*/  @P0 IMAD R7, R5, 0x2, R22 ;  /* 0x0000000205070824 */ /* 0x000fe400078e0216 */
[----:B------:R-:W-:Y:S02]  /*10ff0*/  IMAD.MOV.U32 R13, RZ, RZ, R4 ;  /* 0x000000ffff0d7224 */ /* 0x000fe400078e0004 */
[----:B------:R-:W-:Y:S01]  /*11000*/  IMAD.MOV.U32 R12, RZ, RZ, 0x2 ;  /* 0x00000002ff0c7424 */ /* 0x000fe200078e00ff */
[----:B------:R-:W-:-:S07]  /*11010*/  MOV R3, R14 ;  /* 0x0000000e00037202 */ /* 0x000fce0000000f00 */
[----:B------:R-:W-:Y:S05]  /*11020*/  WARPSYNC.COLLECTIVE R15, `(.L_x_5051) ;  /* 0x000000000f087348 */ /* 0x000fea0003c00000 */
[----:B------:R0:W1:Y:S02]  /*11030*/  SHFL.IDX P6, R14, R13, R12, R11 ;  /* 0x0000000c0d0e7389 */ /* 0x00006400000c000b */
[----:B01----:R-:W-:Y:S01]  /*11040*/  ENDCOLLECTIVE ;  /* 0x000000000000791b */ /* 0x003fe20003800000 */
.L_x_5051:
        /* <DEDUP_REMOVED lines=15> */
.L_x_5052:
[----:B------:R-:W-:Y:S02]  /*11140*/  @P0 IMAD R7, R5, 0x2, R22 ;  /* 0x0000000205070824 */ /* 0x000fe400078e0216 */
[----:B------:R-:W-:Y:S02]  /*11150*/  IMAD.MOV.U32 R13, RZ, RZ, R4 ;  /* 0x000000ffff0d7224 */ /* 0x000fe400078e0004 */
[----:B------:R-:W-:Y:S02]  /*11160*/  IMAD.MOV.U32 R12, RZ, RZ, 0x3 ;  /* 0x00000003ff0c7424 */ /* 0x000fe400078e00ff */
[----:B------:R-:W-:-:S07]  /*11170*/  IMAD.MOV.U32 R3, RZ, RZ, R14 ;  /* 0x000000ffff037224 */ /* 0x000fce00078e000e */
[----:B------:R-:W-:Y:S05]  /*11180*/  WARPSYNC.COLLECTIVE R15, `(.L_x_5053) ;  /* 0x000000000f087348 */ /* 0x000fea0003c00000 */
[----:B------:R0:W1:Y:S02]  /*11190*/  SHFL.IDX P6, R14, R13, R12, R11 ;  /* 0x0000000c0d0e7389 */ /* 0x00006400000c000b */
[----:B01----:R-:W-:Y:S01]  /*111a0*/  ENDCOLLECTIVE ;  /* 0x000000000000791b */ /* 0x003fe20003800000 */
.L_x_5053:
        /* <DEDUP_REMOVED lines=15> */
.L_x_5054:
[----:B------:R-:W-:Y:S02]  /*112a0*/  @P0 IMAD R7, R5, 0x2, R22 ;  /* 0x0000000205070824 */ /* 0x000fe400078e0216 */
[----:B------:R-:W-:Y:S02]  /*112b0*/  IMAD.MOV.U32 R13, RZ, RZ, R4 ;  /* 0x000000ffff0d7224 */ /* 0x000fe400078e0004 */
[----:B------:R-:W-:Y:S02]  /*112c0*/  IMAD.MOV.U32 R12, RZ, RZ, 0x4 ;  /* 0x00000004ff0c7424 */ /* 0x000fe400078e00ff */
[----:B------:R-:W-:-:S07]  /*112d0*/  IMAD.MOV.U32 R3, RZ, RZ, R14 ;  /* 0x000000ffff037224 */ /* 0x000fce00078e000e */
[----:B------:R-:W-:Y:S05]  /*112e0*/  WARPSYNC.COLLECTIVE R15, `(.L_x_5055) ;  /* 0x000000000f087348 */ /* 0x000fea0003c00000 */
[----:B------:R0:W1:Y:S02]  /*112f0*/  SHFL.IDX P6, R14, R13, R12, R11 ;  /* 0x0000000c0d0e7389 */ /* 0x00006400000c000b */
[----:B01----:R-:W-:Y:S01]  /*11300*/  ENDCOLLECTIVE ;  /* 0x000000000000791b */ /* 0x003fe20003800000 */
.L_x_5055:
        /* <DEDUP_REMOVED lines=15> */
.L_x_5056:
[----:B------:R-:W-:Y:S02]  /*11400*/  @P0 IMAD R7, R5, 0x2, R22 ;  /* 0x0000000205070824 */ /* 0x000fe400078e0216 */
[----:B------:R-:W-:Y:S02]  /*11410*/  IMAD.MOV.U32 R13, RZ, RZ, R4 ;  /* 0x000000ffff0d7224 */ /* 0x000fe400078e0004 */
[----:B------:R-:W-:Y:S01]  /*11420*/  IMAD.MOV.U32 R12, RZ, RZ, 0x5 ;  /* 0x00000005ff0c7424 */ /* 0x000fe200078e00ff */
[----:B------:R-:W-:-:S07]  /*11430*/  MOV R3, R14 ;  /* 0x0000000e00037202 */ /* 0x000fce0000000f00 */
[----:B------:R-:W-:Y:S05]  /*11440*/  WARPSYNC.COLLECTIVE R15, `(.L_x_5057) ;  /* 0x000000000f087348 */ /* 0x000fea0003c00000 */
[----:B------:R0:W1:Y:S02]  /*11450*/  SHFL.IDX P6, R14, R13, R12, R11 ;  /* 0x0000000c0d0e7389 */ /* 0x00006400000c000b */
[----:B01----:R-:W-:Y:S01]  /*11460*/  ENDCOLLECTIVE ;  /* 0x000000000000791b */ /* 0x003fe20003800000 */
.L_x_5057:
[----:B------:R-:W-:-:S05]  /*11470*/  @P0 LEA R3, P1, R8, R3, 0x1 ;  /* 0x0000000308030211 */ /* 0x000fca00078208ff */
[----:B------:R-:W-:-:S05]  /*11480*/  @P0 IMAD.X R2, RZ, RZ, R2, P1 ;  /* 0x000000ffff020224 */ /* 0x000fca00008e0602 */
[----:B------:R-:W-:Y:S01]  /*11490*/  @P0 LOP3.LUT R3, R3, R2, RZ, 0x3c, !PT ;  /* 0x0000000203030212 */ /* 0x000fe200078e3cff */
[----:B------:R-:W-:-:S03]  /*114a0*/  IMAD.MOV.U32 R13, RZ, RZ, R0 ;  /* 0x000000ffff0d7224 */ /* 0x000fc600078e0000 */
[----:B------:R-:W-:-:S04]  /*114b0*/  @P0 LOP3.LUT R2, R3, R2, RZ, 0x3c, !PT ;  /* 0x0000000203020212 */ /* 0x000fc800078e3cff */
[----:B------:R-:W-:Y:S01]  /*114c0*/  @P0 LOP3.LUT R3, R3, R2, RZ, 0x3c, !PT ;  /* 0x0000000203030212 */ /* 0x000fe200078e3cff */
[----:B------:R-:W-:-:S04]  /*114d0*/  IMAD.MOV.U32 R4, RZ, RZ, R14 ;  /* 0x000000ffff047224 */ /* 0x000fc800078e000e */
[----:B------:R-:W-:Y:S01]  /*114e0*/  @!PT LDS RZ, [RZ] ;  /* 0x00000000fffff984 */ /* 0x000fe20000000800 */
[----:B------:R-:W-:Y:S01]  /*114f0*/  @!PT LDS RZ, [RZ] ;  /* 0x00000000fffff984 */ /* 0x000fe20000000800 */
[----:B------:R-:W-:Y:S01]  /*11500*/  @!PT LDS RZ, [RZ] ;  /* 0x00000000fffff984 */ /* 0x000fe20000000800 */
[----:B------:R0:W-:Y:S03]  /*11510*/  @P0 LDGSTS.E.BYPASS.LTC128B.128 [R7+0x1e400], desc[UR48][R2.64], !P2 ;  /* 0x1e40000002070fae */ /* 0x0001e6000d101d70 */
[----:B0-----:R-:W-:Y:S05]  /*11520*/  WARPSYNC.COLLECTIVE R15, `(.L_x_5058) ;  /* 0x000000000f087348 */ /* 0x001fea0003c00000 */
[----:B------:R1:W2:Y:S02]  /*11530*/  SHFL.IDX P6, R14, R13, R12, R11 ;  /* 0x0000000c0d0e7389 */ /* 0x0002a400000c000b */
[----:B012---:R-:W-:Y:S01]  /*11540*/  ENDCOLLECTIVE ;  /* 0x000000000000791b */ /* 0x007fe20003800000 */
.L_x_5058:
[----:B------:R-:W-:Y:S01]  /*11550*/  IMAD.MOV.U32 R0, RZ, RZ, R14 ;  /* 0x000000ffff007224 */ /* 0x000fe200078e000e */
[----:B------:R-:W-:Y:S06]  /*11560*/  BRA `(.L_x_5059) ;  /* 0xffffffbc00ac7947 */ /* 0x000fec000383ffff */
.L_x_4987:
[----:B------:R-:W-:Y:S02]  /*11570*/  IMAD.MOV.U32 R13, RZ, RZ, R4 ;  /* 0x000000ffff0d7224 */ /* 0x000fe400078e0004 */
[----:B------:R-:W-:Y:S02]  /*11580*/  IMAD.MOV.U32 R12, RZ, RZ, RZ ;  /* 0x000000ffff0c7224 */ /* 0x000fe400078e00ff */
[----:B------:R-:W-:Y:S02]  /*11590*/  IMAD.MOV.U32 R11, RZ, RZ, 0x181f ;  /* 0x0000181fff0b7424 */ /* 0x000fe400078e00ff */
[----:B------:R-:W-:Y:S02]  /*115a0*/  IMAD.MOV.U32 R15, RZ, RZ, -0x1 ;  /* 0xffffffffff0f7424 */ /* 0x000fe400078e00ff */
[----:B-----5:R-:W-:Y:S02]  /*115b0*/  IMAD R5, R9, R6, RZ ;  /* 0x0000000609057224 */ /* 0x020fe400078e02ff */
[----:B------:R-:W-:-:S07]  /*115c0*/  IMAD R17, R17, 0x80, R8 ;  /* 0x0000008011117824 */ /* 0x000fce00078e0208 */
[----:B------:R-:W-:Y:S05]  /*115d0*/  WARPSYNC.COLLECTIVE R15, `(.L_x_5060) ;  /* 0x000000000f087348 */ /* 0x000fea0003c00000 */
[----:B------:R0:W1:Y:S02]  /*115e0*/  SHFL.IDX P6, R14, R13, R12, R11 ;  /* 0x0000000c0d0e7389 */ /* 0x00006400000c000b */
[----:B01----:R-:W-:Y:S01]  /*115f0*/  ENDCOLLECTIVE ;  /* 0x000000000000791b */ /* 0x003fe20003800000 */
.L_x_5060:
[C---:B------:R-:W-:Y:S01]  /*11600*/  VIADD R6, R17.reuse, 0x10 ;  /* 0x0000001011067836 */ /* 0x040fe20000000000 */
[----:B------:R-:W-:Y:S01]  /*11610*/  ISETP.GE.AND P0, PT, R17, R5, PT ;  /* 0x000000051100720c */ /* 0x000fe20003f06270 */
[----:B------:R-:W-:Y:S02]  /*11620*/  IMAD.MOV.U32 R13, RZ, RZ, R0 ;  /* 0x000000ffff0d7224 */ /* 0x000fe400078e0000 */
[----:B------:R-:W-:-:S10]  /*11630*/  IMAD.MOV.U32 R2, RZ, RZ, R14 ;  /* 0x000000ffff027224 */ /* 0x000fd400078e000e */
[----:B------:R-:W-:Y:S05]  /*11640*/  WARPSYNC.COLLECTIVE R15, `(.L_x_5061) ;  /* 0x000000000f087348 */ /* 0x000fea0003c00000 */
[----:B------:R0:W1:Y:S02]  /*11650*/  SHFL.IDX P6, R14, R13, R12, R11 ;  /* 0x0000000c0d0e7389 */ /* 0x00006400000c000b */
[----:B01----:R-:W-:Y:S01]  /*11660*/  ENDCOLLECTIVE ;  /* 0x000000000000791b */ /* 0x003fe20003800000 */
.L_x_5061:
[----:B------:R-:W-:Y:S02]  /*11670*/  IMAD.MOV.U32 R13, RZ, RZ, R4 ;  /* 0x000000ffff0d7224 */ /* 0x000fe400078e0004 */
[----:B------:R-:W-:Y:S02]  /*11680*/  IMAD.MOV.U32 R12, RZ, RZ, 0x1 ;  /* 0x00000001ff0c7424 */ /* 0x000fe400078e00ff */
[----:B------:R-:W-:-:S07]  /*11690*/  IMAD.MOV.U32 R3, RZ, RZ, R14 ;  /* 0x000000ffff037224 */ /* 0x000fce00078e000e */
[----:B------:R-:W-:Y:S05]  /*116a0*/  WARPSYNC.COLLECTIVE R15, `(.L_x_5062) ;  /* 0x000000000f087348 */ /* 0x000fea0003c00000 */
[----:B------:R0:W1:Y:S02]  /*116b0*/  SHFL.IDX P6, R14, R13, R12, R11 ;  /* 0x0000000c0d0e7389 */ /* 0x00006400000c000b */
[----:B01----:R-:W-:Y:S01]  /*116c0*/  ENDCOLLECTIVE ;  /* 0x000000000000791b */ /* 0x003fe20003800000 */
.L_x_5062:
[----:B------:R-:W-:-:S05]  /*116d0*/  @!P0 LEA R3, P2, R7, R3, 0x1 ;  /* 0x0000000307038211 */ /* 0x000fca00078408ff */
[----:B------:R-:W-:-:S05]  /*116e0*/  @!P0 IMAD.X R2, RZ, RZ, R2, P2 ;  /* 0x000000ffff028224 */ /* 0x000fca00010e0602 */
[----:B------:R-:W-:Y:S02]  /*116f0*/  @!P0 LOP3.LUT R3, R3, R2, RZ, 0x3c, !PT ;  /* 0x0000000203038212 */ /* 0x000fe400078e3cff */
[----:B------:R-:W-:Y:S02]  /*11700*/  MOV R13, R0 ;  /* 0x00000000000d7202 */ /* 0x000fe40000000f00 */
        /* <DEDUP_REMOVED lines=11> */
.L_x_5063:
[----:B------:R-:W-:Y:S02]  /*117c0*/  IMAD.MOV.U32 R13, RZ, RZ, R4 ;  /* 0x000000ffff0d7224 */ /* 0x000fe400078e0004 */
[----:B------:R-:W-:Y:S02]  /*117d0*/  IMAD.MOV.U32 R12, RZ, RZ, 0x2 ;  /* 0x00000002ff0c7424 */ /* 0x000fe400078e00ff */
[----:B------:R-:W-:-:S07]  /*117e0*/  IMAD.MOV.U32 R3, RZ, RZ, R14 ;  /* 0x000000ffff037224 */ /* 0x000fce00078e000e */
[----:B------:R-:W-:Y:S05]  /*117f0*/  WARPSYNC.COLLECTIVE R15, `(.L_x_5064) ;  /* 0x000000000f087348 */ /* 0x000fea0003c00000 */
[----:B------:R0:W1:Y:S02]  /*11800*/  SHFL.IDX P6, R14, R13, R12, R11 ;  /* 0x0000000c0d0e7389 */ /* 0x00006400000c000b */
[----:B01----:R-:W-:Y:S01]  /*11810*/  ENDCOLLECTIVE ;  /* 0x000000000000791b */ /* 0x003fe20003800000 */
.L_x_5064:
        /* <DEDUP_REMOVED lines=16> */
.L_x_5065:
[----:B------:R-:W-:Y:S02]  /*11920*/  IMAD.MOV.U32 R13, RZ, RZ, R4 ;  /* 0x000000ffff0d7224 */ /* 0x000fe400078e0004 */
[----:B------:R-:W-:Y:S02]  /*11930*/  IMAD.MOV.U32 R12, RZ, RZ, 0x3 ;  /* 0x00000003ff0c7424 */ /* 0x000fe400078e00ff */
[----:B------:R-:W-:-:S07]  /*11940*/  IMAD.MOV.U32 R3, RZ, RZ, R14 ;  /* 0x000000ffff037224 */ /* 0x000fce00078e000e */
[----:B------:R-:W-:Y:S05]  /*11950*/  WARPSYNC.COLLECTIVE R15, `(.L_x_5066) ;  /* 0x000000000f087348 */ /* 0x000fea0003c00000 */
[----:B------:R0:W1:Y:S02]  /*11960*/  SHFL.IDX P6, R14, R13, R12, R11 ;  /* 0x0000000c0d0e7389 */ /* 0x00006400000c000b */
[----:B01----:R-:W-:Y:S01]  /*11970*/  ENDCOLLECTIVE ;  /* 0x000000000000791b */ /* 0x003fe20003800000 */
.L_x_5066:
        /* <DEDUP_REMOVED lines=16> */
.L_x_5067:
[----:B------:R-:W-:Y:S02]  /*11a80*/  IMAD.MOV.U32 R13, RZ, RZ, R4 ;  /* 0x000000ffff0d7224 */ /* 0x000fe400078e0004 */
[----:B------:R-:W-:Y:S02]  /*11a90*/  IMAD.MOV.U32 R12, RZ, RZ, 0x4 ;  /* 0x00000004ff0c7424 */ /* 0x000fe400078e00ff */
[----:B------:R-:W-:-:S07]  /*11aa0*/  IMAD.MOV.U32 R3, RZ, RZ, R14 ;  /* 0x000000ffff037224 */ /* 0x000fce00078e000e */
[----:B------:R-:W-:Y:S05]  /*11ab0*/  WARPSYNC.COLLECTIVE R15, `(.L_x_5068) ;  /* 0x000000000f087348 */ /* 0x000fea0003c00000 */
[----:B------:R0:W1:Y:S02]  /*11ac0*/  SHFL.IDX P6, R14, R13, R12, R11 ;  /* 0x0000000c0d0e7389 */ /* 0x00006400000c000b */
[----:B01----:R-:W-:Y:S01]  /*11ad0*/  ENDCOLLECTIVE ;  /* 0x000000000000791b */ /* 0x003fe20003800000 */
.L_x_5068:
        /* <DEDUP_REMOVED lines=16> */
.L_x_5069:
[----:B------:R-:W-:Y:S02]  /*11be0*/  IMAD.MOV.U32 R13, RZ, RZ, R4 ;  /* 0x000000ffff0d7224 */ /* 0x000fe400078e0004 */
[----:B------:R-:W-:Y:S02]  /*11bf0*/  IMAD.MOV.U32 R12, RZ, RZ, 0x5 ;  /* 0x00000005ff0c7424 */ /* 0x000fe400078e00ff */
[----:B------:R-:W-:-:S07]  /*11c00*/  IMAD.MOV.U32 R3, RZ, RZ, R14 ;  /* 0x000000ffff037224 */ /* 0x000fce00078e000e */
[----:B------:R-:W-:Y:S05]  /*11c10*/  WARPSYNC.COLLECTIVE R15, `(.L_x_5070) ;  /* 0x000000000f087348 */ /* 0x000fea0003c00000 */
[----:B------:R0:W1:Y:S02]  /*11c20*/  SHFL.IDX P6, R14, R13, R12, R11 ;  /* 0x0000000c0d0e7389 */ /* 0x00006400000c000b */
[----:B01----:R-:W-:Y:S01]  /*11c30*/  ENDCOLLECTIVE ;  /* 0x000000000000791b */ /* 0x003fe20003800000 */
.L_x_5070:
        /* <DEDUP_REMOVED lines=16> */
.L_x_5071:
[----:B------:R-:W-:Y:S02]  /*11d40*/  IMAD.MOV.U32 R13, RZ, RZ, R4 ;  /* 0x000000ffff0d7224 */ /* 0x000fe400078e0004 */
[----:B------:R-:W-:Y:S02]  /*11d50*/  IMAD.MOV.U32 R12, RZ, RZ, 0x6 ;  /* 0x00000006ff0c7424 */ /* 0x000fe400078e00ff */
[----:B------:R-:W-:-:S07]  /*11d60*/  IMAD.MOV.U32 R3, RZ, RZ, R14 ;  /* 0x000000ffff037224 */ /* 0x000fce00078e000e */
[----:B------:R-:W-:Y:S05]  /*11d70*/  WARPSYNC.COLLECTIVE R15, `(.L_x_5072) ;  /* 0x000000000f087348 */ /* 0x000fea0003c00000 */
[----:B------:R0:W1:Y:S02]  /*11d80*/  SHFL.IDX P6, R14, R13, R12, R11 ;  /* 0x0000000c0d0e7389 */ /* 0x00006400000c000b */
[----:B01----:R-:W-:Y:S01]  /*11d90*/  ENDCOLLECTIVE ;  /* 0x000000000000791b */ /* 0x003fe20003800000 */
.L_x_5072:
        /* <DEDUP_REMOVED lines=16> */
.L_x_5073:
[----:B------:R-:W-:Y:S02]  /*11ea0*/  IMAD.MOV.U32 R13, RZ, RZ, R4 ;  /* 0x000000ffff0d7224 */ /* 0x000fe400078e0004 */
[----:B------:R-:W-:Y:S02]  /*11eb0*/  IMAD.MOV.U32 R12, RZ, RZ, 0x7 ;  /* 0x00000007ff0c7424 */ /* 0x000fe400078e00ff */
[----:B------:R-:W-:-:S07]  /*11ec0*/  IMAD.MOV.U32 R3, RZ, RZ, R14 ;  /* 0x000000ffff037224 */ /* 0x000fce00078e000e */
[----:B------:R-:W-:Y:S05]  /*11ed0*/  WARPSYNC.COLLECTIVE R15, `(.L_x_5074) ;  /* 0x000000000f087348 */ /* 0x000fea0003c00000 */
[----:B------:R0:W1:Y:S02]  /*11ee0*/  SHFL.IDX P6, R14, R13, R12, R11 ;  /* 0x0000000c0d0e7389 */ /* 0x00006400000c000b */
[----:B01----:R-:W-:Y:S01]  /*11ef0*/  ENDCOLLECTIVE ;  /* 0x000000000000791b */ /* 0x003fe20003800000 */
.L_x_5074:
[----:B------:R-:W-:-:S05]  /*11f00*/  @!P0 LEA R3, P2, R7, R3, 0x1 ;  /* 0x0000000307038211 */ /* 0x000fca00078408ff */
[----:B------:R-:W-:-:S05]  /*11f10*/  @!P0 IMAD.X R2, RZ, RZ, R2, P2 ;  /* 0x000000ffff028224 */ /* 0x000fca00010e0602 */
[----:B------:R-:W-:Y:S01]  /*11f20*/  @!P0 LOP3.LUT R3, R3, R2, RZ, 0x3c, !PT ;  /* 0x0000000203038212 */ /* 0x000fe200078e3cff */
[----:B------:R-:W-:-:S03]  /*11f30*/  IMAD.MOV.U32 R13, RZ, RZ, R0 ;  /* 0x000000ffff0d7224 */ /* 0x000fc600078e0000 */
[----:B------:R-:W-:-:S04]  /*11f40*/  @!P0 LOP3.LUT R2, R3, R2, RZ, 0x3c, !PT ;  /* 0x0000000203028212 */ /* 0x000fc800078e3cff */
[----:B------:R-:W-:Y:S01]  /*11f50*/  @!P0 LOP3.LUT R3, R3, R2, RZ, 0x3c, !PT ;  /* 0x0000000203038212 */ /* 0x000fe200078e3cff */
[----:B------:R-:W-:-:S04]  /*11f60*/  IMAD.MOV.U32 R4, RZ, RZ, R14 ;  /* 0x000000ffff047224 */ /* 0x000fc800078e000e */
[----:B------:R-:W-:Y:S01]  /*11f70*/  @!PT LDS RZ, [RZ] ;  /* 0x00000000fffff984 */ /* 0x000fe20000000800 */
[----:B------:R-:W-:Y:S01]  /*11f80*/  @!PT LDS RZ, [RZ] ;  /* 0x00000000fffff984 */ /* 0x000fe20000000800 */
[----:B------:R-:W-:Y:S01]  /*11f90*/  @!PT LDS RZ, [RZ] ;  /* 0x00000000fffff984 */ /* 0x000fe20000000800 */
[----:B------:R0:W-:Y:S03]  /*11fa0*/  @!P0 LDGSTS.E.BYPASS.LTC128B.128 [R36+0x1b400], desc[UR48][R2.64], !P1 ;  /* 0x1b40000002248fae */ /* 0x0001e6000c901d70 */
[----:B0-----:R-:W-:Y:S05]  /*11fb0*/  WARPSYNC.COLLECTIVE R15, `(.L_x_5075) ;  /* 0x000000000f087348 */ /* 0x001fea0003c00000 */
[----:B------:R1:W2:Y:S02]  /*11fc0*/  SHFL.IDX P6, R14, R13, R12, R11 ;  /* 0x0000000c0d0e7389 */ /* 0x0002a400000c000b */
[----:B012---:R-:W-:Y:S01]  /*11fd0*/  ENDCOLLECTIVE ;  /* 0x000000000000791b */ /* 0x007fe20003800000 */
.L_x_5075:
[----:B------:R-:W-:Y:S05]  /*11fe0*/  BRA `(.L_x_5076) ;  /* 0xffffffc0001c7947 */ /* 0x000fea000383ffff */
.L_x_4990:
[----:B0-----:R0:W1:Y:S02]  /*11ff0*/  SYNCS.PHASECHK.TRANS64.TRYWAIT P0, [R22+URZ+0x22820], R3 ;  /* 0x02282003160075a7 */ /* 0x001064000800017f */
[----:B-1----:R-:W-:Y:S05]  /*12000*/  @!P0 NANOSLEEP.SYNCS 0x989680 ;  /* 0x009896800000895d */ /* 0x002fea0003900000 */
[----:B------:R-:W1:Y:S02]  /*12010*/  @!P0 SYNCS.PHASECHK.TRANS64 P0, [R22+URZ+0x22820], R3 ;  /* 0x02282003160085a7 */ /* 0x000e64000800007f */
[----:B-1----:R-:W-:Y:S05]  /*12020*/  @!P0 BRA `(.L_x_4990) ;  /* 0xfffffffc00f08947 */ /* 0x002fea000383ffff */
[----:B------:R-:W-:Y:S05]  /*12030*/  BRA `(.L_x_5077) ;  /* 0xffffffc000787947 */ /* 0x000fea000383ffff */
.L_x_4993:
[----:B-1----:R1:W2:Y:S02]  /*12040*/  SYNCS.PHASECHK.TRANS64.TRYWAIT P0, [R33+URZ+0x22860], R0 ;  /* 0x02286000210075a7 */ /* 0x0022a4000800017f */
[----:B--2---:R-:W-:Y:S05]  /*12050*/  @!P0 NANOSLEEP.SYNCS 0x989680 ;  /* 0x009896800000895d */ /* 0x004fea0003900000 */
[----:B------:R-:W2:Y:S02]  /*12060*/  @!P0 SYNCS.PHASECHK.TRANS64 P0, [R33+URZ+0x22860], R0 ;  /* 0x02286000210085a7 */ /* 0x000ea4000800007f */
[----:B--2---:R-:W-:Y:S05]  /*12070*/  @!P0 BRA `(.L_x_4993) ;  /* 0xfffffffc00f08947 */ /* 0x004fea000383ffff */
[----:B------:R-:W-:Y:S05]  /*12080*/  BRA `(.L_x_5078) ;  /* 0xffffffc000887947 */ /* 0x000fea000383ffff */
.L_x_4994:
        /* <DEDUP_REMOVED lines=8> */
.L_x_5080:
[----:B------:R-:W-:Y:S05]  /*12110*/  BSYNC B0 ;  /* 0x0000000000007941 */ /* 0x000fea0003800000 */
.L_x_5079:
        /* <DEDUP_REMOVED lines=13> */
.L_x_5081:
        /* <DEDUP_REMOVED lines=11> */
.L_x_5082:
        /* <DEDUP_REMOVED lines=17> */
.L_x_5083:
[----:B------:R-:W-:Y:S02]  /*123b0*/  IMAD.MOV.U32 R13, RZ, RZ, R6 ;  /* 0x000000ffff0d7224 */ /* 0x000fe400078e0006 */
[----:B------:R-:W-:Y:S01]  /*123c0*/  IMAD.MOV.U32 R12, RZ, RZ, 0x2 ;  /* 0x00000002ff0c7424 */ /* 0x000fe200078e00ff */
[----:B------:R-:W-:-:S13]  /*123d0*/  IADD3 R2, P4, R14, R0, RZ ;  /* 0x000000000e027210 */ /* 0x000fda0007f9e0ff */
[----:B------:R-:W-:Y:S05]  /*123e0*/  WARPSYNC.COLLECTIVE R15, `(.L_x_5084) ;  /* 0x000000000f087348 */ /* 0x000fea0003c00000 */
[----:B------:R0:W1:Y:S02]  /*123f0*/  SHFL.IDX P6, R14, R13, R12, R11 ;  /* 0x0000000c0d0e7389 */ /* 0x00006400000c000b */
[----:B01----:R-:W-:Y:S01]  /*12400*/  ENDCOLLECTIVE ;  /* 0x000000000000791b */ /* 0x003fe20003800000 */
.L_x_5084:
[----:B------:R-:W-:Y:S01]  /*12410*/  IMAD.X R3, RZ, RZ, R3, P4 ;  /* 0x000000ffff037224 */ /* 0x000fe200020e0603 */
[----:B------:R-:W-:Y:S02]  /*12420*/  ISETP.LT.OR P4, PT, R32, 0x11, P3 ;  /* 0x000000112000780c */ /* 0x000fe40001f81670 */
[----:B------:R-:W-:-:S11]  /*12430*/  MOV R13, R5 ;  /* 0x00000005000d7202 */ /* 0x000fd60000000f00 */
        /* <DEDUP_REMOVED lines=14> */
.L_x_5085:
[----:B------:R-:W-:Y:S02]  /*12520*/  IMAD.MOV.U32 R13, RZ, RZ, R6 ;  /* 0x000000ffff0d7224 */ /* 0x000fe400078e0006 */
[----:B------:R-:W-:Y:S01]  /*12530*/  IMAD.MOV.U32 R12, RZ, RZ, 0x3 ;  /* 0x00000003ff0c7424 */ /* 0x000fe200078e00ff */
[----:B------:R-:W-:-:S13]  /*12540*/  IADD3 R2, P4, R14, R0, RZ ;  /* 0x000000000e027210 */ /* 0x000fda0007f9e0ff */
[----:B------:R-:W-:Y:S05]  /*12550*/  WARPSYNC.COLLECTIVE R15, `(.L_x_5086) ;  /* 0x000000000f087348 */ /* 0x000fea0003c00000 */
[----:B------:R0:W1:Y:S02]  /*12560*/  SHFL.IDX P6, R14, R13, R12, R11 ;  /* 0x0000000c0d0e7389 */ /* 0x00006400000c000b */
[----:B01----:R-:W-:Y:S01]  /*12570*/  ENDCOLLECTIVE ;  /* 0x000000000000791b */ /* 0x003fe20003800000 */
.L_x_5086:
        /* <DEDUP_REMOVED lines=17> */
.L_x_5087:
[----:B------:R-:W-:Y:S02]  /*12690*/  IMAD.MOV.U32 R13, RZ, RZ, R6 ;  /* 0x000000ffff0d7224 */ /* 0x000fe400078e0006 */
[----:B------:R-:W-:Y:S01]  /*126a0*/  IMAD.MOV.U32 R12, RZ, RZ, 0x4 ;  /* 0x00000004ff0c7424 */ /* 0x000fe200078e00ff */
[----:B------:R-:W-:-:S13]  /*126b0*/  IADD3 R2, P4, R14, R0, RZ ;  /* 0x000000000e027210 */ /* 0x000fda0007f9e0ff */
[----:B------:R-:W-:Y:S05]  /*126c0*/  WARPSYNC.COLLECTIVE R15, `(.L_x_5088) ;  /* 0x000000000f087348 */ /* 0x000fea0003c00000 */
[----:B------:R0:W1:Y:S02]  /*126d0*/  SHFL.IDX P6, R14, R13, R12, R11 ;  /* 0x0000000c0d0e7389 */ /* 0x00006400000c000b */
[----:B01----:R-:W-:Y:S01]  /*126e0*/  ENDCOLLECTIVE ;  /* 0x000000000000791b */ /* 0x003fe20003800000 */
.L_x_5088:
        /* <DEDUP_REMOVED lines=17> */
.L_x_5089:
[----:B------:R-:W-:Y:S02]  /*12800*/  IMAD.MOV.U32 R13, RZ, RZ, R6 ;  /* 0x000000ffff0d7224 */ /* 0x000fe400078e0006 */
[----:B------:R-:W-:Y:S01]  /*12810*/  IMAD.MOV.U32 R12, RZ, RZ, 0x5 ;  /* 0x00000005ff0c7424 */ /* 0x000fe200078e00ff */
[----:B------:R-:W-:-:S13]  /*12820*/  IADD3 R2, P4, R14, R0, RZ ;  /* 0x000000000e027210 */ /* 0x000fda0007f9e0ff */
[----:B------:R-:W-:Y:S05]  /*12830*/  WARPSYNC.COLLECTIVE R15, `(.L_x_5090) ;  /* 0x000000000f087348 */ /* 0x000fea0003c00000 */
[----:B------:R0:W1:Y:S02]  /*12840*/  SHFL.IDX P6, R14, R13, R12, R11 ;  /* 0x0000000c0d0e7389 */ /* 0x00006400000c000b */
[----:B01----:R-:W-:Y:S01]  /*12850*/  ENDCOLLECTIVE ;  /* 0x000000000000791b */ /* 0x003fe20003800000 */
.L_x_5090:
        /* <DEDUP_REMOVED lines=12> */
.L_x_5091:
        /* <DEDUP_REMOVED lines=9> */
.L_x_5001:
[----:B0-----:R0:W1:Y:S02]  /*129b0*/  SYNCS.PHASECHK.TRANS64.TRYWAIT P0, [R10+URZ+0x22840], R20 ;  /* 0x022840140a0075a7 */ /* 0x001064000800017f */
[----:B-1----:R-:W-:Y:S05]  /*129c0*/  @!P0 NANOSLEEP.SYNCS 0x989680 ;  /* 0x009896800000895d */ /* 0x002fea0003900000 */
[----:B------:R-:W1:Y:S02]  /*129d0*/  @!P0 SYNCS.PHASECHK.TRANS64 P0, [R10+URZ+0x22840], R20 ;  /* 0x022840140a0085a7 */ /* 0x000e64000800007f */
[----:B-1----:R-:W-:Y:S05]  /*129e0*/  @!P0 BRA `(.L_x_5001) ;  /* 0xfffffffc00f08947 */ /* 0x002fea000383ffff */
[----:B------:R-:W-:Y:S05]  /*129f0*/  BRA `(.L_x_5093) ;  /* 0xffffffc000f07947 */ /* 0x000fea000383ffff */
.L_x_5002:
        /* <DEDUP_REMOVED lines=8> */
.L_x_5095:
[----:B------:R-:W-:Y:S05]  /*12a80*/  BSYNC B1 ;  /* 0x0000000000017941 */ /* 0x000fea0003800000 */
.L_x_5094:
[----:B------:R-:W-:Y:S01]  /*12a90*/  IMAD.MOV.U32 R13, RZ, RZ, R6 ;  /* 0x000000ffff0d7224 */ /* 0x000fe200078e0006 */
[----:B------:R-:W-:Y:S01]  /*12aa0*/  MOV R3, R14 ;  /* 0x0000000e00037202 */ /* 0x000fe20000000f00 */
[----:B------:R-:W-:Y:S02]  /*12ab0*/  IMAD.MOV.U32 R12, RZ, RZ, RZ ;  /* 0x000000ffff0c7224 */ /* 0x000fe400078e00ff */
[----:B------:R-:W-:Y:S02]  /*12ac0*/  IMAD.MOV.U32 R11, RZ, RZ, 0x181f ;  /* 0x0000181fff0b7424 */ /* 0x000fe400078e00ff */
[----:B------:R-:W-:Y:S02]  /*12ad0*/  IMAD.MOV.U32 R15, RZ, RZ, -0x1 ;  /* 0xffffffffff0f7424 */ /* 0x000fe400078e00ff */
[----:B------:R-:W-:-:S07]  /*12ae0*/  IMAD R7, R7, 0x2, R22 ;  /* 0x0000000207077824 */ /* 0x000fce00078e0216 */
[----:B------:R-:W-:Y:S05]  /*12af0*/  WARPSYNC.COLLECTIVE R15, `(.L_x_5096) ;  /* 0x000000000f087348 */ /* 0x000fea0003c00000 */
[----:B------:R0:W1:Y:S02]  /*12b00*/  SHFL.IDX P6, R14, R13, R12, R11 ;  /* 0x0000000c0d0e7389 */ /* 0x00006400000c000b */
[----:B01----:R-:W-:Y:S01]  /*12b10*/  ENDCOLLECTIVE ;  /* 0x000000000000791b */ /* 0x003fe20003800000 */
.L_x_5096:
[----:B------:R-:W-:Y:S02]  /*12b20*/  IMAD.MOV.U32 R13, RZ, RZ, R8 ;  /* 0x000000ffff0d7224 */ /* 0x000fe400078e0008 */
[----:B------:R-:W-:Y:S02]  /*12b30*/  IMAD.MOV.U32 R12, RZ, RZ, 0x1 ;  /* 0x00000001ff0c7424 */ /* 0x000fe400078e00ff */
[----:B------:R-:W-:-:S07]  /*12b40*/  IMAD.MOV.U32 R2, RZ, RZ, R14 ;  /* 0x000000ffff027224 */ /* 0x000fce00078e000e */
[----:B------:R-:W-:Y:S05]  /*12b50*/  WARPSYNC.COLLECTIVE R15, `(.L_x_5097) ;  /* 0x000000000f087348 */ /* 0x000fea0003c00000 */
[----:B------:R0:W1:Y:S02]  /*12b60*/  SHFL.IDX P6, R14, R13, R12, R11 ;  /* 0x0000000c0d0e7389 */ /* 0x00006400000c000b */
[----:B01----:R-:W-:Y:S01]  /*12b70*/  ENDCOLLECTIVE ;  /* 0x000000000000791b */ /* 0x003fe20003800000 */
.L_x_5097:
        /* <DEDUP_REMOVED lines=11> */
.L_x_5098:
[----:B------:R-:W-:Y:S02]  /*12c30*/  IMAD.MOV.U32 R13, RZ, RZ, R8 ;  /* 0x000000ffff0d7224 */ /* 0x000fe400078e0008 */
[----:B------:R-:W-:Y:S02]  /*12c40*/  IMAD.MOV.U32 R12, RZ, RZ, 0x2 ;  /* 0x00000002ff0c7424 */ /* 0x000fe400078e00ff */
[----:B------:R-:W-:-:S07]  /*12c50*/  IMAD.MOV.U32 R2, RZ, RZ, R14 ;  /* 0x000000ffff027224 */ /* 0x000fce00078e000e */
[----:B------:R-:W-:Y:S05]  /*12c60*/  WARPSYNC.COLLECTIVE R15, `(.L_x_5099) ;  /* 0x000000000f087348 */ /* 0x000fea0003c00000 */
[----:B------:R0:W1:Y:S02]  /*12c70*/  SHFL.IDX P6, R14, R13, R12, R11 ;  /* 0x0000000c0d0e7389 */ /* 0x00006400000c000b */
[----:B01----:R-:W-:Y:S01]  /*12c80*/  ENDCOLLECTIVE ;  /* 0x000000000000791b */ /* 0x003fe20003800000 */
.L_x_5099:
        /* <DEDUP_REMOVED lines=11> */
.L_x_5100:
[----:B------:R-:W-:Y:S01]  /*12d40*/  MOV R13, R8 ;  /* 0x00000008000d7202 */ /* 0x000fe20000000f00 */
[----:B------:R-:W-:Y:S02]  /*12d50*/  IMAD.MOV.U32 R12, RZ, RZ, 0x3 ;  /* 0x00000003ff0c7424 */ /* 0x000fe400078e00ff */
[----:B------:R-:W-:-:S07]  /*12d60*/  IMAD.MOV.U32 R2, RZ, RZ, R14 ;  /* 0x000000ffff027224 */ /* 0x000fce00078e000e */
[----:B------:R-:W-:Y:S05]  /*12d70*/  WARPSYNC.COLLECTIVE R15, `(.L_x_5101) ;  /* 0x000000000f087348 */ /* 0x000fea0003c00000 */
[----:B------:R0:W1:Y:S02]  /*12d80*/  SHFL.IDX P6, R14, R13, R12, R11 ;  /* 0x0000000c0d0e7389 */ /* 0x00006400000c000b */
[----:B01----:R-:W-:Y:S01]  /*12d90*/  ENDCOLLECTIVE ;  /* 0x000000000000791b */ /* 0x003fe20003800000 */
.L_x_5101:
        /* <DEDUP_REMOVED lines=11> */
.L_x_5102:
[----:B------:R-:W-:Y:S02]  /*12e50*/  IMAD.MOV.U32 R13, RZ, RZ, R8 ;  /* 0x000000ffff0d7224 */ /* 0x000fe400078e0008 */
[----:B------:R-:W-:Y:S02]  /*12e60*/  IMAD.MOV.U32 R12, RZ, RZ, 0x4 ;  /* 0x00000004ff0c7424 */ /* 0x000fe400078e00ff */
[----:B------:R-:W-:-:S07]  /*12e70*/  IMAD.MOV.U32 R2, RZ, RZ, R14 ;  /* 0x000000ffff027224 */ /* 0x000fce00078e000e */
[----:B------:R-:W-:Y:S05]  /*12e80*/  WARPSYNC.COLLECTIVE R15, `(.L_x_5103) ;  /* 0x000000000f087348 */ /* 0x000fea0003c00000 */
[----:B------:R0:W1:Y:S02]  /*12e90*/  SHFL.IDX P6, R14, R13, R12, R11 ;  /* 0x0000000c0d0e7389 */ /* 0x00006400000c000b */
[----:B01----:R-:W-:Y:S01]  /*12ea0*/  ENDCOLLECTIVE ;  /* 0x000000000000791b */ /* 0x003fe20003800000 */
.L_x_5103:
        /* <DEDUP_REMOVED lines=11> */
.L_x_5104:
[----:B------:R-:W-:Y:S02]  /*12f60*/  IMAD.MOV.U32 R13, RZ, RZ, R8 ;  /* 0x000000ffff0d7224 */ /* 0x000fe400078e0008 */
[----:B------:R-:W-:Y:S02]  /*12f70*/  IMAD.MOV.U32 R12, RZ, RZ, 0x5 ;  /* 0x00000005ff0c7424 */ /* 0x000fe400078e00ff */
[----:B------:R-:W-:-:S07]  /*12f80*/  IMAD.MOV.U32 R2, RZ, RZ, R14 ;  /* 0x000000ffff027224 */ /* 0x000fce00078e000e */
[----:B------:R-:W-:Y:S05]  /*12f90*/  WARPSYNC.COLLECTIVE R15, `(.L_x_5105) ;  /* 0x000000000f087348 */ /* 0x000fea0003c00000 */
[----:B------:R0:W1:Y:S02]  /*12fa0*/  SHFL.IDX P6, R14, R13, R12, R11 ;  /* 0x0000000c0d0e7389 */ /* 0x00006400000c000b */
[----:B01----:R-:W-:Y:S01]  /*12fb0*/  ENDCOLLECTIVE ;  /* 0x000000000000791b */ /* 0x003fe20003800000 */
.L_x_5105:
        /* <DEDUP_REMOVED lines=11> */
.L_x_5106:
[----:B------:R-:W-:Y:S05]  /*13070*/  BRA `(.L_x_5107) ;  /* 0xffffffc000207947 */ /* 0x000fea000383ffff */
.L_x_5007:
[----:B--2---:R2:W3:Y:S02]  /*13080*/  SYNCS.PHASECHK.TRANS64.TRYWAIT P0, [R10+URZ+0x22860], R20 ;  /* 0x022860140a0075a7 */ /* 0x0044e4000800017f */
[----:B---3--:R-:W-:Y:S05]  /*13090*/  @!P0 NANOSLEEP.SYNCS 0x989680 ;  /* 0x009896800000895d */ /* 0x008fea0003900000 */
[----:B------:R-:W3:Y:S02]  /*130a0*/  @!P0 SYNCS.PHASECHK.TRANS64 P0, [R10+URZ+0x22860], R20 ;  /* 0x022860140a0085a7 */ /* 0x000ee4000800007f */
[----:B---3--:R-:W-:Y:S05]  /*130b0*/  @!P0 BRA `(.L_x_5007) ;  /* 0xfffffffc00f08947 */ /* 0x008fea000383ffff */
[----:B------:R-:W-:Y:S05]  /*130c0*/  BRA `(.L_x_5108) ;  /* 0xffffffc000707947 */ /* 0x000fea000383ffff */
.L_x_5008:
        /* <DEDUP_REMOVED lines=8> */
.L_x_5110:
[----:B------:R-:W-:Y:S05]  /*13150*/  BSYNC B1 ;  /* 0x0000000000017941 */ /* 0x000fea0003800000 */
.L_x_5109:
        /* <DEDUP_REMOVED lines=9> */
.L_x_5111:
[----:B------:R-:W-:Y:S02]  /*131f0*/  IMAD.MOV.U32 R13, RZ, RZ, R25 ;  /* 0x000000ffff0d7224 */ /* 0x000fe400078e0019 */
[----:B------:R-:W-:Y:S01]  /*13200*/  IMAD.MOV.U32 R12, RZ, RZ, 0x1 ;  /* 0x00000001ff0c7424 */ /* 0x000fe200078e00ff */
[----:B------:R-:W-:-:S13]  /*13210*/  IADD3 R2, P0, R14, R0, RZ ;  /* 0x000000000e027210 */ /* 0x000fda0007f1e0ff */
[----:B------:R-:W-:Y:S05]  /*13220*/  WARPSYNC.COLLECTIVE R15, `(.L_x_5112) ;  /* 0x000000000f087348 */ /* 0x000fea0003c00000 */
[----:B------:R0:W1:Y:S02]  /*13230*/  SHFL.IDX P6, R14, R13, R12, R11 ;  /* 0x0000000c0d0e7389 */ /* 0x00006400000c000b */
[----:B01----:R-:W-:Y:S01]  /*13240*/  ENDCOLLECTIVE ;  /* 0x000000000000791b */ /* 0x003fe20003800000 */
.L_x_5112:
        /* <DEDUP_REMOVED lines=13> */
.L_x_5113:
[----:B------:R-:W-:Y:S02]  /*13320*/  IMAD.MOV.U32 R13, RZ, RZ, R25 ;  /* 0x000000ffff0d7224 */ /* 0x000fe400078e0019 */
[----:B------:R-:W-:Y:S01]  /*13330*/  IMAD.MOV.U32 R12, RZ, RZ, 0x2 ;  /* 0x00000002ff0c7424 */ /* 0x000fe200078e00ff */
[----:B------:R-:W-:-:S13]  /*13340*/  IADD3 R2, P0, R14, R0, RZ ;  /* 0x000000000e027210 */ /* 0x000fda0007f1e0ff */
[----:B------:R-:W-:Y:S05]  /*13350*/  WARPSYNC.COLLECTIVE R15, `(.L_x_5114) ;  /* 0x000000000f087348 */ /* 0x000fea0003c00000 */
[----:B------:R0:W1:Y:S02]  /*13360*/  SHFL.IDX P6, R14, R13, R12, R11 ;  /* 0x0000000c0d0e7389 */ /* 0x00006400000c000b */
[----:B01----:R-:W-:Y:S01]  /*13370*/  ENDCOLLECTIVE ;  /* 0x000000000000791b */ /* 0x003fe20003800000 */
.L_x_5114:
        /* <DEDUP_REMOVED lines=13> */
.L_x_5115:
[----:B------:R-:W-:Y:S02]  /*13450*/  IMAD.MOV.U32 R13, RZ, RZ, R25 ;  /* 0x000000ffff0d7224 */ /* 0x000fe400078e0019 */
[----:B------:R-:W-:Y:S02]  /*13460*/  IMAD.MOV.U32 R12, RZ, RZ, 0x3 ;  /* 0x00000003ff0c7424 */ /* 0x000fe400078e00ff */
[----:B------:R-:W-:-:S07]  /*13470*/  IMAD.MOV.U32 R8, RZ, RZ, R14 ;  /* 0x000000ffff087224 */ /* 0x000fce00078e000e */
[----:B------:R-:W-:Y:S05]  /*13480*/  WARPSYNC.COLLECTIVE R15, `(.L_x_5116) ;  /* 0x000000000f087348 */ /* 0x000fea0003c00000 */
[----:B------:R0:W1:Y:S02]  /*13490*/  SHFL.IDX P6, R14, R13, R12, R11 ;  /* 0x0000000c0d0e7389 */ /* 0x00006400000c000b */
[----:B01----:R-:W-:Y:S01]  /*134a0*/  ENDCOLLECTIVE ;  /* 0x000000000000791b */ /* 0x003fe20003800000 */
.L_x_5116:
        /* <DEDUP_REMOVED lines=9> */
[----:B------:R-:W-:-:S03]  /*13540*/  MOV R5, R14 ;  /* 0x0000000e00057202 */ /* 0x000fc60000000f00 */
[----:B------:R0:W-:Y:S04]  /*13550*/  LDGSTS.E.BYPASS.LTC128B.128 [R20+0xa400], desc[UR48][R2.64+0x180], !P1 ;  /* 0x0a40018002147fae */ /* 0x0001e8000c901d70 */
[----:B0-----:R-:W-:Y:S05]  /*13560*/  WARPSYNC.COLLECTIVE R15, `(.L_x_5117) ;  /* 0x000000000f087348 */ /* 0x001fea0003c00000 */
[----:B------:R1:W2:Y:S02]  /*13570*/  SHFL.IDX P6, R14, R13, R12, R11 ;  /* 0x0000000c0d0e7389 */ /* 0x0002a400000c000b */
[----:B012---:R-:W-:Y:S01]  /*13580*/  ENDCOLLECTIVE ;  /* 0x000000000000791b */ /* 0x007fe20003800000 */
.L_x_5117:
[----:B------:R-:W-:Y:S02]  /*13590*/  IMAD.MOV.U32 R13, RZ, RZ, R25 ;  /* 0x000000ffff0d7224 */ /* 0x000fe400078e0019 */
[----:B------:R-:W-:Y:S01]  /*135a0*/  IMAD.MOV.U32 R12, RZ, RZ, 0x4 ;  /* 0x00000004ff0c7424 */ /* 0x000fe200078e00ff */
[----:B------:R-:W-:-:S13]  /*135b0*/  IADD3 R2, P0, R14, R0, RZ ;  /* 0x000000000e027210 */ /* 0x000fda0007f1e0ff */
[----:B------:R-:W-:Y:S05]  /*135c0*/  WARPSYNC.COLLECTIVE R15, `(.L_x_5118) ;  /* 0x000000000f087348 */ /* 0x000fea0003c00000 */
[----:B------:R0:W1:Y:S02]  /*135d0*/  SHFL.IDX P6, R14, R13, R12, R11 ;  /* 0x0000000c0d0e7389 */ /* 0x00006400000c000b */
[----:B01----:R-:W-:Y:S01]  /*135e0*/  ENDCOLLECTIVE ;  /* 0x000000000000791b */ /* 0x003fe20003800000 */
.L_x_5118:
        /* <DEDUP_REMOVED lines=13> */
.L_x_5119:
[----:B------:R-:W-:Y:S02]  /*136c0*/  IMAD.MOV.U32 R13, RZ, RZ, R25 ;  /* 0x000000ffff0d7224 */ /* 0x000fe400078e0019 */
[----:B------:R-:W-:Y:S01]  /*136d0*/  IMAD.MOV.U32 R12, RZ, RZ, 0x5 ;  /* 0x00000005ff0c7424 */ /* 0x000fe200078e00ff */
[----:B------:R-:W-:-:S13]  /*136e0*/  IADD3 R2, P0, R14, R0, RZ ;  /* 0x000000000e027210 */ /* 0x000fda0007f1e0ff */
[----:B------:R-:W-:Y:S05]  /*136f0*/  WARPSYNC.COLLECTIVE R15, `(.L_x_5120) ;  /* 0x000000000f087348 */ /* 0x000fea0003c00000 */
[----:B------:R0:W1:Y:S02]  /*13700*/  SHFL.IDX P6, R14, R13, R12, R11 ;  /* 0x0000000c0d0e7389 */ /* 0x00006400000c000b */
[----:B01----:R-:W-:Y:S01]  /*13710*/  ENDCOLLECTIVE ;  /* 0x000000000000791b */ /* 0x003fe20003800000 */
.L_x_5120:
        /* <DEDUP_REMOVED lines=13> */
.L_x_5121:
[----:B------:R-:W-:Y:S05]  /*137f0*/  BRA `(.L_x_5122) ;  /* 0xffffffbc00b87947 */ /* 0x000fea000383ffff */
.L_x_5016:
        /* <DEDUP_REMOVED lines=8> */
.L_x_5124:
[----:B------:R-:W-:Y:S05]  /*13880*/  BSYNC B0 ;  /* 0x0000000000007941 */ /* 0x000fea0003800000 */
.L_x_5123:
[----:B------:R-:W-:Y:S01]  /*13890*/  IMAD.MOV.U32 R13, RZ, RZ, R16 ;  /* 0x000000ffff0d7224 */ /* 0x000fe200078e0010 */
[----:B------:R-:W-:Y:S01]  /*138a0*/  MOV R15, 0xffffffff ;  /* 0xffffffff000f7802 */ /* 0x000fe20000000f00 */
[----:B------:R-:W-:Y:S02]  /*138b0*/  IMAD.MOV.U32 R12, RZ, RZ, 0x1 ;  /* 0x00000001ff0c7424 */ /* 0x000fe400078e00ff */
[----:B------:R-:W-:Y:S02]  /*138c0*/  IMAD.MOV.U32 R11, RZ, RZ, 0x1f ;  /* 0x0000001fff0b7424 */ /* 0x000fe400078e00ff */
[----:B------:R-:W-:Y:S02]  /*138d0*/  IMAD.IADD R5, R19, 0x1, R8 ;  /* 0x0000000113057824 */ /* 0x000fe400078e0208 */
[----:B------:R-:W-:-:S07]  /*138e0*/  IMAD.MOV.U32 R0, RZ, RZ, R14 ;  /* 0x000000ffff007224 */ /* 0x000fce00078e000e */
[----:B------:R-:W-:Y:S05]  /*138f0*/  WARPSYNC.COLLECTIVE R15, `(.L_x_5125) ;  /* 0x000000000f087348 */ /* 0x000fea0003c00000 */
[----:B------:R0:W1:Y:S02]  /*13900*/  SHFL.IDX P6, R14, R13, R12, R11 ;  /* 0x0000000c0d0e7389 */ /* 0x00006400000c000b */
[----:B01----:R-:W-:Y:S01]  /*13910*/  ENDCOLLECTIVE ;  /* 0x000000000000791b */ /* 0x003fe20003800000 */
.L_x_5125:
        /* <DEDUP_REMOVED lines=18> */
.L_x_5126:
[----:B------:R-:W-:Y:S01]  /*13a40*/  IMAD.MOV.U32 R12, RZ, RZ, 0x2 ;  /* 0x00000002ff0c7424 */ /* 0x000fe200078e00ff */
[----:B------:R-:W-:-:S05]  /*13a50*/  SEL R6, R14, RZ, P1 ;  /* 0x000000ff0e067207 */ /* 0x000fca0000800000 */
[----:B------:R-:W-:-:S04]  /*13a60*/  IMAD.IADD R6, R5, 0x1, R6 ;  /* 0x0000000105067824 */ /* 0x000fc800078e0206 */
[----:B------:R-:W-:-:S07]  /*13a70*/  IMAD.MOV.U32 R13, RZ, RZ, R6 ;  /* 0x000000ffff0d7224 */ /* 0x000fce00078e0006 */
[----:B------:R-:W-:Y:S05]  /*13a80*/  WARPSYNC.COLLECTIVE R15, `(.L_x_5127) ;  /* 0x000000000f087348 */ /* 0x000fea0003c00000 */
[----:B------:R0:W1:Y:S02]  /*13a90*/  SHFL.UP P6, R14, R13, R12, R11 ;  /* 0x0400000c0d0e7389 */ /* 0x00006400000c000b */
[----:B01----:R-:W-:Y:S01]  /*13aa0*/  ENDCOLLECTIVE ;  /* 0x000000000000791b */ /* 0x003fe20003800000 */
.L_x_5127:
[----:B------:R-:W-:Y:S01]  /*13ab0*/  IMAD.MOV.U32 R12, RZ, RZ, 0x4 ;  /* 0x00000004ff0c7424 */ /* 0x000fe200078e00ff */
[----:B------:R-:W-:-:S05]  /*13ac0*/  SEL R7, R14, RZ, P2 ;  /* 0x000000ff0e077207 */ /* 0x000fca0001000000 */
[----:B------:R-:W-:-:S04]  /*13ad0*/  IMAD.IADD R7, R6, 0x1, R7 ;  /* 0x0000000106077824 */ /* 0x000fc800078e0207 */
[----:B------:R-:W-:-:S07]  /*13ae0*/  IMAD.MOV.U32 R13, RZ, RZ, R7 ;  /* 0x000000ffff0d7224 */ /* 0x000fce00078e0007 */
[----:B------:R-:W-:Y:S05]  /*13af0*/  WARPSYNC.COLLECTIVE R15, `(.L_x_5128) ;  /* 0x000000000f087348 */ /* 0x000fea0003c00000 */
[----:B------:R0:W1:Y:S02]  /*13b00*/  SHFL.UP P6, R14, R13, R12, R11 ;  /* 0x0400000c0d0e7389 */ /* 0x00006400000c000b */
[----:B01----:R-:W-:Y:S01]  /*13b10*/  ENDCOLLECTIVE ;  /* 0x000000000000791b */ /* 0x003fe20003800000 */
.L_x_5128:
[----:B------:R-:W-:Y:S01]  /*13b20*/  IMAD.MOV.U32 R12, RZ, RZ, 0x8 ;  /* 0x00000008ff0c7424 */ /* 0x000fe200078e00ff */
[----:B------:R-:W-:-:S05]  /*13b30*/  SEL R2, R14, RZ, P3 ;  /* 0x000000ff0e027207 */ /* 0x000fca0001800000 */
[----:B------:R-:W-:-:S04]  /*13b40*/  IMAD.IADD R2, R7, 0x1, R2 ;  /* 0x0000000107027824 */ /* 0x000fc800078e0202 */
[----:B------:R-:W-:-:S07]  /*13b50*/  IMAD.MOV.U32 R13, RZ, RZ, R2 ;  /* 0x000000ffff0d7224 */ /* 0x000fce00078e0002 */
[----:B------:R-:W-:Y:S05]  /*13b60*/  WARPSYNC.COLLECTIVE R15, `(.L_x_5129) ;  /* 0x000000000f087348 */ /* 0x000fea0003c00000 */
[----:B------:R0:W1:Y:S02]  /*13b70*/  SHFL.UP P6, R14, R13, R12, R11 ;  /* 0x0400000c0d0e7389 */ /* 0x00006400000c000b */
[----:B01----:R-:W-:Y:S01]  /*13b80*/  ENDCOLLECTIVE ;  /* 0x000000000000791b */ /* 0x003fe20003800000 */
.L_x_5129:
[----:B------:R-:W-:Y:S01]  /*13b90*/  IMAD.MOV.U32 R12, RZ, RZ, 0x10 ;  /* 0x00000010ff0c7424 */ /* 0x000fe200078e00ff */
[----:B------:R-:W-:-:S05]  /*13ba0*/  SEL R3, R14, RZ, P4 ;  /* 0x000000ff0e037207 */ /* 0x000fca0002000000 */
[----:B------:R-:W-:-:S04]  /*13bb0*/  IMAD.IADD R3, R2, 0x1, R3 ;  /* 0x0000000102037824 */ /* 0x000fc800078e0203 */
[----:B------:R-:W-:-:S07]  /*13bc0*/  IMAD.MOV.U32 R13, RZ, RZ, R3 ;  /* 0x000000ffff0d7224 */ /* 0x000fce00078e0003 */
[----:B------:R-:W-:Y:S05]  /*13bd0*/  WARPSYNC.COLLECTIVE R15, `(.L_x_5130) ;  /* 0x000000000f087348 */ /* 0x000fea0003c00000 */
[----:B------:R0:W1:Y:S02]  /*13be0*/  SHFL.UP P6, R14, R13, R12, R11 ;  /* 0x0400000c0d0e7389 */ /* 0x00006400000c000b */
[----:B01----:R-:W-:Y:S01]  /*13bf0*/  ENDCOLLECTIVE ;  /* 0x000000000000791b */ /* 0x003fe20003800000 */
.L_x_5130:
[----:B------:R-:W-:Y:S02]  /*13c00*/  IMAD.MOV.U32 R12, RZ, RZ, 0x1f ;  /* 0x0000001fff0c7424 */ /* 0x000fe400078e00ff */
[----:B------:R-:W-:Y:S01]  /*13c10*/  IMAD.MOV.U32 R11, RZ, RZ, 0x1f ;  /* 0x0000001fff0b7424 */ /* 0x000fe200078e00ff */
[----:B------:R-:W-:-:S05]  /*13c20*/  SEL R6, R14, RZ, P5 ;  /* 0x000000ff0e067207 */ /* 0x000fca0002800000 */
[----:B------:R-:W-:-:S05]  /*13c30*/  IMAD.IADD R6, R3, 0x1, R6 ;  /* 0x0000000103067824 */ /* 0x000fca00078e0206 */
[----:B------:R-:W-:-:S07]  /*13c40*/  MOV R13, R6 ;  /* 0x00000006000d7202 */ /* 0x000fce0000000f00 */
[----:B------:R-:W-:Y:S05]  /*13c50*/  WARPSYNC.COLLECTIVE R15, `(.L_x_5131) ;  /* 0x000000000f087348 */ /* 0x000fea0003c00000 */
[----:B------:R0:W1:Y:S02]  /*13c60*/  SHFL.IDX P6, R14, R13, R12, R11 ;  /* 0x0000000c0d0e7389 */ /* 0x00006400000c000b */
[----:B01----:R-:W-:Y:S01]  /*13c70*/  ENDCOLLECTIVE ;  /* 0x000000000000791b */ /* 0x003fe20003800000 */
.L_x_5131:
[----:B------:R-:W-:Y:S05]  /*13c80*/  BRA `(.L_x_5132) ;  /* 0xffffffc000147947 */ /* 0x000fea000383ffff */
.L_x_5021:
        /* <DEDUP_REMOVED lines=8> */
.L_x_5134:
[----:B------:R-:W-:Y:S05]  /*13d10*/  BSYNC B0 ;  /* 0x0000000000007941 */ /* 0x000fea0003800000 */
.L_x_5133:
        /* <DEDUP_REMOVED lines=8> */
.L_x_5135:
[----:B------:R-:W-:Y:S01]  /*13da0*/  IMAD.MOV.U32 R12, RZ, RZ, 0x4 ;  /* 0x00000004ff0c7424 */ /* 0x000fe200078e00ff */
[----:B------:R-:W-:-:S05]  /*13db0*/  SEL R2, R14, RZ, P2 ;  /* 0x000000ff0e027207 */ /* 0x000fca0001000000 */
[----:B------:R-:W-:-:S04]  /*13dc0*/  IMAD.IADD R2, R13, 0x1, R2 ;  /* 0x000000010d027824 */ /* 0x000fc800078e0202 */
[----:B------:R-:W-:-:S07]  /*13dd0*/  IMAD.MOV.U32 R13, RZ, RZ, R2 ;  /* 0x000000ffff0d7224 */ /* 0x000fce00078e0002 */
[----:B------:R-:W-:Y:S05]  /*13de0*/  WARPSYNC.COLLECTIVE R15, `(.L_x_5136) ;  /* 0x000000000f087348 */ /* 0x000fea0003c00000 */
[----:B------:R0:W1:Y:S02]  /*13df0*/  SHFL.UP P6, R14, R13, R12, R11 ;  /* 0x0400000c0d0e7389 */ /* 0x00006400000c000b */
[----:B01----:R-:W-:Y:S01]  /*13e00*/  ENDCOLLECTIVE ;  /* 0x000000000000791b */ /* 0x003fe20003800000 */
.L_x_5136:
[----:B------:R-:W-:Y:S01]  /*13e10*/  IMAD.MOV.U32 R12, RZ, RZ, 0x8 ;  /* 0x00000008ff0c7424 */ /* 0x000fe200078e00ff */
[----:B------:R-:W-:-:S05]  /*13e20*/  SEL R3, R14, RZ, P3 ;  /* 0x000000ff0e037207 */ /* 0x000fca0001800000 */
[----:B------:R-:W-:-:S04]  /*13e30*/  IMAD.IADD R3, R2, 0x1, R3 ;  /* 0x0000000102037824 */ /* 0x000fc800078e0203 */
[----:B------:R-:W-:-:S07]  /*13e40*/  IMAD.MOV.U32 R13, RZ, RZ, R3 ;  /* 0x000000ffff0d7224 */ /* 0x000fce00078e0003 */
[----:B------:R-:W-:Y:S05]  /*13e50*/  WARPSYNC.COLLECTIVE R15, `(.L_x_5137) ;  /* 0x000000000f087348 */ /* 0x000fea0003c00000 */
[----:B------:R0:W1:Y:S02]  /*13e60*/  SHFL.UP P6, R14, R13, R12, R11 ;  /* 0x0400000c0d0e7389 */ /* 0x00006400000c000b */
[----:B01----:R-:W-:Y:S01]  /*13e70*/  ENDCOLLECTIVE ;  /* 0x000000000000791b */ /* 0x003fe20003800000 */
.L_x_5137:
[----:B------:R-:W-:Y:S01]  /*13e80*/  IMAD.MOV.U32 R12, RZ, RZ, 0x10 ;  /* 0x00000010ff0c7424 */ /* 0x000fe200078e00ff */
[----:B------:R-:W-:-:S05]  /*13e90*/  SEL R4, R14, RZ, P4 ;  /* 0x000000ff0e047207 */ /* 0x000fca0002000000 */
[----:B------:R-:W-:-:S04]  /*13ea0*/  IMAD.IADD R4, R3, 0x1, R4 ;  /* 0x0000000103047824 */ /* 0x000fc800078e0204 */
[----:B------:R-:W-:-:S07]  /*13eb0*/  IMAD.MOV.U32 R13, RZ, RZ, R4 ;  /* 0x000000ffff0d7224 */ /* 0x000fce00078e0004 */
[----:B------:R-:W-:Y:S05]  /*13ec0*/  WARPSYNC.COLLECTIVE R15, `(.L_x_5138) ;  /* 0x000000000f087348 */ /* 0x000fea0003c00000 */
[----:B------:R0:W1:Y:S02]  /*13ed0*/  SHFL.UP P6, R14, R13, R12, R11 ;  /* 0x0400000c0d0e7389 */ /* 0x00006400000c000b */
[----:B01----:R-:W-:Y:S01]  /*13ee0*/  ENDCOLLECTIVE ;  /* 0x000000000000791b */ /* 0x003fe20003800000 */
.L_x_5138:
[----:B------:R-:W-:Y:S02]  /*13ef0*/  IMAD.MOV.U32 R12, RZ, RZ, 0x1f ;  /* 0x0000001fff0c7424 */ /* 0x000fe400078e00ff */
[----:B------:R-:W-:Y:S01]  /*13f00*/  IMAD.MOV.U32 R11, RZ, RZ, 0x1f ;  /* 0x0000001fff0b7424 */ /* 0x000fe200078e00ff */
[----:B------:R-:W-:-:S04]  /*13f10*/  SEL R3, R14, RZ, P5 ;  /* 0x000000ff0e037207 */ /* 0x000fc80002800000 */
[----:B------:R-:W-:-:S05]  /*13f20*/  IADD3 R6, R4, R3, RZ ;  /* 0x0000000304067210 */ /* 0x000fca0007ffe0ff */
[----:B------:R-:W-:-:S07]  /*13f30*/  IMAD.MOV.U32 R13, RZ, RZ, R6 ;  /* 0x000000ffff0d7224 */ /* 0x000fce00078e0006 */
[----:B------:R-:W-:Y:S05]  /*13f40*/  WARPSYNC.COLLECTIVE R15, `(.L_x_5139) ;  /* 0x000000000f087348 */ /* 0x000fea0003c00000 */
[----:B------:R0:W1:Y:S02]  /*13f50*/  SHFL.IDX P6, R14, R13, R12, R11 ;  /* 0x0000000c0d0e7389 */ /* 0x00006400000c000b */
[----:B01----:R-:W-:Y:S01]  /*13f60*/  ENDCOLLECTIVE ;  /* 0x000000000000791b */ /* 0x003fe20003800000 */
.L_x_5139:
[----:B------:R-:W-:Y:S05]  /*13f70*/  BRA `(.L_x_5140) ;  /* 0xffffffbc00f47947 */ /* 0x000fea000383ffff */
.L_x_5023:
[----:B------:R-:W-:Y:S01]  /*13f80*/  BSSY B0, `(.L_x_5141) ;  /* 0x0000006000007945 */ /* 0x000fe20003800000 */
[----:B------:R-:W-:Y:S01]  /*13f90*/  PLOP3.LUT P6, PT, P6, PT, PT, 0x8, 0x0 ;  /* 0x000000000000781c */ /* 0x000fe200037ce170 */
[----:B------:R-:W-:-:S12]  /*13fa0*/  IMAD.MOV.U32 R15, RZ, RZ, -0x1 ;  /* 0xffffffffff0f7424 */ /* 0x000fd800078e00ff */
[----:B012---:R-:W-:Y:S05]  /*13fb0*/  WARPSYNC.COLLECTIVE R15, `(.L_x_5142) ;  /* 0x000000000f087348 */ /* 0x007fea0003c00000 */
[----:B------:R-:W-:Y:S01]  /*13fc0*/  VOTE.ANY R14, PT, P6 ;  /* 0x00000000000e7806 */ /* 0x000fe200030e0100 */
[----:B012---:R-:W-:Y:S06]  /*13fd0*/  ENDCOLLECTIVE ;  /* 0x000000000000791b */ /* 0x007fec0003800000 */
.L_x_5142:
[----:B------:R-:W-:Y:S05]  /*13fe0*/  BSYNC B0 ;  /* 0x0000000000007941 */ /* 0x000fea0003800000 */
.L_x_5141:
        /* <DEDUP_REMOVED lines=9> */
.L_x_5143:
[----:B------:R-:W-:Y:S01]  /*14080*/  IMAD.MOV.U32 R5, RZ, RZ, R14 ;  /* 0x000000ffff057224 */ /* 0x000fe200078e000e */
[----:B------:R-:W-:Y:S06]  /*14090*/  BRA `(.L_x_5144) ;  /* 0xffffffbc00e47947 */ /* 0x000fec000383ffff */
.L_x_5025:
[----:B------:R-:W-:Y:S01]  /*140a0*/  BSSY B0, `(.L_x_5145) ;  /* 0x0000007000007945 */ /* 0x000fe20003800000 */
[----:B------:R-:W-:Y:S02]  /*140b0*/  IMAD.MOV.U32 R13, RZ, RZ, R6 ;  /* 0x000000ffff0d7224 */ /* 0x000fe400078e0006 */
[----:B------:R-:W-:Y:S02]  /*140c0*/  IMAD.MOV.U32 R11, RZ, RZ, 0x1f ;  /* 0x0000001fff0b7424 */ /* 0x000fe400078e00ff */
[----:B------:R-:W-:-:S07]  /*140d0*/  IMAD.MOV.U32 R15, RZ, RZ, -0x1 ;  /* 0xffffffffff0f7424 */ /* 0x000fce00078e00ff */
[----:B01234-:R-:W-:Y:S05]  /*140e0*/  WARPSYNC.COLLECTIVE R15, `(.L_x_5146) ;  /* 0x000000000f087348 */ /* 0x01ffea0003c00000 */
[----:B------:R0:W0:Y:S02]  /*140f0*/  SHFL.IDX P6, R14, R13, R12, R11 ;  /* 0x0000000c0d0e7389 */ /* 0x00002400000c000b */
[----:B01234-:R-:W-:Y:S01]  /*14100*/  ENDCOLLECTIVE ;  /* 0x000000000000791b */ /* 0x01ffe20003800000 */
.L_x_5146:
[----:B------:R-:W-:Y:S05]  /*14110*/  BSYNC B0 ;  /* 0x0000000000007941 */ /* 0x000fea0003800000 */
.L_x_5145:
[----:B------:R-:W-:Y:S05]  /*14120*/  BRA `(.L_x_5024) ;  /* 0xffffffbc00dc7947 */ /* 0x000fea000383ffff */
.L_x_5029:
[----:B-1----:R1:W2:Y:S02]  /*14130*/  SYNCS.PHASECHK.TRANS64.TRYWAIT P0, [R7+URZ+0x22820], R0 ;  /* 0x02282000070075a7 */ /* 0x0022a4000800017f */
[----:B--2---:R-:W-:Y:S05]  /*14140*/  @!P0 NANOSLEEP.SYNCS 0x989680 ;  /* 0x009896800000895d */ /* 0x004fea0003900000 */
[----:B------:R-:W2:Y:S02]  /*14150*/  @!P0 SYNCS.PHASECHK.TRANS64 P0, [R7+URZ+0x22820], R0 ;  /* 0x02282000070085a7 */ /* 0x000ea4000800007f */
[----:B--2---:R-:W-:Y:S05]  /*14160*/  @!P0 BRA `(.L_x_5029) ;  /* 0xfffffffc00f08947 */ /* 0x004fea000383ffff */
[----:B------:R-:W-:Y:S05]  /*14170*/  BRA `(.L_x_5147) ;  /* 0xffffffc400547947 */ /* 0x000fea000383ffff */
.L_x_5030:
        /* <DEDUP_REMOVED lines=8> */
[----:B01-34-:R-:W-:Y:S05]  /*14200*/  WARPSYNC.COLLECTIVE R15, `(.L_x_5149) ;  /* 0x000000000f087348 */ /* 0x01bfea0003c00000 */
[----:B------:R2:W0:Y:S02]  /*14210*/  SHFL.IDX P6, R14, R13, R12, R11 ;  /* 0x0000000c0d0e7389 */ /* 0x00042400000c000b */
[----:B01234-:R-:W-:Y:S01]  /*14220*/  ENDCOLLECTIVE ;  /* 0x000000000000791b */ /* 0x01ffe20003800000 */
.L_x_5149:
[----:B------:R-:W-:Y:S05]  /*14230*/  BSYNC B0 ;  /* 0x0000000000007941 */ /* 0x000fea0003800000 */
.L_x_5148:
[----:B------:R-:W-:Y:S05]  /*14240*/  BRA `(.L_x_5150) ;  /* 0xffffffc4003c7947 */ /* 0x000fea000383ffff */
.L_x_5033:
[----:B------:R-:W-:Y:S01]  /*14250*/  BSSY B1, `(.L_x_5151) ;  /* 0x0000006000017945 */ /* 0x000fe20003800000 */
[----:B------:R-:W-:-:S07]  /*14260*/  IMAD.MOV.U32 R15, RZ, RZ, -0x1 ;  /* 0xffffffffff0f7424 */ /* 0x000fce00078e00ff */
[----:B01-34-:R-:W-:Y:S05]  /*14270*/  WARPSYNC.COLLECTIVE R15, `(.L_x_5152) ;  /* 0x000000000f0c7348 */ /* 0x01bfea0003c00000 */
[----:B------:R-:W-:Y:S02]  /*14280*/  ELECT P6, UR62, PT ;  /* 0x00000000003e782f */ /* 0x000fe400038c0000 */
[----:B------:R-:W-:Y:S01]  /*14290*/  MOV R14, UR62 ;  /* 0x0000003e000e7c02 */ /* 0x000fe20008000f00 */
[----:B01-34-:R-:W-:Y:S10]  /*142a0*/  ENDCOLLECTIVE ;  /* 0x000000000000791b */ /* 0x01bff40003800000 */
.L_x_5152:
[----:B------:R-:W-:Y:S05]  /*142b0*/  BSYNC B1 ;  /* 0x0000000000017941 */ /* 0x000fea0003800000 */
.L_x_5151:
[----:B------:R-:W-:Y:S05]  /*142c0*/  BRA `(.L_x_5153) ;  /* 0xffffffc400347947 */ /* 0x000fea000383ffff */
.L_x_5035:
[----:B-1----:R1:W2:Y:S02]  /*142d0*/  SYNCS.PHASECHK.TRANS64.TRYWAIT P1, [R5+URZ+0x22840], R0 ;  /* 0x02284000050075a7 */ /* 0x0022a4000802017f */
[----:B--2---:R-:W-:Y:S05]  /*142e0*/  @!P1 NANOSLEEP.SYNCS 0x989680 ;  /* 0x009896800000995d */ /* 0x004fea0003900000 */
[----:B------:R-:W2:Y:S02]  /*142f0*/  @!P1 SYNCS.PHASECHK.TRANS64 P1, [R5+URZ+0x22840], R0 ;  /* 0x02284000050095a7 */ /* 0x000ea4000802007f */
[----:B--2---:R-:W-:Y:S05]  /*14300*/  @!P1 BRA `(.L_x_5035) ;  /* 0xfffffffc00f09947 */ /* 0x004fea000383ffff */
[----:B------:R-:W-:Y:S05]  /*14310*/  BRA `(.L_x_5154) ;  /* 0xffffffc400547947 */ /* 0x000fea000383ffff */
.L_x_5037:
[----:B--2---:R2:W0:Y:S02]  /*14320*/  SYNCS.PHASECHK.TRANS64.TRYWAIT P1, [R3+URZ+0x22840], R2 ;  /* 0x02284002030075a7 */ /* 0x004424000802017f */
[----:B0-----:R-:W-:Y:S05]  /*14330*/  @!P1 NANOSLEEP.SYNCS 0x989680 ;  /* 0x009896800000995d */ /* 0x001fea0003900000 */
[----:B------:R-:W0:Y:S02]  /*14340*/  @!P1 SYNCS.PHASECHK.TRANS64 P1, [R3+URZ+0x22840], R2 ;  /* 0x02284002030095a7 */ /* 0x000e24000802007f */
[----:B0-----:R-:W-:Y:S05]  /*14350*/  @!P1 BRA `(.L_x_5037) ;  /* 0xfffffffc00f09947 */ /* 0x001fea000383ffff */
[----:B------:R-:W-:Y:S05]  /*14360*/  BRA `(.L_x_5155) ;  /* 0xffffffc400607947 */ /* 0x000fea000383ffff */
.L_x_5039:
[----:B------:R0:W0:Y:S02]  /*14370*/  SYNCS.PHASECHK.TRANS64.TRYWAIT P1, [R5+URZ+0x22860], R0 ;  /* 0x02286000050075a7 */ /* 0x000024000802017f */
[----:B0-----:R-:W-:Y:S05]  /*14380*/  @!P1 NANOSLEEP.SYNCS 0x989680 ;  /* 0x009896800000995d */ /* 0x001fea0003900000 */
[----:B------:R-:W0:Y:S02]  /*14390*/  @!P1 SYNCS.PHASECHK.TRANS64 P1, [R5+URZ+0x22860], R0 ;  /* 0x02286000050095a7 */ /* 0x000e24000802007f */
[----:B0-----:R-:W-:Y:S05]  /*143a0*/  @!P1 BRA `(.L_x_5039) ;  /* 0xfffffffc00f09947 */ /* 0x001fea000383ffff */
[----:B------:R-:W-:Y:S05]  /*143b0*/  BRA `(.L_x_5156) ;  /* 0xffffffc4005c7947 */ /* 0x000fea000383ffff */
.L_x_5157:
        /* <DEDUP_REMOVED lines=12> */
.L_x_6465:


//--------------------- .text._ZN7cutlass13device_kernelIN5flash11enable_sm90INS1_16FlashAttnFwdSm90INS1_25CollectiveMainloopFwdSm90ILi2EN4cute5tupleIJNS5_1CILi1EEES8_S8_EEENS6_IJNS7_ILi128EEENS7_ILi96EEENS7_ILi64EEEEEELi256ENS_10bfloat16_tEfNS_4arch4Sm90ELb1ELb0ELb0ELb1ELb1ELb1ELb0ELb1ELb0ELb1ELb0ELb0EEENS1_21CollectiveEpilogueFwdINS6_IJSA_NS7_ILi256EEESB_EEES9_SE_SG_Li256ELb1ELb1ELb0ELb0EEENS1_36VarlenDynamicPersistentTileSchedulerILi128ELi96ELi256ELi128ELb0ELb1ELb1ELb1ELb1ELb1EEEEEEEEEvNT_6ParamsE --------------------------
	.section	.text._ZN7cutlass13device_kernelIN5flash11enable_sm90INS1_16FlashAttnFwdSm90INS1_25CollectiveMainloopFwdSm90ILi2EN4cute5tupleIJNS5_1CILi1EEES8_S8_EEENS6_IJNS7_ILi128EEENS7_ILi96EEENS7_ILi64EEEEEELi256ENS_10bfloat16_tEfNS_4arch4Sm90ELb1ELb0ELb0ELb1ELb1ELb1ELb0ELb1ELb0ELb1ELb0ELb0EEENS1_21CollectiveEpilogueFwdINS6_IJSA_NS7_ILi256EEESB_EEES9_SE_SG_Li256ELb1ELb1ELb0ELb0EEENS1_36VarlenDynamicPersistentTileSchedulerILi128ELi96ELi256ELi128ELb0ELb1ELb1ELb1ELb1ELb1EEEEEEEEEvNT_6ParamsE,"ax",@progbits
	.align	128
.text._ZN7cutlass13device_kernelIN5flash11enable_sm90INS1_16FlashAttnFwdSm90INS1_25CollectiveMainloopFwdSm90ILi2EN4cute5tupleIJNS5_1CILi1EEES8_S8_EEENS6_IJNS7_ILi128EEENS7_ILi96EEENS7_ILi64EEEEEELi256ENS_10bfloat16_tEfNS_4arch4Sm90ELb1ELb0ELb0ELb1ELb1ELb1ELb0ELb1ELb0ELb1ELb0ELb0EEENS1_21CollectiveEpilogueFwdINS6_IJSA_NS7_ILi256EEESB_EEES9_SE_SG_Li256ELb1ELb1ELb0ELb0EEENS1_36VarlenDynamicPersistentTileSchedulerILi128ELi96ELi256ELi128ELb0ELb1ELb1ELb1ELb1ELb1EEEEEEEEEvNT_6ParamsE:
        .type           _ZN7cutlass13device_kernelIN5flash11enable_sm90INS1_16FlashAttnFwdSm90INS1_25CollectiveMainloopFwdSm90ILi2EN4cute5tupleIJNS5_1CILi1EEES8_S8_EEENS6_IJNS7_ILi128EEENS7_ILi96EEENS7_ILi64EEEEEELi256ENS_10bfloat16_tEfNS_4arch4Sm90ELb1ELb0ELb0ELb1ELb1ELb1ELb0ELb1ELb0ELb1ELb0ELb0EEENS1_21CollectiveEpilogueFwdINS6_IJSA_NS7_ILi256EEESB_EEES9_SE_SG_Li256ELb1ELb1ELb0ELb0EEENS1_36VarlenDynamicPersistentTileSchedulerILi128ELi96ELi256ELi128ELb0ELb1ELb1ELb1ELb1ELb1EEEEEEEEEvNT_6ParamsE,@function
        .size           _ZN7cutlass13device_kernelIN5flash11enable_sm90INS1_16FlashAttnFwdSm90INS1_25CollectiveMainloopFwdSm90ILi2EN4cute5tupleIJNS5_1CILi1EEES8_S8_EEENS6_IJNS7_ILi128EEENS7_ILi96EEENS7_ILi64EEEEEELi256ENS_10bfloat16_tEfNS_4arch4Sm90ELb1ELb0ELb0ELb1ELb1ELb1ELb0ELb1ELb0ELb1ELb0ELb0EEENS1_21CollectiveEpilogueFwdINS6_IJSA_NS7_ILi256EEESB_EEES9_SE_SG_Li256ELb1ELb1ELb0ELb0EEENS1_36VarlenDynamicPersistentTileSchedulerILi128ELi96ELi256ELi128ELb0ELb1ELb1ELb1ELb1ELb1EEEEEEEEEvNT_6ParamsE,(.L_x_6466 - _ZN7cutlass13device_kernelIN5flash11enable_sm90INS1_16FlashAttnFwdSm90INS1_25CollectiveMainloopFwdSm90ILi2EN4cute5tupleIJNS5_1CILi1EEES8_S8_EEENS6_IJNS7_ILi128EEENS7_ILi96EEENS7_ILi64EEEEEELi256ENS_10bfloat16_tEfNS_4arch4Sm90ELb1ELb0ELb0ELb1ELb1ELb1ELb0ELb1ELb0ELb1ELb0ELb0EEENS1_21CollectiveEpilogueFwdINS6_IJSA_NS7_ILi256EEESB_EEES9_SE_SG_Li256ELb1ELb1ELb0ELb0EEENS1_36VarlenDynamicPersistentTileSchedulerILi128ELi96ELi256ELi128ELb0ELb1ELb1ELb1ELb1ELb1EEEEEEEEEvNT_6ParamsE)
        .other          _ZN7cutlass13device_kernelIN5flash11enable_sm90INS1_16FlashAttnFwdSm90INS1_25CollectiveMainloopFwdSm90ILi2EN4cute5tupleIJNS5_1CILi1EEES8_S8_EEENS6_IJNS7_ILi128EEENS7_ILi96EEENS7_ILi64EEEEEELi256ENS_10bfloat16_tEfNS_4arch4Sm90ELb1ELb0ELb0ELb1ELb1ELb1ELb0ELb1ELb0ELb1ELb0ELb0EEENS1_21CollectiveEpilogueFwdINS6_IJSA_NS7_ILi256EEESB_EEES9_SE_SG_Li256ELb1ELb1ELb0ELb0EEENS1_36VarlenDynamicPersistentTileSchedulerILi128ELi96ELi256ELi128ELb0ELb1ELb1ELb1ELb1ELb1EEEEEEEEEvNT_6ParamsE,@"STO_CUDA_ENTRY STV_DEFAULT"
_ZN7cutlass13device_kernelIN5flash11enable_sm90INS1_16FlashAttnFwdSm90INS1_25CollectiveMainloopFwdSm90ILi2EN4cute5tupleIJNS5_1CILi1EEES8_S8_EEENS6_IJNS7_ILi128EEENS7_ILi96EEENS7_ILi64EEEEEELi256ENS_10bfloat16_tEfNS_4arch4Sm90ELb1ELb0ELb0ELb1ELb1ELb1ELb0ELb1ELb0ELb1ELb0ELb0EEENS1_21CollectiveEpilogueFwdINS6_IJSA_NS7_ILi256EEESB_EEES9_SE_SG_Li256ELb1ELb1ELb0ELb0EEENS1_36VarlenDynamicPersistentTileSchedulerILi128ELi96ELi256ELi128ELb0ELb1ELb1ELb1ELb1ELb1EEEEEEEEEvNT_6ParamsE:
        /* <DEDUP_REMOVED lines=17> */
.L_x_5159:
[----:B------:R-:W-:Y:S05]  /*0110*/  BSYNC B0 ;  /* 0x0000000000007941 */ /* 0x000fea0003800000 */
.L_x_5158:
        /* <DEDUP_REMOVED lines=40> */
.L_x_5160:
        /* <DEDUP_REMOVED lines=22> */
.L_x_5161:
        /* <DEDUP_REMOVED lines=18> */
.L_x_5162:
        /* <DEDUP_REMOVED lines=22> */
.L_x_5163:
        /* <DEDUP_REMOVED lines=22> */
.L_x_5164:
        /* <DEDUP_REMOVED lines=9> */
.L_x_5167:
        /* <DEDUP_REMOVED lines=9> */
[----:B------:R-:W-:-:S02]  /*0a00*/  ISETP.NE.AND P0, PT, R3, 0x1, PT ;  /* 0x000000010300780c */ /* 0x000fc40003f05270 */
[----:B------:R-:W-:-:S11]  /*0a10*/  LOP3.LUT R23, R23, 0xffffffef, RZ, 0xc0, !PT ;  /* 0xffffffef17177812 */ /* 0x000fd600078ec0ff */
[----:B------:R-:W-:Y:S06]  /*0a20*/  @!P0 BAR.ARV 0x9, 0x100 ;  /* 0x0244000000008b1d */ /* 0x000fec0000002000 */
[----:B------:R-:W-:Y:S02]  /*0a30*/  @P0 LOP3.LUT R23, R23, 0x10, RZ, 0xfc, !PT ;  /* 0x0000001017170812 */ /* 0x000fe400078efcff */
[----:B------:R-:W-:Y:S01]  /*0a40*/  BAR.SYNC.DEFER_BLOCKING 0x5, 0x180 ;  /* 0x0146000000007b1d */ /* 0x000fe20000010000 */
[----:B0-----:R-:W-:-:S05]  /*0a50*/  LEA R19, R2, R19, 0x18 ;  /* 0x0000001302137211 */ /* 0x001fca00078ec0ff */
[----:B------:R-:W0:Y:S02]  /*0a60*/  LDS.128 R32, [R19+0x228d0] ;  /* 0x0228d00013207984 */ /* 0x000e240000000c00 */
[----:B------:R-:W-:Y:S06]  /*0a70*/  BAR.ARV 0x4, 0x180 ;  /* 0x0106000000007b1d */ /* 0x000fec0000002000 */
[----:B0-----:R-:W-:-:S13]  /*0a80*/  ISETP.GE.AND P0, PT, R35, UR4, PT ;  /* 0x0000000423007c0c */ /* 0x001fda000bf06270 */
[----:B------:R-:W-:Y:S05]  /*0a90*/  @P0 BRA `(.L_x_5168) ;  /* 0x0000019c00700947 */ /* 0x000fea0003800000 */
[----:B------:R-:W2:Y:S01]  /*0aa0*/  LDL.LU R13, [R1] ;  /* 0x00000000010d7983 */ /* 0x000ea20000300800 */
[----:B------:R-:W-:Y:S02]  /*0ab0*/  VIADD R12, R0, 0xffffff80 ;  /* 0xffffff80000c7836 */ /* 0x000fe40000000000 */
[----:B------:R-:W-:Y:S02]  /*0ac0*/  IMAD.MOV.U32 R18, RZ, RZ, RZ ;  /* 0x000000ffff127224 */ /* 0x000fe400078e00ff */
[----:B------:R-:W-:Y:S01]  /*0ad0*/  IMAD.MOV.U32 R210, RZ, RZ, RZ ;  /* 0x000000ffffd27224 */ /* 0x000fe200078e00ff */
[----:B------:R-:W-:Y:S01]  /*0ae0*/  SHF.R.S32.HI R0, RZ, 0x1f, R12 ;  /* 0x0000001fff007819 */ /* 0x000fe2000001140c */
[----:B------:R-:W-:Y:S02]  /*0af0*/  IMAD.MOV.U32 R207, RZ, RZ, RZ ;  /* 0x000000ffffcf7224 */ /* 0x000fe400078e00ff */
[----:B------:R-:W-:Y:S01]  /*0b00*/  IMAD.MOV.U32 R22, RZ, RZ, RZ ;  /* 0x000000ffff167224 */ /* 0x000fe200078e00ff */
[----:B------:R-:W-:-:S04]  /*0b10*/  LEA.HI R2, R0, R12, RZ, 0x7 ;  /* 0x0000000c00027211 */ /* 0x000fc800078f38ff */
[----:B------:R-:W-:Y:S02]  /*0b20*/  LOP3.LUT R3, R2, 0xffffff80, RZ, 0xc0, !PT ;  /* 0xffffff8002037812 */ /* 0x000fe400078ec0ff */
[----:B------:R-:W-:-:S03]  /*0b30*/  SHF.R.S32.HI R14, RZ, 0x7, R2 ;  /* 0x00000007ff0e7819 */ /* 0x000fc60000011402 */
        /* <DEDUP_REMOVED lines=11> */
[CC--:B------:R-:W-:Y:S02]  /*0bf0*/  LEA.HI R3, R0.reuse, R12.reuse, RZ, 0x4 ;  /* 0x0000000c00037211 */ /* 0x0c0fe400078f20ff */
[----:B------:R-:W-:Y:S02]  /*0c00*/  LOP3.LUT R9, R5, 0xfffffff8, RZ, 0xc0, !PT ;  /* 0xfffffff805097812 */ /* 0x000fe400078ec0ff */
[----:B------:R-:W-:Y:S02]  /*0c10*/  SHF.R.S32.HI R6, RZ, 0x4, R3 ;  /* 0x00000004ff067819 */ /* 0x000fe40000011403 */
[----:B------:R-:W-:Y:S01]  /*0c20*/  LEA.HI R5, R0, R12, RZ, 0x5 ;  /* 0x0000000c00057211 */ /* 0x000fe200078f28ff */
[----:B------:R-:W-:Y:S01]  /*0c30*/  IMAD.IADD R10, R4, 0x1, -R9 ;  /* 0x00000001040a7824 */ /* 0x000fe200078e0a09 */
[----:B------:R-:W-:-:S02]  /*0c40*/  LOP3.LUT R4, R3, 0x3fffff0, RZ, 0xc0, !PT ;  /* 0x03fffff003047812 */ /* 0x000fc400078ec0ff */
[----:B------:R-:W-:Y:S01]  /*0c50*/  LEA.HI R3, R3, R6, RZ, 0x1 ;  /* 0x0000000603037211 */ /* 0x000fe200078f08ff */
[----:B------:R-:W-:Y:S01]  /*0c60*/  IMAD R7, R7, 0x10, R10 ;  /* 0x0000001007077824 */ /* 0x000fe200078e020a */
[----:B------:R-:W-:Y:S01]  /*0c70*/  SHF.R.S32.HI R15, RZ, 0x5, R5 ;  /* 0x00000005ff0f7819 */ /* 0x000fe20000011405 */
[----:B------:R-:W-:Y:S01]  /*0c80*/  IMAD.IADD R4, R12, 0x1, -R4 ;  /* 0x000000010c047824 */ /* 0x000fe200078e0a04 */
[----:B------:R-:W-:Y:S02]  /*0c90*/  LOP3.LUT R3, R3, 0x1ffffffe, RZ, 0xc0, !PT ;  /* 0x1ffffffe03037812 */ /* 0x000fe400078ec0ff */
[----:B------:R-:W-:Y:S01]  /*0ca0*/  LOP3.LUT R8, R8, 0x7ffffffc, RZ, 0xc0, !PT ;  /* 0x7ffffffc08087812 */ /* 0x000fe200078ec0ff */
[----:B------:R-:W-:Y:S02]  /*0cb0*/  IMAD R4, R15, 0x10, R4 ;  /* 0x000000100f047824 */ /* 0x000fe400078e0204 */
[----:B------:R-:W-:Y:S02]  /*0cc0*/  IMAD.IADD R3, R6, 0x1, -R3 ;  /* 0x0000000106037824 */ /* 0x000fe400078e0a03 */
[----:B------:R-:W-:Y:S01]  /*0cd0*/  IMAD R6, R2, 0x40, R7 ;  /* 0x0000004002067824 */ /* 0x000fe200078e0207 */
[-C--:B------:R-:W-:Y:S01]  /*0ce0*/  LEA.HI R2, R0, R12.reuse, RZ, 0x2 ;  /* 0x0000000c00027211 */ /* 0x080fe200078f10ff */
[----:B------:R-:W-:Y:S01]  /*0cf0*/  IMAD R5, R4, 0x8, R3 ;  /* 0x0000000804057824 */ /* 0x000fe200078e0203 */
[----:B------:R-:W-:-:S02]  /*0d00*/  LEA.HI R0, R0, R12, RZ, 0x3 ;  /* 0x0000000c00007211 */ /* 0x000fc400078f18ff */
[--C-:B------:R-:W-:Y:S01]  /*0d10*/  SHF.R.S32.HI R206, RZ, 0x2, R2.reuse ;  /* 0x00000002ffce7819 */ /* 0x100fe20000011402 */
[----:B------:R-:W-:Y:S01]  /*0d20*/  STL [R1+0x50], R6 ;  /* 0x0000500601007387 */ /* 0x000fe20000100800 */
[----:B------:R-:W-:Y:S01]  /*0d30*/  SHF.R.S32.HI R3, RZ, 0x1f, R2 ;  /* 0x0000001fff037819 */ /* 0x000fe20000011402 */
[----:B------:R-:W-:Y:S01]  /*0d40*/  IMAD.SHL.U32 R5, R5, 0x8, RZ ;  /* 0x0000000805057824 */ /* 0x000fe200078e00ff */
[----:B------:R-:W-:Y:S01]  /*0d50*/  LOP3.LUT R2, R2, 0xfffffffc, RZ, 0xc0, !PT ;  /* 0xfffffffc02027812 */ /* 0x000fe200078ec0ff */
[----:B------:R-:W-:Y:S01]  /*0d60*/  VIADD R7, R206, 0x40 ;  /* 0x00000040ce077836 */ /* 0x000fe20000000000 */
[----:B------:R-:W-:Y:S01]  /*0d70*/  LEA.HI R3, R3, R206, RZ, 0x3 ;  /* 0x000000ce03037211 */ /* 0x000fe200078f18ff */
[----:B------:R-:W-:Y:S01]  /*0d80*/  STL [R1+0x3c], RZ ;  /* 0x00003cff01007387 */ /* 0x000fe20000100800 */
[----:B------:R-:W-:Y:S01]  /*0d90*/  SHF.R.S32.HI R4, RZ, 0x3, R0 ;  /* 0x00000003ff047819 */ /* 0x000fe20000011400 */
[----:B------:R-:W-:Y:S01]  /*0da0*/  IMAD.IADD R9, R12, 0x1, -R2 ;  /* 0x000000010c097824 */ /* 0x000fe200078e0a02 */
[----:B------:R-:W-:Y:S01]  /*0db0*/  LOP3.LUT R0, R0, 0xfffffff8, RZ, 0xc0, !PT ;  /* 0xfffffff800007812 */ /* 0x000fe200078ec0ff */
[----:B------:R-:W-:Y:S01]  /*0dc0*/  IMAD.SHL.U32 R2, R7, 0x40, RZ ;  /* 0x0000004007027824 */ /* 0x000fe200078e00ff */
[----:B------:R-:W-:Y:S01]  /*0dd0*/  LOP3.LUT R3, R3, 0xfffffff8, RZ, 0xc0, !PT ;  /* 0xfffffff803037812 */ /* 0x000fe200078ec0ff */
[C---:B------:R-:W-:Y:S01]  /*0de0*/  IMAD.SHL.U32 R204, R9.reuse, 0x4, RZ ;  /* 0x0000000409cc7824 */ /* 0x040fe200078e00ff */
[----:B------:R-:W-:Y:S01]  /*0df0*/  SHF.R.S32.HI R4, RZ, 0x1f, R7 ;  /* 0x0000001fff047819 */ /* 0x000fe20000011407 */
[----:B------:R-:W-:Y:S01]  /*0e00*/  IMAD.IADD R10, R12, 0x1, -R0 ;  /* 0x000000010c0a7824 */ /* 0x000fe200078e0a00 */
[C---:B------:R-:W-:Y:S01]  /*0e10*/  LEA.HI R0, R9.reuse, R9, RZ, 0x1 ;  /* 0x0000000909007211 */ /* 0x040fe200078f08ff */
[----:B------:R-:W-:Y:S01]  /*0e20*/  IMAD.IADD R3, R206, 0x1, -R3 ;  /* 0x00000001ce037824 */ /* 0x000fe200078e0a03 */
[----:B------:R-:W-:Y:S01]  /*0e30*/  LEA.HI R4, R4, R7, RZ, 0x3 ;  /* 0x0000000704047211 */ /* 0x000fe200078f18ff */
[----:B------:R-:W-:Y:S01]  /*0e40*/  VIADD R211, R204, 0x10 ;  /* 0x00000010ccd37836 */ /* 0x000fe20000000000 */
[----:B------:R-:W-:Y:S01]  /*0e50*/  LOP3.LUT R0, R0, 0x1ffffffe, RZ, 0xc0, !PT ;  /* 0x1ffffffe00007812 */ /* 0x000fe200078ec0ff */
[----:B------:R-:W-:Y:S01]  /*0e60*/  IMAD.SHL.U32 R16, R9, 0x8, RZ ;  /* 0x0000000809107824 */ /* 0x000fe200078e00ff */
[----:B------:R0:W-:Y:S01]  /*0e70*/  STL [R1+0x40], R3 ;  /* 0x0000400301007387 */ /* 0x0001e20000100800 */
[----:B------:R-:W-:-:S02]  /*0e80*/  IMAD.SHL.U32 R4, R4, 0x40, RZ ;  /* 0x0000004004047824 */ /* 0x000fc400078e00ff */
[----:B------:R-:W-:Y:S01]  /*0e90*/  IMAD.SHL.U32 R219, R10, 0x8, RZ ;  /* 0x000000080adb7824 */ /* 0x000fe200078e00ff */
[----:B------:R-:W-:Y:S01]  /*0ea0*/  SHF.R.S32.HI R17, RZ, 0x1f, R16 ;  /* 0x0000001fff117819 */ /* 0x000fe20000011410 */
[----:B------:R-:W-:Y:S01]  /*0eb0*/  IMAD.IADD R0, R9, 0x1, -R0 ;  /* 0x0000000109007824 */ /* 0x000fe200078e0a00 */
[----:B------:R-:W-:Y:S01]  /*0ec0*/  LOP3.LUT R4, R4, 0xfffffe00, RZ, 0xc0, !PT ;  /* 0xfffffe0004047812 */ /* 0x000fe200078ec0ff */
[----:B------:R-:W-:Y:S01]  /*0ed0*/  VIADD R216, R16, 0x40 ;  /* 0x0000004010d87836 */ /* 0x000fe20000000000 */
[----:B------:R-:W-:Y:S01]  /*0ee0*/  SHF.R.S32.HI R7, RZ, 0x1f, R219 ;  /* 0x0000001fff077819 */ /* 0x000fe200000114db */
[----:B------:R-:W-:Y:S01]  /*0ef0*/  VIADD R7, R219, 0xc0 ;  /* 0x000000c0db077836 */ /* 0x000fe20000000000 */
[----:B0-----:R-:W-:Y:S01]  /*0f00*/  LOP3.LUT R3, R2, 0x1c0, RZ, 0xc0, !PT ;  /* 0x000001c002037812 */ /* 0x001fe200078ec0ff */
[----:B------:R-:W-:Y:S01]  /*0f10*/  IMAD R0, R0, 0x8, R6 ;  /* 0x0000000800007824 */ /* 0x000fe200078e0206 */
[----:B------:R-:W-:Y:S01]  /*0f20*/  SHF.R.S32.HI R229, RZ, 0x1f, R216 ;  /* 0x0000001fffe57819 */ /* 0x000fe200000114d8 */
[C---:B------:R-:W-:Y:S01]  /*0f30*/  VIADD R2, R16.reuse, 0x20 ;  /* 0x0000002010027836 */ /* 0x040fe20000000000 */
[----:B------:R-:W-:Y:S01]  /*0f40*/  SHF.R.U32.HI R9, RZ, 0x3, R3 ;  /* 0x00000003ff097819 */ /* 0x000fe20000011603 */
[C---:B------:R-:W-:Y:S01]  /*0f50*/  VIADD R215, R16.reuse, 0x60 ;  /* 0x0000006010d77836 */ /* 0x040fe20000000000 */
[----:B------:R-:W-:Y:S01]  /*0f60*/  LOP3.LUT R3, R3, 0x38, R16, 0xf8, !PT ;  /* 0x0000003803037812 */ /* 0x000fe200078ef810 */
[C---:B------:R-:W-:Y:S01]  /*0f70*/  VIADD R214, R16.reuse, 0x80 ;  /* 0x0000008010d67836 */ /* 0x040fe20000000000 */
[----:B------:R-:W-:Y:S01]  /*0f80*/  SHF.R.S32.HI R208, RZ, 0x1f, R2 ;  /* 0x0000001fffd07819 */ /* 0x000fe20000011402 */
[C---:B------:R-:W-:Y:S01]  /*0f90*/  VIADD R213, R16.reuse, 0xa0 ;  /* 0x000000a010d57836 */ /* 0x040fe20000000000 */
[----:B------:R-:W-:Y:S01]  /*0fa0*/  SHF.R.S32.HI R228, RZ, 0x1f, R215 ;  /* 0x0000001fffe47819 */ /* 0x000fe200000114d7 */
[C---:B------:R-:W-:Y:S01]  /*0fb0*/  VIADD R218, R16.reuse, 0xc0 ;  /* 0x000000c010da7836 */ /* 0x040fe20000000000 */
[----:B------:R-:W-:Y:S01]  /*0fc0*/  SHF.R.S32.HI R227, RZ, 0x1f, R214 ;  /* 0x0000001fffe37819 */ /* 0x000fe200000114d6 */
[----:B------:R-:W-:Y:S01]  /*0fd0*/  VIADD R217, R16, 0xe0 ;  /* 0x000000e010d97836 */ /* 0x000fe20000000000 */
[----:B------:R-:W-:Y:S01]  /*0fe0*/  SHF.R.S32.HI R226, RZ, 0x1f, R213 ;  /* 0x0000001fffe27819 */ /* 0x000fe200000114d5 */
[C---:B------:R-:W-:Y:S01]  /*0ff0*/  VIADD R12, R219.reuse, 0x40 ;  /* 0x00000040db0c7836 */ /* 0x040fe20000000000 */
[----:B------:R-:W-:Y:S01]  /*1000*/  SHF.R.S32.HI R225, RZ, 0x1f, R218 ;  /* 0x0000001fffe17819 */ /* 0x000fe200000114da */
[----:B------:R-:W-:Y:S01]  /*1010*/  VIADD R10, R219, 0x80 ;  /* 0x00000080db0a7836 */ /* 0x000fe20000000000 */
[----:B------:R-:W-:-:S02]  /*1020*/  SHF.R.S32.HI R224, RZ, 0x1f, R217 ;  /* 0x0000001fffe07819 */ /* 0x000fc400000114d9 */
[----:B------:R-:W-:Y:S02]  /*1030*/  SHF.R.S32.HI R12, RZ, 0x1f, R12 ;  /* 0x0000001fff0c7819 */ /* 0x000fe4000001140c */
[----:B------:R-:W-:Y:S02]  /*1040*/  SHF.R.S32.HI R10, RZ, 0x1f, R10 ;  /* 0x0000001fff0a7819 */ /* 0x000fe4000001140a */
[----:B--2---:R-:W-:Y:S02]  /*1050*/  LOP3.LUT R209, R13, 0x1, RZ, 0xfc, !PT ;  /* 0x000000010dd17812 */ /* 0x004fe400078efcff */
[----:B------:R-:W-:-:S05]  /*1060*/  SHF.R.S32.HI R13, RZ, 0x1f, R211 ;  /* 0x0000001fff0d7819 */ /* 0x000fca00000114d3 */
[----:B------:R-:W-:Y:S04]  /*1070*/  STL [R1+0x48], R13 ;  /* 0x0000480d01007387 */ /* 0x000fe80000100800 */
[----:B------:R0:W-:Y:S02]  /*1080*/  STL [R1+0xc], R4 ;  /* 0x00000c0401007387 */ /* 0x0001e40000100800 */
[----:B0-----:R-:W-:Y:S02]  /*1090*/  LOP3.LUT R4, R4, R3, R9, 0xf6, !PT ;  /* 0x0000000304047212 */ /* 0x001fe400078ef609 */
[----:B------:R-:W-:Y:S01]  /*10a0*/  SHF.R.S32.HI R3, RZ, 0x1f, R7 ;  /* 0x0000001fff037819 */ /* 0x000fe20000011407 */
[----:B------:R-:W-:Y:S02]  /*10b0*/  IMAD.IADD R7, R11, 0x1, -R8 ;  /* 0x000000010b077824 */ /* 0x000fe400078e0a08 */
[----:B------:R-:W-:-:S03]  /*10c0*/  IMAD R3, R4, 0x2, R19 ;  /* 0x0000000204037824 */ /* 0x000fc600078e0213 */
[----:B------:R0:W-:Y:S04]  /*10d0*/  STL [R1+0x18], R7 ;  /* 0x0000180701007387 */ /* 0x0001e80000100800 */
[----:B------:R0:W-:Y:S04]  /*10e0*/  STL [R1+0x4c], R3 ;  /* 0x00004c0301007387 */ /* 0x0001e80000100800 */
[----:B------:R0:W-:Y:S04]  /*10f0*/  STL [R1+0x54], R5 ;  /* 0x0000540501007387 */ /* 0x0001e80000100800 */
[----:B------:R0:W-:Y:S02]  /*1100*/  STL [R1+0x10], R0 ;  /* 0x0000100001007387 */ /* 0x0001e40000100800 */
.L_x_5327:
[----:B0-2---:R-:W0:Y:S02]  /*1110*/  LDC.64 R4, c[0x0][0xc88] ;  /* 0x00032200ff047b82 */ /* 0x005e240000000a00 */
        /* <DEDUP_REMOVED lines=43> */
[----:B-1-34-:R-:W-:Y:S06]  /*13d0*/  @P2 BRA `(.L_x_5169) ;  /* 0x0000000000242947 */ /* 0x01afec0003800000 */
        /* <DEDUP_REMOVED lines=9> */
.L_x_5169:
[----:B------:R-:W-:Y:S01]  /*1470*/  ULDC.64 UR4, c[0x0][0xa20] ;  /* 0x0002880000047ab9 */ /* 0x000fe20000000a00 */
[----:B------:R0:W-:Y:S01]  /*1480*/  STL [R1+0x2c], R34 ;  /* 0x00002c2201007387 */ /* 0x0001e20000100800 */
[----:B------:R-:W-:-:S04]  /*1490*/  ISETP.NE.U32.AND P1, PT, RZ, UR4, PT ;  /* 0x00000004ff007c0c */ /* 0x000fc8000bf25070 */
[----:B------:R-:W-:-:S13]  /*14a0*/  ISETP.NE.AND.EX P1, PT, RZ, UR5, PT, P1 ;  /* 0x00000005ff007c0c */ /* 0x000fda000bf25310 */
[----:B0-----:R-:W-:Y:S05]  /*14b0*/  @!P1 BRA `(.L_x_5170) ;  /* 0x0000000000109947 */ /* 0x001fea0003800000 */
[----:B------:R-:W-:-:S04]  /*14c0*/  IADD3 R4, P0, R37, UR4, RZ ;  /* 0x0000000425047c10 */ /* 0x000fc8000ff1e0ff */
[----:B------:R-:W-:-:S05]  /*14d0*/  IADD3.X R5, R32, UR5, RZ, P0, !PT ;  /* 0x0000000520057c10 */ /* 0x000fca00087fe4ff */
[----:B------:R0:W5:Y:S01]  /*14e0*/  LDG.E R35, desc[UR40][R4.64] ;  /* 0x0000002804237981 */ /* 0x000162000c1e1900 */
[----:B------:R-:W-:Y:S05]  /*14f0*/  BRA `(.L_x_5171) ;  /* 0x0000000000107947 */ /* 0x000fea0003800000 */
.L_x_5170:
[----:B------:R-:W-:Y:S05]  /*1500*/  @!P0 BRA `(.L_x_5171) ;  /* 0x00000000000c8947 */ /* 0x000fea0003800000 */
[----:B------:R-:W2:Y:S04]  /*1510*/  LDG.E R4, desc[UR40][R8.64] ;  /* 0x0000002808047981 */ /* 0x000ea8000c1e1900 */
[----:B------:R-:W2:Y:S02]  /*1520*/  LDG.E R35, desc[UR40][R8.64+0x4] ;  /* 0x0000042808237981 */ /* 0x000ea4000c1e1900 */
[----:B--2---:R-:W-:-:S07]  /*1530*/  IMAD.IADD R35, R35, 0x1, -R4 ;  /* 0x0000000123237824 */ /* 0x004fce00078e0a04 */
.L_x_5171:
[----:B------:R-:W-:Y:S01]  /*1540*/  ULDC.64 UR4, c[0x0][0xa10] ;  /* 0x0002840000047ab9 */ /* 0x000fe20000000a00 */
[----:B------:R-:W1:Y:S01]  /*1550*/  LDC R9, c[0x0][0x448] ;  /* 0x00011200ff097b82 */ /* 0x000e620000000800 */
[----:B------:R-:W-:-:S04]  /*1560*/  ISETP.NE.U32.AND P0, PT, RZ, UR4, PT ;  /* 0x00000004ff007c0c */ /* 0x000fc8000bf05070 */
[----:B------:R-:W-:Y:S01]  /*1570*/  ISETP.NE.AND.EX P0, PT, RZ, UR5, PT, P0 ;  /* 0x00000005ff007c0c */ /* 0x000fe2000bf05300 */
[----:B------:R-:W-:-:S12]  /*1580*/  ULDC.64 UR4, c[0x0][0xa30] ;  /* 0x00028c0000047ab9 */ /* 0x000fd80000000a00 */
[----:B0-----:R-:W0:Y:S02]  /*1590*/  @P0 LDC.64 R4, c[0x0][0xa10] ;  /* 0x00028400ff040b82 */ /* 0x001e240000000a00 */
[----:B0-----:R-:W-:-:S05]  /*15a0*/  @P0 IMAD.WIDE R4, R25, 0x4, R4 ;  /* 0x0000000419040825 */ /* 0x001fca00078e0204 */
[----:B------:R-:W2:Y:S04]  /*15b0*/  @P0 LDG.E R3, desc[UR40][R4.64] ;  /* 0x0000002804030981 */ /* 0x000ea8000c1e1900 */
[----:B------:R0:W2:Y:S01]  /*15c0*/  @P0 LDG.E R8, desc[UR40][R4.64+0x4] ;  /* 0x0000042804080981 */ /* 0x0000a2000c1e1900 */
[----:B------:R-:W-:Y:S01]  /*15d0*/  ISETP.NE.U32.AND P1, PT, RZ, UR4, PT ;  /* 0x00000004ff007c0c */ /* 0x000fe2000bf25070 */
[----:B-----5:R-:W-:-:S03]  /*15e0*/  IMAD.MOV.U32 R24, RZ, RZ, R35 ;  /* 0x000000ffff187224 */ /* 0x020fc600078e0023 */
[----:B------:R-:W-:-:S13]  /*15f0*/  ISETP.NE.AND.EX P1, PT, RZ, UR5, PT, P1 ;  /* 0x00000005ff007c0c */ /* 0x000fda000bf25310 */
[----:B------:R-:W-:-:S04]  /*1600*/  @P1 IADD3 R6, P2, R37, UR4, RZ ;  /* 0x0000000425061c10 */ /* 0x000fc8000ff5e0ff */
[----:B------:R-:W-:-:S05]  /*1610*/  @P1 IADD3.X R7, R32, UR5, RZ, P2, !PT ;  /* 0x0000000520071c10 */ /* 0x000fca00097fe4ff */
[----:B------:R3:W5:Y:S01]  /*1620*/  @P1 LDG.E R24, desc[UR40][R6.64] ;  /* 0x0000002806181981 */ /* 0x000762000c1e1900 */
[----:B-1----:R-:W-:Y:S01]  /*1630*/  ISETP.NE.AND P1, PT, R9, 0x1, PT ;  /* 0x000000010900780c */ /* 0x002fe20003f25270 */
[----:B------:R-:W-:-:S04]  /*1640*/  IMAD.SHL.U32 R223, R33, 0x80, RZ ;  /* 0x0000008021df7824 */ /* 0x000fc800078e00ff */
[----:B0-----:R-:W-:-:S08]  /*1650*/  VIADD R4, R223, 0x7f ;  /* 0x0000007fdf047836 */ /* 0x001fd00000000000 */
[----:B------:R-:W0:Y:S08]  /*1660*/  @P1 LDC R9, c[0x0][0x44c] ;  /* 0x00011300ff091b82 */ /* 0x000e300000000800 */
[----:B------:R-:W1:Y:S01]  /*1670*/  @P1 LDC R5, c[0x0][0x450] ;  /* 0x00011400ff051b82 */ /* 0x000e620000000800 */
[----:B--2---:R-:W-:Y:S02]  /*1680*/  @P0 IMAD.IADD R26, R8, 0x1, -R3 ;  /* 0x00000001081a0824 */ /* 0x004fe400078e0a03 */
[----:B------:R-:W-:-:S02]  /*1690*/  IMAD.IADD R8, R35, 0x1, -R0 ;  /* 0x0000000123087824 */ /* 0x000fc400078e0a00 */
[----:B0-----:R-:W-:-:S04]  /*16a0*/  @P1 IMAD.HI.U32 R0, R4, R9, RZ ;  /* 0x0000000904001227 */ /* 0x001fc800078e00ff */
[----:B------:R-:W-:Y:S01]  /*16b0*/  IMAD.IADD R10, R8, 0x1, R26 ;  /* 0x00000001080a7824 */ /* 0x000fe200078e021a */
[----:B-1----:R-:W-:Y:S01]  /*16c0*/  @P1 SHF.R.U32.HI R4, RZ, R5, R0 ;  /* 0x00000005ff041219 */ /* 0x002fe20000011600 */
[----:B------:R-:W-:Y:S02]  /*16d0*/  IMAD.MOV R30, RZ, RZ, -R8 ;  /* 0x000000ffff1e7224 */ /* 0x000fe400078e0a08 */
[C---:B------:R-:W-:Y:S01]  /*16e0*/  VIADD R0, R10.reuse, 0x5f ;  /* 0x0000005f0a007836 */ /* 0x040fe20000000000 */
[----:B------:R-:W-:Y:S01]  /*16f0*/  IADD3 R89, R10, 0x60, -R220 ;  /* 0x000000600a597810 */ /* 0x000fe20007ffe8dc */
[----:B------:R3:W-:Y:S01]  /*1700*/  STL [R1+0x4], R10 ;  /* 0x0000040a01007387 */ /* 0x0007e20000100800 */
[----:B------:R-:W-:Y:S01]  /*1710*/  VIMNMX R30, RZ, R30, !PT ;  /* 0x0000001eff1e7248 */ /* 0x000fe20007fe0100 */
[----:B------:R-:W-:-:S04]  /*1720*/  IMAD.HI R0, R0, 0x2aaaaaab, RZ ;  /* 0x2aaaaaab00007827 */ /* 0x000fc800078e02ff */
[----:B------:R-:W-:Y:S01]  /*1730*/  IMAD.IADD R4, R89, 0x1, R4 ;  /* 0x0000000159047824 */ /* 0x000fe200078e0204 */
[----:B------:R-:W-:-:S03]  /*1740*/  SHF.R.U32.HI R3, RZ, 0x1f, R0 ;  /* 0x0000001fff037819 */ /* 0x000fc60000011600 */
[----:B------:R-:W-:Y:S01]  /*1750*/  IMAD.HI R4, R4, 0x2aaaaaab, RZ ;  /* 0x2aaaaaab04047827 */ /* 0x000fe200078e02ff */
[----:B------:R-:W-:-:S04]  /*1760*/  LEA.HI.SX32 R172, R0, R3, 0x1c ;  /* 0x0000000300ac7211 */ /* 0x000fc800078fe2ff */
[----:B------:R-:W-:-:S04]  /*1770*/  SHF.R.U32.HI R5, RZ, 0x1f, R4 ;  /* 0x0000001fff057819 */ /* 0x000fc80000011604 */
[----:B------:R-:W-:-:S04]  /*1780*/  LEA.HI.SX32 R5, R4, R5, 0x1c ;  /* 0x0000000504057211 */ /* 0x000fc800078fe2ff */
[----:B------:R-:W-:-:S05]  /*1790*/  VIMNMX R5, R172, R5, PT ;  /* 0x00000005ac057248 */ /* 0x000fca0003fe0100 */
        /* <DEDUP_REMOVED lines=12> */
[----:B---3--:R-:W-:Y:S05]  /*1860*/  @!P1 BRA `(.L_x_5172) ;  /* 0x0000004800189947 */ /* 0x008fea0003800000 */
        /* <DEDUP_REMOVED lines=20> */
.L_x_5174:
[----:B------:R-:W-:Y:S05]  /*19b0*/  BSYNC B6 ;  /* 0x0000000000067941 */ /* 0x000fea0003800000 */
.L_x_5173:
        /* <DEDUP_REMOVED lines=20> */
.L_x_5176:
[----:B------:R-:W-:Y:S05]  /*1b00*/  BSYNC B6 ;  /* 0x0000000000067941 */ /* 0x000fea0003800000 */
.L_x_5175:
[----:B------:R-:W2:Y:S01]  /*1b10*/  LDL R14, [R1+0x40] ;  /* 0x00004000010e7983 */ /* 0x000ea20000100800 */
[----:B------:R-:W-:Y:S01]  /*1b20*/  ULDC.64 UR4, c[0x0][0x9f8] ;  /* 0x00027e0000047ab9 */ /* 0x000fe20000000a00 */
[----:B------:R-:W0:Y:S01]  /*1b30*/  LDC.64 R56, c[0x0][0x408] ;  /* 0x00010200ff387b82 */ /* 0x000e220000000a00 */
[----:B------:R-:W-:-:S04]  /*1b40*/  ISETP.NE.U32.AND P0, PT, RZ, UR4, PT ;  /* 0x00000004ff007c0c */ /* 0x000fc8000bf05070 */
[----:B------:R-:W-:-:S03]  /*1b50*/  ISETP.NE.AND.EX P0, PT, RZ, UR5, PT, P0 ;  /* 0x00000005ff007c0c */ /* 0x000fc6000bf05300 */
[----:B------:R-:W1:Y:S10]  /*1b60*/  LDC R39, c[0x0][0x3f4] ;  /* 0x0000fd00ff277b82 */ /* 0x000e740000000800 */
[----:B------:R-:W-:Y:S01]  /*1b70*/  @P0 IADD3 R4, P1, R37, UR4, RZ ;  /* 0x0000000425040c10 */ /* 0x000fe2000ff3e0ff */
[----:B------:R-:W-:-:S03]  /*1b80*/  ULDC UR4, c[0x0][0x320] ;  /* 0x0000c80000047ab9 */ /* 0x000fc60000000800 */
[----:B------:R-:W-:Y:S02]  /*1b90*/  @P0 IADD3.X R5, R32, UR5, RZ, P1, !PT ;  /* 0x0000000520050c10 */ /* 0x000fe40008ffe4ff */
[----:B------:R-:W-:Y:S01]  /*1ba0*/  ISETP.GE.AND P1, PT, R2, UR4, PT ;  /* 0x0000000402007c0c */ /* 0x000fe2000bf26270 */
[----:B------:R-:W3:Y:S02]  /*1bb0*/  LDC.64 R32, c[0x0][0x3f8] ;  /* 0x0000fe00ff207b82 */ /* 0x000ee40000000a00 */
        /* <DEDUP_REMOVED lines=15> */
[----:B------:R-:W-:-:S02]  /*1cb0*/  ISETP.GE.AND P0, PT, R218, UR4, PT ;  /* 0x00000004da007c0c */ /* 0x000fc4000bf06270 */
[----:B------:R-:W-:Y:S02]  /*1cc0*/  ISETP.GE.AND P1, PT, R217, UR4, PT ;  /* 0x00000004d9007c0c */ /* 0x000fe4000bf26270 */
[----:B------:R-:W-:Y:S02]  /*1cd0*/  SHF.R.S32.HI R9, RZ, 0x1f, R206 ;  /* 0x0000001fff097819 */ /* 0x000fe400000114ce */
[----:B------:R-:W-:Y:S02]  /*1ce0*/  LOP3.LUT R3, R4, R0, R3, 0xfe, !PT ;  /* 0x0000000004037212 */ /* 0x000fe400078efe03 */
[----:B------:R-:W-:Y:S02]  /*1cf0*/  SEL R6, RZ, 0x40, P0 ;  /* 0x00000040ff067807 */ /* 0x000fe40000000000 */
[----:B------:R-:W-:Y:S02]  /*1d00*/  SEL R7, RZ, 0x7fff80, P1 ;  /* 0x007fff80ff077807 */ /* 0x000fe40000800000 */
[----:B------:R-:W-:-:S02]  /*1d10*/  SHF.R.S32.HI R205, RZ, 0x1f, R204 ;  /* 0x0000001fffcd7819 */ /* 0x000fc400000114cc */
[----:B------:R-:W-:Y:S01]  /*1d20*/  LOP3.LUT R3, R7, R3, R6, 0xfe, !PT ;  /* 0x0000000307037212 */ /* 0x000fe200078efe06 */
[C---:B0-----:R-:W-:Y:S02]  /*1d30*/  IMAD R6, R9.reuse, R56, RZ ;  /* 0x0000003809067224 */ /* 0x041fe400078e02ff */
[----:B---3--:R-:W-:Y:S02]  /*1d40*/  IMAD R0, R9, R32, RZ ;  /* 0x0000002009007224 */ /* 0x008fe400078e02ff */
[----:B------:R-:W-:-:S04]  /*1d50*/  IMAD.WIDE.U32 R8, R206, R56, R204 ;  /* 0x00000038ce087225 */ /* 0x000fc800078e00cc */
[----:B------:R-:W-:-:S04]  /*1d60*/  IMAD R55, R206, R57, R6 ;  /* 0x00000039ce377224 */ /* 0x000fc800078e0206 */
[----:B------:R-:W-:Y:S02]  /*1d70*/  IMAD.IADD R9, R9, 0x1, R55 ;  /* 0x0000000109097824 */ /* 0x000fe400078e0237 */
[----:B-----5:R-:W-:Y:S02]  /*1d80*/  IMAD.WIDE.U32 R52, R24, R56, R8 ;  /* 0x0000003818347225 */ /* 0x020fe400078e0008 */
[----:B------:R-:W3:Y:S01]  /*1d90*/  LDL R8, [R1+0xc] ;  /* 0x00000c0001087983 */ /* 0x000ee20000100800 */
[----:B------:R-:W0:Y:S01]  /*1da0*/  S2R R40, SR_TID.X ;  /* 0x0000000000287919 */ /* 0x000e220000002100 */
[----:B------:R-:W4:Y:S01]  /*1db0*/  S2R R38, SR_TID.X ;  /* 0x0000000000267919 */ /* 0x000f220000002100 */
[----:B0-----:R-:W-:Y:S01]  /*1dc0*/  VIADD R40, R40, 0xffffff80 ;  /* 0xffffff8028287836 */ /* 0x001fe20000000000 */
[----:B----4-:R-:W-:Y:S01]  /*1dd0*/  SHF.R.U32.HI R38, RZ, 0x7, R38 ;  /* 0x00000007ff267819 */ /* 0x010fe20000011626 */
[----:B------:R-:W-:Y:S01]  /*1de0*/  IMAD R15, R206, R33, R0 ;  /* 0x00000021ce0f7224 */ /* 0x000fe200078e0200 */
[----:B-1----:R-:W-:-:S02]  /*1df0*/  ISETP.GE.AND P0, PT, R16, R39, PT ;  /* 0x000000271000720c */ /* 0x002fc40003f06270 */
[----:B------:R-:W-:Y:S01]  /*1e00*/  ISETP.NE.AND P6, PT, R38, 0x1, PT ;  /* 0x000000012600780c */ /* 0x000fe20003fc5270 */
[----:B------:R-:W-:Y:S01]  /*1e10*/  IMAD.WIDE.U32 R10, R206, R32, R16 ;  /* 0x00000020ce0a7225 */ /* 0x000fe200078e0010 */
[----:B------:R-:W-:-:S03]  /*1e20*/  SEL R13, R39, RZ, P0 ;  /* 0x000000ff270d7207 */ /* 0x000fc60000000000 */
[----:B------:R-:W-:Y:S02]  /*1e30*/  IMAD.IADD R11, R15, 0x1, R11 ;  /* 0x000000010f0b7824 */ /* 0x000fe400078e020b */
[----:B------:R-:W-:Y:S02]  /*1e40*/  IMAD.IADD R13, R16, 0x1, R13 ;  /* 0x00000001100d7824 */ /* 0x000fe400078e020d */
[----:B------:R-:W-:-:S04]  /*1e50*/  IMAD.WIDE.U32 R20, R24, R32, R10 ;  /* 0x0000002018147225 */ /* 0x000fc800078e000a */
[----:B------:R-:W-:Y:S01]  /*1e60*/  VIADD R61, R38, 0x8 ;  /* 0x00000008263d7836 */ /* 0x000fe20000000000 */
[----:B------:R-:W-:Y:S05]  /*1e70*/  @!P6 WARPSYNC.ALL ;  /* 0x000000000000e948 */ /* 0x000fea0003800000 */
[C---:B------:R-:W-:Y:S02]  /*1e80*/  VIADD R38, R206.reuse, 0x40 ;  /* 0x00000040ce267836 */ /* 0x040fe40000000000 */
[----:B------:R-:W-:Y:S01]  /*1e90*/  IMAD.WIDE.U32 R4, R206, R32, R204 ;  /* 0x00000020ce047225 */ /* 0x000fe200078e00cc */
[----:B------:R-:W-:Y:S01]  /*1ea0*/  SHF.R.S32.HI R12, RZ, 0x1f, R13 ;  /* 0x0000001fff0c7819 */ /* 0x000fe2000001140d */
[----:B------:R-:W-:-:S02]  /*1eb0*/  ULDC UR4, c[0x0][0x2f4] ;  /* 0x0000bd0000047ab9 */ /* 0x000fc40000000800 */
[----:B------:R-:W-:Y:S02]  /*1ec0*/  VIADD R10, R206, 0x40 ;  /* 0x00000040ce0a7836 */ /* 0x000fe40000000000 */
[----:B------:R-:W-:Y:S02]  /*1ed0*/  IMAD.SHL.U32 R38, R38, 0x40, RZ ;  /* 0x0000004026267824 */ /* 0x000fe400078e00ff */
[----:B------:R-:W-:Y:S02]  /*1ee0*/  IMAD.SHL.U32 R10, R10, 0x40, RZ ;  /* 0x000000400a0a7824 */ /* 0x000fe400078e00ff */
[----:B------:R-:W-:Y:S01]  /*1ef0*/  IMAD.IADD R7, R5, 0x1, R15 ;  /* 0x0000000105077824 */ /* 0x000fe200078e020f */
[----:B------:R-:W-:Y:S01]  /*1f00*/  SHF.R.S32.HI R15, RZ, 0x1f, R24 ;  /* 0x0000001fff0f7819 */ /* 0x000fe20000011418 */
[----:B------:R-:W-:Y:S01]  /*1f10*/  IMAD.MOV.U32 R6, RZ, RZ, R4 ;  /* 0x000000ffff067224 */ /* 0x000fe200078e0004 */
[----:B------:R-:W-:Y:S01]  /*1f20*/  LEA.HI R13, R12, R13, RZ, 0x3 ;  /* 0x0000000d0c0d7211 */ /* 0x000fe200078f18ff */
[----:B------:R-:W-:Y:S01]  /*1f30*/  IMAD.WIDE.U32 R4, R206, R56, R16 ;  /* 0x00000038ce047225 */ /* 0x000fe200078e0010 */
[----:B------:R-:W-:-:S02]  /*1f40*/  LOP3.LUT R38, R38, 0x1c0, RZ, 0xc0, !PT ;  /* 0x000001c026267812 */ /* 0x000fc400078ec0ff */
[----:B------:R-:W-:Y:S01]  /*1f50*/  LOP3.LUT R10, R10, 0x1c0, RZ, 0xc0, !PT ;  /* 0x000001c00a0a7812 */ /* 0x000fe200078ec0ff */
[----:B------:R-:W-:Y:S01]  /*1f60*/  IMAD.IADD R55, R55, 0x1, R5 ;  /* 0x0000000137377824 */ /* 0x000fe200078e0205 */
[----:B------:R-:W-:Y:S01]  /*1f70*/  SHF.R.S32.HI R73, RZ, 0x3, R13 ;  /* 0x00000003ff497819 */ /* 0x000fe2000001140d */
[----:B------:R-:W-:Y:S01]  /*1f80*/  IMAD R5, R15, R32, RZ ;  /* 0x000000200f057224 */ /* 0x000fe200078e02ff */
[----:B------:R-:W-:Y:S01]  /*1f90*/  LOP3.LUT R74, R13, 0xfffffff8, RZ, 0xc0, !PT ;  /* 0xfffffff80d4a7812 */ /* 0x000fe200078ec0ff */
[----:B------:R-:W-:Y:S01]  /*1fa0*/  IMAD.MOV.U32 R63, RZ, RZ, 0x20 ;  /* 0x00000020ff3f7424 */ /* 0x000fe200078e00ff */
[----:B------:R-:W-:Y:S01]  /*1fb0*/  PRMT R85, R3, 0x8880, RZ ;  /* 0x0000888003557816 */ /* 0x000fe200000000ff */
[----:B------:R-:W-:Y:S01]  /*1fc0*/  IMAD.MOV.U32 R54, RZ, RZ, R4 ;  /* 0x000000ffff367224 */ /* 0x000fe200078e0004 */
[----:B------:R-:W-:Y:S01]  /*1fd0*/  SHF.R.U32.HI R10, RZ, 0x3, R10 ;  /* 0x00000003ff0a7819 */ /* 0x000fe2000001160a */
[----:B------:R-:W-:Y:S01]  /*1fe0*/  IMAD R15, R15, R56, RZ ;  /* 0x000000380f0f7224 */ /* 0x000fe200078e02ff */
[----:B------:R-:W-:Y:S01]  /*1ff0*/  SHF.L.U64.HI R4, R32, 0x6, R33 ;  /* 0x0000000620047819 */ /* 0x000fe20000010221 */
[----:B------:R-:W-:Y:S01]  /*2000*/  IMAD.IADD R0, R36, 0x1, R35 ;  /* 0x0000000124007824 */ /* 0x000fe200078e0223 */
        /* <DEDUP_REMOVED lines=8> */
[----:B------:R-:W-:Y:S02]  /*2090*/  IMAD R15, R24, R57, R15 ;  /* 0x00000039180f7224 */ /* 0x000fe400078e020f */
[----:B------:R-:W-:Y:S02]  /*20a0*/  IMAD.SHL.U32 R35, R56, 0x40, RZ ;  /* 0x0000004038237824 */ /* 0x000fe400078e00ff */
[----:B------:R-:W-:Y:S01]  /*20b0*/  IMAD.WIDE.U32 R54, R24, R56, R54 ;  /* 0x0000003818367225 */ /* 0x000fe200078e0036 */
[----:B------:R-:W-:-:S03]  /*20c0*/  LOP3.LUT R79, R85, 0x1, RZ, 0xc0, !PT ;  /* 0x00000001554f7812 */ /* 0x000fc600078ec0ff */
[----:B------:R-:W-:Y:S01]  /*20d0*/  IMAD.WIDE.U32 R32, R32, 0x60, RZ ;  /* 0x0000006020207825 */ /* 0x000fe200078e00ff */
[----:B------:R-:W-:-:S03]  /*20e0*/  LOP3.LUT R80, R85, 0x2, RZ, 0xc0, !PT ;  /* 0x0000000255507812 */ /* 0x000fc600078ec0ff */
[----:B------:R-:W-:Y:S01]  /*20f0*/  IMAD.WIDE.U32 R56, R56, 0x60, RZ ;  /* 0x0000006038387825 */ /* 0x000fe200078e00ff */
[C---:B------:R-:W-:Y:S02]  /*2100*/  LOP3.LUT R81, R85.reuse, 0x4, RZ, 0xc0, !PT ;  /* 0x0000000455517812 */ /* 0x040fe400078ec0ff */
[----:B------:R-:W-:Y:S01]  /*2110*/  LOP3.LUT R82, R85, 0x8, RZ, 0xc0, !PT ;  /* 0x0000000855527812 */ /* 0x000fe200078ec0ff */
[----:B------:R-:W-:Y:S01]  /*2120*/  IMAD.SHL.U32 R64, R39, 0x2, RZ ;  /* 0x0000000227407824 */ /* 0x000fe200078e00ff */
[----:B------:R-:W-:Y:S01]  /*2130*/  LOP3.LUT R83, R85, 0x10, RZ, 0xc0, !PT ;  /* 0x0000001055537812 */ /* 0x000fe200078ec0ff */
[----:B------:R-:W-:Y:S01]  /*2140*/  IMAD.IADD R65, R33, 0x1, R65 ;  /* 0x0000000121417824 */ /* 0x000fe200078e0241 */
[----:B------:R-:W-:Y:S01]  /*2150*/  LOP3.LUT R84, R85, 0x20, RZ, 0xc0, !PT ;  /* 0x0000002055547812 */ /* 0x000fe200078ec0ff */
[----:B------:R-:W-:Y:S01]  /*2160*/  IMAD.IADD R66, R57, 0x1, R11 ;  /* 0x0000000139427824 */ /* 0x000fe200078e020b */
[----:B------:R-:W-:Y:S01]  /*2170*/  SHF.R.S32.HI R59, RZ, 0x1f, R34 ;  /* 0x0000001fff3b7819 */ /* 0x000fe20000011422 */
[----:B------:R-:W-:Y:S01]  /*2180*/  IMAD.IADD R69, R7, 0x1, R37 ;  /* 0x0000000107457824 */ /* 0x000fe200078e0225 */
[----:B------:R-:W-:Y:S01]  /*2190*/  P2R R87, PR, RZ, 0x4 ;  /* 0x00000004ff577803 */ /* 0x000fe20000000000 */
[----:B------:R-:W-:Y:S01]  /*21a0*/  IMAD.IADD R70, R37, 0x1, R21 ;  /* 0x0000000125467824 */ /* 0x000fe200078e0215 */
[----:B------:R-:W-:Y:S01]  /*21b0*/  SHF.R.S32.HI R76, RZ, 0x1f, R74 ;  /* 0x0000001fff4c7819 */ /* 0x000fe2000001144a */
[----:B------:R-:W-:-:S02]  /*21c0*/  IMAD.IADD R71, R53, 0x1, R15 ;  /* 0x0000000135477824 */ /* 0x000fc400078e020f */
[C---:B--2---:R-:W-:Y:S01]  /*21d0*/  IMAD.SHL.U32 R58, R14.reuse, 0x40, RZ ;  /* 0x000000400e3a7824 */ /* 0x044fe200078e00ff */
[----:B------:R-:W-:Y:S01]  /*21e0*/  @!P6 BAR.SYNC.DEFER_BLOCKING 0x9, 0x100 ;  /* 0x024400000000eb1d */ /* 0x000fe20000010000 */
[----:B------:R-:W-:Y:S02]  /*21f0*/  LOP3.LUT P1, RZ, R14, 0x4, RZ, 0xc0, !PT ;  /* 0x000000040eff7812 */ /* 0x000fe4000782c0ff */
[----:B------:R-:W-:-:S04]  /*2200*/  SHF.R.S32.HI R14, RZ, 0x1f, R40 ;  /* 0x0000001fff0e7819 */ /* 0x000fc80000011428 */
[----:B------:R-:W-:-:S04]  /*2210*/  LEA.HI R14, R14, R40, RZ, 0x2 ;  /* 0x000000280e0e7211 */ /* 0x000fc800078f10ff */
[----:B------:R-:W-:-:S05]  /*2220*/  LOP3.LUT R14, R14, 0xfffffffc, RZ, 0xc0, !PT ;  /* 0xfffffffc0e0e7812 */ /* 0x000fca00078ec0ff */
[----:B------:R-:W-:Y:S02]  /*2230*/  IMAD.IADD R14, R40, 0x1, -R14 ;  /* 0x00000001280e7824 */ /* 0x000fe400078e0a0e */
[----:B------:R-:W0:Y:S01]  /*2240*/  S2R R40, SR_TID.X ;  /* 0x0000000000287919 */ /* 0x000e220000002100 */
[----:B------:R-:W-:Y:S01]  /*2250*/  LOP3.LUT R58, R58, 0x1c0, RZ, 0xc0, !PT ;  /* 0x000001c03a3a7812 */ /* 0x000fe200078ec0ff */
[----:B------:R-:W-:-:S03]  /*2260*/  IMAD R62, R14, 0x40, R206 ;  /* 0x000000400e3e7824 */ /* 0x000fc600078e02ce */
[----:B------:R-:W-:Y:S02]  /*2270*/  SHF.R.U32.HI R60, RZ, 0x3, R58 ;  /* 0x00000003ff3c7819 */ /* 0x000fe4000001163a */
[----:B------:R-:W-:-:S04]  /*2280*/  LOP3.LUT R9, R58, 0x18, R16, 0xf8, !PT ;  /* 0x000000183a097812 */ /* 0x000fc800078ef810 */
[----:B------:R-:W-:Y:S01]  /*2290*/  LOP3.LUT R9, R9, R60, RZ, 0x3c, !PT ;  /* 0x0000003c09097212 */ /* 0x000fe200078e3cff */
[----:B0-----:R-:W-:-:S05]  /*22a0*/  VIADD R40, R40, 0xffffff80 ;  /* 0xffffff8028287836 */ /* 0x001fca0000000000 */
[----:B------:R-:W-:-:S04]  /*22b0*/  SHF.R.S32.HI R14, RZ, 0x1f, R40 ;  /* 0x0000001fff0e7819 */ /* 0x000fc80000011428 */
[----:B------:R-:W-:-:S04]  /*22c0*/  LEA.HI R14, R14, R40, RZ, 0x5 ;  /* 0x000000280e0e7211 */ /* 0x000fc800078f28ff */
[----:B------:R-:W-:-:S05]  /*22d0*/  SHF.R.S32.HI R14, RZ, 0x5, R14 ;  /* 0x00000005ff0e7819 */ /* 0x000fca000001140e */
        /* <DEDUP_REMOVED lines=8> */
[----:B------:R-:W-:Y:S01]  /*2360*/  IMAD.IADD R72, R15, 0x1, R55 ;  /* 0x000000010f487824 */ /* 0x000fe200078e0237 */
[----:B------:R-:W-:Y:S01]  /*2370*/  SHF.R.S32.HI R75, RZ, 0x1f, R25 ;  /* 0x0000001fff4b7819 */ /* 0x000fe20000011419 */
[----:B------:R-:W-:Y:S01]  /*2380*/  IMAD R77, R14, 0x200, R9 ;  /* 0x000002000e4d7824 */ /* 0x000fe200078e0209 */
[----:B------:R-:W-:Y:S01]  /*2390*/  LOP3.LUT R85, R85, 0x40, RZ, 0xc0, !PT ;  /* 0x0000004055557812 */ /* 0x000fe200078ec0ff */
[----:B---3--:R-:W-:-:S08]  /*23a0*/  IMAD.IADD R78, R8, 0x1, R13 ;  /* 0x00000001084e7824 */ /* 0x008fd000078e020d */
.L_x_5230:
[----:B------:R-:W0:Y:S01]  /*23b0*/  LDC R95, c[0x0][0x430] ;  /* 0x00010c00ff5f7b82 */ /* 0x000e220000000800 */
[----:B------:R-:W-:Y:S02]  /*23c0*/  VIADD R29, R29, 0xffffffff ;  /* 0xffffffff1d1d7836 */ /* 0x000fe40000000000 */
[----:B------:R-:W-:Y:S02]  /*23d0*/  IMAD.MOV.U32 R94, RZ, RZ, RZ ;  /* 0x000000ffff5e7224 */ /* 0x000fe400078e00ff */
[----:B------:R-:W-:-:S03]  /*23e0*/  IMAD R9, R29, 0x60, R62 ;  /* 0x000000601d097824 */ /* 0x000fc600078e023e */
[----:B------:R-:W1:Y:S01]  /*23f0*/  LDC R90, c[0x0][0x3f4] ;  /* 0x0000fd00ff5a7b82 */ /* 0x000e620000000800 */
[----:B--2---:R-:W-:Y:S01]  /*2400*/  IMAD.IADD R36, R0, 0x1, R9 ;  /* 0x0000000100247824 */ /* 0x004fe200078e0209 */
[----:B------:R-:W-:-:S03]  /*2410*/  ISETP.GE.AND P2, PT, R9, R26, PT ;  /* 0x0000001a0900720c */ /* 0x000fc60003f46270 */
[----:B------:R-:W-:Y:S01]  /*2420*/  IMAD.MOV.U32 R12, RZ, RZ, R36 ;  /* 0x000000ffff0c7224 */ /* 0x000fe200078e0024 */
[----:B------:R-:W-:Y:S02]  /*2430*/  ISETP.GT.OR P2, PT, R62, 0x5f, P2 ;  /* 0x0000005f3e00780c */ /* 0x000fe40001744670 */
[----:B0-----:R-:W-:-:S11]  /*2440*/  ISETP.NE.AND P3, PT, R95, 0x1, PT ;  /* 0x000000015f00780c */ /* 0x001fd60003f65270 */
[----:B------:R-:W0:Y:S08]  /*2450*/  @!P2 LDC.64 R10, c[0x0][0x428] ;  /* 0x00010a00ff0aab82 */ /* 0x000e300000000a00 */
[----:B------:R-:W2:Y:S08]  /*2460*/  @!P2 LDC.64 R8, c[0x0][0x418] ;  /* 0x00010600ff08ab82 */ /* 0x000eb00000000a00 */
[----:B------:R-:W3:Y:S08]  /*2470*/  @P3 LDC R13, c[0x0][0x434] ;  /* 0x00010d00ff0d3b82 */ /* 0x000ef00000000800 */
        /* <DEDUP_REMOVED lines=42> */
[----:B------:R-:W-:Y:S02]  /*2720*/  IMAD R37, R11, R56, R12 ;  /* 0x000000380b257224 */ /* 0x000fe400078e020c */
[C---:B------:R-:W-:Y:S02]  /*2730*/  IMAD R101, R34.reuse, UR5, R13 ;  /* 0x0000000522657c24 */ /* 0x040fe4000f8e020d */
[----:B------:R-:W-:Y:S01]  /*2740*/  IMAD.WIDE.U32 R12, R34, UR4, R8 ;  /* 0x00000004220c7c25 */ /* 0x000fe2000f8e0008 */
[----:B------:R-:W-:-:S03]  /*2750*/  ULDC.64 UR4, c[0x0][0x2e8] ;  /* 0x0000ba0000047ab9 */ /* 0x000fc60000000a00 */
[----:B------:R-:W-:Y:S01]  /*2760*/  IMAD.IADD R101, R13, 0x1, R101 ;  /* 0x000000010d657824 */ /* 0x000fe200078e0265 */
[C---:B------:R-:W-:Y:S01]  /*2770*/  LEA R100, P3, R12.reuse, UR4, 0x1 ;  /* 0x000000040c647c11 */ /* 0x040fe2000f8608ff */
        /* <DEDUP_REMOVED lines=37> */
.L_x_5181:
[----:B------:R-:W-:Y:S05]  /*29d0*/  BSYNC B1 ;  /* 0x0000000000017941 */ /* 0x000fea0003800000 */
.L_x_5180:
[----:B0-----:R-:W-:Y:S01]  /*29e0*/  VIADD R12, R206, 0x40 ;  /* 0x00000040ce0c7836 */ /* 0x001fe20000000000 */
[----:B------:R-:W-:Y:S01]  /*29f0*/  BSSY B1, `(.L_x_5182) ;  /* 0x000001c000017945 */ /* 0x000fe20003800000 */
[----:B------:R-:W-:Y:S02]  /*2a00*/  CS2R R40, SRZ ;  /* 0x0000000000287805 */ /* 0x000fe4000001ff00 */
        /* <DEDUP_REMOVED lines=26> */
.L_x_5183:
[----:B------:R-:W-:Y:S05]  /*2bb0*/  BSYNC B1 ;  /* 0x0000000000017941 */ /* 0x000fea0003800000 */
.L_x_5182:
        /* <DEDUP_REMOVED lines=33> */
.L_x_5184:
[----:B------:R-:W-:Y:S01]  /*2dd0*/  IMAD R86, R18, 0x8, R19 ;  /* 0x0000000812567824 */ /* 0x000fe200078e0213 */
[----:B------:R-:W-:Y:S01]  /*2de0*/  SHF.L.U32 R99, R210, 0x1f, RZ ;  /* 0x0000001fd2637819 */ /* 0x000fe200000006ff */
[----:B------:R-:W-:Y:S03]  /*2df0*/  BSSY B1, `(.L_x_5185) ;  /* 0x0000003000017945 */ /* 0x000fe60003800000 */
[----:B------:R-:W0:Y:S02]  /*2e00*/  SYNCS.PHASECHK.TRANS64.TRYWAIT P5, [R86+URZ+0x22890], R99 ;  /* 0x02289063560075a7 */ /* 0x000e2400080a017f */
[----:B0-----:R-:W-:Y:S05]  /*2e10*/  @!P5 BRA `(.L_x_5186) ;  /* 0x000001780098d947 */ /* 0x001fea0003800000 */
.L_x_5448:
[----:B------:R-:W-:Y:S05]  /*2e20*/  BSYNC B1 ;  /* 0x0000000000017941 */ /* 0x000fea0003800000 */
.L_x_5185:
[----:B------:R-:W-:-:S03]  /*2e30*/  UMOV UR4, 0xffffffff ;  /* 0xffffffff00047882 */ /* 0x000fc60000000000 */
[----:B------:R-:W-:Y:S05]  /*2e40*/  BRA.DIV UR4, `(.L_x_5187) ;  /* 0x0000017a04a07947 */ /* 0x000fea000b800000 */
[----:B------:R1:W2:Y:S04]  /*2e50*/  SHFL.IDX PT, R91, R101, RZ, 0x1c1f ;  /* 0x001c1fff655b7589 */ /* 0x0002a800000e0000 */
[----:B------:R1:W3:Y:S02]  /*2e60*/  SHFL.IDX PT, R14, R100, RZ, 0x1c1f ;  /* 0x001c1fff640e7589 */ /* 0x0002e400000e0000 */
.L_x_5452:
        /* <DEDUP_REMOVED lines=14> */
[----:B------:R-:W-:Y:S01]  /*2f50*/  SHF.R.U32.HI R111, RZ, 0x10, R49 ;  /* 0x00000010ff6f7819 */ /* 0x000fe20000011631 */
[----:B------:R-:W-:Y:S01]  /*2f60*/  IMAD.U32 R49, R11, 0x10000, RZ ;  /* 0x000100000b317824 */ /* 0x000fe200078e00ff */
        /* <DEDUP_REMOVED lines=13> */
[----:B------:R-:W-:-:S02]  /*3040*/  IMAD.U32 R9, R8, 0x10000, RZ ;  /* 0x0001000008097824 */ /* 0x000fc400078e00ff */
[C---:B------:R-:W-:Y:S01]  /*3050*/  FMUL.FTZ R117, R11.reuse, R114 ;  /* 0x000000720b757220 */ /* 0x040fe20000410000 */
[----:B------:R-:W-:Y:S01]  /*3060*/  LOP3.LUT R8, R8, 0xffff0000, RZ, 0xc0, !PT ;  /* 0xffff000008087812 */ /* 0x000fe200078ec0ff */
[C---:B------:R-:W-:Y:S01]  /*3070*/  FMUL.FTZ R118, R48.reuse, R116 ;  /* 0x0000007430767220 */ /* 0x040fe20000410000 */
[----:B------:R-:W-:Y:S01]  /*3080*/  FMUL.FTZ R11, R11, R110 ;  /* 0x0000006e0b0b7220 */ /* 0x000fe20000410000 */
        /* <DEDUP_REMOVED lines=22> */
.L_x_5193:
[----:B------:R-:W-:Y:S05]  /*31f0*/  BSYNC B3 ;  /* 0x0000000000037941 */ /* 0x000fea0003800000 */
.L_x_5192:
[----:B0-----:R4:W-:Y:S02]  /*3200*/  ST.E.128 desc[UR40][R12.64], R8 ;  /* 0x000000080c007985 */ /* 0x0019e4000c101d28 */
.L_x_5191:
[----:B------:R-:W-:Y:S05]  /*3210*/  BSYNC B2 ;  /* 0x0000000000027941 */ /* 0x000fea0003800000 */
.L_x_5190:
        /* <DEDUP_REMOVED lines=20> */
[----:B------:R-:W-:Y:S02]  /*3360*/  LOP3.LUT R11, R9, 0xffff0000, RZ, 0xc0, !PT ;  /* 0xffff0000090b7812 */ /* 0x000fe400078ec0ff */
[C---:B------:R-:W-:Y:S01]  /*3370*/  LOP3.LUT R51, R50.reuse, 0xffff0000, RZ, 0xc0, !PT ;  /* 0xffff000032337812 */ /* 0x040fe200078ec0ff */
[----:B------:R-:W-:Y:S01]  /*3380*/  IMAD.U32 R50, R50, 0x10000, RZ ;  /* 0x0001000032327824 */ /* 0x000fe200078e00ff */
[C---:B------:R-:W-:Y:S01]  /*3390*/  LOP3.LUT R47, R46.reuse, 0xffff0000, RZ, 0xc0, !PT ;  /* 0xffff00002e2f7812 */ /* 0x040fe200078ec0ff */
[----:B------:R-:W-:Y:S01]  /*33a0*/  IMAD.U32 R46, R46, 0x10000, RZ ;  /* 0x000100002e2e7824 */ /* 0x000fe200078e00ff */
[----:B------:R-:W-:Y:S01]  /*33b0*/  LOP3.LUT R15, R10, 0xffff0000, RZ, 0xc0, !PT ;  /* 0xffff00000a0f7812 */ /* 0x000fe200078ec0ff */
[C---:B------:R-:W-:Y:S01]  /*33c0*/  FMUL.FTZ R111, R11.reuse, R51 ;  /* 0x000000330b6f7220 */ /* 0x040fe20000410000 */
[C---:B------:R-:W-:Y:S01]  /*33d0*/  SHF.L.U32 R49, R48.reuse, 0x10, RZ ;  /* 0x0000001030317819 */ /* 0x040fe200000006ff */
[----:B------:R-:W-:Y:S01]  /*33e0*/  FMUL.FTZ R112, R11, R47 ;  /* 0x0000002f0b707220 */ /* 0x000fe20000410000 */
[----:B------:R-:W-:Y:S01]  /*33f0*/  LOP3.LUT R91, R91, 0xffff0000, RZ, 0xc0, !PT ;  /* 0xffff00005b5b7812 */ /* 0x000fe200078ec0ff */
[C---:B------:R-:W-:Y:S01]  /*3400*/  FMUL.FTZ R11, R15.reuse, R110 ;  /* 0x0000006e0f0b7220 */ /* 0x040fe20000410000 */
[----:B------:R-:W-:Y:S01]  /*3410*/  LOP3.LUT R48, R48, 0xffff0000, RZ, 0xc0, !PT ;  /* 0xffff000030307812 */ /* 0x000fe200078ec0ff */
[----:B------:R-:W-:Y:S01]  /*3420*/  FMUL.FTZ R15, R15, R49 ;  /* 0x000000310f0f7220 */ /* 0x000fe20000410000 */
[----:B------:R-:W-:-:S02]  /*3430*/  IMAD.U32 R10, R9, 0x10000, RZ ;  /* 0x00010000090a7824 */ /* 0x000fc400078e00ff */
[----:B------:R-:W-:Y:S01]  /*3440*/  FFMA.FTZ R49, R14, R49, -R11 ;  /* 0x000000310e317223 */ /* 0x000fe2000001080b */
[C---:B------:R-:W-:Y:S01]  /*3450*/  IMAD.U32 R9, R8.reuse, 0x10000, RZ ;  /* 0x0001000008097824 */ /* 0x040fe200078e00ff */
[----:B------:R-:W-:Y:S01]  /*3460*/  LOP3.LUT R8, R8, 0xffff0000, RZ, 0xc0, !PT ;  /* 0xffff000008087812 */ /* 0x000fe200078ec0ff */
[----:B------:R-:W-:Y:S01]  /*3470*/  FFMA.FTZ R14, R14, R110, R15 ;  /* 0x0000006e0e0e7223 */ /* 0x000fe2000001000f */
[C---:B------:R-:W-:Y:S01]  /*3480*/  FMUL.FTZ R15, R45.reuse, R91 ;  /* 0x0000005b2d0f7220 */ /* 0x040fe20000410000 */
[----:B------:R-:W-:Y:S01]  /*3490*/  FMUL.FTZ R110, R45, R48 ;  /* 0x000000302d6e7220 */ /* 0x000fe20000410000 */
[C---:B------:R-:W-:Y:S01]  /*34a0*/  FFMA.FTZ R111, R10.reuse, R47, -R111 ;  /* 0x0000002f0a6f7223 */ /* 0x040fe2000001086f */
[----:B------:R-:W-:Y:S01]  /*34b0*/  FFMA.FTZ R112, R10, R51, R112 ;  /* 0x000000330a707223 */ /* 0x000fe20000010070 */
        /* <DEDUP_REMOVED lines=12> */
.L_x_5195:
[----:B------:R-:W-:Y:S05]  /*3580*/  BSYNC B2 ;  /* 0x0000000000027941 */ /* 0x000fea0003800000 */
.L_x_5194:
[----:B0-----:R0:W-:Y:S02]  /*3590*/  ST.E.128 desc[UR40][R12.64], R8 ;  /* 0x000000080c007985 */ /* 0x0011e4000c101d28 */
.L_x_5189:
[----:B------:R-:W-:Y:S05]  /*35a0*/  BSYNC B1 ;  /* 0x0000000000017941 */ /* 0x000fea0003800000 */
.L_x_5188:
[----:B------:R-:W-:-:S03]  /*35b0*/  UMOV UR4, 0xffffffff ;  /* 0xffffffff00047882 */ /* 0x000fc60000000000 */
[----:B------:R-:W-:Y:S05]  /*35c0*/  BRA.DIV UR4, `(.L_x_5196) ;  /* 0x0000017604087947 */ /* 0x000fea000b800000 */
[----:B-1----:R-:W1:Y:S04]  /*35d0*/  SHFL.IDX PT, R101, R101, 0x1, 0x1c1f ;  /* 0x003c1f0065657f89 */ /* 0x002e6800000e0000 */
[----:B---3--:R3:W0:Y:S02]  /*35e0*/  SHFL.IDX PT, R14, R100, 0x1, 0x1c1f ;  /* 0x003c1f00640e7f89 */ /* 0x00862400000e0000 */
.L_x_5456:
        /* <DEDUP_REMOVED lines=9> */
[----:B------:R-:W-:Y:S01]  /*3680*/  SHF.R.U32.HI R44, RZ, 0x10, R43 ;  /* 0x00000010ff2c7819 */ /* 0x000fe2000001162b */
[----:B----4-:R-:W-:Y:S01]  /*3690*/  IMAD.U32 R15, R10, 0x10000, RZ ;  /* 0x000100000a0f7824 */ /* 0x010fe200078e00ff */
[--C-:B------:R-:W-:Y:S02]  /*36a0*/  SHF.R.U32.HI R46, RZ, 0x10, R41.reuse ;  /* 0x00000010ff2e7819 */ /* 0x100fe40000011629 */
[----:B------:R-:W-:Y:S02]  /*36b0*/  PRMT R107, R107, 0x5410, R44 ;  /* 0x000054106b6b7816 */ /* 0x000fe4000000002c */
[----:B------:R-:W-:Y:S02]  /*36c0*/  PRMT R109, R109, 0x5410, R46 ;  /* 0x000054106d6d7816 */ /* 0x000fe4000000002e */
[----:B------:R-:W-:Y:S01]  /*36d0*/  SHF.R.U64 R47, R40, 0x10, R41 ;  /* 0x00000010282f7819 */ /* 0x000fe20000001229 */
[----:B------:R-:W-:Y:S01]  /*36e0*/  IMAD.U32 R46, R107, 0x10000, RZ ;  /* 0x000100006b2e7824 */ /* 0x000fe200078e00ff */
[----:B------:R-:W-:Y:S01]  /*36f0*/  SHF.R.U64 R45, R42, 0x10, R43 ;  /* 0x000000102a2d7819 */ /* 0x000fe2000000122b */
[----:B------:R-:W-:Y:S01]  /*3700*/  IMAD.U32 R44, R109, 0x10000, RZ ;  /* 0x000100006d2c7824 */ /* 0x000fe200078e00ff */
[----:B------:R-:W-:Y:S01]  /*3710*/  LOP3.LUT R40, R10, 0xffff0000, RZ, 0xc0, !PT ;  /* 0xffff00000a287812 */ /* 0x000fe200078ec0ff */
[----:B------:R-:W-:Y:S01]  /*3720*/  IMAD.U32 R41, R11, 0x10000, RZ ;  /* 0x000100000b297824 */ /* 0x000fe200078e00ff */
[----:B------:R-:W-:Y:S01]  /*3730*/  PRMT R106, R106, 0x5410, R47 ;  /* 0x000054106a6a7816 */ /* 0x000fe2000000002f */
[----:B------:R-:W-:Y:S01]  /*3740*/  IMAD.U32 R10, R9, 0x10000, RZ ;  /* 0x00010000090a7824 */ /* 0x000fe200078e00ff */
[----:B------:R-:W-:Y:S01]  /*3750*/  PRMT R108, R108, 0x5410, R45 ;  /* 0x000054106c6c7816 */ /* 0x000fe2000000002d */
[C---:B------:R-:W-:Y:S01]  /*3760*/  FMUL.FTZ R50, R40.reuse, R46 ;  /* 0x0000002e28327220 */ /* 0x040fe20000410000 */
[----:B------:R-:W-:Y:S01]  /*3770*/  LOP3.LUT R42, R11, 0xffff0000, RZ, 0xc0, !PT ;  /* 0xffff00000b2a7812 */ /* 0x000fe200078ec0ff */
[-C--:B------:R-:W-:Y:S01]  /*3780*/  FMUL.FTZ R40, R40, R44.reuse ;  /* 0x0000002c28287220 */ /* 0x080fe20000410000 */
[----:B------:R-:W-:Y:S01]  /*3790*/  LOP3.LUT R11, R9, 0xffff0000, RZ, 0xc0, !PT ;  /* 0xffff0000090b7812 */ /* 0x000fe200078ec0ff */
[C---:B------:R-:W-:Y:S01]  /*37a0*/  FFMA.FTZ R50, R15.reuse, R44, -R50 ;  /* 0x0000002c0f327223 */ /* 0x040fe20000010832 */
[----:B------:R-:W-:Y:S01]  /*37b0*/  LOP3.LUT R45, R108, 0xffff0000, RZ, 0xc0, !PT ;  /* 0xffff00006c2d7812 */ /* 0x000fe200078ec0ff */
[----:B------:R-:W-:Y:S01]  /*37c0*/  IMAD.U32 R9, R8, 0x10000, RZ ;  /* 0x0001000008097824 */ /* 0x000fe200078e00ff */
[----:B------:R-:W-:Y:S01]  /*37d0*/  LOP3.LUT R43, R106, 0xffff0000, RZ, 0xc0, !PT ;  /* 0xffff00006a2b7812 */ /* 0x000fe200078ec0ff */
[----:B------:R-:W-:Y:S01]  /*37e0*/  FFMA.FTZ R15, R15, R46, R40 ;  /* 0x0000002e0f0f7223 */ /* 0x000fe20000010028 */
[----:B------:R-:W-:Y:S01]  /*37f0*/  LOP3.LUT R107, R107, 0xffff0000, RZ, 0xc0, !PT ;  /* 0xffff00006b6b7812 */ /* 0x000fe200078ec0ff */
[----:B------:R-:W-:Y:S01]  /*3800*/  FMUL.FTZ R47, R11, R45 ;  /* 0x0000002d0b2f7220 */ /* 0x000fe20000410000 */
[----:B------:R-:W-:Y:S01]  /*3810*/  LOP3.LUT R109, R109, 0xffff0000, RZ, 0xc0, !PT ;  /* 0xffff00006d6d7812 */ /* 0x000fe200078ec0ff */
[----:B------:R-:W-:Y:S01]  /*3820*/  FMUL.FTZ R48, R11, R43 ;  /* 0x0000002b0b307220 */ /* 0x000fe20000410000 */
[----:B------:R-:W-:Y:S01]  /*3830*/  LOP3.LUT R8, R8, 0xffff0000, RZ, 0xc0, !PT ;  /* 0xffff000008087812 */ /* 0x000fe200078ec0ff */
[----:B------:R-:W-:Y:S01]  /*3840*/  FMUL.FTZ R40, R42, R107 ;  /* 0x0000006b2a287220 */ /* 0x000fe20000410000 */
[----:B------:R-:W-:-:S02]  /*3850*/  IMAD.U32 R108, R108, 0x10000, RZ ;  /* 0x000100006c6c7824 */ /* 0x000fc400078e00ff */
[----:B------:R-:W-:Y:S01]  /*3860*/  FMUL.FTZ R42, R42, R109 ;  /* 0x0000006d2a2a7220 */ /* 0x000fe20000410000 */
[----:B------:R-:W-:Y:S02]  /*3870*/  IMAD.U32 R106, R106, 0x10000, RZ ;  /* 0x000100006a6a7824 */ /* 0x000fe400078e00ff */
[C---:B------:R-:W-:Y:S01]  /*3880*/  FFMA.FTZ R47, R10.reuse, R43, -R47 ;  /* 0x0000002b0a2f7223 */ /* 0x040fe2000001082f */
[----:B------:R-:W-:Y:S01]  /*3890*/  FFMA.FTZ R48, R10, R45, R48 ;  /* 0x0000002d0a307223 */ /* 0x000fe20000010030 */
[C---:B------:R-:W-:Y:S01]  /*38a0*/  FFMA.FTZ R40, R41.reuse, R109, -R40 ;  /* 0x0000006d29287223 */ /* 0x040fe20000010828 */
        /* <DEDUP_REMOVED lines=11> */
.L_x_5201:
[----:B------:R-:W-:Y:S05]  /*3960*/  BSYNC B2 ;  /* 0x0000000000027941 */ /* 0x000fea0003800000 */
.L_x_5200:
[----:B----4-:R0:W-:Y:S02]  /*3970*/  ST.E.128 desc[UR40][R12.64], R8 ;  /* 0x000000080c007985 */ /* 0x0101e4000c101d28 */
.L_x_5199:
[----:B------:R-:W-:Y:S05]  /*3980*/  BSYNC B1 ;  /* 0x0000000000017941 */ /* 0x000fea0003800000 */
.L_x_5198:
        /* <DEDUP_REMOVED lines=15> */
[----:B------:R-:W-:-:S02]  /*3a80*/  PRMT R103, R103, 0x5410, R40 ;  /* 0x0000541067677816 */ /* 0x000fc40000000028 */
[----:B------:R-:W-:Y:S01]  /*3a90*/  PRMT R104, R104, 0x5410, R41 ;  /* 0x0000541068687816 */ /* 0x000fe20000000029 */
[----:B------:R-:W-:Y:S01]  /*3aa0*/  IMAD.U32 R41, R105, 0x10000, RZ ;  /* 0x0001000069297824 */ /* 0x000fe200078e00ff */
        /* <DEDUP_REMOVED lines=36> */
.L_x_5203:
[----:B------:R-:W-:Y:S05]  /*3cf0*/  BSYNC B1 ;  /* 0x0000000000017941 */ /* 0x000fea0003800000 */
.L_x_5202:
[----:B----4-:R0:W-:Y:S01]  /*3d00*/  ST.E.128 desc[UR40][R12.64], R8 ;  /* 0x000000080c007985 */ /* 0x0101e2000c101d28 */
[----:B------:R-:W-:Y:S05]  /*3d10*/  BRA `(.L_x_5197) ;  /* 0x0000001800647947 */ /* 0x000fea0003800000 */
.L_x_5179:
        /* <DEDUP_REMOVED lines=13> */
[----:B------:R-:W-:Y:S01]  /*3df0*/  @!P3 IADD3 R9, P4, R20, R10, RZ ;  /* 0x0000000a1409b210 */ /* 0x000fe20007f9e0ff */
[----:B------:R-:W0:Y:S04]  /*3e00*/  @!P3 LDC.64 R14, c[0x0][0x400] ;  /* 0x00010000ff0ebb82 */ /* 0x000e280000000a00 */
[----:B------:R-:W-:-:S04]  /*3e10*/  @!P3 IMAD.X R12, R91, 0x1, R70, P4 ;  /* 0x000000015b0cb824 */ /* 0x000fc800020e0646 */
[----:B------:R-:W1:Y:S02]  /*3e20*/  @!P3 LDC.64 R10, c[0x0][0x3e8] ;  /* 0x0000fa00ff0abb82 */ /* 0x000e640000000a00 */
[----:B-1----:R-:W-:-:S04]  /*3e30*/  @!P3 LEA R10, P4, R9, R10, 0x1 ;  /* 0x0000000a090ab211 */ /* 0x002fc800078808ff */
[----:B------:R-:W-:Y:S02]  /*3e40*/  @!P3 LEA.HI.X R11, R9, R11, R12, 0x1, P4 ;  /* 0x0000000b090bb211 */ /* 0x000fe400020f0c0c */
[----:B------:R-:W-:Y:S01]  /*3e50*/  @!P3 IADD3 R8, P4, R54, R8, RZ ;  /* 0x000000083608b210 */ /* 0x000fe20007f9e0ff */
[----:B------:R-:W1:Y:S02]  /*3e60*/  @!P2 LDC.64 R12, c[0x0][0x3e8] ;  /* 0x0000fa00ff0cab82 */ /* 0x000e640000000a00 */
[----:B------:R1:W2:Y:S02]  /*3e70*/  @!P3 LDG.E.128 R36, desc[UR40][R10.64] ;  /* 0x000000280a24b981 */ /* 0x0002a4000c1e1d00 */
[----:B------:R-:W-:Y:S01]  /*3e80*/  @!P3 IMAD.X R9, R86, 0x1, R72, P4 ;  /* 0x000000015609b824 */ /* 0x000fe200020e0648 */
[----:B0-----:R-:W-:-:S04]  /*3e90*/  @!P3 LEA R14, P4, R8, R14, 0x1 ;  /* 0x0000000e080eb211 */ /* 0x001fc800078808ff */
[----:B------:R-:W-:Y:S02]  /*3ea0*/  @!P3 LEA.HI.X R15, R8, R15, R9, 0x1, P4 ;  /* 0x0000000f080fb211 */ /* 0x000fe400020f0c09 */
[----:B------:R-:W0:Y:S03]  /*3eb0*/  @!P2 LDC.64 R8, c[0x0][0x400] ;  /* 0x00010000ff08ab82 */ /* 0x000e260000000a00 */
[----:B------:R2:W3:Y:S01]  /*3ec0*/  @!P3 LDG.E.128 R40, desc[UR40][R14.64] ;  /* 0x000000280e28b981 */ /* 0x0004e2000c1e1d00 */
[----:B------:R-:W-:Y:S02]  /*3ed0*/  CS2R R46, SRZ ;  /* 0x00000000002e7805 */ /* 0x000fe4000001ff00 */
[----:B-1----:R-:W-:-:S04]  /*3ee0*/  @!P2 LEA R10, P3, R44, R12, 0x1 ;  /* 0x0000000c2c0aa211 */ /* 0x002fc800078608ff */
[----:B------:R-:W-:Y:S02]  /*3ef0*/  @!P2 LEA.HI.X R11, R44, R13, R45, 0x1, P3 ;  /* 0x0000000d2c0ba211 */ /* 0x000fe400018f0c2d */
[----:B------:R-:W-:Y:S02]  /*3f00*/  CS2R R44, SRZ ;  /* 0x00000000002c7805 */ /* 0x000fe4000001ff00 */
[----:B------:R-:W-:Y:S02]  /*3f10*/  CS2R R50, SRZ ;  /* 0x0000000000327805 */ /* 0x000fe4000001ff00 */
[C---:B0-----:R-:W-:Y:S02]  /*3f20*/  @!P2 LEA R8, P3, R48.reuse, R8, 0x1 ;  /* 0x000000083008a211 */ /* 0x041fe400078608ff */
[----:B------:R3:W4:Y:S02]  /*3f30*/  @!P2 LDG.E.128 R44, desc[UR40][R10.64] ;  /* 0x000000280a2ca981 */ /* 0x000724000c1e1d00 */
[----:B------:R-:W-:-:S02]  /*3f40*/  @!P2 LEA.HI.X R9, R48, R9, R49, 0x1, P3 ;  /* 0x000000093009a211 */ /* 0x000fc400018f0c31 */
[----:B------:R-:W-:-:S06]  /*3f50*/  CS2R R48, SRZ ;  /* 0x0000000000307805 */ /* 0x000fcc000001ff00 */
[----:B------:R0:W5:Y:S01]  /*3f60*/  @!P2 LDG.E.128 R48, desc[UR40][R8.64] ;  /* 0x000000280830a981 */ /* 0x000162000c1e1d00 */
[----:B------:R-:W-:Y:S02]  /*3f70*/  ISETP.NE.AND P3, PT, R209, 0x3, PT ;  /* 0x00000003d100780c */ /* 0x000fe40003f65270 */
[----:B------:R-:W-:Y:S01]  /*3f80*/  ISETP.GE.AND P2, PT, R16, R90, PT ;  /* 0x0000005a1000720c */ /* 0x000fe20003f46270 */
[----:B--2---:R-:W-:-:S05]  /*3f90*/  IMAD.MOV.U32 R15, RZ, RZ, R37 ;  /* 0x000000ffff0f7224 */ /* 0x004fca00078e0025 */
[----:B------:R-:W-:Y:S01]  /*3fa0*/  PRMT R102, R102, 0x5410, R15 ;  /* 0x0000541066667816 */ /* 0x000fe2000000000f */
[----:B---3--:R-:W-:Y:S02]  /*3fb0*/  IMAD.MOV.U32 R10, RZ, RZ, R42 ;  /* 0x000000ffff0a7224 */ /* 0x008fe400078e002a */
[----:B0-----:R-:W-:Y:S02]  /*3fc0*/  IMAD.MOV.U32 R8, RZ, RZ, R43 ;  /* 0x000000ffff087224 */ /* 0x001fe400078e002b */
[----:B------:R-:W-:Y:S02]  /*3fd0*/  IMAD.MOV.U32 R9, RZ, RZ, R40 ;  /* 0x000000ffff097224 */ /* 0x000fe400078e0028 */
[----:B------:R-:W-:Y:S01]  /*3fe0*/  IMAD.MOV.U32 R11, RZ, RZ, R41 ;  /* 0x000000ffff0b7224 */ /* 0x000fe200078e0029 */
[----:B------:R-:W-:Y:S02]  /*3ff0*/  PRMT R124, R10, 0x7610, R124 ;  /* 0x000076100a7c7816 */ /* 0x000fe4000000007c */
[----:B------:R-:W-:-:S02]  /*4000*/  PRMT R104, R104, 0x5410, R8 ;  /* 0x0000541068687816 */ /* 0x000fc40000000008 */
[----:B------:R-:W-:Y:S02]  /*4010*/  PRMT R106, R106, 0x5410, R9 ;  /* 0x000054106a6a7816 */ /* 0x000fe40000000009 */
[----:B------:R-:W-:Y:S01]  /*4020*/  PRMT R125, R11, 0x7610, R125 ;  /* 0x000076100b7d7816 */ /* 0x000fe2000000007d */
[----:B------:R-:W-:Y:S02]  /*4030*/  IMAD.MOV.U32 R12, RZ, RZ, R38 ;  /* 0x000000ffff0c7224 */ /* 0x000fe400078e0026 */
[----:B------:R-:W-:Y:S02]  /*4040*/  IMAD.MOV.U32 R13, RZ, RZ, R39 ;  /* 0x000000ffff0d7224 */ /* 0x000fe400078e0027 */
[----:B----4-:R-:W-:Y:S02]  /*4050*/  IMAD.MOV.U32 R8, RZ, RZ, R46 ;  /* 0x000000ffff087224 */ /* 0x010fe400078e002e */
[----:B------:R-:W-:Y:S02]  /*4060*/  IMAD.MOV.U32 R9, RZ, RZ, R47 ;  /* 0x000000ffff097224 */ /* 0x000fe400078e002f */
[----:B------:R-:W-:-:S02]  /*4070*/  IMAD.MOV.U32 R10, RZ, RZ, R44 ;  /* 0x000000ffff0a7224 */ /* 0x000fc400078e002c */
        /* <DEDUP_REMOVED lines=8> */
[----:B------:R-:W-:Y:S02]  /*4100*/  IMAD.MOV.U32 R10, RZ, RZ, R48 ;  /* 0x000000ffff0a7224 */ /* 0x000fe400078e0030 */
[----:B------:R-:W-:Y:S01]  /*4110*/  IMAD.MOV.U32 R11, RZ, RZ, R49 ;  /* 0x000000ffff0b7224 */ /* 0x000fe200078e0031 */
[----:B------:R-:W-:-:S02]  /*4120*/  PRMT R116, R12, 0x7610, R116 ;  /* 0x000076100c747816 */ /* 0x000fc40000000074 */
[----:B------:R-:W-:Y:S02]  /*4130*/  PRMT R123, R13, 0x7610, R123 ;  /* 0x000076100d7b7816 */ /* 0x000fe4000000007b */
[----:B------:R-:W-:Y:S02]  /*4140*/  PRMT R120, R14, 0x7610, R120 ;  /* 0x000076100e787816 */ /* 0x000fe40000000078 */
[----:B------:R-:W-:Y:S02]  /*4150*/  PRMT R109, R8, 0x7610, R109 ;  /* 0x00007610086d7816 */ /* 0x000fe4000000006d */
[----:B------:R-:W-:Y:S02]  /*4160*/  PRMT R110, R9, 0x7610, R110 ;  /* 0x00007610096e7816 */ /* 0x000fe4000000006e */
[----:B------:R-:W-:Y:S02]  /*4170*/  PRMT R111, R10, 0x7610, R111 ;  /* 0x000076100a6f7816 */ /* 0x000fe4000000006f */
[----:B------:R-:W-:Y:S01]  /*4180*/  PRMT R112, R11, 0x7610, R112 ;  /* 0x000076100b707816 */ /* 0x000fe20000000070 */
[----:B------:R-:W-:Y:S06]  /*4190*/  @!P3 BRA `(.L_x_5204) ;  /* 0x000000000004b947 */ /* 0x000fec0003800000 */
[----:B------:R-:W-:Y:S01]  /*41a0*/  BPT.TRAP 0x1 ;  /* 0x000000040000795c */ /* 0x000fe20000300000 */
.L_x_5204:
[----:B------:R-:W-:Y:S01]  /*41b0*/  IMAD R86, R18, 0x8, R19 ;  /* 0x0000000812567824 */ /* 0x000fe200078e0213 */
[----:B------:R-:W-:Y:S01]  /*41c0*/  SHF.L.U32 R99, R210, 0x1f, RZ ;  /* 0x0000001fd2637819 */ /* 0x000fe200000006ff */
[----:B------:R-:W0:Y:S01]  /*41d0*/  LDC R103, c[0x0][0x2f4] ;  /* 0x0000bd00ff677b82 */ /* 0x000e220000000800 */
[----:B------:R-:W-:Y:S02]  /*41e0*/  BSSY B1, `(.L_x_5205) ;  /* 0x0000003000017945 */ /* 0x000fe40003800000 */
[----:B------:R-:W1:Y:S02]  /*41f0*/  SYNCS.PHASECHK.TRANS64.TRYWAIT P4, [R86+URZ+0x22890], R99 ;  /* 0x02289063560075a7 */ /* 0x000e64000808017f */
[----:B-1----:R-:W-:Y:S05]  /*4200*/  @!P4 BRA `(.L_x_5206) ;  /* 0x000001680040c947 */ /* 0x002fea0003800000 */
.L_x_5457:
[----:B------:R-:W-:Y:S05]  /*4210*/  BSYNC B1 ;  /* 0x0000000000017941 */ /* 0x000fea0003800000 */
.L_x_5205:
[----:B------:R-:W-:Y:S01]  /*4220*/  UMOV UR4, 0xffffffff ;  /* 0xffffffff00047882 */ /* 0x000fe20000000000 */
[----:B0-----:R-:W-:Y:S02]  /*4230*/  IMAD.IADD R105, R103, 0x1, -R64 ;  /* 0x0000000167697824 */ /* 0x001fe400078e0a40 */
[----:B------:R-:W-:Y:S05]  /*4240*/  BRA.DIV UR4, `(.L_x_5207) ;  /* 0x0000016a04447947 */ /* 0x000fea000b800000 */
[----:B------:R0:W2:Y:S04]  /*4250*/  SHFL.IDX PT, R93, R101, RZ, 0x1c1f ;  /* 0x001c1fff655d7589 */ /* 0x0000a800000e0000 */
[----:B------:R0:W3:Y:S02]  /*4260*/  SHFL.IDX PT, R92, R100, RZ, 0x1c1f ;  /* 0x001c1fff645c7589 */ /* 0x0000e400000e0000 */
.L_x_5461:
[----:B------:R-:W-:Y:S01]  /*4270*/  ISETP.GE.OR P4, PT, R206, R98, P1 ;  /* 0x00000062ce00720c */ /* 0x000fe20000f86670 */
[----:B------:R-:W-:-:S12]  /*4280*/  BSSY B1, `(.L_x_5208) ;  /* 0x0000079000017945 */ /* 0x000fd80003800000 */
[----:B------:R-:W-:Y:S05]  /*4290*/  @P4 BRA `(.L_x_5209) ;  /* 0x0000000400dc4947 */ /* 0x000fea0003800000 */
[----:B------:R-:W4:Y:S01]  /*42a0*/  S2R R11, SR_TID.X ;  /* 0x00000000000b7919 */ /* 0x000f220000002100 */
[----:B------:R-:W-:Y:S01]  /*42b0*/  SEL R8, R64, R105, !P0 ;  /* 0x0000006940087207 */ /* 0x000fe20004000000 */
[----:B------:R-:W-:Y:S01]  /*42c0*/  BSSY B2, `(.L_x_5210) ;  /* 0x0000070000027945 */ /* 0x000fe20003800000 */
[C---:B---3--:R-:W-:Y:S02]  /*42d0*/  LEA R90, P4, R74.reuse, R92, 0x1 ;  /* 0x0000005c4a5a7211 */ /* 0x048fe400078808ff */
[----:B------:R-:W-:Y:S02]  /*42e0*/  SHF.R.S32.HI R9, RZ, 0x1f, R8 ;  /* 0x0000001fff097819 */ /* 0x000fe40000011408 */
[----:B--2---:R-:W-:Y:S02]  /*42f0*/  LEA.HI.X R91, R74, R93, R76, 0x1, P4 ;  /* 0x0000005d4a5b7211 */ /* 0x004fe400020f0c4c */
[----:B------:R-:W-:-:S04]  /*4300*/  LEA.HI R8, R9, R8, RZ, 0x4 ;  /* 0x0000000809087211 */ /* 0x000fc800078f20ff */
[----:B------:R-:W-:-:S05]  /*4310*/  LEA.HI.SX32 R8, R8, R73, 0x1c ;  /* 0x0000004908087211 */ /* 0x000fca00078fe2ff */
[----:B------:R-:W-:Y:S02]  /*4320*/  IMAD.SHL.U32 R107, R8, 0x8, RZ ;  /* 0x00000008086b7824 */ /* 0x000fe400078e00ff */
[----:B------:R-:W-:-:S03]  /*4330*/  IMAD R8, R18, 0x1800, R77 ;  /* 0x0000180012087824 */ /* 0x000fc600078e024d */
[----:B------:R-:W-:Y:S01]  /*4340*/  LOP3.LUT R9, R58, 0x38, R107, 0xf8, !PT ;  /* 0x000000383a097812 */ /* 0x000fe200078ef86b */
[----:B------:R-:W-:-:S03]  /*4350*/  IMAD R8, R8, 0x2, R19 ;  /* 0x0000000208087824 */ /* 0x000fc600078e0213 */
[----:B------:R-:W-:Y:S01]  /*4360*/  LOP3.LUT R9, R9, R60, RZ, 0x3c, !PT ;  /* 0x0000003c09097212 */ /* 0x000fe200078e3cff */
[----:B----4-:R-:W-:-:S05]  /*4370*/  VIADD R11, R11, 0xffffff80 ;  /* 0xffffff800b0b7836 */ /* 0x010fca0000000000 */
[----:B------:R-:W-:-:S04]  /*4380*/  SHF.R.S32.HI R10, RZ, 0x1f, R11 ;  /* 0x0000001fff0a7819 */ /* 0x000fc8000001140b */
[----:B------:R-:W-:-:S04]  /*4390*/  LEA.HI R10, R10, R11, RZ, 0x5 ;  /* 0x0000000b0a0a7211 */ /* 0x000fc800078f28ff */
[----:B------:R-:W-:-:S05]  /*43a0*/  SHF.R.S32.HI R10, RZ, 0x5, R10 ;  /* 0x00000005ff0a7819 */ /* 0x000fca000001140a */
[----:B------:R-:W-:-:S04]  /*43b0*/  IMAD R9, R10, 0x200, R9 ;  /* 0x000002000a097824 */ /* 0x000fc800078e0209 */
[----:B------:R-:W-:-:S04]  /*43c0*/  IMAD R10, R18, 0x1800, R9 ;  /* 0x00001800120a7824 */ /* 0x000fc800078e0209 */
[----:B------:R-:W-:Y:S02]  /*43d0*/  IMAD R12, R10, 0x2, R19 ;  /* 0x000000020a0c7824 */ /* 0x000fe400078e0213 */
[----:B------:R-:W2:Y:S04]  /*43e0*/  LDS.128 R8, [R8+0x1c400] ;  /* 0x01c4000008087984 */ /* 0x000ea80000000c00 */
[----:B------:R-:W3:Y:S01]  /*43f0*/  LDS.128 R12, [R12+0x1c400] ;  /* 0x01c400000c0c7984 */ /* 0x000ee20000000c00 */
[----:B------:R-:W-:Y:S05]  /*4400*/  @P2 BRA `(.L_x_5211) ;  /* 0x00000004006c2947 */ /* 0x000fea0003800000 */
[----:B------:R-:W-:Y:S02]  /*4410*/  SHF.R.U32.HI R119, RZ, 0x10, R41 ;  /* 0x00000010ff777819 */ /* 0x000fe40000011629 */
[--C-:B------:R-:W-:Y:S02]  /*4420*/  SHF.R.U32.HI R114, RZ, 0x10, R37.reuse ;  /* 0x00000010ff727819 */ /* 0x100fe40000011625 */
[----:B------:R-:W-:Y:S01]  /*4430*/  SHF.R.U64 R113, R36, 0x10, R37 ;  /* 0x0000001024717819 */ /* 0x000fe20000001225 */
[----:B--2---:R-:W-:Y:S01]  /*4440*/  IMAD.U32 R37, R9, 0x10000, RZ ;  /* 0x0001000009257824 */ /* 0x004fe200078e00ff */
[----:B------:R-:W-:Y:S01]  /*4450*/  PRMT R119, R125, 0x5410, R119 ;  /* 0x000054107d777816 */ /* 0x000fe20000000077 */
[----:B------:R-:W-:Y:S01]  /*4460*/  IMAD.U32 R36, R8, 0x10000, RZ ;  /* 0x0001000008247824 */ /* 0x000fe200078e00ff */
[----:B------:R-:W-:Y:S02]  /*4470*/  SHF.R.U64 R115, R38, 0x10, R39 ;  /* 0x0000001026737819 */ /* 0x000fe40000001227 */
[----:B------:R-:W-:-:S02]  /*4480*/  PRMT R114, R102, 0x5432, R114 ;  /* 0x0000543266727816 */ /* 0x000fc40000000072 */
[----:B------:R-:W-:Y:S01]  /*4490*/  SHF.R.U64 R118, R40, 0x10, R41 ;  /* 0x0000001028767819 */ /* 0x000fe20000001229 */
[----:B---3--:R-:W-:Y:S01]  /*44a0*/  IMAD.U32 R41, R13, 0x10000, RZ ;  /* 0x000100000d297824 */ /* 0x008fe200078e00ff */
[----:B------:R-:W-:Y:S01]  /*44b0*/  SHF.R.U64 R121, R42, 0x10, R43 ;  /* 0x000000102a797819 */ /* 0x000fe2000000122b */
[----:B------:R-:W-:Y:S01]  /*44c0*/  IMAD.U32 R40, R12, 0x10000, RZ ;  /* 0x000100000c287824 */ /* 0x000fe200078e00ff */
[----:B------:R-:W-:Y:S01]  /*44d0*/  PRMT R113, R120, 0x5410, R113 ;  /* 0x0000541078717816 */ /* 0x000fe20000000071 */
[----:B------:R-:W-:Y:S01]  /*44e0*/  IMAD.U32 R120, R119, 0x10000, RZ ;  /* 0x0001000077787824 */ /* 0x000fe200078e00ff */
[----:B------:R-:W-:Y:S01]  /*44f0*/  SHF.R.U32.HI R122, RZ, 0x10, R43 ;  /* 0x00000010ff7a7819 */ /* 0x000fe2000001162b */
[----:B------:R-:W-:Y:S01]  /*4500*/  IMAD.U32 R43, R15, 0x10000, RZ ;  /* 0x000100000f2b7824 */ /* 0x000fe200078e00ff */
[----:B------:R-:W-:Y:S01]  /*4510*/  PRMT R115, R116, 0x5410, R115 ;  /* 0x0000541074737816 */ /* 0x000fe20000000073 */
[----:B------:R-:W-:Y:S01]  /*4520*/  IMAD.U32 R116, R114, 0x10000, RZ ;  /* 0x0001000072747824 */ /* 0x000fe200078e00ff */
[----:B------:R-:W-:-:S02]  /*4530*/  SHF.R.U32.HI R117, RZ, 0x10, R39 ;  /* 0x00000010ff757819 */ /* 0x000fc40000011627 */
        /* <DEDUP_REMOVED lines=9> */
[----:B------:R-:W-:Y:S01]  /*45d0*/  FFMA.FTZ R126, R37, R120, R126 ;  /* 0x00000078257e7223 */ /* 0x000fe2000001007e */
[----:B------:R-:W-:Y:S01]  /*45e0*/  LOP3.LUT R41, R114, 0xffff0000, RZ, 0xc0, !PT ;  /* 0xffff000072297812 */ /* 0x000fe200078ec0ff */
[----:B------:R-:W-:Y:S01]  /*45f0*/  IMAD.U32 R114, R117, 0x10000, RZ ;  /* 0x0001000075727824 */ /* 0x000fe200078e00ff */
[----:B------:R-:W-:Y:S01]  /*4600*/  LOP3.LUT R38, R9, 0xffff0000, RZ, 0xc0, !PT ;  /* 0xffff000009267812 */ /* 0x000fe200078ec0ff */
[----:B------:R-:W-:Y:S01]  /*4610*/  FMUL.FTZ R123, R42, R119 ;  /* 0x000000772a7b7220 */ /* 0x000fe20000410000 */
[----:B------:R-:W-:Y:S01]  /*4620*/  PRMT R118, R106, 0x5432, R118 ;  /* 0x000054326a767816 */ /* 0x000fe20000000076 */
[----:B------:R-:W-:Y:S01]  /*4630*/  FMUL.FTZ R37, R42, R41 ;  /* 0x000000292a257220 */ /* 0x000fe20000410000 */
[----:B------:R-:W-:Y:S01]  /*4640*/  FMUL.FTZ R42, R43, R116 ;  /* 0x000000742b2a7220 */ /* 0x000fe20000410000 */
[----:B------:R-:W-:-:S02]  /*4650*/  IMAD.U32 R13, R11, 0x10000, RZ ;  /* 0x000100000b0d7824 */ /* 0x000fc400078e00ff */
[-C--:B------:R-:W-:Y:S01]  /*4660*/  FMUL.FTZ R43, R43, R114.reuse ;  /* 0x000000722b2b7220 */ /* 0x080fe20000410000 */
[C---:B------:R-:W-:Y:S01]  /*4670*/  FFMA.FTZ R123, R38.reuse, R41, -R123 ;  /* 0x00000029267b7223 */ /* 0x040fe2000001087b */
[----:B------:R-:W-:Y:S01]  /*4680*/  FFMA.FTZ R119, R38, R119, R37 ;  /* 0x0000007726777223 */ /* 0x000fe20000010025 */
[----:B------:R-:W-:Y:S01]  /*4690*/  LOP3.LUT R15, R15, 0xffff0000, RZ, 0xc0, !PT ;  /* 0xffff00000f0f7812 */ /* 0x000fe200078ec0ff */
[C---:B------:R-:W-:Y:S01]  /*46a0*/  FFMA.FTZ R42, R13.reuse, R114, -R42 ;  /* 0x000000720d2a7223 */ /* 0x040fe2000001082a */
[----:B------:R-:W-:Y:S01]  /*46b0*/  LOP3.LUT R122, R122, 0xffff0000, RZ, 0xc0, !PT ;  /* 0xffff00007a7a7812 */ /* 0x000fe200078ec0ff */
[----:B------:R-:W-:Y:S01]  /*46c0*/  FFMA.FTZ R43, R13, R116, R43 ;  /* 0x000000740d2b7223 */ /* 0x000fe2000001002b */
[----:B------:R-:W-:Y:S01]  /*46d0*/  LOP3.LUT R38, R117, 0xffff0000, RZ, 0xc0, !PT ;  /* 0xffff000075267812 */ /* 0x000fe200078ec0ff */
[----:B------:R-:W-:Y:S01]  /*46e0*/  IMAD.U32 R37, R118, 0x10000, RZ ;  /* 0x0001000076257824 */ /* 0x000fe200078e00ff */
[----:B------:R-:W-:Y:S01]  /*46f0*/  LOP3.LUT R39, R11, 0xffff0000, RZ, 0xc0, !PT ;  /* 0xffff00000b277812 */ /* 0x000fe200078ec0ff */
[----:B------:R-:W-:-:S02]  /*4700*/  IMAD.U32 R13, R113, 0x10000, RZ ;  /* 0x00010000710d7824 */ /* 0x000fc400078e00ff */
[C---:B------:R-:W-:Y:S01]  /*4710*/  FMUL.FTZ R114, R15.reuse, R122 ;  /* 0x0000007a0f727220 */ /* 0x040fe20000410000 */
[-C--:B------:R-:W-:Y:S01]  /*4720*/  FMUL.FTZ R116, R15, R38.reuse ;  /* 0x000000260f747220 */ /* 0x080fe20000410000 */
[----:B------:R-:W-:Y:S01]  /*4730*/  LOP3.LUT R12, R12, 0xffff0000, RZ, 0xc0, !PT ;  /* 0xffff00000c0c7812 */ /* 0x000fe200078ec0ff */
[----:B------:R-:W-:Y:S01]  /*4740*/  FMUL.FTZ R15, R40, R37 ;  /* 0x00000025280f7220 */ /* 0x000fe20000410000 */
[----:B------:R-:W-:Y:S01]  /*4750*/  LOP3.LUT R118, R118, 0xffff0000, RZ, 0xc0, !PT ;  /* 0xffff000076767812 */ /* 0x000fe200078ec0ff */
[-C--:B------:R-:W-:Y:S01]  /*4760*/  FMUL.FTZ R40, R40, R13.reuse ;  /* 0x0000000d28287220 */ /* 0x080fe20000410000 */
[----:B------:R-:W-:Y:S01]  /*4770*/  LOP3.LUT R113, R113, 0xffff0000, RZ, 0xc0, !PT ;  /* 0xffff000071717812 */ /* 0x000fe200078ec0ff */
[----:B------:R-:W-:Y:S01]  /*4780*/  FFMA.FTZ R41, R39, R38, -R114 ;  /* 0x0000002627297223 */ /* 0x000fe20000010872 */
[----:B------:R-:W-:Y:S01]  /*4790*/  LOP3.LUT R9, R8, 0xffff0000, RZ, 0xc0, !PT ;  /* 0xffff000008097812 */ /* 0x000fe200078ec0ff */
[----:B------:R-:W-:Y:S01]  /*47a0*/  FMUL.FTZ R38, R12, R118 ;  /* 0x000000760c267220 */ /* 0x000fe20000410000 */
[C---:B------:R-:W-:Y:S01]  /*47b0*/  FFMA.FTZ R15, R36.reuse, R13, -R15 ;  /* 0x0000000d240f7223 */ /* 0x040fe2000001080f */
[----:B------:R-:W-:Y:S01]  /*47c0*/  FFMA.FTZ R40, R36, R37, R40 ;  /* 0x0000002524287223 */ /* 0x000fe20000010028 */
[----:B------:R-:W-:-:S02]  /*47d0*/  IMAD.U32 R11, R14, 0x10000, RZ ;  /* 0x000100000e0b7824 */ /* 0x000fc400078e00ff */
[-C--:B------:R-:W-:Y:S01]  /*47e0*/  FMUL.FTZ R36, R12, R113.reuse ;  /* 0x000000710c247220 */ /* 0x080fe20000410000 */
[----:B------:R-:W-:Y:S01]  /*47f0*/  IMAD.U32 R13, R121, 0x10000, RZ ;  /* 0x00010000790d7824 */ /* 0x000fe200078e00ff */
[----:B------:R-:W-:Y:S01]  /*4800*/  LOP3.LUT R14, R14, 0xffff0000, RZ, 0xc0, !PT ;  /* 0xffff00000e0e7812 */ /* 0x000fe200078ec0ff */
[----:B------:R-:W-:Y:S01]  /*4810*/  IMAD.U32 R12, R115, 0x10000, RZ ;  /* 0x00010000730c7824 */ /* 0x000fe200078e00ff */
[----:B------:R-:W-:Y:S01]  /*4820*/  LOP3.LUT R121, R121, 0xffff0000, RZ, 0xc0, !PT ;  /* 0xffff000079797812 */ /* 0x000fe200078ec0ff */
[----:B------:R-:W-:Y:S01]  /*4830*/  FFMA.FTZ R38, R9, R113, -R38 ;  /* 0x0000007109267223 */ /* 0x000fe20000010826 */
[----:B------:R-:W-:Y:S01]  /*4840*/  LOP3.LUT R115, R115, 0xffff0000, RZ, 0xc0, !PT ;  /* 0xffff000073737812 */ /* 0x000fe200078ec0ff */
[C---:B------:R-:W-:Y:S02]  /*4850*/  IMAD.U32 R8, R10.reuse, 0x10000, RZ ;  /* 0x000100000a087824 */ /* 0x040fe400078e00ff */
[----:B------:R-:W-:Y:S01]  /*4860*/  FFMA.FTZ R9, R9, R118, R36 ;  /* 0x0000007609097223 */ /* 0x000fe20000010024 */
[----:B------:R-:W-:Y:S01]  /*4870*/  LOP3.LUT R10, R10, 0xffff0000, RZ, 0xc0, !PT ;  /* 0xffff00000a0a7812 */ /* 0x000fe200078ec0ff */
[C---:B------:R-:W-:Y:S01]  /*4880*/  FMUL.FTZ R37, R11.reuse, R13 ;  /* 0x0000000d0b257220 */ /* 0x040fe20000410000 */
[----:B------:R-:W-:Y:S01]  /*4890*/  FMUL.FTZ R36, R11, R12 ;  /* 0x0000000c0b247220 */ /* 0x000fe20000410000 */
        /* <DEDUP_REMOVED lines=18> */
.L_x_5211:
[----:B------:R-:W-:Y:S05]  /*49c0*/  BSYNC B2 ;  /* 0x0000000000027941 */ /* 0x000fea0003800000 */
.L_x_5210:
[----:B------:R-:W-:Y:S01]  /*49d0*/  ISETP.GE.AND P4, PT, R107, R103, PT ;  /* 0x000000676b00720c */ /* 0x000fe20003f86270 */
[----:B--2---:R4:W-:-:S12]  /*49e0*/  ST.E.128 desc[UR40][R90.64], R8 ;  /* 0x000000085a007985 */ /* 0x0049d8000c101d28 */
[----:B------:R-:W-:-:S05]  /*49f0*/  @!P4 IMAD.WIDE R92, R107, 0x2, R92 ;  /* 0x000000026b5cc825 */ /* 0x000fca00078e025c */
[----:B---3--:R4:W-:Y:S02]  /*4a00*/  @!P4 ST.E.128 desc[UR40][R92.64], R12 ;  /* 0x0000000c5c00c985 */ /* 0x0089e4000c101d28 */
.L_x_5209:
[----:B------:R-:W-:Y:S05]  /*4a10*/  BSYNC B1 ;  /* 0x0000000000017941 */ /* 0x000fea0003800000 */
.L_x_5208:
[----:B------:R-:W-:-:S03]  /*4a20*/  UMOV UR4, 0xffffffff ;  /* 0xffffffff00047882 */ /* 0x000fc60000000000 */
[----:B------:R-:W-:Y:S05]  /*4a30*/  BRA.DIV UR4, `(.L_x_5212) ;  /* 0x0000016204947947 */ /* 0x000fea000b800000 */
[----:B0-----:R-:W0:Y:S04]  /*4a40*/  SHFL.IDX PT, R101, R101, 0x1, 0x1c1f ;  /* 0x003c1f0065657f89 */ /* 0x001e2800000e0000 */
[----:B------:R-:W0:Y:S02]  /*4a50*/  SHFL.IDX PT, R100, R100, 0x1, 0x1c1f ;  /* 0x003c1f0064647f89 */ /* 0x000e2400000e0000 */
.L_x_5465:
[----:B----4-:R-:W-:-:S05]  /*4a60*/  VIADD R8, R206, 0x40 ;  /* 0x00000040ce087836 */ /* 0x010fca0000000000 */
[----:B------:R-:W-:-:S13]  /*4a70*/  ISETP.GE.OR P4, PT, R8, R98, P1 ;  /* 0x000000620800720c */ /* 0x000fda0000f86670 */
[----:B------:R-:W-:Y:S05]  /*4a80*/  @P4 BRA `(.L_x_5197) ;  /* 0x0000000c00084947 */ /* 0x000fea0003800000 */
[----:B------:R-:W4:Y:S01]  /*4a90*/  LDL R9, [R1+0xc] ;  /* 0x00000c0001097983 */ /* 0x000f220000100800 */
        /* <DEDUP_REMOVED lines=25> */
[----:B------:R-:W-:Y:S01]  /*4c30*/  SHF.R.U64 R48, R48, 0x10, R49 ;  /* 0x0000001030307819 */ /* 0x000fe20000001231 */
[----:B----4-:R-:W-:Y:S01]  /*4c40*/  IMAD.U32 R43, R13, 0x10000, RZ ;  /* 0x000100000d2b7824 */ /* 0x010fe200078e00ff */
[----:B--2---:R-:W-:Y:S01]  /*4c50*/  SHF.R.U32.HI R93, RZ, 0x10, R45 ;  /* 0x00000010ff5d7819 */ /* 0x004fe2000001162d */
[----:B0-----:R-:W-:Y:S01]  /*4c60*/  IMAD.U32 R39, R9, 0x10000, RZ ;  /* 0x0001000009277824 */ /* 0x001fe200078e00ff */
[----:B------:R-:W-:Y:S01]  /*4c70*/  SHF.R.U32.HI R49, RZ, 0x10, R49 ;  /* 0x00000010ff317819 */ /* 0x000fe20000011631 */
[----:B------:R-:W-:Y:S01]  /*4c80*/  IMAD.U32 R41, R12, 0x10000, RZ ;  /* 0x000100000c297824 */ /* 0x000fe200078e00ff */
[----:B------:R-:W-:Y:S02]  /*4c90*/  PRMT R108, R108, 0x5410, R93 ;  /* 0x000054106c6c7816 */ /* 0x000fe4000000005d */
[----:B------:R-:W-:Y:S02]  /*4ca0*/  PRMT R112, R112, 0x5410, R49 ;  /* 0x0000541070707816 */ /* 0x000fe40000000031 */
[----:B------:R-:W-:-:S02]  /*4cb0*/  SHF.R.U64 R91, R46, 0x10, R47 ;  /* 0x000000102e5b7819 */ /* 0x000fc4000000122f */
[----:B------:R-:W-:Y:S02]  /*4cc0*/  SHF.R.U32.HI R47, RZ, 0x10, R47 ;  /* 0x00000010ff2f7819 */ /* 0x000fe4000001162f */
[--C-:B------:R-:W-:Y:S01]  /*4cd0*/  SHF.R.U64 R90, R50, 0x10, R51.reuse ;  /* 0x00000010325a7819 */ /* 0x100fe20000001233 */
[----:B------:R-:W-:Y:S01]  /*4ce0*/  IMAD.U32 R50, R112, 0x10000, RZ ;  /* 0x0001000070327824 */ /* 0x000fe200078e00ff */
[----:B------:R-:W-:Y:S01]  /*4cf0*/  PRMT R111, R111, 0x5410, R48 ;  /* 0x000054106f6f7816 */ /* 0x000fe20000000030 */
[----:B------:R-:W-:Y:S01]  /*4d00*/  IMAD.U32 R48, R108, 0x10000, RZ ;  /* 0x000100006c307824 */ /* 0x000fe200078e00ff */
[----:B------:R-:W-:Y:S02]  /*4d10*/  SHF.R.U32.HI R51, RZ, 0x10, R51 ;  /* 0x00000010ff337819 */ /* 0x000fe40000011633 */
[----:B------:R-:W-:Y:S01]  /*4d20*/  SHF.R.U64 R105, R44, 0x10, R45 ;  /* 0x000000102c697819 */ /* 0x000fe2000000122d */
[----:B---3--:R-:W-:Y:S01]  /*4d30*/  FMUL.FTZ R92, R43, R48 ;  /* 0x000000302b5c7220 */ /* 0x008fe20000410000 */
[----:B------:R-:W-:Y:S01]  /*4d40*/  PRMT R104, R104, 0x5410, R47 ;  /* 0x0000541068687816 */ /* 0x000fe2000000002f */
[----:B------:R-:W-:Y:S01]  /*4d50*/  IMAD.U32 R45, R15, 0x10000, RZ ;  /* 0x000100000f2d7824 */ /* 0x000fe200078e00ff */
[----:B------:R-:W-:Y:S01]  /*4d60*/  LOP3.LUT R44, R13, 0xffff0000, RZ, 0xc0, !PT ;  /* 0xffff00000d2c7812 */ /* 0x000fe200078ec0ff */
[-C--:B------:R-:W-:Y:S01]  /*4d70*/  FFMA.FTZ R92, R39, R50.reuse, R92 ;  /* 0x00000032275c7223 */ /* 0x080fe2000001005c */
[----:B------:R-:W-:Y:S01]  /*4d80*/  PRMT R109, R109, 0x5410, R90 ;  /* 0x000054106d6d7816 */ /* 0x000fe2000000005a */
[----:B------:R-:W-:Y:S01]  /*4d90*/  FMUL.FTZ R90, R43, R50 ;  /* 0x000000322b5a7220 */ /* 0x000fe20000410000 */
[----:B------:R-:W-:-:S02]  /*4da0*/  LOP3.LUT R47, R112, 0xffff0000, RZ, 0xc0, !PT ;  /* 0xffff0000702f7812 */ /* 0x000fc400078ec0ff */
[----:B------:R-:W-:Y:S01]  /*4db0*/  PRMT R110, R110, 0x5410, R51 ;  /* 0x000054106e6e7816 */ /* 0x000fe20000000033 */
[----:B------:R-:W-:Y:S01]  /*4dc0*/  FFMA.FTZ R90, R39, R48, -R90 ;  /* 0x00000030275a7223 */ /* 0x000fe2000001085a */
[----:B------:R-:W-:Y:S01]  /*4dd0*/  LOP3.LUT R40, R9, 0xffff0000, RZ, 0xc0, !PT ;  /* 0xffff000009287812 */ /* 0x000fe200078ec0ff */
[----:B------:R-:W-:Y:S01]  /*4de0*/  FMUL.FTZ R49, R44, R47 ;  /* 0x0000002f2c317220 */ /* 0x000fe20000410000 */
[----:B------:R-:W-:Y:S01]  /*4df0*/  LOP3.LUT R43, R108, 0xffff0000, RZ, 0xc0, !PT ;  /* 0xffff00006c2b7812 */ /* 0x000fe200078ec0ff */
[----:B------:R-:W-:Y:S01]  /*4e00*/  IMAD.U32 R48, R110, 0x10000, RZ ;  /* 0x000100006e307824 */ /* 0x000fe200078e00ff */
[----:B------:R-:W-:Y:S01]  /*4e10*/  LOP3.LUT R46, R15, 0xffff0000, RZ, 0xc0, !PT ;  /* 0xffff00000f2e7812 */ /* 0x000fe200078ec0ff */
[----:B------:R-:W-:Y:S01]  /*4e20*/  IMAD.U32 R39, R104, 0x10000, RZ ;  /* 0x0001000068277824 */ /* 0x000fe200078e00ff */
[----:B------:R-:W-:Y:S01]  /*4e30*/  LOP3.LUT R110, R110, 0xffff0000, RZ, 0xc0, !PT ;  /* 0xffff00006e6e7812 */ /* 0x000fe200078ec0ff */
[-C--:B------:R-:W-:Y:S01]  /*4e40*/  FMUL.FTZ R51, R44, R43.reuse ;  /* 0x0000002b2c337220 */ /* 0x080fe20000410000 */
[----:B------:R-:W-:Y:S01]  /*4e50*/  LOP3.LUT R42, R12, 0xffff0000, RZ, 0xc0, !PT ;  /* 0xffff00000c2a7812 */ /* 0x000fe200078ec0ff */
[----:B------:R-:W-:Y:S01]  /*4e60*/  FFMA.FTZ R49, R40, R43, -R49 ;  /* 0x0000002b28317223 */ /* 0x000fe20000010831 */
[----:B------:R-:W-:Y:S01]  /*4e70*/  PRMT R102, R102, 0x5410, R91 ;  /* 0x0000541066667816 */ /* 0x000fe2000000005b */
[----:B------:R-:W-:Y:S01]  /*4e80*/  IMAD.U32 R12, R11, 0x10000, RZ ;  /* 0x000100000b0c7824 */ /* 0x000fe200078e00ff */
[----:B------:R-:W-:Y:S01]  /*4e90*/  PRMT R106, R106, 0x5410, R105 ;  /* 0x000054106a6a7816 */ /* 0x000fe20000000069 */
[C---:B------:R-:W-:Y:S01]  /*4ea0*/  FMUL.FTZ R43, R45.reuse, R48 ;  /* 0x000000302d2b7220 */ /* 0x040fe20000410000 */
        /* <DEDUP_REMOVED lines=11> */
[C---:B------:R-:W-:Y:S01]  /*4f60*/  FMUL.FTZ R44, R41.reuse, R40 ;  /* 0x00000028292c7220 */ /* 0x040fe20000410000 */
[----:B------:R-:W-:Y:S02]  /*4f70*/  IMAD.U32 R9, R8, 0x10000, RZ ;  /* 0x0001000008097824 */ /* 0x000fe400078e00ff */
[----:B------:R-:W-:Y:S01]  /*4f80*/  FMUL.FTZ R41, R41, R12 ;  /* 0x0000000c29297220 */ /* 0x000fe20000410000 */
[----:B------:R-:W-:Y:S01]  /*4f90*/  LOP3.LUT R111, R111, 0xffff0000, RZ, 0xc0, !PT ;  /* 0xffff00006f6f7812 */ /* 0x000fe200078ec0ff */
[----:B------:R-:W-:Y:S01]  /*4fa0*/  IMAD.U32 R15, R14, 0x10000, RZ ;  /* 0x000100000e0f7824 */ /* 0x000fe200078e00ff */
[----:B------:R-:W-:Y:S01]  /*4fb0*/  LOP3.LUT R8, R8, 0xffff0000, RZ, 0xc0, !PT ;  /* 0xffff000008087812 */ /* 0x000fe200078ec0ff */
[----:B------:R-:W-:Y:S01]  /*4fc0*/  FFMA.FTZ R41, R9, R40, R41 ;  /* 0x0000002809297223 */ /* 0x000fe20000010029 */
[----:B------:R-:W-:Y:S01]  /*4fd0*/  LOP3.LUT R39, R106, 0xffff0000, RZ, 0xc0, !PT ;  /* 0xffff00006a277812 */ /* 0x000fe200078ec0ff */
[----:B------:R-:W-:Y:S01]  /*4fe0*/  FFMA.FTZ R46, R13, R110, R46 ;  /* 0x0000006e0d2e7223 */ /* 0x000fe2000001002e */
[----:B------:R-:W-:Y:S01]  /*4ff0*/  IMAD.U32 R40, R109, 0x10000, RZ ;  /* 0x000100006d287824 */ /* 0x000fe200078e00ff */
[----:B------:R-:W-:Y:S01]  /*5000*/  LOP3.LUT R14, R14, 0xffff0000, RZ, 0xc0, !PT ;  /* 0xffff00000e0e7812 */ /* 0x000fe200078ec0ff */
[----:B------:R-:W-:Y:S01]  /*5010*/  FMUL.FTZ R13, R42, R111 ;  /* 0x0000006f2a0d7220 */ /* 0x000fe20000410000 */
[----:B------:R-:W-:Y:S01]  /*5020*/  FFMA.FTZ R44, R9, R12, -R44 ;  /* 0x0000000c092c7223 */ /* 0x000fe2000001082c */
        /* <DEDUP_REMOVED lines=27> */
.L_x_5214:
[----:B------:R-:W-:Y:S05]  /*51e0*/  BSYNC B1 ;  /* 0x0000000000017941 */ /* 0x000fea0003800000 */
.L_x_5213:
        /* <DEDUP_REMOVED lines=8> */
.L_x_5178:
[----:B------:R-:W-:-:S13]  /*5270*/  ISETP.NE.AND P3, PT, R209, 0x3, PT ;  /* 0x00000003d100780c */ /* 0x000fda0003f65270 */
[----:B------:R-:W-:Y:S05]  /*5280*/  @!P3 BRA `(.L_x_5215) ;  /* 0x000000000004b947 */ /* 0x000fea0003800000 */
[----:B------:R-:W-:Y:S01]  /*5290*/  BPT.TRAP 0x1 ;  /* 0x000000040000795c */ /* 0x000fe20000300000 */
.L_x_5215:
[----:B------:R-:W-:Y:S01]  /*52a0*/  IMAD R86, R18, 0x8, R19 ;  /* 0x0000000812567824 */ /* 0x000fe200078e0213 */
[----:B------:R-:W-:Y:S01]  /*52b0*/  SHF.L.U32 R99, R210, 0x1f, RZ ;  /* 0x0000001fd2637819 */ /* 0x000fe200000006ff */
[----:B------:R-:W-:Y:S01]  /*52c0*/  BSSY B1, `(.L_x_5216) ;  /* 0x0000004000017945 */ /* 0x000fe20003800000 */
[----:B------:R-:W-:Y:S02]  /*52d0*/  SHF.R.S32.HI R96, RZ, 0x1f, R95 ;  /* 0x0000001fff607819 */ /* 0x000fe4000001145f */
[----:B------:R-:W0:Y:S02]  /*52e0*/  SYNCS.PHASECHK.TRANS64.TRYWAIT P2, [R86+URZ+0x22890], R99 ;  /* 0x02289063560075a7 */ /* 0x000e24000804017f */
[----:B0-----:R-:W-:Y:S05]  /*52f0*/  @!P2 BRA `(.L_x_5217) ;  /* 0x0000015800b0a947 */ /* 0x001fea0003800000 */
.L_x_5466:
[----:B------:R-:W-:Y:S05]  /*5300*/  BSYNC B1 ;  /* 0x0000000000017941 */ /* 0x000fea0003800000 */
.L_x_5216:
        /* <DEDUP_REMOVED lines=27> */
.L_x_5470:
        /* <DEDUP_REMOVED lines=13> */
.L_x_5220:
[----:B------:R-:W-:Y:S05]  /*5590*/  BSYNC B1 ;  /* 0x0000000000017941 */ /* 0x000fea0003800000 */
.L_x_5219:
[----:B------:R-:W-:-:S03]  /*55a0*/  UMOV UR4, 0xffffffff ;  /* 0xffffffff00047882 */ /* 0x000fc60000000000 */
[----:B------:R-:W-:Y:S05]  /*55b0*/  BRA.DIV UR4, `(.L_x_5221) ;  /* 0x0000015a04607947 */ /* 0x000fea000b800000 */
[----:B--2-4-:R2:W4:Y:S04]  /*55c0*/  SHFL.IDX PT, R9, R38, 0x1, 0x1c1f ;  /* 0x003c1f0026097f89 */ /* 0x01452800000e0000 */
[----:B---3--:R2:W3:Y:S02]  /*55d0*/  SHFL.IDX PT, R37, R36, 0x1, 0x1c1f ;  /* 0x003c1f0024257f89 */ /* 0x0084e400000e0000 */
.L_x_5474:
[----:B------:R-:W-:-:S13]  /*55e0*/  ISETP.GE.AND P2, PT, R39, 0x41, PT ;  /* 0x000000412700780c */ /* 0x000fda0003f46270 */
[----:B------:R-:W-:Y:S05]  /*55f0*/  @!P2 BRA `(.L_x_5197) ;  /* 0x00000000002ca947 */ /* 0x000fea0003800000 */
[----:B------:R-:W-:Y:S02]  /*5600*/  ULDC UR4, c[0x0][0x2f4] ;  /* 0x0000bd0000047ab9 */ /* 0x000fe40000000800 */
[----:B------:R-:W-:-:S13]  /*5610*/  ISETP.GE.AND P2, PT, R16, UR4, PT ;  /* 0x0000000410007c0c */ /* 0x000fda000bf46270 */
[----:B---3--:R-:W-:-:S04]  /*5620*/  @!P2 LEA R14, P4, R16, R37, 0x1 ;  /* 0x00000025100ea211 */ /* 0x008fc800078808ff */
[----:B----4-:R-:W-:Y:S02]  /*5630*/  @!P2 LEA.HI.X R15, R16, R9, R17, 0x1, P4 ;  /* 0x00000009100fa211 */ /* 0x010fe400020f0c11 */
[----:B------:R-:W-:-:S13]  /*5640*/  ISETP.GE.AND P4, PT, R2, UR4, PT ;  /* 0x0000000402007c0c */ /* 0x000fda000bf86270 */
[----:B------:R-:W-:-:S04]  /*5650*/  @!P4 LEA R12, P5, R2, R37, 0x1 ;  /* 0x00000025020cc211 */ /* 0x000fc800078a08ff */
[----:B------:R-:W-:Y:S02]  /*5660*/  @!P4 LEA.HI.X R13, R2, R9, R208, 0x1, P5 ;  /* 0x00000009020dc211 */ /* 0x000fe400028f0cd0 */
[----:B------:R-:W3:Y:S04]  /*5670*/  @!P2 LDS.128 R8, [R93+0x2000] ;  /* 0x002000005d08a984 */ /* 0x000ee80000000c00 */
[----:B---3--:R-:W-:Y:S04]  /*5680*/  @!P2 ST.E.128 desc[UR40][R14.64], R8 ;  /* 0x000000080e00a985 */ /* 0x008fe8000c101d28 */
[----:B------:R-:W3:Y:S04]  /*5690*/  @!P4 LDS.128 R8, [R92+0x2000] ;  /* 0x002000005c08c984 */ /* 0x000ee80000000c00 */
[----:B---3--:R3:W-:Y:S02]  /*56a0*/  @!P4 ST.E.128 desc[UR40][R12.64], R8 ;  /* 0x000000080c00c985 */ /* 0x0087e4000c101d28 */
.L_x_5197:
[----:B------:R-:W-:Y:S05]  /*56b0*/  BSYNC B0 ;  /* 0x0000000000007941 */ /* 0x000fea0003800000 */
.L_x_5177:
[----:B0--34-:R-:W0:Y:S01]  /*56c0*/  S2R R8, SR_TID.X ;  /* 0x0000000000087919 */ /* 0x019e220000002100 */
[----:B------:R-:W-:Y:S01]  /*56d0*/  @!PT LDS RZ, [RZ] ;  /* 0x00000000fffff984 */ /* 0x000fe20000000800 */
[----:B------:R-:W-:Y:S01]  /*56e0*/  @!PT LDS RZ, [RZ] ;  /* 0x00000000fffff984 */ /* 0x000fe20000000800 */
[----:B------:R-:W-:Y:S01]  /*56f0*/  @!PT LDS RZ, [RZ] ;  /* 0x00000000fffff984 */ /* 0x000fe20000000800 */
[----:B------:R-:W-:Y:S01]  /*5700*/  @!PT LDS RZ, [RZ] ;  /* 0x00000000fffff984 */ /* 0x000fe20000000800 */
[----:B------:R3:W-:Y:S06]  /*5710*/  MEMBAR.ALL.CTA ;  /* 0x0000000000007992 */ /* 0x0007ec0000008000 */
[----:B---3--:R-:W3:Y:S01]  /*5720*/  FENCE.VIEW.ASYNC.S ;  /* 0x00000000000073c6 */ /* 0x008ee20000000000 */
[----:B------:R-:W-:Y:S05]  /*5730*/  WARPSYNC.ALL ;  /* 0x0000000000007948 */ /* 0x000fea0003800000 */
[----:B------:R-:W-:Y:S01]  /*5740*/  BSSY B0, `(.L_x_5222) ;  /* 0x0000009000007945 */ /* 0x000fe20003800000 */
[----:B0-----:R-:W-:Y:S01]  /*5750*/  LOP3.LUT R8, R8, 0x7f, RZ, 0xc0, !PT ;  /* 0x0000007f08087812 */ /* 0x001fe200078ec0ff */
[----:B---3--:R0:W-:Y:S03]  /*5760*/  BAR.SYNC.DEFER_BLOCKING R61, 0x80 ;  /* 0x0002003d0000751d */ /* 0x0081e60000010000 */
[----:B------:R-:W-:-:S13]  /*5770*/  ISETP.NE.AND P2, PT, R8, RZ, PT ;  /* 0x000000ff0800720c */ /* 0x000fda0003f45270 */
[----:B------:R-:W-:-:S05]  /*5780*/  @!P2 VIADD R8, R86, 0x228a0 ;  /* 0x000228a05608a836 */ /* 0x000fca0000000000 */
[----:B------:R-:W-:-:S04]  /*5790*/  @!P2 PRMT R8, RZ, 0x654, R8 ;  /* 0x00000654ff08a816 */ /* 0x000fc80000000008 */
[----:B------:R0:W-:Y:S01]  /*57a0*/  @!P2 SYNCS.ARRIVE.TRANS64.RED.A1T0 RZ, [R8+URZ], RZ ;  /* 0x000000ff08ffa9a7 */ /* 0x0001e2000810043f */
[----:B------:R-:W-:Y:S05]  /*57b0*/  @!P3 BRA `(.L_x_5223) ;  /* 0x000000000004b947 */ /* 0x000fea0003800000 */
[----:B------:R-:W-:Y:S01]  /*57c0*/  BPT.TRAP 0x1 ;  /* 0x000000040000795c */ /* 0x000fe20000300000 */
.L_x_5223:
[----:B------:R-:W-:Y:S05]  /*57d0*/  BSYNC B0 ;  /* 0x0000000000007941 */ /* 0x000fea0003800000 */
.L_x_5222:
[----:B------:R-:W3:Y:S01]  /*57e0*/  SYNCS.PHASECHK.TRANS64.TRYWAIT P3, [R86+URZ+0x228b0], R99 ;  /* 0x0228b063560075a7 */ /* 0x000ee2000806017f */
[----:B------:R-:W-:Y:S04]  /*57f0*/  BSSY B0, `(.L_x_5224) ;  /* 0x0000002000007945 */ /* 0x000fe80003800000 */
[----:B---3--:R-:W-:Y:S05]  /*5800*/  @!P3 BRA `(.L_x_5225) ;  /* 0x000001580018b947 */ /* 0x008fea0003800000 */
.L_x_5475:
[----:B------:R-:W-:Y:S05]  /*5810*/  BSYNC B0 ;  /* 0x0000000000007941 */ /* 0x000fea0003800000 */
.L_x_5224:
[----:B------:R-:W-:Y:S01]  /*5820*/  ULDC.64 UR4, c[0x0][0x328] ;  /* 0x0000ca0000047ab9 */ /* 0x000fe20000000a00 */
[----:B------:R-:W-:Y:S01]  /*5830*/  IMAD.IADD R98, R98, 0x1, -R206 ;  /* 0x0000000162627824 */ /* 0x000fe200078e0ace */
[----:B------:R-:W-:Y:S01]  /*5840*/  BSSY B0, `(.L_x_5226) ;  /* 0x0000043000007945 */ /* 0x000fe20003800000 */
[----:B------:R-:W-:Y:S02]  /*5850*/  IMAD R96, R96, UR4, RZ ;  /* 0x0000000460607c24 */ /* 0x000fe4000f8e02ff */
[----:B0-----:R-:W-:-:S04]  /*5860*/  IMAD.WIDE.U32 R8, R95, UR4, RZ ;  /* 0x000000045f087c25 */ /* 0x001fc8000f8e00ff */
[----:B------:R-:W-:Y:S01]  /*5870*/  IMAD R95, R95, UR5, R96 ;  /* 0x000000055f5f7c24 */ /* 0x000fe2000f8e0260 */
[----:B------:R-:W-:Y:S01]  /*5880*/  ULDC.64 UR4, c[0x0][0x338] ;  /* 0x0000ce0000047ab9 */ /* 0x000fe20000000a00 */
[----:B------:R-:W-:Y:S02]  /*5890*/  IMAD R10, R18, 0x6000, R67 ;  /* 0x00006000120a7824 */ /* 0x000fe400078e0243 */
        /* <DEDUP_REMOVED lines=16> */
[----:B------:R0:W4:Y:S02]  /*59a0*/  SHFL.IDX PT, R43, R39, RZ, 0x1c1f ;  /* 0x001c1fff272b7589 */ /* 0x00012400000e0000 */
[----:B------:R-:W-:Y:S02]  /*59b0*/  IMAD R44, R8, 0x2, R27 ;  /* 0x00000002082c7824 */ /* 0x000fe400078e021b */
[----:B------:R0:W0:Y:S08]  /*59c0*/  SHFL.IDX PT, R41, R40, RZ, 0x1c1f ;  /* 0x001c1fff28297589 */ /* 0x00003000000e0000 */
[----:B------:R-:W-:Y:S05]  /*59d0*/  @!P3 BRA `(.L_x_5227) ;  /* 0x0000000000a4b947 */ /* 0x000fea0003800000 */
[----:B------:R-:W-:Y:S02]  /*59e0*/  ISETP.NE.AND P5, PT, R79, RZ, PT ;  /* 0x000000ff4f00720c */ /* 0x000fe40003fa5270 */
[----:B------:R-:W-:Y:S02]  /*59f0*/  ISETP.NE.AND P4, PT, R80, RZ, PT ;  /* 0x000000ff5000720c */ /* 0x000fe40003f85270 */
[----:B-12---:R-:W-:-:S09]  /*5a00*/  PRMT R38, R3, 0x8880, RZ ;  /* 0x0000888003267816 */ /* 0x006fd200000000ff */
[----:B------:R-:W1:Y:S01]  /*5a10*/  @P5 LDS.128 R8, [R42] ;  /* 0x000000002a085984 */ /* 0x000e620000000c00 */
[----:B----4-:R-:W-:-:S04]  /*5a20*/  @P5 LEA R36, P3, R16, R43, 0x1 ;  /* 0x0000002b10245211 */ /* 0x010fc800078608ff */
[----:B0-----:R-:W-:Y:S02]  /*5a30*/  @P5 LEA.HI.X R37, R16, R41, R17, 0x1, P3 ;  /* 0x0000002910255211 */ /* 0x001fe400018f0c11 */
[----:B------:R-:W-:-:S04]  /*5a40*/  @P4 LEA R14, P3, R2, R43, 0x1 ;  /* 0x0000002b020e4211 */ /* 0x000fc800078608ff */
[----:B------:R-:W-:Y:S02]  /*5a50*/  @P4 LEA.HI.X R15, R2, R41, R208, 0x1, P3 ;  /* 0x00000029020f4211 */ /* 0x000fe400018f0cd0 */
[----:B------:R-:W-:-:S13]  /*5a60*/  ISETP.NE.AND P3, PT, R81, RZ, PT ;  /* 0x000000ff5100720c */ /* 0x000fda0003f65270 */
[----:B------:R-:W-:-:S04]  /*5a70*/  @P3 LEA R12, P6, R216, R43, 0x1 ;  /* 0x0000002bd80c3211 */ /* 0x000fc800078c08ff */
[----:B------:R-:W-:Y:S01]  /*5a80*/  @P3 LEA.HI.X R13, R216, R41, R229, 0x1, P6 ;  /* 0x00000029d80d3211 */ /* 0x000fe200030f0ce5 */
[----:B-1----:R0:W-:Y:S01]  /*5a90*/  @P5 ST.E.128 desc[UR40][R36.64], R8 ;  /* 0x0000000824005985 */ /* 0x0021e2000c101d28 */
        /* <DEDUP_REMOVED lines=29> */
.L_x_5227:
[----:B------:R-:W-:Y:S05]  /*5c70*/  BSYNC B0 ;  /* 0x0000000000007941 */ /* 0x000fea0003800000 */
.L_x_5226:
[----:B------:R-:W-:Y:S01]  /*5c80*/  ISETP.GE.AND P3, PT, R98, 0x41, PT ;  /* 0x000000416200780c */ /* 0x000fe20003f66270 */
[----:B0-----:R0:W0:Y:S01]  /*5c90*/  SHFL.IDX PT, R41, R40, 0x1, 0x1c1f ;  /* 0x003c1f0028297f89 */ /* 0x00102200000e0000 */
[----:B------:R-:W-:Y:S03]  /*5ca0*/  BSSY B0, `(.L_x_5228) ;  /* 0x000002c000007945 */ /* 0x000fe60003800000 */
[----:B------:R-:W0:Y:S08]  /*5cb0*/  SHFL.IDX PT, R39, R39, 0x1, 0x1c1f ;  /* 0x003c1f0027277f89 */ /* 0x000e3000000e0000 */
[----:B------:R-:W-:Y:S05]  /*5cc0*/  @!P3 BRA `(.L_x_5229) ;  /* 0x0000000000a4b947 */ /* 0x000fea0003800000 */
[----:B------:R-:W-:Y:S02]  /*5cd0*/  ISETP.NE.AND P5, PT, R79, RZ, PT ;  /* 0x000000ff4f00720c */ /* 0x000fe40003fa5270 */
[----:B------:R-:W-:Y:S02]  /*5ce0*/  ISETP.NE.AND P4, PT, R80, RZ, PT ;  /* 0x000000ff5000720c */ /* 0x000fe40003f85270 */
[----:B-12---:R-:W-:-:S09]  /*5cf0*/  PRMT R38, R3, 0x8880, RZ ;  /* 0x0000888003267816 */ /* 0x006fd200000000ff */
[----:B------:R-:W1:Y:S01]  /*5d00*/  @P5 LDS.128 R8, [R42+0x2000] ;  /* 0x002000002a085984 */ /* 0x000e620000000c00 */
[----:B0-----:R-:W-:-:S04]  /*5d10*/  @P5 LEA R36, P3, R16, R39, 0x1 ;  /* 0x0000002710245211 */ /* 0x001fc800078608ff */
[----:B------:R-:W-:Y:S02]  /*5d20*/  @P5 LEA.HI.X R37, R16, R41, R17, 0x1, P3 ;  /* 0x0000002910255211 */ /* 0x000fe400018f0c11 */
[----:B------:R-:W-:-:S04]  /*5d30*/  @P4 LEA R14, P3, R2, R39, 0x1 ;  /* 0x00000027020e4211 */ /* 0x000fc800078608ff */
[----:B------:R-:W-:Y:S02]  /*5d40*/  @P4 LEA.HI.X R15, R2, R41, R208, 0x1, P3 ;  /* 0x00000029020f4211 */ /* 0x000fe400018f0cd0 */
[----:B------:R-:W-:-:S13]  /*5d50*/  ISETP.NE.AND P3, PT, R81, RZ, PT ;  /* 0x000000ff5100720c */ /* 0x000fda0003f65270 */
[----:B------:R-:W-:-:S04]  /*5d60*/  @P3 LEA R12, P6, R216, R39, 0x1 ;  /* 0x00000027d80c3211 */ /* 0x000fc800078c08ff */
        /* <DEDUP_REMOVED lines=31> */
.L_x_5229:
[----:B------:R-:W-:Y:S05]  /*5f60*/  BSYNC B0 ;  /* 0x0000000000007941 */ /* 0x000fea0003800000 */
.L_x_5228:
[----:B------:R-:W-:Y:S01]  /*5f70*/  @!PT LDS RZ, [RZ] ;  /* 0x00000000fffff984 */ /* 0x000fe20000000800 */
[----:B------:R-:W-:Y:S01]  /*5f80*/  @!PT LDS RZ, [RZ] ;  /* 0x00000000fffff984 */ /* 0x000fe20000000800 */
[----:B------:R-:W-:Y:S01]  /*5f90*/  @!PT LDS RZ, [RZ] ;  /* 0x00000000fffff984 */ /* 0x000fe20000000800 */
[----:B------:R-:W-:Y:S01]  /*5fa0*/  @!PT LDS RZ, [RZ] ;  /* 0x00000000fffff984 */ /* 0x000fe20000000800 */
[----:B------:R5:W-:Y:S06]  /*5fb0*/  MEMBAR.ALL.CTA ;  /* 0x0000000000007992 */ /* 0x000bec0000008000 */
[----:B-----5:R-:W5:Y:S01]  /*5fc0*/  FENCE.VIEW.ASYNC.S ;  /* 0x00000000000073c6 */ /* 0x020f620000000000 */
[----:B-1-3--:R-:W-:Y:S01]  /*5fd0*/  @!P2 VIADD R86, R86, 0x228c0 ;  /* 0x000228c05656a836 */ /* 0x00afe20000000000 */
        /* <DEDUP_REMOVED lines=15> */
.L_x_5172:
[----:B------:R-:W0:Y:S01]  /*60d0*/  LDC R0, c[0x0][0x448] ;  /* 0x00011200ff007b82 */ /* 0x000e220000000800 */
        /* <DEDUP_REMOVED lines=23> */
[----:B0-----:R-:W-:Y:S01]  /*6250*/  ISETP.NE.AND P1, PT, R0, 0x1, PT ;  /* 0x000000010000780c */ /* 0x001fe20003f25270 */
[----:B------:R-:W-:Y:S01]  /*6260*/  VIADD R0, R223, 0x7f ;  /* 0x0000007fdf007836 */ /* 0x000fe20000000000 */
[----:B------:R-:W-:-:S02]  /*6270*/  CS2R R56, SRZ ;  /* 0x0000000000387805 */ /* 0x000fc4000001ff00 */
[----:B--2---:R-:W-:Y:S02]  /*6280*/  CS2R R92, SRZ ;  /* 0x00000000005c7805 */ /* 0x004fe4000001ff00 */
        /* <DEDUP_REMOVED lines=9> */
[----:B------:R-:W0:Y:S01]  /*6320*/  @P1 LDC R3, c[0x0][0x44c] ;  /* 0x00011300ff031b82 */ /* 0x000e220000000800 */
[----:B------:R-:W-:Y:S02]  /*6330*/  CS2R R164, SRZ ;  /* 0x0000000000a47805 */ /* 0x000fe4000001ff00 */
[----:B------:R-:W-:-:S02]  /*6340*/  CS2R R94, SRZ ;  /* 0x00000000005e7805 */ /* 0x000fc4000001ff00 */
[----:B------:R-:W-:Y:S02]  /*6350*/  CS2R R90, SRZ ;  /* 0x00000000005a7805 */ /* 0x000fe4000001ff00 */
[----:B------:R-:W-:Y:S02]  /*6360*/  CS2R R162, SRZ ;  /* 0x0000000000a27805 */ /* 0x000fe4000001ff00 */
[----:B------:R-:W-:Y:S01]  /*6370*/  CS2R R38, SRZ ;  /* 0x0000000000267805 */ /* 0x000fe2000001ff00 */
[----:B------:R-:W-:Y:S01]  /*6380*/  IMAD.MOV.U32 R86, RZ, RZ, RZ ;  /* 0x000000ffff567224 */ /* 0x000fe200078e00ff */
[----:B------:R-:W-:Y:S01]  /*6390*/  CS2R R82, SRZ ;  /* 0x0000000000527805 */ /* 0x000fe2000001ff00 */
[----:B------:R-:W1:Y:S01]  /*63a0*/  @P1 LDC R4, c[0x0][0x450] ;  /* 0x00011400ff041b82 */ /* 0x000e620000000800 */
        /* <DEDUP_REMOVED lines=15> */
[----:B0-----:R-:W-:Y:S01]  /*64a0*/  @P1 IMAD.HI.U32 R3, R0, R3, RZ ;  /* 0x0000000300031227 */ /* 0x001fe200078e00ff */
[----:B------:R-:W-:-:S02]  /*64b0*/  CS2R R152, SRZ ;  /* 0x0000000000987805 */ /* 0x000fc4000001ff00 */
[----:B----4-:R-:W-:Y:S02]  /*64c0*/  CS2R R42, SRZ ;  /* 0x00000000002a7805 */ /* 0x010fe4000001ff00 */
[----:B------:R-:W-:Y:S02]  /*64d0*/  CS2R R40, SRZ ;  /* 0x0000000000287805 */ /* 0x000fe4000001ff00 */
[----:B------:R-:W-:Y:S02]  /*64e0*/  CS2R R14, SRZ ;  /* 0x00000000000e7805 */ /* 0x000fe4000001ff00 */
[----:B------:R-:W-:Y:S01]  /*64f0*/  CS2R R36, SRZ ;  /* 0x0000000000247805 */ /* 0x000fe2000001ff00 */
[----:B------:R-:W-:Y:S01]  /*6500*/  IMAD.MOV.U32 R6, RZ, RZ, RZ ;  /* 0x000000ffff067224 */ /* 0x000fe200078e00ff */
[----:B------:R-:W-:Y:S02]  /*6510*/  CS2R R10, SRZ ;  /* 0x00000000000a7805 */ /* 0x000fe4000001ff00 */
[----:B-1----:R-:W-:-:S02]  /*6520*/  @P1 SHF.R.U32.HI R0, RZ, R4, R3 ;  /* 0x00000004ff001219 */ /* 0x002fc40000011603 */
[----:B------:R-:W-:Y:S02]  /*6530*/  CS2R R28, SRZ ;  /* 0x00000000001c7805 */ /* 0x000fe4000001ff00 */
[----:B------:R-:W-:Y:S01]  /*6540*/  PLOP3.LUT P1, PT, PT, PT, PT, 0x80, 0x0 ;  /* 0x000000000000781c */ /* 0x000fe20003f2f070 */
[----:B------:R-:W-:Y:S01]  /*6550*/  IMAD.IADD R0, R89, 0x1, R0 ;  /* 0x0000000159007824 */ /* 0x000fe200078e0200 */
[----:B------:R-:W-:-:S03]  /*6560*/  CS2R R88, SRZ ;  /* 0x0000000000587805 */ /* 0x000fc6000001ff00 */
[----:B------:R-:W-:-:S05]  /*6570*/  IMAD.HI R0, R0, 0x2aaaaaab, RZ ;  /* 0x2aaaaaab00007827 */ /* 0x000fca00078e02ff */
[----:B------:R-:W-:-:S04]  /*6580*/  SHF.R.U32.HI R3, RZ, 0x1f, R0 ;  /* 0x0000001fff037819 */ /* 0x000fc80000011600 */
[----:B------:R-:W-:Y:S01]  /*6590*/  LEA.HI.SX32 R3, R0, R3, 0x1c ;  /* 0x0000000300037211 */ /* 0x000fe200078fe2ff */
[----:B------:R-:W-:-:S03]  /*65a0*/  IMAD.MOV.U32 R0, RZ, RZ, RZ ;  /* 0x000000ffff007224 */ /* 0x000fc600078e00ff */
[----:B------:R-:W-:-:S04]  /*65b0*/  VIMNMX R172, R172, R3, PT ;  /* 0x00000003acac7248 */ /* 0x000fc80003fe0100 */
[----:B------:R-:W-:Y:S01]  /*65c0*/  ISETP.GE.AND P2, PT, R172, 0x1, PT ;  /* 0x00000001ac00780c */ /* 0x000fe20003f46270 */
[----:B------:R-:W-:-:S12]  /*65d0*/  @P0 BRA `(.L_x_5231) ;  /* 0x00000000000c0947 */ /* 0x000fd80003800000 */
[----:B------:R-:W0:Y:S01]  /*65e0*/  FENCE.VIEW.ASYNC.G ;  /* 0x00000000000073c6 */ /* 0x000e220000000100 */
[----:B------:R-:W-:Y:S05]  /*65f0*/  WARPSYNC.ALL ;  /* 0x0000000000007948 */ /* 0x000fea0003800000 */
[----:B0-----:R-:W-:Y:S06]  /*6600*/  BAR.ARV 0xc, 0x180 ;  /* 0x0306000000007b1d */ /* 0x001fec0000002000 */
.L_x_5231:
        /* <DEDUP_REMOVED lines=11> */
.L_x_5478:
        /* <DEDUP_REMOVED lines=26> */
.L_x_5235:
[----:B------:R-:W-:Y:S05]  /*6860*/  BSYNC B6 ;  /* 0x0000000000067941 */ /* 0x000fea0003800000 */
.L_x_5234:
        /* <DEDUP_REMOVED lines=13> */
.L_x_5239:
[----:B-1----:R1:W2:Y:S02]  /*6940*/  SYNCS.PHASECHK.TRANS64.TRYWAIT P0, [R19+URZ+0x22800], R0 ;  /* 0x02280000130075a7 */ /* 0x0022a4000800017f */
[----:B--2---:R-:W-:Y:S05]  /*6950*/  @!P0 NANOSLEEP.SYNCS 0x989680 ;  /* 0x009896800000895d */ /* 0x004fea0003900000 */
[----:B------:R-:W2:Y:S02]  /*6960*/  @!P0 SYNCS.PHASECHK.TRANS64 P0, [R19+URZ+0x22800], R0 ;  /* 0x02280000130085a7 */ /* 0x000ea4000800007f */
[----:B--2---:R-:W-:Y:S05]  /*6970*/  @!P0 BRA `(.L_x_5239) ;  /* 0xfffffffc00f08947 */ /* 0x004fea000383ffff */
.L_x_5238:
[----:B------:R-:W-:Y:S05]  /*6980*/  BSYNC B0 ;  /* 0x0000000000007941 */ /* 0x000fea0003800000 */
.L_x_5237:
[----:B------:R-:W-:Y:S05]  /*6990*/  BRA `(.L_x_5240) ;  /* 0x0000003000007947 */ /* 0x000fea0003800000 */
.L_x_5236:
        /* <DEDUP_REMOVED lines=22> */
[----:B------:R-:W-:Y:S01]  /*6b00*/  MOV R8, 0x70 ;  /* 0x0000007000087802 */ /* 0x000fe20000000f00 */
[----:B------:R-:W-:Y:S02]  /*6b10*/  IMAD.U32 R7, RZ, RZ, UR7 ;  /* 0x00000007ff077e24 */ /* 0x000fe4000f8e00ff */
[----:B------:R-:W-:-:S02]  /*6b20*/  IMAD.U32 R10, RZ, RZ, UR4 ;  /* 0x00000004ff0a7e24 */ /* 0x000fc4000f8e00ff */
[----:B------:R-:W-:Y:S02]  /*6b30*/  IMAD.U32 R11, RZ, RZ, UR5 ;  /* 0x00000005ff0b7e24 */ /* 0x000fe4000f8e00ff */
[----:B------:R-:W-:Y:S02]  /*6b40*/  IMAD.MOV.U32 R12, RZ, RZ, 0x1 ;  /* 0x00000001ff0c7424 */ /* 0x000fe400078e00ff */
[----:B0-----:R-:W-:-:S07]  /*6b50*/  IMAD.MOV.U32 R13, RZ, RZ, RZ ;  /* 0x000000ffff0d7224 */ /* 0x001fce00078e00ff */
[----:B------:R-:W-:-:S07]  /*6b60*/  LEPC R20, `(.L_x_5242) ;  /* 0x000000001014794e */ /* 0x000fce0000000000 */
[----:B-1----:R-:W-:Y:S05]  /*6b70*/  CALL.ABS.NOINC R14 ;  /* 0x000000000e007343 */ /* 0x002fea0003c00000 */
.L_x_5242:
[----:B------:R-:W-:Y:S05]  /*6b80*/  BSYNC B6 ;  /* 0x0000000000067941 */ /* 0x000fea0003800000 */
.L_x_5241:
[----:B------:R-:W-:Y:S01]  /*6b90*/  ULDC.U8 UR4, c[0x0][0x410] ;  /* 0x0001040000047ab9 */ /* 0x000fe20000000000 */
[----:B------:R-:W-:Y:S01]  /*6ba0*/  BSSY B0, `(.L_x_5243) ;  /* 0x00002d7000007945 */ /* 0x000fe20003800000 */
[----:B------:R-:W-:Y:S01]  /*6bb0*/  ISETP.NE.AND P0, PT, RZ, UR4, PT ;  /* 0x00000004ff007c0c */ /* 0x000fe2000bf05270 */
[----:B------:R-:W-:-:S12]  /*6bc0*/  IMAD.IADD R41, R206, 0x1, R223 ;  /* 0x00000001ce297824 */ /* 0x000fd800078e02df */
[----:B------:R-:W-:Y:S05]  /*6bd0*/  @!P0 BRA `(.L_x_5244) ;  /* 0x0000001400d08947 */ /* 0x000fea0003800000 */
[----:B------:R-:W0:Y:S01]  /*6be0*/  LDC R21, c[0x0][0x448] ;  /* 0x00011200ff157b82 */ /* 0x000e220000000800 */
[----:B------:R-:W1:Y:S01]  /*6bf0*/  S2R R28, SR_TID.X ;  /* 0x00000000001c7919 */ /* 0x000e620000002100 */
[----:B------:R-:W-:Y:S01]  /*6c00*/  ULDC.64 UR4, c[0x0][0x3f8] ;  /* 0x0000fe0000047ab9 */ /* 0x000fe20000000a00 */
[----:B------:R-:W-:Y:S01]  /*6c10*/  ULDC.64 UR6, c[0x0][0x408] ;  /* 0x0001020000067ab9 */ /* 0x000fe20000000a00 */
[----:B------:R-:W-:Y:S02]  /*6c20*/  IMAD.MOV.U32 R8, RZ, RZ, R26 ;  /* 0x000000ffff087224 */ /* 0x000fe400078e001a */
[----:B------:R-:W-:Y:S02]  /*6c30*/  IMAD.MOV.U32 R9, RZ, RZ, R29 ;  /* 0x000000ffff097224 */ /* 0x000fe400078e001d */
[----:B------:R-:W-:Y:S02]  /*6c40*/  IMAD.MOV.U32 R10, RZ, RZ, R24 ;  /* 0x000000ffff0a7224 */ /* 0x000fe400078e0018 */
[----:B------:R-:W-:Y:S01]  /*6c50*/  IMAD.MOV.U32 R11, RZ, RZ, R31 ;  /* 0x000000ffff0b7224 */ /* 0x000fe200078e001f */
[----:B0-----:R-:W-:Y:S01]  /*6c60*/  ISETP.NE.AND P0, PT, R21, 0x1, PT ;  /* 0x000000011500780c */ /* 0x001fe20003f05270 */
[----:B-1----:R-:W-:-:S12]  /*6c70*/  VIADD R28, R28, 0xffffff80 ;  /* 0xffffff801c1c7836 */ /* 0x002fd80000000000 */
[----:B------:R-:W0:Y:S01]  /*6c80*/  @P0 LDC R0, c[0x0][0x44c] ;  /* 0x00011300ff000b82 */ /* 0x000e220000000800 */
[----:B------:R-:W-:-:S04]  /*6c90*/  SHF.R.S32.HI R20, RZ, 0x1f, R28 ;  /* 0x0000001fff147819 */ /* 0x000fc8000001141c */
[----:B------:R-:W-:-:S03]  /*6ca0*/  LEA.HI R20, R20, R28, RZ, 0x2 ;  /* 0x0000001c14147211 */ /* 0x000fc600078f10ff */
[----:B------:R-:W1:Y:S01]  /*6cb0*/  @P0 LDC R5, c[0x0][0x450] ;  /* 0x00011400ff050b82 */ /* 0x000e620000000800 */
[----:B------:R-:W-:-:S05]  /*6cc0*/  LOP3.LUT R20, R20, 0xfffffffc, RZ, 0xc0, !PT ;  /* 0xfffffffc14147812 */ /* 0x000fca00078ec0ff */
[----:B------:R-:W-:-:S04]  /*6cd0*/  IMAD.IADD R20, R28, 0x1, -R20 ;  /* 0x000000011c147824 */ /* 0x000fc800078e0a14 */
[----:B------:R-:W-:-:S04]  /*6ce0*/  IMAD R3, R20, 0x40, R41 ;  /* 0x0000004014037824 */ /* 0x000fc800078e0229 */
[----:B0-----:R-:W-:-:S05]  /*6cf0*/  @P0 IMAD.HI.U32 R0, R3, R0, RZ ;  /* 0x0000000003000227 */ /* 0x001fca00078e00ff */
[----:B-1----:R-:W-:-:S04]  /*6d00*/  @P0 SHF.R.U32.HI R3, RZ, R5, R0 ;  /* 0x00000005ff030219 */ /* 0x002fc80000011600 */
        /* <DEDUP_REMOVED lines=17> */
[----:B------:R0:W1:Y:S04]  /*6e20*/  SHFL.IDX PT, R3, R6, RZ, 0x1c1f ;  /* 0x001c1fff06037589 */ /* 0x00006800000e0000 */
[----:B------:R0:W2:Y:S04]  /*6e30*/  SHFL.IDX PT, R0, R4, RZ, 0x1c1f ;  /* 0x001c1fff04007589 */ /* 0x0000a800000e0000 */
[----:B------:R0:W3:Y:S04]  /*6e40*/  SHFL.IDX PT, R5, R8, RZ, 0x1c1f ;  /* 0x001c1fff08057589 */ /* 0x0000e800000e0000 */
[----:B------:R0:W4:Y:S02]  /*6e50*/  SHFL.IDX PT, R14, R7, RZ, 0x1c1f ;  /* 0x001c1fff070e7589 */ /* 0x00012400000e0000 */
.L_x_5484:
        /* <DEDUP_REMOVED lines=10> */
[----:B--2---:R-:W-:Y:S01]  /*6f00*/  IMAD.MOV.U32 R10, RZ, RZ, R0 ;  /* 0x000000ffff0a7224 */ /* 0x004fe200078e0000 */
[----:B------:R-:W-:Y:S01]  /*6f10*/  ISETP.GE.AND P3, PT, R211, UR4, PT ;  /* 0x00000004d3007c0c */ /* 0x000fe2000bf66270 */
[----:B-1----:R-:W-:Y:S01]  /*6f20*/  IMAD.MOV.U32 R11, RZ, RZ, R3 ;  /* 0x000000ffff0b7224 */ /* 0x002fe200078e0003 */
[----:B------:R-:W-:Y:S01]  /*6f30*/  ISETP.GE.AND P2, PT, R204, UR4, PT ;  /* 0x00000004cc007c0c */ /* 0x000fe2000bf46270 */
[----:B---3--:R-:W-:Y:S01]  /*6f40*/  IMAD.MOV.U32 R15, RZ, RZ, R5 ;  /* 0x000000ffff0f7224 */ /* 0x008fe200078e0005 */
[----:B------:R-:W-:-:S09]  /*6f50*/  CS2R R28, SRZ ;  /* 0x00000000001c7805 */ /* 0x000fd2000001ff00 */
[C---:B------:R-:W-:Y:S01]  /*6f60*/  @!P3 IMAD.SHL.U32 R35, R211.reuse, 0x2, RZ ;  /* 0x00000002d323b824 */ /* 0x040fe200078e00ff */
[----:B------:R-:W-:Y:S02]  /*6f70*/  CS2R R30, SRZ ;  /* 0x00000000001e7805 */ /* 0x000fe4000001ff00 */
[----:B------:R-:W-:Y:S01]  /*6f80*/  CS2R R20, SRZ ;  /* 0x0000000000147805 */ /* 0x000fe2000001ff00 */
[----:B------:R-:W-:Y:S01]  /*6f90*/  @!P2 IMAD.WIDE R10, R204, 0x2, R10 ;  /* 0x00000002cc0aa825 */ /* 0x000fe200078e020a */
[-C--:B------:R-:W-:Y:S02]  /*6fa0*/  @!P3 IADD3 R26, P0, R0, R35.reuse, RZ ;  /* 0x00000023001ab210 */ /* 0x080fe40007f1e0ff */
[----:B----4-:R-:W-:Y:S01]  /*6fb0*/  @!P3 IADD3 R34, P1, R14, R35, RZ ;  /* 0x000000230e22b210 */ /* 0x010fe20007f3e0ff */
        /* <DEDUP_REMOVED lines=9> */
.L_x_5247:
[----:B------:R-:W-:Y:S05]  /*7050*/  BSYNC B1 ;  /* 0x0000000000017941 */ /* 0x000fea0003800000 */
.L_x_5246:
[----:B--2--5:R-:W-:Y:S01]  /*7060*/  IMAD.MOV.U32 R0, RZ, RZ, R20 ;  /* 0x000000ffff007224 */ /* 0x024fe200078e0014 */
[----:B------:R-:W-:Y:S01]  /*7070*/  UMOV UR4, 0xffffffff ;  /* 0xffffffff00047882 */ /* 0x000fe20000000000 */
[----:B-1----:R-:W-:Y:S01]  /*7080*/  IMAD.MOV.U32 R3, RZ, RZ, R21 ;  /* 0x000000ffff037224 */ /* 0x002fe200078e0015 */
[----:B------:R-:W-:Y:S01]  /*7090*/  CS2R R26, SRZ ;  /* 0x00000000001a7805 */ /* 0x000fe2000001ff00 */
[----:B---3--:R-:W-:Y:S02]  /*70a0*/  IMAD.MOV.U32 R5, RZ, RZ, R28 ;  /* 0x000000ffff057224 */ /* 0x008fe400078e001c */
[----:B------:R-:W-:Y:S01]  /*70b0*/  IMAD.MOV.U32 R9, RZ, RZ, R29 ;  /* 0x000000ffff097224 */ /* 0x000fe200078e001d */
[----:B------:R-:W-:Y:S01]  /*70c0*/  PRMT R40, R3, 0x5410, R0 ;  /* 0x0000541003287816 */ /* 0x000fe20000000000 */
[----:B------:R-:W-:Y:S01]  /*70d0*/  IMAD.MOV.U32 R0, RZ, RZ, R24 ;  /* 0x000000ffff007224 */ /* 0x000fe200078e0018 */
[----:B------:R-:W-:Y:S01]  /*70e0*/  PRMT R38, R38, 0x5410, R5 ;  /* 0x0000541026267816 */ /* 0x000fe20000000005 */
[----:B------:R-:W-:Y:S01]  /*70f0*/  IMAD.MOV.U32 R3, RZ, RZ, R25 ;  /* 0x000000ffff037224 */ /* 0x000fe200078e0019 */
[----:B------:R-:W-:Y:S01]  /*7100*/  PRMT R39, R39, 0x5410, R9 ;  /* 0x0000541027277816 */ /* 0x000fe20000000009 */
[----:B------:R-:W-:-:S02]  /*7110*/  IMAD.MOV.U32 R5, RZ, RZ, R30 ;  /* 0x000000ffff057224 */ /* 0x000fc400078e001e */
[----:B------:R-:W-:Y:S01]  /*7120*/  IMAD.MOV.U32 R9, RZ, RZ, R31 ;  /* 0x000000ffff097224 */ /* 0x000fe200078e001f */
[----:B------:R-:W-:Y:S02]  /*7130*/  PRMT R42, R0, 0x5410, R3 ;  /* 0x00005410002a7816 */ /* 0x000fe40000000003 */
[----:B------:R-:W-:Y:S02]  /*7140*/  PRMT R44, R44, 0x5410, R5 ;  /* 0x000054102c2c7816 */ /* 0x000fe40000000005 */
[----:B------:R-:W-:Y:S01]  /*7150*/  PRMT R38, R9, 0x7610, R38 ;  /* 0x0000761009267816 */ /* 0x000fe20000000026 */
[----:B------:R-:W-:Y:S06]  /*7160*/  BRA.DIV UR4, `(.L_x_5248) ;  /* 0x0000014204807947 */ /* 0x000fec000b800000 */
[----:B------:R1:W2:Y:S04]  /*7170*/  SHFL.IDX PT, R3, R6, 0x1, 0x1c1f ;  /* 0x003c1f0006037f89 */ /* 0x0002a800000e0000 */
[----:B------:R1:W3:Y:S04]  /*7180*/  SHFL.IDX PT, R0, R4, 0x1, 0x1c1f ;  /* 0x003c1f0004007f89 */ /* 0x0002e800000e0000 */
[----:B------:R1:W0:Y:S04]  /*7190*/  SHFL.IDX PT, R5, R8, 0x1, 0x1c1f ;  /* 0x003c1f0008057f89 */ /* 0x00022800000e0000 */
[----:B----4-:R1:W4:Y:S02]  /*71a0*/  SHFL.IDX PT, R14, R7, 0x1, 0x1c1f ;  /* 0x003c1f00070e7f89 */ /* 0x01032400000e0000 */
.L_x_5490:
        /* <DEDUP_REMOVED lines=14> */
[----:B------:R-:W2:Y:S01]  /*7290*/  LDL R15, [R1+0x48] ;  /* 0x00004800010f7983 */ /* 0x000ea20000100800 */
[----:B------:R-:W-:Y:S01]  /*72a0*/  ULDC UR4, c[0x0][0x3f4] ;  /* 0x0000fd0000047ab9 */ /* 0x000fe20000000800 */
[----:B---3--:R-:W-:Y:S01]  /*72b0*/  IMAD.MOV.U32 R6, RZ, RZ, R0 ;  /* 0x000000ffff067224 */ /* 0x008fe200078e0000 */
[----:B------:R-:W-:Y:S01]  /*72c0*/  ISETP.GE.AND P3, PT, R211, UR4, PT ;  /* 0x00000004d3007c0c */ /* 0x000fe2000bf66270 */
[----:B------:R-:W-:Y:S01]  /*72d0*/  IMAD.MOV.U32 R7, RZ, RZ, R3 ;  /* 0x000000ffff077224 */ /* 0x000fe200078e0003 */
[----:B------:R-:W-:Y:S02]  /*72e0*/  ISETP.GE.AND P2, PT, R204, UR4, PT ;  /* 0x00000004cc007c0c */ /* 0x000fe4000bf46270 */
[----:B------:R-:W-:-:S09]  /*72f0*/  CS2R R10, SRZ ;  /* 0x00000000000a7805 */ /* 0x000fd2000001ff00 */
[----:B------:R-:W-:Y:S01]  /*7300*/  @!P3 IMAD.SHL.U32 R9, R211, 0x2, RZ ;  /* 0x00000002d309b824 */ /* 0x000fe200078e00ff */
[----:B------:R-:W-:Y:S01]  /*7310*/  CS2R R12, SRZ ;  /* 0x00000000000c7805 */ /* 0x000fe2000001ff00 */
[----:B------:R-:W-:-:S03]  /*7320*/  @!P2 IMAD.WIDE R6, R204, 0x2, R6 ;  /* 0x00000002cc06a825 */ /* 0x000fc600078e0206 */
[-C--:B------:R-:W-:Y:S02]  /*7330*/  @!P3 IADD3 R34, P0, R0, R9.reuse, RZ ;  /* 0x000000090022b210 */ /* 0x080fe40007f1e0ff */
[----:B----4-:R-:W-:Y:S02]  /*7340*/  @!P3 IADD3 R4, P1, R14, R9, RZ ;  /* 0x000000090e04b210 */ /* 0x010fe40007f3e0ff */
[----:B------:R-:W-:Y:S01]  /*7350*/  CS2R R8, SRZ ;  /* 0x0000000000087805 */ /* 0x000fe2000001ff00 */
[----:B------:R0:W5:Y:S01]  /*7360*/  @!P2 LD.E.64 R10, desc[UR40][R6.64] ;  /* 0x00000028060aa980 */ /* 0x000162000c101b00 */
[----:B--2---:R-:W-:Y:S01]  /*7370*/  @!P3 SHF.L.U64.HI R26, R211, 0x1, R15 ;  /* 0x00000001d31ab819 */ /* 0x004fe2000001020f */
[----:B------:R-:W-:-:S04]  /*7380*/  IMAD.MOV.U32 R15, RZ, RZ, R5 ;  /* 0x000000ffff0f7224 */ /* 0x000fc800078e0005 */
[--C-:B------:R-:W-:Y:S02]  /*7390*/  @!P3 IMAD.X R35, R3, 0x1, R26.reuse, P0 ;  /* 0x000000010323b824 */ /* 0x100fe400000e061a */
[----:B------:R-:W-:Y:S01]  /*73a0*/  @!P3 IMAD.X R5, R5, 0x1, R26, P1 ;  /* 0x000000010505b824 */ /* 0x000fe200008e061a */
[----:B------:R-:W-:Y:S01]  /*73b0*/  CS2R R26, SRZ ;  /* 0x00000000001a7805 */ /* 0x000fe2000001ff00 */
[----:B------:R-:W-:Y:S01]  /*73c0*/  @!P2 IMAD.WIDE R14, R204, 0x2, R14 ;  /* 0x00000002cc0ea825 */ /* 0x000fe200078e020e */
[----:B------:R0:W5:Y:S04]  /*73d0*/  @!P3 LD.E.64 R8, desc[UR40][R34.64] ;  /* 0x000000282208b980 */ /* 0x000168000c101b00 */
[----:B------:R0:W5:Y:S04]  /*73e0*/  @!P2 LD.E.64 R12, desc[UR40][R14.64] ;  /* 0x000000280e0ca980 */ /* 0x000168000c101b00 */
[----:B------:R0:W5:Y:S02]  /*73f0*/  @!P3 LD.E.64 R26, desc[UR40][R4.64] ;  /* 0x00000028041ab980 */ /* 0x000164000c101b00 */
.L_x_5250:
[----:B------:R-:W-:Y:S05]  /*7400*/  BSYNC B1 ;  /* 0x0000000000017941 */ /* 0x000fea0003800000 */
.L_x_5249:
[----:B0-----:R-:W0:Y:S01]  /*7410*/  S2R R34, SR_TID.X ;  /* 0x0000000000227919 */ /* 0x001e220000002100 */
[----:B------:R-:W1:Y:S01]  /*7420*/  SYNCS.PHASECHK.TRANS64.TRYWAIT P0, [R19+URZ+0x22800], R32 ;  /* 0x02280020130075a7 */ /* 0x000e62000800017f */
[----:B------:R-:W-:Y:S01]  /*7430*/  LOP3.LUT R37, R37, 0x1c0, RZ, 0xc0, !PT ;  /* 0x000001c025257812 */ /* 0x000fe200078ec0ff */
[----:B-----5:R-:W-:Y:S01]  /*7440*/  IMAD.MOV.U32 R3, RZ, RZ, R26 ;  /* 0x000000ffff037224 */ /* 0x020fe200078e001a */
[----:B------:R-:W-:Y:S01]  /*7450*/  VIADDMNMX R43, R36, -R223, 0x80, PT ;  /* 0x00000080242b7446 */ /* 0x000fe200038009df */
[----:B------:R-:W-:Y:S01]  /*7460*/  IMAD.MOV.U32 R4, RZ, RZ, R12 ;  /* 0x000000ffff047224 */ /* 0x000fe200078e000c */
[----:B---3--:R-:W-:Y:S01]  /*7470*/  LOP3.LUT R0, R37, 0x18, R16, 0xf8, !PT ;  /* 0x0000001825007812 */ /* 0x008fe200078ef810 */
[----:B------:R-:W-:Y:S01]  /*7480*/  IMAD.MOV.U32 R5, RZ, RZ, R13 ;  /* 0x000000ffff057224 */ /* 0x000fe200078e000d */
        /* <DEDUP_REMOVED lines=8> */
[----:B----4-:R-:W-:Y:S01]  /*7510*/  PRMT R14, R3, 0x5410, R5 ;  /* 0x00005410030e7816 */ /* 0x010fe20000000005 */
[----:B------:R-:W-:Y:S01]  /*7520*/  IMAD.MOV.U32 R5, RZ, RZ, R8 ;  /* 0x000000ffff057224 */ /* 0x000fe200078e0008 */
[----:B------:R-:W-:-:S02]  /*7530*/  PRMT R15, R15, 0x5410, R6 ;  /* 0x000054100f0f7816 */ /* 0x000fc40000000006 */
[----:B------:R-:W-:Y:S02]  /*7540*/  PRMT R45, R4, 0x7610, R45 ;  /* 0x00007610042d7816 */ /* 0x000fe4000000002d */
[----:B------:R-:W-:Y:S01]  /*7550*/  PRMT R46, R5, 0x7610, R46 ;  /* 0x00007610052e7816 */ /* 0x000fe2000000002e */
[----:B------:R-:W-:Y:S01]  /*7560*/  IMAD.MOV.U32 R5, RZ, RZ, R9 ;  /* 0x000000ffff057224 */ /* 0x000fe200078e0009 */
        /* <DEDUP_REMOVED lines=11> */
.L_x_5491:
[----:B------:R-:W-:Y:S05]  /*7620*/  BSYNC B1 ;  /* 0x0000000000017941 */ /* 0x000fea0003800000 */
.L_x_5251:
        /* <DEDUP_REMOVED lines=11> */
[--C-:B------:R-:W-:Y:S02]  /*76e0*/  SHF.R.U32.HI R34, RZ, 0x10, R29.reuse ;  /* 0x00000010ff227819 */ /* 0x100fe4000001161d */
[----:B0-----:R-:W-:Y:S02]  /*76f0*/  SHF.R.U64 R32, R28, 0x10, R29 ;  /* 0x000000101c207819 */ /* 0x001fe4000000121d */
[C---:B------:R-:W-:Y:S02]  /*7700*/  PRMT R37, R38.reuse, 0x5410, R37 ;  /* 0x0000541026257816 */ /* 0x040fe40000000025 */
[----:B------:R-:W-:Y:S02]  /*7710*/  PRMT R34, R39, 0x5432, R34 ;  /* 0x0000543227227816 */ /* 0x000fe40000000022 */
[----:B------:R-:W-:Y:S01]  /*7720*/  PRMT R32, R38, 0x5432, R32 ;  /* 0x0000543226207816 */ /* 0x000fe20000000020 */
[C---:B------:R-:W-:Y:S01]  /*7730*/  IMAD.U32 R38, R37.reuse, 0x10000, RZ ;  /* 0x0001000025267824 */ /* 0x040fe200078e00ff */
[----:B------:R-:W-:Y:S01]  /*7740*/  SHF.R.U64 R36, R30, 0x10, R31 ;  /* 0x000000101e247819 */ /* 0x000fe2000000121f */
[----:B------:R-:W-:Y:S01]  /*7750*/  IMAD.U32 R35, R34, 0x10000, RZ ;  /* 0x0001000022237824 */ /* 0x000fe200078e00ff */
[----:B------:R-:W-:-:S02]  /*7760*/  LOP3.LUT R37, R37, 0xffff0000, RZ, 0xc0, !PT ;  /* 0xffff000025257812 */ /* 0x000fc400078ec0ff */
[----:B------:R-:W-:Y:S02]  /*7770*/  LOP3.LUT R34, R34, 0xffff0000, RZ, 0xc0, !PT ;  /* 0xffff000022227812 */ /* 0x000fe400078ec0ff */
        /* <DEDUP_REMOVED lines=34> */
.L_x_5256:
[----:B------:R-:W-:Y:S05]  /*79a0*/  BSYNC B2 ;  /* 0x0000000000027941 */ /* 0x000fea0003800000 */
.L_x_5255:
[----:B------:R-:W-:Y:S05]  /*79b0*/  @P1 BRA `(.L_x_5254) ;  /* 0x0000000000b81947 */ /* 0x000fea0003800000 */
[----:B-1----:R-:W1:Y:S01]  /*79c0*/  LDS.128 R4, [R0] ;  /* 0x0000000000047984 */ /* 0x002e620000000c00 */
[----:B0-----:R-:W-:Y:S02]  /*79d0*/  SHF.R.U32.HI R32, RZ, 0x10, R25 ;  /* 0x00000010ff207819 */ /* 0x001fe40000011619 */
        /* <DEDUP_REMOVED lines=24> */
[CC--:B------:R-:W-:Y:S01]  /*7b60*/  FMUL.FTZ R37, R25.reuse, R32.reuse ;  /* 0x0000002019257220 */ /* 0x0c0fe20000410000 */
        /* <DEDUP_REMOVED lines=19> */
.L_x_5254:
[----:B------:R-:W-:Y:S05]  /*7ca0*/  BSYNC B1 ;  /* 0x0000000000017941 */ /* 0x000fea0003800000 */
.L_x_5253:
        /* <DEDUP_REMOVED lines=54> */
.L_x_5259:
[----:B------:R-:W-:Y:S05]  /*8010*/  BSYNC B1 ;  /* 0x0000000000017941 */ /* 0x000fea0003800000 */
.L_x_5258:
[----:B------:R-:W-:Y:S05]  /*8020*/  @P1 BRA `(.L_x_5257) ;  /* 0x0000001800381947 */ /* 0x000fea0003800000 */
[----:B-1----:R-:W1:Y:S01]  /*8030*/  LDS.128 R4, [R0+0x2000] ;  /* 0x0020000000047984 */ /* 0x002e620000000c00 */
[----:B------:R-:W-:Y:S02]  /*8040*/  SHF.R.U64 R11, R8, 0x10, R9 ;  /* 0x00000010080b7819 */ /* 0x000fe40000001209 */
[--C-:B------:R-:W-:Y:S02]  /*8050*/  SHF.R.U64 R8, R26, 0x10, R27.reuse ;  /* 0x000000101a087819 */ /* 0x100fe4000000121b */
[----:B------:R-:W-:Y:S02]  /*8060*/  SHF.R.U32.HI R27, RZ, 0x10, R27 ;  /* 0x00000010ff1b7819 */ /* 0x000fe4000001161b */
[----:B------:R-:W-:Y:S02]  /*8070*/  SHF.R.U32.HI R12, RZ, 0x10, R9 ;  /* 0x00000010ff0c7819 */ /* 0x000fe40000011609 */
        /* <DEDUP_REMOVED lines=9> */
[C---:B------:R-:W-:Y:S01]  /*8110*/  IMAD.U32 R10, R7.reuse, 0x10000, RZ ;  /* 0x00010000070a7824 */ /* 0x040fe200078e00ff */
[----:B------:R-:W-:Y:S01]  /*8120*/  LOP3.LUT R7, R7, 0xffff0000, RZ, 0xc0, !PT ;  /* 0xffff000007077812 */ /* 0x000fe200078ec0ff */
[----:B------:R-:W-:-:S02]  /*8130*/  IMAD.U32 R8, R6, 0x10000, RZ ;  /* 0x0001000006087824 */ /* 0x000fc400078e00ff */
[C---:B------:R-:W-:Y:S01]  /*8140*/  FMUL.FTZ R21, R9.reuse, R20 ;  /* 0x0000001409157220 */ /* 0x040fe20000410000 */
[-C--:B------:R-:W-:Y:S01]  /*8150*/  FMUL.FTZ R9, R9, R13.reuse ;  /* 0x0000000d09097220 */ /* 0x080fe20000410000 */
[C---:B------:R-:W-:Y:S01]  /*8160*/  FMUL.FTZ R25, R7.reuse, R14 ;  /* 0x0000000e07197220 */ /* 0x040fe20000410000 */
[----:B------:R-:W-:Y:S02]  /*8170*/  IMAD.U32 R3, R4, 0x10000, RZ ;  /* 0x0001000004037824 */ /* 0x000fe400078e00ff */
[C---:B------:R-:W-:Y:S01]  /*8180*/  FFMA.FTZ R21, R8.reuse, R13, -R21 ;  /* 0x0000000d08157223 */ /* 0x040fe20000010815 */
[----:B------:R-:W-:Y:S01]  /*8190*/  FFMA.FTZ R20, R8, R20, R9 ;  /* 0x0000001408147223 */ /* 0x000fe20000010009 */
[-C--:B------:R-:W-:Y:S01]  /*81a0*/  FMUL.FTZ R9, R7, R12.reuse ;  /* 0x0000000c07097220 */ /* 0x080fe20000410000 */
[----:B------:R-:W-:Y:S01]  /*81b0*/  IMAD.U32 R6, R5, 0x10000, RZ ;  /* 0x0001000005067824 */ /* 0x000fe200078e00ff */
[----:B------:R-:W-:Y:S01]  /*81c0*/  LOP3.LUT R4, R4, 0xffff0000, RZ, 0xc0, !PT ;  /* 0xffff000004047812 */ /* 0x000fe200078ec0ff */
[----:B------:R-:W-:Y:S01]  /*81d0*/  IMAD.U32 R8, R15, 0x10000, RZ ;  /* 0x000100000f087824 */ /* 0x000fe200078e00ff */
[----:B------:R-:W-:Y:S01]  /*81e0*/  LOP3.LUT R5, R5, 0xffff0000, RZ, 0xc0, !PT ;  /* 0xffff000005057812 */ /* 0x000fe200078ec0ff */
[----:B------:R-:W-:Y:S01]  /*81f0*/  IMAD.U32 R7, R11, 0x10000, RZ ;  /* 0x000100000b077824 */ /* 0x000fe200078e00ff */
[----:B------:R-:W-:Y:S01]  /*8200*/  LOP3.LUT R15, R15, 0xffff0000, RZ, 0xc0, !PT ;  /* 0xffff00000f0f7812 */ /* 0x000fe200078ec0ff */
[C---:B------:R-:W-:Y:S01]  /*8210*/  FFMA.FTZ R25, R10.reuse, R12, -R25 ;  /* 0x0000000c0a197223 */ /* 0x040fe20000010819 */
[----:B------:R-:W-:Y:S01]  /*8220*/  LOP3.LUT R11, R11, 0xffff0000, RZ, 0xc0, !PT ;  /* 0xffff00000b0b7812 */ /* 0x000fe200078ec0ff */
[----:B------:R-:W-:Y:S01]  /*8230*/  FFMA.FTZ R14, R10, R14, R9 ;  /* 0x0000000e0a0e7223 */ /* 0x000fe20000010009 */
[CC--:B------:R-:W-:Y:S01]  /*8240*/  FMUL.FTZ R10, R4.reuse, R8.reuse ;  /* 0x00000008040a7220 */ /* 0x0c0fe20000410000 */
        /* <DEDUP_REMOVED lines=13> */
.L_x_5244:
[----:B------:R-:W0:Y:S01]  /*8320*/  S2R R0, SR_TID.X ;  /* 0x0000000000007919 */ /* 0x000e220000002100 */
[----:B------:R-:W1:Y:S01]  /*8330*/  LDC R21, c[0x0][0x448] ;  /* 0x00011200ff157b82 */ /* 0x000e620000000800 */
[----:B------:R-:W-:Y:S01]  /*8340*/  ULDC.64 UR4, c[0x0][0x3f8] ;  /* 0x0000fe0000047ab9 */ /* 0x000fe20000000a00 */
[----:B------:R-:W-:Y:S01]  /*8350*/  ULDC.64 UR6, c[0x0][0x408] ;  /* 0x0001020000067ab9 */ /* 0x000fe20000000a00 */
[----:B------:R-:W-:Y:S02]  /*8360*/  IMAD.MOV.U32 R4, RZ, RZ, R26 ;  /* 0x000000ffff047224 */ /* 0x000fe400078e001a */
[----:B------:R-:W-:Y:S02]  /*8370*/  IMAD.MOV.U32 R6, RZ, RZ, R24 ;  /* 0x000000ffff067224 */ /* 0x000fe400078e0018 */
[----:B------:R-:W-:Y:S01]  /*8380*/  IMAD.MOV.U32 R7, RZ, RZ, R31 ;  /* 0x000000ffff077224 */ /* 0x000fe200078e001f */
[----:B-1----:R-:W-:Y:S01]  /*8390*/  ISETP.NE.AND P0, PT, R21, 0x1, PT ;  /* 0x000000011500780c */ /* 0x002fe20003f05270 */
[----:B0-----:R-:W-:-:S05]  /*83a0*/  VIADD R0, R0, 0xffffff80 ;  /* 0xffffff8000007836 */ /* 0x001fca0000000000 */
[----:B------:R-:W-:-:S07]  /*83b0*/  SHF.R.S32.HI R3, RZ, 0x1f, R0 ;  /* 0x0000001fff037819 */ /* 0x000fce0000011400 */
[----:B------:R-:W0:Y:S01]  /*83c0*/  @P0 LDC R5, c[0x0][0x450] ;  /* 0x00011400ff050b82 */ /* 0x000e220000000800 */
[----:B------:R-:W-:-:S04]  /*83d0*/  LEA.HI R3, R3, R0, RZ, 0x2 ;  /* 0x0000000003037211 */ /* 0x000fc800078f10ff */
[----:B------:R-:W-:-:S05]  /*83e0*/  LOP3.LUT R3, R3, 0xfffffffc, RZ, 0xc0, !PT ;  /* 0xfffffffc03037812 */ /* 0x000fca00078ec0ff */
[----:B------:R-:W-:Y:S02]  /*83f0*/  IMAD.IADD R3, R0, 0x1, -R3 ;  /* 0x0000000100037824 */ /* 0x000fe400078e0a03 */
[----:B------:R-:W1:Y:S02]  /*8400*/  @P0 LDC R0, c[0x0][0x44c] ;  /* 0x00011300ff000b82 */ /* 0x000e640000000800 */
[----:B------:R-:W-:-:S04]  /*8410*/  IMAD R3, R3, 0x40, R41 ;  /* 0x0000004003037824 */ /* 0x000fc800078e0229 */
[----:B-1----:R-:W-:-:S05]  /*8420*/  @P0 IMAD.HI.U32 R0, R3, R0, RZ ;  /* 0x0000000003000227 */ /* 0x002fca00078e00ff */
[----:B0-----:R-:W-:Y:S01]  /*8430*/  @P0 SHF.R.U32.HI R3, RZ, R5, R0 ;  /* 0x00000005ff030219 */ /* 0x001fe20000011600 */
        /* <DEDUP_REMOVED lines=29> */
[----:B--2---:R-:W-:-:S05]  /*8610*/  @!P1 IMAD.X R7, R0, 0x1, R21, P2 ;  /* 0x0000000100079824 */ /* 0x004fca00010e0615 */
[----:B------:R-:W2:Y:S01]  /*8620*/  @!P1 LD.E.128 R8, desc[UR40][R6.64] ;  /* 0x0000002806089980 */ /* 0x000ea2000c101d00 */
[----:B---3--:R-:W-:-:S05]  /*8630*/  @!P1 IADD3 R14, P2, R14, R5, RZ ;  /* 0x000000050e0e9210 */ /* 0x008fca0007f5e0ff */
[----:B----4-:R-:W-:-:S04]  /*8640*/  @!P1 IMAD.X R3, R4, 0x1, R21, P2 ;  /* 0x0000000104039824 */ /* 0x010fc800010e0615 */
[----:B------:R-:W-:-:S05]  /*8650*/  @!P1 IMAD.MOV.U32 R15, RZ, RZ, R3 ;  /* 0x000000ffff0f9224 */ /* 0x000fca00078e0003 */
[----:B------:R0:W3:Y:S01]  /*8660*/  @!P1 LD.E.128 R4, desc[UR40][R14.64] ;  /* 0x000000280e049980 */ /* 0x0000e2000c101d00 */
[----:B------:R-:W-:Y:S02]  /*8670*/  CS2R R38, SRZ ;  /* 0x0000000000267805 */ /* 0x000fe4000001ff00 */
[----:B------:R-:W-:Y:S02]  /*8680*/  CS2R R36, SRZ ;  /* 0x0000000000247805 */ /* 0x000fe4000001ff00 */
[----:B------:R-:W-:Y:S01]  /*8690*/  CS2R R28, SRZ ;  /* 0x00000000001c7805 */ /* 0x000fe2000001ff00 */
[----:B------:R-:W1:Y:S01]  /*86a0*/  SHFL.IDX PT, R24, R24, 0x1, 0x1c1f ;  /* 0x003c1f0018187f89 */ /* 0x000e6200000e0000 */
[----:B------:R-:W-:-:S03]  /*86b0*/  CS2R R20, SRZ ;  /* 0x0000000000147805 */ /* 0x000fc6000001ff00 */
[----:B0-----:R0:W4:Y:S01]  /*86c0*/  SHFL.IDX PT, R14, R27, 0x1, 0x1c1f ;  /* 0x003c1f001b0e7f89 */ /* 0x00112200000e0000 */
[----:B--2---:R-:W-:Y:S02]  /*86d0*/  @!P1 IMAD.MOV.U32 R38, RZ, RZ, R8 ;  /* 0x000000ffff269224 */ /* 0x004fe400078e0008 */
[----:B------:R-:W-:Y:S02]  /*86e0*/  @!P1 IMAD.MOV.U32 R39, RZ, RZ, R9 ;  /* 0x000000ffff279224 */ /* 0x000fe400078e0009 */
[----:B------:R-:W-:Y:S02]  /*86f0*/  IMAD.MOV.U32 R0, RZ, RZ, R38 ;  /* 0x000000ffff007224 */ /* 0x000fe400078e0026 */
[----:B------:R-:W-:Y:S02]  /*8700*/  IMAD.MOV.U32 R3, RZ, RZ, R39 ;  /* 0x000000ffff037224 */ /* 0x000fe400078e0027 */
[----:B------:R-:W-:Y:S01]  /*8710*/  @!P1 IMAD.MOV.U32 R36, RZ, RZ, R10 ;  /* 0x000000ffff249224 */ /* 0x000fe200078e000a */
[----:B------:R-:W-:Y:S01]  /*8720*/  PRMT R32, R32, 0x5410, R0 ;  /* 0x0000541020207816 */ /* 0x000fe20000000000 */
[----:B------:R-:W-:Y:S01]  /*8730*/  @!P1 IMAD.MOV.U32 R37, RZ, RZ, R11 ;  /* 0x000000ffff259224 */ /* 0x000fe200078e000b */
[----:B------:R-:W-:Y:S01]  /*8740*/  PRMT R45, R45, 0x5410, R3 ;  /* 0x000054102d2d7816 */ /* 0x000fe20000000003 */
[----:B------:R0:W2:Y:S01]  /*8750*/  SHFL.IDX PT, R0, R26, 0x1, 0x1c1f ;  /* 0x003c1f001a007f89 */ /* 0x0000a200000e0000 */
[----:B------:R-:W-:-:S02]  /*8760*/  IMAD.MOV.U32 R8, RZ, RZ, R36 ;  /* 0x000000ffff087224 */ /* 0x000fc400078e0024 */
[----:B---3--:R-:W-:Y:S01]  /*8770*/  @!P1 IMAD.MOV.U32 R28, RZ, RZ, R4 ;  /* 0x000000ffff1c9224 */ /* 0x008fe200078e0004 */
[----:B------:R0:W3:Y:S01]  /*8780*/  SHFL.IDX PT, R3, R25, 0x1, 0x1c1f ;  /* 0x003c1f0019037f89 */ /* 0x0000e200000e0000 */
[----:B------:R-:W-:Y:S01]  /*8790*/  @!P1 IMAD.MOV.U32 R29, RZ, RZ, R5 ;  /* 0x000000ffff1d9224 */ /* 0x000fe200078e0005 */
[----:B------:R-:W-:Y:S01]  /*87a0*/  PRMT R31, R8, 0x7610, R31 ;  /* 0x00007610081f7816 */ /* 0x000fe2000000001f */
[----:B------:R-:W-:Y:S02]  /*87b0*/  @!P1 IMAD.MOV.U32 R20, RZ, RZ, R6 ;  /* 0x000000ffff149224 */ /* 0x000fe400078e0006 */
[----:B------:R-:W-:Y:S02]  /*87c0*/  @!P1 IMAD.MOV.U32 R21, RZ, RZ, R7 ;  /* 0x000000ffff159224 */ /* 0x000fe400078e0007 */
[----:B------:R-:W-:Y:S02]  /*87d0*/  IMAD.MOV.U32 R4, RZ, RZ, R28 ;  /* 0x000000ffff047224 */ /* 0x000fe400078e001c */
[----:B------:R-:W-:-:S02]  /*87e0*/  IMAD.MOV.U32 R5, RZ, RZ, R29 ;  /* 0x000000ffff057224 */ /* 0x000fc400078e001d */
[----:B------:R-:W-:Y:S02]  /*87f0*/  IMAD.MOV.U32 R6, RZ, RZ, R20 ;  /* 0x000000ffff067224 */ /* 0x000fe400078e0014 */
[----:B------:R-:W-:Y:S01]  /*8800*/  IMAD.MOV.U32 R9, RZ, RZ, R37 ;  /* 0x000000ffff097224 */ /* 0x000fe200078e0025 */
[----:B------:R-:W-:Y:S01]  /*8810*/  PRMT R31, R31, 0x5410, R5 ;  /* 0x000054101f1f7816 */ /* 0x000fe20000000005 */
[----:B------:R-:W-:Y:S01]  /*8820*/  IMAD.MOV.U32 R7, RZ, RZ, R21 ;  /* 0x000000ffff077224 */ /* 0x000fe200078e0015 */
[----:B------:R-:W-:Y:S02]  /*8830*/  PRMT R44, R4, 0x5410, R6 ;  /* 0x00005410042c7816 */ /* 0x000fe40000000006 */
[----:B------:R-:W-:Y:S02]  /*8840*/  CS2R R4, SRZ ;  /* 0x0000000000047805 */ /* 0x000fe4000001ff00 */
[----:B------:R-:W-:Y:S02]  /*8850*/  PRMT R32, R9, 0x7610, R32 ;  /* 0x0000761009207816 */ /* 0x000fe40000000020 */
[----:B012-4-:R-:W-:-:S07]  /*8860*/  PRMT R45, R7, 0x7610, R45 ;  /* 0x00007610072d7816 */ /* 0x017fce000000002d */
.L_x_5501:
        /* <DEDUP_REMOVED lines=18> */
[-C--:B---3--:R-:W-:Y:S02]  /*8990*/  IADD3 R8, P1, R3, R4.reuse, RZ ;  /* 0x0000000403087210 */ /* 0x088fe40007f3e0ff */
[----:B------:R-:W-:-:S03]  /*89a0*/  IADD3 R4, P2, R14, R4, RZ ;  /* 0x000000040e047210 */ /* 0x000fc60007f5e0ff */
[--C-:B------:R-:W-:Y:S02]  /*89b0*/  IMAD.X R9, R0, 0x1, R5.reuse, P1 ;  /* 0x0000000100097824 */ /* 0x100fe400008e0605 */
[----:B------:R-:W-:-:S04]  /*89c0*/  IMAD.X R5, R24, 0x1, R5, P2 ;  /* 0x0000000118057824 */ /* 0x000fc800010e0605 */
[----:B------:R-:W5:Y:S04]  /*89d0*/  LD.E.128 R8, desc[UR40][R8.64] ;  /* 0x0000002808087980 */ /* 0x000f68000c101d00 */
[----:B------:R-:W5:Y:S02]  /*89e0*/  LD.E.128 R4, desc[UR40][R4.64] ;  /* 0x0000002804047980 */ /* 0x000f64000c101d00 */
.L_x_5262:
[----:B------:R-:W-:Y:S05]  /*89f0*/  BSYNC B1 ;  /* 0x0000000000017941 */ /* 0x000fea0003800000 */
.L_x_5261:
[----:B------:R-:W0:Y:S01]  /*8a00*/  SYNCS.PHASECHK.TRANS64.TRYWAIT P1, [R19+URZ+0x22800], R12 ;  /* 0x0228000c130075a7 */ /* 0x000e22000802017f */
[----:B---3--:R-:W-:Y:S01]  /*8a10*/  VIADDMNMX R3, R30, -R223, 0x80, PT ;  /* 0x000000801e037446 */ /* 0x008fe200038009df */
[C---:B------:R-:W-:Y:S01]  /*8a20*/  VIADD R14, R206.reuse, 0x40 ;  /* 0x00000040ce0e7836 */ /* 0x040fe20000000000 */
[----:B------:R-:W-:Y:S01]  /*8a30*/  BSSY B1, `(.L_x_5263) ;  /* 0x0000010000017945 */ /* 0x000fe20003800000 */
[----:B-----5:R-:W-:Y:S01]  /*8a40*/  IMAD.MOV.U32 R0, RZ, RZ, R4 ;  /* 0x000000ffff007224 */ /* 0x020fe200078e0004 */
[-C--:B------:R-:W-:Y:S01]  /*8a50*/  ISETP.GE.OR P2, PT, R206, R3.reuse, P0 ;  /* 0x00000003ce00720c */ /* 0x080fe20000746670 */
[----:B------:R-:W-:Y:S01]  /*8a60*/  IMAD.MOV.U32 R13, RZ, RZ, R5 ;  /* 0x000000ffff0d7224 */ /* 0x000fe200078e0005 */
[----:B------:R-:W-:Y:S01]  /*8a70*/  ISETP.GE.OR P0, PT, R14, R3, P0 ;  /* 0x000000030e00720c */ /* 0x000fe20000706670 */
[----:B------:R-:W-:Y:S02]  /*8a80*/  IMAD.MOV.U32 R3, RZ, RZ, R7 ;  /* 0x000000ffff037224 */ /* 0x000fe400078e0007 */
[----:B------:R-:W-:Y:S01]  /*8a90*/  IMAD.MOV.U32 R14, RZ, RZ, R9 ;  /* 0x000000ffff0e7224 */ /* 0x000fe200078e0009 */
[----:B------:R-:W-:Y:S01]  /*8aa0*/  PRMT R49, R13, 0x5410, R0 ;  /* 0x000054100d317816 */ /* 0x000fe20000000000 */
[----:B------:R-:W-:-:S02]  /*8ab0*/  IMAD.MOV.U32 R0, RZ, RZ, R6 ;  /* 0x000000ffff007224 */ /* 0x000fc400078e0006 */
[----:B------:R-:W-:Y:S01]  /*8ac0*/  IMAD.MOV.U32 R13, RZ, RZ, R8 ;  /* 0x000000ffff0d7224 */ /* 0x000fe200078e0008 */
[----:B------:R-:W-:Y:S01]  /*8ad0*/  PRMT R52, R14, 0x7610, R52 ;  /* 0x000076100e347816 */ /* 0x000fe20000000034 */
[----:B------:R-:W-:Y:S01]  /*8ae0*/  IMAD.MOV.U32 R53, RZ, RZ, R10 ;  /* 0x000000ffff357224 */ /* 0x000fe200078e000a */
[----:B------:R-:W-:Y:S01]  /*8af0*/  PRMT R50, R0, 0x5410, R3 ;  /* 0x0000541000327816 */ /* 0x000fe20000000003 */
[----:B------:R-:W-:Y:S01]  /*8b00*/  IMAD.MOV.U32 R54, RZ, RZ, R11 ;  /* 0x000000ffff367224 */ /* 0x000fe200078e000b */
[----:B------:R-:W-:Y:S01]  /*8b10*/  PRMT R51, R13, 0x7610, R51 ;  /* 0x000076100d337816 */ /* 0x000fe20000000033 */
[----:B0-----:R-:W-:Y:S06]  /*8b20*/  @!P1 BRA `(.L_x_5264) ;  /* 0x0000013000009947 */ /* 0x001fec0003800000 */
.L_x_5502:
[----:B------:R-:W-:Y:S05]  /*8b30*/  BSYNC B1 ;  /* 0x0000000000017941 */ /* 0x000fea0003800000 */
.L_x_5263:
[----:B------:R-:W-:Y:S04]  /*8b40*/  BSSY B1, `(.L_x_5265) ;  /* 0x0000070000017945 */ /* 0x000fe80003800000 */
[----:B------:R-:W-:Y:S05]  /*8b50*/  @P2 BRA `(.L_x_5266) ;  /* 0x0000000400b82947 */ /* 0x000fea0003800000 */
[----:B------:R-:W2:Y:S01]  /*8b60*/  LDL R0, [R1+0x40] ;  /* 0x0000400001007983 */ /* 0x000ea20000100800 */
[----:B------:R-:W-:Y:S02]  /*8b70*/  SHF.R.U64 R34, R38, 0x10, R39 ;  /* 0x0000001026227819 */ /* 0x000fe40000001227 */
[--C-:B------:R-:W-:Y:S01]  /*8b80*/  SHF.R.U64 R38, R36, 0x10, R37.reuse ;  /* 0x0000001024267819 */ /* 0x100fe20000001225 */
[----:B------:R-:W1:Y:S01]  /*8b90*/  S2R R3, SR_TID.X ;  /* 0x0000000000037919 */ /* 0x000e620000002100 */
[----:B------:R-:W-:Y:S02]  /*8ba0*/  SHF.R.U32.HI R37, RZ, 0x10, R37 ;  /* 0x00000010ff257819 */ /* 0x000fe40000011625 */
[----:B------:R-:W-:Y:S02]  /*8bb0*/  PRMT R34, R32, 0x5432, R34 ;  /* 0x0000543220227816 */ /* 0x000fe40000000022 */
[----:B------:R-:W-:Y:S02]  /*8bc0*/  SHF.R.U32.HI R40, RZ, 0x10, R29 ;  /* 0x00000010ff287819 */ /* 0x000fe4000001161d */
[----:B------:R-:W-:-:S02]  /*8bd0*/  SHF.R.U32.HI R43, RZ, 0x10, R21 ;  /* 0x00000010ff2b7819 */ /* 0x000fc40000011615 */
[----:B------:R-:W-:Y:S01]  /*8be0*/  PRMT R32, R32, 0x5410, R37 ;  /* 0x0000541020207816 */ /* 0x000fe20000000025 */
[----:B------:R-:W-:Y:S01]  /*8bf0*/  IMAD.U32 R37, R34, 0x10000, RZ ;  /* 0x0001000022257824 */ /* 0x000fe200078e00ff */
[----:B------:R-:W-:Y:S02]  /*8c00*/  PRMT R40, R31, 0x5432, R40 ;  /* 0x000054321f287816 */ /* 0x000fe40000000028 */
[----:B------:R-:W-:Y:S02]  /*8c10*/  PRMT R43, R45, 0x5410, R43 ;  /* 0x000054102d2b7816 */ /* 0x000fe4000000002b */
[----:B------:R-:W-:Y:S02]  /*8c20*/  SHF.R.U64 R42, R20, 0x10, R21 ;  /* 0x00000010142a7819 */ /* 0x000fe40000001215 */
[----:B------:R-:W-:Y:S02]  /*8c30*/  LOP3.LUT R34, R34, 0xffff0000, RZ, 0xc0, !PT ;  /* 0xffff000022227812 */ /* 0x000fe400078ec0ff */
[----:B------:R-:W-:-:S02]  /*8c40*/  PRMT R42, R44, 0x5432, R42 ;  /* 0x000054322c2a7816 */ /* 0x000fc4000000002a */
[----:B------:R-:W-:Y:S01]  /*8c50*/  PRMT R38, R31, 0x5410, R38 ;  /* 0x000054101f267816 */ /* 0x000fe20000000026 */
[----:B-1----:R-:W-:-:S05]  /*8c60*/  VIADD R3, R3, 0xffffff80 ;  /* 0xffffff8003037836 */ /* 0x002fca0000000000 */
[----:B------:R-:W-:-:S04]  /*8c70*/  SHF.R.S32.HI R14, RZ, 0x1f, R3 ;  /* 0x0000001fff0e7819 */ /* 0x000fc80000011403 */
[----:B------:R-:W-:Y:S01]  /*8c80*/  LEA.HI R14, R14, R3, RZ, 0x5 ;  /* 0x000000030e0e7211 */ /* 0x000fe200078f28ff */
[----:B------:R-:W-:-:S03]  /*8c90*/  IMAD.IADD R3, R16, 0x1, R35 ;  /* 0x0000000110037824 */ /* 0x000fc600078e0223 */
[----:B------:R-:W-:Y:S01]  /*8ca0*/  SHF.R.S32.HI R14, RZ, 0x5, R14 ;  /* 0x00000005ff0e7819 */ /* 0x000fe2000001140e */
[----:B--2---:R-:W-:-:S05]  /*8cb0*/  IMAD.SHL.U32 R0, R0, 0x40, RZ ;  /* 0x0000004000007824 */ /* 0x004fca00078e00ff */
[----:B0-----:R-:W-:-:S04]  /*8cc0*/  LOP3.LUT R12, R0, 0x1c0, RZ, 0xc0, !PT ;  /* 0x000001c0000c7812 */ /* 0x001fc800078ec0ff */
        /* <DEDUP_REMOVED lines=8> */
[----:B------:R-:W0:Y:S01]  /*8d50*/  LDS.128 R12, [R46+0x18400] ;  /* 0x018400002e0c7984 */ /* 0x000e220000000c00 */
[----:B------:R-:W-:Y:S01]  /*8d60*/  IMAD R48, R0, 0x2, R19 ;  /* 0x0000000200307824 */ /* 0x000fe200078e0213 */
[----:B------:R-:W-:Y:S02]  /*8d70*/  SHF.R.U32.HI R0, RZ, 0x10, R39 ;  /* 0x00000010ff007819 */ /* 0x000fe40000011627 */
[----:B------:R-:W-:Y:S02]  /*8d80*/  SHF.R.U64 R39, R28, 0x10, R29 ;  /* 0x000000101c277819 */ /* 0x000fe4000000121d */
[----:B------:R-:W1:Y:S01]  /*8d90*/  LDS.128 R24, [R48+0x18400] ;  /* 0x0184000030187984 */ /* 0x000e620000000c00 */
[----:B------:R-:W-:Y:S02]  /*8da0*/  PRMT R36, R45, 0x5432, R0 ;  /* 0x000054322d247816 */ /* 0x000fe40000000000 */
[----:B------:R-:W-:-:S05]  /*8db0*/  PRMT R39, R44, 0x5410, R39 ;  /* 0x000054102c277816 */ /* 0x000fca0000000027 */
        /* <DEDUP_REMOVED lines=16> */
[C---:B------:R-:W-:Y:S01]  /*8ec0*/  FFMA.FTZ R45, R0.reuse, R37, -R45 ;  /* 0x00000025002d7223 */ /* 0x040fe2000001082d */
[----:B------:R-:W-:Y:S01]  /*8ed0*/  FFMA.FTZ R47, R0, R41, R47 ;  /* 0x00000029002f7223 */ /* 0x000fe2000001002f */
[----:B------:R-:W-:Y:S02]  /*8ee0*/  IMAD.U32 R0, R36, 0x10000, RZ ;  /* 0x0001000024007824 */ /* 0x000fe400078e00ff */
[C---:B------:R-:W-:Y:S01]  /*8ef0*/  FMUL.FTZ R37, R29.reuse, R28 ;  /* 0x0000001c1d257220 */ /* 0x040fe20000410000 */
[----:B------:R-:W-:Y:S01]  /*8f00*/  FMUL.FTZ R24, R24, R34 ;  /* 0x0000002218187220 */ /* 0x000fe20000410000 */
[----:B------:R-:W-:Y:S01]  /*8f10*/  LOP3.LUT R40, R40, 0xffff0000, RZ, 0xc0, !PT ;  /* 0xffff000028287812 */ /* 0x000fe200078ec0ff */
[----:B------:R-:W-:Y:S01]  /*8f20*/  FMUL.FTZ R29, R29, R0 ;  /* 0x000000001d1d7220 */ /* 0x000fe20000410000 */
[----:B------:R-:W-:Y:S01]  /*8f30*/  LOP3.LUT R36, R36, 0xffff0000, RZ, 0xc0, !PT ;  /* 0xffff000024247812 */ /* 0x000fe200078ec0ff */
[C---:B------:R-:W-:Y:S01]  /*8f40*/  FFMA.FTZ R44, R3.reuse, R34, -R44 ;  /* 0x00000022032c7223 */ /* 0x040fe2000001082c */
[----:B------:R-:W-:Y:S01]  /*8f50*/  FFMA.FTZ R24, R3, R39, R24 ;  /* 0x0000002703187223 */ /* 0x000fe20000010018 */
[----:B------:R-:W-:Y:S01]  /*8f60*/  FFMA.FTZ R28, R12, R28, R29 ;  /* 0x0000001c0c1c7223 */ /* 0x000fe2000001001d */
[----:B------:R-:W-:-:S02]  /*8f70*/  IMAD.U32 R30, R26, 0x10000, RZ ;  /* 0x000100001a1e7824 */ /* 0x000fc400078e00ff */
[----:B------:R-:W-:Y:S01]  /*8f80*/  FFMA.FTZ R37, R12, R0, -R37 ;  /* 0x000000000c257223 */ /* 0x000fe20000010825 */
[----:B------:R-:W-:Y:S01]  /*8f90*/  SHF.L.U32 R3, R38, 0x10, RZ ;  /* 0x0000001026037819 */ /* 0x000fe200000006ff */
[----:B------:R-:W-:Y:S02]  /*8fa0*/  IMAD.U32 R29, R42, 0x10000, RZ ;  /* 0x000100002a1d7824 */ /* 0x000fe400078e00ff */
[C---:B------:R-:W-:Y:S01]  /*8fb0*/  FMUL.FTZ R0, R25.reuse, R40 ;  /* 0x0000002819007220 */ /* 0x040fe20000410000 */
[-C--:B------:R-:W-:Y:S01]  /*8fc0*/  FMUL.FTZ R34, R25, R36.reuse ;  /* 0x0000002419227220 */ /* 0x080fe20000410000 */
[----:B------:R-:W-:Y:S02]  /*8fd0*/  IMAD.U32 R31, R27, 0x10000, RZ ;  /* 0x000100001b1f7824 */ /* 0x000fe400078e00ff */
[C---:B------:R-:W-:Y:S01]  /*8fe0*/  FMUL.FTZ R39, R30.reuse, R29 ;  /* 0x0000001d1e277220 */ /* 0x040fe20000410000 */
[----:B------:R-:W-:Y:S02]  /*8ff0*/  IMAD.U32 R12, R43, 0x10000, RZ ;  /* 0x000100002b0c7824 */ /* 0x000fe400078e00ff */
[C---:B------:R-:W-:Y:S01]  /*9000*/  FFMA.FTZ R36, R13.reuse, R36, -R0 ;  /* 0x000000240d247223 */ /* 0x040fe20000010800 */
[----:B------:R-:W-:Y:S01]  /*9010*/  FMUL.FTZ R30, R30, R3 ;  /* 0x000000031e1e7220 */ /* 0x000fe20000410000 */
[----:B------:R-:W-:Y:S01]  /*9020*/  FFMA.FTZ R25, R13, R40, R34 ;  /* 0x000000280d197223 */ /* 0x000fe20000010022 */
[----:B------:R-:W-:-:S02]  /*9030*/  IMAD.U32 R21, R15, 0x10000, RZ ;  /* 0x000100000f157824 */ /* 0x000fc400078e00ff */
[C---:B------:R-:W-:Y:S01]  /*9040*/  FMUL.FTZ R34, R31.reuse, R12 ;  /* 0x0000000c1f227220 */ /* 0x040fe20000410000 */
[----:B------:R-:W-:Y:S02]  /*9050*/  IMAD.U32 R0, R32, 0x10000, RZ ;  /* 0x0001000020007824 */ /* 0x000fe400078e00ff */
[C---:B------:R-:W-:Y:S01]  /*9060*/  FFMA.FTZ R39, R20.reuse, R3, -R39 ;  /* 0x0000000314277223 */ /* 0x040fe20000010827 */
[----:B------:R-:W-:Y:S01]  /*9070*/  FFMA.FTZ R30, R20, R29, R30 ;  /* 0x0000001d141e7223 */ /* 0x000fe2000001001e */
[----:B------:R-:W-:Y:S01]  /*9080*/  LOP3.LUT R26, R26, 0xffff0000, RZ, 0xc0, !PT ;  /* 0xffff00001a1a7812 */ /* 0x000fe200078ec0ff */
[-C--:B------:R-:W-:Y:S01]  /*9090*/  FMUL.FTZ R20, R31, R0.reuse ;  /* 0x000000001f147220 */ /* 0x080fe20000410000 */
[----:B------:R-:W-:Y:S01]  /*90a0*/  FFMA.FTZ R34, R21, R0, -R34 ;  /* 0x0000000015227223 */ /* 0x000fe20000010822 */
[----:B------:R-:W-:Y:S02]  /*90b0*/  LOP3.LUT R13, R42, 0xffff0000, RZ, 0xc0, !PT ;  /* 0xffff00002a0d7812 */ /* 0x000fe400078ec0ff */
[----:B------:R-:W-:Y:S01]  /*90c0*/  LOP3.LUT R27, R27, 0xffff0000, RZ, 0xc0, !PT ;  /* 0xffff00001b1b7812 */ /* 0x000fe200078ec0ff */
[----:B------:R-:W-:Y:S01]  /*90d0*/  FFMA.FTZ R29, R21, R12, R20 ;  /* 0x0000000c151d7223 */ /* 0x000fe20000010014 */
[----:B------:R-:W-:Y:S01]  /*90e0*/  LOP3.LUT R0, R43, 0xffff0000, RZ, 0xc0, !PT ;  /* 0xffff00002b007812 */ /* 0x000fe200078ec0ff */
[----:B------:R-:W-:Y:S01]  /*90f0*/  FMUL.FTZ R21, R26, R13 ;  /* 0x0000000d1a157220 */ /* 0x000fe20000410000 */
[----:B------:R-:W-:-:S02]  /*9100*/  LOP3.LUT R3, R38, 0xffff0000, RZ, 0xc0, !PT ;  /* 0xffff000026037812 */ /* 0x000fc400078ec0ff */
[----:B------:R-:W-:Y:S01]  /*9110*/  LOP3.LUT R32, R32, 0xffff0000, RZ, 0xc0, !PT ;  /* 0xffff000020207812 */ /* 0x000fe200078ec0ff */
[----:B------:R-:W-:Y:S01]  /*9120*/  FMUL.FTZ R12, R27, R0 ;  /* 0x000000001b0c7220 */ /* 0x000fe20000410000 */
[----:B------:R-:W-:Y:S01]  /*9130*/  LOP3.LUT R15, R15, 0xffff0000, RZ, 0xc0, !PT ;  /* 0xffff00000f0f7812 */ /* 0x000fe200078ec0ff */
[-C--:B------:R-:W-:Y:S01]  /*9140*/  FMUL.FTZ R26, R26, R3.reuse ;  /* 0x000000031a1a7220 */ /* 0x080fe20000410000 */
[----:B------:R-:W-:Y:S01]  /*9150*/  FFMA.FTZ R20, R14, R3, -R21 ;  /* 0x000000030e147223 */ /* 0x000fe20000010815 */
[-C--:B------:R-:W-:Y:S01]  /*9160*/  FMUL.FTZ R27, R27, R32.reuse ;  /* 0x000000201b1b7220 */ /* 0x080fe20000410000 */
        /* <DEDUP_REMOVED lines=13> */
.L_x_5266:
[----:B------:R-:W-:Y:S05]  /*9240*/  BSYNC B1 ;  /* 0x0000000000017941 */ /* 0x000fea0003800000 */
.L_x_5265:
[----:B------:R-:W-:Y:S01]  /*9250*/  PRMT R3, R54, 0x5410, R53 ;  /* 0x0000541036037816 */ /* 0x000fe20000000035 */
[----:B------:R-:W-:Y:S06]  /*9260*/  @P0 BRA `(.L_x_5257) ;  /* 0x0000000400a80947 */ /* 0x000fec0003800000 */
[----:B01----:R-:W2:Y:S01]  /*9270*/  LDL R12, [R1+0xc] ;  /* 0x00000c00010c7983 */ /* 0x003ea20000100800 */
[C---:B------:R-:W-:Y:S02]  /*9280*/  VIADD R13, R206.reuse, 0x40 ;  /* 0x00000040ce0d7836 */ /* 0x040fe40000000000 */
[----:B------:R-:W-:Y:S01]  /*9290*/  VIADD R14, R206, 0x40 ;  /* 0x00000040ce0e7836 */ /* 0x000fe20000000000 */
[----:B------:R-:W3:Y:S01]  /*92a0*/  LDL R39, [R1+0x4c] ;  /* 0x00004c0001277983 */ /* 0x000ee20000100800 */
[----:B------:R-:W-:Y:S02]  /*92b0*/  IMAD.SHL.U32 R13, R13, 0x40, RZ ;  /* 0x000000400d0d7824 */ /* 0x000fe400078e00ff */
[----:B------:R-:W-:Y:S02]  /*92c0*/  IMAD.SHL.U32 R14, R14, 0x40, RZ ;  /* 0x000000400e0e7824 */ /* 0x000fe400078e00ff */
[----:B------:R-:W-:Y:S01]  /*92d0*/  IMAD.IADD R0, R16, 0x1, R35 ;  /* 0x0000000110007824 */ /* 0x000fe200078e0223 */
[----:B------:R-:W-:-:S02]  /*92e0*/  LOP3.LUT R13, R13, 0x1c0, RZ, 0xc0, !PT ;  /* 0x000001c00d0d7812 */ /* 0x000fc400078ec0ff */
[----:B------:R-:W-:Y:S02]  /*92f0*/  LOP3.LUT R14, R14, 0x1c0, RZ, 0xc0, !PT ;  /* 0x000001c00e0e7812 */ /* 0x000fe400078ec0ff */
[----:B------:R-:W-:Y:S02]  /*9300*/  SHF.R.U32.HI R13, RZ, 0x3, R13 ;  /* 0x00000003ff0d7819 */ /* 0x000fe4000001160d */
[----:B------:R-:W-:-:S04]  /*9310*/  LOP3.LUT R0, R14, 0x38, R0, 0xf8, !PT ;  /* 0x000000380e007812 */ /* 0x000fc800078ef800 */
[----:B------:R-:W-:Y:S02]  /*9320*/  LOP3.LUT R0, R0, R13, RZ, 0x3c, !PT ;  /* 0x0000000d00007212 */ /* 0x000fe400078e3cff */
[----:B------:R-:W-:Y:S02]  /*9330*/  SHF.R.U64 R32, R4, 0x10, R5 ;  /* 0x0000001004207819 */ /* 0x000fe40000001205 */
[--C-:B------:R-:W-:Y:S02]  /*9340*/  SHF.R.U64 R21, R8, 0x10, R9.reuse ;  /* 0x0000001008157819 */ /* 0x100fe40000001209 */
[----:B------:R-:W-:Y:S02]  /*9350*/  PRMT R32, R49, 0x5432, R32 ;  /* 0x0000543231207816 */ /* 0x000fe40000000020 */
[----:B------:R-:W-:Y:S02]  /*9360*/  SHF.R.U32.HI R29, RZ, 0x10, R9 ;  /* 0x00000010ff1d7819 */ /* 0x000fe40000011609 */
[--C-:B------:R-:W-:Y:S01]  /*9370*/  SHF.R.U64 R30, R10, 0x10, R11.reuse ;  /* 0x000000100a1e7819 */ /* 0x100fe2000000120b */
[----:B------:R-:W-:Y:S01]  /*9380*/  IMAD.U32 R34, R32, 0x10000, RZ ;  /* 0x0001000020227824 */ /* 0x000fe200078e00ff */
[----:B------:R-:W-:-:S02]  /*9390*/  SHF.R.U32.HI R31, RZ, 0x10, R11 ;  /* 0x00000010ff1f7819 */ /* 0x000fc4000001160b */
[----:B------:R-:W-:Y:S02]  /*93a0*/  SHF.R.U32.HI R35, RZ, 0x10, R5 ;  /* 0x00000010ff237819 */ /* 0x000fe40000011605 */
[----:B------:R-:W-:Y:S02]  /*93b0*/  PRMT R21, R51, 0x5410, R21 ;  /* 0x0000541033157816 */ /* 0x000fe40000000015 */
[----:B------:R-:W-:Y:S02]  /*93c0*/  SHF.R.U32.HI R38, RZ, 0x10, R7 ;  /* 0x00000010ff267819 */ /* 0x000fe40000011607 */
[----:B------:R-:W-:Y:S01]  /*93d0*/  PRMT R30, R3, 0x5432, R30 ;  /* 0x00005432031e7816 */ /* 0x000fe2000000001e */
[----:B------:R-:W-:Y:S01]  /*93e0*/  IMAD.U32 R28, R21, 0x10000, RZ ;  /* 0x00010000151c7824 */ /* 0x000fe200078e00ff */
[----:B------:R-:W-:Y:S02]  /*93f0*/  PRMT R31, R3, 0x5410, R31 ;  /* 0x00005410031f7816 */ /* 0x000fe4000000001f */
[----:B------:R-:W-:-:S02]  /*9400*/  PRMT R35, R49, 0x5410, R35 ;  /* 0x0000541031237816 */ /* 0x000fc40000000023 */
[----:B------:R-:W-:Y:S02]  /*9410*/  PRMT R29, R52, 0x5410, R29 ;  /* 0x00005410341d7816 */ /* 0x000fe4000000001d */
[----:B------:R-:W-:Y:S01]  /*9420*/  PRMT R38, R50, 0x5432, R38 ;  /* 0x0000543232267816 */ /* 0x000fe20000000026 */
[----:B------:R-:W-:Y:S01]  /*9430*/  IMAD.U32 R36, R35, 0x10000, RZ ;  /* 0x0001000023247824 */ /* 0x000fe200078e00ff */
[----:B------:R-:W-:Y:S02]  /*9440*/  SHF.R.U64 R37, R6, 0x10, R7 ;  /* 0x0000001006257819 */ /* 0x000fe40000001207 */
[----:B------:R-:W-:Y:S02]  /*9450*/  LOP3.LUT R21, R21, 0xffff0000, RZ, 0xc0, !PT ;  /* 0xffff000015157812 */ /* 0x000fe400078ec0ff */
[----:B------:R-:W-:Y:S02]  /*9460*/  PRMT R37, R50, 0x5410, R37 ;  /* 0x0000541032257816 */ /* 0x000fe40000000025 */
[----:B------:R-:W-:Y:S01]  /*9470*/  LOP3.LUT R35, R35, 0xffff0000, RZ, 0xc0, !PT ;  /* 0xffff000023237812 */ /* 0x000fe200078ec0ff */
[----:B--2---:R-:W-:-:S04]  /*9480*/  IMAD.IADD R0, R12, 0x1, R0 ;  /* 0x000000010c007824 */ /* 0x004fc800078e0200 */
[----:B------:R-:W-:Y:S01]  /*9490*/  IMAD R0, R0, 0x2, R19 ;  /* 0x0000000200007824 */ /* 0x000fe200078e0213 */
[----:B---3--:R-:W0:Y:S04]  /*94a0*/  LDS.128 R12, [R39+0x18400] ;  /* 0x01840000270c7984 */ /* 0x008e280000000c00 */
[----:B------:R-:W1:Y:S01]  /*94b0*/  LDS.128 R24, [R0+0x18400] ;  /* 0x0184000000187984 */ /* 0x000e620000000c00 */
[----:B0-----:R-:W-:Y:S02]  /*94c0*/  IMAD.U32 R3, R12, 0x10000, RZ ;  /* 0x000100000c037824 */ /* 0x001fe400078e00ff */
[----:B-1----:R-:W-:-:S04]  /*94d0*/  IMAD.U32 R9, R24, 0x10000, RZ ;  /* 0x0001000018097824 */ /* 0x002fc800078e00ff */
[----:B------:R-:W-:Y:S01]  /*94e0*/  FMUL.FTZ R40, R9, R34 ;  /* 0x0000002209287220 */ /* 0x000fe20000410000 */
[----:B------:R-:W-:Y:S01]  /*94f0*/  IMAD.U32 R11, R25, 0x10000, RZ ;  /* 0x00010000190b7824 */ /* 0x000fe200078e00ff */
[----:B------:R-:W-:Y:S01]  /*9500*/  LOP3.LUT R10, R24, 0xffff0000, RZ, 0xc0, !PT ;  /* 0xffff0000180a7812 */ /* 0x000fe200078ec0ff */
[-C--:B------:R-:W-:Y:S01]  /*9510*/  FMUL.FTZ R42, R9, R28.reuse ;  /* 0x0000001c092a7220 */ /* 0x080fe20000410000 */
[----:B------:R-:W-:Y:S01]  /*9520*/  FFMA.FTZ R40, R3, R28, -R40 ;  /* 0x0000001c03287223 */ /* 0x000fe20000010828 */
[----:B------:R-:W-:Y:S01]  /*9530*/  LOP3.LUT R24, R25, 0xffff0000, RZ, 0xc0, !PT ;  /* 0xffff000019187812 */ /* 0x000fe200078ec0ff */
[----:B------:R-:W-:Y:S02]  /*9540*/  IMAD.U32 R28, R29, 0x10000, RZ ;  /* 0x000100001d1c7824 */ /* 0x000fe400078e00ff */
[----:B------:R-:W-:Y:S02]  /*9550*/  IMAD.U32 R20, R27, 0x10000, RZ ;  /* 0x000100001b147824 */ /* 0x000fe400078e00ff */
[----:B------:R-:W-:-:S02]  /*9560*/  IMAD.U32 R25, R38, 0x10000, RZ ;  /* 0x0001000026197824 */ /* 0x000fc400078e00ff */
[----:B------:R-:W-:Y:S01]  /*9570*/  FMUL.FTZ R44, R11, R36 ;  /* 0x000000240b2c7220 */ /* 0x000fe20000410000 */
[----:B------:R-:W-:Y:S02]  /*9580*/  IMAD.U32 R5, R13, 0x10000, RZ ;  /* 0x000100000d057824 */ /* 0x000fe400078e00ff */
[----:B------:R-:W-:Y:S01]  /*9590*/  FFMA.FTZ R42, R3, R34, R42 ;  /* 0x00000022032a7223 */ /* 0x000fe2000001002a */
[----:B------:R-:W-:Y:S02]  /*95a0*/  IMAD.U32 R3, R31, 0x10000, RZ ;  /* 0x000100001f037824 */ /* 0x000fe400078e00ff */
[-C--:B------:R-:W-:Y:S01]  /*95b0*/  FMUL.FTZ R34, R11, R28.reuse ;  /* 0x0000001c0b227220 */ /* 0x080fe20000410000 */
[----:B------:R-:W-:Y:S02]  /*95c0*/  IMAD.U32 R8, R15, 0x10000, RZ ;  /* 0x000100000f087824 */ /* 0x000fe400078e00ff */
[----:B------:R-:W-:Y:S01]  /*95d0*/  FMUL.FTZ R11, R20, R25 ;  /* 0x00000019140b7220 */ /* 0x000fe20000410000 */
[----:B------:R-:W-:Y:S01]  /*95e0*/  LOP3.LUT R9, R32, 0xffff0000, RZ, 0xc0, !PT ;  /* 0xffff000020097812 */ /* 0x000fe200078ec0ff */
[----:B------:R-:W-:Y:S01]  /*95f0*/  FFMA.FTZ R44, R5, R28, -R44 ;  /* 0x0000001c052c7223 */ /* 0x000fe2000001082c */
[-C--:B------:R-:W-:Y:S01]  /*9600*/  FMUL.FTZ R28, R20, R3.reuse ;  /* 0x00000003141c7220 */ /* 0x080fe20000410000 */
[----:B------:R-:W-:Y:S01]  /*9610*/  LOP3.LUT R4, R12, 0xffff0000, RZ, 0xc0, !PT ;  /* 0xffff00000c047812 */ /* 0x000fe200078ec0ff */
[----:B------:R-:W-:Y:S01]  /*9620*/  FFMA.FTZ R20, R8, R3, -R11 ;  /* 0x0000000308147223 */ /* 0x000fe2000001080b */
[----:B------:R-:W-:Y:S01]  /*9630*/  FMUL.FTZ R3, R10, R9 ;  /* 0x000000090a037220 */ /* 0x000fe20000410000 */
[----:B------:R-:W-:Y:S01]  /*9640*/  LOP3.LUT R12, R13, 0xffff0000, RZ, 0xc0, !PT ;  /* 0xffff00000d0c7812 */ /* 0x000fe200078ec0ff */
[----:B------:R-:W-:Y:S01]  /*9650*/  FFMA.FTZ R34, R5, R36, R34 ;  /* 0x0000002405227223 */ /* 0x000fe20000010022 */
[C---:B------:R-:W-:Y:S01]  /*9660*/  IMAD.U32 R6, R14.reuse, 0x10000, RZ ;  /* 0x000100000e067824 */ /* 0x040fe200078e00ff */
[----:B------:R-:W-:Y:S01]  /*9670*/  LOP3.LUT R7, R14, 0xffff0000, RZ, 0xc0, !PT ;  /* 0xffff00000e077812 */ /* 0x000fe200078ec0ff */
[----:B------:R-:W-:Y:S01]  /*9680*/  IMAD.U32 R13, R26, 0x10000, RZ ;  /* 0x000100001a0d7824 */ /* 0x000fe200078e00ff */
[----:B------:R-:W-:Y:S01]  /*9690*/  LOP3.LUT R14, R15, 0xffff0000, RZ, 0xc0, !PT ;  /* 0xffff00000f0e7812 */ /* 0x000fe200078ec0ff */
[----:B------:R-:W-:-:S02]  /*96a0*/  IMAD.U32 R5, R37, 0x10000, RZ ;  /* 0x0001000025057824 */ /* 0x000fc400078e00ff */
[-C--:B------:R-:W-:Y:S01]  /*96b0*/  FMUL.FTZ R11, R10, R21.reuse ;  /* 0x000000150a0b7220 */ /* 0x080fe20000410000 */
[----:B------:R-:W-:Y:S01]  /*96c0*/  LOP3.LUT R15, R26, 0xffff0000, RZ, 0xc0, !PT ;  /* 0xffff00001a0f7812 */ /* 0x000fe200078ec0ff */
[----:B------:R-:W-:Y:S01]  /*96d0*/  FFMA.FTZ R21, R4, R21, -R3 ;  /* 0x0000001504157223 */ /* 0x000fe20000010803 */
[----:B------:R-:W-:Y:S01]  /*96e0*/  LOP3.LUT R26, R27, 0xffff0000, RZ, 0xc0, !PT ;  /* 0xffff00001b1a7812 */ /* 0x000fe200078ec0ff */
[----:B------:R-:W-:Y:S02]  /*96f0*/  IMAD.U32 R3, R30, 0x10000, RZ ;  /* 0x000100001e037824 */ /* 0x000fe400078e00ff */
[----:B------:R-:W-:Y:S01]  /*9700*/  FMUL.FTZ R27, R13, R5 ;  /* 0x000000050d1b7220 */ /* 0x000fe20000410000 */
        /* <DEDUP_REMOVED lines=9> */
[C---:B------:R-:W-:Y:S01]  /*97a0*/  FMUL.FTZ R6, R15.reuse, R4 ;  /* 0x000000040f067220 */ /* 0x040fe20000410000 */
[----:B------:R-:W-:Y:S01]  /*97b0*/  FFMA.FTZ R28, R8, R25, R28 ;  /* 0x00000019081c7223 */ /* 0x000fe2000001001c */
[-C--:B------:R-:W-:Y:S01]  /*97c0*/  FMUL.FTZ R15, R15, R30.reuse ;  /* 0x0000001e0f0f7220 */ /* 0x080fe20000410000 */
[----:B------:R-:W-:Y:S01]  /*97d0*/  FMUL.FTZ R25, R24, R35 ;  /* 0x0000002318197220 */ /* 0x000fe20000410000 */
[----:B------:R-:W-:Y:S01]  /*97e0*/  FMUL.FTZ R5, R26, R3 ;  /* 0x000000031a057220 */ /* 0x000fe20000410000 */
[----:B------:R-:W-:Y:S01]  /*97f0*/  FMUL.FTZ R24, R24, R29 ;  /* 0x0000001d18187220 */ /* 0x000fe20000410000 */
[----:B------:R-:W-:Y:S01]  /*9800*/  FMUL.FTZ R26, R26, R31 ;  /* 0x0000001f1a1a7220 */ /* 0x000fe20000410000 */
[C---:B------:R-:W-:Y:S01]  /*9810*/  FFMA.FTZ R6, R7.reuse, R30, -R6 ;  /* 0x0000001e07067223 */ /* 0x040fe20000010806 */
[----:B------:R-:W-:Y:S01]  /*9820*/  FFMA.FTZ R15, R7, R4, R15 ;  /* 0x00000004070f7223 */ /* 0x000fe2000001000f */
        /* <DEDUP_REMOVED lines=14> */
.L_x_5257:
[----:B------:R-:W-:Y:S05]  /*9910*/  BSYNC B0 ;  /* 0x0000000000007941 */ /* 0x000fea0003800000 */
.L_x_5243:
        /* <DEDUP_REMOVED lines=8> */
.L_x_5240:
[----:B0123--:R-:W0:Y:S01]  /*99a0*/  S2R R0, SR_TID.X ;  /* 0x0000000000007919 */ /* 0x00fe220000002100 */
[----:B------:R-:W-:Y:S01]  /*99b0*/  ISETP.NE.AND P0, PT, R209, 0x3, PT ;  /* 0x00000003d100780c */ /* 0x000fe20003f05270 */
[----:B------:R-:W-:Y:S05]  /*99c0*/  WARPSYNC.ALL ;  /* 0x0000000000007948 */ /* 0x000fea0003800000 */
[----:B0-----:R-:W-:-:S05]  /*99d0*/  SHF.R.U32.HI R0, RZ, 0x7, R0 ;  /* 0x00000007ff007819 */ /* 0x001fca0000011600 */
[----:B------:R-:W-:-:S05]  /*99e0*/  VIADD R14, R0, 0x8 ;  /* 0x00000008000e7836 */ /* 0x000fca0000000000 */
[----:B------:R0:W-:Y:S06]  /*99f0*/  BAR.SYNC.DEFER_BLOCKING R14, 0x100 ;  /* 0x0004000e0000751d */ /* 0x0001ec0000010000 */
[----:B------:R-:W-:Y:S05]  /*9a00*/  @!P0 BRA `(.L_x_5267) ;  /* 0x0000000000048947 */ /* 0x000fea0003800000 */
[----:B------:R-:W-:Y:S01]  /*9a10*/  BPT.TRAP 0x1 ;  /* 0x000000040000795c */ /* 0x000fe20000300000 */
.L_x_5267:
[----:B------:R-:W-:Y:S01]  /*9a20*/  IMAD R9, R22, 0x8, R19 ;  /* 0x0000000816097824 */ /* 0x000fe200078e0213 */
[----:B------:R-:W-:-:S04]  /*9a30*/  SHF.L.U32 R72, R207, 0x1f, RZ ;  /* 0x0000001fcf487819 */ /* 0x000fc800000006ff */
[----:B------:R1:W2:Y:S01]  /*9a40*/  SYNCS.PHASECHK.TRANS64.TRYWAIT P1, [R9+URZ+0x22830], R72 ;  /* 0x02283048090075a7 */ /* 0x0002a2000802017f */
[----:B------:R-:W-:Y:S05]  /*9a50*/  @!P0 BRA `(.L_x_5268) ;  /* 0x0000000000048947 */ /* 0x000fea0003800000 */
[----:B------:R-:W-:Y:S01]  /*9a60*/  BPT.TRAP 0x1 ;  /* 0x000000040000795c */ /* 0x000fe20000300000 */
.L_x_5268:
        /* <DEDUP_REMOVED lines=9> */
.L_x_5269:
[----:B------:R-:W-:Y:S01]  /*9b00*/  IMAD R4, R22, 0x300, R222 ;  /* 0x0000030016047824 */ /* 0x000fe200078e02de */
[----:B------:R-:W-:Y:S05]  /*9b10*/  WARPSYNC.ALL ;  /* 0x0000000000007948 */ /* 0x000fea0003800000 */
[----:B------:R-:W-:Y:S01]  /*9b20*/  IMAD.MOV.U32 R5, RZ, RZ, 0x40000040 ;  /* 0x40000040ff057424 */ /* 0x000fe200078e00ff */
[C---:B------:R-:W-:Y:S01]  /*9b30*/  R2UR UR4, R6.reuse ;  /* 0x00000000060472ca */ /* 0x040fe200000e0000 */
[----:B-----5:R-:W-:Y:S01]  /*9b40*/  WARPGROUP.ARRIVE ;  /* 0x00000000000079c5 */ /* 0x020fe20000000000 */
[----:B------:R-:W-:Y:S01]  /*9b50*/  R2UR UR5, R7 ;  /* 0x00000000070572ca */ /* 0x000fe200000e0000 */
[----:B------:R-:W-:Y:S01]  /*9b60*/  VIADD R20, R6, 0x2 ;  /* 0x0000000206147836 */ /* 0x000fe20000000000 */
[C---:B------:R-:W-:Y:S01]  /*9b70*/  R2UR UR6, R4.reuse ;  /* 0x00000000040672ca */ /* 0x040fe200000e0000 */
[----:B------:R-:W-:Y:S01]  /*9b80*/  VIADD R10, R4, 0x2 ;  /* 0x00000002040a7836 */ /* 0x000fe20000000000 */
[----:B------:R-:W-:Y:S01]  /*9b90*/  R2UR UR7, R5 ;  /* 0x00000000050772ca */ /* 0x000fe200000e0000 */
[----:B------:R-:W-:Y:S01]  /*9ba0*/  IMAD.MOV.U32 R21, RZ, RZ, 0x40000040 ;  /* 0x40000040ff157424 */ /* 0x000fe200078e00ff */
[----:B------:R-:W3:Y:S01]  /*9bb0*/  S2R R0, SR_TID.X ;  /* 0x0000000000007919 */ /* 0x000ee20000002100 */
[----:B------:R-:W-:-:S02]  /*9bc0*/  IMAD.MOV.U32 R11, RZ, RZ, 0x40000040 ;  /* 0x40000040ff0b7424 */ /* 0x000fc400078e00ff */
[----:B------:R-:W-:Y:S02]  /*9bd0*/  VIADD R12, R6, 0x4 ;  /* 0x00000004060c7836 */ /* 0x000fe40000000000 */
[----:B------:R-:W-:Y:S02]  /*9be0*/  IMAD.MOV.U32 R13, RZ, RZ, 0x40000040 ;  /* 0x40000040ff0d7424 */ /* 0x000fe400078e00ff */
[----:B------:R-:W-:-:S04]  /*9bf0*/  IMAD.MOV.U32 R5, RZ, RZ, 0x40000040 ;  /* 0x40000040ff057424 */ /* 0x000fc800078e00ff */
        /* <DEDUP_REMOVED lines=8> */
[----:B---3--:R-:W-:-:S04]  /*9c80*/  SHF.R.U32.HI R0, RZ, 0x7, R0 ;  /* 0x00000007ff007819 */ /* 0x008fc80000011600 */
[----:B------:R-:W-:Y:S01]  /*9c90*/  IADD3 R212, -R0, 0xb, RZ ;  /* 0x0000000b00d47810 */ /* 0x000fe20007ffe1ff */
[----:B------:R-:W-:Y:S02]  /*9ca0*/  WARPGROUP.DEPBAR.LE gsb0, 0x0 ;  /* 0x00008000000079c5 */ /* 0x000fe40000010000 */
[----:B------:R-:W-:-:S06]  /*9cb0*/  WARPGROUP.ARRIVE ;  /* 0x00000000000079c5 */ /* 0x000fcc0000000000 */
[----:B------:R-:W-:Y:S01]  /*9cc0*/  HGMMA.64x96x16.F32.BF16 R24, gdesc[UR4], R24, gsb0 ;  /* 0x01600000041879f0 */ /* 0x000fe20008001818 */
[----:B------:R-:W-:Y:S02]  /*9cd0*/  R2UR UR4, R12 ;  /* 0x000000000c0472ca */ /* 0x000fe400000e0000 */
[----:B------:R-:W-:Y:S02]  /*9ce0*/  R2UR UR5, R13 ;  /* 0x000000000d0572ca */ /* 0x000fe400000e0000 */
[----:B------:R-:W-:Y:S01]  /*9cf0*/  R2UR UR6, R10 ;  /* 0x000000000a0672ca */ /* 0x000fe200000e0000 */
[----:B------:R-:W-:Y:S01]  /*9d00*/  VIADD R10, R6, 0x6 ;  /* 0x00000006060a7836 */ /* 0x000fe20000000000 */
[----:B------:R-:W-:Y:S01]  /*9d10*/  R2UR UR7, R11 ;  /* 0x000000000b0772ca */ /* 0x000fe200000e0000 */
[----:B------:R-:W-:Y:S01]  /*9d20*/  IMAD.MOV.U32 R11, RZ, RZ, 0x40000040 ;  /* 0x40000040ff0b7424 */ /* 0x000fe200078e00ff */
[----:B------:R-:W-:Y:S02]  /*9d30*/  WARPGROUP.DEPBAR.LE gsb0, 0x0 ;  /* 0x00008000000079c5 */ /* 0x000fe40000010000 */
[----:B------:R-:W-:-:S09]  /*9d40*/  WARPGROUP.ARRIVE ;  /* 0x00000000000079c5 */ /* 0x000fd20000000000 */
        /* <DEDUP_REMOVED lines=12> */
.L_x_5271:
[----:B------:R-:W4:Y:S01]  /*9e10*/  LDL R0, [R1+0x10] ;  /* 0x0000100001007983 */ /* 0x000f220000100800 */
[----:B------:R-:W5:Y:S03]  /*9e20*/  LDC R3, c[0x0][0x448] ;  /* 0x00011200ff037b82 */ /* 0x000f660000000800 */
[----:B------:R-:W2:Y:S04]  /*9e30*/  LDL R8, [R1+0x4] ;  /* 0x0000040001087983 */ /* 0x000ea80000100800 */
[----:B------:R-:W3:Y:S01]  /*9e40*/  LDL R5, [R1+0x18] ;  /* 0x0000180001057983 */ /* 0x000ee20000100800 */
[----:B------:R-:W-:Y:S01]  /*9e50*/  LOP3.LUT R23, R23, 0xfffffff7, RZ, 0xc0, !PT ;  /* 0xfffffff717177812 */ /* 0x000fe200078ec0ff */
[----:B------:R-:W-:Y:S01]  /*9e60*/  ULDC UR4, c[0x0][0x988] ;  /* 0x0002620000047ab9 */ /* 0x000fe20000000800 */
[----:B------:R-:W0:Y:S01]  /*9e70*/  S2R R75, SR_CgaCtaId ;  /* 0x00000000004b7919 */ /* 0x000e220000008800 */
[----:B-----5:R-:W-:-:S13]  /*9e80*/  ISETP.NE.AND P1, PT, R3, 0x1, PT ;  /* 0x000000010300780c */ /* 0x020fda0003f25270 */
[----:B------:R-:W5:Y:S01]  /*9e90*/  @P1 LDC R3, c[0x0][0x44c] ;  /* 0x00011300ff031b82 */ /* 0x000f620000000800 */
[----:B------:R-:W-:-:S07]  /*9ea0*/  @P1 LOP3.LUT R23, R23, 0x8, RZ, 0xfc, !PT ;  /* 0x0000000817171812 */ /* 0x000fce00078efcff */
[----:B------:R-:W1:Y:S01]  /*9eb0*/  @P1 LDC R4, c[0x0][0x450] ;  /* 0x00011400ff041b82 */ /* 0x000e620000000800 */
[----:B----4-:R-:W-:-:S04]  /*9ec0*/  IMAD.IADD R0, R0, 0x1, R223 ;  /* 0x0000000100007824 */ /* 0x010fc800078e02df */
[----:B-----5:R-:W-:-:S05]  /*9ed0*/  @P1 IMAD.HI.U32 R3, R0, R3, RZ ;  /* 0x0000000300031227 */ /* 0x020fca00078e00ff */
[----:B-1----:R-:W-:Y:S01]  /*9ee0*/  @P1 SHF.R.U32.HI R0, RZ, R4, R3 ;  /* 0x00000004ff001219 */ /* 0x002fe20000011603 */
[----:B--2---:R-:W-:-:S04]  /*9ef0*/  IMAD R3, R172, -0x60, R8 ;  /* 0xffffffa0ac037824 */ /* 0x004fc800078e0208 */
[----:B------:R-:W1:Y:S01]  /*9f00*/  SHFL.IDX PT, R4, R0, 0x1, 0x1c1f ;  /* 0x003c1f0000047f89 */ /* 0x000e6200000e0000 */
[----:B------:R-:W-:-:S03]  /*9f10*/  VIADD R3, R3, 0x60 ;  /* 0x0000006003037836 */ /* 0x000fc60000000000 */
[----:B------:R-:W2:Y:S01]  /*9f20*/  SHFL.IDX PT, R0, R0, RZ, 0x1c1f ;  /* 0x001c1fff00007589 */ /* 0x000ea200000e0000 */
[----:B---3--:R-:W-:-:S05]  /*9f30*/  IMAD R3, R5, -0x2, R3 ;  /* 0xfffffffe05037824 */ /* 0x008fca00078e0203 */
[----:B------:R-:W-:-:S04]  /*9f40*/  IADD3 R8, -R220, 0x1, R3 ;  /* 0x00000001dc087810 */ /* 0x000fc80007ffe103 */
        /* <DEDUP_REMOVED lines=58> */
[C---:B------:R-:W-:Y:S02]  /*a2f0*/  ISETP.GT.AND P2, PT, R5.reuse, 0x50, PT ;  /* 0x000000500500780c */ /* 0x040fe40003f44270 */
[----:B------:R-:W-:Y:S02]  /*a300*/  FMNMX.FTZ R15, R62, R15, !PT ;  /* 0x0000000f3e0f7209 */ /* 0x000fe40007810000 */
[----:B------:R-:W-:-:S02]  /*a310*/  ISETP.GT.AND P1, PT, R5, 0x51, PT ;  /* 0x000000510500780c */ /* 0x000fc40003f24270 */
[----:B------:R-:W-:Y:S02]  /*a320*/  FSEL R66, R66, -INF , P2 ;  /* 0xff80000042427808 */ /* 0x000fe40001000000 */
[----:B------:R-:W-:Y:S02]  /*a330*/  FMNMX.FTZ R15, R78, R15, !PT ;  /* 0x0000000f4e0f7209 */ /* 0x000fe40007810000 */
[----:B------:R-:W-:Y:S02]  /*a340*/  FSEL R76, R67, -INF , P1 ;  /* 0xff800000434c7808 */ /* 0x000fe40000800000 */
[C---:B------:R-:W-:Y:S02]  /*a350*/  ISETP.GT.AND P2, PT, R5.reuse, 0x58, PT ;  /* 0x000000580500780c */ /* 0x040fe40003f44270 */
[----:B------:R-:W-:Y:S02]  /*a360*/  ISETP.GT.AND P1, PT, R5, 0x59, PT ;  /* 0x000000590500780c */ /* 0x000fe40003f24270 */
[----:B--2---:R-:W-:Y:S01]  /*a370*/  VIADDMNMX R51, R0, R8, R3, PT ;  /* 0x0000000800337246 */ /* 0x004fe20003800103 */
[----:B------:R-:W-:Y:S01]  /*a380*/  IMAD.U32 R0, RZ, RZ, UR4 ;  /* 0x00000004ff007e24 */ /* 0x000fe2000f8e00ff */
[----:B------:R-:W-:-:S02]  /*a390*/  FMNMX.FTZ R15, R66, R15, !PT ;  /* 0x0000000f420f7209 */ /* 0x000fc40007810000 */
[----:B------:R-:W-:Y:S02]  /*a3a0*/  FSEL R70, R70, -INF , P2 ;  /* 0xff80000046467808 */ /* 0x000fe40001000000 */
[----:B------:R-:W-:Y:S02]  /*a3b0*/  FSEL R71, R71, -INF , P1 ;  /* 0xff80000047477808 */ /* 0x000fe40000800000 */
[C---:B------:R-:W-:Y:S02]  /*a3c0*/  ISETP.GT.AND P1, PT, R51.reuse, RZ, PT ;  /* 0x000000ff3300720c */ /* 0x040fe40003f24270 */
[C---:B------:R-:W-:Y:S02]  /*a3d0*/  ISETP.GT.AND P2, PT, R51.reuse, 0x1, PT ;  /* 0x000000013300780c */ /* 0x040fe40003f44270 */
[----:B------:R-:W-:Y:S02]  /*a3e0*/  FMNMX.FTZ R15, R76, R15, !PT ;  /* 0x0000000f4c0f7209 */ /* 0x000fe40007810000 */
[----:B------:R-:W-:-:S02]  /*a3f0*/  ISETP.GT.AND P3, PT, R51, 0x8, PT ;  /* 0x000000083300780c */ /* 0x000fc40003f64270 */
[----:B------:R-:W-:Y:S02]  /*a400*/  FSEL R39, R24, -INF , P1 ;  /* 0xff80000018277808 */ /* 0x000fe40000800000 */
[----:B------:R-:W-:Y:S02]  /*a410*/  FSEL R35, R25, -INF , P2 ;  /* 0xff80000019237808 */ /* 0x000fe40001000000 */
[----:B------:R-:W-:Y:S02]  /*a420*/  FMNMX.FTZ R94, R70, R15, !PT ;  /* 0x0000000f465e7209 */ /* 0x000fe40007810000 */
[----:B------:R-:W-:Y:S02]  /*a430*/  ISETP.GT.AND P1, PT, R51, 0x9, PT ;  /* 0x000000093300780c */ /* 0x000fe40003f24270 */
[----:B------:R-:W-:Y:S02]  /*a440*/  FSEL R27, R28, -INF , P3 ;  /* 0xff8000001c1b7808 */ /* 0x000fe40001800000 */
[----:B------:R-:W-:-:S02]  /*a450*/  FMNMX.FTZ R8, R39, R35, !PT ;  /* 0x0000002327087209 */ /* 0x000fc40007810000 */
[----:B------:R-:W-:Y:S02]  /*a460*/  FMNMX.FTZ R94, R71, R94, !PT ;  /* 0x0000005e475e7209 */ /* 0x000fe40007810000 */
[----:B------:R-:W-:Y:S02]  /*a470*/  ISETP.GT.AND P2, PT, R51, 0x10, PT ;  /* 0x000000103300780c */ /* 0x000fe40003f44270 */
[----:B------:R-:W-:Y:S01]  /*a480*/  FSEL R29, R29, -INF , P1 ;  /* 0xff8000001d1d7808 */ /* 0x000fe20000800000 */
[----:B------:R-:W1:Y:S01]  /*a490*/  SHFL.BFLY PT, R5, R94, 0x2, 0x1f ;  /* 0x0c401f005e057f89 */ /* 0x000e6200000e0000 */
        /* <DEDUP_REMOVED lines=19> */
[----:B-1----:R-:W-:Y:S02]  /*a5d0*/  FMNMX.FTZ R5, R94, R5, !PT ;  /* 0x000000055e057209 */ /* 0x002fe40007810000 */
[----:B------:R-:W-:-:S02]  /*a5e0*/  ISETP.GT.AND P2, PT, R51, 0x29, PT ;  /* 0x000000293300780c */ /* 0x000fc40003f44270 */
[----:B------:R-:W-:Y:S01]  /*a5f0*/  FSEL R43, R44, -INF , P1 ;  /* 0xff8000002c2b7808 */ /* 0x000fe20000800000 */
[----:B------:R-:W1:Y:S01]  /*a600*/  SHFL.BFLY PT, R96, R5, 0x1, 0x1f ;  /* 0x0c201f0005607f89 */ /* 0x000e6200000e0000 */
        /* <DEDUP_REMOVED lines=19> */
[----:B-1----:R-:W-:Y:S02]  /*a740*/  FMNMX.FTZ R3, R5, R96, !PT ;  /* 0x0000006005037209 */ /* 0x002fe40007810000 */
[----:B------:R-:W-:Y:S02]  /*a750*/  ISETP.GT.AND P1, PT, R51, 0x48, PT ;  /* 0x000000483300780c */ /* 0x000fe40003f24270 */
[----:B------:R-:W-:Y:S01]  /*a760*/  FSEL R57, R57, -INF , P2 ;  /* 0xff80000039397808 */ /* 0x000fe20001000000 */
[----:B------:R-:W-:Y:S01]  /*a770*/  FMUL.FTZ R5, R3, R0 ;  /* 0x0000000003057220 */ /* 0x000fe20000410000 */
[----:B------:R-:W-:-:S02]  /*a780*/  FMNMX.FTZ R32, R73, R28, !PT ;  /* 0x0000001c49207209 */ /* 0x000fc40007810000 */
[----:B------:R-:W-:Y:S02]  /*a790*/  ISETP.GT.AND P2, PT, R51, 0x49, PT ;  /* 0x000000493300780c */ /* 0x000fe40003f44270 */
[----:B------:R-:W-:Y:S02]  /*a7a0*/  FSEL R45, R60, -INF , P1 ;  /* 0xff8000003c2d7808 */ /* 0x000fe40000800000 */
[----:B------:R-:W-:Y:S02]  /*a7b0*/  FMNMX.FTZ R32, R57, R32, !PT ;  /* 0x0000002039207209 */ /* 0x000fe40007810000 */
[----:B------:R-:W-:Y:S02]  /*a7c0*/  FSETP.NEU.FTZ.AND P4, PT, R3, -INF , PT ;  /* 0xff8000000300780b */ /* 0x000fe40003f9d000 */
[----:B------:R-:W-:Y:S02]  /*a7d0*/  ISETP.GT.AND P1, PT, R51, 0x50, PT ;  /* 0x000000503300780c */ /* 0x000fe40003f24270 */
[----:B------:R-:W-:-:S02]  /*a7e0*/  FSEL R61, R61, -INF , P2 ;  /* 0xff8000003d3d7808 */ /* 0x000fc40001000000 */
[----:B------:R-:W-:Y:S02]  /*a7f0*/  FMNMX.FTZ R32, R45, R32, !PT ;  /* 0x000000202d207209 */ /* 0x000fe40007810000 */
[----:B------:R-:W-:Y:S02]  /*a800*/  FSEL R5, R5, RZ, P4 ;  /* 0x000000ff05057208 */ /* 0x000fe40002000000 */
[----:B------:R-:W-:Y:S02]  /*a810*/  ISETP.GT.AND P2, PT, R51, 0x51, PT ;  /* 0x000000513300780c */ /* 0x000fe40003f44270 */
[----:B------:R-:W-:Y:S01]  /*a820*/  FSEL R47, R64, -INF , P1 ;  /* 0xff800000402f7808 */ /* 0x000fe20000800000 */
[--C-:B------:R-:W-:Y:S01]  /*a830*/  FFMA.FTZ R36, R34, R0, -R5.reuse ;  /* 0x0000000022247223 */ /* 0x100fe20000010805 */
[----:B------:R-:W-:Y:S01]  /*a840*/  FMNMX.FTZ R32, R61, R32, !PT ;  /* 0x000000203d207209 */ /* 0x000fe20007810000 */
[-CC-:B------:R-:W-:Y:S01]  /*a850*/  FFMA.FTZ R157, R42, R0.reuse, -R5.reuse ;  /* 0x000000002a9d7223 */ /* 0x180fe20000010805 */
[----:B------:R-:W-:Y:S01]  /*a860*/  ISETP.GT.AND P1, PT, R51, 0x58, PT ;  /* 0x000000583300780c */ /* 0x000fe20003f24270 */
[-CC-:B------:R-:W-:Y:S01]  /*a870*/  FFMA.FTZ R201, R80, R0.reuse, -R5.reuse ;  /* 0x0000000050c97223 */ /* 0x180fe20000010805 */
[----:B------:R-:W-:Y:S01]  /*a880*/  FSEL R65, R65, -INF , P2 ;  /* 0xff80000041417808 */ /* 0x000fe20001000000 */
[--C-:B------:R-:W-:Y:S01]  /*a890*/  FFMA.FTZ R82, R82, R0, -R5.reuse ;  /* 0x0000000052527223 */ /* 0x100fe20000010805 */
[----:B------:R-:W-:Y:S01]  /*a8a0*/  FMNMX.FTZ R34, R47, R32, !PT ;  /* 0x000000202f227209 */ /* 0x000fe20007810000 */
[-CC-:B------:R-:W-:Y:S01]  /*a8b0*/  FFMA.FTZ R203, R84, R0.reuse, -R5.reuse ;  /* 0x0000000054cb7223 */ /* 0x180fe20000010805 */
[----:B------:R-:W-:Y:S01]  /*a8c0*/  ISETP.GT.AND P2, PT, R51, 0x59, PT ;  /* 0x000000593300780c */ /* 0x000fe20003f44270 */
        /* <DEDUP_REMOVED lines=8> */
[----:B------:R-:W1:Y:S01]  /*a950*/  MUFU.EX2 R8, R82 ;  /* 0x0000005200087308 */ /* 0x000e620000000800 */
[-CC-:B------:R-:W-:Y:S01]  /*a960*/  FFMA.FTZ R155, R92, R0.reuse, -R5.reuse ;  /* 0x000000005c9b7223 */ /* 0x180fe20000010805 */
[--C-:B------:R-:W-:Y:S01]  /*a970*/  FFMA.FTZ R159, R46, R0, -R5.reuse ;  /* 0x000000002e9f7223 */ /* 0x100fe20000010805 */
[----:B------:R-:W-:Y:S01]  /*a980*/  FMNMX.FTZ R42, R69, R34, !PT ;  /* 0x00000022452a7209 */ /* 0x000fe20007810000 */
[-CC-:B------:R-:W-:Y:S01]  /*a990*/  FFMA.FTZ R34, R4, R0.reuse, -R5.reuse ;  /* 0x0000000004227223 */ /* 0x180fe20000010805 */
[-CC-:B------:R-:W-:Y:S01]  /*a9a0*/  FFMA.FTZ R161, R50, R0.reuse, -R5.reuse ;  /* 0x0000000032a17223 */ /* 0x180fe20000010805 */
[-CC-:B------:R-:W-:Y:S01]  /*a9b0*/  FFMA.FTZ R40, R30, R0.reuse, -R5.reuse ;  /* 0x000000001e287223 */ /* 0x180fe20000010805 */
[-CC-:B------:R-:W-:Y:S01]  /*a9c0*/  FFMA.FTZ R163, R54, R0.reuse, -R5.reuse ;  /* 0x0000000036a37223 */ /* 0x180fe20000010805 */
[----:B------:R-:W2:Y:S01]  /*a9d0*/  SHFL.BFLY PT, R51, R42, 0x2, 0x1f ;  /* 0x0c401f002a337f89 */ /* 0x000ea200000e0000 */
[----:B------:R-:W-:Y:S01]  /*a9e0*/  MUFU.EX2 R203, R203 ;  /* 0x000000cb00cb7308 */ /* 0x000fe20000000800 */
[-CC-:B------:R-:W-:Y:S01]  /*a9f0*/  FFMA.FTZ R165, R58, R0.reuse, -R5.reuse ;  /* 0x000000003aa57223 */ /* 0x180fe20000010805 */
[-CC-:B------:R-:W-:Y:S01]  /*aa00*/  FFMA.FTZ R167, R62, R0.reuse, -R5.reuse ;  /* 0x000000003ea77223 */ /* 0x180fe20000010805 */
[-CC-:B------:R-:W-:Y:S01]  /*aa10*/  FFMA.FTZ R30, R78, R0.reuse, -R5.reuse ;  /* 0x000000004e1e7223 */ /* 0x180fe20000010805 */
[-CC-:B------:R-:W-:Y:S01]  /*aa20*/  FFMA.FTZ R169, R66, R0.reuse, -R5.reuse ;  /* 0x0000000042a97223 */ /* 0x180fe20000010805 */
[----:B------:R-:W-:-:S03]  /*aa30*/  FFMA.FTZ R171, R70, R0, -R5 ;  /* 0x0000000046ab7223 */ /* 0x000fc60000010805 */
[----:B------:R-:W-:Y:S01]  /*aa40*/  MUFU.EX2 R24, R86 ;  /* 0x0000005600187308 */ /* 0x000fe20000000800 */
[----:B-1----:R-:W-:Y:S01]  /*aa50*/  FADD.FTZ R48, R201, R8 ;  /* 0x00000008c9307221 */ /* 0x002fe20000010000 */
[----:B------:R-:W-:-:S06]  /*aa60*/  F2FP.BF16.F32.PACK_AB R201, R8, R201 ;  /* 0x000000c908c9723e */ /* 0x000fcc00000010ff */
[----:B------:R-:W-:Y:S01]  /*aa70*/  MUFU.EX2 R153, R153 ;  /* 0x0000009900997308 */ /* 0x000fe20000000800 */
[----:B--2---:R-:W-:-:S07]  /*aa80*/  FMNMX.FTZ R51, R42, R51, !PT ;  /* 0x000000332a337209 */ /* 0x004fce0007810000 */
[----:B------:R-:W-:Y:S01]  /*aa90*/  MUFU.EX2 R28, R90 ;  /* 0x0000005a001c7308 */ /* 0x000fe20000000800 */
[-CC-:B------:R-:W-:Y:S01]  /*aaa0*/  FFMA.FTZ R42, R38, R0.reuse, -R5.reuse ;  /* 0x00000000262a7223 */ /* 0x180fe20000010805 */
[-CC-:B------:R-:W-:Y:S01]  /*aab0*/  FFMA.FTZ R38, R76, R0.reuse, -R5.reuse ;  /* 0x000000004c267223 */ /* 0x180fe20000010805 */
[----:B------:R-:W1:Y:S05]  /*aac0*/  SHFL.BFLY PT, R4, R51, 0x1, 0x1f ;  /* 0x0c201f0033047f89 */ /* 0x000e6a00000e0000 */
[----:B------:R-:W-:Y:S08]  /*aad0*/  MUFU.EX2 R155, R155 ;  /* 0x0000009b009b7308 */ /* 0x000ff00000000800 */
[----:B------:R2:W-:Y:S08]  /*aae0*/  MUFU.EX2 R32, R36 ;  /* 0x0000002400207308 */ /* 0x0005f00000000800 */
[----:B------:R-:W-:Y:S01]  /*aaf0*/  MUFU.EX2 R157, R157 ;  /* 0x0000009d009d7308 */ /* 0x000fe20000000800 */
[-CC-:B--2---:R-:W-:Y:S01]  /*ab00*/  FFMA.FTZ R36, R26, R0.reuse, -R5.reuse ;  /* 0x000000001a247223 */ /* 0x184fe20000010805 */
[-CC-:B------:R-:W-:Y:S01]  /*ab10*/  FFMA.FTZ R26, R74, R0.reuse, -R5.reuse ;  /* 0x000000004a1a7223 */ /* 0x180fe20000010805 */
[----:B------:R-:W-:Y:S01]  /*ab20*/  FFMA.FTZ R5, R71, R0, -R5 ;  /* 0x0000000047057223 */ /* 0x000fe20000010805 */
[----:B-1----:R-:W-:-:S04]  /*ab30*/  FMNMX.FTZ R4, R51, R4, !PT ;  /* 0x0000000433047209 */ /* 0x002fc80007810000 */
[C---:B------:R-:W-:Y:S01]  /*ab40*/  FSETP.NEU.FTZ.AND P1, PT, R4.reuse, -INF , PT ;  /* 0xff8000000400780b */ /* 0x040fe20003f3d000 */
[----:B------:R-:W-:Y:S01]  /*ab50*/  FMUL.FTZ R44, R4, R0 ;  /* 0x00000000042c7220 */ /* 0x000fe20000410000 */
[----:B------:R-:W-:Y:S04]  /*ab60*/  MUFU.EX2 R34, R34 ;  /* 0x0000002200227308 */ /* 0x000fe80000000800 */
[----:B------:R-:W-:-:S04]  /*ab70*/  FSEL R44, R44, RZ, P1 ;  /* 0x000000ff2c2c7208 */ /* 0x000fc80000800000 */
        /* <DEDUP_REMOVED lines=24> */
[----:B------:R-:W2:Y:S01]  /*ad00*/  MUFU.EX2 R27, R27 ;  /* 0x0000001b001b7308 */ /* 0x000ea20000000800 */
[-CC-:B------:R-:W-:Y:S01]  /*ad10*/  FFMA.FTZ R65, R65, R0.reuse, -R44.reuse ;  /* 0x0000000041417223 */ /* 0x180fe2000001082c */
[-CC-:B------:R-:W-:Y:S01]  /*ad20*/  FFMA.FTZ R49, R49, R0.reuse, -R44.reuse ;  /* 0x0000000031317223 */ /* 0x180fe2000001082c */
[----:B------:R-:W-:-:S05]  /*ad30*/  FFMA.FTZ R44, R69, R0, -R44 ;  /* 0x00000000452c7223 */ /* 0x000fca000001082c */
[----:B------:R2:W3:Y:S01]  /*ad40*/  MUFU.EX2 R202, R29 ;  /* 0x0000001d00ca7308 */ /* 0x0004e20000000800 */
[----:B-1----:R-:W-:Y:S01]  /*ad50*/  FADD.FTZ R46, R39, R200 ;  /* 0x000000c8272e7221 */ /* 0x002fe20000010000 */
[----:B------:R-:W-:-:S06]  /*ad60*/  F2FP.BF16.F32.PACK_AB R200, R200, R39 ;  /* 0x00000027c8c8723e */ /* 0x000fcc00000010ff */
[----:B------:R1:W4:Y:S01]  /*ad70*/  MUFU.EX2 R152, R15 ;  /* 0x0000000f00987308 */ /* 0x0003220000000800 */
[----:B--2---:R-:W-:-:S07]  /*ad80*/  FADD.FTZ R29, R27, R46 ;  /* 0x0000002e1b1d7221 */ /* 0x004fce0000010000 */
[----:B------:R-:W2:Y:S01]  /*ad90*/  MUFU.EX2 R33, R33 ;  /* 0x0000002100217308 */ /* 0x000ea20000000800 */
[----:B-1----:R-:W-:Y:S01]  /*ada0*/  FADD.FTZ R15, R203, R48 ;  /* 0x00000030cb0f7221 */ /* 0x002fe20000010000 */
[----:B---3--:R-:W-:Y:S01]  /*adb0*/  FADD.FTZ R29, R202, R29 ;  /* 0x0000001dca1d7221 */ /* 0x008fe20000010000 */
[C---:B------:R-:W-:Y:S02]  /*adc0*/  F2FP.BF16.F32.PACK_AB R203, R24.reuse, R203 ;  /* 0x000000cb18cb723e */ /* 0x040fe400000010ff */
[----:B------:R-:W-:Y:S01]  /*add0*/  FADD.FTZ R46, R24, R15 ;  /* 0x0000000f182e7221 */ /* 0x000fe20000010000 */
[----:B------:R-:W-:Y:S01]  /*ade0*/  VIADD R15, R9, 0x22840 ;  /* 0x00022840090f7836 */ /* 0x000fe20000000000 */
[----:B------:R-:W-:Y:S01]  /*adf0*/  F2FP.BF16.F32.PACK_AB R202, R202, R27 ;  /* 0x0000001bcaca723e */ /* 0x000fe200000010ff */
[----:B------:R-:W1:Y:S01]  /*ae00*/  MUFU.EX2 R25, R25 ;  /* 0x0000001900197308 */ /* 0x000e620000000800 */
[----:B------:R-:W-:Y:S01]  /*ae10*/  FADD.FTZ R35, R153, R46 ;  /* 0x0000002e99237221 */ /* 0x000fe20000010000 */
[----:B----4-:R-:W-:Y:S01]  /*ae20*/  FADD.FTZ R46, R152, R29 ;  /* 0x0000001d982e7221 */ /* 0x010fe20000010000 */
[----:B0-----:R-:W-:-:S02]  /*ae30*/  PRMT R15, R75, 0x654, R15 ;  /* 0x000006544b0f7816 */ /* 0x001fc4000000000f */
[C---:B------:R-:W-:Y:S01]  /*ae40*/  FADD.FTZ R48, R28.reuse, R35 ;  /* 0x000000231c307221 */ /* 0x040fe20000010000 */
[----:B------:R-:W-:Y:S01]  /*ae50*/  F2FP.BF16.F32.PACK_AB R153, R28, R153 ;  /* 0x000000991c99723e */ /* 0x000fe200000010ff */
[----:B------:R1:W-:Y:S01]  /*ae60*/  SYNCS.ARRIVE.TRANS64.RED.A1T0 RZ, [R15+URZ], RZ ;  /* 0x000000ff0fff79a7 */ /* 0x0003e2000810043f */
[----:B------:R-:W0:Y:S01]  /*ae70*/  MUFU.EX2 R154, R37 ;  /* 0x00000025009a7308 */ /* 0x000e220000000800 */
[----:B--2---:R-:W-:Y:S01]  /*ae80*/  FADD.FTZ R46, R33, R46 ;  /* 0x0000002e212e7221 */ /* 0x004fe20000010000 */
[----:B------:R-:W-:Y:S01]  /*ae90*/  FADD.FTZ R29, R155, R48 ;  /* 0x000000309b1d7221 */ /* 0x000fe20000010000 */
[C---:B------:R-:W-:Y:S02]  /*aea0*/  F2FP.BF16.F32.PACK_AB R155, R32.reuse, R155 ;  /* 0x0000009b209b723e */ /* 0x040fe400000010ff */
[----:B------:R-:W-:Y:S01]  /*aeb0*/  F2FP.BF16.F32.PACK_AB R152, R33, R152 ;  /* 0x000000982198723e */ /* 0x000fe200000010ff */
[----:B------:R-:W-:Y:S02]  /*aec0*/  FADD.FTZ R48, R32, R29 ;  /* 0x0000001d20307221 */ /* 0x000fe40000010000 */
[----:B------:R-:W2:Y:S01]  /*aed0*/  MUFU.EX2 R31, R31 ;  /* 0x0000001f001f7308 */ /* 0x000ea20000000800 */
[----:B-1----:R-:W-:Y:S01]  /*aee0*/  FADD.FTZ R15, R25, R46 ;  /* 0x0000002e190f7221 */ /* 0x002fe20000010000 */
[----:B------:R-:W-:Y:S01]  /*aef0*/  FADD.FTZ R29, R157, R48 ;  /* 0x000000309d1d7221 */ /* 0x000fe20000010000 */
[----:B------:R-:W-:-:S03]  /*af00*/  F2FP.BF16.F32.PACK_AB R157, R34, R157 ;  /* 0x0000009d229d723e */ /* 0x000fc600000010ff */
[----:B------:R-:W-:Y:S02]  /*af10*/  FADD.FTZ R48, R34, R29 ;  /* 0x0000001d22307221 */ /* 0x000fe40000010000 */
[----:B------:R-:W1:Y:S01]  /*af20*/  MUFU.EX2 R156, R41 ;  /* 0x00000029009c7308 */ /* 0x000e620000000800 */
[C---:B0-----:R-:W-:Y:S01]  /*af30*/  FADD.FTZ R46, R154.reuse, R15 ;  /* 0x0000000f9a2e7221 */ /* 0x041fe20000010000 */
[----:B------:R-:W-:Y:S01]  /*af40*/  FADD.FTZ R29, R159, R48 ;  /* 0x000000309f1d7221 */ /* 0x000fe20000010000 */
[----:B------:R-:W-:-:S05]  /*af50*/  F2FP.BF16.F32.PACK_AB R154, R154, R25 ;  /* 0x000000199a9a723e */ /* 0x000fca00000010ff */
        /* <DEDUP_REMOVED lines=57> */
[----:B------:R-:W-:Y:S01]  /*b2f0*/  MUFU.EX2 R49, R49 ;  /* 0x0000003100317308 */ /* 0x000fe20000000800 */
[C---:B0-----:R-:W-:Y:S01]  /*b300*/  FADD.FTZ R8, R168.reuse, R15 ;  /* 0x0000000fa8087221 */ /* 0x041fe20000010000 */
[----:B------:R-:W-:-:S06]  /*b310*/  F2FP.BF16.F32.PACK_AB R168, R168, R47 ;  /* 0x0000002fa8a8723e */ /* 0x000fcc00000010ff */
[----:B------:R-:W0:Y:S01]  /*b320*/  MUFU.EX2 R171, R171 ;  /* 0x000000ab00ab7308 */ /* 0x000e220000000800 */
[C---:B--2---:R-:W-:Y:S01]  /*b330*/  FADD.FTZ R26, R38.reuse, R25 ;  /* 0x00000019261a7221 */ /* 0x044fe20000010000 */
[----:B------:R-:W-:-:S06]  /*b340*/  F2FP.BF16.F32.PACK_AB R169, R38, R169 ;  /* 0x000000a926a9723e */ /* 0x000fcc00000010ff */
[----:B------:R-:W1:Y:S08]  /*b350*/  MUFU.EX2 R44, R44 ;  /* 0x0000002c002c7308 */ /* 0x000e700000000800 */
[----:B------:R2:W3:Y:S01]  /*b360*/  MUFU.EX2 R24, R5 ;  /* 0x0000000500187308 */ /* 0x0004e20000000800 */
[----:B0-----:R-:W-:Y:S01]  /*b370*/  FADD.FTZ R15, R171, R26 ;  /* 0x0000001aab0f7221 */ /* 0x001fe20000010000 */
[----:B--2---:R-:W-:Y:S01]  /*b380*/  FADD.FTZ R5, R49, R8 ;  /* 0x0000000831057221 */ /* 0x004fe20000010000 */
[----:B-1----:R-:W-:-:S03]  /*b390*/  F2FP.BF16.F32.PACK_AB R170, R44, R49 ;  /* 0x000000312caa723e */ /* 0x002fc600000010ff */
[----:B------:R-:W-:Y:S01]  /*b3a0*/  FADD.FTZ R8, R44, R5 ;  /* 0x000000052c087221 */ /* 0x000fe20000010000 */
[C---:B---3--:R-:W-:Y:S01]  /*b3b0*/  FADD.FTZ R5, R24.reuse, R15 ;  /* 0x0000000f18057221 */ /* 0x048fe20000010000 */
[----:B------:R-:W-:Y:S01]  /*b3c0*/  F2FP.BF16.F32.PACK_AB R171, R24, R171 ;  /* 0x000000ab18ab723e */ /* 0x000fe200000010ff */
[----:B------:R-:W-:Y:S06]  /*b3d0*/  @!P0 BRA `(.L_x_5272) ;  /* 0x0000000000048947 */ /* 0x000fec0003800000 */
[----:B------:R-:W-:Y:S01]  /*b3e0*/  BPT.TRAP 0x1 ;  /* 0x000000040000795c */ /* 0x000fe20000300000 */
.L_x_5272:
[----:B------:R0:W1:Y:S01]  /*b3f0*/  SYNCS.PHASECHK.TRANS64.TRYWAIT P1, [R9+URZ+0x22850], R72 ;  /* 0x02285048090075a7 */ /* 0x000062000802017f */
[----:B------:R-:W-:Y:S05]  /*b400*/  @!P0 BRA `(.L_x_5273) ;  /* 0x0000000000048947 */ /* 0x000fea0003800000 */
[----:B------:R-:W-:Y:S01]  /*b410*/  BPT.TRAP 0x1 ;  /* 0x000000040000795c */ /* 0x000fe20000300000 */
.L_x_5273:
[----:B------:R-:W-:Y:S04]  /*b420*/  BSSY B0, `(.L_x_5274) ;  /* 0x0000004000007945 */ /* 0x000fe80003800000 */
[----:B-1----:R-:W-:Y:S05]  /*b430*/  @P1 BRA `(.L_x_5275) ;  /* 0x0000000000081947 */ /* 0x002fea0003800000 */
[----:B------:R-:W1:Y:S02]  /*b440*/  SYNCS.PHASECHK.TRANS64.TRYWAIT P1, [R9+URZ+0x22850], R72 ;  /* 0x02285048090075a7 */ /* 0x000e64000802017f */
[----:B-1----:R-:W-:Y:S05]  /*b450*/  @!P1 BRA `(.L_x_5276) ;  /* 0x0000010400dc9947 */ /* 0x002fea0003800000 */
.L_x_5275:
[----:B------:R-:W-:Y:S05]  /*b460*/  BSYNC B0 ;  /* 0x0000000000007941 */ /* 0x000fea0003800000 */
.L_x_5274:
        /* <DEDUP_REMOVED lines=53> */
.L_x_5277:
[----:B------:R-:W2:Y:S01]  /*b7c0*/  LDL R154, [R1+0x4] ;  /* 0x00000400019a7983 */ /* 0x000ea20000100800 */
[----:B------:R-:W0:Y:S02]  /*b7d0*/  LDC R14, c[0x0][0x448] ;  /* 0x00011200ff0e7b82 */ /* 0x000e240000000800 */
[----:B0-----:R-:W-:-:S13]  /*b7e0*/  ISETP.NE.AND P1, PT, R14, 0x1, PT ;  /* 0x000000010e00780c */ /* 0x001fda0003f25270 */
[----:B------:R-:W0:Y:S08]  /*b7f0*/  @P1 LDC R14, c[0x0][0x44c] ;  /* 0x00011300ff0e1b82 */ /* 0x000e300000000800 */
[----:B------:R-:W1:Y:S01]  /*b800*/  @P1 LDC R153, c[0x0][0x450] ;  /* 0x00011400ff991b82 */ /* 0x000e620000000800 */
[----:B------:R-:W3:Y:S01]  /*b810*/  S2R R152, SR_CgaCtaId ;  /* 0x0000000000987919 */ /* 0x000ee20000008800 */
[----:B------:R-:W-:-:S02]  /*b820*/  IMAD.MOV.U32 R15, RZ, RZ, R223 ;  /* 0x000000ffff0f7224 */ /* 0x000fc400078e00df */
[----:B0-----:R-:W-:-:S05]  /*b830*/  @P1 IMAD.HI.U32 R14, R223, R14, RZ ;  /* 0x0000000edf0e1227 */ /* 0x001fca00078e00ff */
[----:B-1----:R-:W-:Y:S01]  /*b840*/  @P1 SHF.R.U32.HI R15, RZ, R153, R14 ;  /* 0x00000099ff0f1219 */ /* 0x002fe2000001160e */
[----:B------:R-:W-:-:S05]  /*b850*/  VIADD R9, R9, 0x22860 ;  /* 0x0002286009097836 */ /* 0x000fca0000000000 */
[----:B---3--:R-:W-:-:S04]  /*b860*/  PRMT R9, R152, 0x654, R9 ;  /* 0x0000065498097816 */ /* 0x008fc80000000009 */
[----:B------:R0:W-:Y:S02]  /*b870*/  SYNCS.ARRIVE.TRANS64.RED.A1T0 RZ, [R9+URZ], RZ ;  /* 0x000000ff09ff79a7 */ /* 0x0001e4000810043f */
[----:B0-----:R-:W-:Y:S01]  /*b880*/  VIADD R9, R172, 0xfffffffe ;  /* 0xfffffffeac097836 */ /* 0x001fe20000000000 */
[----:B--2---:R-:W-:-:S05]  /*b890*/  IADD3 R14, R15, R154, -R220 ;  /* 0x0000009a0f0e7210 */ /* 0x004fca0007ffe8dc */
[----:B------:R-:W-:-:S05]  /*b8a0*/  IMAD.HI R14, R14, 0x2aaaaaab, RZ ;  /* 0x2aaaaaab0e0e7827 */ /* 0x000fca00078e02ff */
[----:B------:R-:W-:-:S04]  /*b8b0*/  SHF.R.U32.HI R15, RZ, 0x1f, R14 ;  /* 0x0000001fff0f7819 */ /* 0x000fc8000001160e */
[----:B------:R-:W-:-:S04]  /*b8c0*/  LEA.HI.SX32 R15, R14, R15, 0x1c ;  /* 0x0000000f0e0f7211 */ /* 0x000fc800078fe2ff */
[----:B------:R-:W-:-:S05]  /*b8d0*/  VIMNMX R152, RZ, R15, !PT ;  /* 0x0000000fff987248 */ /* 0x000fca0007fe0100 */
[----:B------:R0:W-:Y:S01]  /*b8e0*/  STL [R1], R152 ;  /* 0x0000009801007387 */ /* 0x0001e20000100800 */
[----:B------:R-:W-:-:S13]  /*b8f0*/  ISETP.GE.AND P1, PT, R9, R152, PT ;  /* 0x000000980900720c */ /* 0x000fda0003f26270 */
[----:B0-----:R-:W-:Y:S05]  /*b900*/  @!P1 BRA `(.L_x_5278) ;  /* 0x0000002400c49947 */ /* 0x001fea0003800000 */
[----:B------:R-:W-:Y:S02]  /*b910*/  IMAD.MOV.U32 R201, RZ, RZ, R3 ;  /* 0x000000ffffc97224 */ /* 0x000fe400078e0003 */
[----:B------:R-:W-:-:S07]  /*b920*/  IMAD.MOV.U32 R200, RZ, RZ, R4 ;  /* 0x000000ffffc87224 */ /* 0x000fce00078e0004 */
.L_x_5290:
[----:B------:R-:W-:Y:S01]  /*b930*/  VIADD R22, R22, 0x1 ;  /* 0x0000000116167836 */ /* 0x000fe20000000000 */
[----:B------:R-:W-:Y:S05]  /*b940*/  YIELD ;  /* 0x0000000000007946 */ /* 0x000fea0003800000 */
[----:B------:R-:W-:-:S04]  /*b950*/  ISETP.NE.AND P1, PT, R22, 0x2, PT ;  /* 0x000000021600780c */ /* 0x000fc80003f25270 */
[----:B------:R-:W-:Y:S02]  /*b960*/  SEL R0, RZ, 0x1, P1 ;  /* 0x00000001ff007807 */ /* 0x000fe40000800000 */
[----:B------:R-:W-:Y:S02]  /*b970*/  SEL R22, R22, RZ, P1 ;  /* 0x000000ff16167207 */ /* 0x000fe40000800000 */
[----:B------:R-:W-:Y:S01]  /*b980*/  LOP3.LUT R207, R207, R0, RZ, 0x3c, !PT ;  /* 0x00000000cfcf7212 */ /* 0x000fe200078e3cff */
[----:B------:R-:W-:Y:S06]  /*b990*/  @!P0 BRA `(.L_x_5279) ;  /* 0x0000000000048947 */ /* 0x000fec0003800000 */
[----:B------:R-:W-:Y:S01]  /*b9a0*/  BPT.TRAP 0x1 ;  /* 0x000000040000795c */ /* 0x000fe20000300000 */
.L_x_5279:
[----:B------:R-:W-:Y:S01]  /*b9b0*/  IMAD R14, R22, 0x8, R19 ;  /* 0x00000008160e7824 */ /* 0x000fe200078e0213 */
[----:B------:R-:W-:-:S04]  /*b9c0*/  SHF.L.U32 R15, R207, 0x1f, RZ ;  /* 0x0000001fcf0f7819 */ /* 0x000fc800000006ff */
[----:B------:R0:W1:Y:S01]  /*b9d0*/  SYNCS.PHASECHK.TRANS64.TRYWAIT P1, [R14+URZ+0x22830], R15 ;  /* 0x0228300f0e0075a7 */ /* 0x000062000802017f */
[----:B------:R-:W-:Y:S05]  /*b9e0*/  @!P0 BRA `(.L_x_5280) ;  /* 0x0000000000048947 */ /* 0x000fea0003800000 */
[----:B------:R-:W-:Y:S01]  /*b9f0*/  BPT.TRAP 0x1 ;  /* 0x000000040000795c */ /* 0x000fe20000300000 */
.L_x_5280:
[----:B------:R-:W-:Y:S02]  /*ba00*/  IMAD R156, R22, 0x300, R222 ;  /* 0x00000300169c7824 */ /* 0x000fe400078e02de */
[----:B------:R-:W-:Y:S01]  /*ba10*/  IMAD.MOV.U32 R157, RZ, RZ, 0x40000040 ;  /* 0x40000040ff9d7424 */ /* 0x000fe200078e00ff */
[----:B-1----:R-:W-:Y:S06]  /*ba20*/  @P1 BRA `(.L_x_5281) ;  /* 0x0000000000081947 */ /* 0x002fec0003800000 */
[----:B------:R-:W1:Y:S02]  /*ba30*/  SYNCS.PHASECHK.TRANS64.TRYWAIT P1, [R14+URZ+0x22830], R15 ;  /* 0x0228300f0e0075a7 */ /* 0x000e64000802017f */
[----:B-1----:R-:W-:Y:S05]  /*ba40*/  @!P1 BRA `(.L_x_5282) ;  /* 0x0000010000749947 */ /* 0x002fea0003800000 */
.L_x_5281:
        /* <DEDUP_REMOVED lines=41> */
.L_x_5283:
[----:B------:R-:W3:Y:S01]  /*bce0*/  LDL R0, [R1+0x10] ;  /* 0x0000100001007983 */ /* 0x000ee20000100800 */
[----:B------:R-:W4:Y:S03]  /*bcf0*/  LDC R3, c[0x0][0x448] ;  /* 0x00011200ff037b82 */ /* 0x000f260000000800 */
[----:B------:R-:W5:Y:S04]  /*bd00*/  LDL R203, [R1+0x18] ;  /* 0x0000180001cb7983 */ /* 0x000f680000100800 */
[----:B------:R-:W2:Y:S01]  /*bd10*/  LDL R202, [R1+0x4] ;  /* 0x0000040001ca7983 */ /* 0x000ea20000100800 */
[----:B----4-:R-:W-:-:S13]  /*bd20*/  ISETP.NE.AND P1, PT, R3, 0x1, PT ;  /* 0x000000010300780c */ /* 0x010fda0003f25270 */
[----:B------:R-:W4:Y:S08]  /*bd30*/  @P1 LDC R4, c[0x0][0x44c] ;  /* 0x00011300ff041b82 */ /* 0x000f300000000800 */
[----:B------:R-:W0:Y:S01]  /*bd40*/  @P1 LDC R3, c[0x0][0x450] ;  /* 0x00011400ff031b82 */ /* 0x000e220000000800 */
[----:B---3--:R-:W-:-:S04]  /*bd50*/  IMAD.IADD R0, R0, 0x1, R223 ;  /* 0x0000000100007824 */ /* 0x008fc800078e02df */
[----:B----4-:R-:W-:-:S05]  /*bd60*/  @P1 IMAD.HI.U32 R4, R0, R4, RZ ;  /* 0x0000000400041227 */ /* 0x010fca00078e00ff */
[----:B0-----:R-:W-:-:S05]  /*bd70*/  @P1 SHF.R.U32.HI R0, RZ, R3, R4 ;  /* 0x00000003ff001219 */ /* 0x001fca0000011604 */
[----:B------:R-:W-:Y:S04]  /*bd80*/  SHFL.IDX PT, R4, R0, RZ, 0x1c1f ;  /* 0x001c1fff00047589 */ /* 0x000fe800000e0000 */
[----:B------:R-:W0:Y:S01]  /*bd90*/  SHFL.IDX PT, R0, R0, 0x1, 0x1c1f ;  /* 0x003c1f0000007f89 */ /* 0x000e2200000e0000 */
[----:B------:R-:W-:-:S04]  /*bda0*/  IMAD.MOV.U32 R3, RZ, RZ, -0x60 ;  /* 0xffffffa0ff037424 */ /* 0x000fc800078e00ff */
[----:B------:R-:W-:-:S04]  /*bdb0*/  IMAD R3, R9, R3, 0x1 ;  /* 0x0000000109037424 */ /* 0x000fc800078e0203 */
[----:B-----5:R-:W-:-:S05]  /*bdc0*/  IMAD R3, R203, -0x2, R3 ;  /* 0xfffffffecb037824 */ /* 0x020fca00078e0203 */
[----:B--2---:R-:W-:-:S05]  /*bdd0*/  IADD3 R3, -R220, R3, R202 ;  /* 0x00000003dc037210 */ /* 0x004fca0007ffe1ca */
[----:B0-----:R-:W-:-:S05]  /*bde0*/  IMAD.IADD R0, R3, 0x1, R0 ;  /* 0x0000000103007824 */ /* 0x001fca00078e0200 */
[----:B------:R-:W-:-:S04]  /*bdf0*/  ISETP.GT.AND P6, PT, R0, RZ, PT ;  /* 0x000000ff0000720c */ /* 0x000fc80003fc4270 */
[----:B------:R-:W-:Y:S02]  /*be00*/  FSEL R154, R154, -INF , P6 ;  /* 0xff8000009a9a7808 */ /* 0x000fe40003000000 */
[----:B------:R-:W-:-:S04]  /*be10*/  ISETP.GT.AND P6, PT, R0, 0x1, PT ;  /* 0x000000010000780c */ /* 0x000fc80003fc4270 */
        /* <DEDUP_REMOVED lines=43> */
[----:B------:R-:W-:Y:S02]  /*c0d0*/  ISETP.GT.AND P6, PT, R0, 0x59, PT ;  /* 0x000000590000780c */ /* 0x000fe40003fc4270 */
        /* <DEDUP_REMOVED lines=22> */
[----:B------:R-:W-:Y:S02]  /*c240*/  FSEL R199, R199, -INF , P6 ;  /* 0xff800000c7c77808 */ /* 0x000fe40003000000 */
[----:B------:R-:W-:-:S04]  /*c250*/  FMNMX.FTZ R0, R198, R0, !PT ;  /* 0x00000000c6007209 */ /* 0x000fc80007810000 */
[----:B------:R-:W-:Y:S01]  /*c260*/  FMNMX.FTZ R0, R199, R0, !PT ;  /* 0x00000000c7007209 */ /* 0x000fe20007810000 */
[----:B------:R-:W-:-:S04]  /*c270*/  IMAD.IADD R4, R3, 0x1, R4 ;  /* 0x0000000103047824 */ /* 0x000fc800078e0204 */
[----:B------:R-:W0:Y:S02]  /*c280*/  SHFL.BFLY PT, R3, R0, 0x2, 0x1f ;  /* 0x0c401f0000037f89 */ /* 0x000e2400000e0000 */
[----:B0-----:R-:W-:-:S05]  /*c290*/  FMNMX.FTZ R3, R0, R3, !PT ;  /* 0x0000000300037209 */ /* 0x001fca0007810000 */
[----:B------:R-:W0:Y:S01]  /*c2a0*/  SHFL.BFLY PT, R0, R3, 0x1, 0x1f ;  /* 0x0c201f0003007f89 */ /* 0x000e2200000e0000 */
[C---:B------:R-:W-:Y:S02]  /*c2b0*/  ISETP.GT.AND P4, PT, R4.reuse, RZ, PT ;  /* 0x000000ff0400720c */ /* 0x040fe40003f84270 */
[C---:B------:R-:W-:Y:S02]  /*c2c0*/  ISETP.GT.AND P3, PT, R4.reuse, 0x1, PT ;  /* 0x000000010400780c */ /* 0x040fe40003f64270 */
[C---:B------:R-:W-:Y:S02]  /*c2d0*/  ISETP.GT.AND P2, PT, R4.reuse, 0x8, PT ;  /* 0x000000080400780c */ /* 0x040fe40003f44270 */
[----:B0-----:R-:W-:Y:S02]  /*c2e0*/  FMNMX.FTZ R3, R3, R0, !PT ;  /* 0x0000000003037209 */ /* 0x001fe40007810000 */
[----:B------:R-:W0:Y:S01]  /*c2f0*/  LDC R0, c[0x0][0x988] ;  /* 0x00026200ff007b82 */ /* 0x000e220000000800 */
[----:B------:R-:W-:-:S02]  /*c300*/  ISETP.GT.AND P1, PT, R4, 0x9, PT ;  /* 0x000000090400780c */ /* 0x000fc40003f24270 */
[----:B------:R-:W-:Y:S02]  /*c310*/  LOP3.LUT R23, R23, 0xfffffeff, RZ, 0xc0, !PT ;  /* 0xfffffeff17177812 */ /* 0x000fe400078ec0ff */
[----:B------:R-:W-:Y:S02]  /*c320*/  FSEL R152, R152, -INF , P4 ;  /* 0xff80000098987808 */ /* 0x000fe40002000000 */
[----:B------:R-:W-:Y:S02]  /*c330*/  FSEL R202, R153, -INF , P3 ;  /* 0xff80000099ca7808 */ /* 0x000fe40001800000 */
[----:B------:R-:W-:Y:S02]  /*c340*/  FSEL R156, R156, -INF , P2 ;  /* 0xff8000009c9c7808 */ /* 0x000fe40001000000 */
[----:B------:R-:W-:Y:S02]  /*c350*/  FSEL R203, R157, -INF , P1 ;  /* 0xff8000009dcb7808 */ /* 0x000fe40000800000 */
[----:B------:R-:W-:-:S02]  /*c360*/  @P0 LOP3.LUT R23, R23, 0x100, RZ, 0xfc, !PT ;  /* 0x0000010017170812 */ /* 0x000fc400078efcff */
[C---:B------:R-:W-:Y:S02]  /*c370*/  ISETP.GT.AND P4, PT, R4.reuse, 0x10, PT ;  /* 0x000000100400780c */ /* 0x040fe40003f84270 */
[C---:B------:R-:W-:Y:S02]  /*c380*/  ISETP.GT.AND P3, PT, R4.reuse, 0x11, PT ;  /* 0x000000110400780c */ /* 0x040fe40003f64270 */
[C---:B------:R-:W-:Y:S02]  /*c390*/  ISETP.GT.AND P2, PT, R4.reuse, 0x18, PT ;  /* 0x000000180400780c */ /* 0x040fe40003f44270 */
[C---:B------:R-:W-:Y:S02]  /*c3a0*/  ISETP.GT.AND P1, PT, R4.reuse, 0x19, PT ;  /* 0x000000190400780c */ /* 0x040fe40003f24270 */
[C---:B------:R-:W-:Y:S01]  /*c3b0*/  FSETP.NEU.FTZ.AND P6, PT, R3.reuse, -INF , PT ;  /* 0xff8000000300780b */ /* 0x040fe20003fdd000 */
[----:B0-----:R-:W-:Y:S01]  /*c3c0*/  FMUL.FTZ R153, R3, R0 ;  /* 0x0000000003997220 */ /* 0x001fe20000410000 */
[----:B------:R-:W-:-:S02]  /*c3d0*/  ISETP.GT.AND P0, PT, R4, 0x41, PT ;  /* 0x000000410400780c */ /* 0x000fc40003f04270 */
[----:B------:R-:W-:Y:S02]  /*c3e0*/  FSEL R160, R160, -INF , P4 ;  /* 0xff800000a0a07808 */ /* 0x000fe40002000000 */
[----:B------:R-:W-:Y:S02]  /*c3f0*/  FSEL R161, R161, -INF , P3 ;  /* 0xff800000a1a17808 */ /* 0x000fe40001800000 */
[----:B------:R-:W-:Y:S02]  /*c400*/  FSEL R164, R164, -INF , P2 ;  /* 0xff800000a4a47808 */ /* 0x000fe40001000000 */
[----:B------:R-:W-:Y:S02]  /*c410*/  FSEL R165, R165, -INF , P1 ;  /* 0xff800000a5a57808 */ /* 0x000fe40000800000 */
[----:B------:R-:W-:Y:S02]  /*c420*/  FSEL R157, R3, RZ, P6 ;  /* 0x000000ff039d7208 */ /* 0x000fe40003000000 */
[----:B------:R-:W-:-:S02]  /*c430*/  ISETP.GT.AND P4, PT, R4, 0x20, PT ;  /* 0x000000200400780c */ /* 0x000fc40003f84270 */
[C---:B------:R-:W-:Y:S02]  /*c440*/  ISETP.GT.AND P3, PT, R4.reuse, 0x21, PT ;  /* 0x000000210400780c */ /* 0x040fe40003f64270 */
[C---:B------:R-:W-:Y:S02]  /*c450*/  ISETP.GT.AND P2, PT, R4.reuse, 0x28, PT ;  /* 0x000000280400780c */ /* 0x040fe40003f44270 */
[----:B------:R-:W-:Y:S02]  /*c460*/  ISETP.GT.AND P1, PT, R4, 0x29, PT ;  /* 0x000000290400780c */ /* 0x000fe40003f24270 */
[----:B------:R-:W-:Y:S01]  /*c470*/  FSEL R153, R153, RZ, P6 ;  /* 0x000000ff99997208 */ /* 0x000fe20003000000 */
[----:B------:R-:W-:Y:S01]  /*c480*/  FADD.FTZ R157, -R157, R201 ;  /* 0x000000c99d9d7221 */ /* 0x000fe20000010100 */
[----:B------:R-:W-:Y:S02]  /*c490*/  FSEL R168, R168, -INF , P4 ;  /* 0xff800000a8a87808 */ /* 0x000fe40002000000 */
[----:B------:R-:W-:-:S02]  /*c4a0*/  FSEL R169, R169, -INF , P3 ;  /* 0xff800000a9a97808 */ /* 0x000fc40001800000 */
[----:B------:R-:W-:Y:S02]  /*c4b0*/  FSEL R172, R172, -INF , P2 ;  /* 0xff800000acac7808 */ /* 0x000fe40001000000 */
[----:B------:R-:W-:Y:S01]  /*c4c0*/  FSEL R173, R173, -INF , P1 ;  /* 0xff800000adad7808 */ /* 0x000fe20000800000 */
[-CC-:B------:R-:W-:Y:S01]  /*c4d0*/  FFMA.FTZ R154, R154, R0.reuse, -R153.reuse ;  /* 0x000000009a9a7223 */ /* 0x180fe20000010899 */
[C---:B------:R-:W-:Y:S01]  /*c4e0*/  ISETP.GT.AND P4, PT, R4.reuse, 0x30, PT ;  /* 0x000000300400780c */ /* 0x040fe20003f84270 */
[----:B------:R-:W-:Y:S01]  /*c4f0*/  FFMA.FTZ R155, R155, R0, -R153 ;  /* 0x000000009b9b7223 */ /* 0x000fe20000010899 */
[C---:B------:R-:W-:Y:S02]  /*c500*/  ISETP.GT.AND P3, PT, R4.reuse, 0x31, PT ;  /* 0x000000310400780c */ /* 0x040fe40003f64270 */
[C---:B------:R-:W-:Y:S02]  /*c510*/  ISETP.GT.AND P2, PT, R4.reuse, 0x38, PT ;  /* 0x000000380400780c */ /* 0x040fe40003f44270 */
[----:B------:R-:W-:-:S02]  /*c520*/  ISETP.GT.AND P1, PT, R4, 0x39, PT ;  /* 0x000000390400780c */ /* 0x000fc40003f24270 */
[----:B------:R-:W-:Y:S01]  /*c530*/  LOP3.LUT R23, R23, 0xfffffdff, RZ, 0xc0, !PT ;  /* 0xfffffdff17177812 */ /* 0x000fe200078ec0ff */
[----:B------:R-:W-:Y:S01]  /*c540*/  FMUL.FTZ R157, R157, R0 ;  /* 0x000000009d9d7220 */ /* 0x000fe20000410000 */
[----:B------:R-:W-:Y:S02]  /*c550*/  FSEL R176, R176, -INF , P4 ;  /* 0xff800000b0b07808 */ /* 0x000fe40002000000 */
[----:B------:R-:W-:Y:S02]  /*c560*/  FSEL R177, R177, -INF , P3 ;  /* 0xff800000b1b17808 */ /* 0x000fe40001800000 */
[----:B------:R-:W-:Y:S02]  /*c570*/  @P0 LOP3.LUT R23, R23, 0x200, RZ, 0xfc, !PT ;  /* 0x0000020017170812 */ /* 0x000fe400078efcff */
[----:B------:R-:W-:Y:S02]  /*c580*/  FSEL R180, R180, -INF , P2 ;  /* 0xff800000b4b47808 */ /* 0x000fe40001000000 */
[----:B------:R-:W-:-:S02]  /*c590*/  FSEL R181, R181, -INF , P1 ;  /* 0xff800000b5b57808 */ /* 0x000fc40000800000 */
[C---:B------:R-:W-:Y:S02]  /*c5a0*/  ISETP.GT.AND P5, PT, R4.reuse, 0x49, PT ;  /* 0x000000490400780c */ /* 0x040fe40003fa4270 */
[C---:B------:R-:W-:Y:S02]  /*c5b0*/  ISETP.GT.AND P4, PT, R4.reuse, 0x50, PT ;  /* 0x000000500400780c */ /* 0x040fe40003f84270 */
[C---:B------:R-:W-:Y:S02]  /*c5c0*/  ISETP.GT.AND P3, PT, R4.reuse, 0x51, PT ;  /* 0x000000510400780c */ /* 0x040fe40003f64270 */
[C---:B------:R-:W-:Y:S02]  /*c5d0*/  ISETP.GT.AND P2, PT, R4.reuse, 0x58, PT ;  /* 0x000000580400780c */ /* 0x040fe40003f44270 */
[C---:B------:R-:W-:Y:S02]  /*c5e0*/  ISETP.GT.AND P1, PT, R4.reuse, 0x59, PT ;  /* 0x000000590400780c */ /* 0x040fe40003f24270 */
[----:B------:R-:W-:-:S02]  /*c5f0*/  ISETP.GT.AND P0, PT, R4, 0x40, PT ;  /* 0x000000400400780c */ /* 0x000fc40003f04270 */
[----:B------:R-:W-:Y:S01]  /*c600*/  ISETP.GT.AND P6, PT, R4, 0x48, PT ;  /* 0x000000480400780c */ /* 0x000fe20003fc4270 */
[----:B------:R-:W-:Y:S01]  /*c610*/  FFMA.FTZ R4, R178, R0, -R153 ;  /* 0x00000000b2047223 */ /* 0x000fe20000010899 */
[----:B------:R-:W-:Y:S08]  /*c620*/  MUFU.EX2 R154, R154 ;  /* 0x0000009a009a7308 */ /* 0x000ff00000000800 */
[----:B------:R-:W0:Y:S08]  /*c630*/  MUFU.EX2 R178, R157 ;  /* 0x0000009d00b27308 */ /* 0x000e300000000800 */
[----:B------:R-:W2:Y:S01]  /*c640*/  MUFU.EX2 R155, R155 ;  /* 0x0000009b009b7308 */ /* 0x000ea20000000800 */
[----:B0-----:R-:W-:Y:S01]  /*c650*/  FFMA.FTZ R5, R178, R5, R154 ;  /* 0x00000005b2057223 */ /* 0x001fe2000001009a */
[----:B--2---:R-:W-:-:S02]  /*c660*/  F2FP.BF16.F32.PACK_AB R157, R155, R154 ;  /* 0x0000009a9b9d723e */ /* 0x004fc400000010ff */
        /* <DEDUP_REMOVED lines=16> */
[----:B------:R-:W-:Y:S02]  /*c770*/  LOP3.LUT P0, RZ, R23, 0x200, RZ, 0xc0, !PT ;  /* 0x0000020017ff7812 */ /* 0x000fe4000780c0ff */
        /* <DEDUP_REMOVED lines=12> */
[----:B------:R-:W-:Y:S01]  /*c840*/  FMNMX.FTZ R154, R193, R154, !PT ;  /* 0x0000009ac19a7209 */ /* 0x000fe20007810000 */
[--C-:B------:R-:W-:Y:S01]  /*c850*/  FFMA.FTZ R162, R162, R0, -R153.reuse ;  /* 0x00000000a2a27223 */ /* 0x100fe20000010899 */
[----:B------:R-:W-:Y:S02]  /*c860*/  FSEL R197, R197, -INF , P1 ;  /* 0xff800000c5c57808 */ /* 0x000fe40000800000 */
[----:B------:R-:W-:Y:S01]  /*c870*/  FMNMX.FTZ R154, R196, R154, !PT ;  /* 0x0000009ac49a7209 */ /* 0x000fe20007810000 */
        /* <DEDUP_REMOVED lines=19> */
[----:B------:R-:W-:-:S02]  /*c9b0*/  FFMA.FTZ R199, R199, R0, -R153 ;  /* 0x00000000c7c77223 */ /* 0x000fc40000010899 */
[----:B------:R0:W-:Y:S02]  /*c9c0*/  MUFU.EX2 R153, R162 ;  /* 0x000000a200997308 */ /* 0x0001e40000000800 */
[----:B0-----:R-:W-:-:S05]  /*c9d0*/  FMNMX.FTZ R162, R197, R154, !PT ;  /* 0x0000009ac5a27209 */ /* 0x001fca0007810000 */
[----:B------:R-:W0:Y:S01]  /*c9e0*/  SHFL.BFLY PT, R154, R162, 0x2, 0x1f ;  /* 0x0c401f00a29a7f89 */ /* 0x000e2200000e0000 */
[----:B------:R-:W2:Y:S01]  /*c9f0*/  MUFU.EX2 R158, R158 ;  /* 0x0000009e009e7308 */ /* 0x000ea20000000800 */
[----:B0-----:R-:W-:-:S05]  /*ca00*/  FMNMX.FTZ R162, R162, R154, !PT ;  /* 0x0000009aa2a27209 */ /* 0x001fca0007810000 */
[----:B------:R-:W0:Y:S02]  /*ca10*/  SHFL.BFLY PT, R201, R162, 0x1, 0x1f ;  /* 0x0c201f00a2c97f89 */ /* 0x000e2400000e0000 */
[----:B------:R-:W-:Y:S01]  /*ca20*/  MUFU.EX2 R154, R167 ;  /* 0x000000a7009a7308 */ /* 0x000fe20000000800 */
[----:B------:R-:W-:-:S07]  /*ca30*/  FADD.FTZ R5, R155, R5 ;  /* 0x000000059b057221 */ /* 0x000fce0000010000 */
[----:B------:R-:W3:Y:S08]  /*ca40*/  MUFU.EX2 R159, R159 ;  /* 0x0000009f009f7308 */ /* 0x000ef00000000800 */
[----:B------:R4:W-:Y:S02]  /*ca50*/  MUFU.EX2 R167, R182 ;  /* 0x000000b600a77308 */ /* 0x0009e40000000800 */
[----:B----4-:R-:W4:Y:S06]  /*ca60*/  S2R R182, SR_CgaCtaId ;  /* 0x0000000000b67919 */ /* 0x010f2c0000008800 */
[----:B------:R-:W-:Y:S01]  /*ca70*/  MUFU.EX2 R155, R166 ;  /* 0x000000a6009b7308 */ /* 0x000fe20000000800 */
[----:B--2---:R-:W-:-:S07]  /*ca80*/  FADD.FTZ R5, R158, R5 ;  /* 0x000000059e057221 */ /* 0x004fce0000010000 */
[----:B------:R0:W-:Y:S08]  /*ca90*/  MUFU.EX2 R166, R4 ;  /* 0x0000000400a67308 */ /* 0x0001f00000000800 */
[----:B------:R-:W2:Y:S01]  /*caa0*/  MUFU.EX2 R163, R163 ;  /* 0x000000a300a37308 */ /* 0x000ea20000000800 */
[----:B0-----:R-:W-:Y:S01]  /*cab0*/  FMNMX.FTZ R4, R162, R201, !PT ;  /* 0x000000c9a2047209 */ /* 0x001fe20007810000 */
[----:B---3--:R-:W-:-:S03]  /*cac0*/  FADD.FTZ R5, R159, R5 ;  /* 0x000000059f057221 */ /* 0x008fc60000010000 */
[C---:B------:R-:W-:Y:S01]  /*cad0*/  FSETP.NEU.FTZ.AND P1, PT, R4.reuse, -INF , PT ;  /* 0xff8000000400780b */ /* 0x040fe20003f3d000 */
[----:B------:R-:W-:Y:S01]  /*cae0*/  FMUL.FTZ R201, R4, R0 ;  /* 0x0000000004c97220 */ /* 0x000fe20000410000 */
[----:B------:R-:W-:-:S04]  /*caf0*/  FADD.FTZ R5, R153, R5 ;  /* 0x0000000599057221 */ /* 0x000fc80000010000 */
[----:B------:R-:W-:Y:S02]  /*cb00*/  FSEL R201, R201, RZ, P1 ;  /* 0x000000ffc9c97208 */ /* 0x000fe40000800000 */
[----:B------:R-:W-:-:S03]  /*cb10*/  FSEL R162, R4, RZ, P1 ;  /* 0x000000ff04a27208 */ /* 0x000fc60000800000 */
[-C--:B------:R-:W-:Y:S01]  /*cb20*/  FFMA.FTZ R156, R156, R0.reuse, -R201 ;  /* 0x000000009c9c7223 */ /* 0x080fe200000108c9 */
[C---:B--2---:R-:W-:Y:S01]  /*cb30*/  FADD.FTZ R5, R163.reuse, R5 ;  /* 0x00000005a3057221 */ /* 0x044fe20000010000 */
[----:B------:R-:W-:Y:S01]  /*cb40*/  F2FP.BF16.F32.PACK_AB R153, R163, R153 ;  /* 0x00000099a399723e */ /* 0x000fe200000010ff */
[----:B------:R-:W-:Y:S01]  /*cb50*/  FADD.FTZ R162, -R162, R200 ;  /* 0x000000c8a2a27221 */ /* 0x000fe20000010100 */
[----:B------:R-:W-:Y:S01]  /*cb60*/  MUFU.EX2 R163, R174 ;  /* 0x000000ae00a37308 */ /* 0x000fe20000000800 */
[-C--:B------:R-:W-:Y:S02]  /*cb70*/  FFMA.FTZ R152, R152, R0.reuse, -R201 ;  /* 0x0000000098987223 */ /* 0x080fe400000108c9 */
[----:B------:R-:W-:-:S05]  /*cb80*/  FMUL.FTZ R162, R162, R0 ;  /* 0x00000000a2a27220 */ /* 0x000fca0000410000 */
[----:B------:R0:W-:Y:S01]  /*cb90*/  MUFU.EX2 R174, R156 ;  /* 0x0000009c00ae7308 */ /* 0x0001e20000000800 */
[----:B------:R-:W-:Y:S01]  /*cba0*/  FFMA.FTZ R202, R202, R0, -R201 ;  /* 0x00000000caca7223 */ /* 0x000fe200000108c9 */
[----:B0-----:R-:W-:-:S06]  /*cbb0*/  VIADD R156, R14, 0x22840 ;  /* 0x000228400e9c7836 */ /* 0x001fcc0000000000 */
[----:B------:R-:W-:Y:S01]  /*cbc0*/  MUFU.EX2 R152, R152 ;  /* 0x0000009800987308 */ /* 0x000fe20000000800 */
[----:B----4-:R-:W-:-:S07]  /*cbd0*/  PRMT R156, R182, 0x654, R156 ;  /* 0x00000654b69c7816 */ /* 0x010fce000000009c */
[----:B------:R-:W0:Y:S01]  /*cbe0*/  MUFU.EX2 R182, R162 ;  /* 0x000000a200b67308 */ /* 0x000e220000000800 */
[-CC-:B------:R-:W-:Y:S01]  /*cbf0*/  FFMA.FTZ R203, R203, R0.reuse, -R201.reuse ;  /* 0x00000000cbcb7223 */ /* 0x180fe200000108c9 */
[-CC-:B------:R-:W-:Y:S01]  /*cc00*/  FFMA.FTZ R160, R160, R0.reuse, -R201.reuse ;  /* 0x00000000a0a07223 */ /* 0x180fe200000108c9 */
[--C-:B------:R-:W-:Y:S01]  /*cc10*/  FFMA.FTZ R161, R161, R0, -R201.reuse ;  /* 0x00000000a1a17223 */ /* 0x100fe200000108c9 */
[----:B------:R-:W-:Y:S01]  /*cc20*/  F2FP.BF16.F32.PACK_AB R159, R159, R158 ;  /* 0x0000009e9f9f723e */ /* 0x000fe200000010ff */
[-CC-:B------:R-:W-:Y:S01]  /*cc30*/  FFMA.FTZ R164, R164, R0.reuse, -R201.reuse ;  /* 0x00000000a4a47223 */ /* 0x180fe200000108c9 */
[-CC-:B------:R-:W-:Y:S01]  /*cc40*/  FFMA.FTZ R165, R165, R0.reuse, -R201.reuse ;  /* 0x00000000a5a57223 */ /* 0x180fe200000108c9 */
[-CC-:B------:R-:W-:Y:S01]  /*cc50*/  FFMA.FTZ R168, R168, R0.reuse, -R201.reuse ;  /* 0x00000000a8a87223 */ /* 0x180fe200000108c9 */
[----:B------:R-:W2:Y:S01]  /*cc60*/  MUFU.EX2 R202, R202 ;  /* 0x000000ca00ca7308 */ /* 0x000ea20000000800 */
[-CC-:B------:R-:W-:Y:S01]  /*cc70*/  FFMA.FTZ R169, R169, R0.reuse, -R201.reuse ;  /* 0x00000000a9a97223 */ /* 0x180fe200000108c9 */
[----:B------:R-:W-:-:S06]  /*cc80*/  FFMA.FTZ R172, R172, R0, -R201 ;  /* 0x00000000acac7223 */ /* 0x000fcc00000108c9 */
[----:B------:R-:W-:Y:S01]  /*cc90*/  MUFU.EX2 R170, R170 ;  /* 0x000000aa00aa7308 */ /* 0x000fe20000000800 */
[----:B0-----:R-:W-:Y:S01]  /*cca0*/  FFMA.FTZ R8, R182, R8, R152 ;  /* 0x00000008b6087223 */ /* 0x001fe20000010098 */
[-C--:B------:R-:W-:Y:S01]  /*ccb0*/  FFMA.FTZ R173, R173, R0.reuse, -R201 ;  /* 0x00000000adad7223 */ /* 0x080fe200000108c9 */
[----:B------:R-:W-:Y:S01]  /*ccc0*/  FADD.FTZ R5, R155, R5 ;  /* 0x000000059b057221 */ /* 0x000fe20000010000 */
[-CC-:B------:R-:W-:Y:S01]  /*ccd0*/  FFMA.FTZ R176, R176, R0.reuse, -R201.reuse ;  /* 0x00000000b0b07223 */ /* 0x180fe200000108c9 */
[----:B------:R-:W-:-:S03]  /*cce0*/  FFMA.FTZ R177, R177, R0, -R201 ;  /* 0x00000000b1b17223 */ /* 0x000fc600000108c9 */
[----:B------:R-:W-:Y:S01]  /*ccf0*/  MUFU.EX2 R175, R175 ;  /* 0x000000af00af7308 */ /* 0x000fe20000000800 */
[-CC-:B------:R-:W-:Y:S01]  /*cd00*/  FFMA.FTZ R180, R180, R0.reuse, -R201.reuse ;  /* 0x00000000b4b47223 */ /* 0x180fe200000108c9 */
[----:B------:R-:W-:-:S06]  /*cd10*/  FFMA.FTZ R181, R181, R0, -R201 ;  /* 0x00000000b5b57223 */ /* 0x000fcc00000108c9 */
[----:B------:R-:W-:Y:S01]  /*cd20*/  MUFU.EX2 R179, R179 ;  /* 0x000000b300b37308 */ /* 0x000fe20000000800 */
[----:B------:R-:W-:Y:S01]  /*cd30*/  FFMA.FTZ R184, R184, R0, -R201 ;  /* 0x00000000b8b87223 */ /* 0x000fe200000108c9 */
[----:B------:R0:W-:Y:S06]  /*cd40*/  SYNCS.ARRIVE.TRANS64.RED.A1T0 RZ, [R156+URZ], RZ ;  /* 0x000000ff9cff79a7 */ /* 0x0001ec000810043f */
[----:B------:R-:W3:Y:S01]  /*cd50*/  MUFU.EX2 R203, R203 ;  /* 0x000000cb00cb7308 */ /* 0x000ee20000000800 */
[----:B--2---:R-:W-:-:S07]  /*cd60*/  FADD.FTZ R8, R202, R8 ;  /* 0x00000008ca087221 */ /* 0x004fce0000010000 */
[----:B------:R-:W2:Y:S01]  /*cd70*/  MUFU.EX2 R160, R160 ;  /* 0x000000a000a07308 */ /* 0x000ea20000000800 */
[----:B------:R-:W-:-:S07]  /*cd80*/  FADD.FTZ R8, R174, R8 ;  /* 0x00000008ae087221 */ /* 0x000fce0000010000 */
[----:B------:R-:W-:Y:S08]  /*cd90*/  MUFU.EX2 R158, R171 ;  /* 0x000000ab009e7308 */ /* 0x000ff00000000800 */
[----:B------:R-:W-:Y:S08]  /*cda0*/  MUFU.EX2 R171, R190 ;  /* 0x000000be00ab7308 */ /* 0x000ff00000000800 */
[----:B------:R-:W4:Y:S01]  /*cdb0*/  MUFU.EX2 R190, R161 ;  /* 0x000000a100be7308 */ /* 0x000f220000000800 */
[----:B---3--:R-:W-:-:S07]  /*cdc0*/  FADD.FTZ R8, R203, R8 ;  /* 0x00000008cb087221 */ /* 0x008fce0000010000 */
[----:B------:R-:W3:Y:S01]  /*cdd0*/  MUFU.EX2 R164, R164 ;  /* 0x000000a400a47308 */ /* 0x000ee20000000800 */
[----:B--2---:R-:W-:-:S07]  /*cde0*/  FADD.FTZ R8, R160, R8 ;  /* 0x00000008a0087221 */ /* 0x004fce0000010000 */
[----:B------:R-:W2:Y:S01]  /*cdf0*/  MUFU.EX2 R165, R165 ;  /* 0x000000a500a57308 */ /* 0x000ea20000000800 */
[----:B----4-:R-:W-:-:S07]  /*ce00*/  FADD.FTZ R8, R190, R8 ;  /* 0x00000008be087221 */ /* 0x010fce0000010000 */
[----:B------:R-:W4:Y:S01]  /*ce10*/  MUFU.EX2 R168, R168 ;  /* 0x000000a800a87308 */ /* 0x000f220000000800 */
[----:B---3--:R-:W-:-:S07]  /*ce20*/  FADD.FTZ R8, R164, R8 ;  /* 0x00000008a4087221 */ /* 0x008fce0000010000 */
[----:B------:R-:W3:Y:S01]  /*ce30*/  MUFU.EX2 R169, R169 ;  /* 0x000000a900a97308 */ /* 0x000ee20000000800 */
[----:B------:R-:W-:Y:S01]  /*ce40*/  FADD.FTZ R5, R154, R5 ;  /* 0x000000059a057221 */ /* 0x000fe20000010000 */
[----:B--2---:R-:W-:-:S06]  /*ce50*/  FADD.FTZ R8, R165, R8 ;  /* 0x00000008a5087221 */ /* 0x004fcc0000010000 */
[----:B------:R-:W2:Y:S01]  /*ce60*/  MUFU.EX2 R162, R172 ;  /* 0x000000ac00a27308 */ /* 0x000ea20000000800 */
[----:B------:R-:W-:Y:S01]  /*ce70*/  FADD.FTZ R5, R170, R5 ;  /* 0x00000005aa057221 */ /* 0x000fe20000010000 */
[----:B----4-:R-:W-:-:S06]  /*ce80*/  FADD.FTZ R8, R168, R8 ;  /* 0x00000008a8087221 */ /* 0x010fcc0000010000 */
[----:B------:R-:W4:Y:S01]  /*ce90*/  MUFU.EX2 R173, R173 ;  /* 0x000000ad00ad7308 */ /* 0x000f220000000800 */
[----:B------:R-:W-:Y:S01]  /*cea0*/  FADD.FTZ R5, R158, R5 ;  /* 0x000000059e057221 */ /* 0x000fe20000010000 */
[----:B---3--:R-:W-:-:S06]  /*ceb0*/  FADD.FTZ R8, R169, R8 ;  /* 0x00000008a9087221 */ /* 0x008fcc0000010000 */
[----:B------:R-:W3:Y:S01]  /*cec0*/  MUFU.EX2 R176, R176 ;  /* 0x000000b000b07308 */ /* 0x000ee20000000800 */
[----:B------:R-:W-:Y:S01]  /*ced0*/  FADD.FTZ R5, R163, R5 ;  /* 0x00000005a3057221 */ /* 0x000fe20000010000 */
[----:B--2---:R-:W-:-:S06]  /*cee0*/  FADD.FTZ R8, R162, R8 ;  /* 0x00000008a2087221 */ /* 0x004fcc0000010000 */
[----:B------:R-:W2:Y:S01]  /*cef0*/  MUFU.EX2 R177, R177 ;  /* 0x000000b100b17308 */ /* 0x000ea20000000800 */
[----:B------:R-:W-:Y:S01]  /*cf00*/  FADD.FTZ R5, R175, R5 ;  /* 0x00000005af057221 */ /* 0x000fe20000010000 */
[----:B0-----:R-:W-:Y:S01]  /*cf10*/  F2FP.BF16.F32.PACK_AB R156, R202, R152 ;  /* 0x00000098ca9c723e */ /* 0x001fe200000010ff */
[----:B----4-:R-:W-:-:S05]  /*cf20*/  FADD.FTZ R8, R173, R8 ;  /* 0x00000008ad087221 */ /* 0x010fca0000010000 */
[----:B------:R-:W0:Y:S01]  /*cf30*/  MUFU.EX2 R180, R180 ;  /* 0x000000b400b47308 */ /* 0x000e220000000800 */
[----:B------:R-:W-:Y:S01]  /*cf40*/  FFMA.FTZ R185, R185, R0, -R201 ;  /* 0x00000000b9b97223 */ /* 0x000fe200000108c9 */
[----:B------:R-:W-:Y:S01]  /*cf50*/  F2FP.BF16.F32.PACK_AB R152, R190, R160 ;  /* 0x000000a0be98723e */ /* 0x000fe200000010ff */
[----:B------:R-:W-:Y:S01]  /*cf60*/  FADD.FTZ R5, R166, R5 ;  /* 0x00000005a6057221 */ /* 0x000fe20000010000 */
[----:B------:R-:W-:-:S04]  /*cf70*/  F2FP.BF16.F32.PACK_AB R160, R169, R168 ;  /* 0x000000a8a9a0723e */ /* 0x000fc800000010ff */
[----:B------:R-:W4:Y:S01]  /*cf80*/  MUFU.EX2 R183, R183 ;  /* 0x000000b700b77308 */ /* 0x000f220000000800 */
[----:B---3--:R-:W-:-:S07]  /*cf90*/  FADD.FTZ R8, R176, R8 ;  /* 0x00000008b0087221 */ /* 0x008fce0000010000 */
[----:B------:R-:W3:Y:S01]  /*cfa0*/  MUFU.EX2 R181, R181 ;  /* 0x000000b500b57308 */ /* 0x000ee20000000800 */
[----:B------:R-:W-:Y:S01]  /*cfb0*/  FFMA.FTZ R188, R188, R0, -R201 ;  /* 0x00000000bcbc7223 */ /* 0x000fe200000108c9 */
[----:B------:R-:W-:-:S06]  /*cfc0*/  FADD.FTZ R5, R179, R5 ;  /* 0x00000005b3057221 */ /* 0x000fcc0000010000 */
[----:B------:R-:W5:Y:S01]  /*cfd0*/  MUFU.EX2 R186, R186 ;  /* 0x000000ba00ba7308 */ /* 0x000f620000000800 */
[----:B--2---:R-:W-:Y:S01]  /*cfe0*/  FADD.FTZ R8, R177, R8 ;  /* 0x00000008b1087221 */ /* 0x004fe20000010000 */
[----:B------:R-:W-:-:S06]  /*cff0*/  FFMA.FTZ R189, R189, R0, -R201 ;  /* 0x00000000bdbd7223 */ /* 0x000fcc00000108c9 */
[----:B------:R-:W2:Y:S01]  /*d000*/  MUFU.EX2 R168, R184 ;  /* 0x000000b800a87308 */ /* 0x000ea20000000800 */
[----:B------:R-:W-:Y:S01]  /*d010*/  F2FP.BF16.F32.PACK_AB R161, R158, R170 ;  /* 0x000000aa9ea1723e */ /* 0x000fe200000010ff */
[----:B------:R-:W-:-:S06]  /*d020*/  FADD.FTZ R5, R167, R5 ;  /* 0x00000005a7057221 */ /* 0x000fcc0000010000 */
[----:B------:R-:W1:Y:S01]  /*d030*/  MUFU.EX2 R187, R187 ;  /* 0x000000bb00bb7308 */ /* 0x000e620000000800 */
[----:B0-----:R-:W-:-:S07]  /*d040*/  FADD.FTZ R8, R180, R8 ;  /* 0x00000008b4087221 */ /* 0x001fce0000010000 */
[----:B------:R-:W0:Y:S01]  /*d050*/  MUFU.EX2 R185, R185 ;  /* 0x000000b900b97308 */ /* 0x000e220000000800 */
[----:B------:R-:W-:Y:S01]  /*d060*/  FFMA.FTZ R192, R192, R0, -R201 ;  /* 0x00000000c0c07223 */ /* 0x000fe200000108c9 */
[----:B----4-:R-:W-:Y:S01]  /*d070*/  FADD.FTZ R5, R183, R5 ;  /* 0x00000005b7057221 */ /* 0x010fe20000010000 */
[----:B---3--:R-:W-:-:S05]  /*d080*/  FADD.FTZ R8, R181, R8 ;  /* 0x00000008b5087221 */ /* 0x008fca0000010000 */
[----:B------:R-:W3:Y:S01]  /*d090*/  MUFU.EX2 R170, R188 ;  /* 0x000000bc00aa7308 */ /* 0x000ee20000000800 */
[----:B------:R-:W-:Y:S01]  /*d0a0*/  FFMA.FTZ R193, R193, R0, -R201 ;  /* 0x00000000c1c17223 */ /* 0x000fe200000108c9 */
[----:B-----5:R-:W-:-:S06]  /*d0b0*/  FADD.FTZ R5, R186, R5 ;  /* 0x00000005ba057221 */ /* 0x020fcc0000010000 */
[----:B------:R-:W4:Y:S01]  /*d0c0*/  MUFU.EX2 R191, R191 ;  /* 0x000000bf00bf7308 */ /* 0x000f220000000800 */
[----:B--2---:R-:W-:-:S07]  /*d0d0*/  FADD.FTZ R8, R168, R8 ;  /* 0x00000008a8087221 */ /* 0x004fce0000010000 */
[----:B------:R-:W2:Y:S01]  /*d0e0*/  MUFU.EX2 R189, R189 ;  /* 0x000000bd00bd7308 */ /* 0x000ea20000000800 */
[----:B------:R-:W-:Y:S01]  /*d0f0*/  FFMA.FTZ R196, R196, R0, -R201 ;  /* 0x00000000c4c47223 */ /* 0x000fe200000108c9 */
[----:B-1----:R-:W-:-:S06]  /*d100*/  FADD.FTZ R5, R187, R5 ;  /* 0x00000005bb057221 */ /* 0x002fcc0000010000 */
[----:B------:R-:W1:Y:S01]  /*d110*/  MUFU.EX2 R194, R194 ;  /* 0x000000c200c27308 */ /* 0x000e620000000800 */
[----:B0-----:R-:W-:Y:S01]  /*d120*/  FADD.FTZ R8, R185, R8 ;  /* 0x00000008b9087221 */ /* 0x001fe20000010000 */
[----:B------:R-:W-:-:S06]  /*d130*/  FFMA.FTZ R197, R197, R0, -R201 ;  /* 0x00000000c5c57223 */ /* 0x000fcc00000108c9 */
[----:B------:R-:W0:Y:S01]  /*d140*/  MUFU.EX2 R172, R192 ;  /* 0x000000c000ac7308 */ /* 0x000e220000000800 */
[----:B------:R-:W-:Y:S01]  /*d150*/  F2FP.BF16.F32.PACK_AB R158, R203, R174 ;  /* 0x000000aecb9e723e */ /* 0x000fe200000010ff */
[----:B------:R-:W-:-:S06]  /*d160*/  FADD.FTZ R5, R171, R5 ;  /* 0x00000005ab057221 */ /* 0x000fcc0000010000 */
[----:B------:R-:W5:Y:S01]  /*d170*/  MUFU.EX2 R195, R195 ;  /* 0x000000c300c37308 */ /* 0x000f620000000800 */
[----:B---3--:R-:W-:Y:S01]  /*d180*/  FADD.FTZ R8, R170, R8 ;  /* 0x00000008aa087221 */ /* 0x008fe20000010000 */
[----:B------:R-:W-:-:S06]  /*d190*/  F2FP.BF16.F32.PACK_AB R163, R175, R163 ;  /* 0x000000a3afa3723e */ /* 0x000fcc00000010ff */
[----:B------:R-:W3:Y:S01]  /*d1a0*/  MUFU.EX2 R193, R193 ;  /* 0x000000c100c17308 */ /* 0x000ee20000000800 */
[----:B----4-:R-:W-:Y:S01]  /*d1b0*/  FADD.FTZ R5, R191, R5 ;  /* 0x00000005bf057221 */ /* 0x010fe20000010000 */
[----:B--2---:R-:W-:-:S06]  /*d1c0*/  FADD.FTZ R8, R189, R8 ;  /* 0x00000008bd087221 */ /* 0x004fcc0000010000 */
[----:B------:R-:W2:Y:S01]  /*d1d0*/  MUFU.EX2 R198, R198 ;  /* 0x000000c600c67308 */ /* 0x000ea20000000800 */
[----:B------:R-:W-:-:S07]  /*d1e0*/  LOP3.LUT P0, RZ, R23, 0x100, RZ, 0xc0, !PT ;  /* 0x0000010017ff7812 */ /* 0x000fce000780c0ff */
[----:B------:R-:W4:Y:S01]  /*d1f0*/  MUFU.EX2 R174, R196 ;  /* 0x000000c400ae7308 */ /* 0x000f220000000800 */
[----:B-1----:R-:W-:Y:S01]  /*d200*/  FADD.FTZ R5, R194, R5 ;  /* 0x00000005c2057221 */ /* 0x002fe20000010000 */
[----:B0-----:R-:W-:-:S06]  /*d210*/  FADD.FTZ R8, R172, R8 ;  /* 0x00000008ac087221 */ /* 0x001fcc0000010000 */
[----:B------:R-:W0:Y:S08]  /*d220*/  MUFU.EX2 R175, R199 ;  /* 0x000000c700af7308 */ /* 0x000e300000000800 */
[----:B------:R-:W1:Y:S01]  /*d230*/  MUFU.EX2 R197, R197 ;  /* 0x000000c500c57308 */ /* 0x000e620000000800 */
[----:B-----5:R-:W-:Y:S01]  /*d240*/  FADD.FTZ R5, R195, R5 ;  /* 0x00000005c3057221 */ /* 0x020fe20000010000 */
[----:B---3--:R-:W-:Y:S01]  /*d250*/  FADD.FTZ R8, R193, R8 ;  /* 0x00000008c1087221 */ /* 0x008fe20000010000 */
[----:B------:R-:W-:-:S02]  /*d260*/  F2FP.BF16.F32.PACK_AB R155, R154, R155 ;  /* 0x0000009b9a9b723e */ /* 0x000fc400000010ff */
[----:B--2---:R-:W-:Y:S01]  /*d270*/  FADD.FTZ R5, R198, R5 ;  /* 0x00000005c6057221 */ /* 0x004fe20000010000 */
[----:B----4-:R-:W-:Y:S01]  /*d280*/  FADD.FTZ R8, R174, R8 ;  /* 0x00000008ae087221 */ /* 0x010fe20000010000 */
[----:B------:R-:W-:Y:S01]  /*d290*/  F2FP.BF16.F32.PACK_AB R154, R165, R164 ;  /* 0x000000a4a59a723e */ /* 0x000fe200000010ff */
[----:B------:R-:W-:Y:S01]  /*d2a0*/  FMUL.FTZ R24, R24, R182 ;  /* 0x000000b618187220 */ /* 0x000fe20000410000 */
[----:B------:R-:W-:Y:S01]  /*d2b0*/  F2FP.BF16.F32.PACK_AB R162, R173, R162 ;  /* 0x000000a2ada2723e */ /* 0x000fe200000010ff */
[----:B0-----:R-:W-:Y:S01]  /*d2c0*/  FADD.FTZ R5, R175, R5 ;  /* 0x00000005af057221 */ /* 0x001fe20000010000 */
[----:B------:R-:W-:Y:S01]  /*d2d0*/  F2FP.BF16.F32.PACK_AB R165, R179, R166 ;  /* 0x000000a6b3a5723e */ /* 0x000fe200000010ff */
[----:B------:R-:W-:Y:S01]  /*d2e0*/  FMUL.FTZ R25, R25, R182 ;  /* 0x000000b619197220 */ /* 0x000fe20000410000 */
[----:B------:R-:W-:Y:S01]  /*d2f0*/  F2FP.BF16.F32.PACK_AB R164, R177, R176 ;  /* 0x000000b0b1a4723e */ /* 0x000fe200000010ff */
[----:B------:R-:W-:Y:S01]  /*d300*/  FMUL.FTZ R28, R28, R182 ;  /* 0x000000b61c1c7220 */ /* 0x000fe20000410000 */
[----:B------:R-:W-:Y:S01]  /*d310*/  F2FP.BF16.F32.PACK_AB R166, R181, R180 ;  /* 0x000000b4b5a6723e */ /* 0x000fe200000010ff */
[----:B------:R-:W-:Y:S01]  /*d320*/  FMUL.FTZ R29, R29, R182 ;  /* 0x000000b61d1d7220 */ /* 0x000fe20000410000 */
[----:B------:R-:W-:Y:S01]  /*d330*/  F2FP.BF16.F32.PACK_AB R167, R183, R167 ;  /* 0x000000a7b7a7723e */ /* 0x000fe200000010ff */
[----:B-1----:R-:W-:Y:S01]  /*d340*/  FADD.FTZ R8, R197, R8 ;  /* 0x00000008c5087221 */ /* 0x002fe20000010000 */
[----:B------:R-:W-:Y:S01]  /*d350*/  F2FP.BF16.F32.PACK_AB R168, R185, R168 ;  /* 0x000000a8b9a8723e */ /* 0x000fe200000010ff */
[----:B------:R-:W-:Y:S01]  /*d360*/  FMUL.FTZ R32, R32, R182 ;  /* 0x000000b620207220 */ /* 0x000fe20000410000 */
[----:B------:R-:W-:Y:S01]  /*d370*/  F2FP.BF16.F32.PACK_AB R169, R187, R186 ;  /* 0x000000babba9723e */ /* 0x000fe200000010ff */
[----:B------:R-:W-:Y:S01]  /*d380*/  FMUL.FTZ R33, R33, R182 ;  /* 0x000000b621217220 */ /* 0x000fe20000410000 */
[----:B------:R-:W-:Y:S01]  /*d390*/  F2FP.BF16.F32.PACK_AB R170, R189, R170 ;  /* 0x000000aabdaa723e */ /* 0x000fe200000010ff */
[-C--:B------:R-:W-:Y:S01]  /*d3a0*/  FMUL.FTZ R36, R36, R182.reuse ;  /* 0x000000b624247220 */ /* 0x080fe20000410000 */
[----:B------:R-:W-:Y:S01]  /*d3b0*/  F2FP.BF16.F32.PACK_AB R171, R191, R171 ;  /* 0x000000abbfab723e */ /* 0x000fe200000010ff */
[----:B------:R-:W-:Y:S01]  /*d3c0*/  FMUL.FTZ R37, R37, R182 ;  /* 0x000000b625257220 */ /* 0x000fe20000410000 */
[----:B------:R-:W-:Y:S01]  /*d3d0*/  F2FP.BF16.F32.PACK_AB R172, R193, R172 ;  /* 0x000000acc1ac723e */ /* 0x000fe200000010ff */
[----:B------:R-:W-:Y:S01]  /*d3e0*/  FMUL.FTZ R40, R40, R182 ;  /* 0x000000b628287220 */ /* 0x000fe20000410000 */
[----:B------:R-:W-:Y:S01]  /*d3f0*/  F2FP.BF16.F32.PACK_AB R173, R195, R194 ;  /* 0x000000c2c3ad723e */ /* 0x000fe200000010ff */
[----:B------:R-:W-:Y:S01]  /*d400*/  FMUL.FTZ R41, R41, R182 ;  /* 0x000000b629297220 */ /* 0x000fe20000410000 */
[----:B------:R-:W-:Y:S01]  /*d410*/  F2FP.BF16.F32.PACK_AB R174, R197, R174 ;  /* 0x000000aec5ae723e */ /* 0x000fe200000010ff */
[----:B------:R-:W-:Y:S01]  /*d420*/  FMUL.FTZ R44, R44, R182 ;  /* 0x000000b62c2c7220 */ /* 0x000fe20000410000 */
[----:B------:R-:W-:Y:S01]  /*d430*/  F2FP.BF16.F32.PACK_AB R175, R175, R198 ;  /* 0x000000c6afaf723e */ /* 0x000fe200000010ff */
        /* <DEDUP_REMOVED lines=117> */
[----:B------:R-:W-:Y:S06]  /*db90*/  @!P0 BRA `(.L_x_5284) ;  /* 0x0000000000048947 */ /* 0x000fec0003800000 */
[----:B------:R-:W-:Y:S01]  /*dba0*/  BPT.TRAP 0x1 ;  /* 0x000000040000795c */ /* 0x000fe20000300000 */
.L_x_5284:
[----:B------:R0:W1:Y:S01]  /*dbb0*/  SYNCS.PHASECHK.TRANS64.TRYWAIT P1, [R14+URZ+0x22850], R15 ;  /* 0x0228500f0e0075a7 */ /* 0x000062000802017f */
[----:B------:R-:W-:Y:S05]  /*dbc0*/  @!P0 BRA `(.L_x_5285) ;  /* 0x0000000000048947 */ /* 0x000fea0003800000 */
[----:B------:R-:W-:Y:S01]  /*dbd0*/  BPT.TRAP 0x1 ;  /* 0x000000040000795c */ /* 0x000fe20000300000 */
.L_x_5285:
[----:B------:R-:W-:Y:S04]  /*dbe0*/  BSSY B0, `(.L_x_5286) ;  /* 0x0000004000007945 */ /* 0x000fe80003800000 */
[----:B-1----:R-:W-:Y:S05]  /*dbf0*/  @P1 BRA `(.L_x_5287) ;  /* 0x0000000000081947 */ /* 0x002fea0003800000 */
[----:B------:R-:W1:Y:S02]  /*dc00*/  SYNCS.PHASECHK.TRANS64.TRYWAIT P1, [R14+URZ+0x22850], R15 ;  /* 0x0228500f0e0075a7 */ /* 0x000e64000802017f */
[----:B-1----:R-:W-:Y:S05]  /*dc10*/  @!P1 BRA `(.L_x_5288) ;  /* 0x000000e000149947 */ /* 0x002fea0003800000 */
.L_x_5287:
[----:B------:R-:W-:Y:S05]  /*dc20*/  BSYNC B0 ;  /* 0x0000000000007941 */ /* 0x000fea0003800000 */
.L_x_5286:
[----:B------:R-:W2:Y:S01]  /*dc30*/  S2R R178, SR_TID.X ;  /* 0x0000000000b27919 */ /* 0x000ea20000002100 */
[----:B------:R-:W-:Y:S05]  /*dc40*/  WARPSYNC.ALL ;  /* 0x0000000000007948 */ /* 0x000fea0003800000 */
[----:B------:R-:W-:Y:S02]  /*dc50*/  IMAD R176, R22, 0xc00, R221 ;  /* 0x00000c0016b07824 */ /* 0x000fe400078e02dd */
[----:B------:R-:W-:-:S03]  /*dc60*/  IMAD.MOV.U32 R177, RZ, RZ, 0x40000040 ;  /* 0x40000040ffb17424 */ /* 0x000fc600078e00ff */
[----:B------:R-:W-:Y:S02]  /*dc70*/  R2UR UR6, R176 ;  /* 0x00000000b00672ca */ /* 0x000fe400000e0000 */
[----:B------:R-:W-:Y:S01]  /*dc80*/  R2UR UR7, R177 ;  /* 0x00000000b10772ca */ /* 0x000fe200000e0000 */
[----:B------:R-:W-:Y:S01]  /*dc90*/  IMAD.MOV.U32 R177, RZ, RZ, 0x40000040 ;  /* 0x40000040ffb17424 */ /* 0x000fe200078e00ff */
[----:B--2---:R-:W-:-:S05]  /*dca0*/  SHF.R.U32.HI R178, RZ, 0x7, R178 ;  /* 0x00000007ffb27819 */ /* 0x004fca00000116b2 */
[----:B01----:R-:W-:-:S05]  /*dcb0*/  VIADD R15, R178, 0x8 ;  /* 0x00000008b20f7836 */ /* 0x003fca0000000000 */
[----:B------:R0:W-:Y:S06]  /*dcc0*/  BAR.SYNC.DEFER_BLOCKING R15, 0x100 ;  /* 0x0004000f0000751d */ /* 0x0001ec0000010000 */
[----:B------:R-:W-:-:S06]  /*dcd0*/  WARPGROUP.ARRIVE ;  /* 0x00000000000079c5 */ /* 0x000fcc0000000000 */
[----:B------:R-:W-:Y:S03]  /*dce0*/  HGMMA.64x256x16.F32.BF16 R24, R156, gdesc[UR4].tnspB, R24, gsb0 ;  /* 0x43e000049c187df0 */ /* 0x000fe60008001818 */
[----:B------:R-:W-:Y:S02]  /*dcf0*/  WARPGROUP.DEPBAR.LE gsb0, 0x0 ;  /* 0x00008000000079c5 */ /* 0x000fe40000010000 */
[----:B------:R-:W-:Y:S01]  /*dd00*/  VIADD R156, R176, 0x80 ;  /* 0x00000080b09c7836 */ /* 0x000fe20000000000 */
[----:B------:R-:W-:Y:S01]  /*dd10*/  WARPGROUP.ARRIVE ;  /* 0x00000000000079c5 */ /* 0x000fe20000000000 */
[----:B------:R-:W-:-:S03]  /*dd20*/  IMAD.MOV.U32 R157, RZ, RZ, 0x40000040 ;  /* 0x40000040ff9d7424 */ /* 0x000fc600078e00ff */
[----:B------:R-:W-:Y:S02]  /*dd30*/  R2UR UR6, R156 ;  /* 0x000000009c0672ca */ /* 0x000fe400000e0000 */
[----:B------:R-:W-:-:S15]  /*dd40*/  R2UR UR7, R157 ;  /* 0x000000009d0772ca */ /* 0x000fde00000e0000 */
[----:B------:R-:W-:-:S01]  /*dd50*/  NOP ;  /* 0x0000000000007918 */ /* 0x000fc20000000000 */
        /* <DEDUP_REMOVED lines=34> */
.L_x_5289:
[----:B------:R-:W2:Y:S01]  /*df80*/  LDL R15, [R1] ;  /* 0x00000000010f7983 */ /* 0x000ea20000100800 */
[----:B------:R-:W0:Y:S01]  /*df90*/  S2R R152, SR_CgaCtaId ;  /* 0x0000000000987919 */ /* 0x000e220000008800 */
[----:B------:R-:W-:Y:S02]  /*dfa0*/  VIADD R14, R14, 0x22860 ;  /* 0x000228600e0e7836 */ /* 0x000fe40000000000 */
[----:B------:R-:W-:Y:S02]  /*dfb0*/  IMAD.MOV.U32 R201, RZ, RZ, R3 ;  /* 0x000000ffffc97224 */ /* 0x000fe400078e0003 */
[----:B------:R-:W-:Y:S01]  /*dfc0*/  IMAD.MOV.U32 R200, RZ, RZ, R4 ;  /* 0x000000ffffc87224 */ /* 0x000fe200078e0004 */
[----:B0-----:R-:W-:-:S04]  /*dfd0*/  PRMT R14, R152, 0x654, R14 ;  /* 0x00000654980e7816 */ /* 0x001fc8000000000e */
[----:B------:R0:W-:Y:S01]  /*dfe0*/  SYNCS.ARRIVE.TRANS64.RED.A1T0 RZ, [R14+URZ], RZ ;  /* 0x000000ff0eff79a7 */ /* 0x0001e2000810043f */
[C---:B--2---:R-:W-:Y:S01]  /*dff0*/  ISETP.GT.AND P1, PT, R9.reuse, R15, PT ;  /* 0x0000000f0900720c */ /* 0x044fe20003f24270 */
[----:B------:R-:W-:-:S12]  /*e000*/  VIADD R9, R9, 0xffffffff ;  /* 0xffffffff09097836 */ /* 0x000fd80000000000 */
[----:B0-----:R-:W-:Y:S05]  /*e010*/  @P1 BRA `(.L_x_5290) ;  /* 0xffffffd800441947 */ /* 0x001fea000383ffff */
.L_x_5278:
[----:B------:R-:W-:-:S13]  /*e020*/  ISETP.GE.AND P1, PT, R9, RZ, PT ;  /* 0x000000ff0900720c */ /* 0x000fda0003f26270 */
[----:B------:R-:W-:Y:S05]  /*e030*/  @!P1 BRA `(.L_x_5291) ;  /* 0x0000001c00c89947 */ /* 0x000fea0003800000 */
[----:B------:R-:W-:Y:S02]  /*e040*/  IMAD.MOV.U32 R201, RZ, RZ, R3 ;  /* 0x000000ffffc97224 */ /* 0x000fe400078e0003 */
[----:B------:R-:W-:-:S07]  /*e050*/  IMAD.MOV.U32 R200, RZ, RZ, R4 ;  /* 0x000000ffffc87224 */ /* 0x000fce00078e0004 */
.L_x_5303:
[----:B------:R-:W-:Y:S01]  /*e060*/  VIADD R22, R22, 0x1 ;  /* 0x0000000116167836 */ /* 0x000fe20000000000 */
[----:B------:R-:W-:Y:S05]  /*e070*/  YIELD ;  /* 0x0000000000007946 */ /* 0x000fea0003800000 */
[----:B------:R-:W-:-:S04]  /*e080*/  ISETP.NE.AND P1, PT, R22, 0x2, PT ;  /* 0x000000021600780c */ /* 0x000fc80003f25270 */
[----:B------:R-:W-:Y:S02]  /*e090*/  SEL R0, RZ, 0x1, P1 ;  /* 0x00000001ff007807 */ /* 0x000fe40000800000 */
[----:B------:R-:W-:Y:S02]  /*e0a0*/  SEL R22, R22, RZ, P1 ;  /* 0x000000ff16167207 */ /* 0x000fe40000800000 */
[----:B------:R-:W-:Y:S01]  /*e0b0*/  LOP3.LUT R207, R207, R0, RZ, 0x3c, !PT ;  /* 0x00000000cfcf7212 */ /* 0x000fe200078e3cff */
[----:B0-2---:R-:W-:Y:S06]  /*e0c0*/  @!P0 BRA `(.L_x_5292) ;  /* 0x0000000000048947 */ /* 0x005fec0003800000 */
[----:B------:R-:W-:Y:S01]  /*e0d0*/  BPT.TRAP 0x1 ;  /* 0x000000040000795c */ /* 0x000fe20000300000 */
.L_x_5292:
[----:B------:R-:W-:Y:S01]  /*e0e0*/  IMAD R14, R22, 0x8, R19 ;  /* 0x00000008160e7824 */ /* 0x000fe200078e0213 */
[----:B------:R-:W-:-:S04]  /*e0f0*/  SHF.L.U32 R15, R207, 0x1f, RZ ;  /* 0x0000001fcf0f7819 */ /* 0x000fc800000006ff */
[----:B------:R0:W1:Y:S01]  /*e100*/  SYNCS.PHASECHK.TRANS64.TRYWAIT P1, [R14+URZ+0x22830], R15 ;  /* 0x0228300f0e0075a7 */ /* 0x000062000802017f */
[----:B------:R-:W-:Y:S05]  /*e110*/  @!P0 BRA `(.L_x_5293) ;  /* 0x0000000000048947 */ /* 0x000fea0003800000 */
[----:B------:R-:W-:Y:S01]  /*e120*/  BPT.TRAP 0x1 ;  /* 0x000000040000795c */ /* 0x000fe20000300000 */
.L_x_5293:
[----:B------:R-:W-:Y:S02]  /*e130*/  IMAD R156, R22, 0x300, R222 ;  /* 0x00000300169c7824 */ /* 0x000fe400078e02de */
[----:B------:R-:W-:Y:S01]  /*e140*/  IMAD.MOV.U32 R157, RZ, RZ, 0x40000040 ;  /* 0x40000040ff9d7424 */ /* 0x000fe200078e00ff */
[----:B-1----:R-:W-:Y:S06]  /*e150*/  @P1 BRA `(.L_x_5294) ;  /* 0x0000000000081947 */ /* 0x002fec0003800000 */
[----:B------:R-:W1:Y:S02]  /*e160*/  SYNCS.PHASECHK.TRANS64.TRYWAIT P1, [R14+URZ+0x22830], R15 ;  /* 0x0228300f0e0075a7 */ /* 0x000e64000802017f */
[----:B-1----:R-:W-:Y:S05]  /*e170*/  @!P1 BRA `(.L_x_5295) ;  /* 0x000000d800d09947 */ /* 0x002fea0003800000 */
.L_x_5294:
        /* <DEDUP_REMOVED lines=41> */
.L_x_5296:
        /* <DEDUP_REMOVED lines=25> */
[----:B---3--:R-:W-:Y:S02]  /*e5a0*/  FMNMX.FTZ R3, R0, R3, !PT ;  /* 0x0000000300037209 */ /* 0x008fe40007810000 */
[----:B------:R-:W3:Y:S03]  /*e5b0*/  LDC R0, c[0x0][0x988] ;  /* 0x00026200ff007b82 */ /* 0x000ee60000000800 */
[----:B------:R-:W4:Y:S02]  /*e5c0*/  SHFL.BFLY PT, R4, R3, 0x1, 0x1f ;  /* 0x0c201f0003047f89 */ /* 0x000f2400000e0000 */
[----:B----4-:R-:W-:-:S05]  /*e5d0*/  FMNMX.FTZ R4, R3, R4, !PT ;  /* 0x0000000403047209 */ /* 0x010fca0007810000 */
[C---:B---3--:R-:W-:Y:S01]  /*e5e0*/  FMUL.FTZ R3, R4.reuse, R0 ;  /* 0x0000000004037220 */ /* 0x048fe20000410000 */
[----:B------:R-:W-:-:S03]  /*e5f0*/  FADD.FTZ R200, -R4, R200 ;  /* 0x000000c804c87221 */ /* 0x000fc60000010100 */
[-CC-:B------:R-:W-:Y:S01]  /*e600*/  FFMA.FTZ R203, R172, R0.reuse, -R3.reuse ;  /* 0x00000000accb7223 */ /* 0x180fe20000010803 */
[-CC-:B------:R-:W-:Y:S01]  /*e610*/  FFMA.FTZ R152, R152, R0.reuse, -R3.reuse ;  /* 0x0000000098987223 */ /* 0x180fe20000010803 */
[-CC-:B------:R-:W-:Y:S01]  /*e620*/  FFMA.FTZ R153, R153, R0.reuse, -R3.reuse ;  /* 0x0000000099997223 */ /* 0x180fe20000010803 */
[-C--:B------:R-:W-:Y:S01]  /*e630*/  FMUL.FTZ R172, R200, R0.reuse ;  /* 0x00000000c8ac7220 */ /* 0x080fe20000410000 */
        /* <DEDUP_REMOVED lines=23> */
[----:B------:R-:W-:-:S04]  /*e7b0*/  FFMA.FTZ R197, R197, R0, -R3 ;  /* 0x00000000c5c57223 */ /* 0x000fc80000010803 */
        /* <DEDUP_REMOVED lines=9> */
[C---:B----4-:R-:W-:Y:S01]  /*e850*/  F2FP.BF16.F32.PACK_AB R200, R153.reuse, R152 ;  /* 0x0000009899c8723e */ /* 0x050fe200000010ff */
[----:B------:R-:W-:Y:S01]  /*e860*/  FADD.FTZ R3, R153, R3 ;  /* 0x0000000399037221 */ /* 0x000fe20000010000 */
[-C--:B------:R-:W-:Y:S01]  /*e870*/  FMUL.FTZ R36, R36, R172.reuse ;  /* 0x000000ac24247220 */ /* 0x080fe20000410000 */
[-C--:B------:R-:W-:Y:S01]  /*e880*/  FMUL.FTZ R37, R37, R172.reuse ;  /* 0x000000ac25257220 */ /* 0x080fe20000410000 */
[-C--:B------:R-:W-:Y:S01]  /*e890*/  FMUL.FTZ R40, R40, R172.reuse ;  /* 0x000000ac28287220 */ /* 0x080fe20000410000 */
[-C--:B------:R-:W-:Y:S01]  /*e8a0*/  FMUL.FTZ R41, R41, R172.reuse ;  /* 0x000000ac29297220 */ /* 0x080fe20000410000 */
[-C--:B------:R-:W-:Y:S01]  /*e8b0*/  FMUL.FTZ R44, R44, R172.reuse ;  /* 0x000000ac2c2c7220 */ /* 0x080fe20000410000 */
[----:B------:R-:W4:Y:S01]  /*e8c0*/  MUFU.EX2 R152, R160 ;  /* 0x000000a000987308 */ /* 0x000f220000000800 */
[----:B-----5:R-:W-:Y:S01]  /*e8d0*/  FADD.FTZ R3, R156, R3 ;  /* 0x000000039c037221 */ /* 0x020fe20000010000 */
[-C--:B------:R-:W-:Y:S01]  /*e8e0*/  FMUL.FTZ R45, R45, R172.reuse ;  /* 0x000000ac2d2d7220 */ /* 0x080fe20000410000 */
[-C--:B------:R-:W-:Y:S01]  /*e8f0*/  FMUL.FTZ R48, R48, R172.reuse ;  /* 0x000000ac30307220 */ /* 0x080fe20000410000 */
[-C--:B------:R-:W-:Y:S01]  /*e900*/  FMUL.FTZ R49, R49, R172.reuse ;  /* 0x000000ac31317220 */ /* 0x080fe20000410000 */
[-C--:B------:R-:W-:Y:S01]  /*e910*/  FMUL.FTZ R52, R52, R172.reuse ;  /* 0x000000ac34347220 */ /* 0x080fe20000410000 */
[-C--:B------:R-:W-:Y:S01]  /*e920*/  FMUL.FTZ R53, R53, R172.reuse ;  /* 0x000000ac35357220 */ /* 0x080fe20000410000 */
[----:B------:R-:W-:Y:S01]  /*e930*/  FMUL.FTZ R56, R56, R172 ;  /* 0x000000ac38387220 */ /* 0x000fe20000410000 */
[----:B------:R-:W5:Y:S01]  /*e940*/  MUFU.EX2 R161, R161 ;  /* 0x000000a100a17308 */ /* 0x000f620000000800 */
[C---:B---3--:R-:W-:Y:S01]  /*e950*/  FADD.FTZ R3, R157.reuse, R3 ;  /* 0x000000039d037221 */ /* 0x048fe20000010000 */
[----:B------:R-:W-:Y:S01]  /*e960*/  F2FP.BF16.F32.PACK_AB R202, R157, R156 ;  /* 0x0000009c9dca723e */ /* 0x000fe200000010ff */
[-C--:B------:R-:W-:Y:S01]  /*e970*/  FMUL.FTZ R57, R57, R172.reuse ;  /* 0x000000ac39397220 */ /* 0x080fe20000410000 */
[-C--:B------:R-:W-:Y:S01]  /*e980*/  FMUL.FTZ R60, R60, R172.reuse ;  /* 0x000000ac3c3c7220 */ /* 0x080fe20000410000 */
[-C--:B------:R-:W-:Y:S01]  /*e990*/  FMUL.FTZ R61, R61, R172.reuse ;  /* 0x000000ac3d3d7220 */ /* 0x080fe20000410000 */
[-C--:B------:R-:W-:Y:S01]  /*e9a0*/  FMUL.FTZ R64, R64, R172.reuse ;  /* 0x000000ac40407220 */ /* 0x080fe20000410000 */
[-C--:B------:R-:W-:Y:S01]  /*e9b0*/  FMUL.FTZ R65, R65, R172.reuse ;  /* 0x000000ac41417220 */ /* 0x080fe20000410000 */
[----:B------:R-:W-:Y:S01]  /*e9c0*/  MUFU.EX2 R156, R169 ;  /* 0x000000a9009c7308 */ /* 0x000fe20000000800 */
[----:B----4-:R-:W-:Y:S01]  /*e9d0*/  FADD.FTZ R3, R152, R3 ;  /* 0x0000000398037221 */ /* 0x010fe20000010000 */
[-C--:B------:R-:W-:Y:S01]  /*e9e0*/  FMUL.FTZ R68, R68, R172.reuse ;  /* 0x000000ac44447220 */ /* 0x080fe20000410000 */
[-C--:B------:R-:W-:Y:S01]  /*e9f0*/  FMUL.FTZ R69, R69, R172.reuse ;  /* 0x000000ac45457220 */ /* 0x080fe20000410000 */
[-C--:B------:R-:W-:Y:S01]  /*ea00*/  FMUL.FTZ R72, R72, R172.reuse ;  /* 0x000000ac48487220 */ /* 0x080fe20000410000 */
[-C--:B------:R-:W-:Y:S01]  /*ea10*/  FMUL.FTZ R73, R73, R172.reuse ;  /* 0x000000ac49497220 */ /* 0x080fe20000410000 */
[-C--:B------:R-:W-:Y:S01]  /*ea20*/  FMUL.FTZ R76, R76, R172.reuse ;  /* 0x000000ac4c4c7220 */ /* 0x080fe20000410000 */
[-C--:B------:R-:W-:Y:S01]  /*ea30*/  FMUL.FTZ R77, R77, R172.reuse ;  /* 0x000000ac4d4d7220 */ /* 0x080fe20000410000 */
[----:B------:R-:W-:Y:S01]  /*ea40*/  MUFU.EX2 R160, R176 ;  /* 0x000000b000a07308 */ /* 0x000fe20000000800 */
[C---:B-----5:R-:W-:Y:S01]  /*ea50*/  FADD.FTZ R8, R161.reuse, R3 ;  /* 0x00000003a1087221 */ /* 0x060fe20000010000 */
[----:B------:R-:W-:Y:S01]  /*ea60*/  FMNMX.FTZ R3, R154, R201, !PT ;  /* 0x000000c99a037209 */ /* 0x000fe20007810000 */
[----:B------:R-:W-:Y:S01]  /*ea70*/  FMUL.FTZ R80, R80, R172 ;  /* 0x000000ac50507220 */ /* 0x000fe20000410000 */
[----:B------:R-:W-:Y:S01]  /*ea80*/  F2FP.BF16.F32.PACK_AB R152, R161, R152 ;  /* 0x00000098a198723e */ /* 0x000fe200000010ff */
[-C--:B------:R-:W-:Y:S01]  /*ea90*/  FMUL.FTZ R81, R81, R172.reuse ;  /* 0x000000ac51517220 */ /* 0x080fe20000410000 */
[----:B------:R-:W-:Y:S01]  /*eaa0*/  FMNMX.FTZ R3, R155, R3, !PT ;  /* 0x000000039b037209 */ /* 0x000fe20007810000 */
[-C--:B------:R-:W-:Y:S01]  /*eab0*/  FMUL.FTZ R84, R84, R172.reuse ;  /* 0x000000ac54547220 */ /* 0x080fe20000410000 */
[----:B------:R3:W-:Y:S01]  /*eac0*/  MUFU.EX2 R161, R203 ;  /* 0x000000cb00a17308 */ /* 0x0007e20000000800 */
[-C--:B------:R-:W-:Y:S01]  /*ead0*/  FMUL.FTZ R85, R85, R172.reuse ;  /* 0x000000ac55557220 */ /* 0x080fe20000410000 */
[----:B------:R-:W-:Y:S01]  /*eae0*/  FMNMX.FTZ R3, R158, R3, !PT ;  /* 0x000000039e037209 */ /* 0x000fe20007810000 */
[-C--:B------:R-:W-:Y:S01]  /*eaf0*/  FMUL.FTZ R88, R88, R172.reuse ;  /* 0x000000ac58587220 */ /* 0x080fe20000410000 */
[-C--:B------:R-:W-:Y:S01]  /*eb00*/  FMUL.FTZ R89, R89, R172.reuse ;  /* 0x000000ac59597220 */ /* 0x080fe20000410000 */
[-C--:B------:R-:W-:Y:S01]  /*eb10*/  FMUL.FTZ R92, R92, R172.reuse ;  /* 0x000000ac5c5c7220 */ /* 0x080fe20000410000 */
[----:B------:R-:W-:Y:S01]  /*eb20*/  FMNMX.FTZ R3, R159, R3, !PT ;  /* 0x000000039f037209 */ /* 0x000fe20007810000 */
[-C--:B------:R-:W-:Y:S01]  /*eb30*/  FMUL.FTZ R93, R93, R172.reuse ;  /* 0x000000ac5d5d7220 */ /* 0x080fe20000410000 */
[----:B------:R-:W4:Y:S01]  /*eb40*/  MUFU.EX2 R220, R164 ;  /* 0x000000a400dc7308 */ /* 0x000f220000000800 */
[----:B---3--:R-:W3:Y:S01]  /*eb50*/  S2R R203, SR_CgaCtaId ;  /* 0x0000000000cb7919 */ /* 0x008ee20000008800 */
        /* <DEDUP_REMOVED lines=14> */
[----:B------:R-:W5:Y:S01]  /*ec40*/  MUFU.EX2 R165, R165 ;  /* 0x000000a500a57308 */ /* 0x000f620000000800 */
[----:B----4-:R-:W-:Y:S01]  /*ec50*/  FADD.FTZ R8, R220, R8 ;  /* 0x00000008dc087221 */ /* 0x010fe20000010000 */
[----:B------:R-:W-:Y:S01]  /*ec60*/  FMNMX.FTZ R3, R170, R3, !PT ;  /* 0x00000003aa037209 */ /* 0x000fe20007810000 */
[-C--:B------:R-:W-:Y:S01]  /*ec70*/  FMUL.FTZ R113, R113, R172.reuse ;  /* 0x000000ac71717220 */ /* 0x080fe20000410000 */
[-C--:B------:R-:W-:Y:S01]  /*ec80*/  FMUL.FTZ R116, R116, R172.reuse ;  /* 0x000000ac74747220 */ /* 0x080fe20000410000 */
[-C--:B------:R-:W-:Y:S01]  /*ec90*/  FMUL.FTZ R117, R117, R172.reuse ;  /* 0x000000ac75757220 */ /* 0x080fe20000410000 */
[----:B------:R-:W-:Y:S01]  /*eca0*/  FMNMX.FTZ R3, R171, R3, !PT ;  /* 0x00000003ab037209 */ /* 0x000fe20007810000 */
[-C--:B------:R-:W-:Y:S01]  /*ecb0*/  FMUL.FTZ R120, R120, R172.reuse ;  /* 0x000000ac78787220 */ /* 0x080fe20000410000 */
[----:B------:R-:W4:Y:S01]  /*ecc0*/  MUFU.EX2 R157, R168 ;  /* 0x000000a8009d7308 */ /* 0x000f220000000800 */
[-C--:B------:R-:W-:Y:S01]  /*ecd0*/  FMUL.FTZ R121, R121, R172.reuse ;  /* 0x000000ac79797220 */ /* 0x080fe20000410000 */
[----:B------:R-:W-:Y:S01]  /*ece0*/  FMNMX.FTZ R3, R174, R3, !PT ;  /* 0x00000003ae037209 */ /* 0x000fe20007810000 */
[-C--:B------:R-:W-:Y:S01]  /*ecf0*/  FMUL.FTZ R124, R124, R172.reuse ;  /* 0x000000ac7c7c7220 */ /* 0x080fe20000410000 */
[-C--:B------:R-:W-:Y:S01]  /*ed00*/  FMUL.FTZ R125, R125, R172.reuse ;  /* 0x000000ac7d7d7220 */ /* 0x080fe20000410000 */
[-C--:B------:R-:W-:Y:S01]  /*ed10*/  FMUL.FTZ R128, R128, R172.reuse ;  /* 0x000000ac80807220 */ /* 0x080fe20000410000 */
[----:B------:R-:W-:Y:S01]  /*ed20*/  FMNMX.FTZ R3, R175, R3, !PT ;  /* 0x00000003af037209 */ /* 0x000fe20007810000 */
[-C--:B------:R-:W-:Y:S01]  /*ed30*/  FMUL.FTZ R129, R129, R172.reuse ;  /* 0x000000ac81817220 */ /* 0x080fe20000410000 */
[----:B------:R-:W0:Y:S01]  /*ed40*/  MUFU.EX2 R173, R173 ;  /* 0x000000ad00ad7308 */ /* 0x000e220000000800 */
[----:B-----5:R-:W-:Y:S01]  /*ed50*/  FADD.FTZ R8, R165, R8 ;  /* 0x00000008a5087221 */ /* 0x020fe20000010000 */
        /* <DEDUP_REMOVED lines=11> */
[----:B------:R-:W-:Y:S01]  /*ee10*/  FADD.FTZ R8, R156, R8 ;  /* 0x000000089c087221 */ /* 0x000fe20000010000 */
[----:B------:R-:W-:Y:S01]  /*ee20*/  FMNMX.FTZ R3, R183, R3, !PT ;  /* 0x00000003b7037209 */ /* 0x000fe20007810000 */
[-C--:B------:R-:W-:Y:S01]  /*ee30*/  FMUL.FTZ R144, R144, R172.reuse ;  /* 0x000000ac90907220 */ /* 0x080fe20000410000 */
[----:B------:R-:W4:Y:S01]  /*ee40*/  MUFU.EX2 R180, R180 ;  /* 0x000000b400b47308 */ /* 0x000f220000000800 */
[----:B------:R-:W-:Y:S01]  /*ee50*/  FADD.FTZ R8, R161, R8 ;  /* 0x00000008a1087221 */ /* 0x000fe20000010000 */
[----:B------:R-:W-:Y:S01]  /*ee60*/  FMNMX.FTZ R3, R186, R3, !PT ;  /* 0x00000003ba037209 */ /* 0x000fe20007810000 */
[-C--:B------:R-:W-:Y:S01]  /*ee70*/  FMUL.FTZ R145, R145, R172.reuse ;  /* 0x000000ac91917220 */ /* 0x080fe20000410000 */
[----:B------:R-:W-:Y:S01]  /*ee80*/  F2FP.BF16.F32.PACK_AB R156, R156, R157 ;  /* 0x0000009d9c9c723e */ /* 0x000fe200000010ff */
[----:B0-----:R-:W-:Y:S01]  /*ee90*/  FADD.FTZ R8, R173, R8 ;  /* 0x00000008ad087221 */ /* 0x001fe20000010000 */
[----:B------:R-:W-:Y:S01]  /*eea0*/  FMNMX.FTZ R3, R187, R3, !PT ;  /* 0x00000003bb037209 */ /* 0x000fe20007810000 */
[-C--:B------:R-:W-:Y:S01]  /*eeb0*/  FMUL.FTZ R148, R148, R172.reuse ;  /* 0x000000ac94947220 */ /* 0x080fe20000410000 */
[----:B------:R-:W0:Y:S01]  /*eec0*/  MUFU.EX2 R181, R181 ;  /* 0x000000b500b57308 */ /* 0x000e220000000800 */
[----:B------:R-:W-:Y:S01]  /*eed0*/  FADD.FTZ R8, R160, R8 ;  /* 0x00000008a0087221 */ /* 0x000fe20000010000 */
[----:B------:R-:W-:Y:S01]  /*eee0*/  FMNMX.FTZ R3, R190, R3, !PT ;  /* 0x00000003be037209 */ /* 0x000fe20007810000 */
[----:B------:R-:W-:Y:S01]  /*eef0*/  FMUL.FTZ R149, R149, R172 ;  /* 0x000000ac95957220 */ /* 0x000fe20000410000 */
[C---:B-----5:R-:W-:Y:S01]  /*ef00*/  F2FP.BF16.F32.PACK_AB R160, R177.reuse, R160 ;  /* 0x000000a0b1a0723e */ /* 0x060fe200000010ff */
[----:B------:R-:W-:Y:S01]  /*ef10*/  FADD.FTZ R8, R177, R8 ;  /* 0x00000008b1087221 */ /* 0x000fe20000010000 */
[----:B------:R-:W-:-:S02]  /*ef20*/  FMNMX.FTZ R3, R191, R3, !PT ;  /* 0x00000003bf037209 */ /* 0x000fc40007810000 */
[----:B------:R-:W5:Y:S01]  /*ef30*/  MUFU.EX2 R185, R185 ;  /* 0x000000b900b97308 */ /* 0x000f620000000800 */
[----:B----4-:R-:W-:Y:S01]  /*ef40*/  FADD.FTZ R8, R180, R8 ;  /* 0x00000008b4087221 */ /* 0x010fe20000010000 */
[----:B------:R-:W-:-:S04]  /*ef50*/  FMNMX.FTZ R3, R194, R3, !PT ;  /* 0x00000003c2037209 */ /* 0x000fc80007810000 */
[----:B------:R-:W-:Y:S02]  /*ef60*/  FMNMX.FTZ R3, R195, R3, !PT ;  /* 0x00000003c3037209 */ /* 0x000fe40007810000 */
[----:B------:R-:W4:Y:S01]  /*ef70*/  MUFU.EX2 R188, R188 ;  /* 0x000000bc00bc7308 */ /* 0x000f220000000800 */
[----:B0-----:R-:W-:Y:S01]  /*ef80*/  FADD.FTZ R8, R181, R8 ;  /* 0x00000008b5087221 */ /* 0x001fe20000010000 */
[----:B------:R-:W-:-:S03]  /*ef90*/  FMNMX.FTZ R3, R198, R3, !PT ;  /* 0x00000003c6037209 */ /* 0x000fc60007810000 */
[----:B------:R-:W-:Y:S01]  /*efa0*/  FADD.FTZ R8, R164, R8 ;  /* 0x00000008a4087221 */ /* 0x000fe20000010000 */
[----:B------:R-:W-:Y:S02]  /*efb0*/  FMNMX.FTZ R153, R199, R3, !PT ;  /* 0x00000003c7997209 */ /* 0x000fe40007810000 */
[----:B------:R-:W0:Y:S01]  /*efc0*/  MUFU.EX2 R189, R189 ;  /* 0x000000bd00bd7308 */ /* 0x000e220000000800 */
[C---:B-----5:R-:W-:Y:S01]  /*efd0*/  FADD.FTZ R8, R185.reuse, R8 ;  /* 0x00000008b9087221 */ /* 0x060fe20000010000 */
[----:B------:R-:W-:Y:S01]  /*efe0*/  F2FP.BF16.F32.PACK_AB R164, R185, R164 ;  /* 0x000000a4b9a4723e */ /* 0x000fe200000010ff */
[----:B------:R-:W5:Y:S05]  /*eff0*/  SHFL.BFLY PT, R3, R153, 0x2, 0x1f ;  /* 0x0c401f0099037f89 */ /* 0x000f6a00000e0000 */
[----:B------:R-:W1:Y:S01]  /*f000*/  MUFU.EX2 R168, R192 ;  /* 0x000000c000a87308 */ /* 0x000e620000000800 */
[----:B----4-:R-:W-:-:S07]  /*f010*/  FADD.FTZ R8, R188, R8 ;  /* 0x00000008bc087221 */ /* 0x010fce0000010000 */
[----:B------:R-:W4:Y:S01]  /*f020*/  MUFU.EX2 R193, R193 ;  /* 0x000000c100c17308 */ /* 0x000f220000000800 */
[----:B0-----:R-:W-:-:S07]  /*f030*/  FADD.FTZ R8, R189, R8 ;  /* 0x00000008bd087221 */ /* 0x001fce0000010000 */
[----:B------:R-:W0:Y:S01]  /*f040*/  MUFU.EX2 R196, R196 ;  /* 0x000000c400c47308 */ /* 0x000e220000000800 */
[----:B-1----:R-:W-:Y:S01]  /*f050*/  FADD.FTZ R8, R168, R8 ;  /* 0x00000008a8087221 */ /* 0x002fe20000010000 */
[----:B-----5:R-:W-:-:S05]  /*f060*/  FMNMX.FTZ R153, R153, R3, !PT ;  /* 0x0000000399997209 */ /* 0x020fca0007810000 */
[----:B------:R-:W1:Y:S01]  /*f070*/  SHFL.BFLY PT, R3, R153, 0x1, 0x1f ;  /* 0x0c201f0099037f89 */ /* 0x000e6200000e0000 */
[C---:B----4-:R-:W-:Y:S01]  /*f080*/  FADD.FTZ R8, R193.reuse, R8 ;  /* 0x00000008c1087221 */ /* 0x050fe20000010000 */
[----:B------:R-:W-:-:S03]  /*f090*/  F2FP.BF16.F32.PACK_AB R168, R193, R168 ;  /* 0x000000a8c1a8723e */ /* 0x000fc600000010ff */
[----:B0-----:R-:W-:Y:S01]  /*f0a0*/  FADD.FTZ R8, R196, R8 ;  /* 0x00000008c4087221 */ /* 0x001fe20000010000 */
[----:B-1----:R-:W-:-:S05]  /*f0b0*/  FMNMX.FTZ R3, R153, R3, !PT ;  /* 0x0000000399037209 */ /* 0x002fca0007810000 */
[C---:B------:R-:W-:Y:S01]  /*f0c0*/  FMUL.FTZ R153, R3.reuse, R0 ;  /* 0x0000000003997220 */ /* 0x040fe20000410000 */
[----:B------:R-:W-:-:S03]  /*f0d0*/  FADD.FTZ R169, -R3, R201 ;  /* 0x000000c903a97221 */ /* 0x000fc60000010100 */
[-CC-:B------:R-:W-:Y:S01]  /*f0e0*/  FFMA.FTZ R154, R154, R0.reuse, -R153.reuse ;  /* 0x000000009a9a7223 */ /* 0x180fe20000010899 */
[-C--:B------:R-:W-:Y:S01]  /*f0f0*/  FMUL.FTZ R169, R169, R0.reuse ;  /* 0x00000000a9a97220 */ /* 0x080fe20000410000 */
[-CC-:B------:R-:W-:Y:S01]  /*f100*/  FFMA.FTZ R155, R155, R0.reuse, -R153.reuse ;  /* 0x000000009b9b7223 */ /* 0x180fe20000010899 */
[-CC-:B------:R-:W-:Y:S01]  /*f110*/  FFMA.FTZ R176, R174, R0.reuse, -R153.reuse ;  /* 0x00000000aeb07223 */ /* 0x180fe20000010899 */
[-CC-:B------:R-:W-:Y:S01]  /*f120*/  FFMA.FTZ R158, R158, R0.reuse, -R153.reuse ;  /* 0x000000009e9e7223 */ /* 0x180fe20000010899 */
[----:B------:R-:W0:Y:S01]  /*f130*/  MUFU.EX2 R174, R169 ;  /* 0x000000a900ae7308 */ /* 0x000e220000000800 */
        /* <DEDUP_REMOVED lines=19> */
[-CC-:B------:R-:W-:Y:S01]  /*f270*/  FFMA.FTZ R195, R195, R0.reuse, -R153.reuse ;  /* 0x00000000c3c37223 */ /* 0x180fe20000010899 */
[-CC-:B------:R-:W-:Y:S01]  /*f280*/  FFMA.FTZ R198, R198, R0.reuse, -R153.reuse ;  /* 0x00000000c6c67223 */ /* 0x180fe20000010899 */
[----:B------:R-:W-:Y:S01]  /*f290*/  FFMA.FTZ R199, R199, R0, -R153 ;  /* 0x00000000c7c77223 */ /* 0x000fe20000010899 */
[-C--:B0-----:R-:W-:Y:S01]  /*f2a0*/  FMUL.FTZ R26, R26, R174.reuse ;  /* 0x000000ae1a1a7220 */ /* 0x081fe20000410000 */
[----:B------:R-:W0:Y:S01]  /*f2b0*/  MUFU.EX2 R158, R158 ;  /* 0x0000009e009e7308 */ /* 0x000e220000000800 */
[----:B-1----:R-:W-:Y:S01]  /*f2c0*/  FFMA.FTZ R5, R174, R5, R154 ;  /* 0x00000005ae057223 */ /* 0x002fe2000001009a */
        /* <DEDUP_REMOVED lines=14> */
[----:B------:R4:W5:Y:S01]  /*f3b0*/  MUFU.EX2 R153, R162 ;  /* 0x000000a200997308 */ /* 0x0009620000000800 */
        /* <DEDUP_REMOVED lines=8> */
[----:B-1----:R-:W-:Y:S01]  /*f440*/  FADD.FTZ R5, R159, R5 ;  /* 0x000000059f057221 */ /* 0x002fe20000010000 */
[----:B----4-:R-:W-:-:S02]  /*f450*/  VIADD R162, R14, 0x22840 ;  /* 0x000228400ea27836 */ /* 0x010fc40000000000 */
[-C--:B------:R-:W-:Y:S01]  /*f460*/  FMUL.FTZ R59, R59, R174.reuse ;  /* 0x000000ae3b3b7220 */ /* 0x080fe20000410000 */
[-C--:B------:R-:W-:Y:S01]  /*f470*/  FMUL.FTZ R62, R62, R174.reuse ;  /* 0x000000ae3e3e7220 */ /* 0x080fe20000410000 */
[-C--:B------:R-:W-:Y:S01]  /*f480*/  FMUL.FTZ R63, R63, R174.reuse ;  /* 0x000000ae3f3f7220 */ /* 0x080fe20000410000 */
[----:B------:R-:W-:Y:S01]  /*f490*/  FMUL.FTZ R66, R66, R174 ;  /* 0x000000ae42427220 */ /* 0x000fe20000410000 */
[----:B---3--:R-:W-:Y:S01]  /*f4a0*/  PRMT R162, R203, 0x654, R162 ;  /* 0x00000654cba27816 */ /* 0x008fe200000000a2 */
[----:B------:R-:W1:Y:S01]  /*f4b0*/  MUFU.EX2 R166, R166 ;  /* 0x000000a600a67308 */ /* 0x000e620000000800 */
[----:B-----5:R-:W-:Y:S01]  /*f4c0*/  FADD.FTZ R5, R153, R5 ;  /* 0x0000000599057221 */ /* 0x020fe20000010000 */
[----:B------:R-:W-:Y:S01]  /*f4d0*/  F2FP.BF16.F32.PACK_AB R203, R159, R158 ;  /* 0x0000009e9fcb723e */ /* 0x000fe200000010ff */
[----:B------:R3:W-:Y:S01]  /*f4e0*/  SYNCS.ARRIVE.TRANS64.RED.A1T0 RZ, [R162+URZ], RZ ;  /* 0x000000ffa2ff79a7 */ /* 0x0007e2000810043f */
[----:B------:R-:W-:Y:S01]  /*f4f0*/  F2FP.BF16.F32.PACK_AB R158, R173, R161 ;  /* 0x000000a1ad9e723e */ /* 0x000fe200000010ff */
[-C--:B------:R-:W-:Y:S01]  /*f500*/  FMUL.FTZ R67, R67, R174.reuse ;  /* 0x000000ae43437220 */ /* 0x080fe20000410000 */
[-C--:B------:R-:W-:Y:S01]  /*f510*/  FMUL.FTZ R70, R70, R174.reuse ;  /* 0x000000ae46467220 */ /* 0x080fe20000410000 */
[-C--:B------:R-:W-:Y:S01]  /*f520*/  FMUL.FTZ R71, R71, R174.reuse ;  /* 0x000000ae47477220 */ /* 0x080fe20000410000 */
[----:B------:R-:W4:Y:S01]  /*f530*/  MUFU.EX2 R167, R167 ;  /* 0x000000a700a77308 */ /* 0x000f220000000800 */
[C---:B0-----:R-:W-:Y:S01]  /*f540*/  FADD.FTZ R5, R163.reuse, R5 ;  /* 0x00000005a3057221 */ /* 0x041fe20000010000 */
[----:B------:R-:W-:Y:S01]  /*f550*/  F2FP.BF16.F32.PACK_AB R153, R163, R153 ;  /* 0x00000099a399723e */ /* 0x000fe200000010ff */
[----:B------:R-:W-:Y:S01]  /*f560*/  FMUL.FTZ R74, R74, R174 ;  /* 0x000000ae4a4a7220 */ /* 0x000fe20000410000 */
[----:B---3--:R-:W-:Y:S01]  /*f570*/  F2FP.BF16.F32.PACK_AB R162, R181, R180 ;  /* 0x000000b4b5a2723e */ /* 0x008fe200000010ff */
        /* <DEDUP_REMOVED lines=56> */
[----:B------:R-:W-:-:S03]  /*f900*/  FMUL.FTZ R151, R151, R174 ;  /* 0x000000ae97977220 */ /* 0x000fc60000410000 */
        /* <DEDUP_REMOVED lines=31> */
.L_x_5297:
[----:B------:R0:W1:Y:S01]  /*fb00*/  SYNCS.PHASECHK.TRANS64.TRYWAIT P1, [R14+URZ+0x22850], R15 ;  /* 0x0228500f0e0075a7 */ /* 0x000062000802017f */
[----:B------:R-:W-:Y:S05]  /*fb10*/  @!P0 BRA `(.L_x_5298) ;  /* 0x0000000000048947 */ /* 0x000fea0003800000 */
[----:B------:R-:W-:Y:S01]  /*fb20*/  BPT.TRAP 0x1 ;  /* 0x000000040000795c */ /* 0x000fe20000300000 */
.L_x_5298:
[----:B------:R-:W-:Y:S04]  /*fb30*/  BSSY B0, `(.L_x_5299) ;  /* 0x0000004000007945 */ /* 0x000fe80003800000 */
[----:B-1----:R-:W-:Y:S05]  /*fb40*/  @P1 BRA `(.L_x_5300) ;  /* 0x0000000000081947 */ /* 0x002fea0003800000 */
[----:B------:R-:W1:Y:S02]  /*fb50*/  SYNCS.PHASECHK.TRANS64.TRYWAIT P1, [R14+URZ+0x22850], R15 ;  /* 0x0228500f0e0075a7 */ /* 0x000e64000802017f */
[----:B-1----:R-:W-:Y:S05]  /*fb60*/  @!P1 BRA `(.L_x_5301) ;  /* 0x000000c000689947 */ /* 0x002fea0003800000 */
.L_x_5300:
[----:B------:R-:W-:Y:S05]  /*fb70*/  BSYNC B0 ;  /* 0x0000000000007941 */ /* 0x000fea0003800000 */
.L_x_5299:
[----:B------:R-:W3:Y:S01]  /*fb80*/  S2R R174, SR_TID.X ;  /* 0x0000000000ae7919 */ /* 0x000ee20000002100 */
[----:B------:R-:W-:Y:S05]  /*fb90*/  WARPSYNC.ALL ;  /* 0x0000000000007948 */ /* 0x000fea0003800000 */
[----:B------:R-:W-:Y:S02]  /*fba0*/  IMAD R172, R22, 0xc00, R221 ;  /* 0x00000c0016ac7824 */ /* 0x000fe400078e02dd */
[----:B------:R-:W-:Y:S02]  /*fbb0*/  IMAD.MOV.U32 R173, RZ, RZ, 0x40000040 ;  /* 0x40000040ffad7424 */ /* 0x000fe400078e00ff */
[----:B------:R-:W-:Y:S01]  /*fbc0*/  IMAD.MOV.U32 R175, RZ, RZ, 0x40000040 ;  /* 0x40000040ffaf7424 */ /* 0x000fe200078e00ff */
[----:B------:R-:W-:-:S02]  /*fbd0*/  R2UR UR6, R172 ;  /* 0x00000000ac0672ca */ /* 0x000fc400000e0000 */
[----:B------:R-:W-:Y:S01]  /*fbe0*/  R2UR UR7, R173 ;  /* 0x00000000ad0772ca */ /* 0x000fe200000e0000 */
[----:B------:R-:W-:Y:S01]  /*fbf0*/  IMAD.MOV.U32 R173, RZ, RZ, 0x40000040 ;  /* 0x40000040ffad7424 */ /* 0x000fe200078e00ff */
[----:B---3--:R-:W-:-:S05]  /*fc00*/  SHF.R.U32.HI R174, RZ, 0x7, R174 ;  /* 0x00000007ffae7819 */ /* 0x008fca00000116ae */
[----:B01----:R-:W-:Y:S02]  /*fc10*/  VIADD R15, R174, 0x8 ;  /* 0x00000008ae0f7836 */ /* 0x003fe40000000000 */
[----:B------:R-:W-:-:S03]  /*fc20*/  VIADD R174, R172, 0x80 ;  /* 0x00000080acae7836 */ /* 0x000fc60000000000 */
        /* <DEDUP_REMOVED lines=42> */
.L_x_5302:
[----:B------:R-:W0:Y:S01]  /*fed0*/  S2R R15, SR_CgaCtaId ;  /* 0x00000000000f7919 */ /* 0x000e220000008800 */
[C---:B------:R-:W-:Y:S01]  /*fee0*/  ISETP.GT.AND P1, PT, R9.reuse, RZ, PT ;  /* 0x000000ff0900720c */ /* 0x040fe20003f24270 */
[----:B------:R-:W-:Y:S02]  /*fef0*/  VIADD R14, R14, 0x22860 ;  /* 0x000228600e0e7836 */ /* 0x000fe40000000000 */
[----:B------:R-:W-:Y:S02]  /*ff00*/  VIADD R9, R9, 0xffffffff ;  /* 0xffffffff09097836 */ /* 0x000fe40000000000 */
[----:B------:R-:W-:Y:S02]  /*ff10*/  IMAD.MOV.U32 R201, RZ, RZ, R3 ;  /* 0x000000ffffc97224 */ /* 0x000fe400078e0003 */
[----:B------:R-:W-:Y:S01]  /*ff20*/  IMAD.MOV.U32 R200, RZ, RZ, R4 ;  /* 0x000000ffffc87224 */ /* 0x000fe200078e0004 */
[----:B0-----:R-:W-:-:S04]  /*ff30*/  PRMT R14, R15, 0x654, R14 ;  /* 0x000006540f0e7816 */ /* 0x001fc8000000000e */
[----:B------:R0:W-:Y:S01]  /*ff40*/  SYNCS.ARRIVE.TRANS64.RED.A1T0 RZ, [R14+URZ], RZ ;  /* 0x000000ff0eff79a7 */ /* 0x0001e2000810043f */
[----:B------:R-:W-:Y:S05]  /*ff50*/  @P1 BRA `(.L_x_5303) ;  /* 0xffffffe000401947 */ /* 0x000fea000383ffff */
.L_x_5291:
[----:B------:R-:W3:Y:S01]  /*ff60*/  LDL.LU R172, [R1+0x3c] ;  /* 0x00003c0001ac7983 */ /* 0x000ee20000300800 */
[----:B------:R-:W-:Y:S05]  /*ff70*/  WARPSYNC.ALL ;  /* 0x0000000000007948 */ /* 0x000fea0003800000 */
[----:B------:R-:W1:Y:S01]  /*ff80*/  SHFL.BFLY PT, R7, R8, 0x2, 0x1f ;  /* 0x0c401f0008077f89 */ /* 0x000e6200000e0000 */
[----:B------:R-:W-:Y:S01]  /*ff90*/  VIADD R22, R22, 0x1 ;  /* 0x0000000116167836 */ /* 0x000fe20000000000 */
[----:B------:R4:W-:Y:S08]  /*ffa0*/  BAR.ARV R212, 0x100 ;  /* 0x000400d40000751d */ /* 0x0009f00000002000 */
[----:B------:R-:W-:Y:S06]  /*ffb0*/  BAR.ARV 0x8, 0x180 ;  /* 0x0206000000007b1d */ /* 0x000fec0000002000 */
[----:B------:R-:W-:Y:S01]  /*ffc0*/  ISETP.NE.AND P0, PT, R22, 0x2, PT ;  /* 0x000000021600780c */ /* 0x000fe20003f05270 */
[----:B------:R-:W-:Y:S01]  /*ffd0*/  IMAD.MOV.U32 R13, RZ, RZ, -0x800000 ;  /* 0xff800000ff0d7424 */ /* 0x000fe200078e00ff */
[----:B------:R-:W5:Y:S01]  /*ffe0*/  SHFL.BFLY PT, R10, R5, 0x2, 0x1f ;  /* 0x0c401f00050a7f89 */ /* 0x000f6200000e0000 */
[----:B------:R-:W-:-:S02]  /*fff0*/  PLOP3.LUT P1, PT, PT, PT, PT, 0x8, 0x0 ;  /* 0x000000000000781c */ /* 0x000fc40003f2e170 */
[----:B------:R-:W-:Y:S01]  /*10000*/  SEL R22, R22, RZ, P0 ;  /* 0x000000ff16167207 */ /* 0x000fe20000000000 */
[----:B-1----:R-:W-:-:S05]  /*10010*/  FADD.FTZ R7, R7, R8 ;  /* 0x0000000807077221 */ /* 0x002fca0000010000 */
[----:B------:R-:W1:Y:S01]  /*10020*/  SHFL.BFLY PT, R6, R7, 0x1, 0x1f ;  /* 0x0c201f0007067f89 */ /* 0x000e6200000e0000 */
[----:B-----5:R-:W-:Y:S01]  /*10030*/  FADD.FTZ R11, R10, R5 ;  /* 0x000000050a0b7221 */ /* 0x020fe20000010000 */
[----:B------:R-:W-:-:S04]  /*10040*/  IMAD.MOV.U32 R10, RZ, RZ, RZ ;  /* 0x000000ffff0a7224 */ /* 0x000fc800078e00ff */
[----:B------:R-:W5:Y:S01]  /*10050*/  SHFL.BFLY PT, R12, R11, 0x1, 0x1f ;  /* 0x0c201f000b0c7f89 */ /* 0x000f6200000e0000 */
[----:B-1----:R-:W-:Y:S01]  /*10060*/  FADD.FTZ R8, R7, R6 ;  /* 0x0000000607087221 */ /* 0x002fe20000010000 */
[----:B------:R-:W-:Y:S01]  /*10070*/  IMAD.MOV.U32 R7, RZ, RZ, RZ ;  /* 0x000000ffff077224 */ /* 0x000fe200078e00ff */
[----:B------:R-:W-:-:S03]  /*10080*/  SEL R6, RZ, 0x1, P0 ;  /* 0x00000001ff067807 */ /* 0x000fc60000000000 */
[----:B------:R-:W-:Y:S02]  /*10090*/  FSETP.NE.FTZ.AND P2, PT, R8, RZ, PT ;  /* 0x000000ff0800720b */ /* 0x000fe40003f55000 */
[----:B------:R-:W-:-:S11]  /*100a0*/  LOP3.LUT R207, R207, R6, RZ, 0x3c, !PT ;  /* 0x00000006cfcf7212 */ /* 0x000fd600078e3cff */
[----:B------:R-:W1:Y:S01]  /*100b0*/  @P2 MUFU.RCP R10, R8 ;  /* 0x00000008000a2308 */ /* 0x000e620000001000 */
[----:B------:R-:W-:Y:S01]  /*100c0*/  @P2 FMUL.FTZ R20, R0, 0.69314718246459960938 ;  /* 0x3f31721800142820 */ /* 0x000fe20000410000 */
[----:B-----5:R-:W-:Y:S01]  /*100d0*/  FADD.FTZ R9, R11, R12 ;  /* 0x0000000c0b097221 */ /* 0x020fe20000010000 */
[----:B------:R-:W-:-:S04]  /*100e0*/  IMAD.MOV.U32 R12, RZ, RZ, -0x800000 ;  /* 0xff800000ff0c7424 */ /* 0x000fc800078e00ff */
[----:B------:R-:W-:Y:S01]  /*100f0*/  FSETP.NE.FTZ.AND P3, PT, R9, RZ, PT ;  /* 0x000000ff0900720b */ /* 0x000fe20003f75000 */
[----:B------:R-:W5:Y:S01]  /*10100*/  @P2 MUFU.LG2 R8, R8 ;  /* 0x0000000800082308 */ /* 0x000f620000000c00 */
[-C--:B-1----:R-:W-:Y:S01]  /*10110*/  FMUL.FTZ R162, R84, R10.reuse ;  /* 0x0000000a54a27220 */ /* 0x082fe20000410000 */
[-C--:B------:R-:W-:Y:S01]  /*10120*/  FMUL.FTZ R163, R88, R10.reuse ;  /* 0x0000000a58a37220 */ /* 0x080fe20000410000 */
[----:B------:R-:W-:-:S09]  /*10130*/  FMUL.FTZ R164, R92, R10 ;  /* 0x0000000a5ca47220 */ /* 0x000fd20000410000 */
[----:B------:R-:W-:Y:S01]  /*10140*/  @P3 MUFU.RCP R7, R9 ;  /* 0x0000000900073308 */ /* 0x000fe20000001000 */
[-C--:B------:R-:W-:Y:S01]  /*10150*/  FMUL.FTZ R165, R96, R10.reuse ;  /* 0x0000000a60a57220 */ /* 0x080fe20000410000 */
[-C--:B------:R-:W-:Y:S01]  /*10160*/  FMUL.FTZ R166, R100, R10.reuse ;  /* 0x0000000a64a67220 */ /* 0x080fe20000410000 */
[----:B------:R-:W-:Y:S01]  /*10170*/  @P3 FMUL.FTZ R19, R0, 0.69314718246459960938 ;  /* 0x3f31721800133820 */ /* 0x000fe20000410000 */
[-C--:B------:R-:W-:Y:S01]  /*10180*/  FMUL.FTZ R5, R24, R10.reuse ;  /* 0x0000000a18057220 */ /* 0x080fe20000410000 */
[----:B-----5:R-:W-:Y:S01]  /*10190*/  @P2 FMUL.FTZ R21, R8, 0.69314718246459960938 ;  /* 0x3f31721808152820 */ /* 0x020fe20000410000 */
        /* <DEDUP_REMOVED lines=128> */
.L_x_5232:
[----:B------:R-:W-:Y:S05]  /*109a0*/  WARPSYNC.ALL ;  /* 0x0000000000007948 */ /* 0x000fea0003800000 */
[----:B------:R-:W0:Y:S01]  /*109b0*/  S2R R3, SR_CgaCtaId ;  /* 0x0000000000037919 */ /* 0x000e220000008800 */
[----:B------:R-:W-:Y:S01]  /*109c0*/  MOV R19, 0x400 ;  /* 0x0000040000137802 */ /* 0x000fe20000000f00 */
[----:B------:R-:W-:Y:S01]  /*109d0*/  BSSY B0, `(.L_x_5304) ;  /* 0x0000319000007945 */ /* 0x000fe20003800000 */
[----:B------:R-:W-:Y:S02]  /*109e0*/  BAR.SYNC.DEFER_BLOCKING 0x5, 0x180 ;  /* 0x0146000000007b1d */ /* 0x000fe40000010000 */
[----:B0-----:R-:W-:-:S05]  /*109f0*/  LEA R19, R3, R19, 0x18 ;  /* 0x0000001303137211 */ /* 0x001fca00078ec0ff */
[----:B------:R0:W1:Y:S01]  /*10a00*/  LDS.128 R32, [R19+0x228d0] ;  /* 0x0228d00013207984 */ /* 0x0000620000000c00 */
[----:B------:R-:W-:Y:S06]  /*10a10*/  BAR.ARV 0x4, 0x180 ;  /* 0x0106000000007b1d */ /* 0x000fec0000002000 */
[----:B------:R-:W-:Y:S05]  /*10a20*/  @P1 BRA `(.L_x_5305) ;  /* 0x0000002000281947 */ /* 0x000fea0003800000 */
[----:B------:R-:W3:Y:S04]  /*10a30*/  LDL R3, [R1+0x54] ;  /* 0x0000540001037983 */ /* 0x000ee80000100800 */
[----:B------:R-:W2:Y:S04]  /*10a40*/  LDL.LU R174, [R1+0x30] ;  /* 0x0000300001ae7983 */ /* 0x000ea80000300800 */
[----:B------:R-:W2:Y:S01]  /*10a50*/  LDL.LU R173, [R1+0x34] ;  /* 0x0000340001ad7983 */ /* 0x000ea20000300800 */
[----:B------:R-:W0:Y:S01]  /*10a60*/  S2R R4, SR_SWINHI ;  /* 0x0000000000047919 */ /* 0x000e220000002f00 */
[----:B------:R-:W-:Y:S05]  /*10a70*/  WARPSYNC.ALL ;  /* 0x0000000000007948 */ /* 0x000fea0003800000 */
[----:B------:R-:W-:Y:S01]  /*10a80*/  F2FP.BF16.F32.PACK_AB R11, R30, R11 ;  /* 0x0000000b1e0b723e */ /* 0x000fe200000010ff */
[----:B------:R-:W-:Y:S01]  /*10a90*/  ULDC.64 UR4, c[0x0][0xc00] ;  /* 0x0003000000047ab9 */ /* 0x000fe20000000a00 */
[----:B------:R-:W-:Y:S01]  /*10aa0*/  F2FP.BF16.F32.PACK_AB R27, R55, R27 ;  /* 0x0000001b371b723e */ /* 0x000fe200000010ff */
[----:B----4-:R-:W4:Y:S01]  /*10ab0*/  LDL R172, [R1+0x10] ;  /* 0x0000100001ac7983 */ /* 0x010f220000100800 */
[----:B------:R-:W-:-:S02]  /*10ac0*/  MOV R20, R19 ;  /* 0x0000001300147202 */ /* 0x000fc40000000f00 */
[----:B0-----:R-:W-:Y:S02]  /*10ad0*/  MOV R21, R4 ;  /* 0x0000000400157202 */ /* 0x001fe40000000f00 */
        /* <DEDUP_REMOVED lines=14> */
[----:B------:R-:W-:Y:S01]  /*10bc0*/  BAR.SYNC.DEFER_BLOCKING 0x1, 0x100 ;  /* 0x0044000000007b1d */ /* 0x000fe20000010000 */
[----:B---3--:R-:W-:-:S03]  /*10bd0*/  IMAD.WIDE R114, R3, 0x2, R20 ;  /* 0x0000000203727825 */ /* 0x008fc600078e0214 */
[----:B------:R-:W-:-:S04]  /*10be0*/  IADD3 R3, P2, R114, 0x40, RZ ;  /* 0x0000004072037810 */ /* 0x000fc80007f5e0ff */
[----:B------:R-:W-:-:S04]  /*10bf0*/  LOP3.LUT R4, R3, 0x380, RZ, 0xc0, !PT ;  /* 0x0000038003047812 */ /* 0x000fc800078ec0ff */
[----:B------:R-:W-:Y:S02]  /*10c00*/  SHF.R.U64 R4, R4, 0x3, RZ ;  /* 0x0000000304047819 */ /* 0x000fe400000012ff */
[----:B------:R-:W-:Y:S02]  /*10c10*/  LOP3.LUT R9, R114, 0x380, RZ, 0xc0, !PT ;  /* 0x0000038072097812 */ /* 0x000fe400078ec0ff */
[----:B------:R-:W-:Y:S02]  /*10c20*/  LOP3.LUT R4, R4, R3, RZ, 0x3c, !PT ;  /* 0x0000000304047212 */ /* 0x000fe400078e3cff */
[C---:B------:R-:W-:Y:S02]  /*10c30*/  IADD3 R3, P4, R114.reuse, 0x4000, RZ ;  /* 0x0000400072037810 */ /* 0x040fe40007f9e0ff */
[----:B------:R-:W-:Y:S02]  /*10c40*/  IADD3 R105, P1, R114, 0x20, RZ ;  /* 0x0000002072697810 */ /* 0x000fe40007f3e0ff */
[----:B------:R-:W-:-:S02]  /*10c50*/  SHF.R.U64 R9, R9, 0x3, RZ ;  /* 0x0000000309097819 */ /* 0x000fc400000012ff */
[----:B-----5:R-:W-:Y:S02]  /*10c60*/  LOP3.LUT R24, R3, 0x380, RZ, 0xc0, !PT ;  /* 0x0000038003187812 */ /* 0x020fe400078ec0ff */
[----:B------:R-:W-:Y:S02]  /*10c70*/  LOP3.LUT R104, R105, 0x380, RZ, 0xc0, !PT ;  /* 0x0000038069687812 */ /* 0x000fe400078ec0ff */
[----:B------:R-:W-:Y:S02]  /*10c80*/  IADD3 R113, P3, R114, 0x60, RZ ;  /* 0x0000006072717810 */ /* 0x000fe40007f7e0ff */
[----:B------:R-:W-:Y:S01]  /*10c90*/  LOP3.LUT R8, R9, R114, RZ, 0x3c, !PT ;  /* 0x0000007209087212 */ /* 0x000fe200078e3cff */
[----:B------:R-:W-:Y:S01]  /*10ca0*/  IMAD.MOV.U32 R9, RZ, RZ, R115 ;  /* 0x000000ffff097224 */ /* 0x000fe200078e0073 */
[----:B------:R-:W-:Y:S02]  /*10cb0*/  SHF.R.U64 R24, R24, 0x3, RZ ;  /* 0x0000000318187819 */ /* 0x000fe400000012ff */
[----:B------:R-:W-:-:S02]  /*10cc0*/  SHF.R.U64 R104, R104, 0x3, RZ ;  /* 0x0000000368687819 */ /* 0x000fc400000012ff */
[----:B------:R-:W-:Y:S02]  /*10cd0*/  LOP3.LUT R112, R113, 0x380, RZ, 0xc0, !PT ;  /* 0x0000038071707812 */ /* 0x000fe400078ec0ff */
[----:B------:R-:W-:Y:S02]  /*10ce0*/  LOP3.LUT R24, R24, R3, RZ, 0x3c, !PT ;  /* 0x0000000318187212 */ /* 0x000fe400078e3cff */
[----:B------:R-:W-:Y:S02]  /*10cf0*/  MOV R3, R8 ;  /* 0x0000000800037202 */ /* 0x000fe40000000f00 */
[----:B------:R-:W-:Y:S01]  /*10d00*/  LOP3.LUT R104, R104, R105, RZ, 0x3c, !PT ;  /* 0x0000006968687212 */ /* 0x000fe200078e3cff */
[--C-:B------:R-:W-:Y:S01]  /*10d10*/  IMAD.X R105, RZ, RZ, R115.reuse, P1 ;  /* 0x000000ffff697224 */ /* 0x100fe200008e0673 */
[----:B------:R-:W-:Y:S01]  /*10d20*/  F2FP.BF16.F32.PACK_AB R8, R25, R5 ;  /* 0x000000051908723e */ /* 0x000fe200000010ff */
[----:B------:R-:W-:Y:S01]  /*10d30*/  IMAD.X R5, RZ, RZ, R115, P2 ;  /* 0x000000ffff057224 */ /* 0x000fe200010e0673 */
[----:B------:R-:W-:-:S02]  /*10d40*/  F2FP.BF16.F32.PACK_AB R9, R10, R26 ;  /* 0x0000001a0a09723e */ /* 0x000fc400000010ff */
[----:B------:R-:W-:Y:S02]  /*10d50*/  SHF.R.U64 R112, R112, 0x3, RZ ;  /* 0x0000000370707819 */ /* 0x000fe400000012ff */
[----:B------:R-:W-:Y:S02]  /*10d60*/  F2FP.BF16.F32.PACK_AB R10, R29, R28 ;  /* 0x0000001c1d0a723e */ /* 0x000fe400000010ff */
[C---:B------:R-:W-:Y:S02]  /*10d70*/  IADD3 R111, P5, R114.reuse, 0x4020, RZ ;  /* 0x00004020726f7810 */ /* 0x040fe40007fbe0ff */
[C---:B------:R-:W-:Y:S02]  /*10d80*/  IADD3 R109, P0, R114.reuse, 0x4040, RZ ;  /* 0x00004040726d7810 */ /* 0x040fe40007f1e0ff */
[C---:B------:R-:W-:Y:S02]  /*10d90*/  IADD3 R107, P1, R114.reuse, 0x4060, RZ ;  /* 0x00004060726b7810 */ /* 0x040fe40007f3e0ff */
[----:B------:R-:W-:-:S02]  /*10da0*/  IADD3 R29, P2, R114, 0x8000, RZ ;  /* 0x00008000721d7810 */ /* 0x000fc40007f5e0ff */
[----:B------:R-:W-:Y:S01]  /*10db0*/  LOP3.LUT R112, R112, R113, RZ, 0x3c, !PT ;  /* 0x0000007170707212 */ /* 0x000fe200078e3cff */
[----:B------:R-:W-:Y:S01]  /*10dc0*/  IMAD.X R113, RZ, RZ, R115, P3 ;  /* 0x000000ffff717224 */ /* 0x000fe200018e0673 */
[----:B------:R-:W-:Y:S02]  /*10dd0*/  LOP3.LUT R110, R111, 0x380, RZ, 0xc0, !PT ;  /* 0x000003806f6e7812 */ /* 0x000fe400078ec0ff */
[----:B------:R-:W-:Y:S02]  /*10de0*/  LOP3.LUT R108, R109, 0x380, RZ, 0xc0, !PT ;  /* 0x000003806d6c7812 */ /* 0x000fe400078ec0ff */
[----:B------:R-:W-:Y:S02]  /*10df0*/  LOP3.LUT R106, R107, 0x380, RZ, 0xc0, !PT ;  /* 0x000003806b6a7812 */ /* 0x000fe400078ec0ff */
[----:B------:R-:W-:Y:S02]  /*10e00*/  LOP3.LUT R7, R29, 0x380, RZ, 0xc0, !PT ;  /* 0x000003801d077812 */ /* 0x000fe400078ec0ff */
[----:B------:R-:W-:Y:S01]  /*10e10*/  IADD3 R87, P3, R114, 0x8020, RZ ;  /* 0x0000802072577810 */ /* 0x000fe20007f7e0ff */
[----:B------:R0:W-:Y:S01]  /*10e20*/  STSM.16.M88.4 [R3], R8 ;  /* 0x0000000803007844 */ /* 0x0001e20000000200 */
[----:B------:R-:W-:-:S02]  /*10e30*/  SHF.R.U64 R110, R110, 0x3, RZ ;  /* 0x000000036e6e7819 */ /* 0x000fc400000012ff */
[----:B------:R-:W-:Y:S02]  /*10e40*/  SHF.R.U64 R108, R108, 0x3, RZ ;  /* 0x000000036c6c7819 */ /* 0x000fe400000012ff */
[----:B------:R-:W-:Y:S01]  /*10e50*/  SHF.R.U64 R106, R106, 0x3, RZ ;  /* 0x000000036a6a7819 */ /* 0x000fe200000012ff */
[--C-:B------:R-:W-:Y:S01]  /*10e60*/  IMAD.X R25, RZ, RZ, R115.reuse, P4 ;  /* 0x000000ffff197224 */ /* 0x100fe200020e0673 */
[----:B------:R-:W-:Y:S01]  /*10e70*/  LOP3.LUT R110, R110, R111, RZ, 0x3c, !PT ;  /* 0x0000006f6e6e7212 */ /* 0x000fe200078e3cff */
[--C-:B------:R-:W-:Y:S01]  /*10e80*/  IMAD.X R111, RZ, RZ, R115.reuse, P5 ;  /* 0x000000ffff6f7224 */ /* 0x100fe200028e0673 */
[----:B------:R-:W-:Y:S01]  /*10e90*/  LOP3.LUT R108, R108, R109, RZ, 0x3c, !PT ;  /* 0x0000006d6c6c7212 */ /* 0x000fe200078e3cff */
[--C-:B------:R-:W-:Y:S01]  /*10ea0*/  IMAD.X R109, RZ, RZ, R115.reuse, P0 ;  /* 0x000000ffff6d7224 */ /* 0x100fe200000e0673 */
[----:B------:R-:W-:Y:S02]  /*10eb0*/  LOP3.LUT R106, R106, R107, RZ, 0x3c, !PT ;  /* 0x0000006b6a6a7212 */ /* 0x000fe400078e3cff */
[----:B0-----:R-:W-:Y:S01]  /*10ec0*/  SHF.R.U64 R8, R7, 0x3, RZ ;  /* 0x0000000307087819 */ /* 0x001fe200000012ff */
[--C-:B------:R-:W-:Y:S01]  /*10ed0*/  IMAD.X R11, RZ, RZ, R115.reuse, P3 ;  /* 0x000000ffff0b7224 */ /* 0x100fe200018e0673 */
[----:B------:R-:W-:Y:S01]  /*10ee0*/  IADD3 R3, P3, R114, 0xc060, RZ ;  /* 0x0000c06072037810 */ /* 0x000fe20007f7e0ff */
[--C-:B------:R-:W-:Y:S01]  /*10ef0*/  IMAD.X R9, RZ, RZ, R115.reuse, P2 ;  /* 0x000000ffff097224 */ /* 0x100fe200010e0673 */
[----:B------:R-:W-:Y:S01]  /*10f00*/  LOP3.LUT R26, R87, 0x380, RZ, 0xc0, !PT ;  /* 0x00000380571a7812 */ /* 0x000fe200078ec0ff */
[----:B------:R-:W-:Y:S01]  /*10f10*/  IMAD.X R107, RZ, RZ, R115, P1 ;  /* 0x000000ffff6b7224 */ /* 0x000fe200008e0673 */
[----:B------:R-:W-:-:S02]  /*10f20*/  LOP3.LUT R8, R8, R29, RZ, 0x3c, !PT ;  /* 0x0000001d08087212 */ /* 0x000fc400078e3cff */
[C---:B------:R-:W-:Y:S02]  /*10f30*/  IADD3 R29, P2, R114.reuse, 0xc040, RZ ;  /* 0x0000c040721d7810 */ /* 0x040fe40007f5e0ff */
[C---:B------:R-:W-:Y:S02]  /*10f40*/  IADD3 R117, P4, R114.reuse, 0x8040, RZ ;  /* 0x0000804072757810 */ /* 0x040fe40007f9e0ff */
[C---:B------:R-:W-:Y:S02]  /*10f50*/  IADD3 R119, P5, R114.reuse, 0x8060, RZ ;  /* 0x0000806072777810 */ /* 0x040fe40007fbe0ff */
[C---:B------:R-:W-:Y:S02]  /*10f60*/  IADD3 R121, P0, R114.reuse, 0xc000, RZ ;  /* 0x0000c00072797810 */ /* 0x040fe40007f1e0ff */
[----:B------:R-:W-:Y:S02]  /*10f70*/  IADD3 R123, P1, R114, 0xc020, RZ ;  /* 0x0000c020727b7810 */ /* 0x000fe40007f3e0ff */
[----:B------:R-:W-:-:S02]  /*10f80*/  LOP3.LUT R114, R3, 0x380, RZ, 0xc0, !PT ;  /* 0x0000038003727812 */ /* 0x000fc400078ec0ff */
[----:B------:R-:W-:Y:S02]  /*10f90*/  SHF.R.U64 R10, R26, 0x3, RZ ;  /* 0x000000031a0a7819 */ /* 0x000fe400000012ff */
[----:B------:R-:W-:Y:S02]  /*10fa0*/  LOP3.LUT R28, R29, 0x380, RZ, 0xc0, !PT ;  /* 0x000003801d1c7812 */ /* 0x000fe400078ec0ff */
[----:B------:R-:W-:Y:S02]  /*10fb0*/  SHF.R.U64 R114, R114, 0x3, RZ ;  /* 0x0000000372727819 */ /* 0x000fe400000012ff */
[----:B------:R-:W-:Y:S02]  /*10fc0*/  LOP3.LUT R10, R10, R87, RZ, 0x3c, !PT ;  /* 0x000000570a0a7212 */ /* 0x000fe400078e3cff */
[----:B------:R-:W-:Y:S02]  /*10fd0*/  SHF.R.U64 R28, R28, 0x3, RZ ;  /* 0x000000031c1c7819 */ /* 0x000fe400000012ff */
[----:B------:R-:W-:-:S02]  /*10fe0*/  MOV R26, R4 ;  /* 0x00000004001a7202 */ /* 0x000fc40000000f00 */
[----:B------:R-:W-:Y:S02]  /*10ff0*/  LOP3.LUT R114, R114, R3, RZ, 0x3c, !PT ;  /* 0x0000000372727212 */ /* 0x000fe400078e3cff */
[----:B------:R-:W-:Y:S02]  /*11000*/  F2FP.BF16.F32.PACK_AB R4, R6, R152 ;  /* 0x000000980604723e */ /* 0x000fe400000010ff */
[----:B------:R-:W-:Y:S02]  /*11010*/  MOV R104, R104 ;  /* 0x0000006800687202 */ /* 0x000fe40000000f00 */
[----:B------:R-:W-:Y:S02]  /*11020*/  MOV R3, R8 ;  /* 0x0000000800037202 */ /* 0x000fe40000000f00 */
[----:B-1----:R-:W-:Y:S02]  /*11030*/  MOV R32, R10 ;  /* 0x0000000a00207202 */ /* 0x002fe40000000f00 */
[----:B------:R-:W-:-:S02]  /*11040*/  F2FP.BF16.F32.PACK_AB R5, R15, R0 ;  /* 0x000000000f05723e */ /* 0x000fc400000010ff */
[----:B------:R-:W-:Y:S02]  /*11050*/  F2FP.BF16.F32.PACK_AB R6, R37, R36 ;  /* 0x000000242506723e */ /* 0x000fe400000010ff */
[----:B------:R-:W-:Y:S02]  /*11060*/  F2FP.BF16.F32.PACK_AB R7, R14, R38 ;  /* 0x000000260e07723e */ /* 0x000fe400000010ff */
[----:B------:R-:W-:Y:S02]  /*11070*/  LOP3.LUT R116, R117, 0x380, RZ, 0xc0, !PT ;  /* 0x0000038075747812 */ /* 0x000fe400078ec0ff */
[----:B------:R-:W-:Y:S01]  /*11080*/  LOP3.LUT R28, R28, R29, RZ, 0x3c, !PT ;  /* 0x0000001d1c1c7212 */ /* 0x000fe200078e3cff */
[----:B------:R-:W-:Y:S01]  /*11090*/  IMAD.X R29, RZ, RZ, R115, P2 ;  /* 0x000000ffff1d7224 */ /* 0x000fe200010e0673 */
[----:B------:R-:W-:Y:S02]  /*110a0*/  F2FP.BF16.F32.PACK_AB R8, R41, R40 ;  /* 0x000000282908723e */ /* 0x000fe400000010ff */
[----:B------:R-:W-:-:S02]  /*110b0*/  F2FP.BF16.F32.PACK_AB R9, R43, R42 ;  /* 0x0000002a2b09723e */ /* 0x000fc400000010ff */
[----:B------:R-:W-:Y:S02]  /*110c0*/  F2FP.BF16.F32.PACK_AB R10, R45, R153 ;  /* 0x000000992d0a723e */ /* 0x000fe400000010ff */
[----:B------:R-:W-:Y:S01]  /*110d0*/  F2FP.BF16.F32.PACK_AB R11, R47, R46 ;  /* 0x0000002e2f0b723e */ /* 0x000fe200000010ff */
[----:B------:R-:W-:Y:S01]  /*110e0*/  STSM.16.M88.4 [R104], R4 ;  /* 0x0000000468007844 */ /* 0x000fe20000000200 */
[----:B------:R-:W-:Y:S02]  /*110f0*/  SHF.R.U64 R116, R116, 0x3, RZ ;  /* 0x0000000374747819 */ /* 0x000fe400000012ff */
[----:B------:R-:W-:Y:S01]  /*11100*/  LOP3.LUT R118, R119, 0x380, RZ, 0xc0, !PT ;  /* 0x0000038077767812 */ /* 0x000fe200078ec0ff */
[----:B------:R0:W-:Y:S01]  /*11110*/  STSM.16.M88.4 [R26], R8 ;  /* 0x000000081a007844 */ /* 0x0001e20000000200 */
[----:B------:R-:W-:Y:S02]  /*11120*/  MOV R62, R24 ;  /* 0x00000018003e7202 */ /* 0x000fe40000000f00 */
[----:B------:R-:W-:-:S02]  /*11130*/  LOP3.LUT R120, R121, 0x380, RZ, 0xc0, !PT ;  /* 0x0000038079787812 */ /* 0x000fc400078ec0ff */
[----:B------:R-:W-:Y:S02]  /*11140*/  MOV R112, R112 ;  /* 0x0000007000707202 */ /* 0x000fe40000000f00 */
[----:B------:R-:W-:Y:S02]  /*11150*/  MOV R0, R28 ;  /* 0x0000001c00007202 */ /* 0x000fe40000000f00 */
[----:B------:R-:W-:Y:S02]  /*11160*/  F2FP.BF16.F32.PACK_AB R24, R49, R154 ;  /* 0x0000009a3118723e */ /* 0x000fe400000010ff */
[----:B------:R-:W-:Y:S02]  /*11170*/  F2FP.BF16.F32.PACK_AB R25, R51, R50 ;  /* 0x000000323319723e */ /* 0x000fe400000010ff */
[----:B------:R-:W-:Y:S02]  /*11180*/  LOP3.LUT R122, R123, 0x380, RZ, 0xc0, !PT ;  /* 0x000003807b7a7812 */ /* 0x000fe400078ec0ff */
[----:B------:R-:W-:-:S02]  /*11190*/  F2FP.BF16.F32.PACK_AB R28, R57, R156 ;  /* 0x0000009c391c723e */ /* 0x000fc400000010ff */
[----:B0-----:R-:W-:Y:S02]  /*111a0*/  F2FP.BF16.F32.PACK_AB R26, R53, R155 ;  /* 0x0000009b351a723e */ /* 0x001fe400000010ff */
[----:B------:R-:W-:Y:S02]  /*111b0*/  F2FP.BF16.F32.PACK_AB R29, R59, R58 ;  /* 0x0000003a3b1d723e */ /* 0x000fe400000010ff */
[----:B------:R-:W-:Y:S01]  /*111c0*/  LOP3.LUT R116, R116, R117, RZ, 0x3c, !PT ;  /* 0x0000007574747212 */ /* 0x000fe200078e3cff */
[----:B------:R-:W-:Y:S01]  /*111d0*/  IMAD.X R117, RZ, RZ, R115, P4 ;  /* 0x000000ffff757224 */ /* 0x000fe200020e0673 */
[----:B------:R-:W-:Y:S02]  /*111e0*/  MOV R110, R110 ;  /* 0x0000006e006e7202 */ /* 0x000fe40000000f00 */
[----:B------:R-:W-:Y:S02]  /*111f0*/  F2FP.BF16.F32.PACK_AB R4, R65, R157 ;  /* 0x0000009d4104723e */ /* 0x000fe400000010ff */
[----:B------:R-:W-:-:S02]  /*11200*/  F2FP.BF16.F32.PACK_AB R5, R67, R66 ;  /* 0x000000424305723e */ /* 0x000fc400000010ff */
[----:B------:R-:W-:Y:S02]  /*11210*/  F2FP.BF16.F32.PACK_AB R6, R69, R158 ;  /* 0x0000009e4506723e */ /* 0x000fe400000010ff */
[----:B------:R-:W-:Y:S02]  /*11220*/  F2FP.BF16.F32.PACK_AB R7, R71, R70 ;  /* 0x000000464707723e */ /* 0x000fe400000010ff */
[----:B------:R-:W-:Y:S01]  /*11230*/  SHF.R.U64 R118, R118, 0x3, RZ ;  /* 0x0000000376767819 */ /* 0x000fe200000012ff */
[----:B------:R-:W-:Y:S01]  /*11240*/  STSM.16.M88.4 [R112], R24 ;  /* 0x0000001870007844 */ /* 0x000fe20000000200 */
[----:B------:R-:W-:Y:S02]  /*11250*/  SHF.R.U64 R120, R120, 0x3, RZ ;  /* 0x0000000378787819 */ /* 0x000fe400000012ff */
[----:B------:R-:W-:Y:S02]  /*11260*/  MOV R108, R108 ;  /* 0x0000006c006c7202 */ /* 0x000fe40000000f00 */
[----:B------:R-:W-:-:S02]  /*11270*/  F2FP.BF16.F32.PACK_AB R8, R73, R159 ;  /* 0x0000009f4908723e */ /* 0x000fc400000010ff */
[----:B------:R-:W-:Y:S02]  /*11280*/  F2FP.BF16.F32.PACK_AB R9, R75, R74 ;  /* 0x0000004a4b09723e */ /* 0x000fe400000010ff */
[----:B------:R-:W-:Y:S02]  /*11290*/  F2FP.BF16.F32.PACK_AB R10, R77, R160 ;  /* 0x000000a04d0a723e */ /* 0x000fe400000010ff */
[----:B------:R-:W-:Y:S01]  /*112a0*/  F2FP.BF16.F32.PACK_AB R11, R79, R78 ;  /* 0x0000004e4f0b723e */ /* 0x000fe200000010ff */
[----:B------:R0:W-:Y:S01]  /*112b0*/  STSM.16.M88.4 [R62], R28 ;  /* 0x0000001c3e007844 */ /* 0x0001e20000000200 */
[----:B------:R-:W-:Y:S02]  /*112c0*/  SHF.R.U64 R122, R122, 0x3, RZ ;  /* 0x000000037a7a7819 */ /* 0x000fe400000012ff */
[----:B------:R-:W-:Y:S02]  /*112d0*/  MOV R106, R106 ;  /* 0x0000006a006a7202 */ /* 0x000fe40000000f00 */
[----:B------:R-:W-:-:S02]  /*112e0*/  F2FP.BF16.F32.PACK_AB R36, R81, R161 ;  /* 0x000000a15124723e */ /* 0x000fc400000010ff */
[----:B------:R-:W-:Y:S02]  /*112f0*/  F2FP.BF16.F32.PACK_AB R37, R83, R82 ;  /* 0x000000525325723e */ /* 0x000fe400000010ff */
[----:B------:R-:W-:Y:S01]  /*11300*/  F2FP.BF16.F32.PACK_AB R38, R85, R162 ;  /* 0x000000a25526723e */ /* 0x000fe200000010ff */
[----:B------:R1:W-:Y:S01]  /*11310*/  STSM.16.M88.4 [R110], R4 ;  /* 0x000000046e007844 */ /* 0x0003e20000000200 */
[----:B------:R-:W-:Y:S02]  /*11320*/  F2FP.BF16.F32.PACK_AB R40, R89, R163 ;  /* 0x000000a35928723e */ /* 0x000fe400000010ff */
[----:B------:R-:W-:Y:S02]  /*11330*/  F2FP.BF16.F32.PACK_AB R41, R91, R90 ;  /* 0x0000005a5b29723e */ /* 0x000fe400000010ff */
[----:B------:R-:W-:Y:S02]  /*11340*/  F2FP.BF16.F32.PACK_AB R42, R93, R164 ;  /* 0x000000a45d2a723e */ /* 0x000fe400000010ff */
[----:B------:R-:W-:-:S02]  /*11350*/  F2FP.BF16.F32.PACK_AB R43, R95, R94 ;  /* 0x0000005e5f2b723e */ /* 0x000fc400000010ff */
[----:B------:R-:W-:Y:S01]  /*11360*/  LOP3.LUT R118, R118, R119, RZ, 0x3c, !PT ;  /* 0x0000007776767212 */ /* 0x000fe200078e3cff */
[--C-:B------:R-:W-:Y:S01]  /*11370*/  IMAD.X R119, RZ, RZ, R115.reuse, P5 ;  /* 0x000000ffff777224 */ /* 0x100fe200028e0673 */
[----:B0-----:R-:W-:Y:S01]  /*11380*/  F2FP.BF16.F32.PACK_AB R62, R101, R166 ;  /* 0x000000a6653e723e */ /* 0x001fe200000010ff */
[----:B------:R0:W-:Y:S01]  /*11390*/  STSM.16.M88.4 [R108], R8 ;  /* 0x000000086c007844 */ /* 0x0001e20000000200 */
[----:B------:R-:W-:Y:S01]  /*113a0*/  LOP3.LUT R120, R120, R121, RZ, 0x3c, !PT ;  /* 0x0000007978787212 */ /* 0x000fe200078e3cff */
[----:B------:R-:W-:Y:S01]  /*113b0*/  IMAD.X R121, RZ, RZ, R115, P0 ;  /* 0x000000ffff797224 */ /* 0x000fe200000e0673 */
[----:B------:R-:W-:Y:S02]  /*113c0*/  MOV R116, R116 ;  /* 0x0000007400747202 */ /* 0x000fe40000000f00 */
[----:B-1----:R-:W-:Y:S02]  /*113d0*/  F2FP.BF16.F32.PACK_AB R4, R84, R167 ;  /* 0x000000a75404723e */ /* 0x002fe400000010ff */
[----:B------:R-:W-:-:S02]  /*113e0*/  F2FP.BF16.F32.PACK_AB R5, R48, R44 ;  /* 0x0000002c3005723e */ /* 0x000fc400000010ff */
[----:B------:R-:W-:Y:S02]  /*113f0*/  F2FP.BF16.F32.PACK_AB R6, R88, R168 ;  /* 0x000000a85806723e */ /* 0x000fe400000010ff */
[----:B------:R-:W-:Y:S01]  /*11400*/  F2FP.BF16.F32.PACK_AB R7, R54, R52 ;  /* 0x000000343607723e */ /* 0x000fe200000010ff */
[----:B------:R-:W-:Y:S01]  /*11410*/  STSM.16.M88.4 [R106], R36 ;  /* 0x000000246a007844 */ /* 0x000fe20000000200 */
[----:B------:R-:W-:Y:S01]  /*11420*/  LOP3.LUT R122, R122, R123, RZ, 0x3c, !PT ;  /* 0x0000007b7a7a7212 */ /* 0x000fe200078e3cff */
[--C-:B------:R-:W-:Y:S02]  /*11430*/  IMAD.X R123, RZ, RZ, R115.reuse, P1 ;  /* 0x000000ffff7b7224 */ /* 0x100fe400008e0673 */
[----:B------:R1:W-:Y:S01]  /*11440*/  STSM.16.M88.4 [R3], R40 ;  /* 0x0000002803007844 */ /* 0x0003e20000000200 */
[----:B------:R-:W-:Y:S01]  /*11450*/  IMAD.X R115, RZ, RZ, R115, P3 ;  /* 0x000000ffff737224 */ /* 0x000fe200018e0673 */
[----:B------:R-:W-:Y:S02]  /*11460*/  MOV R118, R118 ;  /* 0x0000007600767202 */ /* 0x000fe40000000f00 */
[----:B------:R-:W-:Y:S01]  /*11470*/  STSM.16.M88.4 [R32], R60 ;  /* 0x0000003c20007844 */ /* 0x000fe20000000200 */
[----:B0-----:R-:W-:-:S02]  /*11480*/  F2FP.BF16.F32.PACK_AB R8, R92, R169 ;  /* 0x000000a95c08723e */ /* 0x001fc400000010ff */
[----:B------:R-:W-:Y:S01]  /*11490*/  F2FP.BF16.F32.PACK_AB R9, R64, R56 ;  /* 0x000000384009723e */ /* 0x000fe200000010ff */
[----:B------:R2:W-:Y:S01]  /*114a0*/  STSM.16.M88.4 [R116], R4 ;  /* 0x0000000474007844 */ /* 0x0005e20000000200 */
[----:B------:R-:W-:Y:S02]  /*114b0*/  F2FP.BF16.F32.PACK_AB R10, R96, R170 ;  /* 0x000000aa600a723e */ /* 0x000fe400000010ff */
[----:B------:R-:W-:Y:S02]  /*114c0*/  F2FP.BF16.F32.PACK_AB R11, R72, R68 ;  /* 0x00000044480b723e */ /* 0x000fe400000010ff */
[----:B------:R-:W-:Y:S02]  /*114d0*/  MOV R120, R120 ;  /* 0x0000007800787202 */ /* 0x000fe40000000f00 */
[----:B------:R-:W-:Y:S02]  /*114e0*/  F2FP.BF16.F32.PACK_AB R24, R100, R171 ;  /* 0x000000ab6418723e */ /* 0x000fe400000010ff */
[----:B------:R-:W-:-:S02]  /*114f0*/  F2FP.BF16.F32.PACK_AB R25, R80, R76 ;  /* 0x0000004c5019723e */ /* 0x000fc400000010ff */
[----:B------:R-:W-:Y:S02]  /*11500*/  F2FP.BF16.F32.PACK_AB R26, R125, R124 ;  /* 0x0000007c7d1a723e */ /* 0x000fe400000010ff */
[----:B------:R-:W-:Y:S01]  /*11510*/  F2FP.BF16.F32.PACK_AB R27, R127, R126 ;  /* 0x0000007e7f1b723e */ /* 0x000fe200000010ff */
[----:B-1----:R-:W0:Y:S01]  /*11520*/  LDC R3, c[0x0][0xbe8] ;  /* 0x0002fa00ff037b82 */ /* 0x002e220000000800 */
[----:B------:R-:W-:Y:S02]  /*11530*/  ISETP.NE.U32.AND P0, PT, RZ, UR4, PT ;  /* 0x00000004ff007c0c */ /* 0x000fe4000bf05070 */
[----:B--2---:R-:W-:Y:S02]  /*11540*/  IADD3 R6, P1, R174, UR4, RZ ;  /* 0x00000004ae067c10 */ /* 0x004fe4000ff3e0ff */
[----:B------:R-:W-:Y:S02]  /*11550*/  MOV R122, R122 ;  /* 0x0000007a007a7202 */ /* 0x000fe40000000f00 */
[----:B------:R-:W-:-:S02]  /*11560*/  F2FP.BF16.F32.PACK_AB R28, R129, R128 ;  /* 0x00000080811c723e */ /* 0x000fc400000010ff */
[----:B------:R-:W-:Y:S02]  /*11570*/  F2FP.BF16.F32.PACK_AB R29, R131, R130 ;  /* 0x00000082831d723e */ /* 0x000fe400000010ff */
[----:B------:R-:W-:Y:S02]  /*11580*/  F2FP.BF16.F32.PACK_AB R30, R133, R132 ;  /* 0x00000084851e723e */ /* 0x000fe400000010ff */
[----:B------:R-:W-:Y:S01]  /*11590*/  F2FP.BF16.F32.PACK_AB R31, R135, R134 ;  /* 0x00000086871f723e */ /* 0x000fe200000010ff */
[----:B------:R-:W-:Y:S01]  /*115a0*/  STSM.16.M88.4 [R118], R8 ;  /* 0x0000000876007844 */ /* 0x000fe20000000200 */
[----:B------:R-:W-:Y:S02]  /*115b0*/  MOV R114, R114 ;  /* 0x0000007200727202 */ /* 0x000fe40000000f00 */
[----:B------:R-:W-:Y:S01]  /*115c0*/  ISETP.NE.AND.EX P0, PT, RZ, UR5, PT, P0 ;  /* 0x00000005ff007c0c */ /* 0x000fe2000bf05300 */
[----:B------:R-:W-:Y:S01]  /*115d0*/  STSM.16.M88.4 [R120], R24 ;  /* 0x0000001878007844 */ /* 0x000fe20000000200 */
[----:B------:R-:W-:Y:S01]  /*115e0*/  IADD3.X R7, R173, UR5, RZ, P1, !PT ;  /* 0x00000005ad077c10 */ /* 0x000fe20008ffe4ff */
[----:B------:R-:W-:-:S02]  /*115f0*/  ULDC.64 UR4, c[0x0][0xc08] ;  /* 0x0003020000047ab9 */ /* 0x000fc40000000a00 */
        /* <DEDUP_REMOVED lines=9> */
[----:B-1----:R-:W-:Y:S02]  /*11690*/  MOV R0, UR4 ;  /* 0x0000000400007c02 */ /* 0x002fe40008000f00 */
[----:B------:R-:W-:Y:S01]  /*116a0*/  @P2 IADD3.X R5, R173, UR5, RZ, P3, !PT ;  /* 0x00000005ad052c10 */ /* 0x000fe20009ffe4ff */
[----:B------:R2:W5:Y:S04]  /*116b0*/  @P0 LDG.E R80, desc[UR40][R6.64] ;  /* 0x0000002806500981 */ /* 0x000568000c1e1900 */
[----:B------:R2:W5:Y:S01]  /*116c0*/  @P2 LDG.E R0, desc[UR40][R4.64] ;  /* 0x0000002804002981 */ /* 0x000562000c1e1900 */
[----:B0-----:R-:W-:-:S13]  /*116d0*/  ISETP.NE.AND P1, PT, R3, 0x1, PT ;  /* 0x000000010300780c */ /* 0x001fda0003f25270 */
[----:B------:R-:W0:Y:S08]  /*116e0*/  @P1 LDC R8, c[0x0][0xbec] ;  /* 0x0002fb00ff081b82 */ /* 0x000e300000000800 */
[----:B------:R-:W1:Y:S01]  /*116f0*/  @P1 LDC R9, c[0x0][0xbf0] ;  /* 0x0002fc00ff091b82 */ /* 0x000e620000000800 */
[----:B----4-:R-:W-:Y:S01]  /*11700*/  IMAD.IADD R15, R172, 0x1, R223 ;  /* 0x00000001ac0f7824 */ /* 0x010fe200078e02df */
[----:B--2---:R-:W-:Y:S06]  /*11710*/  @P2 BRA `(.L_x_5306) ;  /* 0x0000000000102947 */ /* 0x004fec0003800000 */
[----:B------:R-:W-:Y:S05]  /*11720*/  @!P0 BRA `(.L_x_5306) ;  /* 0x00000000000c8947 */ /* 0x000fea0003800000 */
[----:B------:R-:W2:Y:S04]  /*11730*/  LDG.E R5, desc[UR40][R6.64] ;  /* 0x0000002806057981 */ /* 0x000ea8000c1e1900 */
[----:B-----5:R-:W2:Y:S02]  /*11740*/  LDG.E R0, desc[UR40][R6.64+0x4] ;  /* 0x0000042806007981 */ /* 0x020ea4000c1e1900 */
[----:B--2---:R-:W-:-:S07]  /*11750*/  IMAD.IADD R0, R0, 0x1, -R5 ;  /* 0x0000000100007824 */ /* 0x004fce00078e0a05 */
.L_x_5306:
[----:B------:R-:W2:Y:S01]  /*11760*/  LDL.LU R14, [R1+0x44] ;  /* 0x00004400010e7983 */ /* 0x000ea20000300800 */
[----:B0-----:R-:W-:Y:S01]  /*11770*/  @P1 IMAD.HI.U32 R4, R15, R8, RZ ;  /* 0x000000080f041227 */ /* 0x001fe200078e00ff */
[----:B------:R-:W-:Y:S01]  /*11780*/  ULDC.64 UR4, c[0x0][0xb90] ;  /* 0x0002e40000047ab9 */ /* 0x000fe20000000a00 */
[----:B-----5:R-:W-:Y:S01]  /*11790*/  SHF.R.S32.HI R81, RZ, 0x1f, R80 ;  /* 0x0000001fff517819 */ /* 0x020fe20000011450 */
[----:B------:R-:W3:Y:S01]  /*117a0*/  LDL.LU R10, [R1+0x38] ;  /* 0x00003800010a7983 */ /* 0x000ee20000300800 */
[----:B------:R-:W0:Y:S01]  /*117b0*/  S2R R87, SR_TID.X ;  /* 0x0000000000577919 */ /* 0x000e220000002100 */
[----:B------:R-:W-:Y:S01]  /*117c0*/  IMAD.MOV.U32 R7, RZ, RZ, R15 ;  /* 0x000000ffff077224 */ /* 0x000fe200078e000f */
[----:B------:R-:W4:Y:S01]  /*117d0*/  @P1 LDC R85, c[0x0][0xbec] ;  /* 0x0002fb00ff551b82 */ /* 0x000f220000000800 */
[----:B------:R-:W4:Y:S01]  /*117e0*/  LDL.LU R88, [R1+0x2c] ;  /* 0x00002c0001587983 */ /* 0x000f220000300800 */
[----:B-1----:R-:W-:Y:S01]  /*117f0*/  @P1 SHF.R.U32.HI R7, RZ, R9, R4 ;  /* 0x00000009ff071219 */ /* 0x002fe20000011604 */
[----:B------:R-:W1:Y:S01]  /*11800*/  S2R R27, SR_TID.X ;  /* 0x00000000001b7919 */ /* 0x000e620000002100 */
[----:B0-----:R-:W-:-:S05]  /*11810*/  VIADD R87, R87, 0xffffff80 ;  /* 0xffffff8057577836 */ /* 0x001fca0000000000 */
[----:B------:R-:W-:-:S04]  /*11820*/  SHF.R.S32.HI R86, RZ, 0x1f, R87 ;  /* 0x0000001fff567819 */ /* 0x000fc80000011457 */
[----:B------:R-:W-:-:S04]  /*11830*/  LEA.HI R86, R86, R87, RZ, 0x3 ;  /* 0x0000005756567211 */ /* 0x000fc800078f18ff */
[----:B------:R-:W-:-:S05]  /*11840*/  SHF.R.S32.HI R86, RZ, 0x3, R86 ;  /* 0x00000003ff567819 */ /* 0x000fca0000011456 */
[--C-:B------:R-:W-:Y:S02]  /*11850*/  IMAD R11, R86, 0x40, R219.reuse ;  /* 0x00000040560b7824 */ /* 0x100fe400078e02db */
[----:B------:R-:W-:Y:S02]  /*11860*/  IMAD R0, R0, R3, RZ ;  /* 0x0000000300007224 */ /* 0x000fe400078e02ff */
[C---:B------:R-:W-:Y:S02]  /*11870*/  VIADD R89, R219.reuse, 0xc0 ;  /* 0x000000c0db597836 */ /* 0x040fe40000000000 */
[C---:B------:R-:W-:Y:S02]  /*11880*/  VIADD R91, R219.reuse, 0x80 ;  /* 0x00000080db5b7836 */ /* 0x040fe40000000000 */
[C---:B------:R-:W-:Y:S01]  /*11890*/  VIADD R93, R219.reuse, 0x40 ;  /* 0x00000040db5d7836 */ /* 0x040fe20000000000 */
[----:B------:R-:W-:Y:S01]  /*118a0*/  BSSY B1, `(.L_x_5307) ;  /* 0x00000de000017945 */ /* 0x000fe20003800000 */
[C---:B------:R-:W-:Y:S01]  /*118b0*/  VIADD R90, R219.reuse, 0x80 ;  /* 0x00000080db5a7836 */ /* 0x040fe20000000000 */
[----:B------:R-:W-:Y:S01]  /*118c0*/  SHF.R.S32.HI R94, RZ, 0x1f, R219 ;  /* 0x0000001fff5e7819 */ /* 0x000fe200000114db */
[----:B------:R-:W-:Y:S01]  /*118d0*/  VIADD R92, R219, 0x40 ;  /* 0x00000040db5c7836 */ /* 0x000fe20000000000 */
[----:B--2---:R-:W-:-:S02]  /*118e0*/  SEL R32, R14, RZ, !P0 ;  /* 0x000000ff0e207207 */ /* 0x004fc40004000000 */
[----:B---3--:R-:W-:Y:S02]  /*118f0*/  SEL R82, R10, RZ, !P0 ;  /* 0x000000ff0a527207 */ /* 0x008fe40004000000 */
[----:B------:R-:W2:Y:S01]  /*11900*/  LDL R10, [R1+0x50] ;  /* 0x00005000010a7983 */ /* 0x000ea20000100800 */
[----:B----4-:R-:W-:Y:S01]  /*11910*/  SHF.R.S32.HI R83, RZ, 0x1f, R88 ;  /* 0x0000001fff537819 */ /* 0x010fe20000011458 */
[----:B------:R-:W-:-:S04]  /*11920*/  IMAD.WIDE.U32 R4, R88, UR4, R80 ;  /* 0x0000000458047c25 */ /* 0x000fc8000f8e0050 */
[----:B------:R-:W-:-:S04]  /*11930*/  IMAD R6, R83, UR4, RZ ;  /* 0x0000000453067c24 */ /* 0x000fc8000f8e02ff */
[----:B------:R-:W-:Y:S01]  /*11940*/  IMAD R9, R88, UR5, R6 ;  /* 0x0000000558097c24 */ /* 0x000fe2000f8e0206 */
[----:B------:R-:W-:Y:S01]  /*11950*/  ULDC.64 UR4, c[0x0][0xb98] ;  /* 0x0002e60000047ab9 */ /* 0x000fe20000000a00 */
[----:B------:R-:W-:Y:S02]  /*11960*/  IMAD.MOV R6, RZ, RZ, -R7 ;  /* 0x000000ffff067224 */ /* 0x000fe400078e0a07 */
        /* <DEDUP_REMOVED lines=14> */
[----:B------:R-:W-:Y:S01]  /*11a50*/  ULDC.64 UR4, c[0x0][0xb50] ;  /* 0x0002d40000047ab9 */ /* 0x000fe20000000a00 */
[----:B------:R-:W-:Y:S02]  /*11a60*/  IADD3 R15, P3, R20, 0x2000, RZ ;  /* 0x00002000140f7810 */ /* 0x000fe40007f7e0ff */
[----:B------:R-:W-:Y:S01]  /*11a70*/  IMAD.IADD R5, R5, 0x1, R11 ;  /* 0x0000000105057824 */ /* 0x000fe200078e020b */
[----:B------:R-:W-:Y:S02]  /*11a80*/  LEA R6, P0, R4, UR4, 0x2 ;  /* 0x0000000404067c11 */ /* 0x000fe4000f8010ff */
[----:B------:R-:W-:Y:S02]  /*11a90*/  IADD3 R7, P2, R20, 0x1000, RZ ;  /* 0x0000100014077810 */ /* 0x000fe40007f5e0ff */
[----:B------:R-:W-:Y:S02]  /*11aa0*/  LEA.HI.X R4, R4, UR5, R5, 0x2, P0 ;  /* 0x0000000504047c11 */ /* 0x000fe400080f1405 */
[----:B------:R-:W-:Y:S01]  /*11ab0*/  LOP3.LUT R14, R15, 0x380, RZ, 0xc0, !PT ;  /* 0x000003800f0e7812 */ /* 0x000fe200078ec0ff */
[----:B------:R-:W-:Y:S01]  /*11ac0*/  IMAD.X R9, RZ, RZ, R21, P2 ;  /* 0x000000ffff097224 */ /* 0x000fe200010e0615 */
[----:B------:R-:W-:Y:S01]  /*11ad0*/  IADD3 R29, P0, R20, 0x4000, RZ ;  /* 0x00004000141d7810 */ /* 0x000fe20007f1e0ff */
[----:B-1----:R-:W-:Y:S01]  /*11ae0*/  VIADD R27, R27, 0xffffff80 ;  /* 0xffffff801b1b7836 */ /* 0x002fe20000000000 */
[----:B------:R-:W-:-:S02]  /*11af0*/  SHF.R.U64 R14, R14, 0x3, RZ ;  /* 0x000000030e0e7819 */ /* 0x000fc400000012ff */
[C---:B------:R-:W-:Y:S02]  /*11b00*/  IADD3 R25, P5, R20.reuse, 0x3000, RZ ;  /* 0x0000300014197810 */ /* 0x040fe40007fbe0ff */
[C---:B------:R-:W-:Y:S01]  /*11b10*/  IADD3 R37, P4, R20.reuse, 0x5000, RZ ;  /* 0x0000500014257810 */ /* 0x040fe20007f9e0ff */
[----:B------:R-:W-:Y:S01]  /*11b20*/  SHFL.IDX PT, R54, R6, RZ, 0x1c1f ;  /* 0x001c1fff06367589 */ /* 0x000fe200000e0000 */
[----:B------:R-:W-:Y:S01]  /*11b30*/  LOP3.LUT R28, R29, 0x380, RZ, 0xc0, !PT ;  /* 0x000003801d1c7812 */ /* 0x000fe200078ec0ff */
[----:B------:R-:W-:Y:S01]  /*11b40*/  ULDC.64 UR4, c[0x0][0xaa0] ;  /* 0x0002a80000047ab9 */ /* 0x000fe20000000a00 */
[----:B------:R-:W-:Y:S02]  /*11b50*/  IADD3 R41, P2, R20, 0x6000, RZ ;  /* 0x0000600014297810 */ /* 0x000fe40007f5e0ff */
[----:B------:R-:W-:Y:S02]  /*11b60*/  SHF.R.U64 R28, R28, 0x3, RZ ;  /* 0x000000031c1c7819 */ /* 0x000fe400000012ff */
[----:B------:R-:W-:Y:S01]  /*11b70*/  LOP3.LUT R14, R14, R15, RZ, 0x3c, !PT ;  /* 0x0000000f0e0e7212 */ /* 0x000fe200078e3cff */
[----:B------:R-:W-:Y:S01]  /*11b80*/  IMAD.X R15, RZ, RZ, R21, P3 ;  /* 0x000000ffff0f7224 */ /* 0x000fe200018e0615 */
[----:B------:R-:W-:-:S02]  /*11b90*/  LOP3.LUT R40, R41, 0x380, RZ, 0xc0, !PT ;  /* 0x0000038029287812 */ /* 0x000fc400078ec0ff */
[----:B------:R-:W-:Y:S02]  /*11ba0*/  IADD3 R45, P3, R20, 0x7000, RZ ;  /* 0x00007000142d7810 */ /* 0x000fe40007f7e0ff */
[----:B------:R-:W-:Y:S02]  /*11bb0*/  SHF.R.S32.HI R26, RZ, 0x1f, R27 ;  /* 0x0000001fff1a7819 */ /* 0x000fe4000001141b */
[----:B------:R-:W-:Y:S01]  /*11bc0*/  LOP3.LUT R28, R28, R29, RZ, 0x3c, !PT ;  /* 0x0000001d1c1c7212 */ /* 0x000fe200078e3cff */
[----:B------:R-:W-:Y:S01]  /*11bd0*/  IMAD.X R29, RZ, RZ, R21, P0 ;  /* 0x000000ffff1d7224 */ /* 0x000fe200000e0615 */
[----:B------:R-:W-:Y:S02]  /*11be0*/  SHF.R.U64 R40, R40, 0x3, RZ ;  /* 0x0000000328287819 */ /* 0x000fe400000012ff */
[----:B------:R-:W-:Y:S02]  /*11bf0*/  IADD3 R53, P0, R20, 0x9000, RZ ;  /* 0x0000900014357810 */ /* 0x000fe40007f1e0ff */
[----:B------:R-:W-:-:S02]  /*11c00*/  LOP3.LUT R44, R45, 0x380, RZ, 0xc0, !PT ;  /* 0x000003802d2c7812 */ /* 0x000fc400078ec0ff */
[----:B------:R-:W-:Y:S02]  /*11c10*/  LEA.HI R26, R26, R27, RZ, 0x7 ;  /* 0x0000001b1a1a7211 */ /* 0x000fe400078f38ff */
[----:B------:R-:W-:Y:S02]  /*11c20*/  LOP3.LUT R24, R25, 0x380, RZ, 0xc0, !PT ;  /* 0x0000038019187812 */ /* 0x000fe400078ec0ff */
[----:B------:R-:W-:Y:S02]  /*11c30*/  LOP3.LUT R36, R37, 0x380, RZ, 0xc0, !PT ;  /* 0x0000038025247812 */ /* 0x000fe400078ec0ff */
[----:B------:R-:W-:Y:S01]  /*11c40*/  LOP3.LUT R40, R40, R41, RZ, 0x3c, !PT ;  /* 0x0000002928287212 */ /* 0x000fe200078e3cff */
[----:B------:R-:W-:Y:S01]  /*11c50*/  IMAD.X R41, RZ, RZ, R21, P2 ;  /* 0x000000ffff297224 */ /* 0x000fe200010e0615 */
[----:B------:R-:W-:Y:S02]  /*11c60*/  LOP3.LUT R52, R53, 0x380, RZ, 0xc0, !PT ;  /* 0x0000038035347812 */ /* 0x000fe400078ec0ff */
[----:B------:R-:W-:-:S02]  /*11c70*/  SHF.R.U64 R44, R44, 0x3, RZ ;  /* 0x000000032c2c7819 */ /* 0x000fc400000012ff */
[----:B------:R-:W-:Y:S02]  /*11c80*/  IADD3 R61, P2, R20, 0xb000, RZ ;  /* 0x0000b000143d7810 */ /* 0x000fe40007f5e0ff */
[----:B------:R-:W-:Y:S02]  /*11c90*/  LOP3.LUT R26, R26, 0xffffff80, RZ, 0xc0, !PT ;  /* 0xffffff801a1a7812 */ /* 0x000fe400078ec0ff */
[----:B------:R-:W-:Y:S02]  /*11ca0*/  SHF.R.U64 R24, R24, 0x3, RZ ;  /* 0x0000000318187819 */ /* 0x000fe400000012ff */
[----:B------:R-:W-:Y:S01]  /*11cb0*/  SHF.R.U64 R36, R36, 0x3, RZ ;  /* 0x0000000324247819 */ /* 0x000fe200000012ff */
[----:B------:R-:W-:Y:S01]  /*11cc0*/  IMAD.IADD R26, R27, 0x1, -R26 ;  /* 0x000000011b1a7824 */ /* 0x000fe200078e0a1a */
[----:B------:R-:W-:Y:S02]  /*11cd0*/  SHF.R.U64 R52, R52, 0x3, RZ ;  /* 0x0000000334347819 */ /* 0x000fe400000012ff */
[----:B------:R-:W-:Y:S01]  /*11ce0*/  LOP3.LUT R44, R44, R45, RZ, 0x3c, !PT ;  /* 0x0000002d2c2c7212 */ /* 0x000fe200078e3cff */
[----:B------:R-:W-:Y:S01]  /*11cf0*/  IMAD.X R45, RZ, RZ, R21, P3 ;  /* 0x000000ffff2d7224 */ /* 0x000fe200018e0615 */
[----:B------:R-:W-:-:S02]  /*11d00*/  LOP3.LUT R60, R61, 0x380, RZ, 0xc0, !PT ;  /* 0x000003803d3c7812 */ /* 0x000fc400078ec0ff */
[----:B------:R-:W-:Y:S01]  /*11d10*/  LOP3.LUT R24, R24, R25, RZ, 0x3c, !PT ;  /* 0x0000001918187212 */ /* 0x000fe200078e3cff */
[--C-:B------:R-:W-:Y:S01]  /*11d20*/  IMAD.X R25, RZ, RZ, R21.reuse, P5 ;  /* 0x000000ffff197224 */ /* 0x100fe200028e0615 */
[----:B------:R-:W-:Y:S01]  /*11d30*/  LOP3.LUT R36, R36, R37, RZ, 0x3c, !PT ;  /* 0x0000002524247212 */ /* 0x000fe200078e3cff */
[--C-:B------:R-:W-:Y:S01]  /*11d40*/  IMAD.X R37, RZ, RZ, R21.reuse, P4 ;  /* 0x000000ffff257224 */ /* 0x100fe200020e0615 */
[C---:B------:R-:W-:Y:S01]  /*11d50*/  IADD3 R65, P3, R20.reuse, 0xc000, RZ ;  /* 0x0000c00014417810 */ /* 0x040fe20007f7e0ff */
[----:B------:R-:W0:Y:S01]  /*11d60*/  SHFL.IDX PT, R55, R4, RZ, 0x1c1f ;  /* 0x001c1fff04377589 */ /* 0x000e2200000e0000 */
[C---:B------:R-:W-:Y:S02]  /*11d70*/  IADD3 R49, P5, R20.reuse, 0x8000, RZ ;  /* 0x0000800014317810 */ /* 0x040fe40007fbe0ff */
[----:B------:R-:W-:Y:S01]  /*11d80*/  IADD3 R57, P4, R20, 0xa000, RZ ;  /* 0x0000a00014397810 */ /* 0x000fe20007f9e0ff */
[----:B------:R-:W-:Y:S01]  /*11d90*/  SHFL.IDX PT, R58, R6, 0x1, 0x1c1f ;  /* 0x003c1f00063a7f89 */ /* 0x000fe200000e0000 */
[----:B------:R-:W-:Y:S01]  /*11da0*/  LOP3.LUT R52, R52, R53, RZ, 0x3c, !PT ;  /* 0x0000003534347212 */ /* 0x000fe200078e3cff */
[----:B------:R-:W-:Y:S01]  /*11db0*/  IMAD.X R53, RZ, RZ, R21, P0 ;  /* 0x000000ffff357224 */ /* 0x000fe200000e0615 */
[----:B------:R-:W-:Y:S01]  /*11dc0*/  SHF.R.U64 R60, R60, 0x3, RZ ;  /* 0x000000033c3c7819 */ /* 0x000fe200000012ff */
[----:B------:R1:W3:Y:S01]  /*11dd0*/  SHFL.IDX PT, R59, R4, 0x1, 0x1c1f ;  /* 0x003c1f00043b7f89 */ /* 0x0002e200000e0000 */
[----:B------:R-:W-:-:S02]  /*11de0*/  LOP3.LUT R64, R65, 0x380, RZ, 0xc0, !PT ;  /* 0x0000038041407812 */ /* 0x000fc400078ec0ff */
[----:B------:R-:W-:Y:S02]  /*11df0*/  LOP3.LUT P0, RZ, R26, 0x3, RZ, 0xc0, !PT ;  /* 0x000000031aff7812 */ /* 0x000fe4000780c0ff */
        /* <DEDUP_REMOVED lines=9> */
[----:B------:R-:W-:Y:S02]  /*11e90*/  SHF.R.S32.HI R84, RZ, 0x1f, R87 ;  /* 0x0000001fff547819 */ /* 0x000fe40000011457 */
[----:B------:R-:W-:Y:S01]  /*11ea0*/  LOP3.LUT R64, R64, R65, RZ, 0x3c, !PT ;  /* 0x0000004140407212 */ /* 0x000fe200078e3cff */
[----:B------:R-:W-:Y:S01]  /*11eb0*/  IMAD.X R65, RZ, RZ, R21, P3 ;  /* 0x000000ffff417224 */ /* 0x000fe200018e0615 */
[----:B------:R-:W-:-:S02]  /*11ec0*/  LOP3.LUT R8, R8, R7, RZ, 0x3c, !PT ;  /* 0x0000000708087212 */ /* 0x000fc400078e3cff */
[----:B------:R-:W-:Y:S01]  /*11ed0*/  LOP3.LUT R48, R48, R49, RZ, 0x3c, !PT ;  /* 0x0000003130307212 */ /* 0x000fe200078e3cff */
[--C-:B------:R-:W-:Y:S01]  /*11ee0*/  IMAD.X R49, RZ, RZ, R21.reuse, P5 ;  /* 0x000000ffff317224 */ /* 0x100fe200028e0615 */
[----:B------:R-:W-:Y:S01]  /*11ef0*/  LOP3.LUT R56, R56, R57, RZ, 0x3c, !PT ;  /* 0x0000003938387212 */ /* 0x000fe200078e3cff */
[----:B------:R-:W-:Y:S01]  /*11f00*/  IMAD.X R57, RZ, RZ, R21, P4 ;  /* 0x000000ffff397224 */ /* 0x000fe200020e0615 */
[----:B------:R-:W-:Y:S02]  /*11f10*/  IADD3 R7, P3, R20, 0xf000, RZ ;  /* 0x0000f00014077810 */ /* 0x000fe40007f7e0ff */
[----:B------:R-:W-:Y:S02]  /*11f20*/  LEA.HI R84, R84, R87, RZ, 0x3 ;  /* 0x0000005754547211 */ /* 0x000fe400078f18ff */
[C---:B------:R-:W-:Y:S02]  /*11f30*/  IADD3 R69, P5, R20.reuse, 0xd000, RZ ;  /* 0x0000d00014457810 */ /* 0x040fe40007fbe0ff */
[----:B------:R-:W-:-:S02]  /*11f40*/  IADD3 R73, P4, R20, 0xe000, RZ ;  /* 0x0000e00014497810 */ /* 0x000fc40007f9e0ff */
[----:B------:R-:W-:Y:S02]  /*11f50*/  LOP3.LUT R11, R20, 0x380, RZ, 0xc0, !PT ;  /* 0x00000380140b7812 */ /* 0x000fe400078ec0ff */
[----:B-1----:R-:W-:Y:S02]  /*11f60*/  LOP3.LUT R4, R7, 0x380, RZ, 0xc0, !PT ;  /* 0x0000038007047812 */ /* 0x002fe400078ec0ff */
[----:B------:R-:W-:Y:S02]  /*11f70*/  LOP3.LUT R84, R84, 0xfffffff8, RZ, 0xc0, !PT ;  /* 0xfffffff854547812 */ /* 0x000fe400078ec0ff */
[----:B------:R-:W-:Y:S02]  /*11f80*/  LOP3.LUT R68, R69, 0x380, RZ, 0xc0, !PT ;  /* 0x0000038045447812 */ /* 0x000fe400078ec0ff */
[----:B------:R-:W-:Y:S02]  /*11f90*/  LOP3.LUT R72, R73, 0x380, RZ, 0xc0, !PT ;  /* 0x0000038049487812 */ /* 0x000fe400078ec0ff */
[----:B------:R-:W-:Y:S01]  /*11fa0*/  SHF.R.U64 R11, R11, 0x3, RZ ;  /* 0x000000030b0b7819 */ /* 0x000fe200000012ff */
[----:B------:R-:W-:Y:S01]  /*11fb0*/  IMAD.IADD R84, R87, 0x1, -R84 ;  /* 0x0000000157547824 */ /* 0x000fe200078e0a54 */
[----:B------:R-:W-:Y:S01]  /*11fc0*/  SHF.R.U64 R4, R4, 0x3, RZ ;  /* 0x0000000304047819 */ /* 0x000fe200000012ff */
[----:B------:R-:W1:Y:S01]  /*11fd0*/  @P1 LDC R87, c[0x0][0xbf0] ;  /* 0x0002fc00ff571b82 */ /* 0x000e620000000800 */
[----:B------:R-:W-:-:S02]  /*11fe0*/  SHF.R.U64 R68, R68, 0x3, RZ ;  /* 0x0000000344447819 */ /* 0x000fc400000012ff */
[----:B------:R-:W-:Y:S02]  /*11ff0*/  SHF.R.U64 R72, R72, 0x3, RZ ;  /* 0x0000000348487819 */ /* 0x000fe400000012ff */
[----:B------:R-:W-:Y:S01]  /*12000*/  LOP3.LUT R20, R11, R20, RZ, 0x3c, !PT ;  /* 0x000000140b147212 */ /* 0x000fe200078e3cff */
[--C-:B------:R-:W-:Y:S01]  /*12010*/  IMAD.X R77, RZ, RZ, R21.reuse, P3 ;  /* 0x000000ffff4d7224 */ /* 0x100fe200018e0615 */
[----:B------:R-:W-:Y:S01]  /*12020*/  LOP3.LUT R68, R68, R69, RZ, 0x3c, !PT ;  /* 0x0000004544447212 */ /* 0x000fe200078e3cff */
[--C-:B------:R-:W-:Y:S01]  /*12030*/  IMAD.X R69, RZ, RZ, R21.reuse, P5 ;  /* 0x000000ffff457224 */ /* 0x100fe200028e0615 */
[----:B------:R-:W-:Y:S01]  /*12040*/  LOP3.LUT R72, R72, R73, RZ, 0x3c, !PT ;  /* 0x0000004948487212 */ /* 0x000fe200078e3cff */
[----:B------:R-:W-:Y:S01]  /*12050*/  IMAD.X R73, RZ, RZ, R21, P4 ;  /* 0x000000ffff497224 */ /* 0x000fe200020e0615 */
[----:B------:R-:W-:Y:S02]  /*12060*/  LOP3.LUT R76, R4, R7, RZ, 0x3c, !PT ;  /* 0x00000007044c7212 */ /* 0x000fe400078e3cff */
[----:B------:R-:W-:-:S02]  /*12070*/  SHF.R.S32.HI R89, RZ, 0x1f, R89 ;  /* 0x0000001fff597819 */ /* 0x000fc40000011459 */
[----:B------:R-:W-:Y:S02]  /*12080*/  SHF.R.S32.HI R91, RZ, 0x1f, R91 ;  /* 0x0000001fff5b7819 */ /* 0x000fe4000001145b */
[----:B------:R-:W-:Y:S01]  /*12090*/  SHF.R.S32.HI R93, RZ, 0x1f, R93 ;  /* 0x0000001fff5d7819 */ /* 0x000fe2000001145d */
[----:B--2---:R-:W-:-:S05]  /*120a0*/  IMAD.IADD R5, R10, 0x1, R223 ;  /* 0x000000010a057824 */ /* 0x004fca00078e02df */
[C---:B------:R-:W-:Y:S01]  /*120b0*/  ISETP.GE.OR P2, PT, R5.reuse, R0, P0 ;  /* 0x000000000500720c */ /* 0x040fe20000746670 */
[----:B------:R-:W-:-:S05]  /*120c0*/  VIADD R5, R5, 0x8 ;  /* 0x0000000805057836 */ /* 0x000fca0000000000 */
[----:B------:R-:W-:-:S07]  /*120d0*/  ISETP.GE.OR P0, PT, R5, R0, P0 ;  /* 0x000000000500720c */ /* 0x000fce0000706670 */
[----:B0-----:R-:W-:Y:S06]  /*120e0*/  @!P2 ST.E desc[UR40][R54.64], R13 ;  /* 0x0000000d3600a985 */ /* 0x001fec000c101928 */
[----:B---3--:R0:W-:Y:S04]  /*120f0*/  @!P0 ST.E desc[UR40][R58.64], R12 ;  /* 0x0000000c3a008985 */ /* 0x0081e8000c101928 */
[----:B------:R2:W5:Y:S04]  /*12100*/  LD.E.128 R4, desc[UR40][R20.64] ;  /* 0x0000002814047980 */ /* 0x000568000c101d00 */
[----:B------:R-:W5:Y:S04]  /*12110*/  LD.E.128 R8, desc[UR40][R8.64] ;  /* 0x0000002808087980 */ /* 0x000f68000c101d00 */
[----:B0-----:R-:W5:Y:S01]  /*12120*/  LD.E.128 R12, desc[UR40][R14.64] ;  /* 0x000000280e0c7980 */ /* 0x001f62000c101d00 */
[----:B--2---:R-:W-:-:S03]  /*12130*/  IMAD R21, R81, UR4, RZ ;  /* 0x0000000451157c24 */ /* 0x004fc6000f8e02ff */
[----:B------:R-:W5:Y:S01]  /*12140*/  LD.E.128 R24, desc[UR40][R24.64] ;  /* 0x0000002818187980 */ /* 0x000f62000c101d00 */
[C---:B------:R-:W-:Y:S02]  /*12150*/  IMAD R81, R80.reuse, UR5, R21 ;  /* 0x0000000550517c24 */ /* 0x040fe4000f8e0215 */
[----:B------:R-:W-:Y:S01]  /*12160*/  IMAD.WIDE.U32 R20, R80, UR4, RZ ;  /* 0x0000000450147c25 */ /* 0x000fe2000f8e00ff */
[----:B------:R-:W-:Y:S01]  /*12170*/  ULDC.64 UR4, c[0x0][0xae8] ;  /* 0x0002ba0000047ab9 */ /* 0x000fe20000000a00 */
[----:B------:R-:W5:Y:S02]  /*12180*/  LD.E.128 R28, desc[UR40][R28.64] ;  /* 0x000000281c1c7980 */ /* 0x000f64000c101d00 */
[----:B------:R-:W-:Y:S02]  /*12190*/  IMAD R80, R84, 0x20, R86 ;  /* 0x0000002054507824 */ /* 0x000fe400078e0256 */
[----:B------:R-:W-:Y:S01]  /*121a0*/  IMAD.IADD R21, R21, 0x1, R81 ;  /* 0x0000000115157824 */ /* 0x000fe200078e0251 */
        /* <DEDUP_REMOVED lines=12> */
[----:B-1----:R-:W-:Y:S01]  /*12270*/  @P1 SHF.R.U32.HI R81, RZ, R87, R80 ;  /* 0x00000057ff511219 */ /* 0x002fe20000011650 */
[----:B------:R-:W-:Y:S01]  /*12280*/  IMAD R83, R32, UR4, RZ ;  /* 0x0000000420537c24 */ /* 0x000fe2000f8e02ff */
[----:B------:R-:W5:Y:S03]  /*12290*/  LD.E.128 R52, desc[UR40][R52.64] ;  /* 0x0000002834347980 */ /* 0x000f66000c101d00 */
[C---:B------:R-:W-:Y:S01]  /*122a0*/  IMAD R85, R82.reuse, UR5, R83 ;  /* 0x0000000552557c24 */ /* 0x040fe2000f8e0253 */
[----:B------:R-:W5:Y:S01]  /*122b0*/  LD.E.128 R56, desc[UR40][R56.64] ;  /* 0x0000002838387980 */ /* 0x000f62000c101d00 */
[----:B------:R-:W-:Y:S01]  /*122c0*/  IMAD.WIDE.U32 R82, R82, UR4, R20 ;  /* 0x0000000452527c25 */ /* 0x000fe2000f8e0014 */
[--C-:B------:R-:W-:Y:S01]  /*122d0*/  SHF.R.S32.HI R20, RZ, 0x1f, R81.reuse ;  /* 0x0000001fff147819 */ /* 0x100fe20000011451 */
[----:B------:R-:W-:Y:S01]  /*122e0*/  ULDC.64 UR4, c[0x0][0xae0] ;  /* 0x0002b80000047ab9 */ /* 0x000fe20000000a00 */
[----:B------:R-:W5:Y:S01]  /*122f0*/  LD.E.128 R60, desc[UR40][R60.64] ;  /* 0x000000283c3c7980 */ /* 0x000f62000c101d00 */
[----:B------:R-:W-:-:S02]  /*12300*/  IMAD.MOV R32, RZ, RZ, -R81 ;  /* 0x000000ffff207224 */ /* 0x000fc400078e0a51 */
[----:B------:R-:W-:Y:S01]  /*12310*/  IMAD R20, R20, UR4, RZ ;  /* 0x0000000414147c24 */ /* 0x000fe2000f8e02ff */
[----:B------:R-:W5:Y:S01]  /*12320*/  LD.E.128 R64, desc[UR40][R64.64] ;  /* 0x0000002840407980 */ /* 0x000f62000c101d00 */
[----:B------:R-:W-:Y:S02]  /*12330*/  IMAD R3, R3, R32, R84 ;  /* 0x0000002003037224 */ /* 0x000fe400078e0254 */
[----:B------:R-:W-:Y:S01]  /*12340*/  IMAD.IADD R83, R83, 0x1, R85 ;  /* 0x0000000153537824 */ /* 0x000fe200078e0255 */
[----:B------:R-:W5:Y:S01]  /*12350*/  LD.E.128 R68, desc[UR40][R68.64] ;  /* 0x0000002844447980 */ /* 0x000f62000c101d00 */
[C---:B------:R-:W-:Y:S01]  /*12360*/  IMAD R85, R81.reuse, UR5, R20 ;  /* 0x0000000551557c24 */ /* 0x040fe2000f8e0214 */
[----:B------:R-:W-:Y:S02]  /*12370*/  SHF.R.S32.HI R32, RZ, 0x1f, R3 ;  /* 0x0000001fff207819 */ /* 0x000fe40000011403 */
[----:B------:R-:W5:Y:S01]  /*12380*/  LD.E.128 R72, desc[UR40][R72.64] ;  /* 0x0000002848487980 */ /* 0x000f62000c101d00 */
[----:B------:R-:W-:Y:S01]  /*12390*/  IMAD.WIDE.U32 R20, R81, UR4, R82 ;  /* 0x0000000451147c25 */ /* 0x000fe2000f8e0052 */
[----:B------:R-:W-:-:S02]  /*123a0*/  ULDC.64 UR4, c[0x0][0xad8] ;  /* 0x0002b60000047ab9 */ /* 0x000fc40000000a00 */
[----:B------:R-:W5:Y:S01]  /*123b0*/  LD.E.128 R76, desc[UR40][R76.64] ;  /* 0x000000284c4c7980 */ /* 0x000f62000c101d00 */
[----:B------:R-:W-:Y:S01]  /*123c0*/  @!PT LDS RZ, [RZ] ;  /* 0x00000000fffff984 */ /* 0x000fe20000000800 */
[----:B------:R-:W-:Y:S01]  /*123d0*/  @!PT LDS RZ, [RZ] ;  /* 0x00000000fffff984 */ /* 0x000fe20000000800 */
[----:B------:R-:W-:Y:S01]  /*123e0*/  @!PT LDS RZ, [RZ] ;  /* 0x00000000fffff984 */ /* 0x000fe20000000800 */
[----:B------:R-:W-:Y:S01]  /*123f0*/  @!PT LDS RZ, [RZ] ;  /* 0x00000000fffff984 */ /* 0x000fe20000000800 */
[----:B------:R0:W-:Y:S06]  /*12400*/  MEMBAR.ALL.CTA ;  /* 0x0000000000007992 */ /* 0x0001ec0000008000 */
[----:B0-----:R-:W0:Y:S01]  /*12410*/  FENCE.VIEW.ASYNC.S ;  /* 0x00000000000073c6 */ /* 0x001e220000000000 */
[----:B------:R-:W-:Y:S02]  /*12420*/  IMAD.IADD R21, R21, 0x1, R85 ;  /* 0x0000000115157824 */ /* 0x000fe400078e0255 */
[----:B------:R-:W-:-:S02]  /*12430*/  IMAD R32, R32, UR4, RZ ;  /* 0x0000000420207c24 */ /* 0x000fc4000f8e02ff */
[----:B------:R-:W-:Y:S02]  /*12440*/  IMAD.IADD R223, R86, 0x1, R223 ;  /* 0x0000000156df7824 */ /* 0x000fe400078e02df */
        /* <DEDUP_REMOVED lines=9> */
[----:B------:R-:W-:Y:S02]  /*124e0*/  PRMT R3, RZ, 0x654, R3 ;  /* 0x00000654ff037816 */ /* 0x000fe40000000003 */
[----:B------:R-:W-:Y:S01]  /*124f0*/  ISETP.GE.AND P1, PT, R81, R0, PT ;  /* 0x000000005100720c */ /* 0x000fe20003f26270 */
[----:B------:R-:W-:Y:S01]  /*12500*/  VIADD R81, R223, 0x40 ;  /* 0x00000040df517836 */ /* 0x000fe20000000000 */
[----:B0-----:R0:W-:Y:S01]  /*12510*/  SYNCS.ARRIVE.TRANS64.RED.A1T0 RZ, [R3+URZ], RZ ;  /* 0x000000ff03ff79a7 */ /* 0x0011e2000810043f */
[----:B------:R0:W1:Y:S01]  /*12520*/  SHFL.IDX PT, R84, R32, RZ, 0x181f ;  /* 0x00181fff20547589 */ /* 0x00006200000e0000 */
[----:B------:R-:W-:-:S03]  /*12530*/  VIADD R87, R219, 0xc0 ;  /* 0x000000c0db577836 */ /* 0x000fc60000000000 */
[----:B------:R0:W2:Y:S01]  /*12540*/  SHFL.IDX PT, R88, R86, RZ, 0x181f ;  /* 0x00181fff56587589 */ /* 0x0000a200000e0000 */
[----:B------:R-:W-:Y:S01]  /*12550*/  ISETP.GE.AND P0, PT, R81, R0, PT ;  /* 0x000000005100720c */ /* 0x000fe20003f06270 */
[----:B------:R-:W-:-:S12]  /*12560*/  @P2 BRA `(.L_x_5308) ;  /* 0x0000000000442947 */ /* 0x000fd80003800000 */
        /* <DEDUP_REMOVED lines=17> */
.L_x_5308:
[----:B------:R-:W-:Y:S05]  /*12680*/  BSYNC B1 ;  /* 0x0000000000017941 */ /* 0x000fea0003800000 */
.L_x_5307:
        /* <DEDUP_REMOVED lines=21> */
.L_x_5310:
[----:B------:R-:W-:Y:S05]  /*127e0*/  BSYNC B1 ;  /* 0x0000000000017941 */ /* 0x000fea0003800000 */
.L_x_5309:
        /* <DEDUP_REMOVED lines=21> */
.L_x_5312:
[----:B------:R-:W-:Y:S05]  /*12940*/  BSYNC B1 ;  /* 0x0000000000017941 */ /* 0x000fea0003800000 */
.L_x_5311:
        /* <DEDUP_REMOVED lines=9> */
[CC--:B0-----:R-:W-:Y:S02]  /*129e0*/  @!P3 LEA R4, P0, R219.reuse, R32.reuse, 0x1 ;  /* 0x00000020db04b211 */ /* 0x0c1fe400078008ff */
        /* <DEDUP_REMOVED lines=14> */
.L_x_5305:
[----:B------:R-:W3:Y:S01]  /*12ad0*/  LDL.LU R6, [R1+0x30] ;  /* 0x0000300001067983 */ /* 0x000ee20000300800 */
[----:B------:R-:W-:Y:S01]  /*12ae0*/  ULDC.64 UR4, c[0x0][0xc00] ;  /* 0x0003000000047ab9 */ /* 0x000fe20000000a00 */
[----:B------:R-:W-:Y:S01]  /*12af0*/  IMAD.MOV.U32 R0, RZ, RZ, RZ ;  /* 0x000000ffff007224 */ /* 0x000fe200078e00ff */
[----:B------:R-:W2:Y:S01]  /*12b00*/  LDC R25, c[0x0][0xbe8] ;  /* 0x0002fa00ff197b82 */ /* 0x000ea20000000800 */
[----:B------:R-:W4:Y:S01]  /*12b10*/  LDL.LU R3, [R1+0x34] ;  /* 0x0000340001037983 */ /* 0x000f220000300800 */
[----:B------:R-:W-:-:S04]  /*12b20*/  ISETP.NE.U32.AND P0, PT, RZ, UR4, PT ;  /* 0x00000004ff007c0c */ /* 0x000fc8000bf05070 */
[----:B------:R-:W-:Y:S02]  /*12b30*/  ISETP.NE.AND.EX P0, PT, RZ, UR5, PT, P0 ;  /* 0x00000005ff007c0c */ /* 0x000fe4000bf05300 */
[----:B---3--:R-:W-:-:S04]  /*12b40*/  IADD3 R4, P1, R6, UR4, RZ ;  /* 0x0000000406047c10 */ /* 0x008fc8000ff3e0ff */
[----:B----4-:R-:W-:Y:S01]  /*12b50*/  IADD3.X R5, R3, UR5, RZ, P1, !PT ;  /* 0x0000000503057c10 */ /* 0x010fe20008ffe4ff */
        /* <DEDUP_REMOVED lines=9> */
[----:B--2---:R-:W-:Y:S01]  /*12bf0*/  ISETP.NE.AND P2, PT, R25, 0x1, PT ;  /* 0x000000011900780c */ /* 0x004fe20003f45270 */
[----:B------:R-:W2:-:S12]  /*12c00*/  S2R R26, SR_TID.X ;  /* 0x00000000001a7919 */ /* 0x000e980000002100 */
[----:B------:R-:W4:Y:S08]  /*12c10*/  @P2 LDC R20, c[0x0][0xbec] ;  /* 0x0002fb00ff142b82 */ /* 0x000f300000000800 */
[----:B------:R-:W0:Y:S01]  /*12c20*/  @P2 LDC R27, c[0x0][0xbf0] ;  /* 0x0002fc00ff1b2b82 */ /* 0x000e220000000800 */
[----:B--2---:R-:W-:-:S05]  /*12c30*/  VIADD R26, R26, 0xffffff80 ;  /* 0xffffff801a1a7836 */ /* 0x004fca0000000000 */
[----:B------:R-:W-:Y:S01]  /*12c40*/  ISETP.GE.AND P3, PT, R26, 0x80, PT ;  /* 0x000000801a00780c */ /* 0x000fe20003f66270 */
[----:B---3--:R-:W-:-:S12]  /*12c50*/  @P1 BRA `(.L_x_5314) ;  /* 0x0000000000101947 */ /* 0x008fd80003800000 */
[----:B------:R-:W-:Y:S05]  /*12c60*/  @!P0 BRA `(.L_x_5314) ;  /* 0x00000000000c8947 */ /* 0x000fea0003800000 */
[----:B------:R-:W2:Y:S04]  /*12c70*/  LDG.E R3, desc[UR40][R4.64] ;  /* 0x0000002804037981 */ /* 0x000ea8000c1e1900 */
[----:B-----5:R-:W2:Y:S02]  /*12c80*/  LDG.E R8, desc[UR40][R4.64+0x4] ;  /* 0x0000042804087981 */ /* 0x020ea4000c1e1900 */
[----:B--2---:R-:W-:-:S07]  /*12c90*/  IMAD.IADD R8, R8, 0x1, -R3 ;  /* 0x0000000108087824 */ /* 0x004fce00078e0a03 */
.L_x_5314:
[----:B------:R-:W2:Y:S04]  /*12ca0*/  LDL.LU R4, [R1+0x38] ;  /* 0x0000380001047983 */ /* 0x000ea80000300800 */
[----:B------:R-:W3:Y:S04]  /*12cb0*/  LDL.LU R3, [R1+0x44] ;  /* 0x0000440001037983 */ /* 0x000ee80000300800 */
[----:B-----5:R-:W4:Y:S01]  /*12cc0*/  LDL R24, [R1+0x2c] ;  /* 0x00002c0001187983 */ /* 0x020f220000100800 */
[----:B------:R-:W-:Y:S01]  /*12cd0*/  BSSY B1, `(.L_x_5315) ;  /* 0x000002d000017945 */ /* 0x000fe20003800000 */
[----:B------:R-:W-:-:S02]  /*12ce0*/  SHF.R.S32.HI R11, RZ, 0x1f, R0 ;  /* 0x0000001fff0b7819 */ /* 0x000fc40000011400 */
[----:B--2---:R-:W-:Y:S02]  /*12cf0*/  SEL R13, R4, RZ, !P0 ;  /* 0x000000ff040d7207 */ /* 0x004fe40004000000 */
[----:B---3--:R-:W-:Y:S02]  /*12d00*/  SEL R14, R3, RZ, !P0 ;  /* 0x000000ff030e7207 */ /* 0x008fe40004000000 */
[----:B----4-:R-:W-:Y:S01]  /*12d10*/  SHF.R.S32.HI R12, RZ, 0x1f, R24 ;  /* 0x0000001fff0c7819 */ /* 0x010fe20000011418 */
[----:B------:R-:W-:Y:S06]  /*12d20*/  @P3 BRA `(.L_x_5316) ;  /* 0x00000000009c3947 */ /* 0x000fec0003800000 */
[----:B------:R-:W2:Y:S01]  /*12d30*/  S2R R10, SR_TID.X ;  /* 0x00000000000a7919 */ /* 0x000ea20000002100 */
[----:B------:R-:W3:Y:S02]  /*12d40*/  LDC R9, c[0x0][0xbe8] ;  /* 0x0002fa00ff097b82 */ /* 0x000ee40000000800 */
[----:B---3--:R-:W-:Y:S01]  /*12d50*/  IMAD R3, R8, R9, RZ ;  /* 0x0000000908037224 */ /* 0x008fe200078e02ff */
[----:B--2---:R-:W-:-:S04]  /*12d60*/  IADD3 R10, R223, -0x80, R10 ;  /* 0xffffff80df0a7810 */ /* 0x004fc80007ffe00a */
        /* <DEDUP_REMOVED lines=13> */
[----:B------:R-:W3:Y:S01]  /*12e40*/  @P0 LDC R21, c[0x0][0xbf0] ;  /* 0x0002fc00ff150b82 */ /* 0x000ee20000000800 */
[----:B------:R-:W-:-:S04]  /*12e50*/  IMAD.WIDE.U32 R4, R13, UR4, R4 ;  /* 0x000000040d047c25 */ /* 0x000fc8000f8e0004 */
[----:B--2---:R-:W-:-:S05]  /*12e60*/  @P0 IMAD.HI.U32 R6, R10, R15, RZ ;  /* 0x0000000f0a060227 */ /* 0x004fca00078e00ff */
        /* <DEDUP_REMOVED lines=19> */
.L_x_5316:
[----:B------:R-:W-:Y:S05]  /*12fa0*/  BSYNC B1 ;  /* 0x0000000000017941 */ /* 0x000fea0003800000 */
.L_x_5315:
[--C-:B--2---:R-:W-:Y:S01]  /*12fb0*/  SHF.R.S32.HI R6, RZ, 0x1f, R26.reuse ;  /* 0x0000001fff067819 */ /* 0x104fe2000001141a */
        /* <DEDUP_REMOVED lines=14> */
[----:B------:R-:W-:Y:S02]  /*130a0*/  IMAD.IADD R9, R223, 0x1, R0 ;  /* 0x00000001df097824 */ /* 0x000fe400078e0200 */
[----:B------:R-:W-:-:S02]  /*130b0*/  IMAD R7, R24, UR5, R6 ;  /* 0x0000000518077c24 */ /* 0x000fc4000f8e0206 */
[----:B------:R-:W-:-:S04]  /*130c0*/  @P2 IMAD.HI.U32 R0, R9, R20, RZ ;  /* 0x0000001409002227 */ /* 0x000fc800078e00ff */
[----:B------:R-:W-:Y:S01]  /*130d0*/  IMAD.WIDE.U32 R4, R24, UR4, R4 ;  /* 0x0000000418047c25 */ /* 0x000fe2000f8e0004 */
[----:B------:R-:W-:-:S03]  /*130e0*/  ULDC.64 UR4, c[0x0][0xaf0] ;  /* 0x0002bc0000047ab9 */ /* 0x000fc60000000a00 */
[----:B------:R-:W-:Y:S01]  /*130f0*/  IMAD.MOV.U32 R3, RZ, RZ, R9 ;  /* 0x000000ffff037224 */ /* 0x000fe200078e0009 */
[----:B0-----:R-:W-:Y:S01]  /*13100*/  @P2 SHF.R.U32.HI R3, RZ, R27, R0 ;  /* 0x0000001bff032219 */ /* 0x001fe20000011600 */
        /* <DEDUP_REMOVED lines=26> */
.L_x_5505:
[----:B------:R-:W-:Y:S01]  /*132b0*/  IMAD R8, R8, R25, RZ ;  /* 0x0000001908087224 */ /* 0x000fe200078e02ff */
[----:B------:R-:W-:Y:S01]  /*132c0*/  BSSY B1, `(.L_x_5318) ;  /* 0x000001f000017945 */ /* 0x000fe20003800000 */
[----:B------:R-:W-:-:S05]  /*132d0*/  IMAD.IADD R223, R10, 0x1, R223 ;  /* 0x000000010adf7824 */ /* 0x000fca00078e02df */
        /* <DEDUP_REMOVED lines=17> */
[C---:B--2---:R-:W-:Y:S01]  /*133f0*/  @!P3 LEA.HI.X R7, R219.reuse, R0, R9, 0x1, P5 ;  /* 0x00000000db07b211 */ /* 0x044fe200028f0c09 */
[----:B------:R-:W-:Y:S01]  /*13400*/  VIADD R9, R219, 0xc0 ;  /* 0x000000c0db097836 */ /* 0x000fe20000000000 */
[C---:B------:R-:W-:Y:S02]  /*13410*/  @!P1 LEA R12, P5, R20.reuse, R14, 0x1 ;  /* 0x0000000e140c9211 */ /* 0x040fe400078a08ff */
        /* <DEDUP_REMOVED lines=9> */
.L_x_5319:
[----:B------:R-:W-:Y:S05]  /*134b0*/  BSYNC B1 ;  /* 0x0000000000017941 */ /* 0x000fea0003800000 */
.L_x_5318:
[----:B------:R-:W-:-:S03]  /*134c0*/  UMOV UR4, 0xffffffff ;  /* 0xffffffff00047882 */ /* 0x000fc60000000000 */
[----:B------:R-:W-:Y:S05]  /*134d0*/  BRA.DIV UR4, `(.L_x_5320) ;  /* 0x0000008a04547947 */ /* 0x000fea000b800000 */
[----:B--2---:R2:W0:Y:S04]  /*134e0*/  SHFL.IDX PT, R0, R4, 0x1, 0x181f ;  /* 0x00381f0004007f89 */ /* 0x00442800000e0000 */
[----:B---34-:R2:W3:Y:S02]  /*134f0*/  SHFL.IDX PT, R14, R3, 0x1, 0x181f ;  /* 0x00381f00030e7f89 */ /* 0x0184e400000e0000 */
.L_x_5509:
[----:B------:R-:W-:Y:S01]  /*13500*/  VIADD R5, R223, 0x20 ;  /* 0x00000020df057836 */ /* 0x000fe20000000000 */
[----:B------:R-:W-:Y:S04]  /*13510*/  BSSY B1, `(.L_x_5321) ;  /* 0x000001e000017945 */ /* 0x000fe80003800000 */
        /* <DEDUP_REMOVED lines=8> */
[----:B------:R-:W-:Y:S01]  /*135a0*/  VIADD R25, R219, 0x40 ;  /* 0x00000040db197836 */ /* 0x000fe20000000000 */
[----:B------:R-:W-:Y:S01]  /*135b0*/  ISETP.GE.AND P1, PT, R21, UR4, PT ;  /* 0x0000000415007c0c */ /* 0x000fe2000bf26270 */
[----:B------:R-:W-:Y:S01]  /*135c0*/  VIADD R24, R219, 0x80 ;  /* 0x00000080db187836 */ /* 0x000fe20000000000 */
[----:B------:R-:W-:Y:S01]  /*135d0*/  ISETP.GE.AND P0, PT, R9, UR4, PT ;  /* 0x0000000409007c0c */ /* 0x000fe2000bf06270 */
[----:B------:R-:W-:Y:S01]  /*135e0*/  VIADD R20, R219, 0xc0 ;  /* 0x000000c0db147836 */ /* 0x000fe20000000000 */
[----:B------:R-:W-:-:S02]  /*135f0*/  SHF.R.S32.HI R12, RZ, 0x1f, R219 ;  /* 0x0000001fff0c7819 */ /* 0x000fc400000114db */
[----:B------:R-:W-:Y:S02]  /*13600*/  SHF.R.S32.HI R25, RZ, 0x1f, R25 ;  /* 0x0000001fff197819 */ /* 0x000fe40000011419 */
[----:B------:R-:W-:Y:S02]  /*13610*/  SHF.R.S32.HI R24, RZ, 0x1f, R24 ;  /* 0x0000001fff187819 */ /* 0x000fe40000011418 */
[-C--:B---3--:R-:W-:Y:S02]  /*13620*/  @!P3 LEA R6, P5, R219, R14.reuse, 0x1 ;  /* 0x0000000edb06b211 */ /* 0x088fe400078a08ff */
[----:B------:R-:W-:Y:S02]  /*13630*/  @!P2 LEA R10, P4, R15, R14, 0x1 ;  /* 0x0000000e0f0aa211 */ /* 0x000fe400078808ff */
[----:B0-----:R-:W-:Y:S02]  /*13640*/  @!P3 LEA.HI.X R7, R219, R0, R12, 0x1, P5 ;  /* 0x00000000db07b211 */ /* 0x001fe400028f0c0c */
        /* <DEDUP_REMOVED lines=10> */
.L_x_5322:
[----:B------:R-:W-:Y:S05]  /*136f0*/  BSYNC B1 ;  /* 0x0000000000017941 */ /* 0x000fea0003800000 */
.L_x_5321:
[----:B------:R-:W-:-:S03]  /*13700*/  UMOV UR4, 0xffffffff ;  /* 0xffffffff00047882 */ /* 0x000fc60000000000 */
[----:B------:R-:W-:Y:S05]  /*13710*/  BRA.DIV UR4, `(.L_x_5323) ;  /* 0x0000008a040c7947 */ /* 0x000fea000b800000 */
[----:B0-----:R0:W0:Y:S04]  /*13720*/  SHFL.IDX PT, R0, R4, 0x2, 0x181f ;  /* 0x00581f0004007f89 */ /* 0x00102800000e0000 */
[----:B---34-:R3:W4:Y:S02]  /*13730*/  SHFL.IDX PT, R14, R3, 0x2, 0x181f ;  /* 0x00581f00030e7f89 */ /* 0x01872400000e0000 */
.L_x_5513:
        /* <DEDUP_REMOVED lines=18> */
[-C--:B----4-:R-:W-:Y:S02]  /*13860*/  @!P3 LEA R6, P5, R219, R14.reuse, 0x1 ;  /* 0x0000000edb06b211 */ /* 0x090fe400078a08ff */
        /* <DEDUP_REMOVED lines=12> */
.L_x_5325:
[----:B------:R-:W-:Y:S05]  /*13930*/  BSYNC B1 ;  /* 0x0000000000017941 */ /* 0x000fea0003800000 */
.L_x_5324:
[----:B------:R-:W-:-:S03]  /*13940*/  UMOV UR4, 0xffffffff ;  /* 0xffffffff00047882 */ /* 0x000fc60000000000 */
[----:B------:R-:W-:Y:S05]  /*13950*/  BRA.DIV UR4, `(.L_x_5326) ;  /* 0x0000008604c47947 */ /* 0x000fea000b800000 */
[----:B0-----:R0:W0:Y:S04]  /*13960*/  SHFL.IDX PT, R0, R4, 0x3, 0x181f ;  /* 0x00781f0004007f89 */ /* 0x00102800000e0000 */
[----:B----4-:R4:W0:Y:S02]  /*13970*/  SHFL.IDX PT, R14, R3, 0x3, 0x181f ;  /* 0x00781f00030e7f89 */ /* 0x01082400000e0000 */
.L_x_5517:
        /* <DEDUP_REMOVED lines=30> */
.L_x_5313:
[----:B------:R-:W-:Y:S05]  /*13b60*/  BSYNC B0 ;  /* 0x0000000000007941 */ /* 0x000fea0003800000 */
.L_x_5304:
[----:B------:R-:W-:Y:S02]  /*13b70*/  ULDC UR4, c[0x0][0xc3c] ;  /* 0x00030f0000047ab9 */ /* 0x000fe40000000800 */
[----:B-1----:R-:W-:-:S13]  /*13b80*/  ISETP.GE.AND P0, PT, R35, UR4, PT ;  /* 0x0000000423007c0c */ /* 0x002fda000bf06270 */
[----:B------:R-:W-:Y:S05]  /*13b90*/  @!P0 BRA `(.L_x_5327) ;  /* 0xfffffed4005c8947 */ /* 0x000fea000383ffff */
[----:B------:R-:W-:Y:S05]  /*13ba0*/  BRA `(.L_x_5168) ;  /* 0x0000006c002c7947 */ /* 0x000fea0003800000 */
.L_x_5166:
        /* <DEDUP_REMOVED lines=16> */
.L_x_5328:
        /* <DEDUP_REMOVED lines=41> */
.L_x_5334:
        /* <DEDUP_REMOVED lines=12> */
.L_x_5333:
[----:B------:R-:W-:Y:S05]  /*14000*/  BSYNC B0 ;  /* 0x0000000000007941 */ /* 0x000fea0003800000 */
.L_x_5332:
        /* <DEDUP_REMOVED lines=20> */
.L_x_5330:
        /* <DEDUP_REMOVED lines=20> */
.L_x_5335:
        /* <DEDUP_REMOVED lines=28> */
[----:B------:R-:W-:-:S04]  /*14450*/  VIADDMNMX R18, R10, UR5, R7, PT ;  /* 0x000000050a127c46 */ /* 0x000fc8000b800107 */
[-C--:B------:R-:W-:Y:S02]  /*14460*/  IABS R10, R18.reuse ;  /* 0x00000012000a7213 */ /* 0x080fe40000000000 */
[----:B------:R-:W-:Y:S02]  /*14470*/  IABS R6, R18 ;  /* 0x0000001200067213 */ /* 0x000fe40000000000 */
        /* <DEDUP_REMOVED lines=22> */
[----:B------:R-:W-:Y:S01]  /*145e0*/  @!P1 LOP3.LUT R2, RZ, R18, RZ, 0x33, !PT ;  /* 0x00000012ff029212 */ /* 0x000fe200078e33ff */
[----:B------:R-:W-:-:S03]  /*145f0*/  IMAD.MOV R18, RZ, RZ, -R18 ;  /* 0x000000ffff127224 */ /* 0x000fc600078e0a12 */
[----:B------:R-:W-:Y:S01]  /*14600*/  LOP3.LUT R17, RZ, R2, RZ, 0x33, !PT ;  /* 0x00000002ff117212 */ /* 0x000fe200078e33ff */
[----:B------:R-:W-:-:S04]  /*14610*/  IMAD R18, R2, R18, R3 ;  /* 0x0000001202127224 */ /* 0x000fc800078e0203 */
[----:B------:R-:W-:Y:S01]  /*14620*/  IMAD.IADD R17, R4, 0x1, R17 ;  /* 0x0000000104117824 */ /* 0x000fe200078e0211 */
[----:B------:R-:W-:Y:S06]  /*14630*/  BRA `(.L_x_5336) ;  /* 0x00000000000c7947 */ /* 0x000fec0003800000 */
.L_x_5331:
[----:B------:R-:W-:Y:S01]  /*14640*/  IMAD.MOV.U32 R17, RZ, RZ, RZ ;  /* 0x000000ffff117224 */ /* 0x000fe200078e00ff */
[----:B------:R-:W-:Y:S01]  /*14650*/  MOV R16, UR6 ;  /* 0x0000000600107c02 */ /* 0x000fe20008000f00 */
[----:B------:R-:W-:-:S07]  /*14660*/  IMAD.MOV.U32 R18, RZ, RZ, RZ ;  /* 0x000000ffff127224 */ /* 0x000fce00078e00ff */
.L_x_5336:
[----:B------:R-:W-:-:S13]  /*14670*/  ISETP.NE.AND P0, PT, R5, RZ, PT ;  /* 0x000000ff0500720c */ /* 0x000fda0003f05270 */
[----:B------:R-:W0:Y:S01]  /*14680*/  @!P0 S2R R3, SR_CgaCtaId ;  /* 0x0000000000038919 */ /* 0x000e220000008800 */
[----:B------:R-:W-:-:S04]  /*14690*/  @!P0 MOV R2, 0x400 ;  /* 0x0000040000028802 */ /* 0x000fc80000000f00 */
[----:B0-----:R-:W-:-:S05]  /*146a0*/  @!P0 LEA R2, R3, R2, 0x18 ;  /* 0x0000000203028211 */ /* 0x001fca00078ec0ff */
[----:B------:R0:W-:Y:S01]  /*146b0*/  @!P0 STS.128 [R2+0x228d0], R16 ;  /* 0x0228d01002008388 */ /* 0x0001e20000000c00 */
[----:B------:R-:W-:Y:S06]  /*146c0*/  BAR.ARV 0x5, 0x180 ;  /* 0x0146000000007b1d */ /* 0x000fec0000002000 */
.L_x_5329:
[----:B------:R2:W-:Y:S01]  /*146d0*/  STL [R1+0x24], RZ ;  /* 0x000024ff01007387 */ /* 0x0005e20000100800 */
[----:B------:R-:W-:Y:S01]  /*146e0*/  ULDC UR4, c[0x0][0xc3c] ;  /* 0x00030f0000047ab9 */ /* 0x000fe20000000800 */
[----:B------:R-:W-:Y:S01]  /*146f0*/  IMAD.MOV.U32 R26, RZ, RZ, 0x1 ;  /* 0x00000001ff1a7424 */ /* 0x000fe200078e00ff */
[----:B-1----:R-:W-:Y:S01]  /*14700*/  ISETP.GE.AND P0, PT, R19, UR4, PT ;  /* 0x0000000413007c0c */ /* 0x002fe2000bf06270 */
[----:B------:R-:W-:-:S12]  /*14710*/  IMAD.MOV.U32 R25, RZ, RZ, RZ ;  /* 0x000000ffff197224 */ /* 0x000fd800078e00ff */
[----:B--2---:R-:W-:Y:S05]  /*14720*/  @P0 BRA `(.L_x_5337) ;  /* 0x0000005c00700947 */ /* 0x004fea0003800000 */
[----:B------:R-:W2:Y:S01]  /*14730*/  LDL R4, [R1] ;  /* 0x0000000001047983 */ /* 0x000ea20000100800 */
[----:B------:R-:W1:Y:S01]  /*14740*/  S2UR UR5, SR_CgaCtaId ;  /* 0x00000000000579c3 */ /* 0x000e620000008800 */
[C---:B0-----:R-:W-:Y:S01]  /*14750*/  IMAD.SHL.U32 R2, R0.reuse, 0x8, RZ ;  /* 0x0000000800027824 */ /* 0x041fe200078e00ff */
        /* <DEDUP_REMOVED lines=17> */
[----:B-1----:R-:W-:Y:S01]  /*14870*/  ULEA UR4, UR5, UR4, 0x18 ;  /* 0x0000000405047291 */ /* 0x002fe2000f8ec03f */
        /* <DEDUP_REMOVED lines=8> */
.L_x_5436:
        /* <DEDUP_REMOVED lines=56> */
.L_x_5338:
        /* <DEDUP_REMOVED lines=9> */
.L_x_5339:
        /* <DEDUP_REMOVED lines=9> */
.L_x_5340:
[----:B--2---:R-:W2:Y:S01]  /*14da0*/  @P1 LDG.E R2, desc[UR40][R4.64] ;  /* 0x0000002804021981 */ /* 0x004ea2000c1e1900 */
[----:B------:R-:W3:Y:S03]  /*14db0*/  LDC R3, c[0x0][0x448] ;  /* 0x00011200ff037b82 */ /* 0x000ee60000000800 */
[----:B------:R4:W2:Y:S01]  /*14dc0*/  @P1 LDG.E R5, desc[UR40][R4.64+0x4] ;  /* 0x0000042804051981 */ /* 0x0008a2000c1e1900 */
[----:B-----5:R-:W-:Y:S01]  /*14dd0*/  IMAD.IADD R7, R7, 0x1, -R31 ;  /* 0x0000000107077824 */ /* 0x020fe200078e0a1f */
[----:B------:R-:W-:Y:S01]  /*14de0*/  BSSY B0, `(.L_x_5341) ;  /* 0x0000143000007945 */ /* 0x000fe20003800000 */
[----:B---3--:R-:W-:-:S13]  /*14df0*/  ISETP.NE.AND P0, PT, R3, 0x1, PT ;  /* 0x000000010300780c */ /* 0x008fda0003f05270 */
[----:B----4-:R-:W3:Y:S08]  /*14e00*/  @P0 LDC R4, c[0x0][0x44c] ;  /* 0x00011300ff040b82 */ /* 0x010ef00000000800 */
[----:B------:R-:W4:Y:S01]  /*14e10*/  @P0 LDC R3, c[0x0][0x450] ;  /* 0x00011400ff030b82 */ /* 0x000f220000000800 */
[----:B--2---:R-:W-:Y:S02]  /*14e20*/  @P1 IMAD.IADD R6, R5, 0x1, -R2 ;  /* 0x0000000105061824 */ /* 0x004fe400078e0a02 */
[----:B------:R-:W-:-:S02]  /*14e30*/  IMAD.SHL.U32 R2, R17, 0x80, RZ ;  /* 0x0000008011027824 */ /* 0x000fc400078e00ff */
[----:B------:R-:W-:Y:S02]  /*14e40*/  IMAD.IADD R33, R7, 0x1, R6 ;  /* 0x0000000107217824 */ /* 0x000fe400078e0206 */
[----:B------:R-:W-:Y:S02]  /*14e50*/  VIADD R2, R2, 0x7f ;  /* 0x0000007f02027836 */ /* 0x000fe40000000000 */
[----:B------:R-:W-:Y:S02]  /*14e60*/  VIADD R5, R33, 0x5f ;  /* 0x0000005f21057836 */ /* 0x000fe40000000000 */
[----:B---3--:R-:W-:-:S04]  /*14e70*/  @P0 IMAD.HI.U32 R4, R2, R4, RZ ;  /* 0x0000000402040227 */ /* 0x008fc800078e00ff */
[----:B------:R-:W-:Y:S01]  /*14e80*/  IMAD.HI R5, R5, 0x2aaaaaab, RZ ;  /* 0x2aaaaaab05057827 */ /* 0x000fe200078e02ff */
[----:B----4-:R-:W-:Y:S02]  /*14e90*/  @P0 SHF.R.U32.HI R2, RZ, R3, R4 ;  /* 0x00000003ff020219 */ /* 0x010fe40000011604 */
[----:B------:R-:W-:Y:S02]  /*14ea0*/  IADD3 R4, R33, 0x60, -R10 ;  /* 0x0000006021047810 */ /* 0x000fe40007ffe80a */
[----:B------:R-:W-:-:S03]  /*14eb0*/  SHF.R.U32.HI R3, RZ, 0x1f, R5 ;  /* 0x0000001fff037819 */ /* 0x000fc60000011605 */
[----:B------:R-:W-:Y:S01]  /*14ec0*/  IMAD.IADD R2, R4, 0x1, R2 ;  /* 0x0000000104027824 */ /* 0x000fe200078e0202 */
[----:B------:R-:W-:-:S03]  /*14ed0*/  LEA.HI.SX32 R5, R5, R3, 0x1c ;  /* 0x0000000305057211 */ /* 0x000fc600078fe2ff */
[----:B------:R-:W-:-:S05]  /*14ee0*/  IMAD.HI R2, R2, 0x2aaaaaab, RZ ;  /* 0x2aaaaaab02027827 */ /* 0x000fca00078e02ff */
[----:B------:R-:W-:-:S04]  /*14ef0*/  SHF.R.U32.HI R3, RZ, 0x1f, R2 ;  /* 0x0000001fff037819 */ /* 0x000fc80000011602 */
[----:B------:R-:W-:-:S04]  /*14f00*/  LEA.HI.SX32 R3, R2, R3, 0x1c ;  /* 0x0000000302037211 */ /* 0x000fc800078fe2ff */
[----:B------:R-:W-:-:S05]  /*14f10*/  VIMNMX R2, R5, R3, PT ;  /* 0x0000000305027248 */ /* 0x000fca0003fe0100 */
[--C-:B------:R-:W-:Y:S02]  /*14f20*/  IMAD R2, R2, 0x60, -R7.reuse ;  /* 0x0000006002027824 */ /* 0x100fe400078e0a07 */
[----:B------:R-:W-:-:S03]  /*14f30*/  IMAD.MOV R7, RZ, RZ, -R7 ;  /* 0x000000ffff077224 */ /* 0x000fc600078e0a07 */
[----:B------:R-:W-:Y:S02]  /*14f40*/  VIMNMX R2, R2, R6, PT ;  /* 0x0000000602027248 */ /* 0x000fe40003fe0100 */
[----:B------:R-:W-:-:S04]  /*14f50*/  VIMNMX R7, RZ, R7, !PT ;  /* 0x00000007ff077248 */ /* 0x000fc80007fe0100 */
[----:B------:R-:W-:-:S13]  /*14f60*/  ISETP.GT.AND P0, PT, R2, R7, PT ;  /* 0x000000070200720c */ /* 0x000fda0003f04270 */
[----:B------:R-:W-:Y:S02]  /*14f70*/  @P0 VIADD R6, R2, 0x5f ;  /* 0x0000005f02060836 */ /* 0x000fe40000000000 */
        /* <DEDUP_REMOVED lines=12> */
[----:B------:R-:W2:Y:S02]  /*15040*/  S2R R3, SR_TID.X ;  /* 0x0000000000037919 */ /* 0x000ea40000002100 */
[----:B--2---:R-:W-:-:S04]  /*15050*/  SHF.R.U32.HI R3, RZ, 0x5, R3 ;  /* 0x00000005ff037819 */ /* 0x004fc80000011603 */
[----:B------:R-:W-:-:S05]  /*15060*/  LOP3.LUT R3, R3, 0x3, RZ, 0xc0, !PT ;  /* 0x0000000303037812 */ /* 0x000fca00078ec0ff */
[----:B------:R2:W3:Y:S02]  /*15070*/  SHFL.IDX PT, R14, R3, RZ, 0x1f ;  /* 0x00001fff030e7589 */ /* 0x0004e400000e0000 */
.L_x_5520:
[----:B---3--:R-:W-:Y:S02]  /*15080*/  ISETP.NE.AND P0, PT, R14, RZ, PT ;  /* 0x000000ff0e00720c */ /* 0x008fe40003f05270 */
[----:B------:R-:W-:-:S11]  /*15090*/  PLOP3.LUT P6, PT, PT, PT, PT, 0x8, 0x0 ;  /* 0x000000000000781c */ /* 0x000fd60003fce170 */
[----:B------:R-:W-:Y:S05]  /*150a0*/  @P0 BRA `(.L_x_5344) ;  /* 0x00000000000c0947 */ /* 0x000fea0003800000 */
[----:B------:R-:W-:-:S03]  /*150b0*/  UMOV UR4, 0xffffffff ;  /* 0xffffffff00047882 */ /* 0x000fc60000000000 */
[----:B------:R-:W-:Y:S05]  /*150c0*/  BRA.DIV UR4, `(.L_x_5345) ;  /* 0x0000007204647947 */ /* 0x000fea000b800000 */
[----:B------:R-:W-:-:S13]  /*150d0*/  ELECT P6, URZ, PT ;  /* 0x00000000003f782f */ /* 0x000fda00038c0000 */
.L_x_5344:
[----:B--2---:R-:W2:Y:S01]  /*150e0*/  LDL R3, [R1+0x24] ;  /* 0x0000240001037983 */ /* 0x004ea20000100800 */
[----:B------:R-:W-:Y:S01]  /*150f0*/  BSSY B1, `(.L_x_5346) ;  /* 0x0000008000017945 */ /* 0x000fe20003800000 */
[----:B--2---:R-:W-:-:S05]  /*15100*/  VIADD R3, R3, 0x1 ;  /* 0x0000000103037836 */ /* 0x004fca0000000000 */
[----:B0-----:R-:W-:-:S04]  /*15110*/  LEA.HI R8, R3, R3, RZ, 0x1 ;  /* 0x0000000303087211 */ /* 0x001fc800078f08ff */
[----:B------:R-:W-:-:S05]  /*15120*/  LOP3.LUT R8, R8, 0xfffffffe, RZ, 0xc0, !PT ;  /* 0xfffffffe08087812 */ /* 0x000fca00078ec0ff */
[----:B------:R-:W-:-:S05]  /*15130*/  IMAD.IADD R3, R3, 0x1, -R8 ;  /* 0x0000000103037824 */ /* 0x000fca00078e0a08 */
[----:B------:R-:W-:-:S04]  /*15140*/  SHF.L.U32 R3, R3, 0x1f, RZ ;  /* 0x0000001f03037819 */ /* 0x000fc800000006ff */
[----:B------:R-:W0:Y:S02]  /*15150*/  SYNCS.PHASECHK.TRANS64.TRYWAIT P0, [R22+URZ+0x22820], R3 ;  /* 0x02282003160075a7 */ /* 0x000e24000800017f */
[----:B0-----:R-:W-:Y:S05]  /*15160*/  @!P0 BRA `(.L_x_5347) ;  /* 0x00000070005c8947 */ /* 0x001fea0003800000 */
.L_x_5523:
[----:B------:R-:W-:Y:S05]  /*15170*/  BSYNC B1 ;  /* 0x0000000000017941 */ /* 0x000fea0003800000 */
.L_x_5346:
[----:B------:R-:W-:Y:S04]  /*15180*/  BSSY B1, `(.L_x_5348) ;  /* 0x000007b000017945 */ /* 0x000fe80003800000 */
[----:B------:R-:W-:Y:S05]  /*15190*/  @!P6 BRA `(.L_x_5349) ;  /* 0x0000000400e4e947 */ /* 0x000fea0003800000 */
[----:B0-----:R-:W-:Y:S01]  /*151a0*/  IMAD R3, R24, 0x8, R22 ;  /* 0x0000000818037824 */ /* 0x001fe200078e0216 */
[----:B------:R-:W-:Y:S01]  /*151b0*/  SHF.L.U32 R8, R27, 0x1f, RZ ;  /* 0x0000001f1b087819 */ /* 0x000fe200000006ff */
[----:B------:R-:W0:Y:S01]  /*151c0*/  S2R R9, SR_TID.X ;  /* 0x0000000000097919 */ /* 0x000e220000002100 */
[----:B------:R-:W-:Y:S02]  /*151d0*/  BSSY B2, `(.L_x_5350) ;  /* 0x0000005000027945 */ /* 0x000fe40003800000 */
[----:B------:R-:W2:Y:S01]  /*151e0*/  SYNCS.PHASECHK.TRANS64.TRYWAIT P0, [R3+URZ+0x228a0], R8 ;  /* 0x0228a008030075a7 */ /* 0x000ea2000800017f */
[----:B0-----:R-:W-:-:S04]  /*151f0*/  LOP3.LUT R9, R9, 0x7f, RZ, 0xc0, !PT ;  /* 0x0000007f09097812 */ /* 0x001fc800078ec0ff */
[----:B------:R-:W-:Y:S01]  /*15200*/  ISETP.NE.AND P1, PT, R9, RZ, PT ;  /* 0x000000ff0900720c */ /* 0x000fe20003f25270 */
[----:B--2---:R-:W-:-:S12]  /*15210*/  @!P0 BRA `(.L_x_5351) ;  /* 0x0000007000448947 */ /* 0x004fd80003800000 */
.L_x_5524:
[----:B------:R-:W-:Y:S05]  /*15220*/  BSYNC B2 ;  /* 0x0000000000027941 */ /* 0x000fea0003800000 */
.L_x_5350:
[----:B------:R-:W-:Y:S04]  /*15230*/  BSSY B2, `(.L_x_5352) ;  /* 0x0000009000027945 */ /* 0x000fe80003800000 */
[----:B------:R-:W-:Y:S05]  /*15240*/  @P1 BRA `(.L_x_5353) ;  /* 0x00000000001c1947 */ /* 0x000fea0003800000 */
[----:B-1----:R-:W1:Y:S01]  /*15250*/  S2R R10, SR_TID.X ;  /* 0x00000000000a7919 */ /* 0x002e620000002100 */
[----:B------:R-:W-:-:S04]  /*15260*/  IMAD.MOV.U32 R9, RZ, RZ, 0x3000 ;  /* 0x00003000ff097424 */ /* 0x000fc800078e00ff */
[----:B------:R2:W-:Y:S01]  /*15270*/  SYNCS.ARRIVE.TRANS64 RZ, [R3+URZ+0x22890], R9 ;  /* 0x0228900903ff79a7 */ /* 0x0005e2000800003f */
[----:B-1----:R-:W-:-:S04]  /*15280*/  LOP3.LUT R10, R10, 0x1f, RZ, 0xc0, !PT ;  /* 0x0000001f0a0a7812 */ /* 0x002fc800078ec0ff */
[----:B------:R-:W-:-:S13]  /*15290*/  ISETP.NE.AND P0, PT, R10, RZ, PT ;  /* 0x000000ff0a00720c */ /* 0x000fda0003f05270 */
[----:B--2---:R-:W-:Y:S05]  /*152a0*/  @!P0 BRA `(.L_x_5353) ;  /* 0x0000000000048947 */ /* 0x004fea0003800000 */
[----:B------:R-:W-:Y:S01]  /*152b0*/  BPT.TRAP 0x1 ;  /* 0x000000040000795c */ /* 0x000fe20000300000 */
.L_x_5353:
[----:B------:R-:W-:Y:S05]  /*152c0*/  BSYNC B2 ;  /* 0x0000000000027941 */ /* 0x000fea0003800000 */
.L_x_5352:
[----:B------:R-:W-:Y:S01]  /*152d0*/  IMAD.MOV.U32 R14, RZ, RZ, RZ ;  /* 0x000000ffff0e7224 */ /* 0x000fe200078e00ff */
[----:B------:R-:W-:Y:S01]  /*152e0*/  UIADD3 UR4, UP0, UR38, 0x570, URZ ;  /* 0x0000057026047890 */ /* 0x000fe2000ff1e03f */
[----:B------:R-:W-:Y:S01]  /*152f0*/  IMAD R9, R2, 0x60, R0 ;  /* 0x0000006002097824 */ /* 0x000fe200078e0200 */
[----:B------:R-:W-:Y:S01]  /*15300*/  PLOP3.LUT P0, PT, PT, PT, PT, 0x80, 0x0 ;  /* 0x000000000000781c */ /* 0x000fe20003f0f070 */
[----:B-1----:R-:W-:Y:S01]  /*15310*/  IMAD R10, R24, 0x3000, R22 ;  /* 0x00003000180a7824 */ /* 0x002fe200078e0216 */
[----:B------:R-:W-:Y:S01]  /*15320*/  R2UR UR10, R14 ;  /* 0x000000000e0a72ca */ /* 0x000fe200000e0000 */
[----:B------:R-:W-:Y:S01]  /*15330*/  VIADD R9, R9, 0xffffffa0 ;  /* 0xffffffa009097836 */ /* 0x000fe20000000000 */
[----:B------:R-:W-:Y:S01]  /*15340*/  UIADD3.X UR5, URZ, UR39, URZ, UP0, !UPT ;  /* 0x000000273f057290 */ /* 0x000fe200087fe43f */
[----:B------:R-:W-:Y:S01]  /*15350*/  VIADD R10, R10, 0x1c400 ;  /* 0x0001c4000a0a7836 */ /* 0x000fe20000000000 */
[----:B------:R-:W-:Y:S01]  /*15360*/  UMOV UR6, 0x0 ;  /* 0x0000000000067882 */ /* 0x000fe20000000000 */
[----:B------:R-:W-:Y:S01]  /*15370*/  VIADD R11, R3, 0x22890 ;  /* 0x00022890030b7836 */ /* 0x000fe20000000000 */
[----:B------:R-:W-:-:S09]  /*15380*/  UMOV UR7, 0x12f00000 ;  /* 0x12f0000000077882 */ /* 0x000fd20000000000 */
.L_x_5354:
        /* <DEDUP_REMOVED lines=13> */
.L_x_5525:
[----:B------:R-:W-:Y:S05]  /*15460*/  BSYNC B2 ;  /* 0x0000000000027941 */ /* 0x000fea0003800000 */
.L_x_5355:
        /* <DEDUP_REMOVED lines=11> */
.L_x_5358:
[----:B------:R-:W-:Y:S05]  /*15520*/  BSYNC B2 ;  /* 0x0000000000027941 */ /* 0x000fea0003800000 */
.L_x_5357:
        /* <DEDUP_REMOVED lines=9> */
.L_x_5359:
        /* <DEDUP_REMOVED lines=15> */
.L_x_5360:
        /* <DEDUP_REMOVED lines=15> */
.L_x_5361:
        /* <DEDUP_REMOVED lines=15> */
.L_x_5362:
        /* <DEDUP_REMOVED lines=10> */
.L_x_5349:
[----:B------:R-:W-:Y:S05]  /*15930*/  BSYNC B1 ;  /* 0x0000000000017941 */ /* 0x000fea0003800000 */
.L_x_5348:
        /* <DEDUP_REMOVED lines=9> */
.L_x_5378:
[----:B------:R-:W-:Y:S05]  /*159d0*/  YIELD ;  /* 0x0000000000007946 */ /* 0x000fea0003800000 */
[----:B------:R-:W-:Y:S04]  /*159e0*/  BSSY B1, `(.L_x_5363) ;  /* 0x000007a000017945 */ /* 0x000fe80003800000 */
[----:B------:R-:W-:Y:S05]  /*159f0*/  @!P6 BRA `(.L_x_5364) ;  /* 0x0000000400e0e947 */ /* 0x000fea0003800000 */
[----:B------:R-:W-:Y:S01]  /*15a00*/  IMAD R8, R24, 0x8, R22 ;  /* 0x0000000818087824 */ /* 0x000fe200078e0216 */
[----:B------:R-:W-:Y:S01]  /*15a10*/  SHF.L.U32 R2, R27, 0x1f, RZ ;  /* 0x0000001f1b027819 */ /* 0x000fe200000006ff */
[----:B0-----:R-:W0:Y:S01]  /*15a20*/  S2R R3, SR_TID.X ;  /* 0x0000000000037919 */ /* 0x001e220000002100 */
[----:B------:R-:W-:Y:S02]  /*15a30*/  BSSY B2, `(.L_x_5365) ;  /* 0x0000005000027945 */ /* 0x000fe40003800000 */
[----:B------:R-:W2:Y:S01]  /*15a40*/  SYNCS.PHASECHK.TRANS64.TRYWAIT P1, [R8+URZ+0x228a0], R2 ;  /* 0x0228a002080075a7 */ /* 0x000ea2000802017f */
[----:B0-----:R-:W-:-:S04]  /*15a50*/  LOP3.LUT R3, R3, 0x7f, RZ, 0xc0, !PT ;  /* 0x0000007f03037812 */ /* 0x001fc800078ec0ff */
[----:B------:R-:W-:Y:S01]  /*15a60*/  ISETP.NE.AND P2, PT, R3, RZ, PT ;  /* 0x000000ff0300720c */ /* 0x000fe20003f45270 */
[----:B--2---:R-:W-:-:S12]  /*15a70*/  @!P1 BRA `(.L_x_5366) ;  /* 0x0000006800549947 */ /* 0x004fd80003800000 */
.L_x_5526:
[----:B------:R-:W-:Y:S05]  /*15a80*/  BSYNC B2 ;  /* 0x0000000000027941 */ /* 0x000fea0003800000 */
.L_x_5365:
[----:B------:R-:W-:Y:S04]  /*15a90*/  BSSY B2, `(.L_x_5367) ;  /* 0x0000009000027945 */ /* 0x000fe80003800000 */
[----:B------:R-:W-:Y:S05]  /*15aa0*/  @P2 BRA `(.L_x_5368) ;  /* 0x00000000001c2947 */ /* 0x000fea0003800000 */
[----:B------:R-:W2:Y:S01]  /*15ab0*/  S2R R9, SR_TID.X ;  /* 0x0000000000097919 */ /* 0x000ea20000002100 */
[----:B------:R-:W-:-:S04]  /*15ac0*/  IMAD.MOV.U32 R3, RZ, RZ, 0x3000 ;  /* 0x00003000ff037424 */ /* 0x000fc800078e00ff */
[----:B------:R3:W-:Y:S01]  /*15ad0*/  SYNCS.ARRIVE.TRANS64 RZ, [R8+URZ+0x22890], R3 ;  /* 0x0228900308ff79a7 */ /* 0x0007e2000800003f */
[----:B--2---:R-:W-:-:S04]  /*15ae0*/  LOP3.LUT R9, R9, 0x1f, RZ, 0xc0, !PT ;  /* 0x0000001f09097812 */ /* 0x004fc800078ec0ff */
[----:B------:R-:W-:-:S13]  /*15af0*/  ISETP.NE.AND P1, PT, R9, RZ, PT ;  /* 0x000000ff0900720c */ /* 0x000fda0003f25270 */
[----:B---3--:R-:W-:Y:S05]  /*15b00*/  @!P1 BRA `(.L_x_5368) ;  /* 0x0000000000049947 */ /* 0x008fea0003800000 */
[----:B------:R-:W-:Y:S01]  /*15b10*/  BPT.TRAP 0x1 ;  /* 0x000000040000795c */ /* 0x000fe20000300000 */
.L_x_5368:
[----:B------:R-:W-:Y:S05]  /*15b20*/  BSYNC B2 ;  /* 0x0000000000027941 */ /* 0x000fea0003800000 */
.L_x_5367:
        /* <DEDUP_REMOVED lines=10> */
[----:B------:R-:W-:-:S10]  /*15bd0*/  UMOV UR7, 0x12f00000 ;  /* 0x12f0000000077882 */ /* 0x000fd40000000000 */
.L_x_5369:
        /* <DEDUP_REMOVED lines=13> */
.L_x_5527:
[----:B------:R-:W-:Y:S05]  /*15cb0*/  BSYNC B2 ;  /* 0x0000000000027941 */ /* 0x000fea0003800000 */
.L_x_5370:
        /* <DEDUP_REMOVED lines=11> */
.L_x_5373:
[----:B------:R-:W-:Y:S05]  /*15d70*/  BSYNC B2 ;  /* 0x0000000000027941 */ /* 0x000fea0003800000 */
.L_x_5372:
        /* <DEDUP_REMOVED lines=9> */
.L_x_5374:
        /* <DEDUP_REMOVED lines=15> */
.L_x_5375:
        /* <DEDUP_REMOVED lines=15> */
.L_x_5376:
        /* <DEDUP_REMOVED lines=15> */
.L_x_5377:
        /* <DEDUP_REMOVED lines=10> */
.L_x_5364:
[----:B------:R-:W-:Y:S05]  /*16180*/  BSYNC B1 ;  /* 0x0000000000017941 */ /* 0x000fea0003800000 */
.L_x_5363:
        /* <DEDUP_REMOVED lines=8> */
.L_x_5342:
[----:B------:R-:W-:Y:S05]  /*16210*/  BSYNC B0 ;  /* 0x0000000000007941 */ /* 0x000fea0003800000 */
.L_x_5341:
[----:B------:R-:W2:Y:S01]  /*16220*/  LDC R0, c[0x0][0x448] ;  /* 0x00011200ff007b82 */ /* 0x000ea20000000800 */
[----:B------:R-:W-:Y:S01]  /*16230*/  LEA R2, R17, 0x7f, 0x7 ;  /* 0x0000007f11027811 */ /* 0x000fe200078e38ff */
[----:B------:R-:W-:Y:S05]  /*16240*/  @!P0 WARPSYNC.ALL ;  /* 0x0000000000008948 */ /* 0x000fea0003800000 */
[----:B------:R-:W-:Y:S01]  /*16250*/  BSSY B7, `(.L_x_5379) ;  /* 0x0000367000077945 */ /* 0x000fe20003800000 */
[----:B------:R-:W-:Y:S01]  /*16260*/  @!P0 BAR.SYNC.DEFER_BLOCKING 0xc, 0x180 ;  /* 0x0306000000008b1d */ /* 0x000fe20000010000 */
[----:B--2---:R-:W-:-:S13]  /*16270*/  ISETP.NE.AND P1, PT, R0, 0x1, PT ;  /* 0x000000010000780c */ /* 0x004fda0003f25270 */
[----:B0-----:R-:W0:Y:S08]  /*16280*/  @P1 LDC R3, c[0x0][0x44c] ;  /* 0x00011300ff031b82 */ /* 0x001e300000000800 */
[----:B------:R-:W2:Y:S01]  /*16290*/  @P1 LDC R0, c[0x0][0x450] ;  /* 0x00011400ff001b82 */ /* 0x000ea20000000800 */
[----:B0-----:R-:W-:-:S05]  /*162a0*/  @P1 IMAD.HI.U32 R3, R2, R3, RZ ;  /* 0x0000000302031227 */ /* 0x001fca00078e00ff */
[----:B--2---:R-:W-:-:S05]  /*162b0*/  @P1 SHF.R.U32.HI R2, RZ, R0, R3 ;  /* 0x00000000ff021219 */ /* 0x004fca0000011603 */
[----:B------:R-:W-:-:S04]  /*162c0*/  IMAD.IADD R2, R4, 0x1, R2 ;  /* 0x0000000104027824 */ /* 0x000fc800078e0202 */
[----:B------:R-:W-:-:S05]  /*162d0*/  IMAD.HI R2, R2, 0x2aaaaaab, RZ ;  /* 0x2aaaaaab02027827 */ /* 0x000fca00078e02ff */
        /* <DEDUP_REMOVED lines=12> */
[----:B------:R-:W2:Y:S01]  /*163a0*/  LDC.64 R2, c[0x0][0xc60] ;  /* 0x00031800ff027b82 */ /* 0x000ea20000000a00 */
[----:B------:R-:W0:Y:S02]  /*163b0*/  FLO.U32 R0, UR4 ;  /* 0x0000000400007d00 */ /* 0x000e2400080e0000 */
[----:B0-----:R-:W-:-:S06]  /*163c0*/  ISETP.EQ.U32.AND P0, PT, R0, R5, PT ;  /* 0x000000050000720c */ /* 0x001fcc0003f02070 */
        /* <DEDUP_REMOVED lines=8> */
.L_x_5380:
        /* <DEDUP_REMOVED lines=13> */
[----:B-1----:R-:W-:Y:S02]  /*16520*/  IMAD.U32 R10, RZ, RZ, UR4 ;  /* 0x00000004ff0a7e24 */ /* 0x002fe4000f8e00ff */
[----:B------:R-:W-:Y:S02]  /*16530*/  IMAD.U32 R11, RZ, RZ, UR5 ;  /* 0x00000005ff0b7e24 */ /* 0x000fe4000f8e00ff */
[----:B------:R-:W-:Y:S02]  /*16540*/  IMAD.MOV.U32 R8, RZ, RZ, 0x70 ;  /* 0x00000070ff087424 */ /* 0x000fe400078e00ff */
[----:B------:R-:W-:Y:S02]  /*16550*/  IMAD.MOV.U32 R12, RZ, RZ, 0x1 ;  /* 0x00000001ff0c7424 */ /* 0x000fe400078e00ff */
[----:B------:R-:W-:-:S07]  /*16560*/  IMAD.MOV.U32 R13, RZ, RZ, RZ ;  /* 0x000000ffff0d7224 */ /* 0x000fce00078e00ff */
[----:B------:R-:W-:-:S07]  /*16570*/  LEPC R20, `(.L_x_5383) ;  /* 0x000000001014794e */ /* 0x000fce0000000000 */
[----:B0-----:R-:W-:Y:S05]  /*16580*/  CALL.ABS.NOINC R2 ;  /* 0x0000000002007343 */ /* 0x001fea0003c00000 */
.L_x_5383:
[----:B------:R-:W-:Y:S05]  /*16590*/  BSYNC B6 ;  /* 0x0000000000067941 */ /* 0x000fea0003800000 */
.L_x_5382:
        /* <DEDUP_REMOVED lines=13> */
[----:B-1----:R-:W-:Y:S02]  /*16670*/  IMAD.U32 R10, RZ, RZ, UR4 ;  /* 0x00000004ff0a7e24 */ /* 0x002fe4000f8e00ff */
[----:B------:R-:W-:Y:S02]  /*16680*/  IMAD.U32 R11, RZ, RZ, UR5 ;  /* 0x00000005ff0b7e24 */ /* 0x000fe4000f8e00ff */
[----:B------:R-:W-:Y:S02]  /*16690*/  IMAD.MOV.U32 R8, RZ, RZ, 0x70 ;  /* 0x00000070ff087424 */ /* 0x000fe400078e00ff */
[----:B------:R-:W-:Y:S02]  /*166a0*/  IMAD.MOV.U32 R12, RZ, RZ, 0x1 ;  /* 0x00000001ff0c7424 */ /* 0x000fe400078e00ff */
[----:B0-----:R-:W-:-:S07]  /*166b0*/  IMAD.MOV.U32 R13, RZ, RZ, RZ ;  /* 0x000000ffff0d7224 */ /* 0x001fce00078e00ff */
[----:B------:R-:W-:-:S07]  /*166c0*/  LEPC R20, `(.L_x_5386) ;  /* 0x000000001014794e */ /* 0x000fce0000000000 */
[----:B--2---:R-:W-:Y:S05]  /*166d0*/  CALL.ABS.NOINC R2 ;  /* 0x0000000002007343 */ /* 0x004fea0003c00000 */
.L_x_5386:
        /* <DEDUP_REMOVED lines=15> */
.L_x_5385:
[----:B------:R-:W-:Y:S05]  /*167d0*/  BSYNC B6 ;  /* 0x0000000000067941 */ /* 0x000fea0003800000 */
.L_x_5384:
[----:B------:R-:W2:Y:S01]  /*167e0*/  LDL R34, [R1+0x10] ;  /* 0x0000100001227983 */ /* 0x000ea20000100800 */
[----:B------:R-:W-:Y:S01]  /*167f0*/  ULDC.64 UR4, c[0x0][0x9f8] ;  /* 0x00027e0000047ab9 */ /* 0x000fe20000000a00 */
[----:B------:R-:W0:Y:S01]  /*16800*/  LDC R9, c[0x0][0x430] ;  /* 0x00010c00ff097b82 */ /* 0x000e220000000800 */
[----:B------:R-:W-:Y:S01]  /*16810*/  ISETP.NE.U32.AND P0, PT, RZ, UR4, PT ;  /* 0x00000004ff007c0c */ /* 0x000fe2000bf05070 */
[----:B------:R-:W3:Y:S03]  /*16820*/  LDL R20, [R1+0x40] ;  /* 0x0000400001147983 */ /* 0x000ee60000100800 */
[----:B------:R-:W-:Y:S01]  /*16830*/  ISETP.NE.AND.EX P0, PT, RZ, UR5, PT, P0 ;  /* 0x00000005ff007c0c */ /* 0x000fe2000bf05300 */
[----:B------:R-:W4:-:S12]  /*16840*/  S2R R21, SR_TID.X ;  /* 0x0000000000157919 */ /* 0x000f180000002100 */
[----:B------:R-:W-:Y:S01]  /*16850*/  @P0 IADD3 R2, P1, R28, UR4, RZ ;  /* 0x000000041c020c10 */ /* 0x000fe2000ff3e0ff */
[----:B------:R-:W-:Y:S01]  /*16860*/  IMAD.MOV.U32 R36, RZ, RZ, RZ ;  /* 0x000000ffff247224 */ /* 0x000fe200078e00ff */
[----:B-1----:R-:W1:Y:S01]  /*16870*/  S2R R10, SR_TID.X ;  /* 0x00000000000a7919 */ /* 0x002e620000002100 */
[----:B------:R-:W-:Y:S01]  /*16880*/  LOP3.LUT R23, R23, 0xffffffdf, RZ, 0xc0, !PT ;  /* 0xffffffdf17177812 */ /* 0x000fe200078ec0ff */
[----:B------:R-:W-:Y:S01]  /*16890*/  ULDC UR4, c[0x0][0x320] ;  /* 0x0000c80000047ab9 */ /* 0x000fe20000000800 */
[----:B------:R-:W-:-:S05]  /*168a0*/  @P0 IADD3.X R3, R32, UR5, RZ, P1, !PT ;  /* 0x0000000520030c10 */ /* 0x000fca0008ffe4ff */
[----:B------:R1:W3:Y:S01]  /*168b0*/  @P0 LDG.E R29, desc[UR40][R2.64] ;  /* 0x00000028021d0981 */ /* 0x0002e2000c1e1900 */
[----:B----4-:R-:W-:-:S04]  /*168c0*/  LOP3.LUT R21, R21, 0x7f, RZ, 0xc0, !PT ;  /* 0x0000007f15157812 */ /* 0x010fc800078ec0ff */
[----:B------:R-:W-:Y:S02]  /*168d0*/  SHF.R.U32.HI R0, RZ, 0x3, R21 ;  /* 0x00000003ff007819 */ /* 0x000fe40000011615 */
[----:B------:R-:W4:Y:S01]  /*168e0*/  S2R R21, SR_TID.X ;  /* 0x0000000000157919 */ /* 0x000f220000002100 */
[----:B0-----:R-:W-:-:S13]  /*168f0*/  ISETP.NE.AND P1, PT, R9, 0x1, PT ;  /* 0x000000010900780c */ /* 0x001fda0003f25270 */
[----:B------:R-:W0:Y:S08]  /*16900*/  @P1 LDC R4, c[0x0][0x434] ;  /* 0x00010d00ff041b82 */ /* 0x000e300000000800 */
[----:B-1----:R-:W1:Y:S01]  /*16910*/  @P1 LDC R2, c[0x0][0x438] ;  /* 0x00010e00ff021b82 */ /* 0x002e620000000800 */
[----:B----4-:R-:W-:-:S05]  /*16920*/  IMAD.SHL.U32 R21, R21, 0x10, RZ ;  /* 0x0000001015157824 */ /* 0x010fca00078e00ff */
[----:B------:R-:W-:Y:S01]  /*16930*/  LOP3.LUT R21, R0, 0x70, R21, 0xf8, !PT ;  /* 0x0000007000157812 */ /* 0x000fe200078ef815 */
        /* <DEDUP_REMOVED lines=8> */
[----:B0-----:R-:W-:-:S04]  /*169c0*/  @P1 IMAD.HI.U32 R3, R37, R4, RZ ;  /* 0x0000000425031227 */ /* 0x001fc800078e00ff */
[----:B------:R-:W-:Y:S01]  /*169d0*/  IMAD.MOV.U32 R8, RZ, RZ, R37 ;  /* 0x000000ffff087224 */ /* 0x000fe200078e0025 */
[----:B-1----:R-:W-:-:S07]  /*169e0*/  @P1 SHF.R.U32.HI R8, RZ, R2, R3 ;  /* 0x00000002ff081219 */ /* 0x002fce0000011603 */
        /* <DEDUP_REMOVED lines=38> */
.L_x_5530:
[----:B------:R-:W-:Y:S02]  /*16c50*/  SHF.R.S32.HI R28, RZ, 0x1f, R18 ;  /* 0x0000001fff1c7819 */ /* 0x000fe40000011412 */
[----:B------:R-:W-:Y:S01]  /*16c60*/  SEL R7, RZ, 0x1, P1 ;  /* 0x00000001ff077807 */ /* 0x000fe20000800000 */
[----:B------:R-:W-:Y:S06]  /*16c70*/  @!P0 BRA `(.L_x_5388) ;  /* 0x0000000000048947 */ /* 0x000fec0003800000 */
[----:B------:R-:W-:Y:S01]  /*16c80*/  BPT.TRAP 0x1 ;  /* 0x000000040000795c */ /* 0x000fe20000300000 */
.L_x_5388:
[----:B------:R-:W-:Y:S01]  /*16c90*/  IMAD R33, R0, -0x60, R33 ;  /* 0xffffffa000217824 */ /* 0x000fe200078e0221 */
[----:B------:R-:W-:Y:S01]  /*16ca0*/  SHF.L.U32 R0, R26, 0x1f, RZ ;  /* 0x0000001f1a007819 */ /* 0x000fe200000006ff */
[----:B------:R-:W-:Y:S01]  /*16cb0*/  IMAD R32, R25, 0x8, R22 ;  /* 0x0000000819207824 */ /* 0x000fe200078e0216 */
[----:B------:R-:W-:Y:S03]  /*16cc0*/  BSSY B0, `(.L_x_5389) ;  /* 0x0000003000007945 */ /* 0x000fe60003800000 */
[----:B------:R-:W0:Y:S02]  /*16cd0*/  SYNCS.PHASECHK.TRANS64.TRYWAIT P0, [R32+URZ+0x22840], R0 ;  /* 0x02284000200075a7 */ /* 0x000e24000800017f */
[----:B0-----:R-:W-:Y:S05]  /*16ce0*/  @!P0 BRA `(.L_x_5390) ;  /* 0x0000005800148947 */ /* 0x001fea0003800000 */
.L_x_5531:
[----:B------:R-:W-:Y:S05]  /*16cf0*/  BSYNC B0 ;  /* 0x0000000000007941 */ /* 0x000fea0003800000 */
.L_x_5389:
        /* <DEDUP_REMOVED lines=89> */
.L_x_5545:
        /* <DEDUP_REMOVED lines=10> */
.L_x_5392:
        /* <DEDUP_REMOVED lines=11> */
.L_x_5393:
        /* <DEDUP_REMOVED lines=48> */
.L_x_5395:
[----:B------:R-:W-:Y:S05]  /*176e0*/  BSYNC B6 ;  /* 0x0000000000067941 */ /* 0x000fea0003800000 */
.L_x_5394:
[----:B------:R-:W2:Y:S01]  /*176f0*/  LDL.LU R0, [R1+0x8] ;  /* 0x0000080001007983 */ /* 0x000ea20000300800 */
[----:B------:R-:W-:Y:S01]  /*17700*/  ULDC.64 UR4, c[0x0][0x2d8] ;  /* 0x0000b60000047ab9 */ /* 0x000fe20000000a00 */
[----:B------:R-:W0:Y:S02]  /*17710*/  LDC R7, c[0x0][0x448] ;  /* 0x00011200ff077b82 */ /* 0x000e240000000800 */
[----:B------:R-:W2:Y:S04]  /*17720*/  LDL.LU.64 R2, [R1+0x18] ;  /* 0x0000180001027983 */ /* 0x000ea80000300a00 */
[----:B------:R-:W3:Y:S04]  /*17730*/  LDL.LU R20, [R1+0x34] ;  /* 0x0000340001147983 */ /* 0x000ee80000300800 */
[----:B------:R-:W4:Y:S04]  /*17740*/  LDL.LU R21, [R1+0x20] ;  /* 0x0000200001157983 */ /* 0x000f280000300800 */
[----:B------:R0:W5:Y:S02]  /*17750*/  LDL R8, [R1+0x4] ;  /* 0x0000040001087983 */ /* 0x0001640000100800 */
[----:B0-----:R-:W-:-:S13]  /*17760*/  ISETP.NE.AND P0, PT, R7, 0x1, PT ;  /* 0x000000010700780c */ /* 0x001fda0003f05270 */
[----:B------:R-:W0:Y:S01]  /*17770*/  @P0 LDC R6, c[0x0][0x44c] ;  /* 0x00011300ff060b82 */ /* 0x000e220000000800 */
        /* <DEDUP_REMOVED lines=19> */
[----:B------:R-:W-:Y:S02]  /*178b0*/  IMAD R5, R17, 0x80, R20 ;  /* 0x0000008011057824 */ /* 0x000fe400078e0214 */
[----:B------:R2:W5:Y:S02]  /*178c0*/  LDL R20, [R1+0xc] ;  /* 0x00000c0001147983 */ /* 0x0005640000100800 */
[----:B0-----:R-:W-:-:S04]  /*178d0*/  @P0 IMAD.HI.U32 R6, R5, R6, RZ ;  /* 0x0000000605060227 */ /* 0x001fc800078e00ff */
[----:B------:R-:W-:Y:S01]  /*178e0*/  IMAD.MOV.U32 R4, RZ, RZ, R5 ;  /* 0x000000ffff047224 */ /* 0x000fe200078e0005 */
[----:B----4-:R-:W-:Y:S01]  /*178f0*/  @P0 SHF.R.U32.HI R4, RZ, R0, R6 ;  /* 0x00000000ff040219 */ /* 0x010fe20000011606 */
        /* <DEDUP_REMOVED lines=14> */
[----:B---3--:R-:W-:Y:S02]  /*179e0*/  SHF.L.U32 R9, R9, 0x3, RZ ;  /* 0x0000000309097819 */ /* 0x008fe400000006ff */
[----:B------:R-:W-:Y:S01]  /*179f0*/  IMAD.IADD R4, R3, 0x1, R4 ;  /* 0x0000000103047824 */ /* 0x000fe200078e0204 */
[C---:B------:R-:W-:Y:S01]  /*17a00*/  LEA R0, P0, R2.reuse, UR4, 0x1 ;  /* 0x0000000402007c11 */ /* 0x040fe2000f8008ff */
[----:B------:R-:W-:Y:S01]  /*17a10*/  ULDC UR4, c[0x0][0x2b8] ;  /* 0x0000ae0000047ab9 */ /* 0x000fe20000000800 */
[----:B------:R-:W-:Y:S02]  /*17a20*/  LOP3.LUT R9, R9, 0x38, RZ, 0xc0, !PT ;  /* 0x0000003809097812 */ /* 0x000fe400078ec0ff */
[----:B------:R-:W-:Y:S01]  /*17a30*/  LEA.HI.X R4, R2, UR5, R4, 0x1, P0 ;  /* 0x0000000502047c11 */ /* 0x000fe200080f0c04 */
[----:B------:R-:W-:Y:S01]  /*17a40*/  UMOV UR5, 0xffffffff ;  /* 0xffffffff00057882 */ /* 0x000fe20000000000 */
[----:B0-----:R-:W-:-:S02]  /*17a50*/  LOP3.LUT R21, R21, 0x7f, RZ, 0xc0, !PT ;  /* 0x0000007f15157812 */ /* 0x001fc400078ec0ff */
[----:B------:R-:W-:Y:S02]  /*17a60*/  ISETP.GE.AND P1, PT, R9, UR4, PT ;  /* 0x0000000409007c0c */ /* 0x000fe4000bf26270 */
[----:B------:R-:W-:Y:S01]  /*17a70*/  SHF.R.U32.HI R10, RZ, 0x3, R21 ;  /* 0x00000003ff0a7819 */ /* 0x000fe20000011615 */
[----:B--2---:R-:W-:Y:S10]  /*17a80*/  BRA.DIV UR5, `(.L_x_5396) ;  /* 0x0000005205c07947 */ /* 0x004ff4000b800000 */
[----:B------:R-:W0:Y:S01]  /*17a90*/  SHFL.IDX PT, R3, R0, RZ, 0x181f ;  /* 0x00181fff00037589 */ /* 0x000e2200000e0000 */
[----:B-----5:R-:W-:Y:S02]  /*17aa0*/  IMAD R5, R20, R7, RZ ;  /* 0x0000000714057224 */ /* 0x020fe400078e02ff */
[----:B------:R-:W-:Y:S01]  /*17ab0*/  IMAD R17, R17, 0x80, R10 ;  /* 0x0000008011117824 */ /* 0x000fe200078e020a */
        /* <DEDUP_REMOVED lines=71> */
.L_x_5562:
        /* <DEDUP_REMOVED lines=10> */
.L_x_5397:
        /* <DEDUP_REMOVED lines=18> */
.L_x_5563:
[----:B------:R-:W-:Y:S05]  /*180f0*/  BSYNC B0 ;  /* 0x0000000000007941 */ /* 0x000fea0003800000 */
.L_x_5398:
[----:B------:R-:W2:Y:S02]  /*18100*/  LDL R0, [R1+0x40] ;  /* 0x0000400001007983 */ /* 0x000ea40000100800 */
[----:B--2---:R-:W-:-:S13]  /*18110*/  ISETP.NE.AND P0, PT, R0, 0x3, PT ;  /* 0x000000030000780c */ /* 0x004fda0003f05270 */
[----:B------:R-:W-:Y:S05]  /*18120*/  @!P0 BRA `(.L_x_5400) ;  /* 0x0000000000048947 */ /* 0x000fea0003800000 */
[----:B------:R-:W-:Y:S01]  /*18130*/  BPT.TRAP 0x1 ;  /* 0x000000040000795c */ /* 0x000fe20000300000 */
.L_x_5400:
[----:B0-----:R-:W-:Y:S01]  /*18140*/  SHF.L.U32 R3, R26, 0x1f, RZ ;  /* 0x0000001f1a037819 */ /* 0x001fe200000006ff */
[----:B------:R-:W-:Y:S03]  /*18150*/  BSSY B0, `(.L_x_5401) ;  /* 0x0000003000007945 */ /* 0x000fe60003800000 */
[----:B------:R-:W0:Y:S02]  /*18160*/  SYNCS.PHASECHK.TRANS64.TRYWAIT P0, [R32+URZ+0x22860], R3 ;  /* 0x02286003200075a7 */ /* 0x000e24000800017f */
[----:B0-----:R-:W-:Y:S05]  /*18170*/  @!P0 BRA `(.L_x_5402) ;  /* 0x0000005400bc8947 */ /* 0x001fea0003800000 */
.L_x_5564:
[----:B------:R-:W-:Y:S05]  /*18180*/  BSYNC B0 ;  /* 0x0000000000007941 */ /* 0x000fea0003800000 */
.L_x_5401:
        /* <DEDUP_REMOVED lines=30> */
[----:B------:R-:W3:Y:S03]  /*18370*/  SHFL.IDX PT, R3, R6, RZ, 0x181f ;  /* 0x00181fff06037589 */ /* 0x000ee600000e0000 */
[----:B------:R-:W-:Y:S01]  /*18380*/  ISETP.LT.OR P4, PT, R33, 0x1, !P1 ;  /* 0x000000012100780c */ /* 0x000fe20004f81670 */
        /* <DEDUP_REMOVED lines=63> */
.L_x_5578:
[C---:B------:R-:W-:Y:S02]  /*18780*/  ISETP.LT.OR P3, PT, R33.reuse, 0x51, P3 ;  /* 0x000000512100780c */ /* 0x040fe40001f61670 */
[C---:B------:R-:W-:Y:S02]  /*18790*/  ISETP.LT.OR P2, PT, R33.reuse, 0x51, !P2 ;  /* 0x000000512100780c */ /* 0x040fe40005741670 */
[C---:B------:R-:W-:Y:S02]  /*187a0*/  ISETP.LT.OR P1, PT, R33.reuse, 0x51, !P1 ;  /* 0x000000512100780c */ /* 0x040fe40004f21670 */
        /* <DEDUP_REMOVED lines=12> */
.L_x_5404:
        /* <DEDUP_REMOVED lines=11> */
.L_x_5405:
[----:B------:R-:W2:Y:S01]  /*18920*/  LDL R2, [R1+0x10] ;  /* 0x0000100001027983 */ /* 0x000ea20000100800 */
[----:B------:R0:W-:Y:S01]  /*18930*/  SYNCS.ARRIVE.TRANS64.A1T0 RZ, [R32+URZ+0x22850], RZ ;  /* 0x022850ff20ff79a7 */ /* 0x0001e2000810003f */
[----:B------:R-:W-:Y:S01]  /*18940*/  BSSY B0, `(.L_x_5406) ;  /* 0x00000e0000007945 */ /* 0x000fe20003800000 */
[----:B--2---:R-:W-:-:S13]  /*18950*/  ISETP.GE.AND P0, PT, R2, 0x2, PT ;  /* 0x000000020200780c */ /* 0x004fda0003f06270 */
[----:B0-----:R-:W-:Y:S05]  /*18960*/  @!P0 BRA `(.L_x_5407) ;  /* 0x0000000c00748947 */ /* 0x001fea0003800000 */
[----:B------:R-:W-:-:S07]  /*18970*/  VIADD R10, R2, 0xfffffffe ;  /* 0xfffffffe020a7836 */ /* 0x000fce0000000000 */
.L_x_5420:
[----:B--2---:R-:W2:Y:S01]  /*18980*/  LDL R12, [R1+0x40] ;  /* 0x00004000010c7983 */ /* 0x004ea20000100800 */
[----:B0-----:R-:W0:Y:S01]  /*18990*/  LDC R6, c[0x0][0x430] ;  /* 0x00010c00ff067b82 */ /* 0x001e220000000800 */
[----:B---3--:R-:W3:Y:S01]  /*189a0*/  S2R R2, SR_TID.X ;  /* 0x0000000000027919 */ /* 0x008ee20000002100 */
[----:B------:R-:W4:Y:S01]  /*189b0*/  S2R R4, SR_TID.X ;  /* 0x0000000000047919 */ /* 0x000f220000002100 */
[----:B0-----:R-:W-:Y:S02]  /*189c0*/  ISETP.NE.AND P0, PT, R6, 0x1, PT ;  /* 0x000000010600780c */ /* 0x001fe40003f05270 */
[----:B---3--:R-:W-:-:S11]  /*189d0*/  LOP3.LUT R2, R2, 0x7f, RZ, 0xc0, !PT ;  /* 0x0000007f02027812 */ /* 0x008fd600078ec0ff */
[----:B------:R-:W0:Y:S01]  /*189e0*/  @P0 LDC R3, c[0x0][0x438] ;  /* 0x00010e00ff030b82 */ /* 0x000e220000000800 */
[----:B----4-:R-:W-:Y:S01]  /*189f0*/  IMAD.SHL.U32 R4, R4, 0x10, RZ ;  /* 0x0000001004047824 */ /* 0x010fe200078e00ff */
[----:B------:R-:W-:-:S04]  /*18a00*/  SHF.R.U32.HI R2, RZ, 0x3, R2 ;  /* 0x00000003ff027819 */ /* 0x000fc80000011602 */
[----:B------:R-:W-:Y:S02]  /*18a10*/  LOP3.LUT R4, R2, 0x70, R4, 0xf8, !PT ;  /* 0x0000007002047812 */ /* 0x000fe400078ef804 */
[----:B------:R-:W3:Y:S02]  /*18a20*/  @P0 LDC R2, c[0x0][0x434] ;  /* 0x00010d00ff020b82 */ /* 0x000ee40000000800 */
[----:B------:R-:W-:Y:S01]  /*18a30*/  ISETP.GT.U32.AND P1, PT, R4, 0x5f, PT ;  /* 0x0000005f0400780c */ /* 0x000fe20003f24070 */
[----:B------:R-:W-:-:S04]  /*18a40*/  IMAD R7, R10, 0x60, R31 ;  /* 0x000000600a077824 */ /* 0x000fc800078e021f */
[----:B------:R-:W-:-:S08]  /*18a50*/  IMAD.IADD R7, R4, 0x1, R7 ;  /* 0x0000000104077824 */ /* 0x000fd000078e0207 */
[----:B------:R-:W4:Y:S01]  /*18a60*/  @!P1 LDC.64 R4, c[0x0][0x428] ;  /* 0x00010a00ff049b82 */ /* 0x000f220000000a00 */
[----:B------:R-:W-:-:S07]  /*18a70*/  IMAD.MOV.U32 R11, RZ, RZ, R7 ;  /* 0x000000ffff0b7224 */ /* 0x000fce00078e0007 */
[----:B------:R-:W1:Y:S01]  /*18a80*/  @!P1 LDC.64 R8, c[0x0][0x418] ;  /* 0x00010600ff089b82 */ /* 0x000e620000000a00 */
[----:B---3--:R-:W-:-:S05]  /*18a90*/  @P0 IMAD.HI.U32 R2, R7, R2, RZ ;  /* 0x0000000207020227 */ /* 0x008fca00078e00ff */
[----:B0-----:R-:W-:-:S04]  /*18aa0*/  @P0 SHF.R.U32.HI R11, RZ, R3, R2 ;  /* 0x00000003ff0b0219 */ /* 0x001fc80000011602 */
[--C-:B------:R-:W-:Y:S01]  /*18ab0*/  @!P1 SHF.R.S32.HI R3, RZ, 0x1f, R11.reuse ;  /* 0x0000001fff039819 */ /* 0x100fe2000001140b */
[----:B------:R-:W-:-:S04]  /*18ac0*/  @!P1 IMAD.MOV.U32 R2, RZ, RZ, R11 ;  /* 0x000000ffff029224 */ /* 0x000fc800078e000b */
[----:B----4-:R-:W-:-:S04]  /*18ad0*/  @!P1 IMAD.WIDE.U32 R2, R29, R4, R2 ;  /* 0x000000041d029225 */ /* 0x010fc800078e0002 */
[----:B------:R-:W-:-:S04]  /*18ae0*/  @!P1 IMAD R4, R34, R4, RZ ;  /* 0x0000000422049224 */ /* 0x000fc800078e02ff */
[----:B------:R-:W-:Y:S01]  /*18af0*/  @!P1 IMAD R5, R29, R5, R4 ;  /* 0x000000051d059224 */ /* 0x000fe200078e0204 */
[----:B-1----:R-:W-:-:S03]  /*18b00*/  @!P1 LEA R8, P0, R2, R8, 0x2 ;  /* 0x0000000802089211 */ /* 0x002fc600078010ff */
        /* <DEDUP_REMOVED lines=18> */
.L_x_5408:
[----:B------:R-:W-:Y:S01]  /*18c30*/  IMAD R4, R25, 0x8, R22 ;  /* 0x0000000819047824 */ /* 0x000fe200078e0216 */
[----:B------:R-:W-:Y:S01]  /*18c40*/  SHF.L.U32 R21, R26, 0x1f, RZ ;  /* 0x0000001f1a157819 */ /* 0x000fe200000006ff */
[----:B------:R-:W-:Y:S01]  /*18c50*/  BSSY B1, `(.L_x_5409) ;  /* 0x0000004000017945 */ /* 0x000fe20003800000 */
[----:B------:R-:W-:Y:S02]  /*18c60*/  SHF.R.S32.HI R17, RZ, 0x1f, R6 ;  /* 0x0000001fff117819 */ /* 0x000fe40000011406 */
[----:B------:R-:W0:Y:S02]  /*18c70*/  SYNCS.PHASECHK.TRANS64.TRYWAIT P0, [R4+URZ+0x22840], R21 ;  /* 0x02284015040075a7 */ /* 0x000e24000800017f */
[----:B0-----:R-:W-:Y:S05]  /*18c80*/  @!P0 BRA `(.L_x_5410) ;  /* 0x0000005400548947 */ /* 0x001fea0003800000 */
.L_x_5579:
[----:B------:R-:W-:Y:S05]  /*18c90*/  BSYNC B1 ;  /* 0x0000000000017941 */ /* 0x000fea0003800000 */
.L_x_5409:
        /* <DEDUP_REMOVED lines=52> */
.L_x_5593:
        /* <DEDUP_REMOVED lines=8> */
.L_x_5412:
        /* <DEDUP_REMOVED lines=11> */
.L_x_5413:
[----:B------:R2:W-:Y:S01]  /*19110*/  SYNCS.ARRIVE.TRANS64.A1T0 RZ, [R4+URZ+0x22830], RZ ;  /* 0x022830ff04ff79a7 */ /* 0x0005e2000810003f */
[----:B------:R-:W-:Y:S05]  /*19120*/  @!P3 BRA `(.L_x_5414) ;  /* 0x000000000004b947 */ /* 0x000fea0003800000 */
[----:B------:R-:W-:Y:S01]  /*19130*/  BPT.TRAP 0x1 ;  /* 0x000000040000795c */ /* 0x000fe20000300000 */
.L_x_5414:
[----:B------:R-:W3:Y:S01]  /*19140*/  SYNCS.PHASECHK.TRANS64.TRYWAIT P0, [R4+URZ+0x22860], R21 ;  /* 0x02286015040075a7 */ /* 0x000ee2000800017f */
[----:B------:R-:W-:Y:S04]  /*19150*/  BSSY B1, `(.L_x_5415) ;  /* 0x0000002000017945 */ /* 0x000fe80003800000 */
[----:B---3--:R-:W-:Y:S05]  /*19160*/  @!P0 BRA `(.L_x_5416) ;  /* 0x0000005400d48947 */ /* 0x008fea0003800000 */
.L_x_5594:
[----:B------:R-:W-:Y:S05]  /*19170*/  BSYNC B1 ;  /* 0x0000000000017941 */ /* 0x000fea0003800000 */
.L_x_5415:
        /* <DEDUP_REMOVED lines=68> */
.L_x_5608:
        /* <DEDUP_REMOVED lines=11> */
.L_x_5418:
        /* <DEDUP_REMOVED lines=11> */
.L_x_5419:
[----:B------:R0:W-:Y:S01]  /*19720*/  SYNCS.ARRIVE.TRANS64.A1T0 RZ, [R4+URZ+0x22850], RZ ;  /* 0x022850ff04ff79a7 */ /* 0x0001e2000810003f */
[----:B------:R-:W-:Y:S05]  /*19730*/  @P2 BRA `(.L_x_5420) ;  /* 0xfffffff000902947 */ /* 0x000fea000383ffff */
.L_x_5407:
[----:B------:R-:W-:Y:S05]  /*19740*/  BSYNC B0 ;  /* 0x0000000000007941 */ /* 0x000fea0003800000 */
.L_x_5406:
[----:B------:R-:W4:Y:S01]  /*19750*/  S2R R2, SR_TID.X ;  /* 0x0000000000027919 */ /* 0x000f220000002100 */
[----:B------:R-:W-:Y:S01]  /*19760*/  VIADD R25, R25, 0x1 ;  /* 0x0000000119197836 */ /* 0x000fe20000000000 */
[----:B------:R-:W-:Y:S04]  /*19770*/  BSSY B0, `(.L_x_5421) ;  /* 0x0000013000007945 */ /* 0x000fe80003800000 */
[----:B------:R-:W-:-:S04]  /*19780*/  ISETP.NE.AND P0, PT, R25, 0x2, PT ;  /* 0x000000021900780c */ /* 0x000fc80003f05270 */
[----:B------:R-:W-:-:S04]  /*19790*/  SEL R3, RZ, 0x1, P0 ;  /* 0x00000001ff037807 */ /* 0x000fc80000000000 */
[----:B------:R-:W-:Y:S02]  /*197a0*/  LOP3.LUT R26, R26, R3, RZ, 0x3c, !PT ;  /* 0x000000031a1a7212 */ /* 0x000fe400078e3cff */
        /* <DEDUP_REMOVED lines=10> */
[----:B0-23--:R-:W0:Y:S02]  /*19850*/  S2R R4, SR_LTMASK ;  /* 0x0000000000047919 */ /* 0x00de240000003900 */
[----:B0-----:R-:W-:-:S04]  /*19860*/  LOP3.LUT R4, R4, UR4, RZ, 0xc0, !PT ;  /* 0x0000000404047c12 */ /* 0x001fc8000f8ec0ff */
[----:B------:R-:W0:Y:S01]  /*19870*/  POPC R7, R4 ;  /* 0x0000000400077309 */ /* 0x000e220000000000 */
[----:B----4-:R-:W0:Y:S02]  /*19880*/  SHFL.IDX PT, R0, R3, R0, 0x1f ;  /* 0x00001f0003007589 */ /* 0x010e2400000e0000 */
[----:B0-----:R-:W-:-:S07]  /*19890*/  IADD3 R16, R0, UR36, R7 ;  /* 0x0000002400107c10 */ /* 0x001fce000fffe007 */
.L_x_5422:
[----:B------:R-:W-:Y:S05]  /*198a0*/  BSYNC B0 ;  /* 0x0000000000007941 */ /* 0x000fea0003800000 */
.L_x_5421:
[----:B------:R-:W-:-:S07]  /*198b0*/  SEL R25, R25, RZ, P0 ;  /* 0x000000ff19197207 */ /* 0x000fce0000000000 */
.L_x_5381:
[----:B------:R-:W-:Y:S05]  /*198c0*/  BSYNC B7 ;  /* 0x0000000000077941 */ /* 0x000fea0003800000 */
.L_x_5379:
        /* <DEDUP_REMOVED lines=11> */
.L_x_5423:
        /* <DEDUP_REMOVED lines=17> */
[----:B----4-:R-:W-:Y:S01]  /*19a90*/  @!P1 IMAD.MOV.U32 R17, RZ, RZ, R2 ;  /* 0x000000ffff119224 */ /* 0x010fe200078e0002 */
[----:B------:R-:W-:-:S04]  /*19aa0*/  ISETP.NE.AND P1, PT, R8, RZ, PT ;  /* 0x000000ff0800720c */ /* 0x000fc80003f25270 */
[----:B------:R-:W0:Y:S02]  /*19ab0*/  SHFL.UP PT, R14, R17, 0x1, RZ ;  /* 0x04200000110e7989 */ /* 0x000e2400000e00ff */
[----:B0-23--:R-:W-:-:S05]  /*19ac0*/  SEL R4, R14, RZ, P1 ;  /* 0x000000ff0e047207 */ /* 0x00dfca0000800000 */
[----:B------:R-:W-:-:S05]  /*19ad0*/  IMAD.IADD R4, R17, 0x1, R4 ;  /* 0x0000000111047824 */ /* 0x000fca00078e0204 */
[----:B------:R-:W0:Y:S02]  /*19ae0*/  SHFL.UP PT, R14, R4, 0x2, RZ ;  /* 0x04400000040e7989 */ /* 0x000e2400000e00ff */
[----:B0-----:R-:W-:-:S05]  /*19af0*/  SEL R5, R14, RZ, P2 ;  /* 0x000000ff0e057207 */ /* 0x001fca0001000000 */
[----:B------:R-:W-:Y:S02]  /*19b00*/  IMAD.IADD R6, R4, 0x1, R5 ;  /* 0x0000000104067824 */ /* 0x000fe400078e0205 */
[----:B------:R-:W-:Y:S04]  /*19b10*/  SHFL.IDX PT, R5, R16, 0x1, 0x1f ;  /* 0x00201f0010057f89 */ /* 0x000fe800000e0000 */
        /* <DEDUP_REMOVED lines=10> */
.L_x_5618:
[----:B------:R-:W-:Y:S02]  /*19bc0*/  ULDC UR4, c[0x0][0xc38] ;  /* 0x00030e0000047ab9 */ /* 0x000fe40000000800 */
[----:B------:R-:W-:-:S04]  /*19bd0*/  IMAD.U32 R4, RZ, RZ, UR4 ;  /* 0x00000004ff047e24 */ /* 0x000fc8000f8e00ff */
[----:B--2---:R-:W-:-:S04]  /*19be0*/  IMAD R14, R14, R4, RZ ;  /* 0x000000040e0e7224 */ /* 0x004fc800078e02ff */
[----:B------:R-:W-:-:S05]  /*19bf0*/  IMAD.IADD R5, R5, 0x1, R14 ;  /* 0x0000000105057824 */ /* 0x000fca00078e020e */
[----:B------:R-:W-:-:S13]  /*19c00*/  ISETP.GT.AND P6, PT, R5, R0, PT ;  /* 0x000000000500720c */ /* 0x000fda0003fc4270 */
[----:B------:R-:W-:Y:S05]  /*19c10*/  @P6 BRA `(.L_x_5426) ;  /* 0x00000000009c6947 */ /* 0x000fea0003800000 */
.L_x_5431:
        /* <DEDUP_REMOVED lines=14> */
.L_x_5429:
[----:B------:R-:W-:Y:S05]  /*19d00*/  BSYNC B0 ;  /* 0x0000000000007941 */ /* 0x000fea0003800000 */
.L_x_5428:
[----:B------:R-:W-:-:S03]  /*19d10*/  UMOV UR4, 0xffffffff ;  /* 0xffffffff00047882 */ /* 0x000fc60000000000 */
[----:B------:R-:W-:Y:S05]  /*19d20*/  BRA.DIV UR4, `(.L_x_5430) ;  /* 0x0000005604e47947 */ /* 0x000fea000b800000 */
[----:B-----5:R-:W2:Y:S02]  /*19d30*/  SHFL.UP PT, R14, R17, 0x1, RZ ;  /* 0x04200000110e7989 */ /* 0x020ea400000e00ff */
[----:B--2---:R-:W-:-:S05]  /*19d40*/  SEL R14, R14, RZ, P1 ;  /* 0x000000ff0e0e7207 */ /* 0x004fca0000800000 */
        /* <DEDUP_REMOVED lines=14> */
.L_x_5626:
[----:B------:R-:W-:Y:S02]  /*19e30*/  ULDC UR4, c[0x0][0xc38] ;  /* 0x00030e0000047ab9 */ /* 0x000fe40000000800 */
[----:B------:R-:W-:-:S04]  /*19e40*/  IMAD.U32 R4, RZ, RZ, UR4 ;  /* 0x00000004ff047e24 */ /* 0x000fc8000f8e00ff */
[----:B--2---:R-:W-:-:S04]  /*19e50*/  IMAD R14, R14, R4, RZ ;  /* 0x000000040e0e7224 */ /* 0x004fc800078e02ff */
[----:B------:R-:W-:-:S05]  /*19e60*/  IMAD.IADD R5, R14, 0x1, R5 ;  /* 0x000000010e057824 */ /* 0x000fca00078e0205 */
[----:B------:R-:W-:-:S13]  /*19e70*/  ISETP.GT.AND P6, PT, R5, R0, PT ;  /* 0x000000000500720c */ /* 0x000fda0003fc4270 */
[----:B------:R-:W-:Y:S05]  /*19e80*/  @!P6 BRA `(.L_x_5431) ;  /* 0xfffffffc0064e947 */ /* 0x000fea000383ffff */
.L_x_5426:
        /* <DEDUP_REMOVED lines=8> */
.L_x_5630:
[----:B------:R-:W-:Y:S01]  /*19f10*/  ISETP.NE.AND P0, PT, R3, RZ, PT ;  /* 0x000000ff0300720c */ /* 0x000fe20003f05270 */
[----:B------:R-:W-:-:S12]  /*19f20*/  IMAD.MOV.U32 R14, RZ, RZ, RZ ;  /* 0x000000ffff0e7224 */ /* 0x000fd800078e00ff */
[----:B------:R-:W-:Y:S05]  /*19f30*/  @!P0 BRA `(.L_x_5433) ;  /* 0x0000000000108947 */ /* 0x000fea0003800000 */
[----:B------:R-:W-:Y:S01]  /*19f40*/  UMOV UR4, 0xffffffff ;  /* 0xffffffff00047882 */ /* 0x000fe20000000000 */
[----:B------:R-:W-:Y:S02]  /*19f50*/  VIADD R12, R6, 0xffffffff ;  /* 0xffffffff060c7836 */ /* 0x000fe40000000000 */
[----:B------:R-:W-:Y:S05]  /*19f60*/  BRA.DIV UR4, `(.L_x_5434) ;  /* 0x0000005a04587947 */ /* 0x000fea000b800000 */
[----:B------:R4:W0:Y:S02]  /*19f70*/  SHFL.IDX PT, R14, R2, R12, 0x1f ;  /* 0x00001f0c020e7589 */ /* 0x00082400000e0000 */
.L_x_5433:
        /* <DEDUP_REMOVED lines=9> */
[----:B0-----:R-:W1:Y:S02]  /*1a010*/  MUFU.RCP R9, R9 ;  /* 0x0000000900097308 */ /* 0x001e640000001000 */
[----:B-1----:R-:W-:-:S06]  /*1a020*/  VIADD R10, R9, 0xffffffe ;  /* 0x0ffffffe090a7836 */ /* 0x002fcc0000000000 */
        /* <DEDUP_REMOVED lines=55> */
.L_x_5427:
[----:B------:R-:W-:Y:S01]  /*1a3a0*/  UMOV UR4, URZ ;  /* 0x0000003f00047c82 */ /* 0x000fe20008000000 */
[----:B------:R-:W-:Y:S01]  /*1a3b0*/  UMOV UR5, URZ ;  /* 0x0000003f00057c82 */ /* 0x000fe20008000000 */
[----:B------:R-:W-:Y:S01]  /*1a3c0*/  ULDC UR6, c[0x0][0xc3c] ;  /* 0x00030f0000067ab9 */ /* 0x000fe20000000800 */
[----:B------:R-:W-:Y:S02]  /*1a3d0*/  IMAD.MOV.U32 R16, RZ, RZ, R0 ;  /* 0x000000ffff107224 */ /* 0x000fe400078e0000 */
[----:B------:R-:W-:Y:S02]  /*1a3e0*/  IMAD.U32 R17, RZ, RZ, UR4 ;  /* 0x00000004ff117e24 */ /* 0x000fe4000f8e00ff */
[----:B------:R-:W-:Y:S02]  /*1a3f0*/  IMAD.U32 R18, RZ, RZ, UR5 ;  /* 0x00000005ff127e24 */ /* 0x000fe4000f8e00ff */
[----:B------:R-:W-:-:S07]  /*1a400*/  IMAD.U32 R19, RZ, RZ, UR6 ;  /* 0x00000006ff137e24 */ /* 0x000fce000f8e00ff */
.L_x_5435:
        /* <DEDUP_REMOVED lines=10> */
.L_x_5424:
[----:B------:R-:W-:Y:S02]  /*1a4b0*/  ULDC UR4, c[0x0][0xc3c] ;  /* 0x00030f0000047ab9 */ /* 0x000fe40000000800 */
[----:B0-----:R-:W-:-:S13]  /*1a4c0*/  ISETP.GE.AND P0, PT, R19, UR4, PT ;  /* 0x0000000413007c0c */ /* 0x001fda000bf06270 */
[----:B------:R-:W-:Y:S05]  /*1a4d0*/  @!P0 BRA `(.L_x_5436) ;  /* 0xffffffa400088947 */ /* 0x000fea000383ffff */
[----:B------:R-:W-:Y:S05]  /*1a4e0*/  BSYNC B8 ;  /* 0x0000000000087941 */ /* 0x000fea0003800000 */
.L_x_5337:
[----:B------:R-:W5:Y:S01]  /*1a4f0*/  LDL.LU R0, [R1+0x24] ;  /* 0x0000240001007983 */ /* 0x000f620000300800 */
[----:B------:R-:W-:Y:S01]  /*1a500*/  BSSY B0, `(.L_x_5437) ;  /* 0x000000b000007945 */ /* 0x000fe20003800000 */
[----:B------:R-:W2:Y:S01]  /*1a510*/  S2R R5, SR_CgaCtaId ;  /* 0x0000000000057919 */ /* 0x000ea20000008800 */
[----:B-----5:R-:W-:-:S05]  /*1a520*/  VIADD R0, R0, 0x1 ;  /* 0x0000000100007836 */ /* 0x020fca0000000000 */
        /* <DEDUP_REMOVED lines=8> */
.L_x_5633:
[----:B------:R-:W-:Y:S05]  /*1a5b0*/  BSYNC B0 ;  /* 0x0000000000007941 */ /* 0x000fea0003800000 */
.L_x_5437:
[----:B------:R-:W-:-:S03]  /*1a5c0*/  UMOV UR4, 0xffffffff ;  /* 0xffffffff00047882 */ /* 0x000fc60000000000 */
[----:B------:R-:W-:Y:S05]  /*1a5d0*/  BRA.DIV UR4, `(.L_x_5439) ;  /* 0x0000005204f47947 */ /* 0x000fea000b800000 */
[----:B0-----:R-:W0:Y:S02]  /*1a5e0*/  S2R R0, SR_TID.X ;  /* 0x0000000000007919 */ /* 0x001e240000002100 */
[----:B0-----:R-:W-:-:S04]  /*1a5f0*/  SHF.R.U32.HI R0, RZ, 0x5, R0 ;  /* 0x00000005ff007819 */ /* 0x001fc80000011600 */
[----:B------:R-:W-:-:S05]  /*1a600*/  LOP3.LUT R0, R0, 0x3, RZ, 0xc0, !PT ;  /* 0x0000000300007812 */ /* 0x000fca00078ec0ff */
[----:B------:R0:W2:Y:S02]  /*1a610*/  SHFL.IDX PT, R14, R0, RZ, 0x1f ;  /* 0x00001fff000e7589 */ /* 0x0000a400000e0000 */
.L_x_5636:
[----:B--2---:R-:W-:-:S13]  /*1a620*/  ISETP.NE.AND P0, PT, R14, RZ, PT ;  /* 0x000000ff0e00720c */ /* 0x004fda0003f05270 */
[----:B------:R-:W-:Y:S05]  /*1a630*/  @P0 BRA `(.L_x_5168) ;  /* 0x0000000000880947 */ /* 0x000fea0003800000 */
[----:B------:R-:W-:-:S03]  /*1a640*/  UMOV UR4, 0xffffffff ;  /* 0xffffffff00047882 */ /* 0x000fc60000000000 */
[----:B------:R-:W-:Y:S05]  /*1a650*/  BRA.DIV UR4, `(.L_x_5440) ;  /* 0x0000005604087947 */ /* 0x000fea000b800000 */
[----:B------:R-:W-:-:S13]  /*1a660*/  ELECT P6, URZ, PT ;  /* 0x00000000003f782f */ /* 0x000fda00038c0000 */
.L_x_5639:
[----:B------:R-:W-:Y:S05]  /*1a670*/  @!P6 BRA `(.L_x_5168) ;  /* 0x000000000078e947 */ /* 0x000fea0003800000 */
[----:B0-----:R-:W2:Y:S02]  /*1a680*/  LDL.LU R0, [R1] ;  /* 0x0000000001007983 */ /* 0x001ea40000300800 */
[----:B--2---:R-:W-:-:S04]  /*1a690*/  LOP3.LUT R0, R0, 0x2, RZ, 0xfc, !PT ;  /* 0x0000000200007812 */ /* 0x004fc800078efcff */
[----:B------:R-:W-:-:S13]  /*1a6a0*/  ISETP.NE.AND P0, PT, R0, 0x3, PT ;  /* 0x000000030000780c */ /* 0x000fda0003f05270 */
[----:B------:R-:W-:Y:S05]  /*1a6b0*/  @!P0 BRA `(.L_x_5441) ;  /* 0x0000000000048947 */ /* 0x000fea0003800000 */
[----:B------:R-:W-:Y:S01]  /*1a6c0*/  BPT.TRAP 0x1 ;  /* 0x000000040000795c */ /* 0x000fe20000300000 */
.L_x_5441:
[C---:B------:R-:W-:Y:S01]  /*1a6d0*/  IMAD R5, R25.reuse, 0x8, R4 ;  /* 0x0000000819057824 */ /* 0x040fe200078e0204 */
[----:B------:R-:W-:Y:S01]  /*1a6e0*/  SHF.L.U32 R0, R26, 0x1f, RZ ;  /* 0x0000001f1a007819 */ /* 0x000fe200000006ff */
[----:B------:R-:W-:-:S03]  /*1a6f0*/  VIADD R25, R25, 0x1 ;  /* 0x0000000119197836 */ /* 0x000fc60000000000 */
[----:B------:R-:W0:Y:S02]  /*1a700*/  SYNCS.PHASECHK.TRANS64.TRYWAIT P1, [R5+URZ+0x22840], R0 ;  /* 0x02284000050075a7 */ /* 0x000e24000802017f */
[----:B------:R-:W-:-:S04]  /*1a710*/  ISETP.NE.AND P2, PT, R25, 0x2, PT ;  /* 0x000000021900780c */ /* 0x000fc80003f45270 */
[----:B------:R-:W-:Y:S01]  /*1a720*/  SEL R3, RZ, 0x1, P2 ;  /* 0x00000001ff037807 */ /* 0x000fe20001000000 */
[----:B0-----:R-:W-:Y:S08]  /*1a730*/  @!P1 BRA `(.L_x_5442) ;  /* 0x0000005000f09947 */ /* 0x001ff00003800000 */
.L_x_5640:
[----:B------:R-:W-:Y:S02]  /*1a740*/  SEL R25, R25, RZ, P2 ;  /* 0x000000ff19197207 */ /* 0x000fe40001000000 */
[----:B------:R-:W-:Y:S01]  /*1a750*/  LOP3.LUT R2, R26, R3, RZ, 0x3c, !PT ;  /* 0x000000031a027212 */ /* 0x000fe200078e3cff */
[----:B------:R-:W-:Y:S06]  /*1a760*/  @!P0 BRA `(.L_x_5443) ;  /* 0x0000000000048947 */ /* 0x000fec0003800000 */
[----:B------:R-:W-:Y:S01]  /*1a770*/  BPT.TRAP 0x1 ;  /* 0x000000040000795c */ /* 0x000fe20000300000 */
.L_x_5443:
[----:B------:R-:W-:Y:S01]  /*1a780*/  IMAD R25, R25, 0x8, R4 ;  /* 0x0000000819197824 */ /* 0x000fe200078e0204 */
[----:B------:R-:W-:-:S04]  /*1a790*/  SHF.L.U32 R2, R2, 0x1f, RZ ;  /* 0x0000001f02027819 */ /* 0x000fc800000006ff */
[----:B------:R-:W2:Y:S02]  /*1a7a0*/  SYNCS.PHASECHK.TRANS64.TRYWAIT P1, [R25+URZ+0x22840], R2 ;  /* 0x02284002190075a7 */ /* 0x000ea4000802017f */
[----:B--2---:R-:W-:Y:S05]  /*1a7b0*/  @!P1 BRA `(.L_x_5444) ;  /* 0x0000005000e49947 */ /* 0x004fea0003800000 */
.L_x_5641:
[----:B------:R-:W-:Y:S05]  /*1a7c0*/  @!P0 BRA `(.L_x_5445) ;  /* 0x0000000000048947 */ /* 0x000fea0003800000 */
[----:B------:R-:W-:Y:S01]  /*1a7d0*/  BPT.TRAP 0x1 ;  /* 0x000000040000795c */ /* 0x000fe20000300000 */
.L_x_5445:
[----:B------:R-:W3:Y:S02]  /*1a7e0*/  SYNCS.PHASECHK.TRANS64.TRYWAIT P1, [R5+URZ+0x22860], R0 ;  /* 0x02286000050075a7 */ /* 0x000ee4000802017f */
[----:B---3--:R-:W-:Y:S05]  /*1a7f0*/  @!P1 BRA `(.L_x_5446) ;  /* 0x0000005000e89947 */ /* 0x008fea0003800000 */
.L_x_5642:
[----:B------:R-:W-:Y:S05]  /*1a800*/  @!P0 BRA `(.L_x_5447) ;  /* 0x0000000000048947 */ /* 0x000fea0003800000 */
[----:B------:R-:W-:Y:S01]  /*1a810*/  BPT.TRAP 0x1 ;  /* 0x000000040000795c */ /* 0x000fe20000300000 */
.L_x_5447:
[----:B------:R0:W0:Y:S02]  /*1a820*/  SYNCS.PHASECHK.TRANS64.TRYWAIT P0, [R25+URZ+0x22860], R2 ;  /* 0x02286002190075a7 */ /* 0x000024000800017f */
[----:B0-----:R-:W-:Y:S05]  /*1a830*/  @!P0 NANOSLEEP.SYNCS 0x989680 ;  /* 0x009896800000895d */ /* 0x001fea0003900000 */
[----:B------:R-:W0:Y:S02]  /*1a840*/  @!P0 SYNCS.PHASECHK.TRANS64 P0, [R25+URZ+0x22860], R2 ;  /* 0x02286002190085a7 */ /* 0x000e24000800007f */
[----:B0-----:R-:W-:Y:S05]  /*1a850*/  @!P0 BRA `(.L_x_5447) ;  /* 0xfffffffc00f08947 */ /* 0x001fea000383ffff */
.L_x_5168:
[----:B------:R-:W-:Y:S05]  /*1a860*/  BSYNC B9 ;  /* 0x0000000000097941 */ /* 0x000fea0003800000 */
.L_x_5165:
[----:B------:R-:W-:Y:S05]  /*1a870*/  EXIT ;  /* 0x000000000000794d */ /* 0x000fea0003800000 */
.L_x_5186:
[----:B0-----:R0:W1:Y:S02]  /*1a880*/  SYNCS.PHASECHK.TRANS64.TRYWAIT P5, [R86+URZ+0x22890], R99 ;  /* 0x02289063560075a7 */ /* 0x00106400080a017f */
[----:B-1----:R-:W-:Y:S05]  /*1a890*/  @!P5 NANOSLEEP.SYNCS 0x989680 ;  /* 0x009896800000d95d */ /* 0x002fea0003900000 */
[----:B------:R-:W1:Y:S02]  /*1a8a0*/  @!P5 SYNCS.PHASECHK.TRANS64 P5, [R86+URZ+0x22890], R99 ;  /* 0x022890635600d5a7 */ /* 0x000e6400080a007f */
[----:B-1----:R-:W-:Y:S05]  /*1a8b0*/  @!P5 BRA `(.L_x_5186) ;  /* 0xfffffffc00f0d947 */ /* 0x002fea000383ffff */
[----:B------:R-:W-:Y:S05]  /*1a8c0*/  BRA `(.L_x_5448) ;  /* 0xfffffe8400547947 */ /* 0x000fea000383ffff */
.L_x_5187:
        /* <DEDUP_REMOVED lines=8> */
.L_x_5450:
[----:B------:R-:W-:Y:S05]  /*1a950*/  BSYNC B1 ;  /* 0x0000000000017941 */ /* 0x000fea0003800000 */
.L_x_5449:
        /* <DEDUP_REMOVED lines=8> */
.L_x_5451:
[----:B------:R-:W-:Y:S05]  /*1a9e0*/  BRA `(.L_x_5452) ;  /* 0xfffffe8400207947 */ /* 0x000fea000383ffff */
.L_x_5196:
[----:B------:R-:W-:Y:S01]  /*1a9f0*/  BSSY B1, `(.L_x_5453) ;  /* 0x0000008000017945 */ /* 0x000fe20003800000 */
[----:B0---4-:R-:W-:Y:S02]  /*1aa00*/  IMAD.MOV.U32 R13, RZ, RZ, R101 ;  /* 0x000000ffff0d7224 */ /* 0x011fe400078e0065 */
[----:B------:R-:W-:Y:S02]  /*1aa10*/  IMAD.MOV.U32 R12, RZ, RZ, 0x1 ;  /* 0x00000001ff0c7424 */ /* 0x000fe400078e00ff */
[----:B------:R-:W-:Y:S02]  /*1aa20*/  IMAD.MOV.U32 R11, RZ, RZ, 0x1c1f ;  /* 0x00001c1fff0b7424 */ /* 0x000fe400078e00ff */
[----:B------:R-:W-:-:S07]  /*1aa30*/  IMAD.MOV.U32 R15, RZ, RZ, -0x1 ;  /* 0xffffffffff0f7424 */ /* 0x000fce00078e00ff */
[----:B-123--:R-:W-:Y:S05]  /*1aa40*/  WARPSYNC.COLLECTIVE R15, `(.L_x_5454) ;  /* 0x000000000f087348 */ /* 0x00efea0003c00000 */
[----:B---3--:R0:W3:Y:S02]  /*1aa50*/  SHFL.IDX P6, R14, R13, R12, R11 ;  /* 0x0000000c0d0e7389 */ /* 0x0080e400000c000b */
[----:B0123--:R-:W-:Y:S01]  /*1aa60*/  ENDCOLLECTIVE ;  /* 0x000000000000791b */ /* 0x00ffe20003800000 */
.L_x_5454:
[----:B------:R-:W-:Y:S05]  /*1aa70*/  BSYNC B1 ;  /* 0x0000000000017941 */ /* 0x000fea0003800000 */
.L_x_5453:
        /* <DEDUP_REMOVED lines=8> */
.L_x_5455:
[----:B------:R-:W-:Y:S05]  /*1ab00*/  BRA `(.L_x_5456) ;  /* 0xfffffe8800b87947 */ /* 0x000fea000383ffff */
.L_x_5206:
[----:B-1----:R1:W2:Y:S02]  /*1ab10*/  SYNCS.PHASECHK.TRANS64.TRYWAIT P4, [R86+URZ+0x22890], R99 ;  /* 0x02289063560075a7 */ /* 0x0022a4000808017f */
[----:B--2---:R-:W-:Y:S05]  /*1ab20*/  @!P4 NANOSLEEP.SYNCS 0x989680 ;  /* 0x009896800000c95d */ /* 0x004fea0003900000 */
[----:B------:R-:W2:Y:S02]  /*1ab30*/  @!P4 SYNCS.PHASECHK.TRANS64 P4, [R86+URZ+0x22890], R99 ;  /* 0x022890635600c5a7 */ /* 0x000ea4000808007f */
[----:B--2---:R-:W-:Y:S05]  /*1ab40*/  @!P4 BRA `(.L_x_5206) ;  /* 0xfffffffc00f0c947 */ /* 0x004fea000383ffff */
[----:B------:R-:W-:Y:S05]  /*1ab50*/  BRA `(.L_x_5457) ;  /* 0xfffffe9400ac7947 */ /* 0x000fea000383ffff */
.L_x_5207:
        /* <DEDUP_REMOVED lines=8> */
.L_x_5459:
[----:B------:R-:W-:Y:S05]  /*1abe0*/  BSYNC B1 ;  /* 0x0000000000017941 */ /* 0x000fea0003800000 */
.L_x_5458:
[----:B------:R-:W-:Y:S01]  /*1abf0*/  IMAD.MOV.U32 R13, RZ, RZ, R100 ;  /* 0x000000ffff0d7224 */ /* 0x000fe200078e0064 */
[----:B------:R-:W-:Y:S01]  /*1ac00*/  MOV R12, RZ ;  /* 0x000000ff000c7202 */ /* 0x000fe20000000f00 */
[----:B------:R-:W-:Y:S02]  /*1ac10*/  IMAD.MOV.U32 R11, RZ, RZ, 0x1c1f ;  /* 0x00001c1fff0b7424 */ /* 0x000fe400078e00ff */
[----:B------:R-:W-:Y:S02]  /*1ac20*/  IMAD.MOV.U32 R15, RZ, RZ, -0x1 ;  /* 0xffffffffff0f7424 */ /* 0x000fe400078e00ff */
[----:B------:R-:W-:-:S07]  /*1ac30*/  IMAD.MOV.U32 R93, RZ, RZ, R14 ;  /* 0x000000ffff5d7224 */ /* 0x000fce00078e000e */
[----:B------:R-:W-:Y:S05]  /*1ac40*/  WARPSYNC.COLLECTIVE R15, `(.L_x_5460) ;  /* 0x000000000f087348 */ /* 0x000fea0003c00000 */
[----:B------:R0:W1:Y:S02]  /*1ac50*/  SHFL.IDX P6, R14, R13, R12, R11 ;  /* 0x0000000c0d0e7389 */ /* 0x00006400000c000b */
[----:B01----:R-:W-:Y:S01]  /*1ac60*/  ENDCOLLECTIVE ;  /* 0x000000000000791b */ /* 0x003fe20003800000 */
.L_x_5460:
[----:B------:R-:W-:Y:S01]  /*1ac70*/  IMAD.MOV.U32 R92, RZ, RZ, R14 ;  /* 0x000000ffff5c7224 */ /* 0x000fe200078e000e */
[----:B------:R-:W-:Y:S06]  /*1ac80*/  BRA `(.L_x_5461) ;  /* 0xfffffe9400787947 */ /* 0x000fec000383ffff */
.L_x_5212:
        /* <DEDUP_REMOVED lines=8> */
.L_x_5463:
[----:B------:R-:W-:Y:S05]  /*1ad10*/  BSYNC B1 ;  /* 0x0000000000017941 */ /* 0x000fea0003800000 */
.L_x_5462:
        /* <DEDUP_REMOVED lines=8> */
.L_x_5464:
[----:B------:R-:W-:Y:S01]  /*1ada0*/  IMAD.MOV.U32 R100, RZ, RZ, R14 ;  /* 0x000000ffff647224 */ /* 0x000fe200078e000e */
[----:B------:R-:W-:Y:S06]  /*1adb0*/  BRA `(.L_x_5465) ;  /* 0xfffffe9c00287947 */ /* 0x000fec000383ffff */
.L_x_5217:
[----:B0-----:R0:W1:Y:S02]  /*1adc0*/  SYNCS.PHASECHK.TRANS64.TRYWAIT P2, [R86+URZ+0x22890], R99 ;  /* 0x02289063560075a7 */ /* 0x001064000804017f */
[----:B-1----:R-:W-:Y:S05]  /*1add0*/  @!P2 NANOSLEEP.SYNCS 0x989680 ;  /* 0x009896800000a95d */ /* 0x002fea0003900000 */
[----:B------:R-:W1:Y:S02]  /*1ade0*/  @!P2 SYNCS.PHASECHK.TRANS64 P2, [R86+URZ+0x22890], R99 ;  /* 0x022890635600a5a7 */ /* 0x000e64000804007f */
[----:B-1----:R-:W-:Y:S05]  /*1adf0*/  @!P2 BRA `(.L_x_5217) ;  /* 0xfffffffc00f0a947 */ /* 0x002fea000383ffff */
[----:B------:R-:W-:Y:S05]  /*1ae00*/  BRA `(.L_x_5466) ;  /* 0xfffffea4003c7947 */ /* 0x000fea000383ffff */
.L_x_5218:
        /* <DEDUP_REMOVED lines=8> */
.L_x_5468:
[----:B------:R-:W-:Y:S05]  /*1ae90*/  BSYNC B1 ;  /* 0x0000000000017941 */ /* 0x000fea0003800000 */
.L_x_5467:
        /* <DEDUP_REMOVED lines=8> */
.L_x_5469:
[----:B------:R-:W-:Y:S01]  /*1af20*/  IMAD.MOV.U32 R37, RZ, RZ, R14 ;  /* 0x000000ffff257224 */ /* 0x000fe200078e000e */
[----:B------:R-:W-:Y:S06]  /*1af30*/  BRA `(.L_x_5470) ;  /* 0xfffffea400607947 */ /* 0x000fec000383ffff */
.L_x_5221:
        /* <DEDUP_REMOVED lines=8> */
.L_x_5472:
[----:B------:R-:W-:Y:S05]  /*1afc0*/  BSYNC B1 ;  /* 0x0000000000017941 */ /* 0x000fea0003800000 */
.L_x_5471:
        /* <DEDUP_REMOVED lines=8> */
.L_x_5473:
[----:B------:R-:W-:Y:S01]  /*1b050*/  IMAD.MOV.U32 R37, RZ, RZ, R14 ;  /* 0x000000ffff257224 */ /* 0x000fe200078e000e */
[----:B------:R-:W-:Y:S06]  /*1b060*/  BRA `(.L_x_5474) ;  /* 0xfffffea4005c7947 */ /* 0x000fec000383ffff */
.L_x_5225:
[----:B---3--:R3:W4:Y:S02]  /*1b070*/  SYNCS.PHASECHK.TRANS64.TRYWAIT P3, [R86+URZ+0x228b0], R99 ;  /* 0x0228b063560075a7 */ /* 0x008724000806017f */
[----:B----4-:R-:W-:Y:S05]  /*1b080*/  @!P3 NANOSLEEP.SYNCS 0x989680 ;  /* 0x009896800000b95d */ /* 0x010fea0003900000 */
[----:B------:R-:W4:Y:S02]  /*1b090*/  @!P3 SYNCS.PHASECHK.TRANS64 P3, [R86+URZ+0x228b0], R99 ;  /* 0x0228b0635600b5a7 */ /* 0x000f24000806007f */
[----:B----4-:R-:W-:Y:S05]  /*1b0a0*/  @!P3 BRA `(.L_x_5225) ;  /* 0xfffffffc00f0b947 */ /* 0x010fea000383ffff */
[----:B------:R-:W-:Y:S05]  /*1b0b0*/  BRA `(.L_x_5475) ;  /* 0xfffffea400d47947 */ /* 0x000fea000383ffff */
.L_x_5233:
        /* <DEDUP_REMOVED lines=13> */
.L_x_5477:
[----:B------:R-:W-:Y:S05]  /*1b190*/  BSYNC B0 ;  /* 0x0000000000007941 */ /* 0x000fea0003800000 */
.L_x_5476:
[----:B------:R-:W-:Y:S05]  /*1b1a0*/  BRA `(.L_x_5478) ;  /* 0xfffffeb400447947 */ /* 0x000fea000383ffff */
.L_x_5245:
        /* <DEDUP_REMOVED lines=8> */
.L_x_5480:
[----:B------:R-:W-:Y:S05]  /*1b230*/  BSYNC B1 ;  /* 0x0000000000017941 */ /* 0x000fea0003800000 */
.L_x_5479:
        /* <DEDUP_REMOVED lines=8> */
.L_x_5481:
[----:B------:R-:W-:Y:S02]  /*1b2c0*/  IMAD.MOV.U32 R13, RZ, RZ, R8 ;  /* 0x000000ffff0d7224 */ /* 0x000fe400078e0008 */
[----:B------:R-:W-:-:S07]  /*1b2d0*/  IMAD.MOV.U32 R0, RZ, RZ, R14 ;  /* 0x000000ffff007224 */ /* 0x000fce00078e000e */
[----:B------:R-:W-:Y:S05]  /*1b2e0*/  WARPSYNC.COLLECTIVE R15, `(.L_x_5482) ;  /* 0x000000000f087348 */ /* 0x000fea0003c00000 */
[----:B------:R0:W1:Y:S02]  /*1b2f0*/  SHFL.IDX P6, R14, R13, R12, R11 ;  /* 0x0000000c0d0e7389 */ /* 0x00006400000c000b */
[----:B01----:R-:W-:Y:S01]  /*1b300*/  ENDCOLLECTIVE ;  /* 0x000000000000791b */ /* 0x003fe20003800000 */
.L_x_5482:
[----:B------:R-:W-:Y:S02]  /*1b310*/  IMAD.MOV.U32 R13, RZ, RZ, R7 ;  /* 0x000000ffff0d7224 */ /* 0x000fe400078e0007 */
[----:B------:R-:W-:-:S07]  /*1b320*/  IMAD.MOV.U32 R5, RZ, RZ, R14 ;  /* 0x000000ffff057224 */ /* 0x000fce00078e000e */
[----:B------:R-:W-:Y:S05]  /*1b330*/  WARPSYNC.COLLECTIVE R15, `(.L_x_5483) ;  /* 0x000000000f087348 */ /* 0x000fea0003c00000 */
[----:B------:R0:W1:Y:S02]  /*1b340*/  SHFL.IDX P6, R14, R13, R12, R11 ;  /* 0x0000000c0d0e7389 */ /* 0x00006400000c000b */
[----:B01----:R-:W-:Y:S01]  /*1b350*/  ENDCOLLECTIVE ;  /* 0x000000000000791b */ /* 0x003fe20003800000 */
.L_x_5483:
[----:B------:R-:W-:Y:S05]  /*1b360*/  BRA `(.L_x_5484) ;  /* 0xfffffeb800bc7947 */ /* 0x000fea000383ffff */
.L_x_5248:
        /* <DEDUP_REMOVED lines=8> */
.L_x_5486:
[----:B------:R-:W-:Y:S05]  /*1b3f0*/  BSYNC B1 ;  /* 0x0000000000017941 */ /* 0x000fea0003800000 */
.L_x_5485:
        /* <DEDUP_REMOVED lines=8> */
.L_x_5487:
[----:B------:R-:W-:Y:S02]  /*1b480*/  IMAD.MOV.U32 R13, RZ, RZ, R8 ;  /* 0x000000ffff0d7224 */ /* 0x000fe400078e0008 */
[----:B------:R-:W-:-:S07]  /*1b490*/  IMAD.MOV.U32 R0, RZ, RZ, R14 ;  /* 0x000000ffff007224 */ /* 0x000fce00078e000e */
[----:B------:R-:W-:Y:S05]  /*1b4a0*/  WARPSYNC.COLLECTIVE R15, `(.L_x_5488) ;  /* 0x000000000f087348 */ /* 0x000fea0003c00000 */
[----:B------:R0:W1:Y:S02]  /*1b4b0*/  SHFL.IDX P6, R14, R13, R12, R11 ;  /* 0x0000000c0d0e7389 */ /* 0x00006400000c000b */
[----:B01----:R-:W-:Y:S01]  /*1b4c0*/  ENDCOLLECTIVE ;  /* 0x000000000000791b */ /* 0x003fe20003800000 */
.L_x_5488:
[----:B------:R-:W-:Y:S02]  /*1b4d0*/  IMAD.MOV.U32 R13, RZ, RZ, R7 ;  /* 0x000000ffff0d7224 */ /* 0x000fe400078e0007 */
[----:B------:R-:W-:-:S07]  /*1b4e0*/  IMAD.MOV.U32 R5, RZ, RZ, R14 ;  /* 0x000000ffff057224 */ /* 0x000fce00078e000e */
[----:B------:R-:W-:Y:S05]  /*1b4f0*/  WARPSYNC.COLLECTIVE R15, `(.L_x_5489) ;  /* 0x000000000f087348 */ /* 0x000fea0003c00000 */
[----:B------:R0:W1:Y:S02]  /*1b500*/  SHFL.IDX P6, R14, R13, R12, R11 ;  /* 0x0000000c0d0e7389 */ /* 0x00006400000c000b */
[----:B01----:R-:W-:Y:S01]  /*1b510*/  ENDCOLLECTIVE ;  /* 0x000000000000791b */ /* 0x003fe20003800000 */
.L_x_5489:
[----:B------:R-:W-:Y:S05]  /*1b520*/  BRA `(.L_x_5490) ;  /* 0xfffffebc00207947 */ /* 0x000fea000383ffff */
.L_x_5252:
[----:B0-----:R0:W1:Y:S02]  /*1b530*/  SYNCS.PHASECHK.TRANS64.TRYWAIT P0, [R19+URZ+0x22800], R32 ;  /* 0x02280020130075a7 */ /* 0x001064000800017f */
[----:B-1----:R-:W-:Y:S05]  /*1b540*/  @!P0 NANOSLEEP.SYNCS 0x989680 ;  /* 0x009896800000895d */ /* 0x002fea0003900000 */
[----:B------:R-:W1:Y:S02]  /*1b550*/  @!P0 SYNCS.PHASECHK.TRANS64 P0, [R19+URZ+0x22800], R32 ;  /* 0x02280020130085a7 */ /* 0x000e64000800007f */
[----:B-1----:R-:W-:Y:S05]  /*1b560*/  @!P0 BRA `(.L_x_5252) ;  /* 0xfffffffc00f08947 */ /* 0x002fea000383ffff */
[----:B------:R-:W-:Y:S05]  /*1b570*/  BRA `(.L_x_5491) ;  /* 0xfffffec000287947 */ /* 0x000fea000383ffff */
.L_x_5260:
        /* <DEDUP_REMOVED lines=9> */
.L_x_5493:
[----:B------:R-:W-:Y:S05]  /*1b610*/  BSYNC B1 ;  /* 0x0000000000017941 */ /* 0x000fea0003800000 */
.L_x_5492:
        /* <DEDUP_REMOVED lines=10> */
.L_x_5494:
        /* <DEDUP_REMOVED lines=8> */
.L_x_5495:
[----:B------:R-:W-:-:S05]  /*1b740*/  @!P1 IADD3 R6, P2, R3, R5, RZ ;  /* 0x0000000503069210 */ /* 0x000fca0007f5e0ff */
[----:B------:R-:W-:Y:S02]  /*1b750*/  @!P1 IMAD.X R7, R0, 0x1, R21, P2 ;  /* 0x0000000100079824 */ /* 0x000fe400010e0615 */
[----:B------:R-:W-:Y:S02]  /*1b760*/  IMAD.MOV.U32 R13, RZ, RZ, R27 ;  /* 0x000000ffff0d7224 */ /* 0x000fe400078e001b */
[----:B------:R-:W-:-:S07]  /*1b770*/  IMAD.MOV.U32 R4, RZ, RZ, R14 ;  /* 0x000000ffff047224 */ /* 0x000fce00078e000e */
[----:B------:R-:W-:Y:S05]  /*1b780*/  WARPSYNC.COLLECTIVE R15, `(.L_x_5496) ;  /* 0x000000000f087348 */ /* 0x000fea0003c00000 */
[----:B------:R0:W1:Y:S02]  /*1b790*/  SHFL.IDX P6, R14, R13, R12, R11 ;  /* 0x0000000c0d0e7389 */ /* 0x00006400000c000b */
[----:B01----:R-:W-:Y:S01]  /*1b7a0*/  ENDCOLLECTIVE ;  /* 0x000000000000791b */ /* 0x003fe20003800000 */
.L_x_5496:
        /* <DEDUP_REMOVED lines=9> */
[----:B------:R-:W-:Y:S02]  /*1b840*/  CS2R R28, SRZ ;  /* 0x00000000001c7805 */ /* 0x000fe4000001ff00 */
[----:B------:R-:W-:Y:S01]  /*1b850*/  CS2R R20, SRZ ;  /* 0x0000000000147805 */ /* 0x000fe2000001ff00 */
[----:B0-----:R-:W-:Y:S02]  /*1b860*/  IMAD.MOV.U32 R15, RZ, RZ, -0x1 ;  /* 0xffffffffff0f7424 */ /* 0x001fe400078e00ff */
[----:B--2---:R-:W-:-:S02]  /*1b870*/  @!P1 IMAD.MOV.U32 R37, RZ, RZ, R11 ;  /* 0x000000ffff259224 */ /* 0x004fc400078e000b */
[----:B------:R-:W-:Y:S02]  /*1b880*/  IMAD.MOV.U32 R11, RZ, RZ, 0x1c1f ;  /* 0x00001c1fff0b7424 */ /* 0x000fe400078e00ff */
[----:B------:R-:W-:Y:S02]  /*1b890*/  @!P1 IMAD.MOV.U32 R38, RZ, RZ, R8 ;  /* 0x000000ffff269224 */ /* 0x000fe400078e0008 */
[----:B------:R-:W-:-:S07]  /*1b8a0*/  @!P1 IMAD.MOV.U32 R39, RZ, RZ, R9 ;  /* 0x000000ffff279224 */ /* 0x000fce00078e0009 */
[----:B-----5:R-:W-:Y:S05]  /*1b8b0*/  WARPSYNC.COLLECTIVE R15, `(.L_x_5497) ;  /* 0x000000000f087348 */ /* 0x020fea0003c00000 */
[----:B------:R0:W1:Y:S02]  /*1b8c0*/  SHFL.IDX P6, R14, R13, R12, R11 ;  /* 0x0000000c0d0e7389 */ /* 0x00006400000c000b */
[----:B01---5:R-:W-:Y:S01]  /*1b8d0*/  ENDCOLLECTIVE ;  /* 0x000000000000791b */ /* 0x023fe20003800000 */
.L_x_5497:
[----:B------:R-:W-:Y:S02]  /*1b8e0*/  IMAD.MOV.U32 R0, RZ, RZ, R38 ;  /* 0x000000ffff007224 */ /* 0x000fe400078e0026 */
[----:B------:R-:W-:Y:S02]  /*1b8f0*/  IMAD.MOV.U32 R3, RZ, RZ, R39 ;  /* 0x000000ffff037224 */ /* 0x000fe400078e0027 */
[----:B------:R-:W-:Y:S01]  /*1b900*/  @!P1 IMAD.MOV.U32 R36, RZ, RZ, R10 ;  /* 0x000000ffff249224 */ /* 0x000fe200078e000a */
[----:B------:R-:W-:Y:S01]  /*1b910*/  PRMT R32, R32, 0x5410, R0 ;  /* 0x0000541020207816 */ /* 0x000fe20000000000 */
[----:B------:R-:W-:Y:S01]  /*1b920*/  IMAD.MOV.U32 R9, RZ, RZ, R37 ;  /* 0x000000ffff097224 */ /* 0x000fe200078e0025 */
[----:B------:R-:W-:Y:S01]  /*1b930*/  PRMT R45, R45, 0x5410, R3 ;  /* 0x000054102d2d7816 */ /* 0x000fe20000000003 */
[----:B------:R-:W-:-:S03]  /*1b940*/  IMAD.MOV.U32 R8, RZ, RZ, R36 ;  /* 0x000000ffff087224 */ /* 0x000fc600078e0024 */
[----:B------:R-:W-:Y:S01]  /*1b950*/  PRMT R32, R9, 0x7610, R32 ;  /* 0x0000761009207816 */ /* 0x000fe20000000020 */
[----:B------:R-:W-:Y:S01]  /*1b960*/  IMAD.MOV.U32 R13, RZ, RZ, R25 ;  /* 0x000000ffff0d7224 */ /* 0x000fe200078e0019 */
        /* <DEDUP_REMOVED lines=9> */
.L_x_5498:
[----:B------:R-:W-:Y:S02]  /*1ba00*/  IMAD.MOV.U32 R4, RZ, RZ, R28 ;  /* 0x000000ffff047224 */ /* 0x000fe400078e001c */
[----:B------:R-:W-:Y:S02]  /*1ba10*/  IMAD.MOV.U32 R5, RZ, RZ, R29 ;  /* 0x000000ffff057224 */ /* 0x000fe400078e001d */
[----:B------:R-:W-:Y:S02]  /*1ba20*/  IMAD.MOV.U32 R6, RZ, RZ, R20 ;  /* 0x000000ffff067224 */ /* 0x000fe400078e0014 */
[----:B------:R-:W-:Y:S01]  /*1ba30*/  IMAD.MOV.U32 R7, RZ, RZ, R21 ;  /* 0x000000ffff077224 */ /* 0x000fe200078e0015 */
[----:B------:R-:W-:Y:S02]  /*1ba40*/  PRMT R31, R31, 0x5410, R5 ;  /* 0x000054101f1f7816 */ /* 0x000fe40000000005 */
[----:B------:R-:W-:Y:S02]  /*1ba50*/  PRMT R44, R4, 0x5410, R6 ;  /* 0x00005410042c7816 */ /* 0x000fe40000000006 */
[----:B------:R-:W-:-:S02]  /*1ba60*/  CS2R R4, SRZ ;  /* 0x0000000000047805 */ /* 0x000fc4000001ff00 */
[----:B------:R-:W-:Y:S01]  /*1ba70*/  PRMT R45, R7, 0x7610, R45 ;  /* 0x00007610072d7816 */ /* 0x000fe2000000002d */
[----:B------:R-:W-:Y:S02]  /*1ba80*/  IMAD.MOV.U32 R13, RZ, RZ, R24 ;  /* 0x000000ffff0d7224 */ /* 0x000fe400078e0018 */
[----:B------:R-:W-:-:S07]  /*1ba90*/  IMAD.MOV.U32 R3, RZ, RZ, R14 ;  /* 0x000000ffff037224 */ /* 0x000fce00078e000e */
[----:B------:R-:W-:Y:S05]  /*1baa0*/  WARPSYNC.COLLECTIVE R15, `(.L_x_5499) ;  /* 0x000000000f087348 */ /* 0x000fea0003c00000 */
[----:B------:R0:W1:Y:S02]  /*1bab0*/  SHFL.IDX P6, R14, R13, R12, R11 ;  /* 0x0000000c0d0e7389 */ /* 0x00006400000c000b */
[----:B01----:R-:W-:Y:S01]  /*1bac0*/  ENDCOLLECTIVE ;  /* 0x000000000000791b */ /* 0x003fe20003800000 */
.L_x_5499:
[----:B------:R-:W-:Y:S02]  /*1bad0*/  IMAD.MOV.U32 R13, RZ, RZ, R27 ;  /* 0x000000ffff0d7224 */ /* 0x000fe400078e001b */
[----:B------:R-:W-:-:S07]  /*1bae0*/  IMAD.MOV.U32 R24, RZ, RZ, R14 ;  /* 0x000000ffff187224 */ /* 0x000fce00078e000e */
[----:B------:R-:W-:Y:S05]  /*1baf0*/  WARPSYNC.COLLECTIVE R15, `(.L_x_5500) ;  /* 0x000000000f087348 */ /* 0x000fea0003c00000 */
[----:B------:R0:W1:Y:S02]  /*1bb00*/  SHFL.IDX P6, R14, R13, R12, R11 ;  /* 0x0000000c0d0e7389 */ /* 0x00006400000c000b */
[----:B01----:R-:W-:Y:S01]  /*1bb10*/  ENDCOLLECTIVE ;  /* 0x000000000000791b */ /* 0x003fe20003800000 */
.L_x_5500:
[----:B------:R-:W-:Y:S05]  /*1bb20*/  BRA `(.L_x_5501) ;  /* 0xfffffecc00507947 */ /* 0x000fea000383ffff */
.L_x_5264:
[----:B0-----:R0:W1:Y:S02]  /*1bb30*/  SYNCS.PHASECHK.TRANS64.TRYWAIT P1, [R19+URZ+0x22800], R12 ;  /* 0x0228000c130075a7 */ /* 0x001064000802017f */
[----:B-1----:R-:W-:Y:S05]  /*1bb40*/  @!P1 NANOSLEEP.SYNCS 0x989680 ;  /* 0x009896800000995d */ /* 0x002fea0003900000 */
[----:B------:R-:W1:Y:S02]  /*1bb50*/  @!P1 SYNCS.PHASECHK.TRANS64 P1, [R19+URZ+0x22800], R12 ;  /* 0x0228000c130095a7 */ /* 0x000e64000802007f */
[----:B-1----:R-:W-:Y:S05]  /*1bb60*/  @!P1 BRA `(.L_x_5264) ;  /* 0xfffffffc00f09947 */ /* 0x002fea000383ffff */
[----:B------:R-:W-:Y:S05]  /*1bb70*/  BRA `(.L_x_5502) ;  /* 0xfffffecc00ec7947 */ /* 0x000fea000383ffff */
.L_x_5270:
[----:B--2---:R2:W3:Y:S02]  /*1bb80*/  SYNCS.PHASECHK.TRANS64.TRYWAIT P1, [R9+URZ+0x22830], R72 ;  /* 0x02283048090075a7 */ /* 0x0044e4000802017f */
[----:B---3--:R-:W-:Y:S05]  /*1bb90*/  @!P1 NANOSLEEP.SYNCS 0x989680 ;  /* 0x009896800000995d */ /* 0x008fea0003900000 */
[----:B------:R-:W3:Y:S02]  /*1bba0*/  @!P1 SYNCS.PHASECHK.TRANS64 P1, [R9+URZ+0x22830], R72 ;  /* 0x02283048090095a7 */ /* 0x000ee4000802007f */
[----:B---3--:R-:W-:Y:S05]  /*1bbb0*/  @!P1 BRA `(.L_x_5270) ;  /* 0xfffffffc00f09947 */ /* 0x008fea000383ffff */
[----:B------:R-:W-:Y:S05]  /*1bbc0*/  BRA `(.L_x_5269) ;  /* 0xfffffedc00cc7947 */ /* 0x000fea000383ffff */
.L_x_5276:
[----:B-1----:R1:W2:Y:S02]  /*1bbd0*/  SYNCS.PHASECHK.TRANS64.TRYWAIT P1, [R9+URZ+0x22850], R72 ;  /* 0x02285048090075a7 */ /* 0x0022a4000802017f */
[----:B--2---:R-:W-:Y:S05]  /*1bbe0*/  @!P1 NANOSLEEP.SYNCS 0x989680 ;  /* 0x009896800000995d */ /* 0x004fea0003900000 */
[----:B------:R-:W2:Y:S02]  /*1bbf0*/  @!P1 SYNCS.PHASECHK.TRANS64 P1, [R9+URZ+0x22850], R72 ;  /* 0x02285048090095a7 */ /* 0x000ea4000802007f */
[----:B--2---:R-:W-:Y:S05]  /*1bc00*/  @!P1 BRA `(.L_x_5276) ;  /* 0xfffffffc00f09947 */ /* 0x004fea000383ffff */
[----:B------:R-:W-:Y:S05]  /*1bc10*/  BRA `(.L_x_5275) ;  /* 0xfffffef800107947 */ /* 0x000fea000383ffff */
.L_x_5282:
[----:B-1----:R1:W2:Y:S02]  /*1bc20*/  SYNCS.PHASECHK.TRANS64.TRYWAIT P1, [R14+URZ+0x22830], R15 ;  /* 0x0228300f0e0075a7 */ /* 0x0022a4000802017f */
[----:B--2---:R-:W-:Y:S05]  /*1bc30*/  @!P1 NANOSLEEP.SYNCS 0x989680 ;  /* 0x009896800000995d */ /* 0x004fea0003900000 */
[----:B------:R-:W2:Y:S02]  /*1bc40*/  @!P1 SYNCS.PHASECHK.TRANS64 P1, [R14+URZ+0x22830], R15 ;  /* 0x0228300f0e0095a7 */ /* 0x000ea4000802007f */
[----:B--2---:R-:W-:Y:S05]  /*1bc50*/  @!P1 BRA `(.L_x_5282) ;  /* 0xfffffffc00f09947 */ /* 0x004fea000383ffff */
[----:B------:R-:W-:Y:S05]  /*1bc60*/  BRA `(.L_x_5281) ;  /* 0xfffffefc00787947 */ /* 0x000fea000383ffff */
.L_x_5288:
[----:B-1----:R1:W2:Y:S02]  /*1bc70*/  SYNCS.PHASECHK.TRANS64.TRYWAIT P1, [R14+URZ+0x22850], R15 ;  /* 0x0228500f0e0075a7 */ /* 0x0022a4000802017f */
[----:B--2---:R-:W-:Y:S05]  /*1bc80*/  @!P1 NANOSLEEP.SYNCS 0x989680 ;  /* 0x009896800000995d */ /* 0x004fea0003900000 */
[----:B------:R-:W2:Y:S02]  /*1bc90*/  @!P1 SYNCS.PHASECHK.TRANS64 P1, [R14+URZ+0x22850], R15 ;  /* 0x0228500f0e0095a7 */ /* 0x000ea4000802007f */
[----:B--2---:R-:W-:Y:S05]  /*1bca0*/  @!P1 BRA `(.L_x_5288) ;  /* 0xfffffffc00f09947 */ /* 0x004fea000383ffff */
[----:B------:R-:W-:Y:S05]  /*1bcb0*/  BRA `(.L_x_5287) ;  /* 0xffffff1c00d87947 */ /* 0x000fea000383ffff */
.L_x_5295:
[----:B-1----:R1:W2:Y:S02]  /*1bcc0*/  SYNCS.PHASECHK.TRANS64.TRYWAIT P1, [R14+URZ+0x22830], R15 ;  /* 0x0228300f0e0075a7 */ /* 0x0022a4000802017f */
[----:B--2---:R-:W-:Y:S05]  /*1bcd0*/  @!P1 NANOSLEEP.SYNCS 0x989680 ;  /* 0x009896800000995d */ /* 0x004fea0003900000 */
[----:B------:R-:W2:Y:S02]  /*1bce0*/  @!P1 SYNCS.PHASECHK.TRANS64 P1, [R14+URZ+0x22830], R15 ;  /* 0x0228300f0e0095a7 */ /* 0x000ea4000802007f */
[----:B--2---:R-:W-:Y:S05]  /*1bcf0*/  @!P1 BRA `(.L_x_5295) ;  /* 0xfffffffc00f09947 */ /* 0x004fea000383ffff */
[----:B------:R-:W-:Y:S05]  /*1bd00*/  BRA `(.L_x_5294) ;  /* 0xffffff24001c7947 */ /* 0x000fea000383ffff */
.L_x_5301:
[----:B-1----:R1:W3:Y:S02]  /*1bd10*/  SYNCS.PHASECHK.TRANS64.TRYWAIT P1, [R14+URZ+0x22850], R15 ;  /* 0x0228500f0e0075a7 */ /* 0x0022e4000802017f */
[----:B---3--:R-:W-:Y:S05]  /*1bd20*/  @!P1 NANOSLEEP.SYNCS 0x989680 ;  /* 0x009896800000995d */ /* 0x008fea0003900000 */
[----:B------:R-:W3:Y:S02]  /*1bd30*/  @!P1 SYNCS.PHASECHK.TRANS64 P1, [R14+URZ+0x22850], R15 ;  /* 0x0228500f0e0095a7 */ /* 0x000ee4000802007f */
[----:B---3--:R-:W-:Y:S05]  /*1bd40*/  @!P1 BRA `(.L_x_5301) ;  /* 0xfffffffc00f09947 */ /* 0x008fea000383ffff */
[----:B------:R-:W-:Y:S05]  /*1bd50*/  BRA `(.L_x_5300) ;  /* 0xffffff3c00847947 */ /* 0x000fea000383ffff */
.L_x_5317:
[----:B------:R-:W-:Y:S02]  /*1bd60*/  IMAD.MOV.U32 R13, RZ, RZ, R4 ;  /* 0x000000ffff0d7224 */ /* 0x000fe400078e0004 */
[----:B------:R-:W-:Y:S02]  /*1bd70*/  IMAD.MOV.U32 R12, RZ, RZ, RZ ;  /* 0x000000ffff0c7224 */ /* 0x000fe400078e00ff */
[----:B------:R-:W-:Y:S02]  /*1bd80*/  IMAD.MOV.U32 R11, RZ, RZ, 0x181f ;  /* 0x0000181fff0b7424 */ /* 0x000fe400078e00ff */
[----:B------:R-:W-:-:S07]  /*1bd90*/  IMAD.MOV.U32 R15, RZ, RZ, -0x1 ;  /* 0xffffffffff0f7424 */ /* 0x000fce00078e00ff */
[----:B-1----:R-:W-:Y:S05]  /*1bda0*/  WARPSYNC.COLLECTIVE R15, `(.L_x_5503) ;  /* 0x000000000f087348 */ /* 0x002fea0003c00000 */
[----:B------:R0:W2:Y:S02]  /*1bdb0*/  SHFL.IDX P6, R14, R13, R12, R11 ;  /* 0x0000000c0d0e7389 */ /* 0x0000a400000c000b */
[----:B012---:R-:W-:Y:S01]  /*1bdc0*/  ENDCOLLECTIVE ;  /* 0x000000000000791b */ /* 0x007fe20003800000 */
.L_x_5503:
[----:B------:R-:W-:Y:S02]  /*1bdd0*/  IMAD.MOV.U32 R13, RZ, RZ, R3 ;  /* 0x000000ffff0d7224 */ /* 0x000fe400078e0003 */
[----:B------:R-:W-:-:S07]  /*1bde0*/  IMAD.MOV.U32 R0, RZ, RZ, R14 ;  /* 0x000000ffff007224 */ /* 0x000fce00078e000e */
[----:B------:R-:W-:Y:S05]  /*1bdf0*/  WARPSYNC.COLLECTIVE R15, `(.L_x_5504) ;  /* 0x000000000f087348 */ /* 0x000fea0003c00000 */
[----:B------:R0:W1:Y:S02]  /*1be00*/  SHFL.IDX P6, R14, R13, R12, R11 ;  /* 0x0000000c0d0e7389 */ /* 0x00006400000c000b */
[----:B01----:R-:W-:Y:S01]  /*1be10*/  ENDCOLLECTIVE ;  /* 0x000000000000791b */ /* 0x003fe20003800000 */
.L_x_5504:
[----:B------:R-:W-:Y:S05]  /*1be20*/  BRA `(.L_x_5505) ;  /* 0xffffff7400207947 */ /* 0x000fea000383ffff */
.L_x_5320:
        /* <DEDUP_REMOVED lines=8> */
.L_x_5507:
[----:B------:R-:W-:Y:S05]  /*1beb0*/  BSYNC B1 ;  /* 0x0000000000017941 */ /* 0x000fea0003800000 */
.L_x_5506:
        /* <DEDUP_REMOVED lines=8> */
.L_x_5508:
[----:B------:R-:W-:Y:S05]  /*1bf40*/  BRA `(.L_x_5509) ;  /* 0xffffff74006c7947 */ /* 0x000fea000383ffff */
.L_x_5323:
        /* <DEDUP_REMOVED lines=8> */
.L_x_5511:
[----:B------:R-:W-:Y:S05]  /*1bfd0*/  BSYNC B1 ;  /* 0x0000000000017941 */ /* 0x000fea0003800000 */
.L_x_5510:
        /* <DEDUP_REMOVED lines=8> */
.L_x_5512:
[----:B------:R-:W-:Y:S05]  /*1c060*/  BRA `(.L_x_5513) ;  /* 0xffffff7400b47947 */ /* 0x000fea000383ffff */
.L_x_5326:
        /* <DEDUP_REMOVED lines=8> */
.L_x_5515:
[----:B------:R-:W-:Y:S05]  /*1c0f0*/  BSYNC B1 ;  /* 0x0000000000017941 */ /* 0x000fea0003800000 */
.L_x_5514:
        /* <DEDUP_REMOVED lines=8> */
.L_x_5516:
[----:B------:R-:W-:Y:S05]  /*1c180*/  BRA `(.L_x_5517) ;  /* 0xffffff7400fc7947 */ /* 0x000fea000383ffff */
.L_x_5343:
[----:B0-----:R-:W0:Y:S01]  /*1c190*/  S2R R8, SR_TID.X ;  /* 0x0000000000087919 */ /* 0x001e220000002100 */
[----:B------:R-:W-:Y:S01]  /*1c1a0*/  BSSY B1, `(.L_x_5518) ;  /* 0x000000a000017945 */ /* 0x000fe20003800000 */
[----:B------:R-:W-:Y:S01]  /*1c1b0*/  IMAD.MOV.U32 R12, RZ, RZ, RZ ;  /* 0x000000ffff0c7224 */ /* 0x000fe200078e00ff */
[----:B------:R-:W-:Y:S01]  /*1c1c0*/  MOV R15, 0xffffffff ;  /* 0xffffffff000f7802 */ /* 0x000fe20000000f00 */
[----:B------:R-:W-:Y:S01]  /*1c1d0*/  IMAD.MOV.U32 R11, RZ, RZ, 0x1f ;  /* 0x0000001fff0b7424 */ /* 0x000fe200078e00ff */
[----:B0-----:R-:W-:-:S04]  /*1c1e0*/  SHF.R.U32.HI R8, RZ, 0x5, R8 ;  /* 0x00000005ff087819 */ /* 0x001fc80000011608 */
[----:B------:R-:W-:-:S05]  /*1c1f0*/  LOP3.LUT R8, R8, 0x3, RZ, 0xc0, !PT ;  /* 0x0000000308087812 */ /* 0x000fca00078ec0ff */
[----:B------:R-:W-:-:S07]  /*1c200*/  IMAD.MOV.U32 R13, RZ, RZ, R8 ;  /* 0x000000ffff0d7224 */ /* 0x000fce00078e0008 */
[----:B-1----:R-:W-:Y:S05]  /*1c210*/  WARPSYNC.COLLECTIVE R15, `(.L_x_5519) ;  /* 0x000000000f087348 */ /* 0x002fea0003c00000 */
[----:B------:R0:W2:Y:S02]  /*1c220*/  SHFL.IDX P6, R14, R13, R12, R11 ;  /* 0x0000000c0d0e7389 */ /* 0x0000a400000c000b */
[----:B012---:R-:W-:Y:S01]  /*1c230*/  ENDCOLLECTIVE ;  /* 0x000000000000791b */ /* 0x007fe20003800000 */
.L_x_5519:
[----:B------:R-:W-:Y:S05]  /*1c240*/  BSYNC B1 ;  /* 0x0000000000017941 */ /* 0x000fea0003800000 */
.L_x_5518:
[----:B------:R-:W-:Y:S05]  /*1c250*/  BRA `(.L_x_5520) ;  /* 0xffffff8c00887947 */ /* 0x000fea000383ffff */
.L_x_5345:
[----:B------:R-:W-:Y:S01]  /*1c260*/  BSSY B1, `(.L_x_5521) ;  /* 0x0000006000017945 */ /* 0x000fe20003800000 */
[----:B------:R-:W-:-:S07]  /*1c270*/  IMAD.MOV.U32 R15, RZ, RZ, -0x1 ;  /* 0xffffffffff0f7424 */ /* 0x000fce00078e00ff */
[----:B012---:R-:W-:Y:S05]  /*1c280*/  WARPSYNC.COLLECTIVE R15, `(.L_x_5522) ;  /* 0x000000000f0c7348 */ /* 0x007fea0003c00000 */
[----:B------:R-:W-:Y:S02]  /*1c290*/  ELECT P6, UR62, PT ;  /* 0x00000000003e782f */ /* 0x000fe400038c0000 */
[----:B------:R-:W-:Y:S01]  /*1c2a0*/  MOV R14, UR62 ;  /* 0x0000003e000e7c02 */ /* 0x000fe20008000f00 */
[----:B012---:R-:W-:Y:S10]  /*1c2b0*/  ENDCOLLECTIVE ;  /* 0x000000000000791b */ /* 0x007ff40003800000 */
.L_x_5522:
[----:B------:R-:W-:Y:S05]  /*1c2c0*/  BSYNC B1 ;  /* 0x0000000000017941 */ /* 0x000fea0003800000 */
.L_x_5521:
[----:B------:R-:W-:Y:S05]  /*1c2d0*/  BRA `(.L_x_5344) ;  /* 0xffffff8c00807947 */ /* 0x000fea000383ffff */
.L_x_5347:
[----:B0-----:R0:W2:Y:S02]  /*1c2e0*/  SYNCS.PHASECHK.TRANS64.TRYWAIT P0, [R22+URZ+0x22820], R3 ;  /* 0x02282003160075a7 */ /* 0x0010a4000800017f */
[----:B--2---:R-:W-:Y:S05]  /*1c2f0*/  @!P0 NANOSLEEP.SYNCS 0x989680 ;  /* 0x009896800000895d */ /* 0x004fea0003900000 */
[----:B------:R-:W2:Y:S02]  /*1c300*/  @!P0 SYNCS.PHASECHK.TRANS64 P0, [R22+URZ+0x22820], R3 ;  /* 0x02282003160085a7 */ /* 0x000ea4000800007f */
[----:B--2---:R-:W-:Y:S05]  /*1c310*/  @!P0 BRA `(.L_x_5347) ;  /* 0xfffffffc00f08947 */ /* 0x004fea000383ffff */
[----:B------:R-:W-:Y:S05]  /*1c320*/  BRA `(.L_x_5523) ;  /* 0xffffff8c00907947 */ /* 0x000fea000383ffff */
.L_x_5351:
[----:B0-----:R0:W2:Y:S02]  /*1c330*/  SYNCS.PHASECHK.TRANS64.TRYWAIT P0, [R3+URZ+0x228a0], R8 ;  /* 0x0228a008030075a7 */ /* 0x0010a4000800017f */
[----:B--2---:R-:W-:Y:S05]  /*1c340*/  @!P0 NANOSLEEP.SYNCS 0x989680 ;  /* 0x009896800000895d */ /* 0x004fea0003900000 */
[----:B------:R-:W2:Y:S02]  /*1c350*/  @!P0 SYNCS.PHASECHK.TRANS64 P0, [R3+URZ+0x228a0], R8 ;  /* 0x0228a008030085a7 */ /* 0x000ea4000800007f */
[----:B--2---:R-:W-:Y:S05]  /*1c360*/  @!P0 BRA `(.L_x_5351) ;  /* 0xfffffffc00f08947 */ /* 0x004fea000383ffff */
[----:B------:R-:W-:Y:S05]  /*1c370*/  BRA `(.L_x_5524) ;  /* 0xffffff8c00a87947 */ /* 0x000fea000383ffff */
.L_x_5356:
[----:B-1----:R1:W2:Y:S02]  /*1c380*/  SYNCS.PHASECHK.TRANS64.TRYWAIT P0, [R3+URZ+0x228c0], R8 ;  /* 0x0228c008030075a7 */ /* 0x0022a4000800017f */
[----:B--2---:R-:W-:Y:S05]  /*1c390*/  @!P0 NANOSLEEP.SYNCS 0x989680 ;  /* 0x009896800000895d */ /* 0x004fea0003900000 */
[----:B------:R-:W2:Y:S02]  /*1c3a0*/  @!P0 SYNCS.PHASECHK.TRANS64 P0, [R3+URZ+0x228c0], R8 ;  /* 0x0228c008030085a7 */ /* 0x000ea4000800007f */
[----:B--2---:R-:W-:Y:S05]  /*1c3b0*/  @!P0 BRA `(.L_x_5356) ;  /* 0xfffffffc00f08947 */ /* 0x004fea000383ffff */
[----:B------:R-:W-:Y:S05]  /*1c3c0*/  BRA `(.L_x_5525) ;  /* 0xffffff9000247947 */ /* 0x000fea000383ffff */
.L_x_5366:
[----:B0-----:R0:W2:Y:S02]  /*1c3d0*/  SYNCS.PHASECHK.TRANS64.TRYWAIT P1, [R8+URZ+0x228a0], R2 ;  /* 0x0228a002080075a7 */ /* 0x0010a4000802017f */
[----:B--2---:R-:W-:Y:S05]  /*1c3e0*/  @!P1 NANOSLEEP.SYNCS 0x989680 ;  /* 0x009896800000995d */ /* 0x004fea0003900000 */
[----:B------:R-:W2:Y:S02]  /*1c3f0*/  @!P1 SYNCS.PHASECHK.TRANS64 P1, [R8+URZ+0x228a0], R2 ;  /* 0x0228a002080095a7 */ /* 0x000ea4000802007f */
[----:B--2---:R-:W-:Y:S05]  /*1c400*/  @!P1 BRA `(.L_x_5366) ;  /* 0xfffffffc00f09947 */ /* 0x004fea000383ffff */
[----:B------:R-:W-:Y:S05]  /*1c410*/  BRA `(.L_x_5526) ;  /* 0xffffff9400987947 */ /* 0x000fea000383ffff */
.L_x_5371:
[----:B-1----:R1:W2:Y:S02]  /*1c420*/  SYNCS.PHASECHK.TRANS64.TRYWAIT P1, [R8+URZ+0x228c0], R2 ;  /* 0x0228c002080075a7 */ /* 0x0022a4000802017f */
[----:B--2---:R-:W-:Y:S05]  /*1c430*/  @!P1 NANOSLEEP.SYNCS 0x989680 ;  /* 0x009896800000995d */ /* 0x004fea0003900000 */
[----:B------:R-:W2:Y:S02]  /*1c440*/  @!P1 SYNCS.PHASECHK.TRANS64 P1, [R8+URZ+0x228c0], R2 ;  /* 0x0228c002080095a7 */ /* 0x000ea4000802007f */
[----:B--2---:R-:W-:Y:S05]  /*1c450*/  @!P1 BRA `(.L_x_5371) ;  /* 0xfffffffc00f09947 */ /* 0x004fea000383ffff */
[----:B------:R-:W-:Y:S05]  /*1c460*/  BRA `(.L_x_5527) ;  /* 0xffffff9800107947 */ /* 0x000fea000383ffff */
.L_x_5387:
        /* <DEDUP_REMOVED lines=11> */
.L_x_5529:
[----:B------:R-:W-:Y:S05]  /*1c520*/  BSYNC B0 ;  /* 0x0000000000007941 */ /* 0x000fea0003800000 */
.L_x_5528:
[----:B------:R-:W-:Y:S05]  /*1c530*/  BRA `(.L_x_5530) ;  /* 0xffffffa400c47947 */ /* 0x000fea000383ffff */
.L_x_5390:
[----:B0-----:R0:W1:Y:S02]  /*1c540*/  SYNCS.PHASECHK.TRANS64.TRYWAIT P0, [R32+URZ+0x22840], R0 ;  /* 0x02284000200075a7 */ /* 0x001064000800017f */
[----:B-1----:R-:W-:Y:S05]  /*1c550*/  @!P0 NANOSLEEP.SYNCS 0x989680 ;  /* 0x009896800000895d */ /* 0x002fea0003900000 */
[----:B------:R-:W1:Y:S02]  /*1c560*/  @!P0 SYNCS.PHASECHK.TRANS64 P0, [R32+URZ+0x22840], R0 ;  /* 0x02284000200085a7 */ /* 0x000e64000800007f */
[----:B-1----:R-:W-:Y:S05]  /*1c570*/  @!P0 BRA `(.L_x_5390) ;  /* 0xfffffffc00f08947 */ /* 0x002fea000383ffff */
[----:B------:R-:W-:Y:S05]  /*1c580*/  BRA `(.L_x_5531) ;  /* 0xffffffa400d87947 */ /* 0x000fea000383ffff */
.L_x_5391:
        /* <DEDUP_REMOVED lines=8> */
.L_x_5533:
[----:B------:R-:W-:Y:S05]  /*1c610*/  BSYNC B0 ;  /* 0x0000000000007941 */ /* 0x000fea0003800000 */
.L_x_5532:
        /* <DEDUP_REMOVED lines=9> */
.L_x_5534:
[----:B------:R-:W-:Y:S02]  /*1c6b0*/  IMAD.MOV.U32 R13, RZ, RZ, R4 ;  /* 0x000000ffff0d7224 */ /* 0x000fe400078e0004 */
[----:B------:R-:W-:Y:S02]  /*1c6c0*/  IMAD.MOV.U32 R12, RZ, RZ, 0x1 ;  /* 0x00000001ff0c7424 */ /* 0x000fe400078e00ff */
[----:B------:R-:W-:-:S07]  /*1c6d0*/  IMAD.MOV.U32 R3, RZ, RZ, R14 ;  /* 0x000000ffff037224 */ /* 0x000fce00078e000e */
[----:B------:R-:W-:Y:S05]  /*1c6e0*/  WARPSYNC.COLLECTIVE R15, `(.L_x_5535) ;  /* 0x000000000f087348 */ /* 0x000fea0003c00000 */
[----:B------:R0:W1:Y:S02]  /*1c6f0*/  SHFL.IDX P6, R14, R13, R12, R11 ;  /* 0x0000000c0d0e7389 */ /* 0x00006400000c000b */
[----:B01----:R-:W-:Y:S01]  /*1c700*/  ENDCOLLECTIVE ;  /* 0x000000000000791b */ /* 0x003fe20003800000 */
.L_x_5535:
        /* <DEDUP_REMOVED lines=15> */
.L_x_5536:
[----:B------:R-:W-:Y:S02]  /*1c800*/  @P0 IMAD R6, R5, 0x2, R22 ;  /* 0x0000000205060824 */ /* 0x000fe400078e0216 */
[----:B------:R-:W-:Y:S02]  /*1c810*/  IMAD.MOV.U32 R13, RZ, RZ, R4 ;  /* 0x000000ffff0d7224 */ /* 0x000fe400078e0004 */
[----:B------:R-:W-:Y:S02]  /*1c820*/  IMAD.MOV.U32 R12, RZ, RZ, 0x2 ;  /* 0x00000002ff0c7424 */ /* 0x000fe400078e00ff */
[----:B------:R-:W-:-:S07]  /*1c830*/  IMAD.MOV.U32 R3, RZ, RZ, R14 ;  /* 0x000000ffff037224 */ /* 0x000fce00078e000e */
[----:B------:R-:W-:Y:S05]  /*1c840*/  WARPSYNC.COLLECTIVE R15, `(.L_x_5537) ;  /* 0x000000000f087348 */ /* 0x000fea0003c00000 */
[----:B------:R0:W1:Y:S02]  /*1c850*/  SHFL.IDX P6, R14, R13, R12, R11 ;  /* 0x0000000c0d0e7389 */ /* 0x00006400000c000b */
[----:B01----:R-:W-:Y:S01]  /*1c860*/  ENDCOLLECTIVE ;  /* 0x000000000000791b */ /* 0x003fe20003800000 */
.L_x_5537:
        /* <DEDUP_REMOVED lines=15> */
.L_x_5538:
[----:B------:R-:W-:Y:S02]  /*1c960*/  @P0 IMAD R6, R5, 0x2, R22 ;  /* 0x0000000205060824 */ /* 0x000fe400078e0216 */
[----:B------:R-:W-:Y:S02]  /*1c970*/  IMAD.MOV.U32 R13, RZ, RZ, R4 ;  /* 0x000000ffff0d7224 */ /* 0x000fe400078e0004 */
[----:B------:R-:W-:Y:S02]  /*1c980*/  IMAD.MOV.U32 R12, RZ, RZ, 0x3 ;  /* 0x00000003ff0c7424 */ /* 0x000fe400078e00ff */
[----:B------:R-:W-:-:S07]  /*1c990*/  IMAD.MOV.U32 R3, RZ, RZ, R14 ;  /* 0x000000ffff037224 */ /* 0x000fce00078e000e */
[----:B------:R-:W-:Y:S05]  /*1c9a0*/  WARPSYNC.COLLECTIVE R15, `(.L_x_5539) ;  /* 0x000000000f087348 */ /* 0x000fea0003c00000 */
[----:B------:R0:W1:Y:S02]  /*1c9b0*/  SHFL.IDX P6, R14, R13, R12, R11 ;  /* 0x0000000c0d0e7389 */ /* 0x00006400000c000b */
[----:B01----:R-:W-:Y:S01]  /*1c9c0*/  ENDCOLLECTIVE ;  /* 0x000000000000791b */ /* 0x003fe20003800000 */
.L_x_5539:
        /* <DEDUP_REMOVED lines=15> */
.L_x_5540:
[----:B------:R-:W-:Y:S02]  /*1cac0*/  @P0 IMAD R6, R5, 0x2, R22 ;  /* 0x0000000205060824 */ /* 0x000fe400078e0216 */
[----:B------:R-:W-:Y:S02]  /*1cad0*/  IMAD.MOV.U32 R13, RZ, RZ, R4 ;  /* 0x000000ffff0d7224 */ /* 0x000fe400078e0004 */
[----:B------:R-:W-:Y:S02]  /*1cae0*/  IMAD.MOV.U32 R12, RZ, RZ, 0x4 ;  /* 0x00000004ff0c7424 */ /* 0x000fe400078e00ff */
[----:B------:R-:W-:-:S07]  /*1caf0*/  IMAD.MOV.U32 R3, RZ, RZ, R14 ;  /* 0x000000ffff037224 */ /* 0x000fce00078e000e */
[----:B------:R-:W-:Y:S05]  /*1cb00*/  WARPSYNC.COLLECTIVE R15, `(.L_x_5541) ;  /* 0x000000000f087348 */ /* 0x000fea0003c00000 */
[----:B------:R0:W1:Y:S02]  /*1cb10*/  SHFL.IDX P6, R14, R13, R12, R11 ;  /* 0x0000000c0d0e7389 */ /* 0x00006400000c000b */
[----:B01----:R-:W-:Y:S01]  /*1cb20*/  ENDCOLLECTIVE ;  /* 0x000000000000791b */ /* 0x003fe20003800000 */
.L_x_5541:
        /* <DEDUP_REMOVED lines=15> */
.L_x_5542:
[----:B------:R-:W-:Y:S02]  /*1cc20*/  @P0 IMAD R6, R5, 0x2, R22 ;  /* 0x0000000205060824 */ /* 0x000fe400078e0216 */
[----:B------:R-:W-:Y:S02]  /*1cc30*/  IMAD.MOV.U32 R13, RZ, RZ, R4 ;  /* 0x000000ffff0d7224 */ /* 0x000fe400078e0004 */
[----:B------:R-:W-:Y:S02]  /*1cc40*/  IMAD.MOV.U32 R12, RZ, RZ, 0x5 ;  /* 0x00000005ff0c7424 */ /* 0x000fe400078e00ff */
[----:B------:R-:W-:-:S07]  /*1cc50*/  IMAD.MOV.U32 R3, RZ, RZ, R14 ;  /* 0x000000ffff037224 */ /* 0x000fce00078e000e */
[----:B------:R-:W-:Y:S05]  /*1cc60*/  WARPSYNC.COLLECTIVE R15, `(.L_x_5543) ;  /* 0x000000000f087348 */ /* 0x000fea0003c00000 */
[----:B------:R0:W1:Y:S02]  /*1cc70*/  SHFL.IDX P6, R14, R13, R12, R11 ;  /* 0x0000000c0d0e7389 */ /* 0x00006400000c000b */
[----:B01----:R-:W-:Y:S01]  /*1cc80*/  ENDCOLLECTIVE ;  /* 0x000000000000791b */ /* 0x003fe20003800000 */
.L_x_5543:
        /* <DEDUP_REMOVED lines=10> */
.L_x_5544:
[----:B------:R-:W-:Y:S01]  /*1cd30*/  @!PT LDS RZ, [RZ] ;  /* 0x00000000fffff984 */ /* 0x000fe20000000800 */
[----:B------:R-:W-:Y:S01]  /*1cd40*/  @!PT LDS RZ, [RZ] ;  /* 0x00000000fffff984 */ /* 0x000fe20000000800 */
[----:B------:R-:W-:Y:S01]  /*1cd50*/  @!PT LDS RZ, [RZ] ;  /* 0x00000000fffff984 */ /* 0x000fe20000000800 */
[----:B------:R1:W-:Y:S01]  /*1cd60*/  @P0 LDGSTS.E.BYPASS.LTC128B.128 [R6+0x1e400], desc[UR40][R2.64], !P2 ;  /* 0x1e40000002060fae */ /* 0x0003e2000d101d68 */
[----:B------:R-:W-:Y:S01]  /*1cd70*/  IMAD.MOV.U32 R0, RZ, RZ, R14 ;  /* 0x000000ffff007224 */ /* 0x000fe200078e000e */
[----:B------:R-:W-:Y:S06]  /*1cd80*/  BRA `(.L_x_5545) ;  /* 0xffffffa400407947 */ /* 0x000fec000383ffff */
.L_x_5396:
[----:B------:R-:W-:Y:S02]  /*1cd90*/  IMAD.MOV.U32 R13, RZ, RZ, R4 ;  /* 0x000000ffff0d7224 */ /* 0x000fe400078e0004 */
[----:B------:R-:W-:Y:S02]  /*1cda0*/  IMAD.MOV.U32 R12, RZ, RZ, RZ ;  /* 0x000000ffff0c7224 */ /* 0x000fe400078e00ff */
[----:B------:R-:W-:Y:S02]  /*1cdb0*/  IMAD.MOV.U32 R11, RZ, RZ, 0x181f ;  /* 0x0000181fff0b7424 */ /* 0x000fe400078e00ff */
[----:B------:R-:W-:Y:S02]  /*1cdc0*/  IMAD.MOV.U32 R15, RZ, RZ, -0x1 ;  /* 0xffffffffff0f7424 */ /* 0x000fe400078e00ff */
[----:B-----5:R-:W-:Y:S02]  /*1cdd0*/  IMAD R5, R20, R7, RZ ;  /* 0x0000000714057224 */ /* 0x020fe400078e02ff */
[----:B------:R-:W-:-:S07]  /*1cde0*/  IMAD R17, R17, 0x80, R10 ;  /* 0x0000008011117824 */ /* 0x000fce00078e020a */
[----:B-1----:R-:W-:Y:S05]  /*1cdf0*/  WARPSYNC.COLLECTIVE R15, `(.L_x_5546) ;  /* 0x000000000f087348 */ /* 0x002fea0003c00000 */
[----:B------:R0:W2:Y:S02]  /*1ce00*/  SHFL.IDX P6, R14, R13, R12, R11 ;  /* 0x0000000c0d0e7389 */ /* 0x0000a400000c000b */
[----:B012---:R-:W-:Y:S01]  /*1ce10*/  ENDCOLLECTIVE ;  /* 0x000000000000791b */ /* 0x007fe20003800000 */
.L_x_5546:
[C---:B------:R-:W-:Y:S01]  /*1ce20*/  VIADD R6, R17.reuse, 0x10 ;  /* 0x0000001011067836 */ /* 0x040fe20000000000 */
[----:B------:R-:W-:Y:S01]  /*1ce30*/  ISETP.GE.AND P0, PT, R17, R5, PT ;  /* 0x000000051100720c */ /* 0x000fe20003f06270 */
[----:B------:R-:W-:Y:S02]  /*1ce40*/  IMAD.MOV.U32 R13, RZ, RZ, R0 ;  /* 0x000000ffff0d7224 */ /* 0x000fe400078e0000 */
[----:B------:R-:W-:-:S10]  /*1ce50*/  IMAD.MOV.U32 R2, RZ, RZ, R14 ;  /* 0x000000ffff027224 */ /* 0x000fd400078e000e */
[----:B------:R-:W-:Y:S05]  /*1ce60*/  WARPSYNC.COLLECTIVE R15, `(.L_x_5547) ;  /* 0x000000000f087348 */ /* 0x000fea0003c00000 */
[----:B------:R0:W1:Y:S02]  /*1ce70*/  SHFL.IDX P6, R14, R13, R12, R11 ;  /* 0x0000000c0d0e7389 */ /* 0x00006400000c000b */
[----:B01----:R-:W-:Y:S01]  /*1ce80*/  ENDCOLLECTIVE ;  /* 0x000000000000791b */ /* 0x003fe20003800000 */
.L_x_5547:
[----:B------:R-:W-:Y:S02]  /*1ce90*/  IMAD.MOV.U32 R13, RZ, RZ, R4 ;  /* 0x000000ffff0d7224 */ /* 0x000fe400078e0004 */
[----:B------:R-:W-:Y:S02]  /*1cea0*/  IMAD.MOV.U32 R12, RZ, RZ, 0x1 ;  /* 0x00000001ff0c7424 */ /* 0x000fe400078e00ff */
[----:B------:R-:W-:-:S07]  /*1ceb0*/  IMAD.MOV.U32 R3, RZ, RZ, R14 ;  /* 0x000000ffff037224 */ /* 0x000fce00078e000e */
[----:B------:R-:W-:Y:S05]  /*1cec0*/  WARPSYNC.COLLECTIVE R15, `(.L_x_5548) ;  /* 0x000000000f087348 */ /* 0x000fea0003c00000 */
[----:B------:R0:W1:Y:S02]  /*1ced0*/  SHFL.IDX P6, R14, R13, R12, R11 ;  /* 0x0000000c0d0e7389 */ /* 0x00006400000c000b */
[----:B01----:R-:W-:Y:S01]  /*1cee0*/  ENDCOLLECTIVE ;  /* 0x000000000000791b */ /* 0x003fe20003800000 */
.L_x_5548:
        /* <DEDUP_REMOVED lines=15> */
.L_x_5549:
[----:B------:R-:W-:Y:S02]  /*1cfe0*/  IMAD.MOV.U32 R13, RZ, RZ, R4 ;  /* 0x000000ffff0d7224 */ /* 0x000fe400078e0004 */
[----:B------:R-:W-:Y:S02]  /*1cff0*/  IMAD.MOV.U32 R12, RZ, RZ, 0x2 ;  /* 0x00000002ff0c7424 */ /* 0x000fe400078e00ff */
[----:B------:R-:W-:-:S07]  /*1d000*/  IMAD.MOV.U32 R3, RZ, RZ, R14 ;  /* 0x000000ffff037224 */ /* 0x000fce00078e000e */
[----:B------:R-:W-:Y:S05]  /*1d010*/  WARPSYNC.COLLECTIVE R15, `(.L_x_5550) ;  /* 0x000000000f087348 */ /* 0x000fea0003c00000 */
[----:B------:R0:W1:Y:S02]  /*1d020*/  SHFL.IDX P6, R14, R13, R12, R11 ;  /* 0x0000000c0d0e7389 */ /* 0x00006400000c000b */
[----:B01----:R-:W-:Y:S01]  /*1d030*/  ENDCOLLECTIVE ;  /* 0x000000000000791b */ /* 0x003fe20003800000 */
.L_x_5550:
        /* <DEDUP_REMOVED lines=16> */
.L_x_5551:
[----:B------:R-:W-:Y:S02]  /*1d140*/  IMAD.MOV.U32 R13, RZ, RZ, R4 ;  /* 0x000000ffff0d7224 */ /* 0x000fe400078e0004 */
[----:B------:R-:W-:Y:S02]  /*1d150*/  IMAD.MOV.U32 R12, RZ, RZ, 0x3 ;  /* 0x00000003ff0c7424 */ /* 0x000fe400078e00ff */
[----:B------:R-:W-:-:S07]  /*1d160*/  IMAD.MOV.U32 R3, RZ, RZ, R14 ;  /* 0x000000ffff037224 */ /* 0x000fce00078e000e */
[----:B------:R-:W-:Y:S05]  /*1d170*/  WARPSYNC.COLLECTIVE R15, `(.L_x_5552) ;  /* 0x000000000f087348 */ /* 0x000fea0003c00000 */
[----:B------:R0:W1:Y:S02]  /*1d180*/  SHFL.IDX P6, R14, R13, R12, R11 ;  /* 0x0000000c0d0e7389 */ /* 0x00006400000c000b */
[----:B01----:R-:W-:Y:S01]  /*1d190*/  ENDCOLLECTIVE ;  /* 0x000000000000791b */ /* 0x003fe20003800000 */
.L_x_5552:
        /* <DEDUP_REMOVED lines=16> */
.L_x_5553:
[----:B------:R-:W-:Y:S02]  /*1d2a0*/  IMAD.MOV.U32 R13, RZ, RZ, R4 ;  /* 0x000000ffff0d7224 */ /* 0x000fe400078e0004 */
[----:B------:R-:W-:Y:S02]  /*1d2b0*/  IMAD.MOV.U32 R12, RZ, RZ, 0x4 ;  /* 0x00000004ff0c7424 */ /* 0x000fe400078e00ff */
[----:B------:R-:W-:-:S07]  /*1d2c0*/  IMAD.MOV.U32 R3, RZ, RZ, R14 ;  /* 0x000000ffff037224 */ /* 0x000fce00078e000e */
[----:B------:R-:W-:Y:S05]  /*1d2d0*/  WARPSYNC.COLLECTIVE R15, `(.L_x_5554) ;  /* 0x000000000f087348 */ /* 0x000fea0003c00000 */
[----:B------:R0:W1:Y:S02]  /*1d2e0*/  SHFL.IDX P6, R14, R13, R12, R11 ;  /* 0x0000000c0d0e7389 */ /* 0x00006400000c000b */
[----:B01----:R-:W-:Y:S01]  /*1d2f0*/  ENDCOLLECTIVE ;  /* 0x000000000000791b */ /* 0x003fe20003800000 */
.L_x_5554:
        /* <DEDUP_REMOVED lines=16> */
.L_x_5555:
[----:B------:R-:W-:Y:S02]  /*1d400*/  IMAD.MOV.U32 R13, RZ, RZ, R4 ;  /* 0x000000ffff0d7224 */ /* 0x000fe400078e0004 */
[----:B------:R-:W-:Y:S02]  /*1d410*/  IMAD.MOV.U32 R12, RZ, RZ, 0x5 ;  /* 0x00000005ff0c7424 */ /* 0x000fe400078e00ff */
[----:B------:R-:W-:-:S07]  /*1d420*/  IMAD.MOV.U32 R3, RZ, RZ, R14 ;  /* 0x000000ffff037224 */ /* 0x000fce00078e000e */
[----:B------:R-:W-:Y:S05]  /*1d430*/  WARPSYNC.COLLECTIVE R15, `(.L_x_5556) ;  /* 0x000000000f087348 */ /* 0x000fea0003c00000 */
[----:B------:R0:W1:Y:S02]  /*1d440*/  SHFL.IDX P6, R14, R13, R12, R11 ;  /* 0x0000000c0d0e7389 */ /* 0x00006400000c000b */
[----:B01----:R-:W-:Y:S01]  /*1d450*/  ENDCOLLECTIVE ;  /* 0x000000000000791b */ /* 0x003fe20003800000 */
.L_x_5556:
        /* <DEDUP_REMOVED lines=16> */
.L_x_5557:
[----:B------:R-:W-:Y:S02]  /*1d560*/  IMAD.MOV.U32 R13, RZ, RZ, R4 ;  /* 0x000000ffff0d7224 */ /* 0x000fe400078e0004 */
[----:B------:R-:W-:Y:S02]  /*1d570*/  IMAD.MOV.U32 R12, RZ, RZ, 0x6 ;  /* 0x00000006ff0c7424 */ /* 0x000fe400078e00ff */
[----:B------:R-:W-:-:S07]  /*1d580*/  IMAD.MOV.U32 R3, RZ, RZ, R14 ;  /* 0x000000ffff037224 */ /* 0x000fce00078e000e */
[----:B------:R-:W-:Y:S05]  /*1d590*/  WARPSYNC.COLLECTIVE R15, `(.L_x_5558) ;  /* 0x000000000f087348 */ /* 0x000fea0003c00000 */
[----:B------:R0:W1:Y:S02]  /*1d5a0*/  SHFL.IDX P6, R14, R13, R12, R11 ;  /* 0x0000000c0d0e7389 */ /* 0x00006400000c000b */
[----:B01----:R-:W-:Y:S01]  /*1d5b0*/  ENDCOLLECTIVE ;  /* 0x000000000000791b */ /* 0x003fe20003800000 */
.L_x_5558:
        /* <DEDUP_REMOVED lines=16> */
.L_x_5559:
[----:B------:R-:W-:Y:S02]  /*1d6c0*/  IMAD.MOV.U32 R13, RZ, RZ, R4 ;  /* 0x000000ffff0d7224 */ /* 0x000fe400078e0004 */
[----:B------:R-:W-:Y:S02]  /*1d6d0*/  IMAD.MOV.U32 R12, RZ, RZ, 0x7 ;  /* 0x00000007ff0c7424 */ /* 0x000fe400078e00ff */
[----:B------:R-:W-:-:S07]  /*1d6e0*/  IMAD.MOV.U32 R3, RZ, RZ, R14 ;  /* 0x000000ffff037224 */ /* 0x000fce00078e000e */
[----:B------:R-:W-:Y:S05]  /*1d6f0*/  WARPSYNC.COLLECTIVE R15, `(.L_x_5560) ;  /* 0x000000000f087348 */ /* 0x000fea0003c00000 */
[----:B------:R0:W1:Y:S02]  /*1d700*/  SHFL.IDX P6, R14, R13, R12, R11 ;  /* 0x0000000c0d0e7389 */ /* 0x00006400000c000b */
[----:B01----:R-:W-:Y:S01]  /*1d710*/  ENDCOLLECTIVE ;  /* 0x000000000000791b */ /* 0x003fe20003800000 */
.L_x_5560:
        /* <DEDUP_REMOVED lines=10> */
.L_x_5561:
[----:B------:R-:W-:Y:S01]  /*1d7c0*/  @!PT LDS RZ, [RZ] ;  /* 0x00000000fffff984 */ /* 0x000fe20000000800 */
[----:B------:R-:W-:Y:S01]  /*1d7d0*/  @!PT LDS RZ, [RZ] ;  /* 0x00000000fffff984 */ /* 0x000fe20000000800 */
[----:B------:R-:W-:Y:S01]  /*1d7e0*/  @!PT LDS RZ, [RZ] ;  /* 0x00000000fffff984 */ /* 0x000fe20000000800 */
[----:B------:R0:W-:Y:S01]  /*1d7f0*/  @!P0 LDGSTS.E.BYPASS.LTC128B.128 [R8+0x1b400], desc[UR40][R2.64], !P1 ;  /* 0x1b40000002088fae */ /* 0x0001e2000c901d68 */
[----:B------:R-:W-:Y:S01]  /*1d800*/  IMAD.MOV.U32 R0, RZ, RZ, R14 ;  /* 0x000000ffff007224 */ /* 0x000fe200078e000e */
[----:B------:R-:W-:Y:S06]  /*1d810*/  BRA `(.L_x_5562) ;  /* 0xffffffa400c47947 */ /* 0x000fec000383ffff */
.L_x_5399:
[----:B0-----:R0:W2:Y:S02]  /*1d820*/  SYNCS.PHASECHK.TRANS64.TRYWAIT P0, [R22+URZ+0x22820], R3 ;  /* 0x02282003160075a7 */ /* 0x0010a4000800017f */
[----:B--2---:R-:W-:Y:S05]  /*1d830*/  @!P0 NANOSLEEP.SYNCS 0x989680 ;  /* 0x009896800000895d */ /* 0x004fea0003900000 */
[----:B------:R-:W2:Y:S02]  /*1d840*/  @!P0 SYNCS.PHASECHK.TRANS64 P0, [R22+URZ+0x22820], R3 ;  /* 0x02282003160085a7 */ /* 0x000ea4000800007f */
[----:B--2---:R-:W-:Y:S05]  /*1d850*/  @!P0 BRA `(.L_x_5399) ;  /* 0xfffffffc00f08947 */ /* 0x004fea000383ffff */
[----:B------:R-:W-:Y:S05]  /*1d860*/  BRA `(.L_x_5563) ;  /* 0xffffffa800207947 */ /* 0x000fea000383ffff */
.L_x_5402:
[----:B0-----:R0:W2:Y:S02]  /*1d870*/  SYNCS.PHASECHK.TRANS64.TRYWAIT P0, [R32+URZ+0x22860], R3 ;  /* 0x02286003200075a7 */ /* 0x0010a4000800017f */
[----:B--2---:R-:W-:Y:S05]  /*1d880*/  @!P0 NANOSLEEP.SYNCS 0x989680 ;  /* 0x009896800000895d */ /* 0x004fea0003900000 */
[----:B------:R-:W2:Y:S02]  /*1d890*/  @!P0 SYNCS.PHASECHK.TRANS64 P0, [R32+URZ+0x22860], R3 ;  /* 0x02286003200085a7 */ /* 0x000ea4000800007f */
[----:B--2---:R-:W-:Y:S05]  /*1d8a0*/  @!P0 BRA `(.L_x_5402) ;  /* 0xfffffffc00f08947 */ /* 0x004fea000383ffff */
[----:B------:R-:W-:Y:S05]  /*1d8b0*/  BRA `(.L_x_5564) ;  /* 0xffffffa800307947 */ /* 0x000fea000383ffff */
.L_x_5403:
        /* <DEDUP_REMOVED lines=8> */
.L_x_5566:
[----:B------:R-:W-:Y:S05]  /*1d940*/  BSYNC B0 ;  /* 0x0000000000007941 */ /* 0x000fea0003800000 */
.L_x_5565:
        /* <DEDUP_REMOVED lines=13> */
.L_x_5567:
        /* <DEDUP_REMOVED lines=11> */
.L_x_5568:
        /* <DEDUP_REMOVED lines=17> */
.L_x_5569:
[----:B------:R-:W-:Y:S02]  /*1dbe0*/  IMAD.MOV.U32 R13, RZ, RZ, R6 ;  /* 0x000000ffff0d7224 */ /* 0x000fe400078e0006 */
[----:B------:R-:W-:Y:S01]  /*1dbf0*/  IMAD.MOV.U32 R12, RZ, RZ, 0x2 ;  /* 0x00000002ff0c7424 */ /* 0x000fe200078e00ff */
[----:B------:R-:W-:-:S13]  /*1dc00*/  IADD3 R2, P4, R14, R0, RZ ;  /* 0x000000000e027210 */ /* 0x000fda0007f9e0ff */
[----:B------:R-:W-:Y:S05]  /*1dc10*/  WARPSYNC.COLLECTIVE R15, `(.L_x_5570) ;  /* 0x000000000f087348 */ /* 0x000fea0003c00000 */
[----:B------:R0:W1:Y:S02]  /*1dc20*/  SHFL.IDX P6, R14, R13, R12, R11 ;  /* 0x0000000c0d0e7389 */ /* 0x00006400000c000b */
[----:B01----:R-:W-:Y:S01]  /*1dc30*/  ENDCOLLECTIVE ;  /* 0x000000000000791b */ /* 0x003fe20003800000 */
.L_x_5570:
        /* <DEDUP_REMOVED lines=17> */
.L_x_5571:
[----:B------:R-:W-:Y:S02]  /*1dd50*/  IMAD.MOV.U32 R13, RZ, RZ, R6 ;  /* 0x000000ffff0d7224 */ /* 0x000fe400078e0006 */
[----:B------:R-:W-:Y:S01]  /*1dd60*/  IMAD.MOV.U32 R12, RZ, RZ, 0x3 ;  /* 0x00000003ff0c7424 */ /* 0x000fe200078e00ff */
[----:B------:R-:W-:-:S13]  /*1dd70*/  IADD3 R2, P4, R14, R0, RZ ;  /* 0x000000000e027210 */ /* 0x000fda0007f9e0ff */
[----:B------:R-:W-:Y:S05]  /*1dd80*/  WARPSYNC.COLLECTIVE R15, `(.L_x_5572) ;  /* 0x000000000f087348 */ /* 0x000fea0003c00000 */
[----:B------:R0:W1:Y:S02]  /*1dd90*/  SHFL.IDX P6, R14, R13, R12, R11 ;  /* 0x0000000c0d0e7389 */ /* 0x00006400000c000b */
[----:B01----:R-:W-:Y:S01]  /*1dda0*/  ENDCOLLECTIVE ;  /* 0x000000000000791b */ /* 0x003fe20003800000 */
.L_x_5572:
        /* <DEDUP_REMOVED lines=17> */
.L_x_5573:
[----:B------:R-:W-:Y:S02]  /*1dec0*/  IMAD.MOV.U32 R13, RZ, RZ, R6 ;  /* 0x000000ffff0d7224 */ /* 0x000fe400078e0006 */
[----:B------:R-:W-:Y:S01]  /*1ded0*/  IMAD.MOV.U32 R12, RZ, RZ, 0x4 ;  /* 0x00000004ff0c7424 */ /* 0x000fe200078e00ff */
[----:B------:R-:W-:-:S13]  /*1dee0*/  IADD3 R2, P4, R14, R0, RZ ;  /* 0x000000000e027210 */ /* 0x000fda0007f9e0ff */
[----:B------:R-:W-:Y:S05]  /*1def0*/  WARPSYNC.COLLECTIVE R15, `(.L_x_5574) ;  /* 0x000000000f087348 */ /* 0x000fea0003c00000 */
[----:B------:R0:W1:Y:S02]  /*1df00*/  SHFL.IDX P6, R14, R13, R12, R11 ;  /* 0x0000000c0d0e7389 */ /* 0x00006400000c000b */
[----:B01----:R-:W-:Y:S01]  /*1df10*/  ENDCOLLECTIVE ;  /* 0x000000000000791b */ /* 0x003fe20003800000 */
.L_x_5574:
        /* <DEDUP_REMOVED lines=17> */
.L_x_5575:
[----:B------:R-:W-:Y:S02]  /*1e030*/  IMAD.MOV.U32 R13, RZ, RZ, R6 ;  /* 0x000000ffff0d7224 */ /* 0x000fe400078e0006 */
[----:B------:R-:W-:Y:S01]  /*1e040*/  IMAD.MOV.U32 R12, RZ, RZ, 0x5 ;  /* 0x00000005ff0c7424 */ /* 0x000fe200078e00ff */
[----:B------:R-:W-:-:S13]  /*1e050*/  IADD3 R2, P4, R14, R0, RZ ;  /* 0x000000000e027210 */ /* 0x000fda0007f9e0ff */
[----:B------:R-:W-:Y:S05]  /*1e060*/  WARPSYNC.COLLECTIVE R15, `(.L_x_5576) ;  /* 0x000000000f087348 */ /* 0x000fea0003c00000 */
[----:B------:R0:W1:Y:S02]  /*1e070*/  SHFL.IDX P6, R14, R13, R12, R11 ;  /* 0x0000000c0d0e7389 */ /* 0x00006400000c000b */
[----:B01----:R-:W-:Y:S01]  /*1e080*/  ENDCOLLECTIVE ;  /* 0x000000000000791b */ /* 0x003fe20003800000 */
.L_x_5576:
        /* <DEDUP_REMOVED lines=12> */
.L_x_5577:
        /* <DEDUP_REMOVED lines=9> */
.L_x_5410:
[----:B0-----:R0:W1:Y:S02]  /*1e1e0*/  SYNCS.PHASECHK.TRANS64.TRYWAIT P0, [R4+URZ+0x22840], R21 ;  /* 0x02284015040075a7 */ /* 0x001064000800017f */
[----:B-1----:R-:W-:Y:S05]  /*1e1f0*/  @!P0 NANOSLEEP.SYNCS 0x989680 ;  /* 0x009896800000895d */ /* 0x002fea0003900000 */
[----:B------:R-:W1:Y:S02]  /*1e200*/  @!P0 SYNCS.PHASECHK.TRANS64 P0, [R4+URZ+0x22840], R21 ;  /* 0x02284015040085a7 */ /* 0x000e64000800007f */
[----:B-1----:R-:W-:Y:S05]  /*1e210*/  @!P0 BRA `(.L_x_5410) ;  /* 0xfffffffc00f08947 */ /* 0x002fea000383ffff */
[----:B------:R-:W-:Y:S05]  /*1e220*/  BRA `(.L_x_5579) ;  /* 0xffffffa800987947 */ /* 0x000fea000383ffff */
.L_x_5411:
[----:B------:R-:W-:Y:S01]  /*1e230*/  BSSY B1, `(.L_x_5580) ;  /* 0x0000008000017945 */ /* 0x000fe20003800000 */
[----:B------:R-:W-:Y:S01]  /*1e240*/  MOV R13, R9 ;  /* 0x00000009000d7202 */ /* 0x000fe20000000f00 */
[----:B------:R-:W-:Y:S02]  /*1e250*/  IMAD.MOV.U32 R12, RZ, RZ, RZ ;  /* 0x000000ffff0c7224 */ /* 0x000fe400078e00ff */
[----:B------:R-:W-:Y:S02]  /*1e260*/  IMAD.MOV.U32 R11, RZ, RZ, 0x181f ;  /* 0x0000181fff0b7424 */ /* 0x000fe400078e00ff */
[----:B------:R-:W-:-:S07]  /*1e270*/  IMAD.MOV.U32 R15, RZ, RZ, -0x1 ;  /* 0xffffffffff0f7424 */ /* 0x000fce00078e00ff */
[----:B0-----:R-:W-:Y:S05]  /*1e280*/  WARPSYNC.COLLECTIVE R15, `(.L_x_5581) ;  /* 0x000000000f087348 */ /* 0x001fea0003c00000 */
[----:B------:R1:W2:Y:S02]  /*1e290*/  SHFL.IDX P6, R14, R13, R12, R11 ;  /* 0x0000000c0d0e7389 */ /* 0x0002a400000c000b */
[----:B012---:R-:W-:Y:S01]  /*1e2a0*/  ENDCOLLECTIVE ;  /* 0x000000000000791b */ /* 0x007fe20003800000 */
.L_x_5581:
[----:B------:R-:W-:Y:S05]  /*1e2b0*/  BSYNC B1 ;  /* 0x0000000000017941 */ /* 0x000fea0003800000 */
.L_x_5580:
        /* <DEDUP_REMOVED lines=9> */
.L_x_5582:
[----:B------:R-:W-:Y:S02]  /*1e350*/  IMAD.MOV.U32 R13, RZ, RZ, R9 ;  /* 0x000000ffff0d7224 */ /* 0x000fe400078e0009 */
[----:B------:R-:W-:Y:S02]  /*1e360*/  IMAD.MOV.U32 R12, RZ, RZ, 0x1 ;  /* 0x00000001ff0c7424 */ /* 0x000fe400078e00ff */
[----:B------:R-:W-:-:S07]  /*1e370*/  IMAD.MOV.U32 R2, RZ, RZ, R14 ;  /* 0x000000ffff027224 */ /* 0x000fce00078e000e */
[----:B------:R-:W-:Y:S05]  /*1e380*/  WARPSYNC.COLLECTIVE R15, `(.L_x_5583) ;  /* 0x000000000f087348 */ /* 0x000fea0003c00000 */
[----:B------:R0:W1:Y:S02]  /*1e390*/  SHFL.IDX P6, R14, R13, R12, R11 ;  /* 0x0000000c0d0e7389 */ /* 0x00006400000c000b */
[----:B01----:R-:W-:Y:S01]  /*1e3a0*/  ENDCOLLECTIVE ;  /* 0x000000000000791b */ /* 0x003fe20003800000 */
.L_x_5583:
        /* <DEDUP_REMOVED lines=11> */
.L_x_5584:
[----:B------:R-:W-:Y:S02]  /*1e460*/  IMAD.MOV.U32 R13, RZ, RZ, R9 ;  /* 0x000000ffff0d7224 */ /* 0x000fe400078e0009 */
[----:B------:R-:W-:Y:S02]  /*1e470*/  IMAD.MOV.U32 R12, RZ, RZ, 0x2 ;  /* 0x00000002ff0c7424 */ /* 0x000fe400078e00ff */
[----:B------:R-:W-:-:S07]  /*1e480*/  IMAD.MOV.U32 R2, RZ, RZ, R14 ;  /* 0x000000ffff027224 */ /* 0x000fce00078e000e */
[----:B------:R-:W-:Y:S05]  /*1e490*/  WARPSYNC.COLLECTIVE R15, `(.L_x_5585) ;  /* 0x000000000f087348 */ /* 0x000fea0003c00000 */
[----:B------:R0:W1:Y:S02]  /*1e4a0*/  SHFL.IDX P6, R14, R13, R12, R11 ;  /* 0x0000000c0d0e7389 */ /* 0x00006400000c000b */
[----:B01----:R-:W-:Y:S01]  /*1e4b0*/  ENDCOLLECTIVE ;  /* 0x000000000000791b */ /* 0x003fe20003800000 */
.L_x_5585:
        /* <DEDUP_REMOVED lines=11> */
.L_x_5586:
[----:B------:R-:W-:Y:S02]  /*1e570*/  IMAD.MOV.U32 R13, RZ, RZ, R9 ;  /* 0x000000ffff0d7224 */ /* 0x000fe400078e0009 */
[----:B------:R-:W-:Y:S02]  /*1e580*/  IMAD.MOV.U32 R12, RZ, RZ, 0x3 ;  /* 0x00000003ff0c7424 */ /* 0x000fe400078e00ff */
[----:B------:R-:W-:-:S07]  /*1e590*/  IMAD.MOV.U32 R2, RZ, RZ, R14 ;  /* 0x000000ffff027224 */ /* 0x000fce00078e000e */
[----:B------:R-:W-:Y:S05]  /*1e5a0*/  WARPSYNC.COLLECTIVE R15, `(.L_x_5587) ;  /* 0x000000000f087348 */ /* 0x000fea0003c00000 */
[----:B------:R0:W1:Y:S02]  /*1e5b0*/  SHFL.IDX P6, R14, R13, R12, R11 ;  /* 0x0000000c0d0e7389 */ /* 0x00006400000c000b */
[----:B01----:R-:W-:Y:S01]  /*1e5c0*/  ENDCOLLECTIVE ;  /* 0x000000000000791b */ /* 0x003fe20003800000 */
.L_x_5587:
        /* <DEDUP_REMOVED lines=11> */
.L_x_5588:
[----:B------:R-:W-:Y:S02]  /*1e680*/  IMAD.MOV.U32 R13, RZ, RZ, R9 ;  /* 0x000000ffff0d7224 */ /* 0x000fe400078e0009 */
[----:B------:R-:W-:Y:S02]  /*1e690*/  IMAD.MOV.U32 R12, RZ, RZ, 0x4 ;  /* 0x00000004ff0c7424 */ /* 0x000fe400078e00ff */
[----:B------:R-:W-:-:S07]  /*1e6a0*/  IMAD.MOV.U32 R2, RZ, RZ, R14 ;  /* 0x000000ffff027224 */ /* 0x000fce00078e000e */
[----:B------:R-:W-:Y:S05]  /*1e6b0*/  WARPSYNC.COLLECTIVE R15, `(.L_x_5589) ;  /* 0x000000000f087348 */ /* 0x000fea0003c00000 */
[----:B------:R0:W1:Y:S02]  /*1e6c0*/  SHFL.IDX P6, R14, R13, R12, R11 ;  /* 0x0000000c0d0e7389 */ /* 0x00006400000c000b */
[----:B01----:R-:W-:Y:S01]  /*1e6d0*/  ENDCOLLECTIVE ;  /* 0x000000000000791b */ /* 0x003fe20003800000 */
.L_x_5589:
        /* <DEDUP_REMOVED lines=11> */
.L_x_5590:
[----:B------:R-:W-:Y:S02]  /*1e790*/  IMAD.MOV.U32 R13, RZ, RZ, R9 ;  /* 0x000000ffff0d7224 */ /* 0x000fe400078e0009 */
[----:B------:R-:W-:Y:S02]  /*1e7a0*/  IMAD.MOV.U32 R12, RZ, RZ, 0x5 ;  /* 0x00000005ff0c7424 */ /* 0x000fe400078e00ff */
[----:B------:R-:W-:-:S07]  /*1e7b0*/  IMAD.MOV.U32 R2, RZ, RZ, R14 ;  /* 0x000000ffff027224 */ /* 0x000fce00078e000e */
[----:B------:R-:W-:Y:S05]  /*1e7c0*/  WARPSYNC.COLLECTIVE R15, `(.L_x_5591) ;  /* 0x000000000f087348 */ /* 0x000fea0003c00000 */
[----:B------:R0:W1:Y:S02]  /*1e7d0*/  SHFL.IDX P6, R14, R13, R12, R11 ;  /* 0x0000000c0d0e7389 */ /* 0x00006400000c000b */
[----:B01----:R-:W-:Y:S01]  /*1e7e0*/  ENDCOLLECTIVE ;  /* 0x000000000000791b */ /* 0x003fe20003800000 */
.L_x_5591:
        /* <DEDUP_REMOVED lines=11> */
.L_x_5592:
[----:B------:R-:W-:Y:S01]  /*1e8a0*/  IMAD.MOV.U32 R2, RZ, RZ, R14 ;  /* 0x000000ffff027224 */ /* 0x000fe200078e000e */
[----:B------:R-:W-:Y:S06]  /*1e8b0*/  BRA `(.L_x_5593) ;  /* 0xffffffa400c87947 */ /* 0x000fec000383ffff */
.L_x_5416:
[----:B---3--:R3:W4:Y:S02]  /*1e8c0*/  SYNCS.PHASECHK.TRANS64.TRYWAIT P0, [R4+URZ+0x22860], R21 ;  /* 0x02286015040075a7 */ /* 0x008724000800017f */
[----:B----4-:R-:W-:Y:S05]  /*1e8d0*/  @!P0 NANOSLEEP.SYNCS 0x989680 ;  /* 0x009896800000895d */ /* 0x010fea0003900000 */
[----:B------:R-:W4:Y:S02]  /*1e8e0*/  @!P0 SYNCS.PHASECHK.TRANS64 P0, [R4+URZ+0x22860], R21 ;  /* 0x02286015040085a7 */ /* 0x000f24000800007f */
[----:B----4-:R-:W-:Y:S05]  /*1e8f0*/  @!P0 BRA `(.L_x_5416) ;  /* 0xfffffffc00f08947 */ /* 0x010fea000383ffff */
[----:B------:R-:W-:Y:S05]  /*1e900*/  BRA `(.L_x_5594) ;  /* 0xffffffa800187947 */ /* 0x000fea000383ffff */
.L_x_5417:
        /* <DEDUP_REMOVED lines=8> */
.L_x_5596:
[----:B------:R-:W-:Y:S05]  /*1e990*/  BSYNC B1 ;  /* 0x0000000000017941 */ /* 0x000fea0003800000 */
.L_x_5595:
        /* <DEDUP_REMOVED lines=9> */
.L_x_5597:
[----:B------:R-:W-:Y:S02]  /*1ea30*/  IMAD.MOV.U32 R13, RZ, RZ, R7 ;  /* 0x000000ffff0d7224 */ /* 0x000fe400078e0007 */
[----:B------:R-:W-:Y:S01]  /*1ea40*/  IMAD.MOV.U32 R12, RZ, RZ, 0x1 ;  /* 0x00000001ff0c7424 */ /* 0x000fe200078e00ff */
[----:B------:R-:W-:-:S13]  /*1ea50*/  IADD3 R2, P0, R14, R0, RZ ;  /* 0x000000000e027210 */ /* 0x000fda0007f1e0ff */
[----:B------:R-:W-:Y:S05]  /*1ea60*/  WARPSYNC.COLLECTIVE R15, `(.L_x_5598) ;  /* 0x000000000f087348 */ /* 0x000fea0003c00000 */
[----:B------:R0:W1:Y:S02]  /*1ea70*/  SHFL.IDX P6, R14, R13, R12, R11 ;  /* 0x0000000c0d0e7389 */ /* 0x00006400000c000b */
[----:B01----:R-:W-:Y:S01]  /*1ea80*/  ENDCOLLECTIVE ;  /* 0x000000000000791b */ /* 0x003fe20003800000 */
.L_x_5598:
        /* <DEDUP_REMOVED lines=13> */
.L_x_5599:
[----:B------:R-:W-:Y:S02]  /*1eb60*/  IMAD.MOV.U32 R13, RZ, RZ, R7 ;  /* 0x000000ffff0d7224 */ /* 0x000fe400078e0007 */
[----:B------:R-:W-:Y:S01]  /*1eb70*/  IMAD.MOV.U32 R12, RZ, RZ, 0x2 ;  /* 0x00000002ff0c7424 */ /* 0x000fe200078e00ff */
[----:B------:R-:W-:-:S13]  /*1eb80*/  IADD3 R2, P0, R14, R0, RZ ;  /* 0x000000000e027210 */ /* 0x000fda0007f1e0ff */
[----:B------:R-:W-:Y:S05]  /*1eb90*/  WARPSYNC.COLLECTIVE R15, `(.L_x_5600) ;  /* 0x000000000f087348 */ /* 0x000fea0003c00000 */
[----:B------:R0:W1:Y:S02]  /*1eba0*/  SHFL.IDX P6, R14, R13, R12, R11 ;  /* 0x0000000c0d0e7389 */ /* 0x00006400000c000b */
[----:B01----:R-:W-:Y:S01]  /*1ebb0*/  ENDCOLLECTIVE ;  /* 0x000000000000791b */ /* 0x003fe20003800000 */
.L_x_5600:
        /* <DEDUP_REMOVED lines=13> */
.L_x_5601:
[----:B------:R-:W-:Y:S02]  /*1ec90*/  IMAD.MOV.U32 R13, RZ, RZ, R7 ;  /* 0x000000ffff0d7224 */ /* 0x000fe400078e0007 */
[----:B------:R-:W-:Y:S01]  /*1eca0*/  IMAD.MOV.U32 R12, RZ, RZ, 0x3 ;  /* 0x00000003ff0c7424 */ /* 0x000fe200078e00ff */
[----:B------:R-:W-:-:S13]  /*1ecb0*/  IADD3 R2, P0, R14, R0, RZ ;  /* 0x000000000e027210 */ /* 0x000fda0007f1e0ff */
[----:B------:R-:W-:Y:S05]  /*1ecc0*/  WARPSYNC.COLLECTIVE R15, `(.L_x_5602) ;  /* 0x000000000f087348 */ /* 0x000fea0003c00000 */
[----:B------:R0:W1:Y:S02]  /*1ecd0*/  SHFL.IDX P6, R14, R13, R12, R11 ;  /* 0x0000000c0d0e7389 */ /* 0x00006400000c000b */
[----:B01----:R-:W-:Y:S01]  /*1ece0*/  ENDCOLLECTIVE ;  /* 0x000000000000791b */ /* 0x003fe20003800000 */
.L_x_5602:
        /* <DEDUP_REMOVED lines=13> */
.L_x_5603:
[----:B------:R-:W-:Y:S02]  /*1edc0*/  IMAD.MOV.U32 R13, RZ, RZ, R7 ;  /* 0x000000ffff0d7224 */ /* 0x000fe400078e0007 */
[----:B------:R-:W-:Y:S01]  /*1edd0*/  IMAD.MOV.U32 R12, RZ, RZ, 0x4 ;  /* 0x00000004ff0c7424 */ /* 0x000fe200078e00ff */
[----:B------:R-:W-:-:S13]  /*1ede0*/  IADD3 R2, P0, R14, R0, RZ ;  /* 0x000000000e027210 */ /* 0x000fda0007f1e0ff */
[----:B------:R-:W-:Y:S05]  /*1edf0*/  WARPSYNC.COLLECTIVE R15, `(.L_x_5604) ;  /* 0x000000000f087348 */ /* 0x000fea0003c00000 */
[----:B------:R0:W1:Y:S02]  /*1ee00*/  SHFL.IDX P6, R14, R13, R12, R11 ;  /* 0x0000000c0d0e7389 */ /* 0x00006400000c000b */
[----:B01----:R-:W-:Y:S01]  /*1ee10*/  ENDCOLLECTIVE ;  /* 0x000000000000791b */ /* 0x003fe20003800000 */
.L_x_5604:
        /* <DEDUP_REMOVED lines=13> */
.L_x_5605:
[----:B------:R-:W-:Y:S02]  /*1eef0*/  IMAD.MOV.U32 R13, RZ, RZ, R7 ;  /* 0x000000ffff0d7224 */ /* 0x000fe400078e0007 */
[----:B------:R-:W-:Y:S01]  /*1ef00*/  IMAD.MOV.U32 R12, RZ, RZ, 0x5 ;  /* 0x00000005ff0c7424 */ /* 0x000fe200078e00ff */
[----:B------:R-:W-:-:S13]  /*1ef10*/  IADD3 R2, P0, R14, R0, RZ ;  /* 0x000000000e027210 */ /* 0x000fda0007f1e0ff */
[----:B------:R-:W-:Y:S05]  /*1ef20*/  WARPSYNC.COLLECTIVE R15, `(.L_x_5606) ;  /* 0x000000000f087348 */ /* 0x000fea0003c00000 */
[----:B------:R0:W1:Y:S02]  /*1ef30*/  SHFL.IDX P6, R14, R13, R12, R11 ;  /* 0x0000000c0d0e7389 */ /* 0x00006400000c000b */
[----:B01----:R-:W-:Y:S01]  /*1ef40*/  ENDCOLLECTIVE ;  /* 0x000000000000791b */ /* 0x003fe20003800000 */
.L_x_5606:
        /* <DEDUP_REMOVED lines=13> */
.L_x_5607:
[----:B------:R-:W-:Y:S05]  /*1f020*/  BRA `(.L_x_5608) ;  /* 0xffffffa400647947 */ /* 0x000fea000383ffff */
.L_x_5425:
        /* <DEDUP_REMOVED lines=8> */
.L_x_5610:
[----:B------:R-:W-:Y:S05]  /*1f0b0*/  BSYNC B0 ;  /* 0x0000000000007941 */ /* 0x000fea0003800000 */
.L_x_5609:
        /* <DEDUP_REMOVED lines=9> */
.L_x_5611:
        /* <DEDUP_REMOVED lines=18> */
.L_x_5612:
[----:B------:R-:W-:Y:S01]  /*1f270*/  IMAD.MOV.U32 R12, RZ, RZ, 0x2 ;  /* 0x00000002ff0c7424 */ /* 0x000fe200078e00ff */
[----:B------:R-:W-:-:S05]  /*1f280*/  SEL R4, R14, RZ, P1 ;  /* 0x000000ff0e047207 */ /* 0x000fca0000800000 */
[----:B------:R-:W-:-:S04]  /*1f290*/  IMAD.IADD R4, R17, 0x1, R4 ;  /* 0x0000000111047824 */ /* 0x000fc800078e0204 */
[----:B------:R-:W-:-:S07]  /*1f2a0*/  IMAD.MOV.U32 R13, RZ, RZ, R4 ;  /* 0x000000ffff0d7224 */ /* 0x000fce00078e0004 */
[----:B------:R-:W-:Y:S05]  /*1f2b0*/  WARPSYNC.COLLECTIVE R15, `(.L_x_5613) ;  /* 0x000000000f087348 */ /* 0x000fea0003c00000 */
[----:B------:R0:W1:Y:S02]  /*1f2c0*/  SHFL.UP P6, R14, R13, R12, R11 ;  /* 0x0400000c0d0e7389 */ /* 0x00006400000c000b */
[----:B01----:R-:W-:Y:S01]  /*1f2d0*/  ENDCOLLECTIVE ;  /* 0x000000000000791b */ /* 0x003fe20003800000 */
.L_x_5613:
[----:B------:R-:W-:Y:S01]  /*1f2e0*/  IMAD.MOV.U32 R12, RZ, RZ, 0x4 ;  /* 0x00000004ff0c7424 */ /* 0x000fe200078e00ff */
[----:B------:R-:W-:-:S05]  /*1f2f0*/  SEL R3, R14, RZ, P2 ;  /* 0x000000ff0e037207 */ /* 0x000fca0001000000 */
[----:B------:R-:W-:-:S04]  /*1f300*/  IMAD.IADD R6, R4, 0x1, R3 ;  /* 0x0000000104067824 */ /* 0x000fc800078e0203 */
[----:B------:R-:W-:-:S07]  /*1f310*/  IMAD.MOV.U32 R13, RZ, RZ, R6 ;  /* 0x000000ffff0d7224 */ /* 0x000fce00078e0006 */
[----:B------:R-:W-:Y:S05]  /*1f320*/  WARPSYNC.COLLECTIVE R15, `(.L_x_5614) ;  /* 0x000000000f087348 */ /* 0x000fea0003c00000 */
[----:B------:R0:W1:Y:S02]  /*1f330*/  SHFL.UP P6, R14, R13, R12, R11 ;  /* 0x0400000c0d0e7389 */ /* 0x00006400000c000b */
[----:B01----:R-:W-:Y:S01]  /*1f340*/  ENDCOLLECTIVE ;  /* 0x000000000000791b */ /* 0x003fe20003800000 */
.L_x_5614:
[----:B------:R-:W-:Y:S01]  /*1f350*/  IMAD.MOV.U32 R12, RZ, RZ, 0x8 ;  /* 0x00000008ff0c7424 */ /* 0x000fe200078e00ff */
[----:B------:R-:W-:-:S05]  /*1f360*/  SEL R3, R14, RZ, P3 ;  /* 0x000000ff0e037207 */ /* 0x000fca0001800000 */
[----:B------:R-:W-:-:S04]  /*1f370*/  IMAD.IADD R2, R6, 0x1, R3 ;  /* 0x0000000106027824 */ /* 0x000fc800078e0203 */
[----:B------:R-:W-:-:S07]  /*1f380*/  IMAD.MOV.U32 R13, RZ, RZ, R2 ;  /* 0x000000ffff0d7224 */ /* 0x000fce00078e0002 */
[----:B------:R-:W-:Y:S05]  /*1f390*/  WARPSYNC.COLLECTIVE R15, `(.L_x_5615) ;  /* 0x000000000f087348 */ /* 0x000fea0003c00000 */
[----:B------:R0:W1:Y:S02]  /*1f3a0*/  SHFL.UP P6, R14, R13, R12, R11 ;  /* 0x0400000c0d0e7389 */ /* 0x00006400000c000b */
[----:B01----:R-:W-:Y:S01]  /*1f3b0*/  ENDCOLLECTIVE ;  /* 0x000000000000791b */ /* 0x003fe20003800000 */
.L_x_5615:
[----:B------:R-:W-:Y:S01]  /*1f3c0*/  IMAD.MOV.U32 R12, RZ, RZ, 0x10 ;  /* 0x00000010ff0c7424 */ /* 0x000fe200078e00ff */
[----:B------:R-:W-:-:S05]  /*1f3d0*/  SEL R3, R14, RZ, P4 ;  /* 0x000000ff0e037207 */ /* 0x000fca0002000000 */
[----:B------:R-:W-:-:S04]  /*1f3e0*/  IMAD.IADD R3, R2, 0x1, R3 ;  /* 0x0000000102037824 */ /* 0x000fc800078e0203 */
[----:B------:R-:W-:-:S07]  /*1f3f0*/  IMAD.MOV.U32 R13, RZ, RZ, R3 ;  /* 0x000000ffff0d7224 */ /* 0x000fce00078e0003 */
[----:B------:R-:W-:Y:S05]  /*1f400*/  WARPSYNC.COLLECTIVE R15, `(.L_x_5616) ;  /* 0x000000000f087348 */ /* 0x000fea0003c00000 */
[----:B------:R0:W1:Y:S02]  /*1f410*/  SHFL.UP P6, R14, R13, R12, R11 ;  /* 0x0400000c0d0e7389 */ /* 0x00006400000c000b */
[----:B01----:R-:W-:Y:S01]  /*1f420*/  ENDCOLLECTIVE ;  /* 0x000000000000791b */ /* 0x003fe20003800000 */
.L_x_5616:
        /* <DEDUP_REMOVED lines=8> */
.L_x_5617:
[----:B------:R-:W-:Y:S05]  /*1f4b0*/  BRA `(.L_x_5618) ;  /* 0xffffffa400c07947 */ /* 0x000fea000383ffff */
.L_x_5430:
[----:B------:R-:W-:Y:S01]  /*1f4c0*/  BSSY B0, `(.L_x_5619) ;  /* 0x0000008000007945 */ /* 0x000fe20003800000 */
[----:B-----5:R-:W-:Y:S02]  /*1f4d0*/  IMAD.MOV.U32 R13, RZ, RZ, R17 ;  /* 0x000000ffff0d7224 */ /* 0x020fe400078e0011 */
[----:B------:R-:W-:Y:S02]  /*1f4e0*/  IMAD.MOV.U32 R12, RZ, RZ, 0x1 ;  /* 0x00000001ff0c7424 */ /* 0x000fe400078e00ff */
[----:B------:R-:W-:Y:S02]  /*1f4f0*/  IMAD.MOV.U32 R11, RZ, RZ, RZ ;  /* 0x000000ffff0b7224 */ /* 0x000fe400078e00ff */
[----:B------:R-:W-:-:S07]  /*1f500*/  IMAD.MOV.U32 R15, RZ, RZ, -0x1 ;  /* 0xffffffffff0f7424 */ /* 0x000fce00078e00ff */
[----:B01----:R-:W-:Y:S05]  /*1f510*/  WARPSYNC.COLLECTIVE R15, `(.L_x_5620) ;  /* 0x000000000f087348 */ /* 0x003fea0003c00000 */
[----:B------:R2:W3:Y:S02]  /*1f520*/  SHFL.UP P6, R14, R13, R12, R11 ;  /* 0x0400000c0d0e7389 */ /* 0x0004e400000c000b */
[----:B0123--:R-:W-:Y:S01]  /*1f530*/  ENDCOLLECTIVE ;  /* 0x000000000000791b */ /* 0x00ffe20003800000 */
.L_x_5620:
[----:B------:R-:W-:Y:S05]  /*1f540*/  BSYNC B0 ;  /* 0x0000000000007941 */ /* 0x000fea0003800000 */
.L_x_5619:
        /* <DEDUP_REMOVED lines=8> */
.L_x_5621:
[----:B------:R-:W-:Y:S01]  /*1f5d0*/  IMAD.MOV.U32 R12, RZ, RZ, 0x4 ;  /* 0x00000004ff0c7424 */ /* 0x000fe200078e00ff */
[----:B------:R-:W-:-:S05]  /*1f5e0*/  SEL R2, R14, RZ, P2 ;  /* 0x000000ff0e027207 */ /* 0x000fca0001000000 */
[----:B------:R-:W-:-:S04]  /*1f5f0*/  IMAD.IADD R2, R13, 0x1, R2 ;  /* 0x000000010d027824 */ /* 0x000fc800078e0202 */
[----:B------:R-:W-:-:S07]  /*1f600*/  IMAD.MOV.U32 R13, RZ, RZ, R2 ;  /* 0x000000ffff0d7224 */ /* 0x000fce00078e0002 */
[----:B------:R-:W-:Y:S05]  /*1f610*/  WARPSYNC.COLLECTIVE R15, `(.L_x_5622) ;  /* 0x000000000f087348 */ /* 0x000fea0003c00000 */
[----:B------:R0:W1:Y:S02]  /*1f620*/  SHFL.UP P6, R14, R13, R12, R11 ;  /* 0x0400000c0d0e7389 */ /* 0x00006400000c000b */
[----:B01----:R-:W-:Y:S01]  /*1f630*/  ENDCOLLECTIVE ;  /* 0x000000000000791b */ /* 0x003fe20003800000 */
.L_x_5622:
[----:B------:R-:W-:Y:S01]  /*1f640*/  IMAD.MOV.U32 R12, RZ, RZ, 0x8 ;  /* 0x00000008ff0c7424 */ /* 0x000fe200078e00ff */
[----:B------:R-:W-:-:S05]  /*1f650*/  SEL R3, R14, RZ, P3 ;  /* 0x000000ff0e037207 */ /* 0x000fca0001800000 */
[----:B------:R-:W-:-:S04]  /*1f660*/  IMAD.IADD R3, R2, 0x1, R3 ;  /* 0x0000000102037824 */ /* 0x000fc800078e0203 */
[----:B------:R-:W-:-:S07]  /*1f670*/  IMAD.MOV.U32 R13, RZ, RZ, R3 ;  /* 0x000000ffff0d7224 */ /* 0x000fce00078e0003 */
[----:B------:R-:W-:Y:S05]  /*1f680*/  WARPSYNC.COLLECTIVE R15, `(.L_x_5623) ;  /* 0x000000000f087348 */ /* 0x000fea0003c00000 */
[----:B------:R0:W1:Y:S02]  /*1f690*/  SHFL.UP P6, R14, R13, R12, R11 ;  /* 0x0400000c0d0e7389 */ /* 0x00006400000c000b */
[----:B01----:R-:W-:Y:S01]  /*1f6a0*/  ENDCOLLECTIVE ;  /* 0x000000000000791b */ /* 0x003fe20003800000 */
.L_x_5623:
[----:B------:R-:W-:Y:S01]  /*1f6b0*/  IMAD.MOV.U32 R12, RZ, RZ, 0x10 ;  /* 0x00000010ff0c7424 */ /* 0x000fe200078e00ff */
[----:B------:R-:W-:-:S05]  /*1f6c0*/  SEL R4, R14, RZ, P4 ;  /* 0x000000ff0e047207 */ /* 0x000fca0002000000 */
[----:B------:R-:W-:-:S04]  /*1f6d0*/  IMAD.IADD R4, R3, 0x1, R4 ;  /* 0x0000000103047824 */ /* 0x000fc800078e0204 */
[----:B------:R-:W-:-:S07]  /*1f6e0*/  IMAD.MOV.U32 R13, RZ, RZ, R4 ;  /* 0x000000ffff0d7224 */ /* 0x000fce00078e0004 */
[----:B------:R-:W-:Y:S05]  /*1f6f0*/  WARPSYNC.COLLECTIVE R15, `(.L_x_5624) ;  /* 0x000000000f087348 */ /* 0x000fea0003c00000 */
[----:B------:R0:W1:Y:S02]  /*1f700*/  SHFL.UP P6, R14, R13, R12, R11 ;  /* 0x0400000c0d0e7389 */ /* 0x00006400000c000b */
[----:B01----:R-:W-:Y:S01]  /*1f710*/  ENDCOLLECTIVE ;  /* 0x000000000000791b */ /* 0x003fe20003800000 */
.L_x_5624:
        /* <DEDUP_REMOVED lines=8> */
.L_x_5625:
[----:B------:R-:W-:Y:S05]  /*1f7a0*/  BRA `(.L_x_5626) ;  /* 0xffffffa400a07947 */ /* 0x000fea000383ffff */
.L_x_5432:
[----:B------:R-:W-:Y:S01]  /*1f7b0*/  BSSY B0, `(.L_x_5627) ;  /* 0x0000006000007945 */ /* 0x000fe20003800000 */
[----:B------:R-:W-:Y:S01]  /*1f7c0*/  PLOP3.LUT P6, PT, P6, PT, PT, 0x8, 0x0 ;  /* 0x000000000000781c */ /* 0x000fe200037ce170 */
[----:B------:R-:W-:-:S12]  /*1f7d0*/  IMAD.MOV.U32 R15, RZ, RZ, -0x1 ;  /* 0xffffffffff0f7424 */ /* 0x000fd800078e00ff */
[----:B01----:R-:W-:Y:S05]  /*1f7e0*/  WARPSYNC.COLLECTIVE R15, `(.L_x_5628) ;  /* 0x000000000f087348 */ /* 0x003fea0003c00000 */
[----:B------:R-:W-:Y:S01]  /*1f7f0*/  VOTE.ANY R14, PT, P6 ;  /* 0x00000000000e7806 */ /* 0x000fe200030e0100 */
[----:B01----:R-:W-:Y:S06]  /*1f800*/  ENDCOLLECTIVE ;  /* 0x000000000000791b */ /* 0x003fec0003800000 */
.L_x_5628:
[----:B------:R-:W-:Y:S05]  /*1f810*/  BSYNC B0 ;  /* 0x0000000000007941 */ /* 0x000fea0003800000 */
.L_x_5627:
        /* <DEDUP_REMOVED lines=9> */
.L_x_5629:
[----:B------:R-:W-:Y:S01]  /*1f8b0*/  IMAD.MOV.U32 R17, RZ, RZ, R14 ;  /* 0x000000ffff117224 */ /* 0x000fe200078e000e */
[----:B------:R-:W-:Y:S06]  /*1f8c0*/  BRA `(.L_x_5630) ;  /* 0xffffffa400907947 */ /* 0x000fec000383ffff */
.L_x_5434:
[----:B------:R-:W-:Y:S01]  /*1f8d0*/  BSSY B0, `(.L_x_5631) ;  /* 0x0000007000007945 */ /* 0x000fe20003800000 */
[----:B------:R-:W-:Y:S02]  /*1f8e0*/  IMAD.MOV.U32 R13, RZ, RZ, R2 ;  /* 0x000000ffff0d7224 */ /* 0x000fe400078e0002 */
[----:B------:R-:W-:Y:S02]  /*1f8f0*/  IMAD.MOV.U32 R11, RZ, RZ, 0x1f ;  /* 0x0000001fff0b7424 */ /* 0x000fe400078e00ff */
[----:B------:R-:W-:-:S07]  /*1f900*/  IMAD.MOV.U32 R15, RZ, RZ, -0x1 ;  /* 0xffffffffff0f7424 */ /* 0x000fce00078e00ff */
[----:B0123--:R-:W-:Y:S05]  /*1f910*/  WARPSYNC.COLLECTIVE R15, `(.L_x_5632) ;  /* 0x000000000f087348 */ /* 0x00ffea0003c00000 */
[----:B------:R4:W0:Y:S02]  /*1f920*/  SHFL.IDX P6, R14, R13, R12, R11 ;  /* 0x0000000c0d0e7389 */ /* 0x00082400000c000b */
[----:B01234-:R-:W-:Y:S01]  /*1f930*/  ENDCOLLECTIVE ;  /* 0x000000000000791b */ /* 0x01ffe20003800000 */
.L_x_5632:
[----:B------:R-:W-:Y:S05]  /*1f940*/  BSYNC B0 ;  /* 0x0000000000007941 */ /* 0x000fea0003800000 */
.L_x_5631:
[----:B------:R-:W-:Y:S05]  /*1f950*/  BRA `(.L_x_5433) ;  /* 0xffffffa400887947 */ /* 0x000fea000383ffff */
.L_x_5438:
[----:B0-----:R0:W2:Y:S02]  /*1f960*/  SYNCS.PHASECHK.TRANS64.TRYWAIT P0, [R4+URZ+0x22820], R0 ;  /* 0x02282000040075a7 */ /* 0x0010a4000800017f */
[----:B--2---:R-:W-:Y:S05]  /*1f970*/  @!P0 NANOSLEEP.SYNCS 0x989680 ;  /* 0x009896800000895d */ /* 0x004fea0003900000 */
[----:B------:R-:W2:Y:S02]  /*1f980*/  @!P0 SYNCS.PHASECHK.TRANS64 P0, [R4+URZ+0x22820], R0 ;  /* 0x02282000040085a7 */ /* 0x000ea4000800007f */
[----:B--2---:R-:W-:Y:S05]  /*1f990*/  @!P0 BRA `(.L_x_5438) ;  /* 0xfffffffc00f08947 */ /* 0x004fea000383ffff */
[----:B------:R-:W-:Y:S05]  /*1f9a0*/  BRA `(.L_x_5633) ;  /* 0xffffffac00007947 */ /* 0x000fea000383ffff */
.L_x_5439:
        /* <DEDUP_REMOVED lines=8> */
[----:B01--4-:R-:W-:Y:S05]  /*1fa30*/  WARPSYNC.COLLECTIVE R15, `(.L_x_5635) ;  /* 0x000000000f087348 */ /* 0x013fea0003c00000 */
[----:B------:R2:W3:Y:S02]  /*1fa40*/  SHFL.IDX P6, R14, R13, R12, R11 ;  /* 0x0000000c0d0e7389 */ /* 0x0004e400000c000b */
[----:B01234-:R-:W-:Y:S01]  /*1fa50*/  ENDCOLLECTIVE ;  /* 0x000000000000791b */ /* 0x01ffe20003800000 */
.L_x_5635:
[----:B------:R-:W-:Y:S05]  /*1fa60*/  BSYNC B0 ;  /* 0x0000000000007941 */ /* 0x000fea0003800000 */
.L_x_5634:
[----:B------:R-:W-:Y:S05]  /*1fa70*/  BRA `(.L_x_5636) ;  /* 0xffffffa800e87947 */ /* 0x000fea000383ffff */
.L_x_5440:
[----:B------:R-:W-:Y:S01]  /*1fa80*/  BSSY B0, `(.L_x_5637) ;  /* 0x0000006000007945 */ /* 0x000fe20003800000 */
[----:B------:R-:W-:-:S07]  /*1fa90*/  IMAD.MOV.U32 R15, RZ, RZ, -0x1 ;  /* 0xffffffffff0f7424 */ /* 0x000fce00078e00ff */
[----:B01--4-:R-:W-:Y:S05]  /*1faa0*/  WARPSYNC.COLLECTIVE R15, `(.L_x_5638) ;  /* 0x000000000f0c7348 */ /* 0x013fea0003c00000 */
[----:B------:R-:W-:Y:S02]  /*1fab0*/  ELECT P6, UR62, PT ;  /* 0x00000000003e782f */ /* 0x000fe400038c0000 */
[----:B------:R-:W-:Y:S01]  /*1fac0*/  MOV R14, UR62 ;  /* 0x0000003e000e7c02 */ /* 0x000fe20008000f00 */
[----:B01--4-:R-:W-:Y:S10]  /*1fad0*/  ENDCOLLECTIVE ;  /* 0x000000000000791b */ /* 0x013ff40003800000 */
.L_x_5638:
[----:B------:R-:W-:Y:S05]  /*1fae0*/  BSYNC B0 ;  /* 0x0000000000007941 */ /* 0x000fea0003800000 */
.L_x_5637:
[----:B------:R-:W-:Y:S05]  /*1faf0*/  BRA `(.L_x_5639) ;  /* 0xffffffa800dc7947 */ /* 0x000fea000383ffff */
.L_x_5442:
[----:B0-----:R0:W2:Y:S02]  /*1fb00*/  SYNCS.PHASECHK.TRANS64.TRYWAIT P1, [R5+URZ+0x22840], R0 ;  /* 0x02284000050075a7 */ /* 0x0010a4000802017f */
[----:B--2---:R-:W-:Y:S05]  /*1fb10*/  @!P1 NANOSLEEP.SYNCS 0x989680 ;  /* 0x009896800000995d */ /* 0x004fea0003900000 */
[----:B------:R-:W2:Y:S02]  /*1fb20*/  @!P1 SYNCS.PHASECHK.TRANS64 P1, [R5+URZ+0x22840], R0 ;  /* 0x02284000050095a7 */ /* 0x000ea4000802007f */
[----:B--2---:R-:W-:Y:S05]  /*1fb30*/  @!P1 BRA `(.L_x_5442) ;  /* 0xfffffffc00f09947 */ /* 0x004fea000383ffff */
[----:B------:R-:W-:Y:S05]  /*1fb40*/  BRA `(.L_x_5640) ;  /* 0xffffffa800fc7947 */ /* 0x000fea000383ffff */
.L_x_5444:
[----:B--2---:R2:W3:Y:S02]  /*1fb50*/  SYNCS.PHASECHK.TRANS64.TRYWAIT P1, [R25+URZ+0x22840], R2 ;  /* 0x02284002190075a7 */ /* 0x0044e4000802017f */
[----:B---3--:R-:W-:Y:S05]  /*1fb60*/  @!P1 NANOSLEEP.SYNCS 0x989680 ;  /* 0x009896800000995d */ /* 0x008fea0003900000 */
[----:B------:R-:W3:Y:S02]  /*1fb70*/  @!P1 SYNCS.PHASECHK.TRANS64 P1, [R25+URZ+0x22840], R2 ;  /* 0x02284002190095a7 */ /* 0x000ee4000802007f */
[----:B---3--:R-:W-:Y:S05]  /*1fb80*/  @!P1 BRA `(.L_x_5444) ;  /* 0xfffffffc00f09947 */ /* 0x008fea000383ffff */
[----:B------:R-:W-:Y:S05]  /*1fb90*/  BRA `(.L_x_5641) ;  /* 0xffffffac00087947 */ /* 0x000fea000383ffff */
.L_x_5446:
[----:B---3--:R3:W0:Y:S02]  /*1fba0*/  SYNCS.PHASECHK.TRANS64.TRYWAIT P1, [R5+URZ+0x22860], R0 ;  /* 0x02286000050075a7 */ /* 0x008624000802017f */
[----:B0-----:R-:W-:Y:S05]  /*1fbb0*/  @!P1 NANOSLEEP.SYNCS 0x989680 ;  /* 0x009896800000995d */ /* 0x001fea0003900000 */
[----:B------:R-:W0:Y:S02]  /*1fbc0*/  @!P1 SYNCS.PHASECHK.TRANS64 P1, [R5+URZ+0x22860], R0 ;  /* 0x02286000050095a7 */ /* 0x000e24000802007f */
[----:B0-----:R-:W-:Y:S05]  /*1fbd0*/  @!P1 BRA `(.L_x_5446) ;  /* 0xfffffffc00f09947 */ /* 0x001fea000383ffff */
[----:B------:R-:W-:Y:S05]  /*1fbe0*/  BRA `(.L_x_5642) ;  /* 0xffffffac00047947 */ /* 0x000fea000383ffff */
.L_x_5643:
        /* <DEDUP_REMOVED lines=9> */
.L_x_6466:


//--------------------- .text._ZN7cutlass13device_kernelIN5flash11enable_sm90INS1_16FlashAttnFwdSm90INS1_25CollectiveMainloopFwdSm90ILi2EN4cute5tupleIJNS5_1CILi1EEES8_S8_EEENS6_IJNS7_ILi128EEENS7_ILi96EEENS7_ILi64EEEEEELi256ENS_10bfloat16_tEfNS_4arch4Sm90ELb1ELb0ELb0ELb1ELb1ELb0ELb1ELb1ELb0ELb1ELb0ELb0EEENS1_21CollectiveEpilogueFwdINS6_IJSA_NS7_ILi256EEESB_EEES9_SE_SG_Li256ELb1ELb1ELb0ELb0EEENS1_36VarlenDynamicPersistentTileSchedulerILi128ELi96ELi256ELi128ELb0ELb1ELb1ELb1ELb1ELb1EEEEEEEEEvNT_6ParamsE --------------------------
	.section	.text._ZN7cutlass13device_kernelIN5flash11enable_sm90INS1_16FlashAttnFwdSm90INS1_25CollectiveMainloopFwdSm90ILi2EN4cute5tupleIJNS5_1CILi1EEES8_S8_EEENS6_IJNS7_ILi128EEENS7_ILi96EEENS7_ILi64EEEEEELi256ENS_10bfloat16_tEfNS_4arch4Sm90ELb1ELb0ELb0ELb1ELb1ELb0ELb1ELb1ELb0ELb1ELb0ELb0EEENS1_21CollectiveEpilogueFwdINS6_IJSA_NS7_ILi256EEESB_EEES9_SE_SG_Li256ELb1ELb1ELb0ELb0EEENS1_36VarlenDynamicPersistentTileSchedulerILi128ELi96ELi256ELi128ELb0ELb1ELb1ELb1ELb1ELb1EEEEEEEEEvNT_6ParamsE,"ax",@progbits
	.align	128
.text._ZN7cutlass13device_kernelIN5flash11enable_sm90INS1_16FlashAttnFwdSm90INS1_25CollectiveMainloopFwdSm90ILi2EN4cute5tupleIJNS5_1CILi1EEES8_S8_EEENS6_IJNS7_ILi128EEENS7_ILi96EEENS7_ILi64EEEEEELi256ENS_10bfloat16_tEfNS_4arch4Sm90ELb1ELb0ELb0ELb1ELb1ELb0ELb1ELb1ELb0ELb1ELb0ELb0EEENS1_21CollectiveEpilogueFwdINS6_IJSA_NS7_ILi256EEESB_EEES9_SE_SG_Li256ELb1ELb1ELb0ELb0EEENS1_36VarlenDynamicPersistentTileSchedulerILi128ELi96ELi256ELi128ELb0ELb1ELb1ELb1ELb1ELb1EEEEEEEEEvNT_6ParamsE:
        .type           _ZN7cutlass13device_kernelIN5flash11enable_sm90INS1_16FlashAttnFwdSm90INS1_25CollectiveMainloopFwdSm90ILi2EN4cute5tupleIJNS5_1CILi1EEES8_S8_EEENS6_IJNS7_ILi128EEENS7_ILi96EEENS7_ILi64EEEEEELi256ENS_10bfloat16_tEfNS_4arch4Sm90ELb1ELb0ELb0ELb1ELb1ELb0ELb1ELb1ELb0ELb1ELb0ELb0EEENS1_21CollectiveEpilogueFwdINS6_IJSA_NS7_ILi256EEESB_EEES9_SE_SG_Li256ELb1ELb1ELb0ELb0EEENS1_36VarlenDynamicPersistentTileSchedulerILi128ELi96ELi256ELi128ELb0ELb1ELb1ELb1ELb1ELb1EEEEEEEEEvNT_6ParamsE,@function
        .size           _ZN7cutlass13device_kernelIN5flash11enable_sm90INS1_16FlashAttnFwdSm90INS1_25CollectiveMainloopFwdSm90ILi2EN4cute5tupleIJNS5_1CILi1EEES8_S8_EEENS6_IJNS7_ILi128EEENS7_ILi96EEENS7_ILi64EEEEEELi256ENS_10bfloat16_tEfNS_4arch4Sm90ELb1ELb0ELb0ELb1ELb1ELb0ELb1ELb1ELb0ELb1ELb0ELb0EEENS1_21CollectiveEpilogueFwdINS6_IJSA_NS7_ILi256EEESB_EEES9_SE_SG_Li256ELb1ELb1ELb0ELb0EEENS1_36VarlenDynamicPersistentTileSchedulerILi128ELi96ELi256ELi128ELb0ELb1ELb1ELb1ELb1ELb1EEEEEEEEEvNT_6ParamsE,(.L_x_6467 - _ZN7cutlass13device_kernelIN5flash11enable_sm90INS1_16FlashAttnFwdSm90INS1_25CollectiveMainloopFwdSm90ILi2EN4cute5tupleIJNS5_1CILi1EEES8_S8_EEENS6_IJNS7_ILi128EEENS7_ILi96EEENS7_ILi64EEEEEELi256ENS_10bfloat16_tEfNS_4arch4Sm90ELb1ELb0ELb0ELb1ELb1ELb0ELb1ELb1ELb0ELb1ELb0ELb0EEENS1_21CollectiveEpilogueFwdINS6_IJSA_NS7_ILi256EEESB_EEES9_SE_SG_Li256ELb1ELb1ELb0ELb0EEENS1_36VarlenDynamicPersistentTileSchedulerILi128ELi96ELi256ELi128ELb0ELb1ELb1ELb1ELb1ELb1EEEEEEEEEvNT_6ParamsE)
        .other          _ZN7cutlass13device_kernelIN5flash11enable_sm90INS1_16FlashAttnFwdSm90INS1_25CollectiveMainloopFwdSm90ILi2EN4cute5tupleIJNS5_1CILi1EEES8_S8_EEENS6_IJNS7_ILi128EEENS7_ILi96EEENS7_ILi64EEEEEELi256ENS_10bfloat16_tEfNS_4arch4Sm90ELb1ELb0ELb0ELb1ELb1ELb0ELb1ELb1ELb0ELb1ELb0ELb0EEENS1_21CollectiveEpilogueFwdINS6_IJSA_NS7_ILi256EEESB_EEES9_SE_SG_Li256ELb1ELb1ELb0ELb0EEENS1_36VarlenDynamicPersistentTileSchedulerILi128ELi96ELi256ELi128ELb0ELb1ELb1ELb1ELb1ELb1EEEEEEEEEvNT_6ParamsE,@"STO_CUDA_ENTRY STV_DEFAULT"
_ZN7cutlass13device_kernelIN5flash11enable_sm90INS1_16FlashAttnFwdSm90INS1_25CollectiveMainloopFwdSm90ILi2EN4cute5tupleIJNS5_1CILi1EEES8_S8_EEENS6_IJNS7_ILi128EEENS7_ILi96EEENS7_ILi64EEEEEELi256ENS_10bfloat16_tEfNS_4arch4Sm90ELb1ELb0ELb0ELb1ELb1ELb0ELb1ELb1ELb0ELb1ELb0ELb0EEENS1_21CollectiveEpilogueFwdINS6_IJSA_NS7_ILi256EEESB_EEES9_SE_SG_Li256ELb1ELb1ELb0ELb0EEENS1_36VarlenDynamicPersistentTileSchedulerILi128ELi96ELi256ELi128ELb0ELb1ELb1ELb1ELb1ELb1EEEEEEEEEvNT_6ParamsE:
        /* <DEDUP_REMOVED lines=47> */
.L_x_5644:
        /* <DEDUP_REMOVED lines=22> */
.L_x_5645:
        /* <DEDUP_REMOVED lines=18> */
.L_x_5646:
        /* <DEDUP_REMOVED lines=22> */
.L_x_5647:
        /* <DEDUP_REMOVED lines=23> */
.L_x_5648:
        /* <DEDUP_REMOVED lines=10> */
.L_x_5650:
        /* <DEDUP_REMOVED lines=20> */
[----:B------:R-:W-:Y:S01]  /*0a20*/  IMAD.MOV.U32 R224, RZ, RZ, RZ ;  /* 0x000000ffffe07224 */ /* 0x000fe200078e00ff */
[----:B------:R-:W-:Y:S01]  /*0a30*/  R2UR UR6, R14 ;  /* 0x000000000e0672ca */ /* 0x000fe200000e0000 */
[----:B------:R-:W0:Y:S01]  /*0a40*/  S2R R0, SR_TID.X ;  /* 0x0000000000007919 */ /* 0x000e220000002100 */
[----:B------:R-:W-:Y:S01]  /*0a50*/  UMOV UR39, URZ ;  /* 0x0000003f00277c82 */ /* 0x000fe20008000000 */
[----:B------:R-:W-:Y:S01]  /*0a60*/  UMOV UR38, URZ ;  /* 0x0000003f00267c82 */ /* 0x000fe20008000000 */
[----:B0-----:R-:W-:-:S05]  /*0a70*/  VIADD R12, R0, 0xffffff80 ;  /* 0xffffff80000c7836 */ /* 0x001fca0000000000 */
[----:B------:R-:W-:-:S04]  /*0a80*/  SHF.R.S32.HI R0, RZ, 0x1f, R12 ;  /* 0x0000001fff007819 */ /* 0x000fc8000001140c */
[CC--:B------:R-:W-:Y:S02]  /*0a90*/  LEA.HI R3, R0.reuse, R12.reuse, RZ, 0x7 ;  /* 0x0000000c00037211 */ /* 0x0c0fe400078f38ff */
[----:B------:R-:W-:Y:S02]  /*0aa0*/  LEA.HI R4, R0, R12, RZ, 0x5 ;  /* 0x0000000c00047211 */ /* 0x000fe400078f28ff */
[C---:B------:R-:W-:Y:S02]  /*0ab0*/  LOP3.LUT R225, R3.reuse, 0xffffff80, RZ, 0xc0, !PT ;  /* 0xffffff8003e17812 */ /* 0x040fe400078ec0ff */
[----:B------:R-:W-:Y:S01]  /*0ac0*/  SHF.R.S32.HI R226, RZ, 0x7, R3 ;  /* 0x00000007ffe27819 */ /* 0x000fe20000011403 */
[----:B------:R-:W-:Y:S02]  /*0ad0*/  IMAD.SHL.U32 R6, R4, 0x20, RZ ;  /* 0x0000002004067824 */ /* 0x000fe400078e00ff */
[----:B------:R-:W-:Y:S01]  /*0ae0*/  IMAD.IADD R225, R12, 0x1, -R225 ;  /* 0x000000010ce17824 */ /* 0x000fe200078e0ae1 */
[----:B------:R-:W-:-:S02]  /*0af0*/  LEA.HI R3, R3, R226, RZ, 0x1 ;  /* 0x000000e203037211 */ /* 0x000fc400078f08ff */
        /* <DEDUP_REMOVED lines=8> */
[----:B------:R-:W-:Y:S02]  /*0b80*/  LEA.HI R8, R8, R225, RZ, 0x5 ;  /* 0x000000e108087211 */ /* 0x000fe400078f28ff */
[----:B------:R-:W-:Y:S02]  /*0b90*/  LEA.HI R11, R11, R10, RZ, 0x3 ;  /* 0x0000000a0b0b7211 */ /* 0x000fe400078f18ff */
[----:B------:R-:W-:Y:S02]  /*0ba0*/  SHF.R.S32.HI R8, RZ, 0x5, R8 ;  /* 0x00000005ff087819 */ /* 0x000fe40000011408 */
[----:B------:R-:W-:Y:S02]  /*0bb0*/  LOP3.LUT R11, R11, 0xfffffff8, RZ, 0xc0, !PT ;  /* 0xfffffff80b0b7812 */ /* 0x000fe400078ec0ff */
[----:B------:R-:W-:-:S03]  /*0bc0*/  LOP3.LUT R3, R3, 0x3fffffe, RZ, 0xc0, !PT ;  /* 0x03fffffe03037812 */ /* 0x000fc600078ec0ff */
[----:B------:R-:W-:Y:S02]  /*0bd0*/  IMAD.IADD R11, R10, 0x1, -R11 ;  /* 0x000000010a0b7824 */ /* 0x000fe400078e0a0b */
[----:B------:R-:W-:Y:S02]  /*0be0*/  IMAD.IADD R3, R226, 0x1, -R3 ;  /* 0x00000001e2037824 */ /* 0x000fe400078e0a03 */
[----:B------:R-:W-:-:S04]  /*0bf0*/  IMAD R8, R8, 0x10, R11 ;  /* 0x0000001008087824 */ /* 0x000fc800078e020b */
[----:B------:R-:W-:Y:S01]  /*0c00*/  IMAD R227, R3, 0x40, R8 ;  /* 0x0000004003e37824 */ /* 0x000fe200078e0208 */
[----:B--2---:R-:W-:Y:S02]  /*0c10*/  R2UR UR4, R2 ;  /* 0x00000000020472ca */ /* 0x004fe400000e0000 */
[CC--:B------:R-:W-:Y:S02]  /*0c20*/  LEA.HI R2, R0.reuse, R12.reuse, RZ, 0x4 ;  /* 0x0000000c00027211 */ /* 0x0c0fe400078f20ff */
[----:B------:R-:W-:Y:S02]  /*0c30*/  LEA.HI R0, R0, R12, RZ, 0x3 ;  /* 0x0000000c00007211 */ /* 0x000fe400078f18ff */
[----:B------:R-:W-:Y:S02]  /*0c40*/  SHF.R.S32.HI R5, RZ, 0x4, R2 ;  /* 0x00000004ff057819 */ /* 0x000fe40000011402 */
[----:B------:R-:W-:Y:S02]  /*0c50*/  LOP3.LUT R4, R2, 0x3fffff0, RZ, 0xc0, !PT ;  /* 0x03fffff002047812 */ /* 0x000fe400078ec0ff */
[----:B------:R-:W-:-:S02]  /*0c60*/  LOP3.LUT R219, R0, 0xfffffff8, RZ, 0xc0, !PT ;  /* 0xfffffff800db7812 */ /* 0x000fc400078ec0ff */
[----:B------:R-:W-:Y:S01]  /*0c70*/  LEA.HI R2, R2, R5, RZ, 0x1 ;  /* 0x0000000502027211 */ /* 0x000fe200078f08ff */
[C---:B------:R-:W-:Y:S01]  /*0c80*/  IMAD.IADD R4, R12.reuse, 0x1, -R4 ;  /* 0x000000010c047824 */ /* 0x040fe200078e0a04 */
[----:B------:R-:W-:Y:S01]  /*0c90*/  IADD3 R219, R12, -R219, RZ ;  /* 0x800000db0cdb7210 */ /* 0x000fe20007ffe0ff */
[----:B------:R-:W-:Y:S01]  /*0ca0*/  ULOP3.LUT UR4, UR4, 0x1, URZ, 0xfc, !UPT ;  /* 0x0000000104047892 */ /* 0x000fe2000f8efc3f */
[----:B------:R-:W-:Y:S01]  /*0cb0*/  LOP3.LUT R2, R2, 0x1ffffffe, RZ, 0xc0, !PT ;  /* 0x1ffffffe02027812 */ /* 0x000fe200078ec0ff */
[----:B------:R-:W-:Y:S01]  /*0cc0*/  IMAD R7, R4, 0x40, R7 ;  /* 0x0000004004077824 */ /* 0x000fe200078e0207 */
[----:B------:R-:W-:Y:S01]  /*0cd0*/  LEA.HI R4, R6, R6, RZ, 0x1 ;  /* 0x0000000606047211 */ /* 0x000fe200078f08ff */
[----:B------:R-:W-:Y:S01]  /*0ce0*/  IMAD.SHL.U32 R200, R219, 0x8, RZ ;  /* 0x00000008dbc87824 */ /* 0x000fe200078e00ff */
[----:B------:R-:W-:Y:S01]  /*0cf0*/  SHF.R.S32.HI R223, RZ, 0x3, R0 ;  /* 0x00000003ffdf7819 */ /* 0x000fe20000011400 */
[----:B------:R-:W-:Y:S01]  /*0d00*/  IMAD.IADD R2, R5, 0x1, -R2 ;  /* 0x0000000105027824 */ /* 0x000fe200078e0a02 */
[----:B------:R-:W-:Y:S01]  /*0d10*/  LOP3.LUT R5, R4, 0x1ffffffe, RZ, 0xc0, !PT ;  /* 0x1ffffffe04057812 */ /* 0x000fe200078ec0ff */
[C---:B------:R-:W-:Y:S01]  /*0d20*/  VIADD R217, R200.reuse, 0x40 ;  /* 0x00000040c8d97836 */ /* 0x040fe20000000000 */
[----:B------:R-:W-:Y:S01]  /*0d30*/  SHF.R.S32.HI R0, RZ, 0x1f, R200 ;  /* 0x0000001fff007819 */ /* 0x000fe200000114c8 */
[C---:B------:R-:W-:Y:S01]  /*0d40*/  VIADD R216, R200.reuse, 0x80 ;  /* 0x00000080c8d87836 */ /* 0x040fe20000000000 */
[----:B------:R-:W-:Y:S01]  /*0d50*/  LOP3.LUT R0, R9, 0x7ffffffc, RZ, 0xc0, !PT ;  /* 0x7ffffffc09007812 */ /* 0x000fe200078ec0ff */
[----:B------:R-:W-:Y:S01]  /*0d60*/  VIADD R218, R200, 0xc0 ;  /* 0x000000c0c8da7836 */ /* 0x000fe20000000000 */
[----:B------:R-:W-:Y:S01]  /*0d70*/  SHF.R.S32.HI R4, RZ, 0x1f, R217 ;  /* 0x0000001fff047819 */ /* 0x000fe200000114d9 */
[----:B------:R-:W-:Y:S01]  /*0d80*/  IMAD.IADD R214, R6, 0x1, -R5 ;  /* 0x0000000106d67824 */ /* 0x000fe200078e0a05 */
[----:B------:R-:W-:Y:S01]  /*0d90*/  SHF.R.S32.HI R3, RZ, 0x1f, R216 ;  /* 0x0000001fff037819 */ /* 0x000fe200000114d8 */
[----:B------:R-:W-:Y:S01]  /*0da0*/  IMAD R228, R2, 0x8, R7 ;  /* 0x0000000802e47824 */ /* 0x000fe200078e0207 */
[----:B------:R-:W-:Y:S01]  /*0db0*/  SHF.R.S32.HI R2, RZ, 0x1f, R218 ;  /* 0x0000001fff027819 */ /* 0x000fe200000114da */
[----:B------:R-:W-:-:S02]  /*0dc0*/  IMAD.MOV.U32 R7, RZ, RZ, R15 ;  /* 0x000000ffff077224 */ /* 0x000fc400078e000f */
[----:B------:R-:W-:Y:S02]  /*0dd0*/  IMAD.U32 R229, RZ, RZ, UR4 ;  /* 0x00000004ffe57e24 */ /* 0x000fe4000f8e00ff */
[----:B------:R-:W-:Y:S02]  /*0de0*/  IMAD.IADD R215, R225, 0x1, -R0 ;  /* 0x00000001e1d77824 */ /* 0x000fe400078e0a00 */
[----:B------:R-:W-:-:S07]  /*0df0*/  IMAD R214, R214, 0x8, R227 ;  /* 0x00000008d6d67824 */ /* 0x000fce00078e02e3 */
.L_x_5711:
[----:B012---:R-:W0:Y:S01]  /*0e00*/  LDC.64 R2, c[0x0][0xd88] ;  /* 0x00036200ff027b82 */ /* 0x007e220000000a00 */
[----:B------:R-:W-:Y:S01]  /*0e10*/  ULDC.64 UR8, c[0x0][0xb20] ;  /* 0x0002c80000087ab9 */ /* 0x000fe20000000a00 */
[----:B------:R-:W-:Y:S01]  /*0e20*/  ULDC.64 UR10, c[0x0][0xb10] ;  /* 0x0002c400000a7ab9 */ /* 0x000fe20000000a00 */
[----:B0-----:R-:W-:-:S06]  /*0e30*/  IMAD.WIDE R2, R7, 0x4, R2 ;  /* 0x0000000407027825 */ /* 0x001fcc00078e0202 */
[----:B------:R-:W2:Y:S01]  /*0e40*/  LDG.E R2, desc[UR36][R2.64] ;  /* 0x0000002402027981 */ /* 0x000ea2000c1e1900 */
[----:B------:R-:W-:Y:S01]  /*0e50*/  UISETP.NE.U32.AND UP0, UPT, UR8, URZ, UPT ;  /* 0x0000003f0800728c */ /* 0x000fe2000bf05070 */
[----:B------:R-:W-:Y:S01]  /*0e60*/  IMAD.MOV.U32 R0, RZ, RZ, RZ ;  /* 0x000000ffff007224 */ /* 0x000fe200078e00ff */
[----:B------:R-:W-:Y:S02]  /*0e70*/  UISETP.NE.U32.AND UP1, UPT, UR10, URZ, UPT ;  /* 0x0000003f0a00728c */ /* 0x000fe4000bf25070 */
[----:B------:R-:W-:Y:S02]  /*0e80*/  UISETP.NE.AND.EX UP0, UPT, UR9, URZ, UPT, UP0 ;  /* 0x0000003f0900728c */ /* 0x000fe4000bf05300 */
[----:B------:R-:W-:-:S04]  /*0e90*/  UISETP.NE.AND.EX UP1, UPT, UR11, URZ, UPT, UP1 ;  /* 0x0000003f0b00728c */ /* 0x000fc8000bf25310 */
[----:B------:R-:W-:Y:S02]  /*0ea0*/  PLOP3.LUT P0, PT, PT, PT, UP0, 0x80, 0x0 ;  /* 0x000000000000781c */ /* 0x000fe40003f0f008 */
[----:B------:R-:W-:Y:S02]  /*0eb0*/  PLOP3.LUT P2, PT, PT, PT, UP1, 0x80, 0x0 ;  /* 0x000000000000781c */ /* 0x000fe40003f4f018 */
[----:B--2---:R-:W-:-:S13]  /*0ec0*/  R2UR UR4, R2 ;  /* 0x00000000020472ca */ /* 0x004fda00000e0000 */
[----:B------:R-:W-:Y:S02]  /*0ed0*/  USHF.R.S32.HI UR7, URZ, 0x1f, UR4 ;  /* 0x0000001f3f077899 */ /* 0x000fe40008011404 */
[----:B------:R-:W-:Y:S01]  /*0ee0*/  IMAD.U32 R220, RZ, RZ, UR4 ;  /* 0x00000004ffdc7e24 */ /* 0x000fe2000f8e00ff */
[----:B------:R-:W-:-:S04]  /*0ef0*/  @UP0 ULEA UR8, UP2, UR4, UR8, 0x2 ;  /* 0x0000000804080291 */ /* 0x000fc8000f84103f */
[----:B------:R-:W-:Y:S02]  /*0f00*/  @UP0 ULEA.HI.X UR9, UR4, UR9, UR7, 0x2, UP2 ;  /* 0x0000000904090291 */ /* 0x000fe400090f1407 */
[----:B------:R-:W-:Y:S01]  /*0f10*/  MOV R222, UR7 ;  /* 0x0000000700de7c02 */ /* 0x000fe20008000f00 */
[----:B------:R-:W-:Y:S01]  /*0f20*/  @UP1 ULEA UR10, UP0, UR4, UR10, 0x2 ;  /* 0x0000000a040a1291 */ /* 0x000fe2000f80103f */
[----:B------:R-:W-:-:S03]  /*0f30*/  IMAD.U32 R2, RZ, RZ, UR8 ;  /* 0x00000008ff027e24 */ /* 0x000fc6000f8e00ff */
[----:B------:R-:W-:Y:S01]  /*0f40*/  @UP1 ULEA.HI.X UR11, UR4, UR11, UR7, 0x2, UP0 ;  /* 0x0000000b040b1291 */ /* 0x000fe200080f1407 */
[----:B------:R-:W-:Y:S01]  /*0f50*/  IMAD.U32 R3, RZ, RZ, UR9 ;  /* 0x00000009ff037e24 */ /* 0x000fe2000f8e00ff */
[----:B------:R-:W-:Y:S01]  /*0f60*/  ULDC.64 UR8, c[0x0][0x418] ;  /* 0x0001060000087ab9 */ /* 0x000fe20000000a00 */
[----:B------:R-:W-:Y:S01]  /*0f70*/  IMAD.U32 R212, RZ, RZ, UR10 ;  /* 0x0000000affd47e24 */ /* 0x000fe2000f8e00ff */
[----:B------:R-:W-:Y:S01]  /*0f80*/  ULDC UR4, c[0x0][0x424] ;  /* 0x0001090000047ab9 */ /* 0x000fe20000000800 */
[----:B------:R-:W-:Y:S01]  /*0f90*/  ULDC UR7, c[0x0][0x2f0] ;  /* 0x0000bc0000077ab9 */ /* 0x000fe20000000800 */
[----:B------:R-:W-:Y:S01]  /*0fa0*/  IMAD.U32 R213, RZ, RZ, UR11 ;  /* 0x0000000bffd57e24 */ /* 0x000fe2000f8e00ff */
[----:B------:R0:W5:Y:S04]  /*0fb0*/  @P0 LDG.E R0, desc[UR36][R2.64] ;  /* 0x0000002402000981 */ /* 0x000168000c1e1900 */
[----:B------:R0:W5:Y:S01]  /*0fc0*/  @P2 LDG.E R212, desc[UR36][R212.64] ;  /* 0x00000024d4d42981 */ /* 0x000162000c1e1900 */
[----:B------:R-:W-:Y:S01]  /*0fd0*/  UISETP.NE.U32.AND UP0, UPT, UR8, URZ, UPT ;  /* 0x0000003f0800728c */ /* 0x000fe2000bf05070 */
[----:B------:R-:W-:-:S03]  /*0fe0*/  IMAD.U32 R221, RZ, RZ, UR6 ;  /* 0x00000006ffdd7e24 */ /* 0x000fc6000f8e00ff */
[----:B------:R-:W-:-:S03]  /*0ff0*/  UISETP.NE.AND.EX UP0, UPT, UR9, URZ, UPT, UP0 ;  /* 0x0000003f0900728c */ /* 0x000fc6000bf05300 */
[----:B------:R-:W-:Y:S01]  /*1000*/  ULDC.64 UR8, c[0x0][0xb18] ;  /* 0x0002c60000087ab9 */ /* 0x000fe20000000a00 */
[----:B------:R-:W-:Y:S01]  /*1010*/  USEL UR4, UR4, 0x1, UP0 ;  /* 0x0000000104047887 */ /* 0x000fe20008000000 */
[----:B------:R-:W-:-:S03]  /*1020*/  ISETP.NE.U32.AND P1, PT, RZ, UR8, PT ;  /* 0x00000008ff007c0c */ /* 0x000fc6000bf25070 */
[----:B------:R-:W-:Y:S01]  /*1030*/  UIMAD UR4, UR4, UR7, URZ ;  /* 0x00000007040472a4 */ /* 0x000fe2000f8e023f */
[----:B------:R-:W-:Y:S01]  /*1040*/  ISETP.NE.AND.EX P1, PT, RZ, UR9, PT, P1 ;  /* 0x00000009ff007c0c */ /* 0x000fe2000bf25310 */
[----:B0--34-:R-:W-:-:S12]  /*1050*/  @P2 BRA `(.L_x_5651) ;  /* 0x0000000000342947 */ /* 0x019fd80003800000 */
[----:B------:R-:W-:Y:S01]  /*1060*/  ULDC.64 UR6, c[0x0][0xaf8] ;  /* 0x0002be0000067ab9 */ /* 0x000fe20000000a00 */
[----:B-----5:R-:W0:Y:S01]  /*1070*/  LDC R212, c[0x0][0x288] ;  /* 0x0000a200ffd47b82 */ /* 0x020e220000000800 */
[----:B------:R-:W-:-:S04]  /*1080*/  ISETP.NE.U32.AND P0, PT, RZ, UR6, PT ;  /* 0x00000006ff007c0c */ /* 0x000fc8000bf05070 */
[----:B------:R-:W-:-:S13]  /*1090*/  ISETP.NE.AND.EX P0, PT, RZ, UR7, PT, P0 ;  /* 0x00000007ff007c0c */ /* 0x000fda000bf05300 */
[----:B------:R-:W-:Y:S05]  /*10a0*/  @!P0 BRA `(.L_x_5651) ;  /* 0x0000000000208947 */ /* 0x000fea0003800000 */
[----:B------:R-:W-:Y:S01]  /*10b0*/  R2UR UR10, R220 ;  /* 0x00000000dc0a72ca */ /* 0x000fe200000e0000 */
[----:B------:R-:W-:-:S12]  /*10c0*/  ULDC.64 UR6, c[0x0][0xaf8] ;  /* 0x0002be0000067ab9 */ /* 0x000fd80000000a00 */
[----:B------:R-:W-:-:S06]  /*10d0*/  UIMAD.WIDE UR6, UR10, 0x4, UR6 ;  /* 0x000000040a0678a5 */ /* 0x000fcc000f8e0206 */
[----:B------:R-:W-:Y:S02]  /*10e0*/  IMAD.U32 R2, RZ, RZ, UR6 ;  /* 0x00000006ff027e24 */ /* 0x000fe4000f8e00ff */
[----:B------:R-:W-:-:S05]  /*10f0*/  IMAD.U32 R3, RZ, RZ, UR7 ;  /* 0x00000007ff037e24 */ /* 0x000fca000f8e00ff */
[----:B0-----:R-:W2:Y:S04]  /*1100*/  LDG.E R212, desc[UR36][R2.64] ;  /* 0x0000002402d47981 */ /* 0x001ea8000c1e1900 */
[----:B------:R-:W2:Y:S02]  /*1110*/  LDG.E R5, desc[UR36][R2.64+0x4] ;  /* 0x0000042402057981 */ /* 0x000ea4000c1e1900 */
[----:B--2---:R-:W-:-:S07]  /*1120*/  IMAD.IADD R212, R5, 0x1, -R212 ;  /* 0x0000000105d47824 */ /* 0x004fce00078e0ad4 */
.L_x_5651:
[----:B------:R-:W-:Y:S01]  /*1130*/  IMAD.U32 R213, RZ, RZ, UR4 ;  /* 0x00000004ffd57e24 */ /* 0x000fe2000f8e00ff */
[----:B------:R-:W-:Y:S06]  /*1140*/  @!P1 BRA `(.L_x_5652) ;  /* 0x0000000000209947 */ /* 0x000fec0003800000 */
[----:B------:R-:W-:Y:S02]  /*1150*/  R2UR UR6, R220 ;  /* 0x00000000dc0672ca */ /* 0x000fe400000e0000 */
[----:B------:R-:W-:-:S11]  /*1160*/  R2UR UR7, R222 ;  /* 0x00000000de0772ca */ /* 0x000fd600000e0000 */
[----:B------:R-:W-:-:S04]  /*1170*/  ULEA UR4, UP0, UR6, UR8, 0x2 ;  /* 0x0000000806047291 */ /* 0x000fc8000f80103f */
[----:B------:R-:W-:Y:S02]  /*1180*/  ULEA.HI.X UR6, UR6, UR9, UR7, 0x2, UP0 ;  /* 0x0000000906067291 */ /* 0x000fe400080f1407 */
[----:B------:R-:W-:-:S04]  /*1190*/  IMAD.U32 R2, RZ, RZ, UR4 ;  /* 0x00000004ff027e24 */ /* 0x000fc8000f8e00ff */
[----:B------:R-:W-:-:S05]  /*11a0*/  IMAD.U32 R3, RZ, RZ, UR6 ;  /* 0x00000006ff037e24 */ /* 0x000fca000f8e00ff */
[----:B------:R1:W5:Y:S01]  /*11b0*/  LDG.E R213, desc[UR36][R2.64] ;  /* 0x0000002402d57981 */ /* 0x000362000c1e1900 */
[----:B------:R-:W-:Y:S05]  /*11c0*/  BRA `(.L_x_5653) ;  /* 0x0000000000307947 */ /* 0x000fea0003800000 */
.L_x_5652:
[----:B------:R-:W-:Y:S02]  /*11d0*/  ULDC.64 UR6, c[0x0][0xb00] ;  /* 0x0002c00000067ab9 */ /* 0x000fe40000000a00 */
[----:B------:R-:W-:-:S04]  /*11e0*/  ISETP.NE.U32.AND P0, PT, RZ, UR6, PT ;  /* 0x00000006ff007c0c */ /* 0x000fc8000bf05070 */
[----:B------:R-:W-:-:S13]  /*11f0*/  ISETP.NE.AND.EX P0, PT, RZ, UR7, PT, P0 ;  /* 0x00000007ff007c0c */ /* 0x000fda000bf05300 */
[----:B------:R-:W-:Y:S05]  /*1200*/  @!P0 BRA `(.L_x_5653) ;  /* 0x0000000000208947 */ /* 0x000fea0003800000 */
[----:B------:R-:W-:Y:S01]  /*1210*/  R2UR UR4, R220 ;  /* 0x00000000dc0472ca */ /* 0x000fe200000e0000 */
[----:B------:R-:W-:-:S12]  /*1220*/  ULDC.64 UR6, c[0x0][0xb00] ;  /* 0x0002c00000067ab9 */ /* 0x000fd80000000a00 */
[----:B------:R-:W-:-:S06]  /*1230*/  UIMAD.WIDE UR6, UR4, 0x4, UR6 ;  /* 0x00000004040678a5 */ /* 0x000fcc000f8e0206 */
[----:B------:R-:W-:Y:S01]  /*1240*/  MOV R2, UR6 ;  /* 0x0000000600027c02 */ /* 0x000fe20008000f00 */
[----:B------:R-:W-:-:S05]  /*1250*/  IMAD.U32 R3, RZ, RZ, UR7 ;  /* 0x00000007ff037e24 */ /* 0x000fca000f8e00ff */
[----:B------:R-:W2:Y:S04]  /*1260*/  LDG.E R213, desc[UR36][R2.64] ;  /* 0x0000002402d57981 */ /* 0x000ea8000c1e1900 */
[----:B------:R-:W2:Y:S02]  /*1270*/  LDG.E R4, desc[UR36][R2.64+0x4] ;  /* 0x0000042402047981 */ /* 0x000ea4000c1e1900 */
[----:B--2---:R-:W-:-:S07]  /*1280*/  IMAD.IADD R213, R4, 0x1, -R213 ;  /* 0x0000000104d57824 */ /* 0x004fce00078e0ad5 */
.L_x_5653:
[----:B-1----:R-:W1:Y:S01]  /*1290*/  LDC R2, c[0x0][0x448] ;  /* 0x00011200ff027b82 */ /* 0x002e620000000800 */
[----:B------:R-:W-:Y:S01]  /*12a0*/  USHF.L.U32 UR61, UR5, 0x7, URZ ;  /* 0x00000007053d7899 */ /* 0x000fe2000800063f */
[----:B-----5:R-:W-:Y:S01]  /*12b0*/  IMAD.IADD R213, R213, 0x1, -R0 ;  /* 0x00000001d5d57824 */ /* 0x020fe200078e0a00 */
[----:B------:R-:W-:Y:S01]  /*12c0*/  CS2R R148, SRZ ;  /* 0x0000000000947805 */ /* 0x000fe2000001ff00 */
[----:B------:R-:W-:Y:S01]  /*12d0*/  IMAD.MOV.U32 R150, RZ, RZ, RZ ;  /* 0x000000ffff967224 */ /* 0x000fe200078e00ff */
[----:B------:R-:W-:Y:S01]  /*12e0*/  UIADD3 UR4, UR61, 0x7f, URZ ;  /* 0x0000007f3d047890 */ /* 0x000fe2000fffe03f */
[----:B------:R-:W-:Y:S02]  /*12f0*/  CS2R R146, SRZ ;  /* 0x0000000000927805 */ /* 0x000fe4000001ff00 */
[----:B0-----:R-:W-:Y:S02]  /*1300*/  IADD3 R3, R213, 0x60, -R212 ;  /* 0x00000060d5037810 */ /* 0x001fe40007ffe8d4 */
        /* <DEDUP_REMOVED lines=16> */
[----:B-1----:R-:W-:Y:S02]  /*1410*/  ISETP.NE.AND P0, PT, R2, 0x1, PT ;  /* 0x000000010200780c */ /* 0x002fe40003f05270 */
        /* <DEDUP_REMOVED lines=12> */
[----:B------:R-:W0:Y:S01]  /*14e0*/  @P0 LDC R2, c[0x0][0x44c] ;  /* 0x00011300ff020b82 */ /* 0x000e220000000800 */
[----:B------:R-:W-:Y:S02]  /*14f0*/  CS2R R92, SRZ ;  /* 0x00000000005c7805 */ /* 0x000fe4000001ff00 */
[----:B------:R-:W-:Y:S02]  /*1500*/  CS2R R90, SRZ ;  /* 0x00000000005a7805 */ /* 0x000fe4000001ff00 */
[----:B------:R-:W-:Y:S02]  /*1510*/  CS2R R88, SRZ ;  /* 0x0000000000587805 */ /* 0x000fe4000001ff00 */
[----:B------:R-:W-:-:S02]  /*1520*/  CS2R R86, SRZ ;  /* 0x0000000000567805 */ /* 0x000fc4000001ff00 */
[----:B------:R-:W-:Y:S02]  /*1530*/  CS2R R84, SRZ ;  /* 0x0000000000547805 */ /* 0x000fe4000001ff00 */
[----:B------:R-:W-:Y:S02]  /*1540*/  CS2R R82, SRZ ;  /* 0x0000000000527805 */ /* 0x000fe4000001ff00 */
[----:B------:R-:W-:Y:S01]  /*1550*/  CS2R R80, SRZ ;  /* 0x0000000000507805 */ /* 0x000fe2000001ff00 */
[----:B------:R-:W1:Y:S01]  /*1560*/  @P0 LDC R5, c[0x0][0x450] ;  /* 0x00011400ff050b82 */ /* 0x000e620000000800 */
        /* <DEDUP_REMOVED lines=14> */
[----:B------:R-:W-:Y:S01]  /*1650*/  CS2R R52, SRZ ;  /* 0x0000000000347805 */ /* 0x000fe2000001ff00 */
[----:B0-----:R-:W-:Y:S01]  /*1660*/  @P0 IMAD.HI.U32 R2, R2, UR4, RZ ;  /* 0x0000000402020c27 */ /* 0x001fe2000f8e00ff */
[----:B------:R-:W-:-:S02]  /*1670*/  CS2R R48, SRZ ;  /* 0x0000000000307805 */ /* 0x000fc4000001ff00 */
[----:B------:R-:W-:Y:S02]  /*1680*/  CS2R R160, SRZ ;  /* 0x0000000000a07805 */ /* 0x000fe4000001ff00 */
[----:B------:R-:W-:Y:S02]  /*1690*/  CS2R R42, SRZ ;  /* 0x00000000002a7805 */ /* 0x000fe4000001ff00 */
[----:B------:R-:W-:Y:S02]  /*16a0*/  CS2R R44, SRZ ;  /* 0x00000000002c7805 */ /* 0x000fe4000001ff00 */
[----:B------:R-:W-:Y:S02]  /*16b0*/  CS2R R40, SRZ ;  /* 0x0000000000287805 */ /* 0x000fe4000001ff00 */
[----:B------:R-:W-:Y:S02]  /*16c0*/  CS2R R162, SRZ ;  /* 0x0000000000a27805 */ /* 0x000fe4000001ff00 */
[----:B------:R-:W-:-:S02]  /*16d0*/  CS2R R34, SRZ ;  /* 0x0000000000227805 */ /* 0x000fc4000001ff00 */
[----:B-1----:R-:W-:Y:S01]  /*16e0*/  @P0 SHF.R.U32.HI R0, RZ, R5, R2 ;  /* 0x00000005ff000219 */ /* 0x002fe20000011602 */
[----:B------:R-:W-:Y:S01]  /*16f0*/  VIADD R2, R213, 0x5f ;  /* 0x0000005fd5027836 */ /* 0x000fe20000000000 */
[----:B------:R-:W-:Y:S02]  /*1700*/  PLOP3.LUT P0, PT, PT, PT, PT, 0x80, 0x0 ;  /* 0x000000000000781c */ /* 0x000fe40003f0f070 */
[----:B------:R-:W-:Y:S02]  /*1710*/  CS2R R36, SRZ ;  /* 0x0000000000247805 */ /* 0x000fe4000001ff00 */
[----:B------:R-:W-:Y:S01]  /*1720*/  CS2R R32, SRZ ;  /* 0x0000000000207805 */ /* 0x000fe2000001ff00 */
[----:B------:R-:W-:Y:S01]  /*1730*/  IMAD.IADD R0, R3, 0x1, R0 ;  /* 0x0000000103007824 */ /* 0x000fe200078e0200 */
[----:B------:R-:W-:Y:S01]  /*1740*/  CS2R R164, SRZ ;  /* 0x0000000000a47805 */ /* 0x000fe2000001ff00 */
[----:B------:R-:W-:Y:S01]  /*1750*/  IMAD.HI R2, R2, 0x2aaaaaab, RZ ;  /* 0x2aaaaaab02027827 */ /* 0x000fe200078e02ff */
[----:B------:R-:W-:-:S02]  /*1760*/  CS2R R26, SRZ ;  /* 0x00000000001a7805 */ /* 0x000fc4000001ff00 */
[----:B------:R-:W-:Y:S02]  /*1770*/  CS2R R28, SRZ ;  /* 0x00000000001c7805 */ /* 0x000fe4000001ff00 */
[----:B------:R-:W-:Y:S01]  /*1780*/  CS2R R24, SRZ ;  /* 0x0000000000187805 */ /* 0x000fe2000001ff00 */
[----:B------:R-:W-:Y:S01]  /*1790*/  IMAD.HI R0, R0, 0x2aaaaaab, RZ ;  /* 0x2aaaaaab00007827 */ /* 0x000fe200078e02ff */
[----:B------:R-:W-:-:S04]  /*17a0*/  SHF.R.U32.HI R3, RZ, 0x1f, R2 ;  /* 0x0000001fff037819 */ /* 0x000fc80000011602 */
[----:B------:R-:W-:Y:S02]  /*17b0*/  SHF.R.U32.HI R5, RZ, 0x1f, R0 ;  /* 0x0000001fff057819 */ /* 0x000fe40000011600 */
[----:B------:R-:W-:Y:S02]  /*17c0*/  LEA.HI.SX32 R3, R2, R3, 0x1c ;  /* 0x0000000302037211 */ /* 0x000fe400078fe2ff */
[----:B------:R-:W-:Y:S01]  /*17d0*/  LEA.HI.SX32 R202, R0, R5, 0x1c ;  /* 0x0000000500ca7211 */ /* 0x000fe200078fe2ff */
[----:B------:R-:W-:-:S03]  /*17e0*/  IMAD.MOV.U32 R0, RZ, RZ, RZ ;  /* 0x000000ffff007224 */ /* 0x000fc600078e00ff */
[----:B------:R-:W-:Y:S02]  /*17f0*/  VIMNMX R202, R3, R202, PT ;  /* 0x000000ca03ca7248 */ /* 0x000fe40003fe0100 */
[----:B------:R-:W-:Y:S02]  /*1800*/  CS2R R2, SRZ ;  /* 0x0000000000027805 */ /* 0x000fe4000001ff00 */
[----:B------:R-:W-:-:S13]  /*1810*/  ISETP.GE.AND P1, PT, R202, 0x1, PT ;  /* 0x00000001ca00780c */ /* 0x000fda0003f26270 */
[----:B------:R-:W-:Y:S05]  /*1820*/  @!P1 BRA `(.L_x_5654) ;  /* 0x0000008000609947 */ /* 0x000fea0003800000 */
        /* <DEDUP_REMOVED lines=39> */
.L_x_5655:
[----:B------:R-:W-:Y:S01]  /*1aa0*/  LEA.HI R0, R224, R224, RZ, 0x1 ;  /* 0x000000e0e0007211 */ /* 0x000fe200078f08ff */
[----:B------:R-:W0:Y:S03]  /*1ab0*/  S2R R2, SR_TID.X ;  /* 0x0000000000027919 */ /* 0x000e260000002100 */
[----:B------:R-:W-:-:S05]  /*1ac0*/  LOP3.LUT R3, R0, 0xfffffffe, RZ, 0xc0, !PT ;  /* 0xfffffffe00037812 */ /* 0x000fca00078ec0ff */
[----:B------:R-:W-:-:S05]  /*1ad0*/  IMAD.IADD R0, R224, 0x1, -R3 ;  /* 0x00000001e0007824 */ /* 0x000fca00078e0a03 */
[----:B------:R-:W-:-:S04]  /*1ae0*/  SHF.L.U32 R0, R0, 0x1f, RZ ;  /* 0x0000001f00007819 */ /* 0x000fc800000006ff */
[----:B------:R-:W1:Y:S01]  /*1af0*/  SYNCS.PHASECHK.TRANS64.TRYWAIT P0, [UR40+0x32400], R0 ;  /* 0x03240000ff0075a7 */ /* 0x000e620008000168 */
[----:B0-----:R-:W-:-:S05]  /*1b00*/  SHF.R.U32.HI R2, RZ, 0x7, R2 ;  /* 0x00000007ff027819 */ /* 0x001fca0000011602 */
[----:B------:R-:W-:Y:S01]  /*1b10*/  VIADD R207, R2, 0x8 ;  /* 0x0000000802cf7836 */ /* 0x000fe20000000000 */
[----:B-1----:R-:W-:Y:S06]  /*1b20*/  @!P0 BRA `(.L_x_5656) ;  /* 0x0000011000588947 */ /* 0x002fec0003800000 */
.L_x_5802:
[----:B------:R-:W-:Y:S05]  /*1b30*/  WARPSYNC.ALL ;  /* 0x0000000000007948 */ /* 0x000fea0003800000 */
[----:B------:R-:W-:Y:S01]  /*1b40*/  R2UR UR4, R229 ;  /* 0x00000000e50472ca */ /* 0x000fe200000e0000 */
[----:B------:R1:W-:-:S12]  /*1b50*/  BAR.SYNC.DEFER_BLOCKING R207, 0x100 ;  /* 0x000400cf0000751d */ /* 0x0003d80000010000 */
[----:B------:R-:W-:-:S05]  /*1b60*/  IMAD.U32 R2, RZ, RZ, UR4 ;  /* 0x00000004ff027e24 */ /* 0x000fca000f8e00ff */
[----:B------:R-:W-:-:S13]  /*1b70*/  ISETP.NE.AND P0, PT, R2, 0x3, PT ;  /* 0x000000030200780c */ /* 0x000fda0003f05270 */
[----:B-1----:R-:W-:Y:S05]  /*1b80*/  @!P0 BRA `(.L_x_5657) ;  /* 0x0000000000048947 */ /* 0x002fea0003800000 */
[----:B------:R-:W-:Y:S01]  /*1b90*/  BPT.TRAP 0x1 ;  /* 0x000000040000795c */ /* 0x000fe20000300000 */
.L_x_5657:
[----:B------:R-:W-:Y:S01]  /*1ba0*/  ULEA UR6, UR38, UR40, 0x3 ;  /* 0x0000002826067291 */ /* 0x000fe2000f8e183f */
[----:B------:R-:W-:-:S05]  /*1bb0*/  IMAD.U32 R2, RZ, RZ, UR39 ;  /* 0x00000027ff027e24 */ /* 0x000fca000f8e00ff */
[----:B------:R-:W-:-:S04]  /*1bc0*/  SHF.L.U32 R2, R2, 0x1f, RZ ;  /* 0x0000001f02027819 */ /* 0x000fc800000006ff */
[----:B------:R1:W2:Y:S01]  /*1bd0*/  SYNCS.PHASECHK.TRANS64.TRYWAIT P1, [UR6+0x32430], R2 ;  /* 0x03243002ff0075a7 */ /* 0x0002a20008020146 */
[----:B------:R-:W-:Y:S05]  /*1be0*/  @!P0 BRA `(.L_x_5658) ;  /* 0x0000000000048947 */ /* 0x000fea0003800000 */
[----:B------:R-:W-:Y:S01]  /*1bf0*/  BPT.TRAP 0x1 ;  /* 0x000000040000795c */ /* 0x000fe20000300000 */
.L_x_5658:
[----:B--2---:R-:W-:Y:S05]  /*1c00*/  @P1 BRA `(.L_x_5659) ;  /* 0x0000000000081947 */ /* 0x004fea0003800000 */
[----:B------:R-:W2:Y:S02]  /*1c10*/  SYNCS.PHASECHK.TRANS64.TRYWAIT P1, [UR6+0x32430], R2 ;  /* 0x03243002ff0075a7 */ /* 0x000ea40008020146 */
[----:B--2---:R-:W-:Y:S05]  /*1c20*/  @!P1 BRA `(.L_x_5660) ;  /* 0x0000011000309947 */ /* 0x004fea0003800000 */
.L_x_5659:
        /* <DEDUP_REMOVED lines=9> */
[----:B------:R-:W-:Y:S01]  /*1cc0*/  MOV R20, UR5 ;  /* 0x0000000500147c02 */ /* 0x000fe20008000f00 */
        /* <DEDUP_REMOVED lines=38> */
.L_x_5803:
[----:B------:R-:W-:Y:S05]  /*1f30*/  @!P0 BRA `(.L_x_5662) ;  /* 0x0000000000048947 */ /* 0x000fea0003800000 */
[----:B------:R-:W-:Y:S01]  /*1f40*/  BPT.TRAP 0x1 ;  /* 0x000000040000795c */ /* 0x000fe20000300000 */
.L_x_5662:
[----:B------:R2:W3:Y:S01]  /*1f50*/  SYNCS.PHASECHK.TRANS64.TRYWAIT P1, [UR6+0x32450], R2 ;  /* 0x03245002ff0075a7 */ /* 0x0004e20008020146 */
[----:B------:R-:W-:Y:S05]  /*1f60*/  @!P0 BRA `(.L_x_5663) ;  /* 0x0000000000048947 */ /* 0x000fea0003800000 */
[----:B------:R-:W-:Y:S01]  /*1f70*/  BPT.TRAP 0x1 ;  /* 0x000000040000795c */ /* 0x000fe20000300000 */
.L_x_5663:
[----:B---3--:R-:W-:Y:S05]  /*1f80*/  @P1 BRA `(.L_x_5664) ;  /* 0x0000000000081947 */ /* 0x008fea0003800000 */
[----:B------:R-:W3:Y:S02]  /*1f90*/  SYNCS.PHASECHK.TRANS64.TRYWAIT P1, [UR6+0x32450], R2 ;  /* 0x03245002ff0075a7 */ /* 0x000ee40008020146 */
[----:B---3--:R-:W-:Y:S05]  /*1fa0*/  @!P1 BRA `(.L_x_5665) ;  /* 0x0000010c00809947 */ /* 0x008fea0003800000 */
.L_x_5664:
        /* <DEDUP_REMOVED lines=84> */
[----:B------:R-:W-:Y:S01]  /*24f0*/  MOV R6, UR12 ;  /* 0x0000000c00067c02 */ /* 0x000fe20008000f00 */
        /* <DEDUP_REMOVED lines=57> */
.L_x_5666:
[----:B------:R-:W1:Y:S01]  /*2890*/  LDC R4, c[0x0][0x448] ;  /* 0x00011200ff047b82 */ /* 0x000e620000000800 */
[----:B------:R-:W-:Y:S01]  /*28a0*/  ULDC UR5, c[0x0][0xa80] ;  /* 0x0002a00000057ab9 */ /* 0x000fe20000000800 */
[----:B------:R-:W-:Y:S02]  /*28b0*/  UIADD3 UR10, UR6, 0x32440, URZ ;  /* 0x00032440060a7890 */ /* 0x000fe4000fffe03f */
[----:B------:R-:W-:Y:S02]  /*28c0*/  ULOP3.LUT UR7, UR7, 0x3000000, URZ, 0xfc, !UPT ;  /* 0x0300000007077892 */ /* 0x000fe4000f8efc3f */
[----:B------:R-:W-:Y:S02]  /*28d0*/  UPRMT UR10, UR48, 0x654, UR10 ;  /* 0x00000654300a7896 */ /* 0x000fe4000800000a */
[----:B------:R-:W-:Y:S01]  /*28e0*/  UIMAD UR4, UR38, 0xc00, UR7 ;  /* 0x00000c00260478a4 */ /* 0x000fe2000f8e0207 */
[----:B------:R-:W-:-:S06]  /*28f0*/  UMOV UR11, 0x40000040 ;  /* 0x40000040000b7882 */ /* 0x000fcc0000000000 */
[----:B------:R-:W-:Y:S01]  /*2900*/  SYNCS.ARRIVE.TRANS64.RED.A1T0 RZ, [UR10], RZ ;  /* 0x000000ffffff79a7 */ /* 0x000fe2000810040a */
[----:B------:R-:W-:Y:S01]  /*2910*/  UMOV UR10, UR4 ;  /* 0x00000004000a7c82 */ /* 0x000fe20008000000 */
[----:B------:R2:W-:Y:S01]  /*2920*/  BAR.SYNC.DEFER_BLOCKING R207, 0x100 ;  /* 0x000400cf0000751d */ /* 0x0005e20000010000 */
[----:B-1----:R-:W-:Y:S01]  /*2930*/  ISETP.NE.AND P6, PT, R4, 0x1, PT ;  /* 0x000000010400780c */ /* 0x002fe20003fc5270 */
[----:B------:R-:W-:-:S12]  /*2940*/  VIADD R4, R214, UR61 ;  /* 0x0000003dd6047c36 */ /* 0x000fd80008000000 */
[----:B------:R-:W1:Y:S08]  /*2950*/  @P6 LDC R5, c[0x0][0x44c] ;  /* 0x00011300ff056b82 */ /* 0x000e700000000800 */
[----:B------:R-:W3:Y:S01]  /*2960*/  @P6 LDC R72, c[0x0][0x450] ;  /* 0x00011400ff486b82 */ /* 0x000ee20000000800 */
[----:B-1----:R-:W-:-:S05]  /*2970*/  @P6 IMAD.HI.U32 R5, R4, R5, RZ ;  /* 0x0000000504056227 */ /* 0x002fca00078e00ff */
[----:B---3--:R-:W-:Y:S01]  /*2980*/  @P6 SHF.R.U32.HI R4, RZ, R72, R5 ;  /* 0x00000048ff046219 */ /* 0x008fe20000011605 */
[----:B------:R-:W-:-:S04]  /*2990*/  IMAD R5, R202, -0x60, R213 ;  /* 0xffffffa0ca057824 */ /* 0x000fc800078e02d5 */
[----:B------:R-:W1:Y:S01]  /*29a0*/  SHFL.IDX PT, R21, R4, RZ, 0x1c1f ;  /* 0x001c1fff04157589 */ /* 0x000e6200000e0000 */
[----:B------:R-:W-:-:S03]  /*29b0*/  VIADD R72, R5, 0x60 ;  /* 0x0000006005487836 */ /* 0x000fc60000000000 */
[----:B------:R-:W3:Y:S01]  /*29c0*/  SHFL.IDX PT, R73, R4, 0x1, 0x1c1f ;  /* 0x003c1f0004497f89 */ /* 0x000ee200000e0000 */
[----:B------:R-:W-:-:S05]  /*29d0*/  IMAD R5, R215, -0x2, R72 ;  /* 0xfffffffed7057824 */ /* 0x000fca00078e0248 */
[----:B------:R-:W-:-:S04]  /*29e0*/  IADD3 R72, -R212, 0x1, R5 ;  /* 0x00000001d4487810 */ /* 0x000fc80007ffe105 */
[----:B-1----:R-:W-:-:S04]  /*29f0*/  VIADDMNMX R21, R21, R72, R5, PT ;  /* 0x0000004815157246 */ /* 0x002fc80003800105 */
[C---:B------:R-:W-:Y:S02]  /*2a00*/  ISETP.GT.AND P5, PT, R21.reuse, RZ, PT ;  /* 0x000000ff1500720c */ /* 0x040fe40003fa4270 */
[C---:B------:R-:W-:Y:S02]  /*2a10*/  ISETP.GT.AND P4, PT, R21.reuse, 0x1, PT ;  /* 0x000000011500780c */ /* 0x040fe40003f84270 */
[----:B------:R-:W-:Y:S02]  /*2a20*/  FSEL R24, R24, -INF , P5 ;  /* 0xff80000018187808 */ /* 0x000fe40002800000 */
[C---:B------:R-:W-:Y:S02]  /*2a30*/  ISETP.GT.AND P2, PT, R21.reuse, 0x10, PT ;  /* 0x000000101500780c */ /* 0x040fe40003f44270 */
[----:B------:R-:W-:Y:S02]  /*2a40*/  ISETP.GT.AND P5, PT, R21, 0x11, PT ;  /* 0x000000111500780c */ /* 0x000fe40003fa4270 */
[----:B---3--:R-:W-:-:S02]  /*2a50*/  VIADDMNMX R73, R73, R72, R5, PT ;  /* 0x0000004849497246 */ /* 0x008fc40003800105 */
[----:B------:R-:W-:Y:S02]  /*2a60*/  ISETP.GT.AND P3, PT, R21, 0x8, PT ;  /* 0x000000081500780c */ /* 0x000fe40003f64270 */
[----:B------:R-:W-:Y:S02]  /*2a70*/  FSEL R72, R25, -INF , P4 ;  /* 0xff80000019487808 */ /* 0x000fe40002000000 */
[----:B------:R-:W-:Y:S02]  /*2a80*/  ISETP.GT.AND P4, PT, R21, 0x18, PT ;  /* 0x000000181500780c */ /* 0x000fe40003f84270 */
[----:B------:R-:W-:Y:S02]  /*2a90*/  FSEL R5, R32, -INF , P2 ;  /* 0xff80000020057808 */ /* 0x000fe40001000000 */
[----:B------:R-:W-:Y:S02]  /*2aa0*/  FSEL R157, R33, -INF , P5 ;  /* 0xff800000219d7808 */ /* 0x000fe40002800000 */
[----:B------:R-:W-:-:S02]  /*2ab0*/  ISETP.GT.AND P2, PT, R21, 0x21, PT ;  /* 0x000000211500780c */ /* 0x000fc40003f44270 */
[C---:B------:R-:W-:Y:S02]  /*2ac0*/  ISETP.GT.AND P5, PT, R21.reuse, 0x28, PT ;  /* 0x000000281500780c */ /* 0x040fe40003fa4270 */
[C---:B------:R-:W-:Y:S02]  /*2ad0*/  ISETP.GT.AND P1, PT, R21.reuse, 0x9, PT ;  /* 0x000000091500780c */ /* 0x040fe40003f24270 */
[----:B------:R-:W-:Y:S02]  /*2ae0*/  FSEL R28, R28, -INF , P3 ;  /* 0xff8000001c1c7808 */ /* 0x000fe40001800000 */
[C---:B------:R-:W-:Y:S02]  /*2af0*/  ISETP.GT.AND P3, PT, R21.reuse, 0x19, PT ;  /* 0x000000191500780c */ /* 0x040fe40003f64270 */
[----:B------:R-:W-:Y:S02]  /*2b00*/  FSEL R162, R36, -INF , P4 ;  /* 0xff80000024a27808 */ /* 0x000fe40002000000 */
[----:B------:R-:W-:-:S02]  /*2b10*/  ISETP.GT.AND P4, PT, R21, 0x29, PT ;  /* 0x000000291500780c */ /* 0x000fc40003f84270 */
[----:B------:R-:W-:Y:S02]  /*2b20*/  FSEL R158, R41, -INF , P2 ;  /* 0xff800000299e7808 */ /* 0x000fe40001000000 */
[----:B------:R-:W-:Y:S02]  /*2b30*/  FSEL R163, R44, -INF , P5 ;  /* 0xff8000002ca37808 */ /* 0x000fe40002800000 */
[C---:B------:R-:W-:Y:S02]  /*2b40*/  ISETP.GT.AND P2, PT, R21.reuse, 0x38, PT ;  /* 0x000000381500780c */ /* 0x040fe40003f44270 */
[----:B------:R-:W-:Y:S02]  /*2b50*/  ISETP.GT.AND P5, PT, R21, 0x39, PT ;  /* 0x000000391500780c */ /* 0x000fe40003fa4270 */
[----:B------:R-:W-:Y:S02]  /*2b60*/  FSEL R74, R29, -INF , P1 ;  /* 0xff8000001d4a7808 */ /* 0x000fe40000800000 */
[----:B------:R-:W-:-:S02]  /*2b70*/  FMNMX.FTZ R25, R24, R72, !PT ;  /* 0x0000004818197209 */ /* 0x000fc40007810000 */
[----:B------:R-:W-:Y:S02]  /*2b80*/  ISETP.GT.AND P1, PT, R21, 0x20, PT ;  /* 0x000000201500780c */ /* 0x000fe40003f24270 */
[----:B------:R-:W-:Y:S02]  /*2b90*/  FSEL R167, R37, -INF , P3 ;  /* 0xff80000025a77808 */ /* 0x000fe40001800000 */
[----:B------:R-:W-:Y:S02]  /*2ba0*/  ISETP.GT.AND P3, PT, R21, 0x30, PT ;  /* 0x000000301500780c */ /* 0x000fe40003f64270 */
[----:B------:R-:W-:Y:S02]  /*2bb0*/  FSEL R168, R45, -INF , P4 ;  /* 0xff8000002da87808 */ /* 0x000fe40002000000 */
[----:B------:R-:W-:Y:S02]  /*2bc0*/  ISETP.GT.AND P4, PT, R21, 0x40, PT ;  /* 0x000000401500780c */ /* 0x000fe40003f84270 */
[----:B------:R-:W-:-:S02]  /*2bd0*/  FSEL R164, R52, -INF , P2 ;  /* 0xff80000034a47808 */ /* 0x000fc40001000000 */
[----:B------:R-:W-:Y:S02]  /*2be0*/  FSEL R169, R53, -INF , P5 ;  /* 0xff80000035a97808 */ /* 0x000fe40002800000 */
[C---:B------:R-:W-:Y:S02]  /*2bf0*/  ISETP.GT.AND P2, PT, R21.reuse, 0x49, PT ;  /* 0x000000491500780c */ /* 0x040fe40003f44270 */
[C---:B------:R-:W-:Y:S02]  /*2c00*/  ISETP.GT.AND P5, PT, R21.reuse, 0x50, PT ;  /* 0x000000501500780c */ /* 0x040fe40003fa4270 */
[----:B------:R-:W-:Y:S02]  /*2c10*/  FMNMX.FTZ R25, R28, R25, !PT ;  /* 0x000000191c197209 */ /* 0x000fe40007810000 */
[----:B------:R-:W-:Y:S02]  /*2c20*/  FSEL R206, R40, -INF , P1 ;  /* 0xff80000028ce7808 */ /* 0x000fe40000800000 */
[----:B------:R-:W-:-:S02]  /*2c30*/  ISETP.GT.AND P1, PT, R21, 0x31, PT ;  /* 0x000000311500780c */ /* 0x000fc40003f24270 */
[----:B------:R-:W-:Y:S02]  /*2c40*/  FSEL R205, R48, -INF , P3 ;  /* 0xff80000030cd7808 */ /* 0x000fe40001800000 */
[C---:B------:R-:W-:Y:S02]  /*2c50*/  ISETP.GT.AND P3, PT, R21.reuse, 0x41, PT ;  /* 0x000000411500780c */ /* 0x040fe40003f64270 */
[----:B------:R-:W-:Y:S02]  /*2c60*/  FSEL R204, R56, -INF , P4 ;  /* 0xff80000038cc7808 */ /* 0x000fe40002000000 */
[----:B------:R-:W-:Y:S02]  /*2c70*/  ISETP.GT.AND P4, PT, R21, 0x51, PT ;  /* 0x000000511500780c */ /* 0x000fe40003f84270 */
[----:B------:R-:W-:Y:S02]  /*2c80*/  FSEL R170, R61, -INF , P2 ;  /* 0xff8000003daa7808 */ /* 0x000fe40001000000 */
[----:B------:R-:W-:-:S02]  /*2c90*/  FSEL R4, R64, -INF , P5 ;  /* 0xff80000040047808 */ /* 0x000fc40002800000 */
[----:B------:R-:W-:Y:S02]  /*2ca0*/  FMNMX.FTZ R32, R74, R25, !PT ;  /* 0x000000194a207209 */ /* 0x000fe40007810000 */
[C---:B------:R-:W-:Y:S02]  /*2cb0*/  ISETP.GT.AND P2, PT, R73.reuse, RZ, PT ;  /* 0x000000ff4900720c */ /* 0x040fe40003f44270 */
[----:B------:R-:W-:Y:S02]  /*2cc0*/  ISETP.GT.AND P5, PT, R73, 0x1, PT ;  /* 0x000000014900780c */ /* 0x000fe40003fa4270 */
[----:B------:R-:W-:Y:S02]  /*2cd0*/  FSEL R159, R49, -INF , P1 ;  /* 0xff800000319f7808 */ /* 0x000fe40000800000 */
[----:B------:R-:W-:Y:S02]  /*2ce0*/  ISETP.GT.AND P1, PT, R21, 0x48, PT ;  /* 0x000000481500780c */ /* 0x000fe40003f24270 */
[----:B------:R-:W-:-:S02]  /*2cf0*/  FSEL R160, R57, -INF , P3 ;  /* 0xff80000039a07808 */ /* 0x000fc40001800000 */
[----:B------:R-:W-:Y:S02]  /*2d00*/  ISETP.GT.AND P3, PT, R21, 0x58, PT ;  /* 0x000000581500780c */ /* 0x000fe40003f64270 */
[----:B------:R-:W-:Y:S02]  /*2d10*/  FSEL R161, R65, -INF , P4 ;  /* 0xff80000041a17808 */ /* 0x000fe40002000000 */
[----:B------:R-:W-:Y:S02]  /*2d20*/  FMNMX.FTZ R36, R5, R32, !PT ;  /* 0x0000002005247209 */ /* 0x000fe40007810000 */
[----:B------:R-:W-:Y:S02]  /*2d30*/  ISETP.GT.AND P4, PT, R73, 0x8, PT ;  /* 0x000000084900780c */ /* 0x000fe40003f84270 */
[----:B------:R-:W-:Y:S02]  /*2d40*/  FSEL R26, R26, -INF , P2 ;  /* 0xff8000001a1a7808 */ /* 0x000fe40001000000 */
[----:B------:R-:W-:-:S02]  /*2d50*/  FSEL R32, R27, -INF , P5 ;  /* 0xff8000001b207808 */ /* 0x000fc40002800000 */
[----:B------:R-:W-:Y:S02]  /*2d60*/  FSEL R165, R60, -INF , P1 ;  /* 0xff8000003ca57808 */ /* 0x000fe40000800000 */
[----:B------:R-:W-:Y:S02]  /*2d70*/  ISETP.GT.AND P1, PT, R21, 0x59, PT ;  /* 0x000000591500780c */ /* 0x000fe40003f24270 */
[----:B------:R-:W-:Y:S02]  /*2d80*/  FSEL R166, R68, -INF , P3 ;  /* 0xff80000044a67808 */ /* 0x000fe40001800000 */
        /* <DEDUP_REMOVED lines=16> */
[C---:B------:R-:W-:Y:S02]  /*2e90*/  ISETP.GT.AND P2, PT, R73.reuse, 0x19, PT ;  /* 0x000000194900780c */ /* 0x040fe40003f44270 */
        /* <DEDUP_REMOVED lines=50> */
[----:B------:R-:W-:Y:S02]  /*31c0*/  FSEL R171, R69, -INF , P1 ;  /* 0xff80000045ab7808 */ /* 0x000fe40000800000 */
        /* <DEDUP_REMOVED lines=13> */
[----:B------:R-:W-:Y:S01]  /*32a0*/  FSEL R197, R70, -INF , P1 ;  /* 0xff80000046c57808 */ /* 0x000fe20000800000 */
[----:B------:R-:W1:Y:S01]  /*32b0*/  SHFL.BFLY PT, R38, R25, 0x2, 0x1f ;  /* 0x0c401f0019267f89 */ /* 0x000e6200000e0000 */
[----:B------:R-:W-:Y:S02]  /*32c0*/  FMNMX.FTZ R34, R192, R21, !PT ;  /* 0x00000015c0227209 */ /* 0x000fe40007810000 */
[----:B------:R-:W-:Y:S02]  /*32d0*/  FSEL R203, R71, -INF , P2 ;  /* 0xff80000047cb7808 */ /* 0x000fe40001000000 */
[----:B------:R-:W-:-:S04]  /*32e0*/  FMNMX.FTZ R34, R197, R34, !PT ;  /* 0x00000022c5227209 */ /* 0x000fc80007810000 */
        /* <DEDUP_REMOVED lines=24> */
[----:B------:R-:W-:Y:S01]  /*3470*/  FFMA.FTZ R158, R158, UR5, -R199 ;  /* 0x000000059e9e7c23 */ /* 0x000fe200080108c7 */
        /* <DEDUP_REMOVED lines=8> */
[----:B------:R-:W-:Y:S01]  /*3500*/  FFMA.FTZ R193, R193, UR5, -R201 ;  /* 0x00000005c1c17c23 */ /* 0x000fe200080108c9 */
[--C-:B------:R-:W-:Y:S01]  /*3510*/  FFMA.FTZ R163, R163, UR5, -R199.reuse ;  /* 0x00000005a3a37c23 */ /* 0x100fe200080108c7 */
[----:B------:R-:W-:Y:S01]  /*3520*/  FFMA.FTZ R168, R168, UR5, -R199 ;  /* 0x00000005a8a87c23 */ /* 0x000fe200080108c7 */
        /* <DEDUP_REMOVED lines=9> */
[----:B------:R-:W3:Y:S01]  /*35c0*/  MUFU.EX2 R179, R179 ;  /* 0x000000b300b37308 */ /* 0x000ee20000000800 */
[----:B-1----:R-:W-:Y:S01]  /*35d0*/  F2FP.BF16.F32.PACK_AB R152, R177, R176 ;  /* 0x000000b0b198723e */ /* 0x002fe200000010ff */
[--C-:B------:R-:W-:Y:S01]  /*35e0*/  FFMA.FTZ R174, R174, UR5, -R201.reuse ;  /* 0x00000005aeae7c23 */ /* 0x100fe200080108c9 */
[--C-:B------:R-:W-:Y:S01]  /*35f0*/  FFMA.FTZ R186, R186, UR5, -R201.reuse ;  /* 0x00000005baba7c23 */ /* 0x100fe200080108c9 */
[--C-:B------:R-:W-:Y:S01]  /*3600*/  FFMA.FTZ R191, R191, UR5, -R201.reuse ;  /* 0x00000005bfbf7c23 */ /* 0x100fe200080108c9 */
[----:B------:R-:W-:Y:S01]  /*3610*/  FFMA.FTZ R195, R195, UR5, -R201 ;  /* 0x00000005c3c37c23 */ /* 0x000fe200080108c9 */
[--C-:B------:R-:W-:Y:S01]  /*3620*/  FFMA.FTZ R204, R204, UR5, -R199.reuse ;  /* 0x00000005cccc7c23 */ /* 0x100fe200080108c7 */
[--C-:B------:R-:W-:Y:S01]  /*3630*/  FFMA.FTZ R160, R160, UR5, -R199.reuse ;  /* 0x00000005a0a07c23 */ /* 0x100fe200080108c7 */
[----:B------:R-:W-:Y:S01]  /*3640*/  MUFU.EX2 R180, R180 ;  /* 0x000000b400b47308 */ /* 0x000fe20000000800 */
[--C-:B------:R-:W-:Y:S01]  /*3650*/  FFMA.FTZ R165, R165, UR5, -R199.reuse ;  /* 0x00000005a5a57c23 */ /* 0x100fe200080108c7 */
[----:B------:R-:W-:Y:S01]  /*3660*/  FFMA.FTZ R170, R170, UR5, -R199 ;  /* 0x00000005aaaa7c23 */ /* 0x000fe200080108c7 */
[--C-:B------:R-:W-:Y:S01]  /*3670*/  FFMA.FTZ R175, R175, UR5, -R201.reuse ;  /* 0x00000005afaf7c23 */ /* 0x100fe200080108c9 */
[--C-:B------:R-:W-:Y:S01]  /*3680*/  FFMA.FTZ R187, R187, UR5, -R201.reuse ;  /* 0x00000005bbbb7c23 */ /* 0x100fe200080108c9 */
[--C-:B------:R-:W-:Y:S01]  /*3690*/  FFMA.FTZ R196, R196, UR5, -R201.reuse ;  /* 0x00000005c4c47c23 */ /* 0x100fe200080108c9 */
[----:B------:R-:W-:Y:S01]  /*36a0*/  FFMA.FTZ R198, R198, UR5, -R201 ;  /* 0x00000005c6c67c23 */ /* 0x000fe200080108c9 */
[--C-:B------:R-:W-:Y:S01]  /*36b0*/  FFMA.FTZ R4, R4, UR5, -R199.reuse ;  /* 0x0000000504047c23 */ /* 0x100fe200080108c7 */
[----:B------:R-:W1:Y:S01]  /*36c0*/  MUFU.EX2 R181, R181 ;  /* 0x000000b500b57308 */ /* 0x000e620000000800 */
        /* <DEDUP_REMOVED lines=12> */
[----:B-1----:R-:W-:Y:S01]  /*3790*/  F2FP.BF16.F32.PACK_AB R153, R181, R180 ;  /* 0x000000b4b599723e */ /* 0x002fe200000010ff */
[----:B------:R-:W-:Y:S01]  /*37a0*/  FADD.FTZ R181, R180, R181 ;  /* 0x000000b5b4b57221 */ /* 0x000fe20000010000 */
[----:B------:R-:W-:-:S05]  /*37b0*/  FADD.FTZ R178, R179, R178 ;  /* 0x000000b2b3b27221 */ /* 0x000fca0000010000 */
[----:B------:R-:W1:Y:S08]  /*37c0*/  MUFU.EX2 R5, R5 ;  /* 0x0000000500057308 */ /* 0x000e700000000800 */
[----:B------:R-:W-:Y:S01]  /*37d0*/  MUFU.EX2 R157, R157 ;  /* 0x0000009d009d7308 */ /* 0x000fe20000000800 */
[----:B---3--:R-:W-:Y:S01]  /*37e0*/  F2FP.BF16.F32.PACK_AB R155, R183, R182 ;  /* 0x000000b6b79b723e */ /* 0x008fe200000010ff */
[----:B------:R-:W-:-:S03]  /*37f0*/  FADD.FTZ R182, R182, R181 ;  /* 0x000000b5b6b67221 */ /* 0x000fc60000010000 */
[----:B------:R-:W-:Y:S01]  /*3800*/  WARPGROUP.ARRIVE ;  /* 0x00000000000079c5 */ /* 0x000fe20000000000 */
[----:B------:R-:W-:Y:S02]  /*3810*/  FADD.FTZ R183, R183, R182 ;  /* 0x000000b6b7b77221 */ /* 0x000fe40000010000 */
[----:B------:R-:W-:Y:S01]  /*3820*/  MUFU.EX2 R162, R162 ;  /* 0x000000a200a27308 */ /* 0x000fe20000000800 */
[----:B-1----:R-:W-:Y:S02]  /*3830*/  FADD.FTZ R178, R5, R178 ;  /* 0x000000b205b27221 */ /* 0x002fe40000010000 */
[----:B------:R-:W-:Y:S01]  /*3840*/  HGMMA.64x256x16.F32.BF16 R24, R152, gdesc[UR8].tnspB, RZ, !UPT, gsb0 ;  /* 0x43e0000898187df0 */ /* 0x000fe2000c0018ff */
[----:B------:R-:W-:Y:S01]  /*3850*/  UIADD3 UR10, UR4, 0x80, URZ ;  /* 0x00000080040a7890 */ /* 0x000fe2000fffe03f */
[----:B------:R-:W-:-:S03]  /*3860*/  UMOV UR11, 0x40000040 ;  /* 0x40000040000b7882 */ /* 0x000fc60000000000 */
[----:B------:R-:W-:Y:S08]  /*3870*/  MUFU.EX2 R167, R167 ;  /* 0x000000a700a77308 */ /* 0x000ff00000000800 */
[----:B------:R-:W1:Y:S08]  /*3880*/  MUFU.EX2 R172, R172 ;  /* 0x000000ac00ac7308 */ /* 0x000e700000000800 */
[----:B------:R-:W3:Y:S08]  /*3890*/  MUFU.EX2 R184, R184 ;  /* 0x000000b800b87308 */ /* 0x000ef00000000800 */
[----:B------:R-:W-:Y:S01]  /*38a0*/  MUFU.EX2 R189, R189 ;  /* 0x000000bd00bd7308 */ /* 0x000fe20000000800 */
[----:B-1----:R-:W-:-:S07]  /*38b0*/  FADD.FTZ R183, R172, R183 ;  /* 0x000000b7acb77221 */ /* 0x002fce0000010000 */
[----:B------:R-:W1:Y:S08]  /*38c0*/  MUFU.EX2 R193, R193 ;  /* 0x000000c100c17308 */ /* 0x000e700000000800 */
[----:B------:R-:W4:Y:S08]  /*38d0*/  MUFU.EX2 R206, R206 ;  /* 0x000000ce00ce7308 */ /* 0x000f300000000800 */
[----:B------:R-:W-:Y:S08]  /*38e0*/  MUFU.EX2 R158, R158 ;  /* 0x0000009e009e7308 */ /* 0x000ff00000000800 */
[----:B------:R-:W-:Y:S08]  /*38f0*/  MUFU.EX2 R163, R163 ;  /* 0x000000a300a37308 */ /* 0x000ff00000000800 */
[----:B------:R-:W-:Y:S08]  /*3900*/  MUFU.EX2 R168, R168 ;  /* 0x000000a800a87308 */ /* 0x000ff00000000800 */
[----:B------:R-:W5:Y:S08]  /*3910*/  MUFU.EX2 R173, R173 ;  /* 0x000000ad00ad7308 */ /* 0x000f700000000800 */
[----:B------:R-:W0:Y:S08]  /*3920*/  MUFU.EX2 R185, R185 ;  /* 0x000000b900b97308 */ /* 0x000e300000000800 */
[----:B------:R-:W-:Y:S08]  /*3930*/  MUFU.EX2 R190, R190 ;  /* 0x000000be00be7308 */ /* 0x000ff00000000800 */
[----:B------:R-:W2:Y:S08]  /*3940*/  MUFU.EX2 R194, R194 ;  /* 0x000000c200c27308 */ /* 0x000eb00000000800 */
[----:B------:R-:W2:Y:S08]  /*3950*/  MUFU.EX2 R205, R205 ;  /* 0x000000cd00cd7308 */ /* 0x000eb00000000800 */
[----:B------:R-:W-:Y:S08]  /*3960*/  MUFU.EX2 R159, R159 ;  /* 0x0000009f009f7308 */ /* 0x000ff00000000800 */
[----:B------:R-:W-:Y:S08]  /*3970*/  MUFU.EX2 R164, R164 ;  /* 0x000000a400a47308 */ /* 0x000ff00000000800 */
[----:B------:R-:W-:Y:S08]  /*3980*/  MUFU.EX2 R169, R169 ;  /* 0x000000a900a97308 */ /* 0x000ff00000000800 */
[----:B------:R-:W2:Y:S08]  /*3990*/  MUFU.EX2 R174, R174 ;  /* 0x000000ae00ae7308 */ /* 0x000eb00000000800 */
[----:B------:R-:W2:Y:S08]  /*39a0*/  MUFU.EX2 R186, R186 ;  /* 0x000000ba00ba7308 */ /* 0x000eb00000000800 */
        /* <DEDUP_REMOVED lines=10> */
[----:B------:R-:W-:Y:S08]  /*3a50*/  MUFU.EX2 R4, R4 ;  /* 0x0000000400047308 */ /* 0x000ff00000000800 */
[----:B------:R-:W-:Y:S08]  /*3a60*/  MUFU.EX2 R161, R161 ;  /* 0x000000a100a17308 */ /* 0x000ff00000000800 */
[----:B------:R-:W-:Y:S08]  /*3a70*/  MUFU.EX2 R166, R166 ;  /* 0x000000a600a67308 */ /* 0x000ff00000000800 */
[----:B------:R-:W-:Y:S08]  /*3a80*/  MUFU.EX2 R171, R171 ;  /* 0x000000ab00ab7308 */ /* 0x000ff00000000800 */
[----:B------:R-:W2:Y:S01]  /*3a90*/  MUFU.EX2 R188, R188 ;  /* 0x000000bc00bc7308 */ /* 0x000ea20000000800 */
[----:B------:R-:W-:-:S02]  /*3aa0*/  WARPGROUP.DEPBAR.LE gsb0, 0x0 ;  /* 0x00008000000079c5 */ /* 0x000fc40000010000 */
[C---:B------:R-:W-:Y:S01]  /*3ab0*/  F2FP.BF16.F32.PACK_AB R152, R157.reuse, R5 ;  /* 0x000000059d98723e */ /* 0x040fe200000010ff */
[----:B------:R-:W-:Y:S01]  /*3ac0*/  FADD.FTZ R157, R157, R178 ;  /* 0x000000b29d9d7221 */ /* 0x000fe20000010000 */
[C---:B---3--:R-:W-:Y:S01]  /*3ad0*/  F2FP.BF16.F32.PACK_AB R153, R184.reuse, R172 ;  /* 0x000000acb899723e */ /* 0x048fe200000010ff */
[----:B------:R-:W-:Y:S01]  /*3ae0*/  FADD.FTZ R184, R184, R183 ;  /* 0x000000b7b8b87221 */ /* 0x000fe20000010000 */
[----:B------:R-:W-:Y:S01]  /*3af0*/  F2FP.BF16.F32.PACK_AB R154, R167, R162 ;  /* 0x000000a2a79a723e */ /* 0x000fe200000010ff */
[----:B------:R-:W3:Y:S01]  /*3b00*/  MUFU.EX2 R192, R192 ;  /* 0x000000c000c07308 */ /* 0x000ee20000000800 */
[----:B-1----:R-:W-:Y:S01]  /*3b10*/  F2FP.BF16.F32.PACK_AB R155, R193, R189 ;  /* 0x000000bdc19b723e */ /* 0x002fe200000010ff */
[----:B------:R-:W-:Y:S01]  /*3b20*/  FADD.FTZ R162, R162, R157 ;  /* 0x0000009da2a27221 */ /* 0x000fe20000010000 */
[----:B------:R-:W-:Y:S02]  /*3b30*/  FADD.FTZ R184, R189, R184 ;  /* 0x000000b8bdb87221 */ /* 0x000fe40000010000 */
[----:B------:R-:W-:Y:S01]  /*3b40*/  WARPGROUP.ARRIVE ;  /* 0x00000000000079c5 */ /* 0x000fe20000000000 */
[----:B------:R-:W-:Y:S01]  /*3b50*/  FADD.FTZ R167, R167, R162 ;  /* 0x000000a2a7a77221 */ /* 0x000fe20000010000 */
[----:B------:R-:W-:Y:S01]  /*3b60*/  FADD.FTZ R184, R193, R184 ;  /* 0x000000b8c1b87221 */ /* 0x000fe20000010000 */
[----:B------:R-:W-:Y:S02]  /*3b70*/  MUFU.EX2 R197, R197 ;  /* 0x000000c500c57308 */ /* 0x000fe40000000800 */
[----:B----4-:R-:W-:Y:S01]  /*3b80*/  FADD.FTZ R167, R206, R167 ;  /* 0x000000a7cea77221 */ /* 0x010fe20000010000 */
[----:B------:R-:W-:Y:S01]  /*3b90*/  HGMMA.64x256x16.F32.BF16 R24, R152, gdesc[UR8].tnspB, R24, gsb0 ;  /* 0x43e0000898187df0 */ /* 0x000fe20008001818 */
[----:B------:R-:W-:Y:S01]  /*3ba0*/  UIADD3 UR10, UR4, 0x100, URZ ;  /* 0x00000100040a7890 */ /* 0x000fe2000fffe03f */
[----:B-----5:R-:W-:Y:S01]  /*3bb0*/  FADD.FTZ R184, R173, R184 ;  /* 0x000000b8adb87221 */ /* 0x020fe20000010000 */
[----:B------:R-:W-:-:S02]  /*3bc0*/  UMOV UR11, 0x40000040 ;  /* 0x40000040000b7882 */ /* 0x000fc40000000000 */
[----:B------:R-:W1:Y:S01]  /*3bd0*/  MUFU.EX2 R199, R199 ;  /* 0x000000c700c77308 */ /* 0x000e620000000800 */
[----:B------:R-:W-:Y:S02]  /*3be0*/  WARPGROUP.DEPBAR.LE gsb0, 0x0 ;  /* 0x00008000000079c5 */ /* 0x000fe40000010000 */
[C---:B------:R-:W-:Y:S01]  /*3bf0*/  F2FP.BF16.F32.PACK_AB R152, R158.reuse, R206 ;  /* 0x000000ce9e98723e */ /* 0x040fe200000010ff */
[----:B------:R-:W-:Y:S01]  /*3c00*/  FADD.FTZ R158, R158, R167 ;  /* 0x000000a79e9e7221 */ /* 0x000fe20000010000 */
[C---:B0-----:R-:W-:Y:S01]  /*3c10*/  F2FP.BF16.F32.PACK_AB R153, R185.reuse, R173 ;  /* 0x000000adb999723e */ /* 0x041fe200000010ff */
        /* <DEDUP_REMOVED lines=42> */
[----:B------:R-:W-:-:S08]  /*3ec0*/  FADD.FTZ R187, R188, R187 ;  /* 0x000000bbbcbb7221 */ /* 0x000fd00000010000 */
[----:B------:R-:W-:Y:S01]  /*3ed0*/  HGMMA.64x256x16.F32.BF16 R24, R152, gdesc[UR8].tnspB, R24, gsb0 ;  /* 0x43e0000898187df0 */ /* 0x000fe20008001818 */
[----:B------:R-:W-:Y:S01]  /*3ee0*/  UIADD3 UR10, UR4, 0x280, URZ ;  /* 0x00000280040a7890 */ /* 0x000fe2000fffe03f */
[----:B------:R-:W-:Y:S01]  /*3ef0*/  UMOV UR11, 0x40000040 ;  /* 0x40000040000b7882 */ /* 0x000fe20000000000 */
[----:B------:R-:W-:Y:S02]  /*3f00*/  WARPGROUP.DEPBAR.LE gsb0, 0x0 ;  /* 0x00008000000079c5 */ /* 0x000fe40000010000 */
[----:B------:R-:W-:Y:S01]  /*3f10*/  F2FP.BF16.F32.PACK_AB R152, R161, R4 ;  /* 0x00000004a198723e */ /* 0x000fe200000010ff */
[----:B------:R-:W-:Y:S01]  /*3f20*/  FADD.FTZ R4, R4, R165 ;  /* 0x000000a504047221 */ /* 0x000fe20000010000 */
[C---:B---3--:R-:W-:Y:S01]  /*3f30*/  F2FP.BF16.F32.PACK_AB R153, R192.reuse, R188 ;  /* 0x000000bcc099723e */ /* 0x048fe200000010ff */
        /* <DEDUP_REMOVED lines=8> */
[----:B------:R-:W-:-:S10]  /*3fc0*/  FADD.FTZ R4, R171, R4 ;  /* 0x00000004ab047221 */ /* 0x000fd40000010000 */
[----:B------:R-:W-:Y:S03]  /*3fd0*/  HGMMA.64x256x16.F32.BF16 R24, R152, gdesc[UR8].tnspB, R24, gsb0 ;  /* 0x43e0000898187df0 */ /* 0x000fe60008001818 */
[----:B------:R-:W-:Y:S02]  /*3fe0*/  WARPGROUP.DEPBAR.LE gsb0, 0x0 ;  /* 0x00008000000079c5 */ /* 0x000fe40000010000 */
[----:B------:R-:W-:Y:S05]  /*3ff0*/  @!P0 BRA `(.L_x_5667) ;  /* 0x0000000000048947 */ /* 0x000fea0003800000 */
[----:B------:R-:W-:Y:S01]  /*4000*/  BPT.TRAP 0x1 ;  /* 0x000000040000795c */ /* 0x000fe20000300000 */
.L_x_5667:
[----:B------:R-:W0:Y:S01]  /*4010*/  @P6 LDC R153, c[0x0][0x44c] ;  /* 0x00011300ff996b82 */ /* 0x000e220000000800 */
[----:B------:R-:W-:Y:S01]  /*4020*/  IMAD.U32 R152, RZ, RZ, UR61 ;  /* 0x0000003dff987e24 */ /* 0x000fe2000f8e00ff */
[----:B------:R-:W-:Y:S01]  /*4030*/  UIADD3 UR6, UR6, 0x32460, URZ ;  /* 0x0003246006067890 */ /* 0x000fe2000fffe03f */
[----:B------:R-:W-:-:S03]  /*4040*/  VIADD R202, R202, 0xfffffffe ;  /* 0xfffffffecaca7836 */ /* 0x000fc60000000000 */
[----:B------:R-:W-:Y:S02]  /*4050*/  UPRMT UR6, UR48, 0x654, UR6 ;  /* 0x0000065430067896 */ /* 0x000fe40008000006 */
[----:B------:R-:W1:Y:S07]  /*4060*/  @P6 LDC R154, c[0x0][0x450] ;  /* 0x00011400ff9a6b82 */ /* 0x000e6e0000000800 */
[----:B------:R-:W-:Y:S01]  /*4070*/  SYNCS.ARRIVE.TRANS64.RED.A1T0 RZ, [UR6], RZ ;  /* 0x000000ffffff79a7 */ /* 0x000fe20008100406 */
[----:B0-----:R-:W-:-:S05]  /*4080*/  @P6 IMAD.HI.U32 R153, R153, UR61, RZ ;  /* 0x0000003d99996c27 */ /* 0x001fca000f8e00ff */
[----:B-1----:R-:W-:-:S04]  /*4090*/  @P6 SHF.R.U32.HI R152, RZ, R154, R153 ;  /* 0x0000009aff986219 */ /* 0x002fc80000011699 */
[----:B------:R-:W-:-:S05]  /*40a0*/  IADD3 R152, R152, R213, -R212 ;  /* 0x000000d598987210 */ /* 0x000fca0007ffe8d4 */
        /* <DEDUP_REMOVED lines=8> */
.L_x_5679:
        /* <DEDUP_REMOVED lines=8> */
.L_x_5669:
        /* <DEDUP_REMOVED lines=9> */
.L_x_5670:
[----:B-1----:R-:W-:Y:S05]  /*4240*/  @P1 BRA `(.L_x_5671) ;  /* 0x0000000000081947 */ /* 0x002fea0003800000 */
[----:B------:R-:W1:Y:S02]  /*4250*/  SYNCS.PHASECHK.TRANS64.TRYWAIT P1, [UR4+0x32430], R0 ;  /* 0x03243000ff0075a7 */ /* 0x000e640008020144 */
[----:B-1----:R-:W-:Y:S05]  /*4260*/  @!P1 BRA `(.L_x_5672) ;  /* 0x000000e800e89947 */ /* 0x002fea0003800000 */
.L_x_5671:
        /* <DEDUP_REMOVED lines=32> */
.L_x_5673:
[----:B------:R2:W3:Y:S01]  /*4470*/  SYNCS.PHASECHK.TRANS64.TRYWAIT P1, [UR4+0x32450], R0 ;  /* 0x03245000ff0075a7 */ /* 0x0004e20008020144 */
[----:B------:R-:W-:Y:S05]  /*4480*/  @!P0 BRA `(.L_x_5674) ;  /* 0x0000000000048947 */ /* 0x000fea0003800000 */
[----:B------:R-:W-:Y:S01]  /*4490*/  BPT.TRAP 0x1 ;  /* 0x000000040000795c */ /* 0x000fe20000300000 */
.L_x_5674:
[----:B---3--:R-:W-:Y:S05]  /*44a0*/  @P1 BRA `(.L_x_5675) ;  /* 0x0000000000081947 */ /* 0x008fea0003800000 */
[----:B------:R-:W3:Y:S02]  /*44b0*/  SYNCS.PHASECHK.TRANS64.TRYWAIT P1, [UR4+0x32450], R0 ;  /* 0x03245000ff0075a7 */ /* 0x000ee40008020144 */
[----:B---3--:R-:W-:Y:S05]  /*44c0*/  @!P1 BRA `(.L_x_5676) ;  /* 0x000000e800689947 */ /* 0x008fea0003800000 */
.L_x_5675:
        /* <DEDUP_REMOVED lines=101> */
.L_x_5677:
[----:B------:R-:W1:Y:S01]  /*4b20*/  LDC R21, c[0x0][0x448] ;  /* 0x00011200ff157b82 */ /* 0x000e620000000800 */
[----:B------:R-:W-:Y:S01]  /*4b30*/  VIADD R205, R214, UR61 ;  /* 0x0000003dd6cd7c36 */ /* 0x000fe20008000000 */
[----:B------:R-:W-:Y:S01]  /*4b40*/  ULDC UR5, c[0x0][0xa80] ;  /* 0x0002a00000057ab9 */ /* 0x000fe20000000800 */
[----:B------:R-:W-:Y:S02]  /*4b50*/  UIADD3 UR10, UR4, 0x32440, URZ ;  /* 0x00032440040a7890 */ /* 0x000fe4000fffe03f */
[----:B------:R-:W-:Y:S02]  /*4b60*/  UIMAD UR6, UR6, 0xc00, UR7 ;  /* 0x00000c00060678a4 */ /* 0x000fe4000f8e0207 */
[----:B------:R-:W-:Y:S01]  /*4b70*/  UPRMT UR10, UR54, 0x654, UR10 ;  /* 0x00000654360a7896 */ /* 0x000fe2000800000a */
[----:B------:R-:W-:-:S08]  /*4b80*/  UMOV UR11, 0x40000040 ;  /* 0x40000040000b7882 */ /* 0x000fd00000000000 */
[----:B------:R-:W-:Y:S01]  /*4b90*/  SYNCS.ARRIVE.TRANS64.RED.A1T0 RZ, [UR10], RZ ;  /* 0x000000ffffff79a7 */ /* 0x000fe2000810040a */
[----:B------:R-:W-:Y:S01]  /*4ba0*/  UMOV UR10, UR6 ;  /* 0x00000006000a7c82 */ /* 0x000fe20008000000 */
[----:B-1----:R-:W-:-:S13]  /*4bb0*/  ISETP.NE.AND P1, PT, R21, 0x1, PT ;  /* 0x000000011500780c */ /* 0x002fda0003f25270 */
[----:B------:R-:W1:Y:S08]  /*4bc0*/  @P1 LDC R206, c[0x0][0x44c] ;  /* 0x00011300ffce1b82 */ /* 0x000e700000000800 */
[----:B------:R-:W2:Y:S01]  /*4bd0*/  @P1 LDC R21, c[0x0][0x450] ;  /* 0x00011400ff151b82 */ /* 0x000ea20000000800 */
[----:B-1----:R-:W-:-:S05]  /*4be0*/  @P1 IMAD.HI.U32 R206, R205, R206, RZ ;  /* 0x000000cecdce1227 */ /* 0x002fca00078e00ff */
[----:B--2---:R-:W-:Y:S01]  /*4bf0*/  @P1 SHF.R.U32.HI R205, RZ, R21, R206 ;  /* 0x00000015ffcd1219 */ /* 0x004fe200000116ce */
[----:B------:R-:W-:-:S04]  /*4c00*/  IMAD.MOV.U32 R206, RZ, RZ, -0x60 ;  /* 0xffffffa0ffce7424 */ /* 0x000fc800078e00ff */
[----:B------:R-:W1:Y:S01]  /*4c10*/  SHFL.IDX PT, R21, R205, RZ, 0x1c1f ;  /* 0x001c1fffcd157589 */ /* 0x000e6200000e0000 */
[----:B------:R-:W-:-:S03]  /*4c20*/  IMAD R206, R202, R206, 0x1 ;  /* 0x00000001cace7424 */ /* 0x000fc600078e02ce */
[----:B------:R-:W2:Y:S01]  /*4c30*/  SHFL.IDX PT, R205, R205, 0x1, 0x1c1f ;  /* 0x003c1f00cdcd7f89 */ /* 0x000ea200000e0000 */
[----:B------:R-:W-:-:S05]  /*4c40*/  IMAD R206, R215, -0x2, R206 ;  /* 0xfffffffed7ce7824 */ /* 0x000fca00078e02ce */
[----:B------:R-:W-:-:S04]  /*4c50*/  IADD3 R206, -R212, R206, R213 ;  /* 0x000000ced4ce7210 */ /* 0x000fc80007ffe1d5 */
[----:B-1----:R-:W-:-:S04]  /*4c60*/  IADD3 R21, R206, R21, RZ ;  /* 0x00000015ce157210 */ /* 0x002fc80007ffe0ff */
[C---:B------:R-:W-:Y:S01]  /*4c70*/  ISETP.GT.AND P4, PT, R21.reuse, 0x8, PT ;  /* 0x000000081500780c */ /* 0x040fe20003f84270 */
[----:B--2---:R-:W-:Y:S01]  /*4c80*/  IMAD.IADD R205, R206, 0x1, R205 ;  /* 0x00000001cecd7824 */ /* 0x004fe200078e02cd */
[C---:B------:R-:W-:Y:S02]  /*4c90*/  ISETP.GT.AND P2, PT, R21.reuse, RZ, PT ;  /* 0x000000ff1500720c */ /* 0x040fe40003f44270 */
[C---:B------:R-:W-:Y:S02]  /*4ca0*/  ISETP.GT.AND P1, PT, R21.reuse, 0x10, PT ;  /* 0x000000101500780c */ /* 0x040fe40003f24270 */
[----:B------:R-:W-:Y:S02]  /*4cb0*/  FSEL R206, R156, -INF , P4 ;  /* 0xff8000009cce7808 */ /* 0x000fe40002000000 */
[----:B------:R-:W-:Y:S02]  /*4cc0*/  ISETP.GT.AND P4, PT, R21, 0x19, PT ;  /* 0x000000191500780c */ /* 0x000fe40003f84270 */
[----:B------:R-:W-:-:S02]  /*4cd0*/  FSEL R152, R152, -INF , P2 ;  /* 0xff80000098987808 */ /* 0x000fc40001000000 */
[C---:B------:R-:W-:Y:S02]  /*4ce0*/  ISETP.GT.AND P2, PT, R21.reuse, 0x11, PT ;  /* 0x000000111500780c */ /* 0x040fe40003f44270 */
[----:B------:R-:W-:Y:S02]  /*4cf0*/  FSEL R160, R160, -INF , P1 ;  /* 0xff800000a0a07808 */ /* 0x000fe40000800000 */
[----:B------:R-:W-:Y:S02]  /*4d00*/  ISETP.GT.AND P1, PT, R21, 0x21, PT ;  /* 0x000000211500780c */ /* 0x000fe40003f24270 */
[----:B------:R-:W-:Y:S02]  /*4d10*/  FSEL R165, R165, -INF , P4 ;  /* 0xff800000a5a57808 */ /* 0x000fe40002000000 */
[----:B------:R-:W-:Y:S02]  /*4d20*/  ISETP.GT.AND P4, PT, R21, 0x30, PT ;  /* 0x000000301500780c */ /* 0x000fe40003f84270 */
[----:B------:R-:W-:-:S02]  /*4d30*/  FSEL R161, R161, -INF , P2 ;  /* 0xff800000a1a17808 */ /* 0x000fc40001000000 */
[----:B------:R-:W-:Y:S02]  /*4d40*/  ISETP.GT.AND P2, PT, R21, 0x28, PT ;  /* 0x000000281500780c */ /* 0x000fe40003f44270 */
        /* <DEDUP_REMOVED lines=101> */
[C---:B------:R-:W-:Y:S02]  /*53a0*/  ISETP.GT.AND P4, PT, R205.reuse, 0x58, PT ;  /* 0x00000058cd00780c */ /* 0x040fe40003f84270 */
[----:B------:R-:W-:Y:S02]  /*53b0*/  ISETP.GT.AND P3, PT, R205, 0x59, PT ;  /* 0x00000059cd00780c */ /* 0x000fe40003f64270 */
[----:B------:R-:W-:Y:S02]  /*53c0*/  FSEL R195, R195, -INF , P2 ;  /* 0xff800000c3c37808 */ /* 0x000fe40001000000 */
[----:B------:R-:W-:Y:S02]  /*53d0*/  FMNMX.FTZ R205, R194, R156, !PT ;  /* 0x0000009cc2cd7209 */ /* 0x000fe40007810000 */
[----:B------:R-:W-:Y:S02]  /*53e0*/  FSEL R185, R185, -INF , P5 ;  /* 0xff800000b9b97808 */ /* 0x000fe40002800000 */
[----:B------:R-:W-:-:S02]  /*53f0*/  ISETP.GT.AND P1, PT, R21, 0x48, PT ;  /* 0x000000481500780c */ /* 0x000fc40003f24270 */
        /* <DEDUP_REMOVED lines=15> */
[----:B------:R-:W-:Y:S01]  /*54f0*/  ISETP.GT.AND P1, PT, R21, 0x58, PT ;  /* 0x000000581500780c */ /* 0x000fe20003f24270 */
[----:B------:R-:W1:Y:S01]  /*5500*/  SHFL.BFLY PT, R207, R156, 0x2, 0x1f ;  /* 0x0c401f009ccf7f89 */ /* 0x000e6200000e0000 */
[----:B------:R-:W-:Y:S02]  /*5510*/  FSEL R193, R193, -INF , P2 ;  /* 0xff800000c1c17808 */ /* 0x000fe40001000000 */
[----:B------:R-:W-:-:S02]  /*5520*/  FMNMX.FTZ R205, R192, R205, !PT ;  /* 0x000000cdc0cd7209 */ /* 0x000fc40007810000 */
[----:B------:R-:W-:Y:S02]  /*5530*/  ISETP.GT.AND P2, PT, R21, 0x59, PT ;  /* 0x000000591500780c */ /* 0x000fe40003f44270 */
[----:B------:R-:W-:Y:S02]  /*5540*/  FSEL R196, R196, -INF , P1 ;  /* 0xff800000c4c47808 */ /* 0x000fe40000800000 */
[----:B------:R-:W-:Y:S02]  /*5550*/  FMNMX.FTZ R21, R193, R205, !PT ;  /* 0x000000cdc1157209 */ /* 0x000fe40007810000 */
[----:B------:R-:W-:Y:S02]  /*5560*/  FSEL R205, R197, -INF , P2 ;  /* 0xff800000c5cd7808 */ /* 0x000fe40001000000 */
[----:B------:R-:W-:-:S04]  /*5570*/  FMNMX.FTZ R21, R196, R21, !PT ;  /* 0x00000015c4157209 */ /* 0x000fc80007810000 */
[----:B------:R-:W-:-:S05]  /*5580*/  FMNMX.FTZ R21, R205, R21, !PT ;  /* 0x00000015cd157209 */ /* 0x000fca0007810000 */
[----:B------:R-:W2:Y:S01]  /*5590*/  SHFL.BFLY PT, R197, R21, 0x2, 0x1f ;  /* 0x0c401f0015c57f89 */ /* 0x000ea200000e0000 */
[----:B-1----:R-:W-:-:S05]  /*55a0*/  FMNMX.FTZ R156, R156, R207, !PT ;  /* 0x000000cf9c9c7209 */ /* 0x002fca0007810000 */
[----:B------:R-:W1:Y:S01]  /*55b0*/  SHFL.BFLY PT, R207, R156, 0x1, 0x1f ;  /* 0x0c201f009ccf7f89 */ /* 0x000e6200000e0000 */
[----:B--2---:R-:W-:-:S05]  /*55c0*/  FMNMX.FTZ R21, R21, R197, !PT ;  /* 0x000000c515157209 */ /* 0x004fca0007810000 */
[----:B------:R-:W2:Y:S01]  /*55d0*/  SHFL.BFLY PT, R208, R21, 0x1, 0x1f ;  /* 0x0c201f0015d07f89 */ /* 0x000ea200000e0000 */
[----:B-1----:R-:W-:-:S04]  /*55e0*/  FMNMX.FTZ R156, R156, R207, !PT ;  /* 0x000000cf9c9c7209 */ /* 0x002fc80007810000 */
[C---:B------:R-:W-:Y:S01]  /*55f0*/  FSETP.NEU.FTZ.AND P2, PT, R156.reuse, -INF , PT ;  /* 0xff8000009c00780b */ /* 0x040fe20003f5d000 */
[----:B------:R-:W-:-:S05]  /*5600*/  FMUL.FTZ R197, R156, UR5 ;  /* 0x000000059cc57c20 */ /* 0x000fca0008410000 */
[----:B------:R-:W-:-:S05]  /*5610*/  FSEL R197, R197, RZ, P2 ;  /* 0x000000ffc5c57208 */ /* 0x000fca0001000000 */
[--C-:B------:R-:W-:Y:S01]  /*5620*/  FFMA.FTZ R207, R154, UR5, -R197.reuse ;  /* 0x000000059acf7c23 */ /* 0x100fe200080108c5 */
[--C-:B------:R-:W-:Y:S01]  /*5630*/  FFMA.FTZ R209, R158, UR5, -R197.reuse ;  /* 0x000000059ed17c23 */ /* 0x100fe200080108c5 */
[--C-:B------:R-:W-:Y:S01]  /*5640*/  FFMA.FTZ R159, R159, UR5, -R197.reuse ;  /* 0x000000059f9f7c23 */ /* 0x100fe200080108c5 */
[--C-:B------:R-:W-:Y:S01]  /*5650*/  FFMA.FTZ R162, R162, UR5, -R197.reuse ;  /* 0x00000005a2a27c23 */ /* 0x100fe200080108c5 */
[--C-:B------:R-:W-:Y:S01]  /*5660*/  FFMA.FTZ R163, R163, UR5, -R197.reuse ;  /* 0x00000005a3a37c23 */ /* 0x100fe200080108c5 */
[--C-:B------:R-:W-:Y:S01]  /*5670*/  FFMA.FTZ R166, R166, UR5, -R197.reuse ;  /* 0x00000005a6a67c23 */ /* 0x100fe200080108c5 */
[----:B------:R-:W-:Y:S01]  /*5680*/  MUFU.EX2 R207, R207 ;  /* 0x000000cf00cf7308 */ /* 0x000fe20000000800 */
[----:B--2---:R-:W-:Y:S01]  /*5690*/  FMNMX.FTZ R21, R21, R208, !PT ;  /* 0x000000d015157209 */ /* 0x004fe20007810000 */
[--C-:B------:R-:W-:Y:S01]  /*56a0*/  FFMA.FTZ R208, R155, UR5, -R197.reuse ;  /* 0x000000059bd07c23 */ /* 0x100fe200080108c5 */
[--C-:B------:R-:W-:Y:S01]  /*56b0*/  FFMA.FTZ R167, R167, UR5, -R197.reuse ;  /* 0x00000005a7a77c23 */ /* 0x100fe200080108c5 */
[----:B------:R-:W1:Y:S01]  /*56c0*/  S2R R155, SR_TID.X ;  /* 0x00000000009b7919 */ /* 0x000e620000002100 */
        /* <DEDUP_REMOVED lines=12> */
[----:B------:R-:W-:Y:S01]  /*5790*/  FSEL R152, R21, RZ, P1 ;  /* 0x000000ff15987208 */ /* 0x000fe20000800000 */
[--C-:B------:R-:W-:Y:S01]  /*57a0*/  FFMA.FTZ R206, R206, UR5, -R158.reuse ;  /* 0x00000005cece7c23 */ /* 0x100fe2000801089e */
[--C-:B------:R-:W-:Y:S01]  /*57b0*/  FFMA.FTZ R211, R153, UR5, -R158.reuse ;  /* 0x0000000599d37c23 */ /* 0x100fe2000801089e */
[--C-:B------:R-:W-:Y:S01]  /*57c0*/  FFMA.FTZ R157, R157, UR5, -R158.reuse ;  /* 0x000000059d9d7c23 */ /* 0x100fe2000801089e */
[----:B------:R-:W-:Y:S01]  /*57d0*/  MUFU.EX2 R209, R209 ;  /* 0x000000d100d17308 */ /* 0x000fe20000000800 */
[----:B------:R-:W-:Y:S01]  /*57e0*/  FADD.FTZ R152, -R152, R203 ;  /* 0x000000cb98987221 */ /* 0x000fe20000010100 */
[--C-:B------:R-:W-:Y:S01]  /*57f0*/  FFMA.FTZ R160, R160, UR5, -R158.reuse ;  /* 0x00000005a0a07c23 */ /* 0x100fe2000801089e */
[--C-:B------:R-:W-:Y:S01]  /*5800*/  FFMA.FTZ R161, R161, UR5, -R158.reuse ;  /* 0x00000005a1a17c23 */ /* 0x100fe2000801089e */
[--C-:B------:R-:W-:Y:S01]  /*5810*/  FFMA.FTZ R164, R164, UR5, -R158.reuse ;  /* 0x00000005a4a47c23 */ /* 0x100fe2000801089e */
[----:B------:R-:W-:Y:S01]  /*5820*/  FMUL.FTZ R152, R152, UR5 ;  /* 0x0000000598987c20 */ /* 0x000fe20008410000 */
        /* <DEDUP_REMOVED lines=9> */
[----:B-1----:R-:W-:Y:S01]  /*58c0*/  SHF.R.U32.HI R155, RZ, 0x7, R155 ;  /* 0x00000007ff9b7819 */ /* 0x002fe2000001169b */
[----:B------:R1:W2:Y:S01]  /*58d0*/  MUFU.EX2 R206, R152 ;  /* 0x0000009800ce7308 */ /* 0x0002a20000000800 */
[----:B------:R-:W-:Y:S01]  /*58e0*/  FFMA.FTZ R181, R181, UR5, -R158 ;  /* 0x00000005b5b57c23 */ /* 0x000fe2000801089e */
[--C-:B------:R-:W-:Y:S01]  /*58f0*/  FFMA.FTZ R183, R183, UR5, -R197.reuse ;  /* 0x00000005b7b77c23 */ /* 0x100fe200080108c5 */
[----:B------:R-:W-:Y:S01]  /*5900*/  FFMA.FTZ R186, R186, UR5, -R197 ;  /* 0x00000005baba7c23 */ /* 0x000fe200080108c5 */
[----:B------:R-:W-:-:S02]  /*5910*/  VIADD R153, R155, 0x8 ;  /* 0x000000089b997836 */ /* 0x000fc40000000000 */
[--C-:B------:R-:W-:Y:S01]  /*5920*/  FFMA.FTZ R187, R187, UR5, -R197.reuse ;  /* 0x00000005bbbb7c23 */ /* 0x100fe200080108c5 */
[--C-:B------:R-:W-:Y:S01]  /*5930*/  FFMA.FTZ R190, R190, UR5, -R197.reuse ;  /* 0x00000005bebe7c23 */ /* 0x100fe200080108c5 */
[--C-:B------:R-:W-:Y:S01]  /*5940*/  FFMA.FTZ R184, R184, UR5, -R158.reuse ;  /* 0x00000005b8b87c23 */ /* 0x100fe2000801089e */
[----:B------:R-:W-:Y:S01]  /*5950*/  MUFU.EX2 R159, R159 ;  /* 0x0000009f009f7308 */ /* 0x000fe20000000800 */
[----:B-1----:R-:W-:Y:S01]  /*5960*/  FSEL R152, R156, RZ, P2 ;  /* 0x000000ff9c987208 */ /* 0x002fe20001000000 */
[----:B------:R1:W-:Y:S01]  /*5970*/  BAR.SYNC.DEFER_BLOCKING R153, 0x100 ;  /* 0x000400990000751d */ /* 0x0003e20000010000 */
[--C-:B------:R-:W-:Y:S01]  /*5980*/  FFMA.FTZ R185, R185, UR5, -R158.reuse ;  /* 0x00000005b9b97c23 */ /* 0x100fe2000801089e */
[--C-:B------:R-:W-:Y:S01]  /*5990*/  FFMA.FTZ R188, R188, UR5, -R158.reuse ;  /* 0x00000005bcbc7c23 */ /* 0x100fe2000801089e */
[----:B------:R-:W-:Y:S01]  /*59a0*/  FFMA.FTZ R189, R189, UR5, -R158 ;  /* 0x00000005bdbd7c23 */ /* 0x000fe2000801089e */
[----:B------:R-:W-:Y:S01]  /*59b0*/  FADD.FTZ R152, -R152, R204 ;  /* 0x000000cc98987221 */ /* 0x000fe20000010100 */
[--C-:B------:R-:W-:Y:S01]  /*59c0*/  FFMA.FTZ R191, R191, UR5, -R197.reuse ;  /* 0x00000005bfbf7c23 */ /* 0x100fe200080108c5 */
[----:B------:R-:W-:Y:S01]  /*59d0*/  MUFU.EX2 R210, R210 ;  /* 0x000000d200d27308 */ /* 0x000fe20000000800 */
[-C--:B--2---:R-:W-:Y:S01]  /*59e0*/  FMUL.FTZ R24, R24, R206.reuse ;  /* 0x000000ce18187220 */ /* 0x084fe20000410000 */
[----:B------:R-:W-:Y:S01]  /*59f0*/  FMUL.FTZ R152, R152, UR5 ;  /* 0x0000000598987c20 */ /* 0x000fe20008410000 */
        /* <DEDUP_REMOVED lines=133> */
[--C-:B------:R-:W-:Y:S01]  /*6250*/  FFMA.FTZ R194, R194, UR5, -R197.reuse ;  /* 0x00000005c2c27c23 */ /* 0x100fe200080108c5 */
[----:B---3--:R-:W-:Y:S01]  /*6260*/  F2FP.BF16.F32.PACK_AB R152, R211, R210 ;  /* 0x000000d2d398723e */ /* 0x008fe200000010ff */
[--C-:B------:R-:W-:Y:S01]  /*6270*/  FFMA.FTZ R195, R195, UR5, -R197.reuse ;  /* 0x00000005c3c37c23 */ /* 0x100fe200080108c5 */
[----:B----4-:R-:W-:Y:S01]  /*6280*/  F2FP.BF16.F32.PACK_AB R154, R157, R203 ;  /* 0x000000cb9d9a723e */ /* 0x010fe200000010ff */
[--C-:B------:R-:W-:Y:S01]  /*6290*/  FFMA.FTZ R198, R198, UR5, -R197.reuse ;  /* 0x00000005c6c67c23 */ /* 0x100fe200080108c5 */
[--C-:B------:R-:W-:Y:S01]  /*62a0*/  FFMA.FTZ R192, R192, UR5, -R158.reuse ;  /* 0x00000005c0c07c23 */ /* 0x100fe2000801089e */
[----:B------:R-:W1:Y:S01]  /*62b0*/  MUFU.EX2 R163, R163 ;  /* 0x000000a300a37308 */ /* 0x000e620000000800 */
[----:B------:R-:W-:Y:S01]  /*62c0*/  WARPGROUP.ARRIVE ;  /* 0x00000000000079c5 */ /* 0x000fe20000000000 */
[--C-:B------:R-:W-:Y:S01]  /*62d0*/  FFMA.FTZ R193, R193, UR5, -R158.reuse ;  /* 0x00000005c1c17c23 */ /* 0x100fe2000801089e */
[--C-:B------:R-:W-:Y:S01]  /*62e0*/  FFMA.FTZ R196, R196, UR5, -R158.reuse ;  /* 0x00000005c4c47c23 */ /* 0x100fe2000801089e */
[----:B------:R-:W-:Y:S01]  /*62f0*/  FFMA.FTZ R197, R199, UR5, -R197 ;  /* 0x00000005c7c57c23 */ /* 0x000fe200080108c5 */
[----:B------:R-:W-:Y:S01]  /*6300*/  FFMA.FTZ R158, R205, UR5, -R158 ;  /* 0x00000005cd9e7c23 */ /* 0x000fe2000801089e */
[----:B------:R-:W-:Y:S01]  /*6310*/  FFMA.FTZ R5, R204, R5, R207 ;  /* 0x00000005cc057223 */ /* 0x000fe200000100cf */
[----:B------:R-:W-:Y:S01]  /*6320*/  HGMMA.64x256x16.F32.BF16 R24, R152, gdesc[UR8].tnspB, R24, gsb0 ;  /* 0x43e0000898187df0 */ /* 0x000fe20008001818 */
[----:B------:R-:W-:Y:S01]  /*6330*/  MUFU.EX2 R166, R166 ;  /* 0x000000a600a67308 */ /* 0x000fe20000000800 */
[----:B------:R-:W-:Y:S01]  /*6340*/  UIADD3 UR10, UR6, 0x80, URZ ;  /* 0x00000080060a7890 */ /* 0x000fe2000fffe03f */
[----:B------:R-:W-:Y:S01]  /*6350*/  FFMA.FTZ R4, R206, R4, R210 ;  /* 0x00000004ce047223 */ /* 0x000fe200000100d2 */
[----:B------:R-:W-:Y:S01]  /*6360*/  UMOV UR11, 0x40000040 ;  /* 0x40000040000b7882 */ /* 0x000fe20000000000 */
[----:B------:R-:W-:-:S02]  /*6370*/  FADD.FTZ R204, R208, R5 ;  /* 0x00000005d0cc7221 */ /* 0x000fc40000010000 */
[----:B------:R-:W-:Y:S02]  /*6380*/  FADD.FTZ R4, R211, R4 ;  /* 0x00000004d3047221 */ /* 0x000fe40000010000 */
[----:B------:R-:W2:Y:S01]  /*6390*/  MUFU.EX2 R167, R167 ;  /* 0x000000a700a77308 */ /* 0x000ea20000000800 */
[----:B------:R-:W-:Y:S01]  /*63a0*/  FADD.FTZ R204, R209, R204 ;  /* 0x000000ccd1cc7221 */ /* 0x000fe20000010000 */
[----:B------:R-:W-:-:S03]  /*63b0*/  FADD.FTZ R4, R203, R4 ;  /* 0x00000004cb047221 */ /* 0x000fc60000010000 */
[----:B------:R-:W-:Y:S01]  /*63c0*/  FADD.FTZ R159, R159, R204 ;  /* 0x000000cc9f9f7221 */ /* 0x000fe20000010000 */
[----:B------:R-:W-:Y:S02]  /*63d0*/  FADD.FTZ R157, R157, R4 ;  /* 0x000000049d9d7221 */ /* 0x000fe40000010000 */
        /* <DEDUP_REMOVED lines=31> */
[----:B------:R-:W-:Y:S01]  /*65d0*/  MUFU.EX2 R192, R192 ;  /* 0x000000c000c07308 */ /* 0x000fe20000000800 */
[----:B------:R-:W-:-:S02]  /*65e0*/  WARPGROUP.DEPBAR.LE gsb0, 0x0 ;  /* 0x00008000000079c5 */ /* 0x000fc40000010000 */
[----:B-1----:R-:W-:-:S05]  /*65f0*/  F2FP.BF16.F32.PACK_AB R153, R163, R162 ;  /* 0x000000a2a399723e */ /* 0x002fca00000010ff */
[----:B------:R-:W1:Y:S01]  /*6600*/  MUFU.EX2 R193, R193 ;  /* 0x000000c100c17308 */ /* 0x000e620000000800 */
[----:B--2---:R-:W-:Y:S01]  /*6610*/  F2FP.BF16.F32.PACK_AB R155, R167, R166 ;  /* 0x000000a6a79b723e */ /* 0x004fe200000010ff */
[----:B------:R-:W-:Y:S01]  /*6620*/  FADD.FTZ R162, R162, R159 ;  /* 0x0000009fa2a27221 */ /* 0x000fe20000010000 */
[----:B---3--:R-:W-:Y:S01]  /*6630*/  F2FP.BF16.F32.PACK_AB R152, R161, R160 ;  /* 0x000000a0a198723e */ /* 0x008fe200000010ff */
[----:B------:R-:W-:Y:S01]  /*6640*/  FADD.FTZ R160, R160, R157 ;  /* 0x0000009da0a07221 */ /* 0x000fe20000010000 */
[----:B----4-:R-:W-:Y:S01]  /*6650*/  F2FP.BF16.F32.PACK_AB R154, R165, R164 ;  /* 0x000000a4a59a723e */ /* 0x010fe200000010ff */
        /* <DEDUP_REMOVED lines=8> */
[----:B------:R-:W2:Y:S01]  /*66e0*/  MUFU.EX2 R158, R158 ;  /* 0x0000009e009e7308 */ /* 0x000ea20000000800 */
[----:B------:R-:W-:Y:S01]  /*66f0*/  UMOV UR11, 0x40000040 ;  /* 0x40000040000b7882 */ /* 0x000fe20000000000 */
[----:B------:R-:W-:Y:S01]  /*6700*/  FADD.FTZ R167, R167, R166 ;  /* 0x000000a6a7a77221 */ /* 0x000fe20000010000 */
[----:B------:R-:W-:-:S05]  /*6710*/  FADD.FTZ R165, R165, R164 ;  /* 0x000000a4a5a57221 */ /* 0x000fca0000010000 */
[----:B------:R-:W3:Y:S01]  /*6720*/  MUFU.EX2 R197, R197 ;  /* 0x000000c500c57308 */ /* 0x000ee20000000800 */
        /* <DEDUP_REMOVED lines=52> */
[----:B-1----:R-:W-:Y:S01]  /*6a70*/  F2FP.BF16.F32.PACK_AB R152, R193, R192 ;  /* 0x000000c0c198723e */ /* 0x002fe200000010ff */
[----:B------:R-:W-:Y:S01]  /*6a80*/  FADD.FTZ R192, R192, R189 ;  /* 0x000000bdc0c07221 */ /* 0x000fe20000010000 */
[----:B------:R-:W-:Y:S01]  /*6a90*/  F2FP.BF16.F32.PACK_AB R153, R195, R194 ;  /* 0x000000c2c399723e */ /* 0x000fe200000010ff */
[----:B------:R-:W-:Y:S01]  /*6aa0*/  FADD.FTZ R194, R194, R191 ;  /* 0x000000bfc2c27221 */ /* 0x000fe20000010000 */
[----:B--2---:R-:W-:Y:S01]  /*6ab0*/  F2FP.BF16.F32.PACK_AB R154, R158, R196 ;  /* 0x000000c49e9a723e */ /* 0x004fe200000010ff */
[----:B------:R-:W-:Y:S01]  /*6ac0*/  FADD.FTZ R193, R193, R192 ;  /* 0x000000c0c1c17221 */ /* 0x000fe20000010000 */
[----:B---3--:R-:W-:Y:S01]  /*6ad0*/  F2FP.BF16.F32.PACK_AB R155, R197, R198 ;  /* 0x000000c6c59b723e */ /* 0x008fe200000010ff */
        /* <DEDUP_REMOVED lines=10> */
.L_x_5678:
        /* <DEDUP_REMOVED lines=8> */
.L_x_5668:
[----:B------:R-:W-:-:S13]  /*6c00*/  ISETP.GE.AND P1, PT, R202, RZ, PT ;  /* 0x000000ffca00720c */ /* 0x000fda0003f26270 */
[----:B------:R-:W-:Y:S05]  /*6c10*/  @!P1 BRA `(.L_x_5680) ;  /* 0x0000002000d89947 */ /* 0x000fea0003800000 */
[----:B------:R-:W-:Y:S02]  /*6c20*/  IMAD.MOV.U32 R207, RZ, RZ, R156 ;  /* 0x000000ffffcf7224 */ /* 0x000fe400078e009c */
[----:B------:R-:W-:-:S07]  /*6c30*/  IMAD.MOV.U32 R201, RZ, RZ, R21 ;  /* 0x000000ffffc97224 */ /* 0x000fce00078e0015 */
.L_x_5691:
[----:B------:R-:W-:-:S04]  /*6c40*/  UIADD3 UR38, UR38, 0x1, URZ ;  /* 0x0000000126267890 */ /* 0x000fc8000fffe03f */
[----:B------:R-:W-:-:S04]  /*6c50*/  UISETP.NE.AND UP0, UPT, UR38, 0x2, UPT ;  /* 0x000000022600788c */ /* 0x000fc8000bf05270 */
[----:B------:R-:W-:Y:S02]  /*6c60*/  USEL UR4, URZ, 0x1, UP0 ;  /* 0x000000013f047887 */ /* 0x000fe40008000000 */
[----:B------:R-:W-:Y:S02]  /*6c70*/  USEL UR38, UR38, URZ, UP0 ;  /* 0x0000003f26267287 */ /* 0x000fe40008000000 */
[----:B------:R-:W-:Y:S01]  /*6c80*/  ULOP3.LUT UR39, UR39, UR4, URZ, 0x3c, !UPT ;  /* 0x0000000427277292 */ /* 0x000fe2000f8e3c3f */
[----:B------:R-:W-:Y:S11]  /*6c90*/  @!P0 BRA `(.L_x_5681) ;  /* 0x0000000000048947 */ /* 0x000ff60003800000 */
[----:B------:R-:W-:Y:S01]  /*6ca0*/  BPT.TRAP 0x1 ;  /* 0x000000040000795c */ /* 0x000fe20000300000 */
.L_x_5681:
        /* <DEDUP_REMOVED lines=9> */
.L_x_5682:
[----:B-1----:R-:W-:Y:S05]  /*6d40*/  @P1 BRA `(.L_x_5683) ;  /* 0x0000000000081947 */ /* 0x002fea0003800000 */
[----:B------:R-:W1:Y:S02]  /*6d50*/  SYNCS.PHASECHK.TRANS64.TRYWAIT P1, [UR4+0x32430], R0 ;  /* 0x03243000ff0075a7 */ /* 0x000e640008020144 */
[----:B-1----:R-:W-:Y:S05]  /*6d60*/  @!P1 BRA `(.L_x_5684) ;  /* 0x000000c000589947 */ /* 0x002fea0003800000 */
.L_x_5683:
        /* <DEDUP_REMOVED lines=32> */
.L_x_5685:
[----:B------:R2:W3:Y:S01]  /*6f70*/  SYNCS.PHASECHK.TRANS64.TRYWAIT P1, [UR4+0x32450], R0 ;  /* 0x03245000ff0075a7 */ /* 0x0004e20008020144 */
[----:B------:R-:W-:Y:S05]  /*6f80*/  @!P0 BRA `(.L_x_5686) ;  /* 0x0000000000048947 */ /* 0x000fea0003800000 */
[----:B------:R-:W-:Y:S01]  /*6f90*/  BPT.TRAP 0x1 ;  /* 0x000000040000795c */ /* 0x000fe20000300000 */
.L_x_5686:
[----:B---3--:R-:W-:Y:S05]  /*6fa0*/  @P1 BRA `(.L_x_5687) ;  /* 0x0000000000081947 */ /* 0x008fea0003800000 */
[----:B------:R-:W3:Y:S02]  /*6fb0*/  SYNCS.PHASECHK.TRANS64.TRYWAIT P1, [UR4+0x32450], R0 ;  /* 0x03245000ff0075a7 */ /* 0x000ee40008020144 */
[----:B---3--:R-:W-:Y:S05]  /*6fc0*/  @!P1 BRA `(.L_x_5688) ;  /* 0x000000bc00d89947 */ /* 0x008fea0003800000 */
.L_x_5687:
        /* <DEDUP_REMOVED lines=101> */
.L_x_5689:
[----:B------:R-:W-:Y:S01]  /*7620*/  FMNMX.FTZ R204, R152, R201, !PT ;  /* 0x000000c998cc7209 */ /* 0x000fe20007810000 */
[----:B------:R-:W-:Y:S01]  /*7630*/  ULDC UR5, c[0x0][0xa80] ;  /* 0x0002a00000057ab9 */ /* 0x000fe20000000800 */
[----:B------:R-:W-:Y:S02]  /*7640*/  UIADD3 UR10, UR4, 0x32440, URZ ;  /* 0x00032440040a7890 */ /* 0x000fe4000fffe03f */
[----:B------:R-:W-:Y:S01]  /*7650*/  FMNMX.FTZ R21, R153, R204, !PT ;  /* 0x000000cc99157209 */ /* 0x000fe20007810000 */
[----:B------:R-:W-:Y:S01]  /*7660*/  UMOV UR11, 0x40000040 ;  /* 0x40000040000b7882 */ /* 0x000fe20000000000 */
[----:B------:R-:W-:Y:S02]  /*7670*/  UPRMT UR10, UR6, 0x654, UR10 ;  /* 0x00000654060a7896 */ /* 0x000fe4000800000a */
[----:B------:R-:W-:Y:S01]  /*7680*/  FMNMX.FTZ R204, R156, R21, !PT ;  /* 0x000000159ccc7209 */ /* 0x000fe20007810000 */
[----:B------:R-:W-:-:S03]  /*7690*/  UMOV UR15, 0x40000040 ;  /* 0x40000040000f7882 */ /* 0x000fc60000000000 */
[----:B------:R-:W-:-:S03]  /*76a0*/  FMNMX.FTZ R21, R157, R204, !PT ;  /* 0x000000cc9d157209 */ /* 0x000fc60007810000 */
[----:B------:R-:W-:Y:S01]  /*76b0*/  SYNCS.ARRIVE.TRANS64.RED.A1T0 RZ, [UR10], RZ ;  /* 0x000000ffffff79a7 */ /* 0x000fe2000810040a */
[----:B------:R-:W-:Y:S01]  /*76c0*/  FMNMX.FTZ R204, R160, R21, !PT ;  /* 0x00000015a0cc7209 */ /* 0x000fe20007810000 */
[----:B------:R-:W-:-:S03]  /*76d0*/  UIMAD UR10, UR38, 0xc00, UR7 ;  /* 0x00000c00260a78a4 */ /* 0x000fc6000f8e0207 */
[----:B------:R-:W-:Y:S01]  /*76e0*/  FMNMX.FTZ R21, R161, R204, !PT ;  /* 0x000000cca1157209 */ /* 0x000fe20007810000 */
[----:B------:R-:W-:Y:S01]  /*76f0*/  UIADD3 UR14, UR10, 0x80, URZ ;  /* 0x000000800a0e7890 */ /* 0x000fe2000fffe03f */
        /* <DEDUP_REMOVED lines=46> */
[----:B--2---:R-:W-:-:S05]  /*79e0*/  FMNMX.FTZ R203, R203, R205, !PT ;  /* 0x000000cdcbcb7209 */ /* 0x004fca0007810000 */
[----:B------:R-:W2:Y:S01]  /*79f0*/  SHFL.BFLY PT, R208, R203, 0x1, 0x1f ;  /* 0x0c201f00cbd07f89 */ /* 0x000ea200000e0000 */
[----:B-1----:R-:W-:-:S05]  /*7a00*/  FMNMX.FTZ R21, R21, R204, !PT ;  /* 0x000000cc15157209 */ /* 0x002fca0007810000 */
        /* <DEDUP_REMOVED lines=15> */
[----:B--2---:R-:W-:Y:S01]  /*7b00*/  FMNMX.FTZ R156, R203, R208, !PT ;  /* 0x000000d0cb9c7209 */ /* 0x004fe20007810000 */
[----:B------:R-:W1:Y:S01]  /*7b10*/  MUFU.EX2 R205, R205 ;  /* 0x000000cd00cd7308 */ /* 0x000e620000000800 */
[--C-:B------:R-:W-:Y:S01]  /*7b20*/  FFMA.FTZ R173, R173, UR5, -R204.reuse ;  /* 0x00000005adad7c23 */ /* 0x100fe200080108cc */
[--C-:B------:R-:W-:Y:S01]  /*7b30*/  FFMA.FTZ R176, R176, UR5, -R204.reuse ;  /* 0x00000005b0b07c23 */ /* 0x100fe200080108cc */
[--C-:B------:R-:W-:Y:S01]  /*7b40*/  FFMA.FTZ R177, R177, UR5, -R204.reuse ;  /* 0x00000005b1b17c23 */ /* 0x100fe200080108cc */
[----:B------:R-:W-:Y:S01]  /*7b50*/  FMUL.FTZ R208, R156, UR5 ;  /* 0x000000059cd07c20 */ /* 0x000fe20008410000 */
[--C-:B------:R-:W-:Y:S01]  /*7b60*/  FFMA.FTZ R180, R180, UR5, -R204.reuse ;  /* 0x00000005b4b47c23 */ /* 0x100fe200080108cc */
[--C-:B------:R-:W-:Y:S01]  /*7b70*/  FFMA.FTZ R181, R181, UR5, -R204.reuse ;  /* 0x00000005b5b57c23 */ /* 0x100fe200080108cc */
[----:B------:R-:W-:Y:S01]  /*7b80*/  FFMA.FTZ R184, R184, UR5, -R204 ;  /* 0x00000005b8b87c23 */ /* 0x000fe200080108cc */
        /* <DEDUP_REMOVED lines=9> */
[----:B--2---:R-:W-:Y:S01]  /*7c20*/  FADD.FTZ R152, -R156, R207 ;  /* 0x000000cf9c987221 */ /* 0x004fe20000010100 */
[----:B------:R-:W-:Y:S01]  /*7c30*/  FFMA.FTZ R207, R155, UR5, -R208 ;  /* 0x000000059bcf7c23 */ /* 0x000fe200080108d0 */
[-C--:B-1----:R-:W-:Y:S01]  /*7c40*/  FMUL.FTZ R24, R24, R205.reuse ;  /* 0x000000cd18187220 */ /* 0x082fe20000410000 */
[-C--:B------:R-:W-:Y:S01]  /*7c50*/  FMUL.FTZ R25, R25, R205.reuse ;  /* 0x000000cd19197220 */ /* 0x080fe20000410000 */
[----:B------:R-:W-:Y:S01]  /*7c60*/  FMUL.FTZ R152, R152, UR5 ;  /* 0x0000000598987c20 */ /* 0x000fe20008410000 */
        /* <DEDUP_REMOVED lines=147> */
[--C-:B------:R-:W-:Y:S01]  /*85a0*/  FFMA.FTZ R182, R182, UR5, -R208.reuse ;  /* 0x00000005b6b67c23 */ /* 0x100fe200080108d0 */
[----:B------:R-:W-:Y:S01]  /*85b0*/  FFMA.FTZ R183, R183, UR5, -R208 ;  /* 0x00000005b7b77c23 */ /* 0x000fe200080108d0 */
[--C-:B------:R-:W-:Y:S01]  /*85c0*/  FFMA.FTZ R185, R185, UR5, -R204.reuse ;  /* 0x00000005b9b97c23 */ /* 0x100fe200080108cc */
[----:B------:R-:W-:Y:S01]  /*85d0*/  HGMMA.64x256x16.F32.BF16 R24, R152, gdesc[UR8].tnspB, R24, gsb0 ;  /* 0x43e0000898187df0 */ /* 0x000fe20008001818 */
        /* <DEDUP_REMOVED lines=16> */
[----:B------:R-:W-:Y:S01]  /*86e0*/  MUFU.EX2 R162, R162 ;  /* 0x000000a200a27308 */ /* 0x000fe20000000800 */
[----:B------:R-:W-:Y:S01]  /*86f0*/  UMOV UR11, 0x40000040 ;  /* 0x40000040000b7882 */ /* 0x000fe20000000000 */
[----:B------:R-:W-:Y:S01]  /*8700*/  FFMA.FTZ R4, R205, R4, R206 ;  /* 0x00000004cd047223 */ /* 0x000fe200000100ce */
[----:B------:R-:W-:-:S03]  /*8710*/  FFMA.FTZ R210, R209, R5, R210 ;  /* 0x00000005d1d27223 */ /* 0x000fc600000100d2 */
[----:B------:R-:W-:Y:S01]  /*8720*/  FADD.FTZ R4, R201, R4 ;  /* 0x00000004c9047221 */ /* 0x000fe20000010000 */
[----:B------:R-:W-:Y:S01]  /*8730*/  FADD.FTZ R207, R207, R210 ;  /* 0x000000d2cfcf7221 */ /* 0x000fe20000010000 */
[----:B------:R-:W2:Y:S02]  /*8740*/  MUFU.EX2 R163, R163 ;  /* 0x000000a300a37308 */ /* 0x000ea40000000800 */
[----:B------:R-:W-:Y:S01]  /*8750*/  FADD.FTZ R4, R203, R4 ;  /* 0x00000004cb047221 */ /* 0x000fe20000010000 */
[----:B------:R-:W-:-:S03]  /*8760*/  FADD.FTZ R158, R158, R207 ;  /* 0x000000cf9e9e7221 */ /* 0x000fc60000010000 */
[----:B------:R-:W-:Y:S01]  /*8770*/  FADD.FTZ R157, R157, R4 ;  /* 0x000000049d9d7221 */ /* 0x000fe20000010000 */
[----:B------:R-:W-:Y:S01]  /*8780*/  FADD.FTZ R159, R159, R158 ;  /* 0x0000009e9f9f7221 */ /* 0x000fe20000010000 */
        /* <DEDUP_REMOVED lines=119> */
.L_x_5690:
        /* <DEDUP_REMOVED lines=8> */
.L_x_5680:
[----:B------:R-:W0:Y:S01]  /*8f80*/  SHFL.BFLY PT, R3, R4, 0x2, 0x1f ;  /* 0x0c401f0004037f89 */ /* 0x000e2200000e0000 */
[----:B------:R-:W-:Y:S01]  /*8f90*/  MOV R8, RZ ;  /* 0x000000ff00087202 */ /* 0x000fe20000000f00 */
[----:B------:R-:W-:Y:S01]  /*8fa0*/  UIADD3 UR38, UR38, 0x1, URZ ;  /* 0x0000000126267890 */ /* 0x000fe2000fffe03f */
        /* <DEDUP_REMOVED lines=16> */
[----:B------:R-:W-:-:S04]  /*90b0*/  IMAD.MOV.U32 R3, RZ, RZ, -0x800000 ;  /* 0xff800000ff037424 */ /* 0x000fc800078e00ff */
[----:B------:R-:W-:-:S13]  /*90c0*/  FSETP.NE.FTZ.AND P1, PT, R6, RZ, PT ;  /* 0x000000ff0600720b */ /* 0x000fda0003f35000 */
[----:B------:R-:W0:Y:S01]  /*90d0*/  @P1 MUFU.RCP R8, R6 ;  /* 0x0000000600081308 */ /* 0x000e220000001000 */
[----:B------:R-:W-:Y:S01]  /*90e0*/  @P1 FMUL.FTZ R4, R4, 0.69314718246459960938 ;  /* 0x3f31721804041820 */ /* 0x000fe20000410000 */
[----:B-1----:R-:W-:Y:S01]  /*90f0*/  FADD.FTZ R7, R2, R7 ;  /* 0x0000000702077221 */ /* 0x002fe20000010000 */
[----:B------:R-:W-:-:S04]  /*9100*/  IMAD.MOV.U32 R2, RZ, RZ, -0x800000 ;  /* 0xff800000ff027424 */ /* 0x000fc800078e00ff */
[----:B------:R-:W-:Y:S01]  /*9110*/  FSETP.NE.FTZ.AND P2, PT, R7, RZ, PT ;  /* 0x000000ff0700720b */ /* 0x000fe20003f55000 */
[----:B------:R-:W1:Y:S01]  /*9120*/  @P1 MUFU.LG2 R6, R6 ;  /* 0x0000000600061308 */ /* 0x000e620000000c00 */
[-C--:B0-----:R-:W-:Y:S01]  /*9130*/  FMUL.FTZ R24, R24, R8.reuse ;  /* 0x0000000818187220 */ /* 0x081fe20000410000 */
[-C--:B------:R-:W-:Y:S01]  /*9140*/  FMUL.FTZ R25, R25, R8.reuse ;  /* 0x0000000819197220 */ /* 0x080fe20000410000 */
[----:B------:R-:W-:-:S09]  /*9150*/  FMUL.FTZ R28, R28, R8 ;  /* 0x000000081c1c7220 */ /* 0x000fd20000410000 */
        /* <DEDUP_REMOVED lines=64> */
[----:B-1----:R-:W-:Y:S01]  /*9560*/  @P1 FMUL.FTZ R5, R6, 0.69314718246459960938 ;  /* 0x3f31721806051820 */ /* 0x002fe20000410000 */
[----:B0-----:R-:W-:Y:S01]  /*9570*/  @P2 FMUL.FTZ R7, R7, 0.69314718246459960938 ;  /* 0x3f31721807072820 */ /* 0x001fe20000410000 */
[-C--:B------:R-:W-:Y:S01]  /*9580*/  FMUL.FTZ R152, R75, R0.reuse ;  /* 0x000000004b987220 */ /* 0x080fe20000410000 */
        /* <DEDUP_REMOVED lines=66> */
.L_x_5654:
[----:B------:R-:W0:Y:S08]  /*99b0*/  S2UR UR4, SR_CgaCtaId ;  /* 0x00000000000479c3 */ /* 0x000e300000008800 */
[----:B------:R-:W-:Y:S06]  /*99c0*/  BAR.SYNC.DEFER_BLOCKING 0x5, 0x180 ;  /* 0x0146000000007b1d */ /* 0x000fec0000010000 */
[----:B------:R-:W-:Y:S01]  /*99d0*/  UMOV UR7, 0x400 ;  /* 0x0000040000077882 */ /* 0x000fe20000000000 */
[----:B------:R-:W-:Y:S01]  /*99e0*/  BSSY B0, `(.L_x_5692) ;  /* 0x00002ea000007945 */ /* 0x000fe20003800000 */
[----:B0-----:R-:W-:-:S09]  /*99f0*/  ULEA UR7, UR4, UR7, 0x18 ;  /* 0x0000000704077291 */ /* 0x001fd2000f8ec03f */
[----:B------:R-:W0:Y:S02]  /*9a00*/  LDS.128 R4, [UR7+0x324d0] ;  /* 0x0324d007ff047984 */ /* 0x000e240008000c00 */
[----:B0-----:R-:W-:Y:S02]  /*9a10*/  R2UR UR5, R5 ;  /* 0x00000000050572ca */ /* 0x001fe400000e0000 */
[----:B------:R-:W-:Y:S01]  /*9a20*/  R2UR UR6, R6 ;  /* 0x00000000060672ca */ /* 0x000fe200000e0000 */
[----:B------:R-:W-:Y:S06]  /*9a30*/  BAR.ARV 0x4, 0x180 ;  /* 0x0106000000007b1d */ /* 0x000fec0000002000 */
[----:B------:R-:W-:Y:S08]  /*9a40*/  @P0 BRA `(.L_x_5693) ;  /* 0x0000002000000947 */ /* 0x000ff00003800000 */
[----:B------:R-:W0:Y:S01]  /*9a50*/  S2UR UR4, SR_SWINHI ;  /* 0x00000000000479c3 */ /* 0x000e220000002f00 */
[----:B------:R-:W-:-:S07]  /*9a60*/  IMAD.MOV.U32 R95, RZ, RZ, 0x2 ;  /* 0x00000002ff5f7424 */ /* 0x000fce00078e00ff */
[----:B------:R-:W-:Y:S01]  /*9a70*/  BAR.SYNC.DEFER_BLOCKING 0x1, 0x100 ;  /* 0x0044000000007b1d */ /* 0x000fe20000010000 */
        /* <DEDUP_REMOVED lines=15> */
[----:B------:R-:W-:-:S02]  /*9b70*/  F2FP.BF16.F32.PACK_AB R43, R160, R43 ;  /* 0x0000002ba02b723e */ /* 0x000fc400000010ff */
[----:B------:R-:W-:Y:S02]  /*9b80*/  F2FP.BF16.F32.PACK_AB R49, R159, R50 ;  /* 0x000000329f31723e */ /* 0x000fe400000010ff */
[C---:B------:R-:W-:Y:S02]  /*9b90*/  IADD3 R151, P1, R94.reuse, 0x20, RZ ;  /* 0x000000205e977810 */ /* 0x040fe40007f3e0ff */
[C---:B------:R-:W-:Y:S02]  /*9ba0*/  IADD3 R167, P0, R94.reuse, 0x40, RZ ;  /* 0x000000405ea77810 */ /* 0x040fe40007f1e0ff */
[----:B------:R-:W-:Y:S01]  /*9bb0*/  LOP3.LUT R8, R151, 0x380, RZ, 0xc0, !PT ;  /* 0x0000038097087812 */ /* 0x000fe200078ec0ff */
[--C-:B------:R-:W-:Y:S01]  /*9bc0*/  IMAD.X R9, RZ, RZ, R95.reuse, P1 ;  /* 0x000000ffff097224 */ /* 0x100fe200008e065f */
[C---:B------:R-:W-:Y:S01]  /*9bd0*/  IADD3 R169, P4, R94.reuse, 0x60, RZ ;  /* 0x000000605ea97810 */ /* 0x040fe20007f9e0ff */
[----:B------:R-:W-:Y:S01]  /*9be0*/  IMAD.X R11, RZ, RZ, R95, P0 ;  /* 0x000000ffff0b7224 */ /* 0x000fe200000e065f */
[----:B------:R-:W-:-:S02]  /*9bf0*/  IADD3 R171, P3, R94, 0x4000, RZ ;  /* 0x000040005eab7810 */ /* 0x000fc40007f7e0ff */
[C---:B------:R-:W-:Y:S01]  /*9c00*/  LOP3.LUT R5, R94.reuse, 0x380, RZ, 0xc0, !PT ;  /* 0x000003805e057812 */ /* 0x040fe200078ec0ff */
[--C-:B------:R-:W-:Y:S01]  /*9c10*/  IMAD.X R13, RZ, RZ, R95.reuse, P4 ;  /* 0x000000ffff0d7224 */ /* 0x100fe200020e065f */
[C---:B------:R-:W-:Y:S01]  /*9c20*/  IADD3 R173, P6, R94.reuse, 0x4020, RZ ;  /* 0x000040205ead7810 */ /* 0x040fe20007fde0ff */
[--C-:B------:R-:W-:Y:S01]  /*9c30*/  IMAD.X R15, RZ, RZ, R95.reuse, P3 ;  /* 0x000000ffff0f7224 */ /* 0x100fe200018e065f */
[C---:B------:R-:W-:Y:S02]  /*9c40*/  IADD3 R177, P2, R94.reuse, 0x4060, RZ ;  /* 0x000040605eb17810 */ /* 0x040fe40007f5e0ff */
[----:B------:R-:W-:Y:S01]  /*9c50*/  IADD3 R179, P1, R94, 0x8000, RZ ;  /* 0x000080005eb37810 */ /* 0x000fe20007f3e0ff */
[--C-:B------:R-:W-:Y:S01]  /*9c60*/  IMAD.X R17, RZ, RZ, R95.reuse, P6 ;  /* 0x000000ffff117224 */ /* 0x100fe200030e065f */
[----:B------:R-:W-:Y:S01]  /*9c70*/  LOP3.LUT R10, R167, 0x380, RZ, 0xc0, !PT ;  /* 0x00000380a70a7812 */ /* 0x000fe200078ec0ff */
[--C-:B------:R-:W-:Y:S01]  /*9c80*/  IMAD.X R21, RZ, RZ, R95.reuse, P2 ;  /* 0x000000ffff157224 */ /* 0x100fe200010e065f */
[----:B------:R-:W-:Y:S01]  /*9c90*/  SHF.R.U64 R8, R8, 0x3, RZ ;  /* 0x0000000308087819 */ /* 0x000fe200000012ff */
[----:B------:R-:W-:Y:S01]  /*9ca0*/  IMAD.X R23, RZ, RZ, R95, P1 ;  /* 0x000000ffff177224 */ /* 0x000fe200008e065f */
[----:B------:R-:W-:-:S02]  /*9cb0*/  IADD3 R175, P5, R94, 0x4040, RZ ;  /* 0x000040405eaf7810 */ /* 0x000fc40007fbe0ff */
[----:B------:R-:W-:Y:S02]  /*9cc0*/  IADD3 R30, P0, R94, 0x8020, RZ ;  /* 0x000080205e1e7810 */ /* 0x000fe40007f1e0ff */
[----:B------:R-:W-:Y:S02]  /*9cd0*/  LOP3.LUT R12, R169, 0x380, RZ, 0xc0, !PT ;  /* 0x00000380a90c7812 */ /* 0x000fe400078ec0ff */
[----:B------:R-:W-:Y:S01]  /*9ce0*/  LOP3.LUT R14, R171, 0x380, RZ, 0xc0, !PT ;  /* 0x00000380ab0e7812 */ /* 0x000fe200078ec0ff */
[----:B------:R-:W-:Y:S01]  /*9cf0*/  IMAD.X R31, RZ, RZ, R95, P0 ;  /* 0x000000ffff1f7224 */ /* 0x000fe200000e065f */
[----:B------:R-:W-:Y:S02]  /*9d00*/  SHF.R.U64 R5, R5, 0x3, RZ ;  /* 0x0000000305057819 */ /* 0x000fe400000012ff */
[----:B------:R-:W-:Y:S02]  /*9d10*/  SHF.R.U64 R10, R10, 0x3, RZ ;  /* 0x000000030a0a7819 */ /* 0x000fe400000012ff */
[----:B------:R-:W-:-:S02]  /*9d20*/  LOP3.LUT R8, R8, R151, RZ, 0x3c, !PT ;  /* 0x0000009708087212 */ /* 0x000fc400078e3cff */
[----:B------:R-:W-:Y:S02]  /*9d30*/  LOP3.LUT R16, R173, 0x380, RZ, 0xc0, !PT ;  /* 0x00000380ad107812 */ /* 0x000fe400078ec0ff */
[----:B------:R-:W-:Y:S02]  /*9d40*/  IADD3 R38, P4, R94, 0x8040, RZ ;  /* 0x000080405e267810 */ /* 0x000fe40007f9e0ff */
[----:B------:R-:W-:Y:S02]  /*9d50*/  IADD3.X R19, RZ, R95, RZ, P5, !PT ;  /* 0x0000005fff137210 */ /* 0x000fe40002ffe4ff */
[----:B------:R-:W-:Y:S01]  /*9d60*/  SHF.R.U64 R12, R12, 0x3, RZ ;  /* 0x000000030c0c7819 */ /* 0x000fe200000012ff */
[----:B------:R-:W-:Y:S01]  /*9d70*/  IMAD.X R39, RZ, RZ, R95, P4 ;  /* 0x000000ffff277224 */ /* 0x000fe200020e065f */
[----:B------:R-:W-:Y:S02]  /*9d80*/  LOP3.LUT R18, R175, 0x380, RZ, 0xc0, !PT ;  /* 0x00000380af127812 */ /* 0x000fe400078ec0ff */
[----:B------:R-:W-:-:S02]  /*9d90*/  LOP3.LUT R151, R30, 0x380, RZ, 0xc0, !PT ;  /* 0x000003801e977812 */ /* 0x000fc400078ec0ff */
        /* <DEDUP_REMOVED lines=13> */
[----:B------:R-:W-:Y:S02]  /*9e70*/  LOP3.LUT R22, R179, 0x380, RZ, 0xc0, !PT ;  /* 0x00000380b3167812 */ /* 0x000fe400078ec0ff */
[----:B------:R-:W-:Y:S02]  /*9e80*/  LOP3.LUT R10, R10, R167, RZ, 0x3c, !PT ;  /* 0x000000a70a0a7212 */ /* 0x000fe400078e3cff */
[----:B------:R-:W-:Y:S02]  /*9e90*/  SHF.R.U64 R16, R16, 0x3, RZ ;  /* 0x0000000310107819 */ /* 0x000fe400000012ff */
[----:B------:R-:W-:Y:S02]  /*9ea0*/  LOP3.LUT R12, R12, R169, RZ, 0x3c, !PT ;  /* 0x000000a90c0c7212 */ /* 0x000fe400078e3cff */
[----:B------:R-:W-:-:S02]  /*9eb0*/  SHF.R.U64 R18, R18, 0x3, RZ ;  /* 0x0000000312127819 */ /* 0x000fc400000012ff */
[----:B------:R-:W-:Y:S02]  /*9ec0*/  LOP3.LUT R167, R38, 0x380, RZ, 0xc0, !PT ;  /* 0x0000038026a77812 */ /* 0x000fe400078ec0ff */
[----:B------:R-:W-:Y:S02]  /*9ed0*/  SHF.R.U64 R151, R151, 0x3, RZ ;  /* 0x0000000397977819 */ /* 0x000fe400000012ff */
[----:B------:R-:W-:Y:S02]  /*9ee0*/  LOP3.LUT R14, R14, R171, RZ, 0x3c, !PT ;  /* 0x000000ab0e0e7212 */ /* 0x000fe400078e3cff */
[----:B------:R-:W-:Y:S02]  /*9ef0*/  SHF.R.U64 R20, R20, 0x3, RZ ;  /* 0x0000000314147819 */ /* 0x000fe400000012ff */
[----:B------:R-:W-:Y:S02]  /*9f00*/  LOP3.LUT R169, R46, 0x380, RZ, 0xc0, !PT ;  /* 0x000003802ea97812 */ /* 0x000fe400078ec0ff */
[----:B------:R-:W-:-:S02]  /*9f10*/  SHF.R.U64 R22, R22, 0x3, RZ ;  /* 0x0000000316167819 */ /* 0x000fc400000012ff */
[----:B------:R-:W-:Y:S02]  /*9f20*/  LOP3.LUT R171, R54, 0x380, RZ, 0xc0, !PT ;  /* 0x0000038036ab7812 */ /* 0x000fe400078ec0ff */
[----:B------:R-:W-:Y:S02]  /*9f30*/  MOV R94, R94 ;  /* 0x0000005e005e7202 */ /* 0x000fe40000000f00 */
[----:B------:R-:W-:Y:S02]  /*9f40*/  LOP3.LUT R16, R16, R173, RZ, 0x3c, !PT ;  /* 0x000000ad10107212 */ /* 0x000fe400078e3cff */
[----:B------:R-:W-:Y:S01]  /*9f50*/  LOP3.LUT R62, R4, 0x380, RZ, 0xc0, !PT ;  /* 0x00000380043e7812 */ /* 0x000fe200078ec0ff */
[----:B------:R-:W-:Y:S01]  /*9f60*/  STSM.16.M88.4 [R94], R24 ;  /* 0x000000185e007844 */ /* 0x000fe20000000200 */
[----:B------:R-:W-:Y:S02]  /*9f70*/  MOV R8, R8 ;  /* 0x0000000800087202 */ /* 0x000fe40000000f00 */
[----:B------:R-:W-:-:S02]  /*9f80*/  LOP3.LUT R18, R18, R175, RZ, 0x3c, !PT ;  /* 0x000000af12127212 */ /* 0x000fc400078e3cff */
[----:B------:R-:W-:Y:S01]  /*9f90*/  SHF.R.U64 R167, R167, 0x3, RZ ;  /* 0x00000003a7a77819 */ /* 0x000fe200000012ff */
[----:B------:R-:W-:Y:S01]  /*9fa0*/  STSM.16.M88.4 [R8], R32 ;  /* 0x0000002008007844 */ /* 0x000fe20000000200 */
[----:B------:R-:W-:Y:S02]  /*9fb0*/  LOP3.LUT R30, R151, R30, RZ, 0x3c, !PT ;  /* 0x0000001e971e7212 */ /* 0x000fe400078e3cff */
[----:B------:R-:W-:Y:S02]  /*9fc0*/  LOP3.LUT R95, R70, 0x380, RZ, 0xc0, !PT ;  /* 0x00000380465f7812 */ /* 0x000fe400078ec0ff */
[----:B------:R-:W-:Y:S02]  /*9fd0*/  MOV R10, R10 ;  /* 0x0000000a000a7202 */ /* 0x000fe40000000f00 */
[----:B------:R-:W-:Y:S02]  /*9fe0*/  F2FP.BF16.F32.PACK_AB R56, R57, R56 ;  /* 0x000000383938723e */ /* 0x000fe400000010ff */
[----:B------:R-:W-:Y:S01]  /*9ff0*/  LOP3.LUT R20, R20, R177, RZ, 0x3c, !PT ;  /* 0x000000b114147212 */ /* 0x000fe200078e3cff */
[----:B------:R-:W-:Y:S01]  /*a000*/  STSM.16.M88.4 [R10], R40 ;  /* 0x000000280a007844 */ /* 0x000fe20000000200 */
[----:B------:R-:W-:-:S02]  /*a010*/  SHF.R.U64 R169, R169, 0x3, RZ ;  /* 0x00000003a9a97819 */ /* 0x000fc400000012ff */
[----:B------:R-:W-:Y:S02]  /*a020*/  LOP3.LUT R151, R6, 0x380, RZ, 0xc0, !PT ;  /* 0x0000038006977812 */ /* 0x000fe400078ec0ff */
        /* <DEDUP_REMOVED lines=12> */
[----:B------:R-:W-:Y:S01]  /*a0f0*/  F2FP.BF16.F32.PACK_AB R72, R73, R72 ;  /* 0x000000484948723e */ /* 0x000fe200000010ff */
        /* <DEDUP_REMOVED lines=8> */
[----:B------:R-:W-:-:S02]  /*a180*/  R2UR UR11, R222 ;  /* 0x00000000de0b72ca */ /* 0x000fc400000e0000 */
[----:B------:R-:W-:Y:S02]  /*a190*/  R2UR UR10, R220 ;  /* 0x00000000dc0a72ca */ /* 0x000fe400000e0000 */
[----:B------:R-:W-:Y:S02]  /*a1a0*/  LOP3.LUT R38, R167, R38, RZ, 0x3c, !PT ;  /* 0x00000026a7267212 */ /* 0x000fe400078e3cff */
[----:B------:R-:W-:Y:S02]  /*a1b0*/  SHF.R.U64 R95, R95, 0x3, RZ ;  /* 0x000000035f5f7819 */ /* 0x000fe400000012ff */
[----:B------:R-:W-:Y:S02]  /*a1c0*/  MOV R18, R18 ;  /* 0x0000001200127202 */ /* 0x000fe40000000f00 */
[----:B------:R-:W-:Y:S02]  /*a1d0*/  F2FP.BF16.F32.PACK_AB R74, R77, R76 ;  /* 0x0000004c4d4a723e */ /* 0x000fe400000010ff */
[----:B------:R-:W-:-:S02]  /*a1e0*/  F2FP.BF16.F32.PACK_AB R75, R75, R78 ;  /* 0x0000004e4b4b723e */ /* 0x000fc400000010ff */
[----:B------:R-:W-:Y:S01]  /*a1f0*/  F2FP.BF16.F32.PACK_AB R81, R83, R82 ;  /* 0x000000525351723e */ /* 0x000fe200000010ff */
[----:B------:R-:W-:Y:S01]  /*a200*/  USHF.L.U64.HI UR13, UR10, 0x2, UR11 ;  /* 0x000000020a0d7899 */ /* 0x000fe2000801020b */
[----:B------:R-:W-:Y:S01]  /*a210*/  LOP3.LUT R46, R169, R46, RZ, 0x3c, !PT ;  /* 0x0000002ea92e7212 */ /* 0x000fe200078e3cff */
[----:B------:R0:W-:Y:S01]  /*a220*/  STSM.16.M88.4 [R18], R72 ;  /* 0x0000004812007844 */ /* 0x0001e20000000200 */
[----:B------:R-:W-:Y:S01]  /*a230*/  SHF.R.U64 R151, R151, 0x3, RZ ;  /* 0x0000000397977819 */ /* 0x000fe200000012ff */
[----:B------:R-:W-:Y:S01]  /*a240*/  USHF.L.U32 UR12, UR10, 0x2, URZ ;  /* 0x000000020a0c7899 */ /* 0x000fe2000800063f */
[----:B------:R-:W-:Y:S02]  /*a250*/  MOV R20, R20 ;  /* 0x0000001400147202 */ /* 0x000fe40000000f00 */
[----:B------:R-:W-:Y:S01]  /*a260*/  F2FP.BF16.F32.PACK_AB R82, R85, R84 ;  /* 0x000000545552723e */ /* 0x000fe200000010ff */
[----:B------:R-:W-:Y:S01]  /*a270*/  ULDC.64 UR10, c[0x0][0xd00] ;  /* 0x00034000000a7ab9 */ /* 0x000fe20000000a00 */
[----:B------:R-:W-:Y:S01]  /*a280*/  F2FP.BF16.F32.PACK_AB R83, R87, R86 ;  /* 0x000000565753723e */ /* 0x000fe200000010ff */
[----:B------:R-:W-:Y:S01]  /*a290*/  UISETP.NE.U32.AND UP0, UPT, UR10, URZ, UPT ;  /* 0x0000003f0a00728c */ /* 0x000fe2000bf05070 */
[----:B------:R-:W-:Y:S01]  /*a2a0*/  F2FP.BF16.F32.PACK_AB R96, R97, R96 ;  /* 0x000000606160723e */ /* 0x000fe200000010ff */
[----:B------:R-:W-:Y:S01]  /*a2b0*/  UIADD3 UR4, UP1, UR12, UR10, URZ ;  /* 0x0000000a0c047290 */ /* 0x000fe2000ff3e03f */
[----:B------:R-:W-:Y:S01]  /*a2c0*/  LOP3.LUT R54, R171, R54, RZ, 0x3c, !PT ;  /* 0x00000036ab367212 */ /* 0x000fe200078e3cff */
[----:B------:R1:W-:Y:S01]  /*a2d0*/  STSM.16.M88.4 [R20], R80 ;  /* 0x0000005014007844 */ /* 0x0003e20000000200 */
[----:B------:R-:W-:Y:S01]  /*a2e0*/  MOV R22, R22 ;  /* 0x0000001600167202 */ /* 0x000fe20000000f00 */
[----:B------:R-:W-:Y:S01]  /*a2f0*/  UISETP.NE.AND.EX UP0, UPT, UR11, URZ, UPT, UP0 ;  /* 0x0000003f0b00728c */ /* 0x000fe2000bf05300 */
[----:B------:R-:W-:Y:S01]  /*a300*/  F2FP.BF16.F32.PACK_AB R76, R89, R88 ;  /* 0x00000058594c723e */ /* 0x000fe200000010ff */
[----:B------:R-:W-:Y:S01]  /*a310*/  UIADD3.X UR10, UR13, UR11, URZ, UP1, !UPT ;  /* 0x0000000b0d0a7290 */ /* 0x000fe20008ffe43f */
[----:B------:R-:W-:Y:S01]  /*a320*/  F2FP.BF16.F32.PACK_AB R77, R91, R90 ;  /* 0x0000005a5b4d723e */ /* 0x000fe200000010ff */
[----:B0-----:R-:W0:Y:S01]  /*a330*/  LDC R73, c[0x0][0xce8] ;  /* 0x00033a00ff497b82 */ /* 0x001e220000000800 */
        /* <DEDUP_REMOVED lines=48> */
[----:B------:R-:W-:Y:S01]  /*a640*/  PLOP3.LUT P0, PT, PT, PT, UP0, 0x80, 0x0 ;  /* 0x000000000000781c */ /* 0x000fe20003f0f008 */
[----:B------:R-:W-:-:S02]  /*a650*/  ULDC.64 UR10, c[0x0][0xd08] ;  /* 0x00034200000a7ab9 */ /* 0x000fc40000000a00 */
[----:B------:R1:W-:Y:S01]  /*a660*/  STSM.16.M88.4 [R6], R144 ;  /* 0x0000009006007844 */ /* 0x0003e20000000200 */
[----:B------:R-:W-:Y:S09]  /*a670*/  BAR.SYNC.DEFER_BLOCKING 0x1, 0x100 ;  /* 0x0044000000007b1d */ /* 0x000ff20000010000 */
[----:B------:R-:W2:Y:S01]  /*a680*/  @P0 LDG.E R0, desc[UR36][R4.64] ;  /* 0x0000002404000981 */ /* 0x000ea2000c1e1900 */
[----:B------:R-:W-:Y:S01]  /*a690*/  UISETP.NE.U32.AND UP1, UPT, UR10, URZ, UPT ;  /* 0x0000003f0a00728c */ /* 0x000fe2000bf25070 */
[----:B0-----:R-:W-:Y:S01]  /*a6a0*/  ISETP.NE.AND P1, PT, R73, 0x1, PT ;  /* 0x000000014900780c */ /* 0x001fe20003f25270 */
[----:B------:R-:W-:Y:S01]  /*a6b0*/  UMOV UR4, URZ ;  /* 0x0000003f00047c82 */ /* 0x000fe20008000000 */
[----:B------:R-:W-:Y:S01]  /*a6c0*/  VIADD R13, R214, UR61 ;  /* 0x0000003dd60d7c36 */ /* 0x000fe20008000000 */
[----:B------:R-:W-:-:S06]  /*a6d0*/  UISETP.NE.AND.EX UP1, UPT, UR11, URZ, UPT, UP1 ;  /* 0x0000003f0b00728c */ /* 0x000fcc000bf25310 */
[----:B------:R-:W-:-:S04]  /*a6e0*/  PLOP3.LUT P2, PT, PT, PT, UP1, 0x80, 0x0 ;  /* 0x000000000000781c */ /* 0x000fc80003f4f018 */
[----:B------:R-:W0:Y:S01]  /*a6f0*/  @P1 LDC R8, c[0x0][0xcec] ;  /* 0x00033b00ff081b82 */ /* 0x000e220000000800 */
[----:B------:R-:W-:-:S03]  /*a700*/  @UP1 UIADD3 UR10, UP2, UR12, UR10, URZ ;  /* 0x0000000a0c0a1290 */ /* 0x000fc6000ff5e03f */
[----:B------:R-:W-:Y:S01]  /*a710*/  ULDC UR12, c[0x0][0xb88] ;  /* 0x0002e200000c7ab9 */ /* 0x000fe20000000800 */
        /* <DEDUP_REMOVED lines=12> */
.L_x_5694:
[----:B------:R-:W-:Y:S01]  /*a7e0*/  R2UR UR20, R221 ;  /* 0x00000000dd1472ca */ /* 0x000fe200000e0000 */
[----:B------:R-:W-:Y:S01]  /*a7f0*/  ULDC.64 UR16, c[0x0][0xc90] ;  /* 0x0003240000107ab9 */ /* 0x000fe20000000a00 */
[----:B------:R-:W-:Y:S01]  /*a800*/  R2UR UR19, R222 ;  /* 0x00000000de1372ca */ /* 0x000fe200000e0000 */
[----:B------:R-:W-:Y:S01]  /*a810*/  @P1 IMAD.HI.U32 R4, R13, R8, RZ ;  /* 0x000000080d041227 */ /* 0x000fe200078e00ff */
[----:B------:R-:W-:Y:S01]  /*a820*/  R2UR UR18, R220 ;  /* 0x00000000dc1272ca */ /* 0x000fe200000e0000 */
[----:B------:R-:W-:Y:S01]  /*a830*/  USHF.R.S32.HI UR11, URZ, 0x1f, UR4 ;  /* 0x0000001f3f0b7899 */ /* 0x000fe20008011404 */
[----:B------:R-:W0:Y:S01]  /*a840*/  @P1 LDC R75, c[0x0][0xcf0] ;  /* 0x00033c00ff4b1b82 */ /* 0x000e220000000800 */
[----:B------:R-:W-:Y:S01]  /*a850*/  UMOV UR10, UR4 ;  /* 0x00000004000a7c82 */ /* 0x000fe20008000000 */
[----:B------:R-:W-:Y:S01]  /*a860*/  IMAD.MOV.U32 R8, RZ, RZ, R13 ;  /* 0x000000ffff087224 */ /* 0x000fe200078e000d */
[----:B------:R-:W-:Y:S01]  /*a870*/  @P1 SHF.R.U32.HI R8, RZ, R9, R4 ;  /* 0x00000009ff081219 */ /* 0x000fe20000011604 */
[----:B------:R-:W-:-:S02]  /*a880*/  IMAD.MOV.U32 R5, RZ, RZ, 0x2 ;  /* 0x00000002ff057424 */ /* 0x000fc400078e00ff */
[----:B------:R-:W-:Y:S01]  /*a890*/  VIADD R14, R227, UR61 ;  /* 0x0000003de30e7c36 */ /* 0x000fe20008000000 */
[----:B------:R-:W-:Y:S01]  /*a8a0*/  USHF.R.S32.HI UR15, URZ, 0x1f, UR20 ;  /* 0x0000001f3f0f7899 */ /* 0x000fe20008011414 */
[--C-:B------:R-:W-:Y:S01]  /*a8b0*/  IMAD.MOV R4, RZ, RZ, -R8.reuse ;  /* 0x000000ffff047224 */ /* 0x100fe200078e0a08 */
[----:B------:R-:W-:Y:S01]  /*a8c0*/  USEL UR19, UR19, URZ, !UP0 ;  /* 0x0000003f13137287 */ /* 0x000fe2000c000000 */
[----:B------:R-:W-:Y:S01]  /*a8d0*/  SHF.R.S32.HI R9, RZ, 0x1f, R8 ;  /* 0x0000001fff097819 */ /* 0x000fe20000011408 */
[----:B------:R-:W-:Y:S01]  /*a8e0*/  UIMAD UR14, UR15, UR16, URZ ;  /* 0x000000100f0e72a4 */ /* 0x000fe2000f8e023f */
[----:B-1----:R-:W-:Y:S01]  /*a8f0*/  IMAD R11, R73, R4, R13 ;  /* 0x00000004490b7224 */ /* 0x002fe200078e020d */
[----:B------:R-:W-:Y:S01]  /*a900*/  UIMAD.WIDE.U32 UR12, UR20, UR16, UR10 ;  /* 0x00000010140c72a5 */ /* 0x000fe2000f8e000a */
[----:B------:R-:W-:Y:S01]  /*a910*/  IMAD R4, R223, 0x40, R200 ;  /* 0x00000040df047824 */ /* 0x000fe200078e02c8 */
[----:B------:R-:W-:Y:S01]  /*a920*/  UIMAD UR14, UR20, UR17, UR14 ;  /* 0x00000011140e72a4 */ /* 0x000fe2000f8e020e */
[----:B-----5:R-:W-:Y:S01]  /*a930*/  IMAD R77, R0, R73, RZ ;  /* 0x00000049004d7224 */ /* 0x020fe200078e02ff */
[----:B------:R-:W-:Y:S01]  /*a940*/  USEL UR18, UR18, URZ, !UP0 ;  /* 0x0000003f12127287 */ /* 0x000fe2000c000000 */
[----:B------:R-:W-:Y:S01]  /*a950*/  SHF.R.S32.HI R6, RZ, 0x1f, R11 ;  /* 0x0000001fff067819 */ /* 0x000fe2000001140b */
[----:B------:R-:W-:Y:S01]  /*a960*/  ULDC.64 UR16, c[0x0][0xc98] ;  /* 0x0003260000107ab9 */ /* 0x000fe20000000a00 */
[----:B------:R-:W-:Y:S01]  /*a970*/  UIADD3 UR13, UR13, UR14, URZ ;  /* 0x0000000e0d0d7290 */ /* 0x000fe2000fffe03f */
[----:B------:R-:W-:Y:S01]  /*a980*/  IMAD.WIDE R4, R4, R5, UR8 ;  /* 0x0000000804047e25 */ /* 0x000fe2000f8e0205 */
[----:B------:R-:W-:-:S02]  /*a990*/  UIMAD UR10, UR19, UR16, URZ ;  /* 0x00000010130a72a4 */ /* 0x000fc4000f8e023f */
[----:B------:R-:W-:Y:S02]  /*a9a0*/  UIMAD.WIDE.U32 UR12, UR18, UR16, UR12 ;  /* 0x00000010120c72a5 */ /* 0x000fe4000f8e000c */
[----:B------:R-:W-:Y:S01]  /*a9b0*/  UIMAD UR10, UR18, UR17, UR10 ;  /* 0x00000011120a72a4 */ /* 0x000fe2000f8e020a */
[C---:B------:R-:W-:Y:S01]  /*a9c0*/  IADD3 R29, P2, R4.reuse, 0x5000, RZ ;  /* 0x00005000041d7810 */ /* 0x040fe20007f5e0ff */
[----:B------:R-:W-:Y:S01]  /*a9d0*/  ULDC.64 UR8, c[0x0][0xc88] ;  /* 0x0003220000087ab9 */ /* 0x000fe20000000a00 */
[----:B------:R-:W-:Y:S01]  /*a9e0*/  IADD3 R25, P3, R4, 0x4000, RZ ;  /* 0x0000400004197810 */ /* 0x000fe20007f7e0ff */
[----:B------:R-:W-:Y:S01]  /*a9f0*/  IMAD R6, R6, UR8, RZ ;  /* 0x0000000806067c24 */ /* 0x000fe2000f8e02ff */
[----:B------:R-:W-:Y:S01]  /*aa00*/  IADD3 R8, P0, R8, UR12, RZ ;  /* 0x0000000c08087c10 */ /* 0x000fe2000ff1e0ff */
[----:B------:R-:W-:Y:S01]  /*aa10*/  IMAD.U32 R10, RZ, RZ, UR10 ;  /* 0x0000000aff0a7e24 */ /* 0x000fe2000f8e00ff */
[----:B------:R-:W-:Y:S01]  /*aa20*/  LOP3.LUT R28, R29, 0x380, RZ, 0xc0, !PT ;  /* 0x000003801d1c7812 */ /* 0x000fe200078ec0ff */
[----:B------:R-:W-:Y:S01]  /*aa30*/  IMAD R15, R11, UR9, R6 ;  /* 0x000000090b0f7c24 */ /* 0x000fe2000f8e0206 */
[----:B------:R-:W-:Y:S01]  /*aa40*/  LOP3.LUT R24, R25, 0x380, RZ, 0xc0, !PT ;  /* 0x0000038019187812 */ /* 0x000fe200078ec0ff */
[----:B------:R-:W-:Y:S01]  /*aa50*/  VIADD R6, R14, 0x8 ;  /* 0x000000080e067836 */ /* 0x000fe20000000000 */
[----:B------:R-:W-:Y:S01]  /*aa60*/  IADD3.X R9, R9, UR13, R10, P0, !PT ;  /* 0x0000000d09097c10 */ /* 0x000fe200087fe40a */
[----:B------:R-:W-:Y:S01]  /*aa70*/  ULDC.64 UR12, c[0x0][0xba0] ;  /* 0x0002e800000c7ab9 */ /* 0x000fe20000000a00 */
[----:B------:R-:W-:-:S02]  /*aa80*/  SHF.R.U64 R28, R28, 0x3, RZ ;  /* 0x000000031c1c7819 */ /* 0x000fc400000012ff */
[----:B------:R-:W-:Y:S01]  /*aa90*/  SHF.R.U64 R24, R24, 0x3, RZ ;  /* 0x0000000318187819 */ /* 0x000fe200000012ff */
[----:B------:R-:W-:Y:S01]  /*aaa0*/  IMAD.WIDE.U32 R8, R11, UR8, R8 ;  /* 0x000000080b087c25 */ /* 0x000fe2000f8e0008 */
[----:B------:R-:W-:Y:S01]  /*aab0*/  ULDC.64 UR8, c[0x0][0xc50] ;  /* 0x0003140000087ab9 */ /* 0x000fe20000000a00 */
[----:B------:R-:W-:Y:S02]  /*aac0*/  LOP3.LUT R28, R28, R29, RZ, 0x3c, !PT ;  /* 0x0000001d1c1c7212 */ /* 0x000fe400078e3cff */
[----:B------:R-:W-:Y:S01]  /*aad0*/  IMAD.IADD R9, R9, 0x1, R15 ;  /* 0x0000000109097824 */ /* 0x000fe200078e020f */
[----:B------:R-:W-:Y:S01]  /*aae0*/  LEA R10, P0, R8, UR8, 0x2 ;  /* 0x00000008080a7c11 */ /* 0x000fe2000f8010ff */
[----:B------:R-:W-:Y:S01]  /*aaf0*/  IMAD.X R29, RZ, RZ, R5, P2 ;  /* 0x000000ffff1d7224 */ /* 0x000fe200010e0605 */
[----:B------:R-:W-:Y:S02]  /*ab00*/  IADD3 R49, P2, R4, 0xb000, RZ ;  /* 0x0000b00004317810 */ /* 0x000fe40007f5e0ff */
[----:B------:R-:W-:Y:S01]  /*ab10*/  LEA.HI.X R8, R8, UR9, R9, 0x2, P0 ;  /* 0x0000000908087c11 */ /* 0x000fe200080f1409 */
[----:B------:R-:W-:Y:S01]  /*ab20*/  SHFL.IDX PT, R42, R10, RZ, 0x1c1f ;  /* 0x001c1fff0a2a7589 */ /* 0x000fe200000e0000 */
[----:B------:R-:W-:-:S02]  /*ab30*/  IADD3 R21, P0, R4, 0x3000, RZ ;  /* 0x0000300004157810 */ /* 0x000fc40007f1e0ff */
[----:B------:R-:W-:Y:S01]  /*ab40*/  LOP3.LUT R48, R49, 0x380, RZ, 0xc0, !PT ;  /* 0x0000038031307812 */ /* 0x000fe200078ec0ff */
[----:B------:R-:W1:Y:S01]  /*ab50*/  SHFL.IDX PT, R43, R8, RZ, 0x1c1f ;  /* 0x001c1fff082b7589 */ /* 0x000e6200000e0000 */
[----:B------:R-:W-:Y:S02]  /*ab60*/  LOP3.LUT R20, R21, 0x380, RZ, 0xc0, !PT ;  /* 0x0000038015147812 */ /* 0x000fe400078ec0ff */
[----:B------:R-:W-:Y:S01]  /*ab70*/  SHF.R.U64 R48, R48, 0x3, RZ ;  /* 0x0000000330307819 */ /* 0x000fe200000012ff */
[----:B------:R-:W-:Y:S01]  /*ab80*/  SHFL.IDX PT, R46, R10, 0x1, 0x1c1f ;  /* 0x003c1f000a2e7f89 */ /* 0x000fe200000e0000 */
[----:B------:R-:W-:Y:S02]  /*ab90*/  SHF.R.U64 R20, R20, 0x3, RZ ;  /* 0x0000000314147819 */ /* 0x000fe400000012ff */
[----:B------:R-:W-:Y:S01]  /*aba0*/  LOP3.LUT R48, R48, R49, RZ, 0x3c, !PT ;  /* 0x0000003130307212 */ /* 0x000fe200078e3cff */
[--C-:B------:R-:W-:Y:S01]  /*abb0*/  IMAD.X R49, RZ, RZ, R5.reuse, P2 ;  /* 0x000000ffff317224 */ /* 0x100fe200010e0605 */
[----:B------:R-:W-:Y:S01]  /*abc0*/  LOP3.LUT R20, R20, R21, RZ, 0x3c, !PT ;  /* 0x0000001514147212 */ /* 0x000fe200078e3cff */
[----:B------:R-:W-:Y:S01]  /*abd0*/  IMAD.X R21, RZ, RZ, R5, P0 ;  /* 0x000000ffff157224 */ /* 0x000fe200000e0605 */
[C---:B------:R-:W-:Y:S01]  /*abe0*/  IADD3 R41, P0, R4.reuse, 0x9000, RZ ;  /* 0x0000900004297810 */ /* 0x040fe20007f1e0ff */
[----:B------:R-:W2:Y:S01]  /*abf0*/  SHFL.IDX PT, R47, R8, 0x1, 0x1c1f ;  /* 0x003c1f00082f7f89 */ /* 0x000ea200000e0000 */
[----:B------:R-:W-:-:S02]  /*ac00*/  IADD3 R13, P5, R4, 0x1000, RZ ;  /* 0x00001000040d7810 */ /* 0x000fc40007fbe0ff */
[----:B------:R-:W-:Y:S02]  /*ac10*/  LOP3.LUT R40, R41, 0x380, RZ, 0xc0, !PT ;  /* 0x0000038029287812 */ /* 0x000fe400078ec0ff */
[----:B------:R-:W-:Y:S02]  /*ac20*/  IADD3 R17, P4, R4, 0x2000, RZ ;  /* 0x0000200004117810 */ /* 0x000fe40007f9e0ff */
[----:B------:R-:W-:Y:S02]  /*ac30*/  SHF.R.U64 R40, R40, 0x3, RZ ;  /* 0x0000000328287819 */ /* 0x000fe400000012ff */
[----:B------:R-:W-:Y:S02]  /*ac40*/  LOP3.LUT R24, R24, R25, RZ, 0x3c, !PT ;  /* 0x0000001918187212 */ /* 0x000fe400078e3cff */
[----:B------:R-:W-:Y:S01]  /*ac50*/  LOP3.LUT R40, R40, R41, RZ, 0x3c, !PT ;  /* 0x0000002928287212 */ /* 0x000fe200078e3cff */
[----:B------:R-:W-:Y:S01]  /*ac60*/  IMAD.X R41, RZ, RZ, R5, P0 ;  /* 0x000000ffff297224 */ /* 0x000fe200000e0605 */
[----:B------:R-:W-:-:S02]  /*ac70*/  LOP3.LUT P0, RZ, R225, 0x3, RZ, 0xc0, !PT ;  /* 0x00000003e1ff7812 */ /* 0x000fc4000780c0ff */
[----:B------:R-:W-:Y:S02]  /*ac80*/  IADD3.X R25, RZ, R5, RZ, P3, !PT ;  /* 0x00000005ff197210 */ /* 0x000fe40001ffe4ff */
[----:B------:R-:W-:Y:S02]  /*ac90*/  ISETP.GE.OR P2, PT, R14, R77, P0 ;  /* 0x0000004d0e00720c */ /* 0x000fe40000746670 */
[----:B------:R-:W-:Y:S02]  /*aca0*/  IADD3 R45, P3, R4, 0xa000, RZ ;  /* 0x0000a000042d7810 */ /* 0x000fe40007f7e0ff */
[----:B------:R-:W-:Y:S02]  /*acb0*/  LOP3.LUT R12, R13, 0x380, RZ, 0xc0, !PT ;  /* 0x000003800d0c7812 */ /* 0x000fe400078ec0ff */
[----:B------:R-:W-:Y:S02]  /*acc0*/  LOP3.LUT R16, R17, 0x380, RZ, 0xc0, !PT ;  /* 0x0000038011107812 */ /* 0x000fe400078ec0ff */
[----:B------:R-:W-:-:S02]  /*acd0*/  LOP3.LUT R44, R45, 0x380, RZ, 0xc0, !PT ;  /* 0x000003802d2c7812 */ /* 0x000fc400078ec0ff */
[----:B------:R-:W-:Y:S02]  /*ace0*/  SHF.R.U64 R12, R12, 0x3, RZ ;  /* 0x000000030c0c7819 */ /* 0x000fe400000012ff */
[----:B------:R-:W-:Y:S01]  /*acf0*/  SHF.R.U64 R16, R16, 0x3, RZ ;  /* 0x0000000310107819 */ /* 0x000fe200000012ff */
[----:B-1----:R1:W-:Y:S01]  /*ad00*/  @!P2 ST.E desc[UR36][R42.64], R3 ;  /* 0x000000032a00a985 */ /* 0x0023e2000c101924 */
[----:B------:R-:W-:Y:S02]  /*ad10*/  SHF.R.U64 R44, R44, 0x3, RZ ;  /* 0x000000032c2c7819 */ /* 0x000fe400000012ff */
[----:B------:R-:W-:Y:S01]  /*ad20*/  LOP3.LUT R12, R12, R13, RZ, 0x3c, !PT ;  /* 0x0000000d0c0c7212 */ /* 0x000fe200078e3cff */
[--C-:B------:R-:W-:Y:S01]  /*ad30*/  IMAD.X R13, RZ, RZ, R5.reuse, P5 ;  /* 0x000000ffff0d7224 */ /* 0x100fe200028e0605 */
[----:B------:R-:W-:Y:S01]  /*ad40*/  LOP3.LUT R16, R16, R17, RZ, 0x3c, !PT ;  /* 0x0000001110107212 */ /* 0x000fe200078e3cff */
[----:B------:R-:W-:Y:S01]  /*ad50*/  IMAD.X R17, RZ, RZ, R5, P4 ;  /* 0x000000ffff117224 */ /* 0x000fe200020e0605 */
[----:B------:R-:W-:-:S02]  /*ad60*/  IADD3 R33, P6, R4, 0x6000, RZ ;  /* 0x0000600004217810 */ /* 0x000fc40007fde0ff */
[C---:B------:R-:W-:Y:S02]  /*ad70*/  IADD3 R37, P5, R4.reuse, 0x7000, RZ ;  /* 0x0000700004257810 */ /* 0x040fe40007fbe0ff */
[----:B------:R-:W-:Y:S01]  /*ad80*/  IADD3 R61, P4, R4, 0x8000, RZ ;  /* 0x00008000043d7810 */ /* 0x000fe20007f9e0ff */
[----:B-1----:R-:W1:Y:S01]  /*ad90*/  @P1 LDC R3, c[0x0][0xcec] ;  /* 0x00033b00ff031b82 */ /* 0x002e620000000800 */
[----:B------:R-:W-:Y:S01]  /*ada0*/  LOP3.LUT R44, R44, R45, RZ, 0x3c, !PT ;  /* 0x0000002d2c2c7212 */ /* 0x000fe200078e3cff */
[----:B------:R-:W-:Y:S01]  /*adb0*/  IMAD.X R45, RZ, RZ, R5, P3 ;  /* 0x000000ffff2d7224 */ /* 0x000fe200018e0605 */
[----:B------:R-:W-:Y:S02]  /*adc0*/  IADD3 R9, P3, R4, 0xf000, RZ ;  /* 0x0000f00004097810 */ /* 0x000fe40007f7e0ff */
[----:B------:R-:W-:Y:S02]  /*add0*/  LOP3.LUT R32, R33, 0x380, RZ, 0xc0, !PT ;  /* 0x0000038021207812 */ /* 0x000fe400078ec0ff */
[----:B------:R-:W-:-:S02]  /*ade0*/  LOP3.LUT R36, R37, 0x380, RZ, 0xc0, !PT ;  /* 0x0000038025247812 */ /* 0x000fc400078ec0ff */
[----:B------:R-:W-:Y:S02]  /*adf0*/  LOP3.LUT R60, R61, 0x380, RZ, 0xc0, !PT ;  /* 0x000003803d3c7812 */ /* 0x000fe400078ec0ff */
[----:B------:R-:W-:Y:S01]  /*ae00*/  LOP3.LUT R0, R9, 0x380, RZ, 0xc0, !PT ;  /* 0x0000038009007812 */ /* 0x000fe200078ec0ff */
[----:B------:R-:W-:Y:S01]  /*ae10*/  UIMAD UR10, UR11, UR12, URZ ;  /* 0x0000000c0b0a72a4 */ /* 0x000fe2000f8e023f */
[----:B------:R-:W-:Y:S02]  /*ae20*/  SHF.R.U64 R32, R32, 0x3, RZ ;  /* 0x0000000320207819 */ /* 0x000fe400000012ff */
[----:B------:R-:W-:Y:S02]  /*ae30*/  SHF.R.U64 R36, R36, 0x3, RZ ;  /* 0x0000000324247819 */ /* 0x000fe400000012ff */
[----:B------:R-:W-:Y:S02]  /*ae40*/  SHF.R.U64 R60, R60, 0x3, RZ ;  /* 0x000000033c3c7819 */ /* 0x000fe400000012ff */
[----:B------:R-:W-:Y:S01]  /*ae50*/  SHF.R.U64 R0, R0, 0x3, RZ ;  /* 0x0000000300007819 */ /* 0x000fe200000012ff */
[----:B------:R-:W-:Y:S01]  /*ae60*/  UIMAD.WIDE.U32 UR8, UR4, UR12, URZ ;  /* 0x0000000c040872a5 */ /* 0x000fe2000f8e003f */
[----:B------:R-:W-:Y:S01]  /*ae70*/  LOP3.LUT R32, R32, R33, RZ, 0x3c, !PT ;  /* 0x0000002120207212 */ /* 0x000fe200078e3cff */
[--C-:B------:R-:W-:Y:S01]  /*ae80*/  IMAD.X R33, RZ, RZ, R5.reuse, P6 ;  /* 0x000000ffff217224 */ /* 0x100fe200030e0605 */
[----:B------:R-:W-:Y:S01]  /*ae90*/  LOP3.LUT R36, R36, R37, RZ, 0x3c, !PT ;  /* 0x0000002524247212 */ /* 0x000fe200078e3cff */
[--C-:B------:R-:W-:Y:S01]  /*aea0*/  IMAD.X R37, RZ, RZ, R5.reuse, P5 ;  /* 0x000000ffff257224 */ /* 0x100fe200028e0605 */
[----:B------:R-:W-:Y:S01]  /*aeb0*/  LOP3.LUT R60, R60, R61, RZ, 0x3c, !PT ;  /* 0x0000003d3c3c7212 */ /* 0x000fe200078e3cff */
[----:B------:R-:W-:Y:S01]  /*aec0*/  IMAD.X R61, RZ, RZ, R5, P4 ;  /* 0x000000ffff3d7224 */ /* 0x000fe200020e0605 */
[----:B------:R-:W-:Y:S01]  /*aed0*/  ISETP.GE.OR P0, PT, R6, R77, P0 ;  /* 0x0000004d0600720c */ /* 0x000fe20000706670 */
[----:B------:R-:W-:Y:S01]  /*aee0*/  UIMAD UR10, UR4, UR13, UR10 ;  /* 0x0000000d040a72a4 */ /* 0x000fe2000f8e020a */
[----:B------:R-:W-:-:S02]  /*aef0*/  IADD3 R69, P6, R4, 0xc000, RZ ;  /* 0x0000c00004457810 */ /* 0x000fc40007fde0ff */
[C---:B------:R-:W-:Y:S01]  /*af00*/  IADD3 R65, P5, R4.reuse, 0xd000, RZ ;  /* 0x0000d00004417810 */ /* 0x040fe20007fbe0ff */
[----:B------:R-:W-:Y:S01]  /*af10*/  ULDC.64 UR12, c[0x0][0xbe8] ;  /* 0x0002fa00000c7ab9 */ /* 0x000fe20000000a00 */
[C---:B------:R-:W-:Y:S02]  /*af20*/  IADD3 R57, P4, R4.reuse, 0xe000, RZ ;  /* 0x0000e00004397810 */ /* 0x040fe40007f9e0ff */
[----:B------:R-:W-:Y:S02]  /*af30*/  LOP3.LUT R11, R4, 0x380, RZ, 0xc0, !PT ;  /* 0x00000380040b7812 */ /* 0x000fe400078ec0ff */
[----:B------:R-:W-:Y:S01]  /*af40*/  LOP3.LUT R52, R0, R9, RZ, 0x3c, !PT ;  /* 0x0000000900347212 */ /* 0x000fe200078e3cff */
[----:B------:R-:W-:Y:S01]  /*af50*/  IMAD R0, R219, 0x20, R223 ;  /* 0x00000020db007824 */ /* 0x000fe200078e02df */
[----:B------:R-:W-:Y:S01]  /*af60*/  UIADD3 UR9, UR9, UR10, URZ ;  /* 0x0000000a09097290 */ /* 0x000fe2000fffe03f */
[----:B------:R-:W-:Y:S01]  /*af70*/  LOP3.LUT R68, R69, 0x380, RZ, 0xc0, !PT ;  /* 0x0000038045447812 */ /* 0x000fe200078ec0ff */
[----:B------:R-:W-:Y:S01]  /*af80*/  UIMAD UR4, UR15, UR12, URZ ;  /* 0x0000000c0f0472a4 */ /* 0x000fe2000f8e023f */
[----:B------:R-:W-:Y:S01]  /*af90*/  LOP3.LUT R64, R65, 0x380, RZ, 0xc0, !PT ;  /* 0x0000038041407812 */ /* 0x000fe200078ec0ff */
[----:B--2---:R2:W-:Y:S01]  /*afa0*/  @!P0 ST.E desc[UR36][R46.64], R2 ;  /* 0x000000022e008985 */ /* 0x0045e2000c101924 */
[----:B------:R-:W-:-:S02]  /*afb0*/  LOP3.LUT R56, R57, 0x380, RZ, 0xc0, !PT ;  /* 0x0000038039387812 */ /* 0x000fc400078ec0ff */
[----:B------:R-:W-:Y:S01]  /*afc0*/  SHF.R.U64 R11, R11, 0x3, RZ ;  /* 0x000000030b0b7819 */ /* 0x000fe200000012ff */
[----:B------:R-:W-:Y:S01]  /*afd0*/  VIADD R6, R0, UR61 ;  /* 0x0000003d00067c36 */ /* 0x000fe20008000000 */
[----:B------:R-:W-:Y:S01]  /*afe0*/  UIMAD UR4, UR20, UR13, UR4 ;  /* 0x0000000d140472a4 */ /* 0x000fe2000f8e0204 */
[----:B------:R-:W-:Y:S01]  /*aff0*/  SHF.R.U64 R68, R68, 0x3, RZ ;  /* 0x0000000344447819 */ /* 0x000fe200000012ff */
[----:B------:R-:W-:Y:S01]  /*b000*/  UIMAD.WIDE.U32 UR8, UR20, UR12, UR8 ;  /* 0x0000000c140872a5 */ /* 0x000fe2000f8e0008 */
[----:B------:R-:W-:Y:S01]  /*b010*/  SHF.R.U64 R64, R64, 0x3, RZ ;  /* 0x0000000340407819 */ /* 0x000fe200000012ff */
[----:B------:R-:W-:Y:S01]  /*b020*/  ULDC.64 UR10, c[0x0][0xbf0] ;  /* 0x0002fc00000a7ab9 */ /* 0x000fe20000000a00 */
[----:B------:R-:W-:Y:S01]  /*b030*/  SHF.R.U64 R56, R56, 0x3, RZ ;  /* 0x0000000338387819 */ /* 0x000fe200000012ff */
[----:B------:R-:W5:Y:S01]  /*b040*/  LD.E.128 R12, desc[UR36][R12.64] ;  /* 0x000000240c0c7980 */ /* 0x000f62000c101d00 */
[----:B------:R-:W-:Y:S01]  /*b050*/  LOP3.LUT R4, R11, R4, RZ, 0x3c, !PT ;  /* 0x000000040b047212 */ /* 0x000fe200078e3cff */
[----:B-1----:R-:W-:Y:S01]  /*b060*/  @P1 IMAD.HI.U32 R0, R6, R3, RZ ;  /* 0x0000000306001227 */ /* 0x002fe200078e00ff */
[----:B------:R-:W-:Y:S01]  /*b070*/  UIADD3 UR9, UR9, UR4, URZ ;  /* 0x0000000409097290 */ /* 0x000fe2000fffe03f */
[----:B------:R-:W-:Y:S01]  /*b080*/  LOP3.LUT R68, R68, R69, RZ, 0x3c, !PT ;  /* 0x0000004544447212 */ /* 0x000fe200078e3cff */
[----:B------:R-:W-:Y:S01]  /*b090*/  UIMAD UR4, UR19, UR10, URZ ;  /* 0x0000000a130472a4 */ /* 0x000fe2000f8e023f */
[----:B------:R-:W-:Y:S01]  /*b0a0*/  LOP3.LUT R64, R64, R65, RZ, 0x3c, !PT ;  /* 0x0000004140407212 */ /* 0x000fe200078e3cff */
[--C-:B------:R-:W-:Y:S01]  /*b0b0*/  IMAD.X R69, RZ, RZ, R5.reuse, P6 ;  /* 0x000000ffff457224 */ /* 0x100fe200030e0605 */
[----:B------:R-:W-:Y:S01]  /*b0c0*/  LOP3.LUT R56, R56, R57, RZ, 0x3c, !PT ;  /* 0x0000003938387212 */ /* 0x000fe200078e3cff */
[--C-:B------:R-:W-:Y:S01]  /*b0d0*/  IMAD.X R65, RZ, RZ, R5.reuse, P5 ;  /* 0x000000ffff417224 */ /* 0x100fe200028e0605 */
[----:B------:R-:W-:Y:S01]  /*b0e0*/  IADD3.X R53, RZ, R5, RZ, P3, !PT ;  /* 0x00000005ff357210 */ /* 0x000fe20001ffe4ff */
[----:B------:R-:W-:Y:S01]  /*b0f0*/  IMAD.X R57, RZ, RZ, R5, P4 ;  /* 0x000000ffff397224 */ /* 0x000fe200020e0605 */
[----:B------:R1:W5:Y:S01]  /*b100*/  LD.E.128 R8, desc[UR36][R4.64] ;  /* 0x0000002404087980 */ /* 0x000362000c101d00 */
[----:B------:R-:W-:-:S02]  /*b110*/  UIMAD UR4, UR18, UR11, UR4 ;  /* 0x0000000b120472a4 */ /* 0x000fc4000f8e0204 */
[----:B------:R-:W-:Y:S01]  /*b120*/  UIMAD.WIDE.U32 UR8, UR18, UR10, UR8 ;  /* 0x0000000a120872a5 */ /* 0x000fe2000f8e0008 */
[----:B------:R-:W5:Y:S02]  /*b130*/  LD.E.128 R16, desc[UR36][R16.64] ;  /* 0x0000002410107980 */ /* 0x000f64000c101d00 */
[----:B------:R-:W-:Y:S02]  /*b140*/  ULDC.64 UR10, c[0x0][0xbe0] ;  /* 0x0002f800000a7ab9 */ /* 0x000fe40000000a00 */
[----:B------:R-:W5:Y:S01]  /*b150*/  LD.E.128 R20, desc[UR36][R20.64] ;  /* 0x0000002414147980 */ /* 0x000f62000c101d00 */
[----:B-1----:R-:W-:Y:S01]  /*b160*/  IMAD.MOV.U32 R5, RZ, RZ, R6 ;  /* 0x000000ffff057224 */ /* 0x002fe200078e0006 */
[----:B0-----:R-:W-:Y:S01]  /*b170*/  @P1 SHF.R.U32.HI R5, RZ, R75, R0 ;  /* 0x0000004bff051219 */ /* 0x001fe20000011600 */
[----:B------:R-:W-:Y:S01]  /*b180*/  UIADD3 UR4, UR9, UR4, URZ ;  /* 0x0000000409047290 */ /* 0x000fe2000fffe03f */
[----:B------:R-:W5:Y:S02]  /*b190*/  LD.E.128 R24, desc[UR36][R24.64] ;  /* 0x0000002418187980 */ /* 0x000f64000c101d00 */
[--C-:B------:R-:W-:Y:S01]  /*b1a0*/  SHF.R.S32.HI R0, RZ, 0x1f, R5.reuse ;  /* 0x0000001fff007819 */ /* 0x100fe20000011405 */
[----:B------:R-:W-:Y:S01]  /*b1b0*/  IMAD.MOV R4, RZ, RZ, -R5 ;  /* 0x000000ffff047224 */ /* 0x000fe200078e0a05 */
[----:B------:R-:W5:Y:S01]  /*b1c0*/  LD.E.128 R28, desc[UR36][R28.64] ;  /* 0x000000241c1c7980 */ /* 0x000f62000c101d00 */
[----:B------:R-:W-:-:S02]  /*b1d0*/  IMAD.U32 R3, RZ, RZ, UR9 ;  /* 0x00000009ff037e24 */ /* 0x000fc4000f8e00ff */
[----:B------:R-:W-:Y:S01]  /*b1e0*/  IMAD R0, R0, UR10, RZ ;  /* 0x0000000a00007c24 */ /* 0x000fe2000f8e02ff */
[----:B------:R-:W5:Y:S01]  /*b1f0*/  LD.E.128 R32, desc[UR36][R32.64] ;  /* 0x0000002420207980 */ /* 0x000f62000c101d00 */
[----:B------:R-:W-:Y:S02]  /*b200*/  IMAD R73, R73, R4, R6 ;  /* 0x0000000449497224 */ /* 0x000fe400078e0206 */
[----:B--2---:R-:W-:Y:S01]  /*b210*/  IMAD.U32 R2, RZ, RZ, UR8 ;  /* 0x00000008ff027e24 */ /* 0x004fe2000f8e00ff */
[----:B------:R-:W5:Y:S01]  /*b220*/  LD.E.128 R36, desc[UR36][R36.64] ;  /* 0x0000002424247980 */ /* 0x000f62000c101d00 */
[----:B------:R-:W-:Y:S01]  /*b230*/  IMAD.U32 R3, RZ, RZ, UR4 ;  /* 0x00000004ff037e24 */ /* 0x000fe2000f8e00ff */
[----:B------:R-:W-:Y:S01]  /*b240*/  ULDC.64 UR8, c[0x0][0xbd8] ;  /* 0x0002f60000087ab9 */ /* 0x000fe20000000a00 */
[----:B------:R-:W-:Y:S01]  /*b250*/  IMAD R75, R5, UR11, R0 ;  /* 0x0000000b054b7c24 */ /* 0x000fe2000f8e0200 */
[----:B------:R-:W5:Y:S01]  /*b260*/  LD.E.128 R60, desc[UR36][R60.64] ;  /* 0x000000243c3c7980 */ /* 0x000f62000c101d00 */
[----:B------:R-:W-:-:S03]  /*b270*/  SHF.R.S32.HI R0, RZ, 0x1f, R73 ;  /* 0x0000001fff007819 */ /* 0x000fc60000011449 */
[----:B------:R-:W5:Y:S01]  /*b280*/  LD.E.128 R40, desc[UR36][R40.64] ;  /* 0x0000002428287980 */ /* 0x000f62000c101d00 */
[----:B------:R-:W-:-:S03]  /*b290*/  IMAD.WIDE.U32 R2, R5, UR10, R2 ;  /* 0x0000000a05027c25 */ /* 0x000fc6000f8e0002 */
        /* <DEDUP_REMOVED lines=31> */
[----:B------:R-:W-:Y:S02]  /*b490*/  ISETP.GE.AND P0, PT, R0, R77, PT ;  /* 0x0000004d0000720c */ /* 0x000fe40003f06270 */
[----:B------:R-:W-:-:S02]  /*b4a0*/  SHF.R.S32.HI R80, RZ, 0x1f, R218 ;  /* 0x0000001fff507819 */ /* 0x000fc400000114da */
[----:B------:R-:W-:Y:S02]  /*b4b0*/  SHF.R.S32.HI R81, RZ, 0x1f, R216 ;  /* 0x0000001fff517819 */ /* 0x000fe400000114d8 */
[----:B------:R-:W-:Y:S02]  /*b4c0*/  SHF.R.S32.HI R82, RZ, 0x1f, R217 ;  /* 0x0000001fff527819 */ /* 0x000fe400000114d9 */
[----:B------:R-:W-:Y:S01]  /*b4d0*/  SHF.R.S32.HI R83, RZ, 0x1f, R200 ;  /* 0x0000001fff537819 */ /* 0x000fe200000114c8 */
[----:B0-----:R-:W-:Y:S06]  /*b4e0*/  @P2 BRA `(.L_x_5696) ;  /* 0x0000000000442947 */ /* 0x001fec0003800000 */
        /* <DEDUP_REMOVED lines=17> */
.L_x_5696:
[----:B------:R-:W-:Y:S05]  /*b600*/  BSYNC B1 ;  /* 0x0000000000017941 */ /* 0x000fea0003800000 */
.L_x_5695:
[----:B0----5:R0:W3:Y:S01]  /*b610*/  SHFL.IDX PT, R11, R76, 0x1, 0x181f ;  /* 0x00381f004c0b7f89 */ /* 0x0210e200000e0000 */
[----:B------:R-:W-:Y:S03]  /*b620*/  BSSY B1, `(.L_x_5697) ;  /* 0x0000014000017945 */ /* 0x000fe60003800000 */
[----:B------:R0:W4:Y:S01]  /*b630*/  SHFL.IDX PT, R9, R6, 0x1, 0x181f ;  /* 0x00381f0006097f89 */ /* 0x00012200000e0000 */
[----:B------:R-:W-:Y:S05]  /*b640*/  @P1 BRA `(.L_x_5698) ;  /* 0x0000000000441947 */ /* 0x000fea0003800000 */
[----:B------:R-:W-:Y:S02]  /*b650*/  ULDC UR4, c[0x0][0xbc8] ;  /* 0x0002f20000047ab9 */ /* 0x000fe40000000800 */
[----:B------:R-:W-:Y:S02]  /*b660*/  ISETP.GE.AND P4, PT, R200, UR4, PT ;  /* 0x00000004c8007c0c */ /* 0x000fe4000bf86270 */
[----:B------:R-:W-:Y:S02]  /*b670*/  ISETP.GE.AND P3, PT, R217, UR4, PT ;  /* 0x00000004d9007c0c */ /* 0x000fe4000bf66270 */
[----:B------:R-:W-:Y:S02]  /*b680*/  ISETP.GE.AND P2, PT, R216, UR4, PT ;  /* 0x00000004d8007c0c */ /* 0x000fe4000bf46270 */
[----:B------:R-:W-:-:S07]  /*b690*/  ISETP.GE.AND P1, PT, R218, UR4, PT ;  /* 0x00000004da007c0c */ /* 0x000fce000bf26270 */
[CC--:B----4-:R-:W-:Y:S02]  /*b6a0*/  @!P4 LEA R2, P6, R200.reuse, R9.reuse, 0x1 ;  /* 0x00000009c802c211 */ /* 0x0d0fe400078c08ff */
[C---:B------:R-:W-:Y:S02]  /*b6b0*/  @!P3 LEA R4, P5, R217.reuse, R9, 0x1 ;  /* 0x00000009d904b211 */ /* 0x040fe400078a08ff */
[----:B---3--:R-:W-:Y:S02]  /*b6c0*/  @!P4 LEA.HI.X R3, R200, R11, R83, 0x1, P6 ;  /* 0x0000000bc803c211 */ /* 0x008fe400030f0c53 */
        /* <DEDUP_REMOVED lines=9> */
.L_x_5698:
[----:B------:R-:W-:Y:S05]  /*b760*/  BSYNC B1 ;  /* 0x0000000000017941 */ /* 0x000fea0003800000 */
.L_x_5697:
[----:B---3--:R3:W0:Y:S01]  /*b770*/  SHFL.IDX PT, R11, R76, 0x2, 0x181f ;  /* 0x00581f004c0b7f89 */ /* 0x00862200000e0000 */
        /* <DEDUP_REMOVED lines=15> */
[----:B----4-:R-:W-:-:S02]  /*b870*/  @!P1 LEA.HI.X R9, R216, R11, R81, 0x1, P4 ;  /* 0x0000000bd8099211 */ /* 0x010fc400020f0c51 */
[----:B------:R-:W-:Y:S01]  /*b880*/  @!P0 LEA.HI.X R11, R218, R11, R80, 0x1, P6 ;  /* 0x0000000bda0b8211 */ /* 0x000fe200030f0c50 */
[----:B------:R0:W-:Y:S04]  /*b890*/  @!P2 ST.E.128 desc[UR36][R4.64], R32 ;  /* 0x000000200400a985 */ /* 0x0001e8000c101d24 */
[----:B------:R0:W-:Y:S04]  /*b8a0*/  @!P1 ST.E.128 desc[UR36][R8.64], R44 ;  /* 0x0000002c08009985 */ /* 0x0001e8000c101d24 */
[----:B------:R0:W-:Y:S02]  /*b8b0*/  @!P0 ST.E.128 desc[UR36][R10.64], R56 ;  /* 0x000000380a008985 */ /* 0x0001e4000c101d24 */
.L_x_5700:
[----:B------:R-:W-:Y:S05]  /*b8c0*/  BSYNC B1 ;  /* 0x0000000000017941 */ /* 0x000fea0003800000 */
.L_x_5699:
[----:B------:R-:W-:Y:S01]  /*b8d0*/  IADD3 R0, R78, 0x60, RZ ;  /* 0x000000604e007810 */ /* 0x000fe20007ffe0ff */
[----:B0-----:R0:W0:Y:S03]  /*b8e0*/  SHFL.IDX PT, R11, R76, 0x3, 0x181f ;  /* 0x00781f004c0b7f89 */ /* 0x00102600000e0000 */
        /* <DEDUP_REMOVED lines=12> */
[----:B----4-:R-:W-:Y:S01]  /*b9b0*/  @!P5 LEA.HI.X R9, R216, R11, R81, 0x1, P2 ;  /* 0x0000000bd809d211 */ /* 0x010fe200010f0c51 */
        /* <DEDUP_REMOVED lines=9> */
.L_x_5693:
[----:B------:R-:W-:Y:S01]  /*ba50*/  R2UR UR4, R220 ;  /* 0x00000000dc0472ca */ /* 0x000fe200000e0000 */
[----:B------:R-:W-:Y:S01]  /*ba60*/  ULDC.64 UR8, c[0x0][0xd00] ;  /* 0x0003400000087ab9 */ /* 0x000fe20000000a00 */
[----:B------:R-:W0:Y:S01]  /*ba70*/  LDC R13, c[0x0][0xce8] ;  /* 0x00033a00ff0d7b82 */ /* 0x000e220000000800 */
[----:B------:R-:W-:Y:S01]  /*ba80*/  UISETP.NE.U32.AND UP0, UPT, UR8, URZ, UPT ;  /* 0x0000003f0800728c */ /* 0x000fe2000bf05070 */
[----:B------:R-:W-:-:S03]  /*ba90*/  R2UR UR7, R221 ;  /* 0x00000000dd0772ca */ /* 0x000fc600000e0000 */
        /* <DEDUP_REMOVED lines=32> */
.L_x_5702:
[----:B------:R-:W-:Y:S01]  /*bca0*/  R2UR UR8, R220 ;  /* 0x00000000dc0872ca */ /* 0x000fe200000e0000 */
[----:B------:R-:W-:Y:S01]  /*bcb0*/  BSSY B1, `(.L_x_5703) ;  /* 0x000002f000017945 */ /* 0x000fe20003800000 */
[----:B------:R-:W-:-:S11]  /*bcc0*/  R2UR UR7, R222 ;  /* 0x00000000de0772ca */ /* 0x000fd600000e0000 */
        /* <DEDUP_REMOVED lines=12> */
[----:B------:R-:W-:Y:S01]  /*bd90*/  R2UR UR16, R221 ;  /* 0x00000000dd1072ca */ /* 0x000fe200000e0000 */
[----:B------:R-:W-:Y:S01]  /*bda0*/  UIMAD UR7, UR11, UR14, URZ ;  /* 0x0000000e0b0772a4 */ /* 0x000fe2000f8e023f */
[----:B------:R-:W-:Y:S01]  /*bdb0*/  IMAD.MOV.U32 R2, RZ, RZ, R4 ;  /* 0x000000ffff027224 */ /* 0x000fe200078e0004 */
[----:B------:R-:W-:Y:S01]  /*bdc0*/  UMOV UR8, UR4 ;  /* 0x0000000400087c82 */ /* 0x000fe20008000000 */
[----:B------:R-:W-:-:S07]  /*bdd0*/  UMOV UR9, UR10 ;  /* 0x0000000a00097c82 */ /* 0x000fce0008000000 */
        /* <DEDUP_REMOVED lines=25> */
[----:B------:R-:W-:Y:S02]  /*bf70*/  LEA.HI.X R5, R2, UR9, R3, 0x2, P1 ;  /* 0x0000000902057c11 */ /* 0x000fe400088f1403 */
[----:B------:R-:W-:-:S05]  /*bf80*/  MOV R3, 0xff800000 ;  /* 0xff80000000037802 */ /* 0x000fca0000000f00 */
[----:B------:R0:W-:Y:S02]  /*bf90*/  STG.E desc[UR36][R4.64], R3 ;  /* 0x0000000304007986 */ /* 0x0001e4000c101924 */
.L_x_5704:
[----:B------:R-:W-:Y:S05]  /*bfa0*/  BSYNC B1 ;  /* 0x0000000000017941 */ /* 0x000fea0003800000 */
.L_x_5703:
[----:B0-----:R-:W0:Y:S01]  /*bfb0*/  @P0 LDC R3, c[0x0][0xcf0] ;  /* 0x00033c00ff030b82 */ /* 0x001e220000000800 */
[----:B------:R-:W-:Y:S01]  /*bfc0*/  ULDC.64 UR14, c[0x0][0xba0] ;  /* 0x0002e800000e7ab9 */ /* 0x000fe20000000a00 */
[----:B------:R-:W-:Y:S01]  /*bfd0*/  R2UR UR16, R221 ;  /* 0x00000000dd1072ca */ /* 0x000fe200000e0000 */
[----:B------:R-:W-:Y:S01]  /*bfe0*/  UIMAD UR7, UR10, UR14, URZ ;  /* 0x0000000e0a0772a4 */ /* 0x000fe2000f8e023f */
[----:B------:R-:W-:Y:S01]  /*bff0*/  IMAD R2, R219, 0x20, R223 ;  /* 0x00000020db027824 */ /* 0x000fe200078e02df */
[----:B------:R-:W-:Y:S01]  /*c000*/  UIMAD.WIDE.U32 UR8, UR4, UR14, URZ ;  /* 0x0000000e040872a5 */ /* 0x000fe2000f8e003f */
[----:B------:R-:W-:Y:S01]  /*c010*/  BSSY B1, `(.L_x_5705) ;  /* 0x0000044000017945 */ /* 0x000fe20003800000 */
[----:B------:R-:W-:Y:S01]  /*c020*/  UIMAD UR7, UR4, UR15, UR7 ;  /* 0x0000000f040772a4 */ /* 0x000fe2000f8e0207 */
[----:B------:R-:W-:Y:S01]  /*c030*/  VIADD R6, R2, UR61 ;  /* 0x0000003d02067c36 */ /* 0x000fe20008000000 */
[----:B------:R-:W-:Y:S01]  /*c040*/  SHF.R.S32.HI R18, RZ, 0x1f, R218 ;  /* 0x0000001fff127819 */ /* 0x000fe200000114da */
[----:B------:R-:W-:Y:S01]  /*c050*/  ULDC.64 UR14, c[0x0][0xbe8] ;  /* 0x0002fa00000e7ab9 */ /* 0x000fe20000000a00 */
[----:B------:R-:W-:Y:S01]  /*c060*/  UIADD3 UR9, UR9, UR7, URZ ;  /* 0x0000000709097290 */ /* 0x000fe2000fffe03f */
[----:B------:R-:W-:Y:S01]  /*c070*/  @P0 IMAD.HI.U32 R2, R6, R11, RZ ;  /* 0x0000000b06020227 */ /* 0x000fe200078e00ff */
[----:B------:R-:W-:Y:S01]  /*c080*/  UIMAD UR4, UR11, UR14, URZ ;  /* 0x0000000e0b0472a4 */ /* 0x000fe2000f8e023f */
[----:B------:R-:W-:Y:S01]  /*c090*/  SHF.R.S32.HI R19, RZ, 0x1f, R216 ;  /* 0x0000001fff137819 */ /* 0x000fe200000114d8 */
[----:B------:R-:W-:Y:S01]  /*c0a0*/  UIMAD.WIDE.U32 UR8, UR16, UR14, UR8 ;  /* 0x0000000e100872a5 */ /* 0x000fe2000f8e0008 */
[----:B------:R-:W-:Y:S01]  /*c0b0*/  IMAD.MOV.U32 R5, RZ, RZ, R6 ;  /* 0x000000ffff057224 */ /* 0x000fe200078e0006 */
[----:B------:R-:W-:Y:S01]  /*c0c0*/  UIMAD UR4, UR16, UR15, UR4 ;  /* 0x0000000f100472a4 */ /* 0x000fe2000f8e0204 */
[----:B------:R-:W-:Y:S01]  /*c0d0*/  SHF.R.S32.HI R20, RZ, 0x1f, R217 ;  /* 0x0000001fff147819 */ /* 0x000fe200000114d9 */
[----:B------:R-:W-:Y:S01]  /*c0e0*/  ULDC.64 UR10, c[0x0][0xbf0] ;  /* 0x0002fc00000a7ab9 */ /* 0x000fe20000000a00 */
[----:B------:R-:W-:Y:S01]  /*c0f0*/  SHF.R.S32.HI R21, RZ, 0x1f, R200 ;  /* 0x0000001fff157819 */ /* 0x000fe200000114c8 */
[----:B------:R-:W-:-:S02]  /*c100*/  UIADD3 UR9, UR9, UR4, URZ ;  /* 0x0000000409097290 */ /* 0x000fc4000fffe03f */
[----:B------:R-:W-:Y:S01]  /*c110*/  UIMAD UR4, UR13, UR10, URZ ;  /* 0x0000000a0d0472a4 */ /* 0x000fe2000f8e023f */
[----:B0-----:R-:W-:Y:S01]  /*c120*/  @P0 SHF.R.U32.HI R5, RZ, R3, R2 ;  /* 0x00000003ff050219 */ /* 0x001fe20000011602 */
        /* <DEDUP_REMOVED lines=50> */
.L_x_5706:
[----:B------:R-:W-:Y:S05]  /*c450*/  BSYNC B1 ;  /* 0x0000000000017941 */ /* 0x000fea0003800000 */
.L_x_5705:
        /* <DEDUP_REMOVED lines=21> */
.L_x_5708:
[----:B------:R-:W-:Y:S05]  /*c5b0*/  BSYNC B1 ;  /* 0x0000000000017941 */ /* 0x000fea0003800000 */
.L_x_5707:
        /* <DEDUP_REMOVED lines=21> */
.L_x_5710:
[----:B------:R-:W-:Y:S05]  /*c710*/  BSYNC B1 ;  /* 0x0000000000017941 */ /* 0x000fea0003800000 */
.L_x_5709:
[----:B------:R-:W-:Y:S01]  /*c720*/  IADD3 R0, R6, 0x60, RZ ;  /* 0x0000006006007810 */ /* 0x000fe20007ffe0ff */
[----:B0-23--:R-:W0:Y:S03]  /*c730*/  SHFL.IDX PT, R5, R5, 0x3, 0x181f ;  /* 0x00781f0005057f89 */ /* 0x00de2600000e0000 */
        /* <DEDUP_REMOVED lines=20> */
.L_x_5701:
[----:B------:R-:W-:Y:S05]  /*c880*/  BSYNC B0 ;  /* 0x0000000000007941 */ /* 0x000fea0003800000 */
.L_x_5692:
[----:B------:R-:W-:Y:S02]  /*c890*/  ULDC UR4, c[0x0][0xd3c] ;  /* 0x00034f0000047ab9 */ /* 0x000fe40000000800 */
[----:B------:R-:W-:-:S13]  /*c8a0*/  ISETP.GE.AND P0, PT, R7, UR4, PT ;  /* 0x0000000407007c0c */ /* 0x000fda000bf06270 */
[----:B------:R-:W-:Y:S05]  /*c8b0*/  @!P0 BRA `(.L_x_5711) ;  /* 0xffffff4400508947 */ /* 0x000fea000383ffff */
[----:B------:R-:W-:Y:S05]  /*c8c0*/  EXIT ;  /* 0x000000000000794d */ /* 0x000fea0003800000 */
.L_x_5649:
        /* <DEDUP_REMOVED lines=16> */
.L_x_5712:
        /* <DEDUP_REMOVED lines=40> */
.L_x_5718:
        /* <DEDUP_REMOVED lines=12> */
.L_x_5717:
[----:B------:R-:W-:Y:S05]  /*cd10*/  BSYNC B0 ;  /* 0x0000000000007941 */ /* 0x000fea0003800000 */
.L_x_5716:
[----:B0----5:R-:W0:Y:S02]  /*cd20*/  SHFL.UP PT, R2, R0, 0x1, RZ ;  /* 0x0420000000027989 */ /* 0x021e2400000e00ff */
[----:B0-----:R-:W-:-:S05]  /*cd30*/  SEL R3, R2, RZ, P1 ;  /* 0x000000ff02037207 */ /* 0x001fca0000800000 */
[----:B------:R-:W-:-:S05]  /*cd40*/  IMAD.IADD R3, R0, 0x1, R3 ;  /* 0x0000000100037824 */ /* 0x000fca00078e0203 */
[----:B------:R-:W0:Y:S02]  /*cd50*/  SHFL.UP PT, R2, R3, 0x2, RZ ;  /* 0x0440000003027989 */ /* 0x000e2400000e00ff */
        /* <DEDUP_REMOVED lines=16> */
.L_x_5714:
        /* <DEDUP_REMOVED lines=20> */
.L_x_5719:
        /* <DEDUP_REMOVED lines=9> */
[----:B------:R-:W-:Y:S01]  /*d030*/  IMAD.HI.U32 R2, R3, R11, R2 ;  /* 0x0000000b03027227 */ /* 0x000fe200078e0002 */
[----:B------:R-:W-:-:S03]  /*d040*/  MOV R3, R6 ;  /* 0x0000000600037202 */ /* 0x000fc60000000f00 */
        /* <DEDUP_REMOVED lines=34> */
[----:B------:R-:W-:Y:S01]  /*d270*/  @!P1 IMAD.IADD R3, R3, 0x1, -R8 ;  /* 0x0000000103039824 */ /* 0x000fe200078e0a08 */
[----:B------:R-:W-:Y:S02]  /*d280*/  @!P1 IADD3 R2, R2, 0x1, RZ ;  /* 0x0000000102029810 */ /* 0x000fe40007ffe0ff */
        /* <DEDUP_REMOVED lines=12> */
.L_x_5715:
[----:B------:R-:W-:Y:S01]  /*d350*/  ULDC UR4, c[0x0][0xd3c] ;  /* 0x00034f0000047ab9 */ /* 0x000fe20000000800 */
[----:B------:R-:W-:Y:S02]  /*d360*/  IMAD.MOV.U32 R17, RZ, RZ, RZ ;  /* 0x000000ffff117224 */ /* 0x000fe400078e00ff */
[----:B------:R-:W-:Y:S02]  /*d370*/  IMAD.U32 R16, RZ, RZ, UR6 ;  /* 0x00000006ff107e24 */ /* 0x000fe4000f8e00ff */
[----:B------:R-:W-:Y:S02]  /*d380*/  IMAD.MOV.U32 R18, RZ, RZ, RZ ;  /* 0x000000ffff127224 */ /* 0x000fe400078e00ff */
[----:B------:R-:W-:-:S07]  /*d390*/  IMAD.U32 R19, RZ, RZ, UR4 ;  /* 0x00000004ff137e24 */ /* 0x000fce000f8e00ff */
.L_x_5720:
[----:B------:R-:W-:-:S13]  /*d3a0*/  ISETP.NE.AND P0, PT, R5, RZ, PT ;  /* 0x000000ff0500720c */ /* 0x000fda0003f05270 */
[----:B------:R-:W0:Y:S01]  /*d3b0*/  @!P0 S2R R3, SR_CgaCtaId ;  /* 0x0000000000038919 */ /* 0x000e220000008800 */
[----:B------:R-:W-:-:S04]  /*d3c0*/  @!P0 MOV R0, 0x400 ;  /* 0x0000040000008802 */ /* 0x000fc80000000f00 */
[----:B0-----:R-:W-:-:S05]  /*d3d0*/  @!P0 LEA R0, R3, R0, 0x18 ;  /* 0x0000000003008211 */ /* 0x001fca00078ec0ff */
[----:B------:R0:W-:Y:S01]  /*d3e0*/  @!P0 STS.128 [R0+0x324d0], R16 ;  /* 0x0324d01000008388 */ /* 0x0001e20000000c00 */
[----:B------:R-:W-:Y:S06]  /*d3f0*/  BAR.ARV 0x5, 0x180 ;  /* 0x0146000000007b1d */ /* 0x000fec0000002000 */
.L_x_5713:
[----:B------:R2:W-:Y:S01]  /*d400*/  STL [R1+0x1c], RZ ;  /* 0x00001cff01007387 */ /* 0x0005e20000100800 */
[----:B------:R-:W-:Y:S01]  /*d410*/  ULDC UR4, c[0x0][0xd3c] ;  /* 0x00034f0000047ab9 */ /* 0x000fe20000000800 */
[----:B------:R-:W-:Y:S01]  /*d420*/  IMAD.MOV.U32 R27, RZ, RZ, 0x1 ;  /* 0x00000001ff1b7424 */ /* 0x000fe200078e00ff */
[----:B-1----:R-:W-:Y:S01]  /*d430*/  ISETP.GE.AND P0, PT, R19, UR4, PT ;  /* 0x0000000413007c0c */ /* 0x002fe2000bf06270 */
[----:B------:R-:W-:-:S12]  /*d440*/  IMAD.MOV.U32 R24, RZ, RZ, RZ ;  /* 0x000000ffff187224 */ /* 0x000fd800078e00ff */
[----:B--2---:R-:W-:Y:S05]  /*d450*/  @P0 BRA `(.L_x_5721) ;  /* 0x00000054001c0947 */ /* 0x004fea0003800000 */
[----:B0-----:R-:W2:Y:S01]  /*d460*/  LDL R0, [R1+0x24] ;  /* 0x0000240001007983 */ /* 0x001ea20000100800 */
        /* <DEDUP_REMOVED lines=11> */
[----:B------:R-:W-:Y:S02]  /*d520*/  LOP3.LUT R3, R2, 0x38, R5, 0x78, !PT ;  /* 0x0000003802037812 */ /* 0x000fe400078e7805 */
[----:B------:R-:W-:Y:S01]  /*d530*/  SHF.L.U32 R2, R5, 0x4, RZ ;  /* 0x0000000405027819 */ /* 0x000fe200000006ff */
[----:B------:R-:W-:Y:S01]  /*d540*/  ULOP3.LUT UR38, UR4, 0x2, URZ, 0xfc, !UPT ;  /* 0x0000000204267892 */ /* 0x000fe2000f8efc3f */
[----:B------:R-:W-:Y:S02]  /*d550*/  SHF.R.U32.HI R5, RZ, 0x3, R4 ;  /* 0x00000003ff057819 */ /* 0x000fe40000011604 */
[----:B------:R-:W-:Y:S01]  /*d560*/  UMOV UR4, 0x400 ;  /* 0x0000040000047882 */ /* 0x000fe20000000000 */
[----:B------:R-:W-:Y:S01]  /*d570*/  LOP3.LUT R30, R3, 0x200, R0, 0xf8, !PT ;  /* 0x00000200031e7812 */ /* 0x000fe200078ef800 */
[----:B0-----:R-:W-:Y:S01]  /*d580*/  ULEA UR4, UR5, UR4, 0x18 ;  /* 0x0000000405047291 */ /* 0x001fe2000f8ec03f */
[----:B------:R-:W-:Y:S02]  /*d590*/  LOP3.LUT R4, R0, 0x38, RZ, 0xc0, !PT ;  /* 0x0000003800047812 */ /* 0x000fe400078ec0ff */
[----:B------:R-:W-:-:S02]  /*d5a0*/  LOP3.LUT R0, R5, 0x70, R2, 0xf8, !PT ;  /* 0x0000007005007812 */ /* 0x000fc400078ef802 */
[C---:B------:R-:W-:Y:S01]  /*d5b0*/  LOP3.LUT R3, R4.reuse, 0x40, RZ, 0xfc, !PT ;  /* 0x0000004004037812 */ /* 0x040fe200078efcff */
[----:B------:R-:W-:Y:S01]  /*d5c0*/  IMAD.U32 R22, RZ, RZ, UR4 ;  /* 0x00000004ff167e24 */ /* 0x000fe2000f8e00ff */
[C---:B------:R-:W-:Y:S02]  /*d5d0*/  LOP3.LUT R2, R4.reuse, 0x80, RZ, 0xfc, !PT ;  /* 0x0000008004027812 */ /* 0x040fe400078efcff */
[----:B------:R-:W-:Y:S01]  /*d5e0*/  LOP3.LUT R0, R4, 0xc0, RZ, 0xfc, !PT ;  /* 0x000000c004007812 */ /* 0x000fe200078efcff */
[----:B---3--:R-:W-:-:S07]  /*d5f0*/  IMAD R26, R30, 0x2, R22 ;  /* 0x000000021e1a7824 */ /* 0x008fce00078e0216 */
.L_x_5788:
[----:B0-----:R-:W0:Y:S02]  /*d600*/  LDC.64 R34, c[0x0][0xd88] ;  /* 0x00036200ff227b82 */ /* 0x001e240000000a00 */
[----:B0-----:R-:W-:-:S06]  /*d610*/  IMAD.WIDE R34, R19, 0x4, R34 ;  /* 0x0000000413227825 */ /* 0x001fcc00078e0222 */
[----:B--2---:R0:W2:Y:S01]  /*d620*/  LDG.E R34, desc[UR36][R34.64] ;  /* 0x0000002422227981 */ /* 0x0040a2000c1e1900 */
[----:B------:R-:W-:Y:S05]  /*d630*/  YIELD ;  /* 0x0000000000007946 */ /* 0x000fea0003800000 */
[----:B------:R-:W-:Y:S01]  /*d640*/  ULDC.64 UR4, c[0x0][0xb20] ;  /* 0x0002c80000047ab9 */ /* 0x000fe20000000a00 */
[----:B------:R-:W-:Y:S01]  /*d650*/  IMAD.MOV.U32 R32, RZ, RZ, RZ ;  /* 0x000000ffff207224 */ /* 0x000fe200078e00ff */
[----:B------:R-:W-:Y:S01]  /*d660*/  ISETP.NE.U32.AND P0, PT, RZ, UR4, PT ;  /* 0x00000004ff007c0c */ /* 0x000fe2000bf05070 */
[----:B------:R-:W-:-:S03]  /*d670*/  ULDC.64 UR6, c[0x0][0xb10] ;  /* 0x0002c40000067ab9 */ /* 0x000fc60000000a00 */
        /* <DEDUP_REMOVED lines=40> */
.L_x_5722:
        /* <DEDUP_REMOVED lines=9> */
.L_x_5723:
        /* <DEDUP_REMOVED lines=9> */
.L_x_5724:
[----:B------:R-:W3:Y:S01]  /*da20*/  LDL R4, [R1+0x4] ;  /* 0x0000040001047983 */ /* 0x000ee20000100800 */
[----:B012---:R-:W0:Y:S01]  /*da30*/  LDC R0, c[0x0][0x448] ;  /* 0x00011200ff007b82 */ /* 0x007e220000000800 */
[----:B-----5:R-:W-:Y:S01]  /*da40*/  IMAD.IADD R25, R25, 0x1, -R32 ;  /* 0x0000000119197824 */ /* 0x020fe200078e0a20 */
[----:B------:R-:W-:Y:S01]  /*da50*/  LOP3.LUT R23, R23, 0xfffeffff, RZ, 0xc0, !PT ;  /* 0xfffeffff17177812 */ /* 0x000fe200078ec0ff */
[----:B------:R-:W-:Y:S01]  /*da60*/  BSSY B7, `(.L_x_5725) ;  /* 0x0000424000077945 */ /* 0x000fe20003800000 */
[----:B0-----:R-:W-:Y:S02]  /*da70*/  ISETP.NE.AND P0, PT, R0, 0x1, PT ;  /* 0x000000010000780c */ /* 0x001fe40003f05270 */
[----:B------:R-:W-:-:S05]  /*da80*/  SHF.L.U32 R0, R17, 0x7, RZ ;  /* 0x0000000711007819 */ /* 0x000fca00000006ff */
[----:B------:R-:W-:-:S06]  /*da90*/  VIADD R0, R0, 0x7f ;  /* 0x0000007f00007836 */ /* 0x000fcc0000000000 */
        /* <DEDUP_REMOVED lines=35> */
.L_x_5726:
        /* <DEDUP_REMOVED lines=20> */
.L_x_5729:
[----:B------:R-:W-:Y:S05]  /*de10*/  BSYNC B6 ;  /* 0x0000000000067941 */ /* 0x000fea0003800000 */
.L_x_5728:
        /* <DEDUP_REMOVED lines=20> */
.L_x_5732:
        /* <DEDUP_REMOVED lines=15> */
.L_x_5731:
[----:B------:R-:W-:Y:S05]  /*e050*/  BSYNC B6 ;  /* 0x0000000000067941 */ /* 0x000fea0003800000 */
.L_x_5730:
[----:B------:R-:W2:Y:S01]  /*e060*/  LDL R20, [R1+0xc] ;  /* 0x00000c0001147983 */ /* 0x000ea20000100800 */
[----:B------:R-:W-:Y:S01]  /*e070*/  ULDC.64 UR4, c[0x0][0xaf0] ;  /* 0x0002bc0000047ab9 */ /* 0x000fe20000000a00 */
[----:B------:R-:W0:Y:S01]  /*e080*/  LDC R10, c[0x0][0x430] ;  /* 0x00010c00ff0a7b82 */ /* 0x000e220000000800 */
[----:B------:R-:W-:Y:S01]  /*e090*/  ISETP.NE.U32.AND P0, PT, RZ, UR4, PT ;  /* 0x00000004ff007c0c */ /* 0x000fe2000bf05070 */
[----:B------:R-:W1:Y:S03]  /*e0a0*/  S2R R21, SR_TID.X ;  /* 0x0000000000157919 */ /* 0x000e660000002100 */
[----:B------:R-:W-:-:S13]  /*e0b0*/  ISETP.NE.AND.EX P0, PT, RZ, UR5, PT, P0 ;  /* 0x00000005ff007c0c */ /* 0x000fda000bf05300 */
[----:B------:R-:W-:Y:S01]  /*e0c0*/  @P0 IADD3 R2, P1, R28, UR4, RZ ;  /* 0x000000041c020c10 */ /* 0x000fe2000ff3e0ff */
[----:B------:R-:W-:Y:S01]  /*e0d0*/  ULDC UR4, c[0x0][0x320] ;  /* 0x0000c80000047ab9 */ /* 0x000fe20000000800 */
[----:B------:R-:W-:Y:S02]  /*e0e0*/  LOP3.LUT R23, R23, 0xffffffef, RZ, 0xc0, !PT ;  /* 0xffffffef17177812 */ /* 0x000fe400078ec0ff */
[----:B------:R-:W-:-:S05]  /*e0f0*/  @P0 IADD3.X R3, R31, UR5, RZ, P1, !PT ;  /* 0x000000051f030c10 */ /* 0x000fca0008ffe4ff */
[----:B------:R3:W5:Y:S01]  /*e100*/  @P0 LDG.E R29, desc[UR36][R2.64] ;  /* 0x00000024021d0981 */ /* 0x000762000c1e1900 */
[----:B------:R-:W-:Y:S01]  /*e110*/  UMOV UR5, 0xffffffff ;  /* 0xffffffff00057882 */ /* 0x000fe20000000000 */
        /* <DEDUP_REMOVED lines=16> */
[----:B--2---:R-:W-:Y:S01]  /*e220*/  VIADD R0, R20, 0xffffffff ;  /* 0xffffffff14007836 */ /* 0x004fe20000000000 */
[----:B0--3--:R-:W-:Y:S06]  /*e230*/  BRA.DIV UR5, `(.L_x_5733) ;  /* 0x0000004e05547947 */ /* 0x009fec000b800000 */
.L_x_5806:
        /* <DEDUP_REMOVED lines=24> */
[----:B------:R-:W-:Y:S01]  /*e3c0*/  @!P0 IMAD R7, R29, R7, R2 ;  /* 0x000000071d078224 */ /* 0x000fe200078e0202 */
[----:B------:R-:W-:-:S05]  /*e3d0*/  @!P0 MOV R2, R8 ;  /* 0x0000000800028202 */ /* 0x000fca0000000f00 */
[----:B------:R-:W-:-:S04]  /*e3e0*/  @!P0 IMAD.WIDE.U32 R2, R29, R6, R2 ;  /* 0x000000061d028225 */ /* 0x000fc800078e0002 */
[----:B------:R-:W-:Y:S01]  /*e3f0*/  @!P0 IMAD.IADD R7, R3, 0x1, R7 ;  /* 0x0000000103078824 */ /* 0x000fe200078e0207 */
[----:B-1----:R-:W-:-:S04]  /*e400*/  @!P0 LEA R4, P1, R2, R4, 0x2 ;  /* 0x0000000402048211 */ /* 0x002fc800078210ff */
[----:B------:R-:W-:Y:S01]  /*e410*/  @!P0 LEA.HI.X R5, R2, R5, R7, 0x2, P1 ;  /* 0x0000000502058211 */ /* 0x000fe200008f1407 */
[----:B------:R-:W-:Y:S01]  /*e420*/  IMAD.MOV R2, RZ, RZ, -R8 ;  /* 0x000000ffff027224 */ /* 0x000fe200078e0a08 */
[----:B------:R-:W-:-:S03]  /*e430*/  SEL R3, RZ, 0x1, P2 ;  /* 0x00000001ff037807 */ /* 0x000fc60001000000 */
[----:B------:R-:W-:Y:S01]  /*e440*/  IMAD R37, R10, R2, R37 ;  /* 0x000000020a257224 */ /* 0x000fe200078e0225 */
[----:B------:R0:W5:Y:S01]  /*e450*/  @!P0 LDG.E R36, desc[UR36][R4.64] ;  /* 0x0000002404248981 */ /* 0x000162000c1e1900 */
[----:B------:R-:W-:Y:S01]  /*e460*/  IMAD.U32 R2, RZ, RZ, UR38 ;  /* 0x00000026ff027e24 */ /* 0x000fe2000f8e00ff */
[----:B------:R-:W-:Y:S02]  /*e470*/  ISETP.GT.U32.AND P1, PT, R9, 0x5f, PT ;  /* 0x0000005f0900780c */ /* 0x000fe40003f24070 */
[----:B------:R0:W-:Y:S01]  /*e480*/  STL [R1+0x20], R3 ;  /* 0x0000200301007387 */ /* 0x0001e20000100800 */
[----:B------:R-:W-:Y:S02]  /*e490*/  LOP3.LUT R23, R23, 0xfffffbff, RZ, 0xc0, !PT ;  /* 0xfffffbff17177812 */ /* 0x000fe400078ec0ff */
[----:B------:R-:W-:Y:S02]  /*e4a0*/  ISETP.NE.AND P0, PT, R2, 0x3, PT ;  /* 0x000000030200780c */ /* 0x000fe40003f05270 */
[----:B------:R-:W-:-:S11]  /*e4b0*/  SHF.R.S32.HI R28, RZ, 0x1f, R18 ;  /* 0x0000001fff1c7819 */ /* 0x000fd60000011412 */
[----:B------:R-:W-:-:S04]  /*e4c0*/  @P0 LOP3.LUT R23, R23, 0x400, RZ, 0xfc, !PT ;  /* 0x0000040017170812 */ /* 0x000fc800078efcff */
[----:B------:R-:W-:-:S04]  /*e4d0*/  LOP3.LUT R23, R23, 0xffffffdf, RZ, 0xc0, !PT ;  /* 0xffffffdf17177812 */ /* 0x000fc800078ec0ff */
[----:B------:R-:W-:Y:S01]  /*e4e0*/  @P1 LOP3.LUT R23, R23, 0x20, RZ, 0xfc, !PT ;  /* 0x0000002017171812 */ /* 0x000fe200078efcff */
[----:B0-----:R-:W-:Y:S06]  /*e4f0*/  @!P0 BRA `(.L_x_5734) ;  /* 0x0000000000048947 */ /* 0x001fec0003800000 */
[----:B------:R-:W-:Y:S01]  /*e500*/  BPT.TRAP 0x1 ;  /* 0x000000040000795c */ /* 0x000fe20000300000 */
.L_x_5734:
[----:B------:R-:W-:Y:S01]  /*e510*/  IMAD R31, R0, -0x60, R25 ;  /* 0xffffffa0001f7824 */ /* 0x000fe200078e0219 */
[----:B------:R-:W-:Y:S01]  /*e520*/  SHF.L.U32 R0, R27, 0x1f, RZ ;  /* 0x0000001f1b007819 */ /* 0x000fe200000006ff */
[----:B------:R-:W-:Y:S01]  /*e530*/  IMAD R25, R24, 0x8, R22 ;  /* 0x0000000818197824 */ /* 0x000fe200078e0216 */
[----:B------:R-:W-:Y:S03]  /*e540*/  BSSY B0, `(.L_x_5735) ;  /* 0x0000003000007945 */ /* 0x000fe60003800000 */
[----:B------:R-:W0:Y:S02]  /*e550*/  SYNCS.PHASECHK.TRANS64.TRYWAIT P0, [R25+URZ+0x32440], R0 ;  /* 0x03244000190075a7 */ /* 0x000e24000800017f */
[----:B0-----:R-:W-:Y:S05]  /*e560*/  @!P0 BRA `(.L_x_5736) ;  /* 0x0000004800bc8947 */ /* 0x001fea0003800000 */
.L_x_5807:
[----:B------:R-:W-:Y:S05]  /*e570*/  BSYNC B0 ;  /* 0x0000000000007941 */ /* 0x000fea0003800000 */
.L_x_5735:
        /* <DEDUP_REMOVED lines=51> */
[----:B0-----:R-:W-:-:S04]  /*e8b0*/  @P0 LEA R3, P1, R7, R3, 0x1 ;  /* 0x0000000307030211 */ /* 0x001fc800078208ff */
[----:B-1----:R-:W-:-:S04]  /*e8c0*/  @P0 IADD3.X R2, RZ, R2, RZ, P1, !PT ;  /* 0x00000002ff020210 */ /* 0x002fc80000ffe4ff */
        /* <DEDUP_REMOVED lines=36> */
.L_x_5821:
        /* <DEDUP_REMOVED lines=10> */
.L_x_5738:
        /* <DEDUP_REMOVED lines=10> */
.L_x_5739:
[----:B------:R1:W5:Y:S01]  /*ec50*/  LDL.LU R0, [R1+0x8] ;  /* 0x0000080001007983 */ /* 0x0003620000300800 */
[----:B------:R-:W-:Y:S01]  /*ec60*/  LOP3.LUT P0, RZ, R23, 0x40, RZ, 0xc0, !PT ;  /* 0x0000004017ff7812 */ /* 0x000fe2000780c0ff */
[----:B------:R1:W-:-:S12]  /*ec70*/  SYNCS.ARRIVE.TRANS64.A1T0 RZ, [R25+URZ+0x32430], RZ ;  /* 0x032430ff19ff79a7 */ /* 0x0003d8000810003f */
[----:B------:R-:W-:Y:S05]  /*ec80*/  WARPSYNC.ALL ;  /* 0x0000000000007948 */ /* 0x000fea0003800000 */
[----:B0-----:R-:W-:Y:S01]  /*ec90*/  SEL R2, R34, RZ, !P0 ;  /* 0x000000ff22027207 */ /* 0x001fe20004000000 */
[----:B------:R-:W-:Y:S04]  /*eca0*/  BSSY B6, `(.L_x_5740) ;  /* 0x000001a000067945 */ /* 0x000fe80003800000 */
[----:B------:R0:W-:Y:S01]  /*ecb0*/  STL [R1], R2 ;  /* 0x0000000201007387 */ /* 0x0001e20000100800 */
[----:B------:R-:W-:Y:S01]  /*ecc0*/  BAR.SYNC.DEFER_BLOCKING 0x8, 0x180 ;  /* 0x0206000000007b1d */ /* 0x000fe20000010000 */
        /* <DEDUP_REMOVED lines=23> */
.L_x_5741:
[----:B------:R-:W-:Y:S05]  /*ee40*/  BSYNC B6 ;  /* 0x0000000000067941 */ /* 0x000fea0003800000 */
.L_x_5740:
[----:B------:R-:W2:Y:S01]  /*ee50*/  LDL R4, [R1+0x8] ;  /* 0x0000080001047983 */ /* 0x000ea20000100800 */
[----:B0-----:R-:W0:Y:S01]  /*ee60*/  S2R R2, SR_TID.X ;  /* 0x0000000000027919 */ /* 0x001e220000002100 */
[----:B------:R-:W-:Y:S01]  /*ee70*/  IMAD.MOV.U32 R21, RZ, RZ, R34 ;  /* 0x000000ffff157224 */ /* 0x000fe200078e0022 */
[----:B------:R-:W-:Y:S01]  /*ee80*/  ULDC.64 UR4, c[0x0][0x298] ;  /* 0x0000a60000047ab9 */ /* 0x000fe20000000a00 */
[----:B------:R-:W3:Y:S01]  /*ee90*/  LDC R5, c[0x0][0x448] ;  /* 0x00011200ff057b82 */ /* 0x000ee20000000800 */
[----:B------:R-:W4:Y:S01]  /*eea0*/  LDL R20, [R1] ;  /* 0x0000000001147983 */ /* 0x000f220000100800 */
[----:B------:R-:W5:Y:S01]  /*eeb0*/  S2R R34, SR_TID.X ;  /* 0x0000000000227919 */ /* 0x000f620000002100 */
[----:B0-----:R-:W-:-:S04]  /*eec0*/  LOP3.LUT R2, R2, 0x7f, RZ, 0xc0, !PT ;  /* 0x0000007f02027812 */ /* 0x001fc800078ec0ff */
[----:B------:R-:W-:Y:S02]  /*eed0*/  SHF.R.U32.HI R0, RZ, 0x3, R2 ;  /* 0x00000003ff007819 */ /* 0x000fe40000011602 */
[----:B------:R-:W0:Y:S02]  /*eee0*/  LDC R2, c[0x0][0x448] ;  /* 0x00011200ff027b82 */ /* 0x000e240000000800 */
[----:B0-----:R-:W-:Y:S01]  /*eef0*/  ISETP.NE.AND P6, PT, R2, 0x1, PT ;  /* 0x000000010200780c */ /* 0x001fe20003fc5270 */
[----:B-----5:R-:W-:-:S12]  /*ef00*/  IMAD.SHL.U32 R34, R34, 0x10, RZ ;  /* 0x0000001022227824 */ /* 0x020fd800078e00ff */
[----:B------:R-:W0:Y:S08]  /*ef10*/  @P6 LDC R3, c[0x0][0x44c] ;  /* 0x00011300ff036b82 */ /* 0x000e300000000800 */
[----:B------:R-:W5:Y:S01]  /*ef20*/  @P6 LDC R2, c[0x0][0x450] ;  /* 0x00011400ff026b82 */ /* 0x000f620000000800 */
[----:B------:R-:W-:-:S05]  /*ef30*/  LOP3.LUT R34, R0, 0x70, R34, 0xf8, !PT ;  /* 0x0000007000227812 */ /* 0x000fca00078ef822 */
[----:B------:R-:W-:-:S04]  /*ef40*/  IMAD R34, R17, 0x80, R34 ;  /* 0x0000008011227824 */ /* 0x000fc800078e0222 */
[----:B------:R-:W-:Y:S02]  /*ef50*/  IMAD.MOV.U32 R0, RZ, RZ, R34 ;  /* 0x000000ffff007224 */ /* 0x000fe400078e0022 */
[----:B0-----:R-:W-:-:S05]  /*ef60*/  @P6 IMAD.HI.U32 R3, R34, R3, RZ ;  /* 0x0000000322036227 */ /* 0x001fca00078e00ff */
[----:B-----5:R-:W-:Y:S01]  /*ef70*/  @P6 SHF.R.U32.HI R0, RZ, R2, R3 ;  /* 0x00000002ff006219 */ /* 0x020fe20000011603 */
[----:B------:R-:W-:Y:S01]  /*ef80*/  IMAD.WIDE.U32 R2, R35, UR4, RZ ;  /* 0x0000000423027c25 */ /* 0x000fe2000f8e00ff */
[----:B------:R-:W0:Y:S03]  /*ef90*/  S2R R6, SR_TID.X ;  /* 0x0000000000067919 */ /* 0x000e260000002100 */
        /* <DEDUP_REMOVED lines=10> */
[----:B----4-:R-:W-:-:S04]  /*f040*/  IMAD.WIDE.U32 R2, R20, UR4, R2 ;  /* 0x0000000414027c25 */ /* 0x010fc8000f8e0002 */
[----:B------:R-:W-:Y:S01]  /*f050*/  IMAD R4, R20, UR5, R4 ;  /* 0x0000000514047c24 */ /* 0x000fe2000f8e0204 */
[----:B------:R-:W-:-:S04]  /*f060*/  ULDC.64 UR4, c[0x0][0x2d0] ;  /* 0x0000b40000047ab9 */ /* 0x000fc80000000a00 */
[----:B------:R-:W-:Y:S02]  /*f070*/  IADD3 R3, R3, R4, RZ ;  /* 0x0000000403037210 */ /* 0x000fe40007ffe0ff */
[----:B------:R-:W-:-:S05]  /*f080*/  SHF.R.S32.HI R4, RZ, 0x1f, R0 ;  /* 0x0000001fff047819 */ /* 0x000fca0000011400 */
[----:B------:R-:W-:Y:S02]  /*f090*/  IMAD R4, R4, UR4, RZ ;  /* 0x0000000404047c24 */ /* 0x000fe4000f8e02ff */
[----:B------:R-:W-:-:S04]  /*f0a0*/  IMAD.WIDE.U32 R2, R0, UR4, R2 ;  /* 0x0000000400027c25 */ /* 0x000fc8000f8e0002 */
[----:B------:R-:W-:Y:S01]  /*f0b0*/  IMAD R4, R0, UR5, R4 ;  /* 0x0000000500047c24 */ /* 0x000fe2000f8e0204 */
[----:B------:R-:W-:Y:S01]  /*f0c0*/  ULDC.64 UR4, c[0x0][0x2c8] ;  /* 0x0000b20000047ab9 */ /* 0x000fe20000000a00 */
[----:B------:R-:W-:-:S04]  /*f0d0*/  IMAD.MOV R0, RZ, RZ, -R0 ;  /* 0x000000ffff007224 */ /* 0x000fc800078e0a00 */
[----:B---3--:R-:W-:Y:S02]  /*f0e0*/  IMAD R0, R5, R0, R34 ;  /* 0x0000000005007224 */ /* 0x008fe400078e0222 */
[----:B------:R-:W-:-:S03]  /*f0f0*/  IMAD.IADD R3, R3, 0x1, R4 ;  /* 0x0000000103037824 */ /* 0x000fc600078e0204 */
[----:B------:R-:W-:Y:S01]  /*f100*/  SHF.R.S32.HI R4, RZ, 0x1f, R0 ;  /* 0x0000001fff047819 */ /* 0x000fe20000011400 */
[----:B------:R-:W-:-:S04]  /*f110*/  IMAD.WIDE.U32 R2, R0, UR4, R2 ;  /* 0x0000000400027c25 */ /* 0x000fc8000f8e0002 */
[----:B------:R-:W-:-:S04]  /*f120*/  IMAD R4, R4, UR4, RZ ;  /* 0x0000000404047c24 */ /* 0x000fc8000f8e02ff */
[----:B------:R-:W-:Y:S01]  /*f130*/  IMAD R4, R0, UR5, R4 ;  /* 0x0000000500047c24 */ /* 0x000fe2000f8e0204 */
[----:B------:R-:W-:Y:S01]  /*f140*/  ULDC.64 UR4, c[0x0][0x280] ;  /* 0x0000a00000047ab9 */ /* 0x000fe20000000a00 */
[----:B0-----:R-:W-:Y:S01]  /*f150*/  IMAD.SHL.U32 R20, R6, 0x8, RZ ;  /* 0x0000000806147824 */ /* 0x001fe200078e00ff */
[----:B------:R-:W-:Y:S01]  /*f160*/  LEA R0, P0, R2, UR4, 0x1 ;  /* 0x0000000402007c11 */ /* 0x000fe2000f8008ff */
[----:B------:R-:W-:Y:S01]  /*f170*/  IMAD.IADD R4, R3, 0x1, R4 ;  /* 0x0000000103047824 */ /* 0x000fe200078e0204 */
[----:B------:R-:W-:Y:S02]  /*f180*/  ULDC UR4, c[0x0][0x2b8] ;  /* 0x0000ae0000047ab9 */ /* 0x000fe40000000800 */
[----:B------:R-:W-:Y:S02]  /*f190*/  LOP3.LUT R20, R20, 0x38, RZ, 0xc0, !PT ;  /* 0x0000003814147812 */ /* 0x000fe400078ec0ff */
[----:B------:R-:W-:Y:S01]  /*f1a0*/  LEA.HI.X R4, R2, UR5, R4, 0x1, P0 ;  /* 0x0000000502047c11 */ /* 0x000fe200080f0c04 */
[----:B------:R-:W-:Y:S01]  /*f1b0*/  UMOV UR5, 0xffffffff ;  /* 0xffffffff00057882 */ /* 0x000fe20000000000 */
[----:B------:R-:W-:-:S02]  /*f1c0*/  LOP3.LUT R21, R6, 0x7f, RZ, 0xc0, !PT ;  /* 0x0000007f06157812 */ /* 0x000fc400078ec0ff */
[----:B------:R-:W-:Y:S02]  /*f1d0*/  ISETP.GE.AND P0, PT, R20, UR4, PT ;  /* 0x0000000414007c0c */ /* 0x000fe4000bf06270 */
[----:B------:R-:W-:Y:S01]  /*f1e0*/  SHF.R.U32.HI R21, RZ, 0x3, R21 ;  /* 0x00000003ff157819 */ /* 0x000fe20000011615 */
[----:B------:R-:W-:Y:S10]  /*f1f0*/  BRA.DIV UR5, `(.L_x_5742) ;  /* 0x0000004605ac7947 */ /* 0x000ff4000b800000 */
[----:B------:R-:W2:Y:S01]  /*f200*/  LDL.LU R2, [R1+0x4] ;  /* 0x0000040001027983 */ /* 0x000ea20000300800 */
[----:B------:R-:W-:Y:S01]  /*f210*/  IMAD R17, R17, 0x80, R21 ;  /* 0x0000008011117824 */ /* 0x000fe200078e0215 */
[----:B------:R-:W-:Y:S02]  /*f220*/  LOP3.LUT R23, R23, 0xffffdfff, RZ, 0xc0, !PT ;  /* 0xffffdfff17177812 */ /* 0x000fe400078ec0ff */
[----:B------:R-:W0:Y:S01]  /*f230*/  SHFL.IDX PT, R9, R0, RZ, 0x181f ;  /* 0x00181fff00097589 */ /* 0x000e2200000e0000 */
[----:B------:R-:W-:-:S03]  /*f240*/  VIADD R7, R17, 0x10 ;  /* 0x0000001011077836 */ /* 0x000fc60000000000 */
[----:B------:R-:W3:Y:S04]  /*f250*/  SHFL.IDX PT, R3, R4, RZ, 0x181f ;  /* 0x00181fff04037589 */ /* 0x000ee800000e0000 */
[----:B------:R-:W4:Y:S04]  /*f260*/  SHFL.IDX PT, R6, R0, 0x1, 0x181f ;  /* 0x00381f0000067f89 */ /* 0x000f2800000e0000 */
[----:B------:R-:W-:Y:S04]  /*f270*/  SHFL.IDX PT, R10, R0, 0x2, 0x181f ;  /* 0x00581f00000a7f89 */ /* 0x000fe800000e0000 */
[----:B------:R-:W-:Y:S01]  /*f280*/  SHFL.IDX PT, R11, R0, 0x3, 0x181f ;  /* 0x00781f00000b7f89 */ /* 0x000fe200000e0000 */
[----:B--2---:R-:W-:-:S03]  /*f290*/  IMAD R5, R2, R5, RZ ;  /* 0x0000000502057224 */ /* 0x004fc600078e02ff */
[----:B------:R-:W2:Y:S02]  /*f2a0*/  SHFL.IDX PT, R2, R4, 0x1, 0x181f ;  /* 0x00381f0004027f89 */ /* 0x000ea400000e0000 */
[-C--:B------:R-:W-:Y:S02]  /*f2b0*/  ISETP.GE.AND P6, PT, R17, R5.reuse, PT ;  /* 0x000000051100720c */ /* 0x080fe40003fc6270 */
[----:B------:R-:W-:Y:S01]  /*f2c0*/  ISETP.GE.AND P5, PT, R7, R5, PT ;  /* 0x000000050700720c */ /* 0x000fe20003fa6270 */
[----:B------:R-:W-:-:S05]  /*f2d0*/  VIADD R7, R17, 0x20 ;  /* 0x0000002011077836 */ /* 0x000fca0000000000 */
[----:B------:R-:W-:-:S05]  /*f2e0*/  ISETP.GE.AND P3, PT, R7, R5, PT ;  /* 0x000000050700720c */ /* 0x000fca0003f66270 */
[----:B0-----:R-:W-:Y:S02]  /*f2f0*/  @!P6 LEA R9, P1, R20, R9, 0x1 ;  /* 0x000000091409e211 */ /* 0x001fe400078208ff */
[----:B------:R-:W-:-:S03]  /*f300*/  @P6 LOP3.LUT R23, R23, 0x2000, RZ, 0xfc, !PT ;  /* 0x0000200017176812 */ /* 0x000fc600078efcff */
[----:B---3--:R-:W-:Y:S01]  /*f310*/  @!P6 IMAD.X R3, RZ, RZ, R3, P1 ;  /* 0x000000ffff03e224 */ /* 0x008fe200008e0603 */
[----:B----4-:R-:W-:Y:S02]  /*f320*/  @!P5 LEA R6, P1, R20, R6, 0x1 ;  /* 0x000000061406d211 */ /* 0x010fe400078208ff */
[----:B------:R-:W-:-:S03]  /*f330*/  LOP3.LUT R23, R23, 0xffffefff, RZ, 0xc0, !PT ;  /* 0xffffefff17177812 */ /* 0x000fc600078ec0ff */
[----:B--2---:R-:W-:Y:S01]  /*f340*/  @!P5 IMAD.X R8, RZ, RZ, R2, P1 ;  /* 0x000000ffff08d224 */ /* 0x004fe200008e0602 */
[----:B------:R-:W-:Y:S01]  /*f350*/  @!P3 LEA R10, P1, R20, R10, 0x1 ;  /* 0x0000000a140ab211 */ /* 0x000fe200078208ff */
[----:B------:R-:W0:Y:S01]  /*f360*/  SHFL.IDX PT, R2, R4, 0x2, 0x181f ;  /* 0x00581f0004027f89 */ /* 0x000e2200000e0000 */
[----:B------:R-:W-:-:S04]  /*f370*/  @P5 LOP3.LUT R23, R23, 0x1000, RZ, 0xfc, !PT ;  /* 0x0000100017175812 */ /* 0x000fc800078efcff */
[----:B------:R-:W-:-:S04]  /*f380*/  LOP3.LUT R23, R23, 0xfffff7ff, RZ, 0xc0, !PT ;  /* 0xfffff7ff17177812 */ /* 0x000fc800078ec0ff */
[----:B------:R-:W-:-:S04]  /*f390*/  @P3 LOP3.LUT R23, R23, 0x800, RZ, 0xfc, !PT ;  /* 0x0000080017173812 */ /* 0x000fc800078efcff */
[----:B------:R-:W-:Y:S01]  /*f3a0*/  LOP3.LUT R23, R23, 0xfffffdff, RZ, 0xc0, !PT ;  /* 0xfffffdff17177812 */ /* 0x000fe200078ec0ff */
        /* <DEDUP_REMOVED lines=11> */
[----:B------:R-:W-:Y:S02]  /*f460*/  LOP3.LUT R23, R23, 0xffffff7f, RZ, 0xc0, !PT ;  /* 0xffffff7f17177812 */ /* 0x000fe400078ec0ff */
[----:B0-----:R-:W-:Y:S02]  /*f470*/  @!P2 IADD3.X R12, RZ, R2, RZ, P1, !PT ;  /* 0x00000002ff0ca210 */ /* 0x001fe40000ffe4ff */
[----:B------:R-:W0:Y:S01]  /*f480*/  SHFL.IDX PT, R2, R4, 0x4, 0x181f ;  /* 0x00981f0004027f89 */ /* 0x000e2200000e0000 */
[----:B--2---:R-:W-:-:S05]  /*f490*/  @!P4 LEA R14, P1, R20, R11, 0x1 ;  /* 0x0000000b140ec211 */ /* 0x004fca00078208ff */
[----:B0-----:R-:W-:Y:S02]  /*f4a0*/  @!P4 IMAD.X R11, RZ, RZ, R2, P1 ;  /* 0x000000ffff0bc224 */ /* 0x001fe400008e0602 */
[----:B------:R-:W-:-:S05]  /*f4b0*/  @!P6 IMAD.MOV.U32 R2, RZ, RZ, R9 ;  /* 0x000000ffff02e224 */ /* 0x000fca00078e0009 */
[----:B------:R0:W-:Y:S02]  /*f4c0*/  @!P6 LDGSTS.E.BYPASS.LTC128B.128 [R26+0x18400], desc[UR36][R2.64], !P0 ;  /* 0x18400000021aefae */ /* 0x0001e4000c101d64 */
[----:B0-----:R-:W-:Y:S02]  /*f4d0*/  @!P5 IMAD.MOV.U32 R2, RZ, RZ, R6 ;  /* 0x000000ffff02d224 */ /* 0x001fe400078e0006 */
[----:B------:R-:W-:Y:S01]  /*f4e0*/  @!P5 IMAD.MOV.U32 R3, RZ, RZ, R8 ;  /* 0x000000ffff03d224 */ /* 0x000fe200078e0008 */
[----:B------:R-:W-:Y:S04]  /*f4f0*/  SHFL.IDX PT, R6, R0, 0x6, 0x181f ;  /* 0x00d81f0000067f89 */ /* 0x000fe800000e0000 */
[----:B------:R0:W-:Y:S04]  /*f500*/  @!P5 LDGSTS.E.BYPASS.LTC128B.128 [R26+0x18c00], desc[UR36][R2.64], !P0 ;  /* 0x18c00000021adfae */ /* 0x0001e8000c101d64 */
[----:B------:R-:W2:Y:S04]  /*f510*/  SHFL.IDX PT, R8, R0, 0x5, 0x181f ;  /* 0x00b81f0000087f89 */ /* 0x000ea800000e0000 */
[----:B------:R-:W-:Y:S01]  /*f520*/  SHFL.IDX PT, R0, R0, 0x7, 0x181f ;  /* 0x00f81f0000007f89 */ /* 0x000fe200000e0000 */
[----:B0-----:R-:W-:-:S02]  /*f530*/  @!P3 IMAD.MOV.U32 R2, RZ, RZ, R10 ;  /* 0x000000ffff02b224 */ /* 0x001fc400078e000a */
[----:B------:R-:W-:Y:S02]  /*f540*/  @!P3 IMAD.MOV.U32 R3, RZ, RZ, R7 ;  /* 0x000000ffff03b224 */ /* 0x000fe400078e0007 */
[----:B------:R-:W0:Y:S04]  /*f550*/  SHFL.IDX PT, R7, R4, 0x5, 0x181f ;  /* 0x00b81f0004077f89 */ /* 0x000e2800000e0000 */
[----:B------:R3:W-:Y:S02]  /*f560*/  @!P3 LDGSTS.E.BYPASS.LTC128B.128 [R26+0x19400], desc[UR36][R2.64], !P0 ;  /* 0x19400000021abfae */ /* 0x0007e4000c101d64 */
[----:B---3--:R-:W-:Y:S02]  /*f570*/  VIADD R2, R17, 0x50 ;  /* 0x0000005011027836 */ /* 0x008fe40000000000 */
[----:B------:R-:W-:-:S03]  /*f580*/  @!P2 IMAD.MOV.U32 R3, RZ, RZ, R12 ;  /* 0x000000ffff03a224 */ /* 0x000fc600078e000c */
[----:B------:R-:W-:Y:S01]  /*f590*/  ISETP.GE.AND P3, PT, R2, R5, PT ;  /* 0x000000050200720c */ /* 0x000fe20003f66270 */
[----:B------:R-:W-:-:S05]  /*f5a0*/  @!P2 IMAD.MOV.U32 R2, RZ, RZ, R13 ;  /* 0x000000ffff02a224 */ /* 0x000fca00078e000d */
[----:B------:R3:W-:Y:S07]  /*f5b0*/  @!P2 LDGSTS.E.BYPASS.LTC128B.128 [R26+0x19c00], desc[UR36][R2.64], !P0 ;  /* 0x19c00000021aafae */ /* 0x0007ee000c101d64 */
[----:B--2---:R-:W-:Y:S02]  /*f5c0*/  @!P3 LEA R8, P1, R20, R8, 0x1 ;  /* 0x000000081408b211 */ /* 0x004fe400078208ff */
[----:B------:R-:W-:Y:S01]  /*f5d0*/  @P3 LOP3.LUT R23, R23, 0x80, RZ, 0xfc, !PT ;  /* 0x0000008017173812 */ /* 0x000fe200078efcff */
[----:B---3--:R-:W2:Y:S01]  /*f5e0*/  SHFL.IDX PT, R2, R4, 0x6, 0x181f ;  /* 0x00d81f0004027f89 */ /* 0x008ea200000e0000 */
[----:B------:R-:W-:-:S02]  /*f5f0*/  VIADD R3, R17, 0x60 ;  /* 0x0000006011037836 */ /* 0x000fc40000000000 */
[----:B------:R-:W-:Y:S01]  /*f600*/  LOP3.LUT R23, R23, 0xffffffbf, RZ, 0xc0, !PT ;  /* 0xffffffbf17177812 */ /* 0x000fe200078ec0ff */
[----:B0-----:R-:W-:Y:S01]  /*f610*/  @!P3 IMAD.X R7, RZ, RZ, R7, P1 ;  /* 0x000000ffff07b224 */ /* 0x001fe200008e0607 */
[----:B------:R-:W0:Y:S01]  /*f620*/  SHFL.IDX PT, R4, R4, 0x7, 0x181f ;  /* 0x00f81f0004047f89 */ /* 0x000e2200000e0000 */
[----:B------:R-:W-:Y:S01]  /*f630*/  ISETP.GE.AND P2, PT, R3, R5, PT ;  /* 0x000000050300720c */ /* 0x000fe20003f46270 */
[----:B------:R-:W-:-:S12]  /*f640*/  @!P4 IMAD.MOV.U32 R3, RZ, RZ, R11 ;  /* 0x000000ffff03c224 */ /* 0x000fd800078e000b */
[----:B------:R-:W-:Y:S02]  /*f650*/  @!P2 LEA R6, P1, R20, R6, 0x1 ;  /* 0x000000061406a211 */ /* 0x000fe400078208ff */
[----:B------:R-:W-:-:S03]  /*f660*/  @P2 LOP3.LUT R23, R23, 0x40, RZ, 0xfc, !PT ;  /* 0x0000004017172812 */ /* 0x000fc600078efcff */
[----:B--2---:R-:W-:Y:S01]  /*f670*/  @!P2 IMAD.X R9, RZ, RZ, R2, P1 ;  /* 0x000000ffff09a224 */ /* 0x004fe200008e0602 */
[----:B------:R-:W-:-:S05]  /*f680*/  @!P4 MOV R2, R14 ;  /* 0x0000000e0002c202 */ /* 0x000fca0000000f00 */
[----:B------:R2:W-:Y:S02]  /*f690*/  @!P4 LDGSTS.E.BYPASS.LTC128B.128 [R26+0x1a400], desc[UR36][R2.64], !P0 ;  /* 0x1a400000021acfae */ /* 0x0005e4000c101d64 */
[----:B--2---:R-:W-:Y:S02]  /*f6a0*/  @!P3 IMAD.MOV.U32 R2, RZ, RZ, R8 ;  /* 0x000000ffff02b224 */ /* 0x004fe400078e0008 */
[----:B------:R-:W-:-:S05]  /*f6b0*/  @!P3 IMAD.MOV.U32 R3, RZ, RZ, R7 ;  /* 0x000000ffff03b224 */ /* 0x000fca00078e0007 */
[----:B------:R2:W-:Y:S02]  /*f6c0*/  @!P3 LDGSTS.E.BYPASS.LTC128B.128 [R26+0x1ac00], desc[UR36][R2.64], !P0 ;  /* 0x1ac00000021abfae */ /* 0x0005e4000c101d64 */
[----:B--2---:R-:W-:Y:S02]  /*f6d0*/  @!P2 IMAD.MOV.U32 R2, RZ, RZ, R6 ;  /* 0x000000ffff02a224 */ /* 0x004fe400078e0006 */
[----:B------:R-:W-:-:S05]  /*f6e0*/  @!P2 IMAD.MOV.U32 R3, RZ, RZ, R9 ;  /* 0x000000ffff03a224 */ /* 0x000fca00078e0009 */
[----:B0-----:R2:W-:Y:S02]  /*f6f0*/  @!P2 LDGSTS.E.BYPASS.LTC128B.128 [R26+0x1b400], desc[UR36][R2.64], !P0 ;  /* 0x1b400000021aafae */ /* 0x0015e4000c101d64 */
.L_x_5838:
[----:B------:R-:W-:Y:S01]  /*f700*/  VIADD R17, R17, 0x70 ;  /* 0x0000007011117836 */ /* 0x000fe20000000000 */
[----:B------:R-:W-:-:S04]  /*f710*/  LOP3.LUT R23, R23, 0xffffbfff, RZ, 0xc0, !PT ;  /* 0xffffbfff17177812 */ /* 0x000fc800078ec0ff */
[----:B------:R-:W-:-:S13]  /*f720*/  ISETP.GE.AND P2, PT, R17, R5, PT ;  /* 0x000000051100720c */ /* 0x000fda0003f46270 */
[----:B--2---:R-:W-:Y:S02]  /*f730*/  @!P2 LEA R2, P1, R20, R0, 0x1 ;  /* 0x000000001402a211 */ /* 0x004fe400078208ff */
        /* <DEDUP_REMOVED lines=8> */
.L_x_5743:
        /* <DEDUP_REMOVED lines=28> */
.L_x_5745:
[----:B------:R-:W-:Y:S05]  /*f980*/  BSYNC B6 ;  /* 0x0000000000067941 */ /* 0x000fea0003800000 */
.L_x_5744:
[----:B------:R-:W2:Y:S01]  /*f990*/  LDL.LU R21, [R1+0x8] ;  /* 0x0000080001157983 */ /* 0x000ea20000300800 */
[----:B0-----:R-:W0:Y:S01]  /*f9a0*/  LDC R2, c[0x0][0x448] ;  /* 0x00011200ff027b82 */ /* 0x001e220000000800 */
[----:B------:R-:W-:Y:S02]  /*f9b0*/  ULDC.64 UR4, c[0x0][0x398] ;  /* 0x0000e60000047ab9 */ /* 0x000fe40000000a00 */
[----:B------:R-:W3:Y:S04]  /*f9c0*/  LDL.LU R20, [R1+0x10] ;  /* 0x0000100001147983 */ /* 0x000ee80000300800 */
[----:B------:R-:W4:Y:S01]  /*f9d0*/  LDL.LU R17, [R1] ;  /* 0x0000000001117983 */ /* 0x000f220000300800 */
        /* <DEDUP_REMOVED lines=34> */
[----:B------:R-:W-:Y:S01]  /*fc00*/  IMAD R0, R0, UR4, RZ ;  /* 0x0000000400007c24 */ /* 0x000fe2000f8e02ff */
[----:B------:R-:W-:Y:S01]  /*fc10*/  SHF.L.U32 R17, R6, 0x3, RZ ;  /* 0x0000000306117819 */ /* 0x000fe200000006ff */
[----:B------:R-:W-:-:S04]  /*fc20*/  IMAD.WIDE.U32 R2, R4, UR4, R2 ;  /* 0x0000000404027c25 */ /* 0x000fc8000f8e0002 */
[----:B------:R-:W-:Y:S01]  /*fc30*/  IMAD R0, R4, UR5, R0 ;  /* 0x0000000504007c24 */ /* 0x000fe2000f8e0200 */
        /* <DEDUP_REMOVED lines=18> */
[----:B------:R-:W2:Y:S10]  /*fd60*/  SHFL.IDX PT, R2, R4, RZ, 0x181f ;  /* 0x00181fff04027589 */ /* 0x000eb400000e0000 */
[----:B0-----:R-:W-:-:S02]  /*fd70*/  @!P6 LEA R5, P0, R8, R14, 0x1 ;  /* 0x0000000e0805e211 */ /* 0x001fc400078008ff */
[----:B------:R-:W0:Y:S03]  /*fd80*/  SHFL.IDX PT, R14, R0, 0x1, 0x181f ;  /* 0x00381f00000e7f89 */ /* 0x000e2600000e0000 */
[----:B--2---:R-:W-:Y:S02]  /*fd90*/  @!P6 IMAD.X R3, RZ, RZ, R2, P0 ;  /* 0x000000ffff03e224 */ /* 0x004fe400000e0602 */
[----:B------:R-:W-:Y:S02]  /*fda0*/  @!P6 IMAD.MOV.U32 R2, RZ, RZ, R5 ;  /* 0x000000ffff02e224 */ /* 0x000fe400078e0005 */
[----:B------:R-:W2:Y:S04]  /*fdb0*/  SHFL.IDX PT, R5, R4, 0x1, 0x181f ;  /* 0x00381f0004057f89 */ /* 0x000ea800000e0000 */
[----:B------:R-:W-:Y:S04]  /*fdc0*/  @!P6 LDGSTS.E.BYPASS.LTC128B.128 [R26+0x22400], desc[UR36][R2.64], !P4 ;  /* 0x22400000021aefae */ /* 0x000fe8000e101d64 */
[----:B------:R-:W-:Y:S04]  /*fdd0*/  @!P6 LDGSTS.E.BYPASS.LTC128B.128 [R26+0x26400], desc[UR36][R2.64+0x80], !P3 ;  /* 0x26400080021aefae */ /* 0x000fe8000d901d64 */
[----:B------:R-:W-:Y:S04]  /*fde0*/  @!P6 LDGSTS.E.BYPASS.LTC128B.128 [R26+0x2a400], desc[UR36][R2.64+0x100], !P2 ;  /* 0x2a400100021aefae */ /* 0x000fe8000d101d64 */
[----:B------:R3:W-:Y:S01]  /*fdf0*/  @!P6 LDGSTS.E.BYPASS.LTC128B.128 [R26+0x2e400], desc[UR36][R2.64+0x180], !P1 ;  /* 0x2e400180021aefae */ /* 0x0007e2000c901d64 */
[----:B0-----:R-:W-:-:S02]  /*fe00*/  @!P5 LEA R6, P0, R8, R14, 0x1 ;  /* 0x0000000e0806d211 */ /* 0x001fc400078008ff */
[C---:B------:R-:W-:Y:S01]  /*fe10*/  LOP3.LUT P6, RZ, R23.reuse, 0x80, RZ, 0xc0, !PT ;  /* 0x0000008017ff7812 */ /* 0x040fe200078cc0ff */
[----:B------:R-:W0:Y:S01]  /*fe20*/  SHFL.IDX PT, R14, R0, 0x2, 0x181f ;  /* 0x00581f00000e7f89 */ /* 0x000e2200000e0000 */
[----:B------:R-:W-:Y:S01]  /*fe30*/  LOP3.LUT R23, R23, 0xfff7ffff, RZ, 0xc0, !PT ;  /* 0xfff7ffff17177812 */ /* 0x000fe200078ec0ff */
[----:B--2---:R-:W-:Y:S02]  /*fe40*/  @!P5 IMAD.X R7, RZ, RZ, R5, P0 ;  /* 0x000000ffff07d224 */ /* 0x004fe400000e0605 */
[----:B------:R-:W2:Y:S01]  /*fe50*/  SHFL.IDX PT, R5, R4, 0x2, 0x181f ;  /* 0x00581f0004057f89 */ /* 0x000ea200000e0000 */
[----:B---3--:R-:W-:Y:S02]  /*fe60*/  @!P5 IMAD.MOV.U32 R2, RZ, RZ, R6 ;  /* 0x000000ffff02d224 */ /* 0x008fe400078e0006 */
[----:B------:R-:W-:-:S05]  /*fe70*/  @!P5 IMAD.MOV.U32 R3, RZ, RZ, R7 ;  /* 0x000000ffff03d224 */ /* 0x000fca00078e0007 */
[----:B------:R-:W-:Y:S01]  /*fe80*/  @P6 LOP3.LUT R23, R23, 0x80000, RZ, 0xfc, !PT ;  /* 0x0008000017176812 */ /* 0x000fe200078efcff */
[----:B------:R-:W-:Y:S03]  /*fe90*/  @!P5 LDGSTS.E.BYPASS.LTC128B.128 [R26+0x22c00], desc[UR36][R2.64], !P4 ;  /* 0x22c00000021adfae */ /* 0x000fe6000e101d64 */
[C---:B------:R-:W-:Y:S01]  /*fea0*/  LOP3.LUT P6, RZ, R23.reuse, 0x200, RZ, 0xc0, !PT ;  /* 0x0000020017ff7812 */ /* 0x040fe200078cc0ff */
[----:B------:R-:W-:Y:S04]  /*feb0*/  @!P5 LDGSTS.E.BYPASS.LTC128B.128 [R26+0x26c00], desc[UR36][R2.64+0x80], !P3 ;  /* 0x26c00080021adfae */ /* 0x000fe8000d901d64 */
[----:B------:R-:W-:Y:S04]  /*fec0*/  @!P5 LDGSTS.E.BYPASS.LTC128B.128 [R26+0x2ac00], desc[UR36][R2.64+0x100], !P2 ;  /* 0x2ac00100021adfae */ /* 0x000fe8000d101d64 */
[----:B------:R3:W-:Y:S01]  /*fed0*/  @!P5 LDGSTS.E.BYPASS.LTC128B.128 [R26+0x2ec00], desc[UR36][R2.64+0x180], !P1 ;  /* 0x2ec00180021adfae */ /* 0x0007e2000c901d64 */
[----:B------:R-:W-:-:S02]  /*fee0*/  LOP3.LUT P5, RZ, R23, 0x40, RZ, 0xc0, !PT ;  /* 0x0000004017ff7812 */ /* 0x000fc400078ac0ff */
[----:B------:R-:W-:-:S11]  /*fef0*/  LOP3.LUT R23, R23, 0xfffbffff, RZ, 0xc0, !PT ;  /* 0xfffbffff17177812 */ /* 0x000fd600078ec0ff */
[----:B------:R-:W-:-:S04]  /*ff00*/  @P5 LOP3.LUT R23, R23, 0x40000, RZ, 0xfc, !PT ;  /* 0x0004000017175812 */ /* 0x000fc800078efcff */
[C---:B------:R-:W-:Y:S02]  /*ff10*/  LOP3.LUT P5, RZ, R23.reuse, 0x100, RZ, 0xc0, !PT ;  /* 0x0000010017ff7812 */ /* 0x040fe400078ac0ff */
[----:B------:R-:W-:-:S11]  /*ff20*/  LOP3.LUT R23, R23, 0xffefffff, RZ, 0xc0, !PT ;  /* 0xffefffff17177812 */ /* 0x000fd600078ec0ff */
[----:B------:R-:W-:-:S04]  /*ff30*/  @P5 LOP3.LUT R23, R23, 0x100000, RZ, 0xfc, !PT ;  /* 0x0010000017175812 */ /* 0x000fc800078efcff */
[----:B------:R-:W-:-:S13]  /*ff40*/  LOP3.LUT P5, RZ, R23, 0x800, RZ, 0xc0, !PT ;  /* 0x0000080017ff7812 */ /* 0x000fda00078ac0ff */
[----:B0-----:R-:W-:Y:S02]  /*ff50*/  @!P5 LEA R6, P0, R8, R14, 0x1 ;  /* 0x0000000e0806d211 */ /* 0x001fe400078008ff */
[----:B------:R-:W0:Y:S03]  /*ff60*/  SHFL.IDX PT, R14, R0, 0x3, 0x181f ;  /* 0x00781f00000e7f89 */ /* 0x000e2600000e0000 */
[----:B--2---:R-:W-:Y:S02]  /*ff70*/  @!P5 IMAD.X R7, RZ, RZ, R5, P0 ;  /* 0x000000ffff07d224 */ /* 0x004fe400000e0605 */
[----:B------:R-:W2:Y:S01]  /*ff80*/  SHFL.IDX PT, R5, R4, 0x3, 0x181f ;  /* 0x00781f0004057f89 */ /* 0x000ea200000e0000 */
[----:B---3--:R-:W-:Y:S02]  /*ff90*/  @!P5 IMAD.MOV.U32 R2, RZ, RZ, R6 ;  /* 0x000000ffff02d224 */ /* 0x008fe400078e0006 */
[----:B------:R-:W-:-:S05]  /*ffa0*/  @!P5 IMAD.MOV.U32 R3, RZ, RZ, R7 ;  /* 0x000000ffff03d224 */ /* 0x000fca00078e0007 */
[----:B------:R-:W-:Y:S04]  /*ffb0*/  @!P5 LDGSTS.E.BYPASS.LTC128B.128 [R26+0x23400], desc[UR36][R2.64], !P4 ;  /* 0x23400000021adfae */ /* 0x000fe8000e101d64 */
[----:B------:R-:W-:Y:S04]  /*ffc0*/  @!P5 LDGSTS.E.BYPASS.LTC128B.128 [R26+0x27400], desc[UR36][R2.64+0x80], !P3 ;  /* 0x27400080021adfae */ /* 0x000fe8000d901d64 */
[----:B------:R-:W-:Y:S01]  /*ffd0*/  @!P5 LDGSTS.E.BYPASS.LTC128B.128 [R26+0x2b400], desc[UR36][R2.64+0x100], !P2 ;  /* 0x2b400100021adfae */ /* 0x000fe2000d101d64 */
[----:B0-----:R-:W-:-:S03]  /*ffe0*/  @!P6 LEA R6, P0, R8, R14, 0x1 ;  /* 0x0000000e0806e211 */ /* 0x001fc600078008ff */
[----:B------:R0:W-:Y:S01]  /*fff0*/  @!P5 LDGSTS.E.BYPASS.LTC128B.128 [R26+0x2f400], desc[UR36][R2.64+0x180], !P1 ;  /* 0x2f400180021adfae */ /* 0x0001e2000c901d64 */
[----:B------:R-:W-:-:S03]  /*10000*/  LOP3.LUT P5, RZ, R23, 0x100000, RZ, 0xc0, !PT ;  /* 0x0010000017ff7812 */ /* 0x000fc600078ac0ff */
[----:B------:R-:W3:Y:S01]  /*10010*/  SHFL.IDX PT, R14, R0, 0x4, 0x181f ;  /* 0x00981f00000e7f89 */ /* 0x000ee200000e0000 */
[----:B--2---:R-:W-:-:S03]  /*10020*/  @!P6 IMAD.X R7, RZ, RZ, R5, P0 ;  /* 0x000000ffff07e224 */ /* 0x004fc600000e0605 */
[----:B------:R-:W2:Y:S01]  /*10030*/  SHFL.IDX PT, R5, R4, 0x4, 0x181f ;  /* 0x00981f0004057f89 */ /* 0x000ea200000e0000 */
[----:B0-----:R-:W-:Y:S02]  /*10040*/  @!P6 IMAD.MOV.U32 R2, RZ, RZ, R6 ;  /* 0x000000ffff02e224 */ /* 0x001fe400078e0006 */
[----:B------:R-:W-:-:S05]  /*10050*/  @!P6 IMAD.MOV.U32 R3, RZ, RZ, R7 ;  /* 0x000000ffff03e224 */ /* 0x000fca00078e0007 */
[----:B------:R-:W-:Y:S04]  /*10060*/  @!P6 LDGSTS.E.BYPASS.LTC128B.128 [R26+0x23c00], desc[UR36][R2.64], !P4 ;  /* 0x23c00000021aefae */ /* 0x000fe8000e101d64 */
[----:B------:R-:W-:Y:S04]  /*10070*/  @!P6 LDGSTS.E.BYPASS.LTC128B.128 [R26+0x27c00], desc[UR36][R2.64+0x80], !P3 ;  /* 0x27c00080021aefae */ /* 0x000fe8000d901d64 */
[----:B------:R-:W-:Y:S01]  /*10080*/  @!P6 LDGSTS.E.BYPASS.LTC128B.128 [R26+0x2bc00], desc[UR36][R2.64+0x100], !P2 ;  /* 0x2bc00100021aefae */ /* 0x000fe2000d101d64 */
[----:B---3--:R-:W-:-:S03]  /*10090*/  @!P5 LEA R6, P0, R8, R14, 0x1 ;  /* 0x0000000e0806d211 */ /* 0x008fc600078008ff */
[----:B------:R-:W0:Y:S02]  /*100a0*/  SHFL.IDX PT, R14, R0, 0x5, 0x181f ;  /* 0x00b81f00000e7f89 */ /* 0x000e2400000e0000 */
[----:B--2---:R-:W-:Y:S02]  /*100b0*/  @!P5 IMAD.X R7, RZ, RZ, R5, P0 ;  /* 0x000000ffff07d224 */ /* 0x004fe400000e0605 */
[----:B------:R-:W2:Y:S04]  /*100c0*/  SHFL.IDX PT, R5, R4, 0x5, 0x181f ;  /* 0x00b81f0004057f89 */ /* 0x000ea800000e0000 */
[----:B------:R3:W-:Y:S01]  /*100d0*/  @!P6 LDGSTS.E.BYPASS.LTC128B.128 [R26+0x2fc00], desc[UR36][R2.64+0x180], !P1 ;  /* 0x2fc00180021aefae */ /* 0x0007e2000c901d64 */
[----:B------:R-:W-:Y:S02]  /*100e0*/  LOP3.LUT P6, RZ, R23, 0x80000, RZ, 0xc0, !PT ;  /* 0x0008000017ff7812 */ /* 0x000fe400078cc0ff */
[----:B---3--:R-:W-:Y:S01]  /*100f0*/  @!P5 MOV R2, R6 ;  /* 0x000000060002d202 */ /* 0x008fe20000000f00 */
[----:B------:R-:W-:-:S10]  /*10100*/  @!P5 IMAD.MOV.U32 R3, RZ, RZ, R7 ;  /* 0x000000ffff03d224 */ /* 0x000fd400078e0007 */
[----:B0-----:R-:W-:Y:S02]  /*10110*/  @!P6 LEA R6, P0, R8, R14, 0x1 ;  /* 0x0000000e0806e211 */ /* 0x001fe400078008ff */
[----:B------:R-:W0:Y:S03]  /*10120*/  SHFL.IDX PT, R14, R0, 0x6, 0x181f ;  /* 0x00d81f00000e7f89 */ /* 0x000e2600000e0000 */
[----:B--2---:R-:W-:Y:S01]  /*10130*/  @!P6 IMAD.X R7, RZ, RZ, R5, P0 ;  /* 0x000000ffff07e224 */ /* 0x004fe200000e0605 */
[----:B------:R-:W-:Y:S04]  /*10140*/  @!P5 LDGSTS.E.BYPASS.LTC128B.128 [R26+0x24400], desc[UR36][R2.64], !P4 ;  /* 0x24400000021adfae */ /* 0x000fe8000e101d64 */
[----:B------:R-:W2:Y:S04]  /*10150*/  SHFL.IDX PT, R5, R4, 0x6, 0x181f ;  /* 0x00d81f0004057f89 */ /* 0x000ea800000e0000 */
[----:B------:R-:W-:Y:S04]  /*10160*/  @!P5 LDGSTS.E.BYPASS.LTC128B.128 [R26+0x28400], desc[UR36][R2.64+0x80], !P3 ;  /* 0x28400080021adfae */ /* 0x000fe8000d901d64 */
[----:B------:R-:W-:Y:S04]  /*10170*/  @!P5 LDGSTS.E.BYPASS.LTC128B.128 [R26+0x2c400], desc[UR36][R2.64+0x100], !P2 ;  /* 0x2c400100021adfae */ /* 0x000fe8000d101d64 */
[----:B------:R3:W-:Y:S01]  /*10180*/  @!P5 LDGSTS.E.BYPASS.LTC128B.128 [R26+0x30400], desc[UR36][R2.64+0x180], !P1 ;  /* 0x30400180021adfae */ /* 0x0007e2000c901d64 */
[----:B------:R-:W-:Y:S01]  /*10190*/  LOP3.LUT P5, RZ, R23, 0x40000, RZ, 0xc0, !PT ;  /* 0x0004000017ff7812 */ /* 0x000fe200078ac0ff */
[----:B---3--:R-:W-:-:S02]  /*101a0*/  @!P6 IMAD.MOV.U32 R2, RZ, RZ, R6 ;  /* 0x000000ffff02e224 */ /* 0x008fc400078e0006 */
[----:B------:R-:W-:-:S10]  /*101b0*/  @!P6 IMAD.MOV.U32 R3, RZ, RZ, R7 ;  /* 0x000000ffff03e224 */ /* 0x000fd400078e0007 */
[----:B0-----:R-:W-:Y:S02]  /*101c0*/  @!P5 LEA R6, P0, R8, R14, 0x1 ;  /* 0x0000000e0806d211 */ /* 0x001fe400078008ff */
[----:B------:R0:W3:Y:S03]  /*101d0*/  SHFL.IDX PT, R14, R0, 0x7, 0x181f ;  /* 0x00f81f00000e7f89 */ /* 0x0000e600000e0000 */
[----:B--2---:R-:W-:Y:S01]  /*101e0*/  @!P5 IMAD.X R7, RZ, RZ, R5, P0 ;  /* 0x000000ffff07d224 */ /* 0x004fe200000e0605 */
[----:B------:R-:W-:Y:S04]  /*101f0*/  @!P6 LDGSTS.E.BYPASS.LTC128B.128 [R26+0x24c00], desc[UR36][R2.64], !P4 ;  /* 0x24c00000021aefae */ /* 0x000fe8000e101d64 */
[----:B------:R-:W-:Y:S04]  /*10200*/  @!P6 LDGSTS.E.BYPASS.LTC128B.128 [R26+0x28c00], desc[UR36][R2.64+0x80], !P3 ;  /* 0x28c00080021aefae */ /* 0x000fe8000d901d64 */
[----:B------:R-:W-:Y:S04]  /*10210*/  @!P6 LDGSTS.E.BYPASS.LTC128B.128 [R26+0x2cc00], desc[UR36][R2.64+0x100], !P2 ;  /* 0x2cc00100021aefae */ /* 0x000fe8000d101d64 */
[----:B------:R2:W-:Y:S04]  /*10220*/  @!P6 LDGSTS.E.BYPASS.LTC128B.128 [R26+0x30c00], desc[UR36][R2.64+0x180], !P1 ;  /* 0x30c00180021aefae */ /* 0x0005e8000c901d64 */
[----:B------:R0:W4:Y:S01]  /*10230*/  SHFL.IDX PT, R5, R4, 0x7, 0x181f ;  /* 0x00f81f0004057f89 */ /* 0x00012200000e0000 */
[----:B--2---:R-:W-:-:S02]  /*10240*/  @!P5 IMAD.MOV.U32 R2, RZ, RZ, R6 ;  /* 0x000000ffff02d224 */ /* 0x004fc400078e0006 */
[----:B------:R-:W-:-:S05]  /*10250*/  @!P5 IMAD.MOV.U32 R3, RZ, RZ, R7 ;  /* 0x000000ffff03d224 */ /* 0x000fca00078e0007 */
[----:B------:R0:W-:Y:S04]  /*10260*/  @!P5 LDGSTS.E.BYPASS.LTC128B.128 [R26+0x25400], desc[UR36][R2.64], !P4 ;  /* 0x25400000021adfae */ /* 0x0001e8000e101d64 */
[----:B------:R0:W-:Y:S04]  /*10270*/  @!P5 LDGSTS.E.BYPASS.LTC128B.128 [R26+0x29400], desc[UR36][R2.64+0x80], !P3 ;  /* 0x29400080021adfae */ /* 0x0001e8000d901d64 */
[----:B------:R0:W-:Y:S04]  /*10280*/  @!P5 LDGSTS.E.BYPASS.LTC128B.128 [R26+0x2d400], desc[UR36][R2.64+0x100], !P2 ;  /* 0x2d400100021adfae */ /* 0x0001e8000d101d64 */
[----:B---34-:R0:W-:Y:S02]  /*10290*/  @!P5 LDGSTS.E.BYPASS.LTC128B.128 [R26+0x31400], desc[UR36][R2.64+0x180], !P1 ;  /* 0x31400180021adfae */ /* 0x0181e4000c901d64 */
.L_x_5856:
[----:B------:R-:W-:Y:S01]  /*102a0*/  LOP3.LUT P0, RZ, R23, 0x4000, RZ, 0xc0, !PT ;  /* 0x0000400017ff7812 */ /* 0x000fe2000780c0ff */
[----:B------:R-:W-:-:S12]  /*102b0*/  BSSY B0, `(.L_x_5747) ;  /* 0x000000b000007945 */ /* 0x000fd80003800000 */
[----:B------:R-:W-:Y:S05]  /*102c0*/  @P0 BRA `(.L_x_5748) ;  /* 0x0000000000240947 */ /* 0x000fea0003800000 */
[----:B0-----:R-:W-:-:S05]  /*102d0*/  LEA R2, P0, R8, R14, 0x1 ;  /* 0x0000000e08027211 */ /* 0x001fca00078008ff */
[----:B------:R-:W-:-:S05]  /*102e0*/  IMAD.X R3, RZ, RZ, R5, P0 ;  /* 0x000000ffff037224 */ /* 0x000fca00000e0605 */
[----:B------:R-:W-:Y:S01]  /*102f0*/  @!PT LDS RZ, [RZ] ;  /* 0x00000000fffff984 */ /* 0x000fe20000000800 */
[----:B------:R-:W-:Y:S01]  /*10300*/  @!PT LDS RZ, [RZ] ;  /* 0x00000000fffff984 */ /* 0x000fe20000000800 */
[----:B------:R-:W-:Y:S01]  /*10310*/  @!PT LDS RZ, [RZ] ;  /* 0x00000000fffff984 */ /* 0x000fe20000000800 */
[----:B------:R2:W-:Y:S04]  /*10320*/  LDGSTS.E.BYPASS.LTC128B.128 [R26+0x25c00], desc[UR36][R2.64], !P4 ;  /* 0x25c00000021a7fae */ /* 0x0005e8000e101d64 */
[----:B------:R2:W-:Y:S04]  /*10330*/  LDGSTS.E.BYPASS.LTC128B.128 [R26+0x29c00], desc[UR36][R2.64+0x80], !P3 ;  /* 0x29c00080021a7fae */ /* 0x0005e8000d901d64 */
[----:B------:R2:W-:Y:S04]  /*10340*/  LDGSTS.E.BYPASS.LTC128B.128 [R26+0x2dc00], desc[UR36][R2.64+0x100], !P2 ;  /* 0x2dc00100021a7fae */ /* 0x0005e8000d101d64 */
[----:B------:R2:W-:Y:S02]  /*10350*/  LDGSTS.E.BYPASS.LTC128B.128 [R26+0x31c00], desc[UR36][R2.64+0x180], !P1 ;  /* 0x31c00180021a7fae */ /* 0x0005e4000c901d64 */
.L_x_5748:
[----:B------:R-:W-:Y:S05]  /*10360*/  BSYNC B0 ;  /* 0x0000000000007941 */ /* 0x000fea0003800000 */
.L_x_5747:
[----:B------:R-:W-:Y:S01]  /*10370*/  NOP ;  /* 0x0000000000007918 */ /* 0x000fe20000000000 */
[----:B------:R-:W-:-:S13]  /*10380*/  PLOP3.LUT P0, PT, PT, PT, PT, 0x80, 0x0 ;  /* 0x000000000000781c */ /* 0x000fda0003f0f070 */
.L_x_5749:
        /* <DEDUP_REMOVED lines=18> */
.L_x_5857:
[----:B------:R-:W-:Y:S05]  /*104b0*/  BSYNC B0 ;  /* 0x0000000000007941 */ /* 0x000fea0003800000 */
.L_x_5750:
[----:B------:R-:W-:-:S13]  /*104c0*/  LOP3.LUT P0, RZ, R23, 0x400, RZ, 0xc0, !PT ;  /* 0x0000040017ff7812 */ /* 0x000fda000780c0ff */
[----:B------:R-:W-:Y:S05]  /*104d0*/  @!P0 BRA `(.L_x_5752) ;  /* 0x0000000000048947 */ /* 0x000fea0003800000 */
[----:B------:R-:W-:Y:S01]  /*104e0*/  BPT.TRAP 0x1 ;  /* 0x000000040000795c */ /* 0x000fe20000300000 */
.L_x_5752:
[----:B------:R-:W-:Y:S01]  /*104f0*/  SHF.L.U32 R0, R27, 0x1f, RZ ;  /* 0x0000001f1b007819 */ /* 0x000fe200000006ff */
[----:B------:R-:W-:Y:S03]  /*10500*/  BSSY B0, `(.L_x_5753) ;  /* 0x0000003000007945 */ /* 0x000fe60003800000 */
[----:B------:R-:W2:Y:S02]  /*10510*/  SYNCS.PHASECHK.TRANS64.TRYWAIT P0, [R25+URZ+0x32460], R0 ;  /* 0x03246000190075a7 */ /* 0x000ea4000800017f */
[----:B--2---:R-:W-:Y:S05]  /*10520*/  @!P0 BRA `(.L_x_5754) ;  /* 0x0000004800688947 */ /* 0x004fea0003800000 */
.L_x_5858:
[----:B------:R-:W-:Y:S05]  /*10530*/  BSYNC B0 ;  /* 0x0000000000007941 */ /* 0x000fea0003800000 */
.L_x_5753:
        /* <DEDUP_REMOVED lines=11> */
[----:B------:R-:W-:Y:S01]  /*105f0*/  IMAD R5, R37, UR5, R0 ;  /* 0x0000000525057c24 */ /* 0x000fe2000f8e0200 */
        /* <DEDUP_REMOVED lines=11> */
[----:B------:R-:W-:-:S04]  /*106b0*/  ULDC.64 UR4, c[0x0][0x318] ;  /* 0x0000c60000047ab9 */ /* 0x000fc80000000a00 */
[----:B------:R-:W-:Y:S02]  /*106c0*/  IADD3 R3, R3, R5, RZ ;  /* 0x0000000503037210 */ /* 0x000fe40007ffe0ff */
        /* <DEDUP_REMOVED lines=78> */
.L_x_5872:
        /* <DEDUP_REMOVED lines=15> */
.L_x_5756:
        /* <DEDUP_REMOVED lines=10> */
.L_x_5757:
[----:B0-----:R-:W2:Y:S01]  /*10d40*/  LDL R2, [R1+0xc] ;  /* 0x00000c0001027983 */ /* 0x001ea20000100800 */
[----:B------:R0:W-:Y:S01]  /*10d50*/  SYNCS.ARRIVE.TRANS64.A1T0 RZ, [R25+URZ+0x32450], RZ ;  /* 0x032450ff19ff79a7 */ /* 0x0001e2000810003f */
[----:B------:R-:W-:Y:S01]  /*10d60*/  BSSY B0, `(.L_x_5758) ;  /* 0x00000dc000007945 */ /* 0x000fe20003800000 */
[----:B--2---:R-:W-:-:S13]  /*10d70*/  ISETP.GE.AND P0, PT, R2, 0x2, PT ;  /* 0x000000020200780c */ /* 0x004fda0003f06270 */
[----:B0-----:R-:W-:Y:S05]  /*10d80*/  @!P0 BRA `(.L_x_5759) ;  /* 0x0000000c00648947 */ /* 0x001fea0003800000 */
[----:B------:R-:W-:-:S07]  /*10d90*/  VIADD R21, R2, 0xfffffffe ;  /* 0xfffffffe02157836 */ /* 0x000fce0000000000 */
.L_x_5772:
        /* <DEDUP_REMOVED lines=9> */
[C---:B------:R-:W-:Y:S02]  /*10e30*/  ISETP.GT.U32.AND P2, PT, R2.reuse, 0x5f, PT ;  /* 0x0000005f0200780c */ /* 0x040fe40003f44070 */
[----:B------:R-:W-:-:S05]  /*10e40*/  IADD3 R8, R2, R8, RZ ;  /* 0x0000000802087210 */ /* 0x000fca0007ffe0ff */
[----:B------:R-:W-:-:S06]  /*10e50*/  IMAD.MOV.U32 R9, RZ, RZ, R8 ;  /* 0x000000ffff097224 */ /* 0x000fcc00078e0008 */
[----:B--2---:R-:W2:Y:S01]  /*10e60*/  @!P2 LDC.64 R4, c[0x0][0x428] ;  /* 0x00010a00ff04ab82 */ /* 0x004ea20000000a00 */
[----:B0-----:R-:W-:-:S13]  /*10e70*/  ISETP.NE.AND P0, PT, R3, 0x1, PT ;  /* 0x000000010300780c */ /* 0x001fda0003f05270 */
[----:B------:R-:W0:Y:S08]  /*10e80*/  @P0 LDC R3, c[0x0][0x434] ;  /* 0x00010d00ff030b82 */ /* 0x000e300000000800 */
[----:B---3--:R-:W3:Y:S01]  /*10e90*/  @P0 LDC R7, c[0x0][0x438] ;  /* 0x00010e00ff070b82 */ /* 0x008ee20000000800 */
        /* <DEDUP_REMOVED lines=26> */
.L_x_5760:
[----:B------:R-:W-:Y:S01]  /*11040*/  IMAD R10, R24, 0x8, R22 ;  /* 0x00000008180a7824 */ /* 0x000fe200078e0216 */
[----:B------:R-:W-:Y:S01]  /*11050*/  SHF.L.U32 R20, R27, 0x1f, RZ ;  /* 0x0000001f1b147819 */ /* 0x000fe200000006ff */
[----:B------:R-:W-:Y:S01]  /*11060*/  BSSY B1, `(.L_x_5761) ;  /* 0x0000004000017945 */ /* 0x000fe20003800000 */
[----:B------:R-:W-:Y:S02]  /*11070*/  SHF.R.S32.HI R9, RZ, 0x1f, R5 ;  /* 0x0000001fff097819 */ /* 0x000fe40000011405 */
[----:B------:R-:W0:Y:S02]  /*11080*/  SYNCS.PHASECHK.TRANS64.TRYWAIT P0, [R10+URZ+0x32440], R20 ;  /* 0x032440140a0075a7 */ /* 0x000e24000800017f */
[----:B0-----:R-:W-:Y:S05]  /*11090*/  @!P0 BRA `(.L_x_5762) ;  /* 0x0000004400e08947 */ /* 0x001fea0003800000 */
.L_x_5873:
[----:B------:R-:W-:Y:S05]  /*110a0*/  BSYNC B1 ;  /* 0x0000000000017941 */ /* 0x000fea0003800000 */
.L_x_5761:
        /* <DEDUP_REMOVED lines=27> */
[----:B--2---:R-:W-:-:S04]  /*11260*/  IADD3 R2, P0, R2, R0, RZ ;  /* 0x0000000002027210 */ /* 0x004fc80007f1e0ff */
[----:B---3--:R-:W-:-:S05]  /*11270*/  IADD3.X R3, RZ, R3, RZ, P0, !PT ;  /* 0x00000003ff037210 */ /* 0x008fca00007fe4ff */
        /* <DEDUP_REMOVED lines=22> */
.L_x_5887:
        /* <DEDUP_REMOVED lines=8> */
.L_x_5764:
        /* <DEDUP_REMOVED lines=10> */
.L_x_5765:
[----:B------:R3:W-:Y:S01]  /*11500*/  SYNCS.ARRIVE.TRANS64.A1T0 RZ, [R10+URZ+0x32430], RZ ;  /* 0x032430ff0aff79a7 */ /* 0x0007e2000810003f */
[----:B------:R-:W-:Y:S05]  /*11510*/  @!P3 BRA `(.L_x_5766) ;  /* 0x000000000004b947 */ /* 0x000fea0003800000 */
[----:B------:R-:W-:Y:S01]  /*11520*/  BPT.TRAP 0x1 ;  /* 0x000000040000795c */ /* 0x000fe20000300000 */
.L_x_5766:
[----:B------:R-:W4:Y:S01]  /*11530*/  SYNCS.PHASECHK.TRANS64.TRYWAIT P0, [R10+URZ+0x32460], R20 ;  /* 0x032460140a0075a7 */ /* 0x000f22000800017f */
[----:B------:R-:W-:Y:S04]  /*11540*/  BSSY B1, `(.L_x_5767) ;  /* 0x0000002000017945 */ /* 0x000fe80003800000 */
[----:B----4-:R-:W-:Y:S05]  /*11550*/  @!P0 BRA `(.L_x_5768) ;  /* 0x0000004800648947 */ /* 0x010fea0003800000 */
.L_x_5888:
[----:B------:R-:W-:Y:S05]  /*11560*/  BSYNC B1 ;  /* 0x0000000000017941 */ /* 0x000fea0003800000 */
.L_x_5767:
[----:B------:R-:W-:Y:S01]  /*11570*/  ULDC.64 UR4, c[0x0][0x328] ;  /* 0x0000ca0000047ab9 */ /* 0x000fe20000000a00 */
[----:B------:R-:W-:Y:S01]  /*11580*/  LOP3.LUT P5, RZ, R23, 0x1, RZ, 0xc0, !PT ;  /* 0x0000000117ff7812 */ /* 0x000fe200078ac0ff */
[----:B--2---:R-:W-:Y:S01]  /*11590*/  IMAD R2, R9, UR4, RZ ;  /* 0x0000000409027c24 */ /* 0x004fe2000f8e02ff */
[C---:B------:R-:W-:Y:S01]  /*115a0*/  LOP3.LUT P4, RZ, R23.reuse, 0x10, RZ, 0xc0, !PT ;  /* 0x0000001017ff7812 */ /* 0x040fe2000788c0ff */
[----:B0---4-:R-:W-:Y:S01]  /*115b0*/  IMAD R20, R24, 0x6000, R30 ;  /* 0x0000600018147824 */ /* 0x011fe200078e021e */
        /* <DEDUP_REMOVED lines=15> */
[----:B-1----:R-:W-:Y:S01]  /*116b0*/  IMAD.IADD R25, R5, 0x1, R3 ;  /* 0x0000000105197824 */ /* 0x002fe200078e0203 */
[----:B------:R-:W-:Y:S01]  /*116c0*/  LEA R17, P0, R2, UR4, 0x1 ;  /* 0x0000000402117c11 */ /* 0x000fe2000f8008ff */
[----:B------:R-:W-:-:S03]  /*116d0*/  UMOV UR4, 0xffffffff ;  /* 0xffffffff00047882 */ /* 0x000fc60000000000 */
[----:B------:R-:W-:Y:S01]  /*116e0*/  LEA.HI.X R25, R2, UR5, R25, 0x1, P0 ;  /* 0x0000000502197c11 */ /* 0x000fe200080f0c19 */
[----:B------:R-:W-:Y:S08]  /*116f0*/  BRA.DIV UR4, `(.L_x_5769) ;  /* 0x0000004a04107947 */ /* 0x000ff0000b800000 */
[----:B------:R-:W0:Y:S01]  /*11700*/  SHFL.IDX PT, R14, R17, RZ, 0x181f ;  /* 0x00181fff110e7589 */ /* 0x000e2200000e0000 */
[----:B------:R-:W-:-:S03]  /*11710*/  LEA R20, R20, R22, 0x1 ;  /* 0x0000001614147211 */ /* 0x000fc600078e08ff */
        /* <DEDUP_REMOVED lines=41> */
.L_x_5902:
        /* <DEDUP_REMOVED lines=11> */
.L_x_5770:
        /* <DEDUP_REMOVED lines=10> */
.L_x_5771:
[----:B------:R2:W-:Y:S01]  /*11b00*/  SYNCS.ARRIVE.TRANS64.A1T0 RZ, [R10+URZ+0x32450], RZ ;  /* 0x032450ff0aff79a7 */ /* 0x0005e2000810003f */
[----:B------:R-:W-:Y:S05]  /*11b10*/  @P2 BRA `(.L_x_5772) ;  /* 0xfffffff000a02947 */ /* 0x000fea000383ffff */
.L_x_5759:
[----:B------:R-:W-:Y:S05]  /*11b20*/  BSYNC B0 ;  /* 0x0000000000007941 */ /* 0x000fea0003800000 */
.L_x_5758:
        /* <DEDUP_REMOVED lines=10> */
[----:B------:R-:W4:Y:S01]  /*11bd0*/  LDC.64 R2, c[0x0][0xd60] ;  /* 0x00035800ff027b82 */ /* 0x000f220000000a00 */
[----:B------:R-:W0:Y:S02]  /*11be0*/  FLO.U32 R4, UR4 ;  /* 0x0000000400047d00 */ /* 0x000e2400080e0000 */
[----:B0-----:R-:W-:-:S06]  /*11bf0*/  ISETP.EQ.U32.AND P1, PT, R4, R5, PT ;  /* 0x000000050400720c */ /* 0x001fcc0003f22070 */
[----:B------:R-:W4:Y:S07]  /*11c00*/  POPC R5, UR4 ;  /* 0x0000000400057d09 */ /* 0x000f2e0008000000 */
[----:B----4-:R-:W4:Y:S01]  /*11c10*/  @P1 ATOMG.E.ADD.STRONG.GPU PT, R3, desc[UR36][R2.64], R5 ;  /* 0x00000005020319a8 */ /* 0x010f2200081ee1e4 */
[----:B------:R-:W0:Y:S02]  /*11c20*/  S2R R6, SR_LTMASK ;  /* 0x0000000000067919 */ /* 0x000e240000003900 */
[----:B0-----:R-:W-:-:S04]  /*11c30*/  LOP3.LUT R6, R6, UR4, RZ, 0xc0, !PT ;  /* 0x0000000406067c12 */ /* 0x001fc8000f8ec0ff */
[----:B------:R-:W0:Y:S01]  /*11c40*/  POPC R7, R6 ;  /* 0x0000000600077309 */ /* 0x000e220000000000 */
[----:B----4-:R-:W0:Y:S02]  /*11c50*/  SHFL.IDX PT, R4, R3, R4, 0x1f ;  /* 0x00001f0403047589 */ /* 0x010e2400000e0000 */
[----:B0-----:R-:W-:-:S07]  /*11c60*/  IADD3 R16, R4, UR39, R7 ;  /* 0x0000002704107c10 */ /* 0x001fce000fffe007 */
.L_x_5774:
[----:B------:R-:W-:Y:S05]  /*11c70*/  BSYNC B0 ;  /* 0x0000000000007941 */ /* 0x000fea0003800000 */
.L_x_5773:
[----:B------:R-:W-:Y:S02]  /*11c80*/  SEL R24, R24, RZ, P0 ;  /* 0x000000ff18187207 */ /* 0x000fe40000000000 */
[----:B------:R-:W-:-:S07]  /*11c90*/  LOP3.LUT R27, R27, R0, RZ, 0x3c, !PT ;  /* 0x000000001b1b7212 */ /* 0x000fce00078e3cff */
.L_x_5727:
[----:B------:R-:W-:Y:S05]  /*11ca0*/  BSYNC B7 ;  /* 0x0000000000077941 */ /* 0x000fea0003800000 */
.L_x_5725:
[----:B------:R-:W-:-:S13]  /*11cb0*/  LOP3.LUT P0, RZ, R23, 0x20000, RZ, 0xc0, !PT ;  /* 0x0002000017ff7812 */ /* 0x000fda000780c0ff */
[----:B------:R-:W-:Y:S05]  /*11cc0*/  @!P0 BRA `(.L_x_5775) ;  /* 0x0000000000248947 */ /* 0x000fea0003800000 */
[----:B------:R-:W-:Y:S05]  /*11cd0*/  WARPSYNC.ALL ;  /* 0x0000000000007948 */ /* 0x000fea0003800000 */
[----:B------:R-:W0:Y:S08]  /*11ce0*/  S2UR UR5, SR_CgaCtaId ;  /* 0x00000000000579c3 */ /* 0x000e300000008800 */
[----:B------:R-:W-:Y:S06]  /*11cf0*/  BAR.SYNC.DEFER_BLOCKING 0x5, 0x180 ;  /* 0x0146000000007b1d */ /* 0x000fec0000010000 */
[----:B------:R-:W-:-:S02]  /*11d00*/  UMOV UR4, 0x400 ;  /* 0x0000040000047882 */ /* 0x000fc40000000000 */
[----:B0-----:R-:W-:-:S06]  /*11d10*/  ULEA UR4, UR5, UR4, 0x18 ;  /* 0x0000000405047291 */ /* 0x001fcc000f8ec03f */
[----:B------:R-:W-:-:S05]  /*11d20*/  IMAD.U32 R22, RZ, RZ, UR4 ;  /* 0x00000004ff167e24 */ /* 0x000fca000f8e00ff */
[----:B------:R0:W4:Y:S01]  /*11d30*/  LDS.128 R16, [R22+0x324d0] ;  /* 0x0324d00016107984 */ /* 0x0001220000000c00 */
[----:B------:R-:W-:Y:S06]  /*11d40*/  BAR.ARV 0x4, 0x180 ;  /* 0x0106000000007b1d */ /* 0x000fec0000002000 */
[----:B------:R-:W-:Y:S05]  /*11d50*/  BRA `(.L_x_5776) ;  /* 0x0000000800cc7947 */ /* 0x000fea0003800000 */
.L_x_5775:
[----:B------:R-:W0:Y:S01]  /*11d60*/  S2R R0, SR_TID.X ;  /* 0x0000000000007919 */ /* 0x000e220000002100 */
        /* <DEDUP_REMOVED lines=32> */
[----:B0-----:R-:W-:-:S04]  /*11f70*/  SEL R6, R14, RZ, P5 ;  /* 0x000000ff0e067207 */ /* 0x001fc80002800000 */
[----:B------:R-:W-:-:S05]  /*11f80*/  IADD3 R6, R3, R6, RZ ;  /* 0x0000000603067210 */ /* 0x000fca0007ffe0ff */
[----:B------:R0:W4:Y:S02]  /*11f90*/  SHFL.IDX PT, R14, R6, 0x1f, 0x1f ;  /* 0x03e01f00060e7f89 */ /* 0x00012400000e0000 */
.L_x_5912:
[----:B------:R-:W-:Y:S02]  /*11fa0*/  ULDC UR4, c[0x0][0xd38] ;  /* 0x00034e0000047ab9 */ /* 0x000fe40000000800 */
[----:B------:R-:W-:-:S04]  /*11fb0*/  IMAD.U32 R7, RZ, RZ, UR4 ;  /* 0x00000004ff077e24 */ /* 0x000fc8000f8e00ff */
[----:B----4-:R-:W-:-:S04]  /*11fc0*/  IMAD R14, R14, R7, RZ ;  /* 0x000000070e0e7224 */ /* 0x010fc800078e02ff */
[----:B------:R-:W-:-:S05]  /*11fd0*/  IMAD.IADD R9, R4, 0x1, R14 ;  /* 0x0000000104097824 */ /* 0x000fca00078e020e */
[----:B------:R-:W-:-:S13]  /*11fe0*/  ISETP.GT.AND P6, PT, R9, R0, PT ;  /* 0x000000000900720c */ /* 0x000fda0003fc4270 */
[----:B------:R-:W-:Y:S05]  /*11ff0*/  @P6 BRA `(.L_x_5778) ;  /* 0x00000000009c6947 */ /* 0x000fea0003800000 */
.L_x_5783:
[----:B------:R-:W4:Y:S01]  /*12000*/  LDC R2, c[0x0][0xd3c] ;  /* 0x00034f00ff027b82 */ /* 0x000f220000000800 */
[----:B------:R-:W-:-:S05]  /*12010*/  VIADD R19, R19, 0x1f ;  /* 0x0000001f13137836 */ /* 0x000fca0000000000 */
[----:B----4-:R-:W-:-:S13]  /*12020*/  ISETP.GE.AND P6, PT, R19, R2, PT ;  /* 0x000000021300720c */ /* 0x010fda0003fc6270 */
[----:B------:R-:W-:Y:S05]  /*12030*/  @P6 BRA `(.L_x_5779) ;  /* 0x0000000400d06947 */ /* 0x000fea0003800000 */
        /* <DEDUP_REMOVED lines=10> */
.L_x_5781:
[----:B------:R-:W-:Y:S05]  /*120e0*/  BSYNC B0 ;  /* 0x0000000000007941 */ /* 0x000fea0003800000 */
.L_x_5780:
[----:B------:R-:W-:-:S03]  /*120f0*/  UMOV UR4, 0xffffffff ;  /* 0xffffffff00047882 */ /* 0x000fc60000000000 */
[----:B------:R-:W-:Y:S05]  /*12100*/  BRA.DIV UR4, `(.L_x_5782) ;  /* 0x0000004a047c7947 */ /* 0x000fea000b800000 */
[----:B-----5:R-:W0:Y:S02]  /*12110*/  SHFL.UP PT, R14, R5, 0x1, RZ ;  /* 0x04200000050e7989 */ /* 0x020e2400000e00ff */
        /* <DEDUP_REMOVED lines=14> */
[----:B------:R0:W4:Y:S02]  /*12200*/  SHFL.IDX PT, R14, R6, 0x1f, 0x1f ;  /* 0x03e01f00060e7f89 */ /* 0x00012400000e0000 */
.L_x_5920:
[----:B------:R-:W-:Y:S02]  /*12210*/  ULDC UR4, c[0x0][0xd38] ;  /* 0x00034e0000047ab9 */ /* 0x000fe40000000800 */
[----:B------:R-:W-:-:S04]  /*12220*/  IMAD.U32 R7, RZ, RZ, UR4 ;  /* 0x00000004ff077e24 */ /* 0x000fc8000f8e00ff */
[----:B----4-:R-:W-:-:S04]  /*12230*/  IMAD R14, R14, R7, RZ ;  /* 0x000000070e0e7224 */ /* 0x010fc800078e02ff */
[----:B------:R-:W-:-:S05]  /*12240*/  IMAD.IADD R9, R14, 0x1, R9 ;  /* 0x000000010e097824 */ /* 0x000fca00078e0209 */
[----:B------:R-:W-:-:S13]  /*12250*/  ISETP.GT.AND P6, PT, R9, R0, PT ;  /* 0x000000000900720c */ /* 0x000fda0003fc4270 */
[----:B------:R-:W-:Y:S05]  /*12260*/  @!P6 BRA `(.L_x_5783) ;  /* 0xfffffffc0064e947 */ /* 0x000fea000383ffff */
.L_x_5778:
[----:B------:R-:W-:Y:S01]  /*12270*/  IADD3 R16, -R14, R9, RZ ;  /* 0x000000090e107210 */ /* 0x000fe20007ffe1ff */
[----:B------:R-:W-:-:S04]  /*12280*/  UMOV UR4, 0xffffffff ;  /* 0xffffffff00047882 */ /* 0x000fc80000000000 */
[----:B------:R-:W-:-:S05]  /*12290*/  IMAD R3, R6, R7, R16 ;  /* 0x0000000706037224 */ /* 0x000fca00078e0210 */
[----:B------:R-:W-:Y:S01]  /*122a0*/  ISETP.GT.AND P6, PT, R3, R0, PT ;  /* 0x000000000300720c */ /* 0x000fe20003fc4270 */
[----:B------:R-:W-:-:S12]  /*122b0*/  BRA.DIV UR4, `(.L_x_5784) ;  /* 0x0000004a04cc7947 */ /* 0x000fd8000b800000 */
[----:B------:R-:W-:-:S04]  /*122c0*/  VOTE.ANY R2, PT, !P6 ;  /* 0x0000000000027806 */ /* 0x000fc800070e0100 */
[----:B------:R-:W4:Y:S02]  /*122d0*/  POPC R4, R2 ;  /* 0x0000000200047309 */ /* 0x000f240000000000 */
[----:B----4-:R4:W0:Y:S02]  /*122e0*/  SHFL.IDX PT, R5, R5, R4, 0x1f ;  /* 0x00001f0405057589 */ /* 0x01082400000e0000 */
.L_x_5924:
[----:B------:R-:W-:Y:S01]  /*122f0*/  ISETP.NE.AND P0, PT, R2, RZ, PT ;  /* 0x000000ff0200720c */ /* 0x000fe20003f05270 */
[----:B------:R-:W-:-:S12]  /*12300*/  IMAD.MOV.U32 R14, RZ, RZ, RZ ;  /* 0x000000ffff0e7224 */ /* 0x000fd800078e00ff */
[----:B------:R-:W-:Y:S05]  /*12310*/  @!P0 BRA `(.L_x_5785) ;  /* 0x0000000000108947 */ /* 0x000fea0003800000 */
[----:B------:R-:W-:Y:S01]  /*12320*/  UMOV UR4, 0xffffffff ;  /* 0xffffffff00047882 */ /* 0x000fe20000000000 */
[----:B------:R-:W-:Y:S02]  /*12330*/  VIADD R12, R4, 0xffffffff ;  /* 0xffffffff040c7836 */ /* 0x000fe40000000000 */
[----:B------:R-:W-:Y:S05]  /*12340*/  BRA.DIV UR4, `(.L_x_5786) ;  /* 0x0000004a04f07947 */ /* 0x000fea000b800000 */
[----:B------:R0:W0:Y:S02]  /*12350*/  SHFL.IDX PT, R14, R6, R12, 0x1f ;  /* 0x00001f0c060e7589 */ /* 0x00002400000e0000 */
.L_x_5785:
[----:B------:R-:W5:Y:S01]  /*12360*/  LDC.64 R2, c[0x0][0xd90] ;  /* 0x00036400ff027b82 */ /* 0x000f620000000a00 */
[----:B------:R-:W-:-:S04]  /*12370*/  IMAD.IADD R19, R4, 0x1, R19 ;  /* 0x0000000104137824 */ /* 0x000fc800078e0213 */
[----:B-----5:R-:W-:-:S05]  /*12380*/  IMAD.WIDE R2, R19, 0x4, R2 ;  /* 0x0000000413027825 */ /* 0x020fca00078e0202 */
[----:B0-----:R0:W4:Y:S01]  /*12390*/  LDG.E R6, desc[UR36][R2.64] ;  /* 0x0000002402067981 */ /* 0x001122000c1e1900 */
[----:B------:R-:W-:Y:S02]  /*123a0*/  IMAD R16, R14, R7, R16 ;  /* 0x000000070e107224 */ /* 0x000fe400078e0210 */
[----:B0-----:R-:W-:Y:S02]  /*123b0*/  IMAD.MOV.U32 R2, RZ, RZ, RZ ;  /* 0x000000ffff027224 */ /* 0x001fe400078e00ff */
[----:B----4-:R-:W-:-:S05]  /*123c0*/  IMAD R4, R5, R6, RZ ;  /* 0x0000000605047224 */ /* 0x010fca00078e02ff */
[----:B------:R-:W-:-:S04]  /*123d0*/  IABS R8, R4 ;  /* 0x0000000400087213 */ /* 0x000fc80000000000 */
[----:B--23--:R-:W0:Y:S08]  /*123e0*/  I2F.RP R10, R8 ;  /* 0x00000008000a7306 */ /* 0x00ce300000209400 */
        /* <DEDUP_REMOVED lines=23> */
[----:B------:R-:W-:-:S03]  /*12560*/  IMAD.MOV R2, RZ, RZ, -R2 ;  /* 0x000000ffff027224 */ /* 0x000fc600078e0a02 */
[----:B------:R-:W-:Y:S01]  /*12570*/  IADD3 R3, -R0, RZ, RZ ;  /* 0x000000ff00037210 */ /* 0x000fe20007ffe1ff */
        /* <DEDUP_REMOVED lines=32> */
.L_x_5779:
[----:B------:R-:W-:Y:S01]  /*12780*/  UMOV UR4, URZ ;  /* 0x0000003f00047c82 */ /* 0x000fe20008000000 */
[----:B------:R-:W-:Y:S01]  /*12790*/  UMOV UR5, URZ ;  /* 0x0000003f00057c82 */ /* 0x000fe20008000000 */
[----:B------:R-:W-:Y:S01]  /*127a0*/  ULDC UR6, c[0x0][0xd3c] ;  /* 0x00034f0000067ab9 */ /* 0x000fe20000000800 */
[----:B------:R-:W-:Y:S01]  /*127b0*/  MOV R16, R0 ;  /* 0x0000000000107202 */ /* 0x000fe20000000f00 */
[----:B------:R-:W-:Y:S02]  /*127c0*/  IMAD.U32 R17, RZ, RZ, UR4 ;  /* 0x00000004ff117e24 */ /* 0x000fe4000f8e00ff */
[----:B------:R-:W-:Y:S02]  /*127d0*/  IMAD.U32 R18, RZ, RZ, UR5 ;  /* 0x00000005ff127e24 */ /* 0x000fe4000f8e00ff */
[----:B------:R-:W-:-:S07]  /*127e0*/  IMAD.U32 R19, RZ, RZ, UR6 ;  /* 0x00000006ff137e24 */ /* 0x000fce000f8e00ff */
.L_x_5787:
[----:B------:R-:W4:Y:S01]  /*127f0*/  S2R R0, SR_TID.X ;  /* 0x0000000000007919 */ /* 0x000f220000002100 */
        /* <DEDUP_REMOVED lines=9> */
.L_x_5776:
[----:B------:R-:W-:Y:S02]  /*12890*/  ULDC UR4, c[0x0][0xd3c] ;  /* 0x00034f0000047ab9 */ /* 0x000fe40000000800 */
[----:B----4-:R-:W-:-:S13]  /*128a0*/  ISETP.GE.AND P0, PT, R19, UR4, PT ;  /* 0x0000000413007c0c */ /* 0x010fda000bf06270 */
[----:B------:R-:W-:Y:S05]  /*128b0*/  @!P0 BRA `(.L_x_5788) ;  /* 0xffffffac00508947 */ /* 0x000fea000383ffff */
[----:B------:R-:W-:Y:S05]  /*128c0*/  BSYNC B8 ;  /* 0x0000000000087941 */ /* 0x000fea0003800000 */
.L_x_5721:
        /* <DEDUP_REMOVED lines=12> */
.L_x_5927:
[----:B------:R-:W-:Y:S05]  /*12990*/  BSYNC B0 ;  /* 0x0000000000007941 */ /* 0x000fea0003800000 */
.L_x_5789:
[----:B------:R-:W-:-:S03]  /*129a0*/  UMOV UR4, 0xffffffff ;  /* 0xffffffff00047882 */ /* 0x000fc60000000000 */
[----:B------:R-:W-:Y:S05]  /*129b0*/  BRA.DIV UR4, `(.L_x_5791) ;  /* 0x00000046048c7947 */ /* 0x000fea000b800000 */
[----:B0-----:R-:W0:Y:S02]  /*129c0*/  S2R R0, SR_TID.X ;  /* 0x0000000000007919 */ /* 0x001e240000002100 */
[----:B0-----:R-:W-:-:S04]  /*129d0*/  SHF.R.U32.HI R0, RZ, 0x5, R0 ;  /* 0x00000005ff007819 */ /* 0x001fc80000011600 */
[----:B------:R-:W-:-:S05]  /*129e0*/  LOP3.LUT R0, R0, 0x3, RZ, 0xc0, !PT ;  /* 0x0000000300007812 */ /* 0x000fca00078ec0ff */
[----:B------:R0:W4:Y:S02]  /*129f0*/  SHFL.IDX PT, R14, R0, RZ, 0x1f ;  /* 0x00001fff000e7589 */ /* 0x00012400000e0000 */
.L_x_5930:
[----:B----4-:R-:W-:Y:S01]  /*12a00*/  ISETP.NE.AND P0, PT, R14, RZ, PT ;  /* 0x000000ff0e00720c */ /* 0x010fe20003f05270 */
[----:B------:R-:W-:-:S12]  /*12a10*/  BSSY B0, `(.L_x_5792) ;  /* 0x0000026000007945 */ /* 0x000fd80003800000 */
[----:B------:R-:W-:Y:S05]  /*12a20*/  @P0 BRA `(.L_x_5793) ;  /* 0x0000000000900947 */ /* 0x000fea0003800000 */
[----:B------:R-:W-:-:S03]  /*12a30*/  UMOV UR4, 0xffffffff ;  /* 0xffffffff00047882 */ /* 0x000fc60000000000 */
[----:B------:R-:W-:Y:S05]  /*12a40*/  BRA.DIV UR4, `(.L_x_5794) ;  /* 0x00000046049c7947 */ /* 0x000fea000b800000 */
[----:B------:R-:W-:-:S13]  /*12a50*/  ELECT P6, URZ, PT ;  /* 0x00000000003f782f */ /* 0x000fda00038c0000 */
.L_x_5933:
        /* <DEDUP_REMOVED lines=8> */
.L_x_5795:
[C---:B------:R-:W-:Y:S01]  /*12ae0*/  IMAD R3, R24.reuse, 0x8, R5 ;  /* 0x0000000818037824 */ /* 0x040fe200078e0205 */
[----:B------:R-:W-:Y:S01]  /*12af0*/  SHF.L.U32 R2, R27, 0x1f, RZ ;  /* 0x0000001f1b027819 */ /* 0x000fe200000006ff */
[----:B------:R-:W-:-:S03]  /*12b00*/  VIADD R24, R24, 0x1 ;  /* 0x0000000118187836 */ /* 0x000fc60000000000 */
[----:B------:R-:W0:Y:S02]  /*12b10*/  SYNCS.PHASECHK.TRANS64.TRYWAIT P1, [R3+URZ+0x32440], R2 ;  /* 0x03244002030075a7 */ /* 0x000e24000802017f */
[----:B------:R-:W-:-:S04]  /*12b20*/  ISETP.NE.AND P2, PT, R24, 0x2, PT ;  /* 0x000000021800780c */ /* 0x000fc80003f45270 */
[----:B------:R-:W-:Y:S01]  /*12b30*/  SEL R0, RZ, 0x1, P2 ;  /* 0x00000001ff007807 */ /* 0x000fe20001000000 */
[----:B0-----:R-:W-:Y:S08]  /*12b40*/  @!P1 BRA `(.L_x_5796) ;  /* 0x00000044007c9947 */ /* 0x001ff00003800000 */
.L_x_5934:
[----:B------:R-:W-:Y:S02]  /*12b50*/  SEL R24, R24, RZ, P2 ;  /* 0x000000ff18187207 */ /* 0x000fe40001000000 */
[----:B------:R-:W-:Y:S01]  /*12b60*/  LOP3.LUT R0, R27, R0, RZ, 0x3c, !PT ;  /* 0x000000001b007212 */ /* 0x000fe200078e3cff */
[----:B------:R-:W-:Y:S06]  /*12b70*/  @!P0 BRA `(.L_x_5797) ;  /* 0x0000000000048947 */ /* 0x000fec0003800000 */
[----:B------:R-:W-:Y:S01]  /*12b80*/  BPT.TRAP 0x1 ;  /* 0x000000040000795c */ /* 0x000fe20000300000 */
.L_x_5797:
[----:B------:R-:W-:Y:S01]  /*12b90*/  IMAD R5, R24, 0x8, R5 ;  /* 0x0000000818057824 */ /* 0x000fe200078e0205 */
[----:B------:R-:W-:-:S04]  /*12ba0*/  SHF.L.U32 R0, R0, 0x1f, RZ ;  /* 0x0000001f00007819 */ /* 0x000fc800000006ff */
[----:B------:R-:W4:Y:S02]  /*12bb0*/  SYNCS.PHASECHK.TRANS64.TRYWAIT P1, [R5+URZ+0x32440], R0 ;  /* 0x03244000050075a7 */ /* 0x000f24000802017f */
[----:B----4-:R-:W-:Y:S05]  /*12bc0*/  @!P1 BRA `(.L_x_5798) ;  /* 0x0000004400709947 */ /* 0x010fea0003800000 */
.L_x_5935:
[----:B------:R-:W-:Y:S05]  /*12bd0*/  @!P0 BRA `(.L_x_5799) ;  /* 0x0000000000048947 */ /* 0x000fea0003800000 */
[----:B------:R-:W-:Y:S01]  /*12be0*/  BPT.TRAP 0x1 ;  /* 0x000000040000795c */ /* 0x000fe20000300000 */
.L_x_5799:
[----:B------:R-:W5:Y:S02]  /*12bf0*/  SYNCS.PHASECHK.TRANS64.TRYWAIT P1, [R3+URZ+0x32460], R2 ;  /* 0x03246002030075a7 */ /* 0x000f64000802017f */
[----:B-----5:R-:W-:Y:S05]  /*12c00*/  @!P1 BRA `(.L_x_5800) ;  /* 0x0000004400749947 */ /* 0x020fea0003800000 */
.L_x_5936:
[----:B------:R-:W-:Y:S05]  /*12c10*/  @!P0 BRA `(.L_x_5801) ;  /* 0x0000000000048947 */ /* 0x000fea0003800000 */
[----:B------:R-:W-:Y:S01]  /*12c20*/  BPT.TRAP 0x1 ;  /* 0x000000040000795c */ /* 0x000fe20000300000 */
.L_x_5801:
[----:B------:R0:W0:Y:S02]  /*12c30*/  SYNCS.PHASECHK.TRANS64.TRYWAIT P0, [R5+URZ+0x32460], R0 ;  /* 0x03246000050075a7 */ /* 0x000024000800017f */
[----:B0-----:R-:W-:Y:S05]  /*12c40*/  @!P0 NANOSLEEP.SYNCS 0x989680 ;  /* 0x009896800000895d */ /* 0x001fea0003900000 */
[----:B------:R-:W0:Y:S02]  /*12c50*/  @!P0 SYNCS.PHASECHK.TRANS64 P0, [R5+URZ+0x32460], R0 ;  /* 0x03246000050085a7 */ /* 0x000e24000800007f */
[----:B0-----:R-:W-:Y:S05]  /*12c60*/  @!P0 BRA `(.L_x_5801) ;  /* 0xfffffffc00f08947 */ /* 0x001fea000383ffff */
.L_x_5793:
[----:B------:R-:W-:Y:S05]  /*12c70*/  BSYNC B0 ;  /* 0x0000000000007941 */ /* 0x000fea0003800000 */
.L_x_5792:
[----:B------:R-:W-:Y:S05]  /*12c80*/  EXIT ;  /* 0x000000000000794d */ /* 0x000fea0003800000 */
.L_x_5656:
[----:B0-----:R-:W-:-:S04]  /*12c90*/  IMAD.U32 R3, RZ, RZ, UR40 ;  /* 0x00000028ff037e24 */ /* 0x001fc8000f8e00ff */
[----:B------:R0:W1:Y:S03]  /*12ca0*/  SYNCS.PHASECHK.TRANS64.TRYWAIT P0, [R3+URZ+0x32400], R0 ;  /* 0x03240000030075a7 */ /* 0x000066000800017f */
[----:B-1----:R-:W-:Y:S05]  /*12cb0*/  @!P0 NANOSLEEP.SYNCS 0x989680 ;  /* 0x009896800000895d */ /* 0x002fea0003900000 */
[----:B------:R-:W1:Y:S02]  /*12cc0*/  @!P0 SYNCS.PHASECHK.TRANS64 P0, [R3+URZ+0x32400], R0 ;  /* 0x03240000030085a7 */ /* 0x000e64000800007f */
[----:B-1----:R-:W-:Y:S05]  /*12cd0*/  @!P0 BRA `(.L_x_5656) ;  /* 0xfffffffc00ec8947 */ /* 0x002fea000383ffff */
[----:B------:R-:W-:Y:S05]  /*12ce0*/  BRA `(.L_x_5802) ;  /* 0xfffffeec00907947 */ /* 0x000fea000383ffff */
.L_x_5660:
[----:B0-----:R-:W-:-:S04]  /*12cf0*/  IMAD.U32 R3, RZ, RZ, UR6 ;  /* 0x00000006ff037e24 */ /* 0x001fc8000f8e00ff */
[----:B------:R0:W2:Y:S03]  /*12d00*/  SYNCS.PHASECHK.TRANS64.TRYWAIT P1, [R3+URZ+0x32430], R2 ;  /* 0x03243002030075a7 */ /* 0x0000a6000802017f */
[----:B--2---:R-:W-:Y:S05]  /*12d10*/  @!P1 NANOSLEEP.SYNCS 0x989680 ;  /* 0x009896800000995d */ /* 0x004fea0003900000 */
[----:B------:R-:W2:Y:S02]  /*12d20*/  @!P1 SYNCS.PHASECHK.TRANS64 P1, [R3+URZ+0x32430], R2 ;  /* 0x03243002030095a7 */ /* 0x000ea4000802007f */
[----:B--2---:R-:W-:Y:S05]  /*12d30*/  @!P1 BRA `(.L_x_5660) ;  /* 0xfffffffc00ec9947 */ /* 0x004fea000383ffff */
[----:B------:R-:W-:Y:S05]  /*12d40*/  BRA `(.L_x_5659) ;  /* 0xfffffeec00b87947 */ /* 0x000fea000383ffff */
.L_x_5661:
[----:B0-----:R-:W-:-:S04]  /*12d50*/  IMAD.U32 R3, RZ, RZ, UR40 ;  /* 0x00000028ff037e24 */ /* 0x001fc8000f8e00ff */
[----:B------:R0:W2:Y:S03]  /*12d60*/  SYNCS.PHASECHK.TRANS64.TRYWAIT P1, [R3+URZ+0x32410], R0 ;  /* 0x03241000030075a7 */ /* 0x0000a6000802017f */
[----:B--2---:R-:W-:Y:S05]  /*12d70*/  @!P1 NANOSLEEP.SYNCS 0x989680 ;  /* 0x009896800000995d */ /* 0x004fea0003900000 */
[----:B------:R-:W2:Y:S02]  /*12d80*/  @!P1 SYNCS.PHASECHK.TRANS64 P1, [R3+URZ+0x32410], R0 ;  /* 0x03241000030095a7 */ /* 0x000ea4000802007f */
[----:B--2---:R-:W-:Y:S05]  /*12d90*/  @!P1 BRA `(.L_x_5661) ;  /* 0xfffffffc00ec9947 */ /* 0x004fea000383ffff */
[----:B------:R-:W-:Y:S05]  /*12da0*/  BRA `(.L_x_5803) ;  /* 0xfffffef000607947 */ /* 0x000fea000383ffff */
.L_x_5665:
[----:B0-----:R-:W-:-:S04]  /*12db0*/  MOV R3, UR6 ;  /* 0x0000000600037c02 */ /* 0x001fc80008000f00 */
[----:B------:R0:W3:Y:S03]  /*12dc0*/  SYNCS.PHASECHK.TRANS64.TRYWAIT P1, [R3+URZ+0x32450], R2 ;  /* 0x03245002030075a7 */ /* 0x0000e6000802017f */
[----:B---3--:R-:W-:Y:S05]  /*12dd0*/  @!P1 NANOSLEEP.SYNCS 0x989680 ;  /* 0x009896800000995d */ /* 0x008fea0003900000 */
[----:B------:R-:W3:Y:S02]  /*12de0*/  @!P1 SYNCS.PHASECHK.TRANS64 P1, [R3+URZ+0x32450], R2 ;  /* 0x03245002030095a7 */ /* 0x000ee4000802007f */
[----:B---3--:R-:W-:Y:S05]  /*12df0*/  @!P1 BRA `(.L_x_5665) ;  /* 0xfffffffc00ec9947 */ /* 0x008fea000383ffff */
[----:B------:R-:W-:Y:S05]  /*12e00*/  BRA `(.L_x_5664) ;  /* 0xfffffef000687947 */ /* 0x000fea000383ffff */
.L_x_5672:
[----:B-1----:R-:W-:-:S04]  /*12e10*/  IMAD.U32 R21, RZ, RZ, UR4 ;  /* 0x00000004ff157e24 */ /* 0x002fc8000f8e00ff */
[----:B------:R1:W2:Y:S03]  /*12e20*/  SYNCS.PHASECHK.TRANS64.TRYWAIT P1, [R21+URZ+0x32430], R0 ;  /* 0x03243000150075a7 */ /* 0x0002a6000802017f */
[----:B--2---:R-:W-:Y:S05]  /*12e30*/  @!P1 NANOSLEEP.SYNCS 0x989680 ;  /* 0x009896800000995d */ /* 0x004fea0003900000 */
[----:B------:R-:W2:Y:S02]  /*12e40*/  @!P1 SYNCS.PHASECHK.TRANS64 P1, [R21+URZ+0x32430], R0 ;  /* 0x03243000150095a7 */ /* 0x000ea4000802007f */
[----:B--2---:R-:W-:Y:S05]  /*12e50*/  @!P1 BRA `(.L_x_5672) ;  /* 0xfffffffc00ec9947 */ /* 0x004fea000383ffff */
[----:B------:R-:W-:Y:S05]  /*12e60*/  BRA `(.L_x_5671) ;  /* 0xffffff1400007947 */ /* 0x000fea000383ffff */
.L_x_5676:
[----:B-1----:R-:W-:-:S04]  /*12e70*/  IMAD.U32 R21, RZ, RZ, UR4 ;  /* 0x00000004ff157e24 */ /* 0x002fc8000f8e00ff */
[----:B------:R1:W3:Y:S03]  /*12e80*/  SYNCS.PHASECHK.TRANS64.TRYWAIT P1, [R21+URZ+0x32450], R0 ;  /* 0x03245000150075a7 */ /* 0x0002e6000802017f */
[----:B---3--:R-:W-:Y:S05]  /*12e90*/  @!P1 NANOSLEEP.SYNCS 0x989680 ;  /* 0x009896800000995d */ /* 0x008fea0003900000 */
[----:B------:R-:W3:Y:S02]  /*12ea0*/  @!P1 SYNCS.PHASECHK.TRANS64 P1, [R21+URZ+0x32450], R0 ;  /* 0x03245000150095a7 */ /* 0x000ee4000802007f */
[----:B---3--:R-:W-:Y:S05]  /*12eb0*/  @!P1 BRA `(.L_x_5676) ;  /* 0xfffffffc00ec9947 */ /* 0x008fea000383ffff */
[----:B------:R-:W-:Y:S05]  /*12ec0*/  BRA `(.L_x_5675) ;  /* 0xffffff1400807947 */ /* 0x000fea000383ffff */
.L_x_5684:
[----:B-1----:R-:W-:-:S04]  /*12ed0*/  IMAD.U32 R21, RZ, RZ, UR4 ;  /* 0x00000004ff157e24 */ /* 0x002fc8000f8e00ff */
[----:B------:R1:W2:Y:S03]  /*12ee0*/  SYNCS.PHASECHK.TRANS64.TRYWAIT P1, [R21+URZ+0x32430], R0 ;  /* 0x03243000150075a7 */ /* 0x0002a6000802017f */
[----:B--2---:R-:W-:Y:S05]  /*12ef0*/  @!P1 NANOSLEEP.SYNCS 0x989680 ;  /* 0x009896800000995d */ /* 0x004fea0003900000 */
[----:B------:R-:W2:Y:S02]  /*12f00*/  @!P1 SYNCS.PHASECHK.TRANS64 P1, [R21+URZ+0x32430], R0 ;  /* 0x03243000150095a7 */ /* 0x000ea4000802007f */
[----:B--2---:R-:W-:Y:S05]  /*12f10*/  @!P1 BRA `(.L_x_5684) ;  /* 0xfffffffc00ec9947 */ /* 0x004fea000383ffff */
[----:B------:R-:W-:Y:S05]  /*12f20*/  BRA `(.L_x_5683) ;  /* 0xffffff3c00907947 */ /* 0x000fea000383ffff */
.L_x_5688:
[----:B-1----:R-:W-:-:S04]  /*12f30*/  IMAD.U32 R21, RZ, RZ, UR4 ;  /* 0x00000004ff157e24 */ /* 0x002fc8000f8e00ff */
[----:B------:R1:W3:Y:S03]  /*12f40*/  SYNCS.PHASECHK.TRANS64.TRYWAIT P1, [R21+URZ+0x32450], R0 ;  /* 0x03245000150075a7 */ /* 0x0002e6000802017f */
[----:B---3--:R-:W-:Y:S05]  /*12f50*/  @!P1 NANOSLEEP.SYNCS 0x989680 ;  /* 0x009896800000995d */ /* 0x008fea0003900000 */
[----:B------:R-:W3:Y:S02]  /*12f60*/  @!P1 SYNCS.PHASECHK.TRANS64 P1, [R21+URZ+0x32450], R0 ;  /* 0x03245000150095a7 */ /* 0x000ee4000802007f */
[----:B---3--:R-:W-:Y:S05]  /*12f70*/  @!P1 BRA `(.L_x_5688) ;  /* 0xfffffffc00ec9947 */ /* 0x008fea000383ffff */
[----:B------:R-:W-:Y:S05]  /*12f80*/  BRA `(.L_x_5687) ;  /* 0xffffff4000107947 */ /* 0x000fea000383ffff */
.L_x_5733:
        /* <DEDUP_REMOVED lines=11> */
.L_x_5805:
[----:B------:R-:W-:Y:S05]  /*13040*/  BSYNC B0 ;  /* 0x0000000000007941 */ /* 0x000fea0003800000 */
.L_x_5804:
[----:B------:R-:W-:Y:S05]  /*13050*/  BRA `(.L_x_5806) ;  /* 0xffffffb000787947 */ /* 0x000fea000383ffff */
.L_x_5736:
[----:B0-----:R0:W1:Y:S02]  /*13060*/  SYNCS.PHASECHK.TRANS64.TRYWAIT P0, [R25+URZ+0x32440], R0 ;  /* 0x03244000190075a7 */ /* 0x001064000800017f */
[----:B-1----:R-:W-:Y:S05]  /*13070*/  @!P0 NANOSLEEP.SYNCS 0x989680 ;  /* 0x009896800000895d */ /* 0x002fea0003900000 */
[----:B------:R-:W1:Y:S02]  /*13080*/  @!P0 SYNCS.PHASECHK.TRANS64 P0, [R25+URZ+0x32440], R0 ;  /* 0x03244000190085a7 */ /* 0x000e64000800007f */
[----:B-1----:R-:W-:Y:S05]  /*13090*/  @!P0 BRA `(.L_x_5736) ;  /* 0xfffffffc00f08947 */ /* 0x002fea000383ffff */
[----:B------:R-:W-:Y:S05]  /*130a0*/  BRA `(.L_x_5807) ;  /* 0xffffffb400307947 */ /* 0x000fea000383ffff */
.L_x_5737:
        /* <DEDUP_REMOVED lines=8> */
.L_x_5809:
[----:B------:R-:W-:Y:S05]  /*13130*/  BSYNC B0 ;  /* 0x0000000000007941 */ /* 0x000fea0003800000 */
.L_x_5808:
[----:B------:R-:W-:Y:S01]  /*13140*/  IMAD.MOV.U32 R13, RZ, RZ, R0 ;  /* 0x000000ffff0d7224 */ /* 0x000fe200078e0000 */
[----:B------:R-:W-:Y:S01]  /*13150*/  MOV R2, R14 ;  /* 0x0000000e00027202 */ /* 0x000fe20000000f00 */
[----:B------:R-:W-:Y:S02]  /*13160*/  IMAD.MOV.U32 R12, RZ, RZ, RZ ;  /* 0x000000ffff0c7224 */ /* 0x000fe400078e00ff */
[----:B------:R-:W-:Y:S02]  /*13170*/  IMAD.MOV.U32 R11, RZ, RZ, 0x181f ;  /* 0x0000181fff0b7424 */ /* 0x000fe400078e00ff */
[----:B------:R-:W-:Y:S02]  /*13180*/  IMAD.MOV.U32 R15, RZ, RZ, -0x1 ;  /* 0xffffffffff0f7424 */ /* 0x000fe400078e00ff */
[----:B------:R-:W-:-:S07]  /*13190*/  @P0 IMAD R6, R5, 0x2, R22 ;  /* 0x0000000205060824 */ /* 0x000fce00078e0216 */
[----:B------:R-:W-:Y:S05]  /*131a0*/  WARPSYNC.COLLECTIVE R15, `(.L_x_5810) ;  /* 0x000000000f087348 */ /* 0x000fea0003c00000 */
[----:B------:R0:W1:Y:S02]  /*131b0*/  SHFL.IDX P6, R14, R13, R12, R11 ;  /* 0x0000000c0d0e7389 */ /* 0x00006400000c000b */
[----:B01----:R-:W-:Y:S01]  /*131c0*/  ENDCOLLECTIVE ;  /* 0x000000000000791b */ /* 0x003fe20003800000 */
.L_x_5810:
[----:B------:R-:W-:Y:S02]  /*131d0*/  IMAD.MOV.U32 R13, RZ, RZ, R4 ;  /* 0x000000ffff0d7224 */ /* 0x000fe400078e0004 */
[----:B------:R-:W-:Y:S02]  /*131e0*/  IMAD.MOV.U32 R12, RZ, RZ, 0x1 ;  /* 0x00000001ff0c7424 */ /* 0x000fe400078e00ff */
[----:B------:R-:W-:-:S07]  /*131f0*/  IMAD.MOV.U32 R3, RZ, RZ, R14 ;  /* 0x000000ffff037224 */ /* 0x000fce00078e000e */
[----:B------:R-:W-:Y:S05]  /*13200*/  WARPSYNC.COLLECTIVE R15, `(.L_x_5811) ;  /* 0x000000000f087348 */ /* 0x000fea0003c00000 */
[----:B------:R0:W1:Y:S02]  /*13210*/  SHFL.IDX P6, R14, R13, R12, R11 ;  /* 0x0000000c0d0e7389 */ /* 0x00006400000c000b */
[----:B01----:R-:W-:Y:S01]  /*13220*/  ENDCOLLECTIVE ;  /* 0x000000000000791b */ /* 0x003fe20003800000 */
.L_x_5811:
        /* <DEDUP_REMOVED lines=15> */
.L_x_5812:
[----:B------:R-:W-:Y:S02]  /*13320*/  @P0 IMAD R6, R5, 0x2, R22 ;  /* 0x0000000205060824 */ /* 0x000fe400078e0216 */
[----:B------:R-:W-:Y:S02]  /*13330*/  IMAD.MOV.U32 R13, RZ, RZ, R4 ;  /* 0x000000ffff0d7224 */ /* 0x000fe400078e0004 */
[----:B------:R-:W-:Y:S02]  /*13340*/  IMAD.MOV.U32 R12, RZ, RZ, 0x2 ;  /* 0x00000002ff0c7424 */ /* 0x000fe400078e00ff */
[----:B------:R-:W-:-:S07]  /*13350*/  IMAD.MOV.U32 R3, RZ, RZ, R14 ;  /* 0x000000ffff037224 */ /* 0x000fce00078e000e */
[----:B------:R-:W-:Y:S05]  /*13360*/  WARPSYNC.COLLECTIVE R15, `(.L_x_5813) ;  /* 0x000000000f087348 */ /* 0x000fea0003c00000 */
[----:B------:R0:W1:Y:S02]  /*13370*/  SHFL.IDX P6, R14, R13, R12, R11 ;  /* 0x0000000c0d0e7389 */ /* 0x00006400000c000b */
[----:B01----:R-:W-:Y:S01]  /*13380*/  ENDCOLLECTIVE ;  /* 0x000000000000791b */ /* 0x003fe20003800000 */
.L_x_5813:
[----:B------:R-:W-:-:S04]  /*13390*/  @P0 LEA R3, P1, R7, R3, 0x1 ;  /* 0x0000000307030211 */ /* 0x000fc800078208ff */
[----:B------:R-:W-:-:S04]  /*133a0*/  @P0 IADD3.X R2, RZ, R2, RZ, P1, !PT ;  /* 0x00000002ff020210 */ /* 0x000fc80000ffe4ff */
        /* <DEDUP_REMOVED lines=13> */
.L_x_5814:
[----:B------:R-:W-:Y:S02]  /*13480*/  @P0 IMAD R6, R5, 0x2, R22 ;  /* 0x0000000205060824 */ /* 0x000fe400078e0216 */
[----:B------:R-:W-:Y:S02]  /*13490*/  IMAD.MOV.U32 R13, RZ, RZ, R4 ;  /* 0x000000ffff0d7224 */ /* 0x000fe400078e0004 */
[----:B------:R-:W-:Y:S02]  /*134a0*/  IMAD.MOV.U32 R12, RZ, RZ, 0x3 ;  /* 0x00000003ff0c7424 */ /* 0x000fe400078e00ff */
[----:B------:R-:W-:-:S07]  /*134b0*/  IMAD.MOV.U32 R3, RZ, RZ, R14 ;  /* 0x000000ffff037224 */ /* 0x000fce00078e000e */
[----:B------:R-:W-:Y:S05]  /*134c0*/  WARPSYNC.COLLECTIVE R15, `(.L_x_5815) ;  /* 0x000000000f087348 */ /* 0x000fea0003c00000 */
[----:B------:R0:W1:Y:S02]  /*134d0*/  SHFL.IDX P6, R14, R13, R12, R11 ;  /* 0x0000000c0d0e7389 */ /* 0x00006400000c000b */
[----:B01----:R-:W-:Y:S01]  /*134e0*/  ENDCOLLECTIVE ;  /* 0x000000000000791b */ /* 0x003fe20003800000 */
.L_x_5815:
        /* <DEDUP_REMOVED lines=15> */
.L_x_5816:
[----:B------:R-:W-:Y:S02]  /*135e0*/  @P0 IMAD R6, R5, 0x2, R22 ;  /* 0x0000000205060824 */ /* 0x000fe400078e0216 */
[----:B------:R-:W-:Y:S02]  /*135f0*/  IMAD.MOV.U32 R13, RZ, RZ, R4 ;  /* 0x000000ffff0d7224 */ /* 0x000fe400078e0004 */
[----:B------:R-:W-:Y:S01]  /*13600*/  IMAD.MOV.U32 R12, RZ, RZ, 0x4 ;  /* 0x00000004ff0c7424 */ /* 0x000fe200078e00ff */
[----:B------:R-:W-:-:S07]  /*13610*/  MOV R3, R14 ;  /* 0x0000000e00037202 */ /* 0x000fce0000000f00 */
[----:B------:R-:W-:Y:S05]  /*13620*/  WARPSYNC.COLLECTIVE R15, `(.L_x_5817) ;  /* 0x000000000f087348 */ /* 0x000fea0003c00000 */
[----:B------:R0:W1:Y:S02]  /*13630*/  SHFL.IDX P6, R14, R13, R12, R11 ;  /* 0x0000000c0d0e7389 */ /* 0x00006400000c000b */
[----:B01----:R-:W-:Y:S01]  /*13640*/  ENDCOLLECTIVE ;  /* 0x000000000000791b */ /* 0x003fe20003800000 */
.L_x_5817:
        /* <DEDUP_REMOVED lines=15> */
.L_x_5818:
[----:B------:R-:W-:Y:S02]  /*13740*/  @P0 IMAD R6, R5, 0x2, R22 ;  /* 0x0000000205060824 */ /* 0x000fe400078e0216 */
[----:B------:R-:W-:Y:S02]  /*13750*/  IMAD.MOV.U32 R13, RZ, RZ, R4 ;  /* 0x000000ffff0d7224 */ /* 0x000fe400078e0004 */
[----:B------:R-:W-:Y:S02]  /*13760*/  IMAD.MOV.U32 R12, RZ, RZ, 0x5 ;  /* 0x00000005ff0c7424 */ /* 0x000fe400078e00ff */
[----:B------:R-:W-:-:S07]  /*13770*/  IMAD.MOV.U32 R3, RZ, RZ, R14 ;  /* 0x000000ffff037224 */ /* 0x000fce00078e000e */
[----:B------:R-:W-:Y:S05]  /*13780*/  WARPSYNC.COLLECTIVE R15, `(.L_x_5819) ;  /* 0x000000000f087348 */ /* 0x000fea0003c00000 */
[----:B------:R0:W1:Y:S02]  /*13790*/  SHFL.IDX P6, R14, R13, R12, R11 ;  /* 0x0000000c0d0e7389 */ /* 0x00006400000c000b */
[----:B01----:R-:W-:Y:S01]  /*137a0*/  ENDCOLLECTIVE ;  /* 0x000000000000791b */ /* 0x003fe20003800000 */
.L_x_5819:
        /* <DEDUP_REMOVED lines=10> */
.L_x_5820:
[----:B------:R-:W-:Y:S01]  /*13850*/  @!PT LDS RZ, [RZ] ;  /* 0x00000000fffff984 */ /* 0x000fe20000000800 */
[----:B------:R-:W-:Y:S01]  /*13860*/  @!PT LDS RZ, [RZ] ;  /* 0x00000000fffff984 */ /* 0x000fe20000000800 */
[----:B------:R-:W-:Y:S01]  /*13870*/  @!PT LDS RZ, [RZ] ;  /* 0x00000000fffff984 */ /* 0x000fe20000000800 */
[----:B------:R0:W-:Y:S01]  /*13880*/  @P0 LDGSTS.E.BYPASS.LTC128B.128 [R6+0x1e400], desc[UR36][R2.64], !P2 ;  /* 0x1e40000002060fae */ /* 0x0001e2000d101d64 */
[----:B------:R-:W-:Y:S01]  /*13890*/  IMAD.MOV.U32 R0, RZ, RZ, R14 ;  /* 0x000000ffff007224 */ /* 0x000fe200078e000e */
[----:B------:R-:W-:Y:S06]  /*138a0*/  BRA `(.L_x_5821) ;  /* 0xffffffb000987947 */ /* 0x000fec000383ffff */
.L_x_5742:
[----:B------:R0:W5:Y:S01]  /*138b0*/  LDL.LU R6, [R1+0x4] ;  /* 0x0000040001067983 */ /* 0x0001620000300800 */
[----:B------:R-:W-:Y:S01]  /*138c0*/  IMAD.MOV.U32 R13, RZ, RZ, R4 ;  /* 0x000000ffff0d7224 */ /* 0x000fe200078e0004 */
[----:B------:R-:W-:Y:S01]  /*138d0*/  LOP3.LUT R23, R23, 0xffffdfff, RZ, 0xc0, !PT ;  /* 0xffffdfff17177812 */ /* 0x000fe200078ec0ff */
[----:B------:R-:W-:Y:S02]  /*138e0*/  IMAD.MOV.U32 R12, RZ, RZ, RZ ;  /* 0x000000ffff0c7224 */ /* 0x000fe400078e00ff */
[----:B------:R-:W-:Y:S02]  /*138f0*/  IMAD.MOV.U32 R11, RZ, RZ, 0x181f ;  /* 0x0000181fff0b7424 */ /* 0x000fe400078e00ff */
[----:B------:R-:W-:Y:S02]  /*13900*/  IMAD.MOV.U32 R15, RZ, RZ, -0x1 ;  /* 0xffffffffff0f7424 */ /* 0x000fe400078e00ff */
[----:B0-----:R-:W-:-:S07]  /*13910*/  IMAD R17, R17, 0x80, R21 ;  /* 0x0000008011117824 */ /* 0x001fce00078e0215 */
[----:B-1---5:R-:W-:Y:S05]  /*13920*/  WARPSYNC.COLLECTIVE R15, `(.L_x_5822) ;  /* 0x000000000f087348 */ /* 0x022fea0003c00000 */
[----:B------:R0:W2:Y:S02]  /*13930*/  SHFL.IDX P6, R14, R13, R12, R11 ;  /* 0x0000000c0d0e7389 */ /* 0x0000a400000c000b */
[----:B012--5:R-:W-:Y:S01]  /*13940*/  ENDCOLLECTIVE ;  /* 0x000000000000791b */ /* 0x027fe20003800000 */
.L_x_5822:
[----:B------:R-:W-:Y:S02]  /*13950*/  IMAD.MOV.U32 R13, RZ, RZ, R0 ;  /* 0x000000ffff0d7224 */ /* 0x000fe400078e0000 */
[----:B------:R-:W-:-:S07]  /*13960*/  IMAD.MOV.U32 R3, RZ, RZ, R14 ;  /* 0x000000ffff037224 */ /* 0x000fce00078e000e */
[----:B------:R-:W-:Y:S05]  /*13970*/  WARPSYNC.COLLECTIVE R15, `(.L_x_5823) ;  /* 0x000000000f087348 */ /* 0x000fea0003c00000 */
[----:B------:R0:W1:Y:S02]  /*13980*/  SHFL.IDX P6, R14, R13, R12, R11 ;  /* 0x0000000c0d0e7389 */ /* 0x00006400000c000b */
[----:B01----:R-:W-:Y:S01]  /*13990*/  ENDCOLLECTIVE ;  /* 0x000000000000791b */ /* 0x003fe20003800000 */
.L_x_5823:
[----:B------:R-:W-:Y:S01]  /*139a0*/  MOV R13, R4 ;  /* 0x00000004000d7202 */ /* 0x000fe20000000f00 */
[----:B------:R-:W-:Y:S02]  /*139b0*/  IMAD.MOV.U32 R12, RZ, RZ, 0x1 ;  /* 0x00000001ff0c7424 */ /* 0x000fe400078e00ff */
[----:B------:R-:W-:-:S07]  /*139c0*/  IMAD.MOV.U32 R9, RZ, RZ, R14 ;  /* 0x000000ffff097224 */ /* 0x000fce00078e000e */
[----:B------:R-:W-:Y:S05]  /*139d0*/  WARPSYNC.COLLECTIVE R15, `(.L_x_5824) ;  /* 0x000000000f087348 */ /* 0x000fea0003c00000 */
[----:B------:R0:W1:Y:S02]  /*139e0*/  SHFL.IDX P6, R14, R13, R12, R11 ;  /* 0x0000000c0d0e7389 */ /* 0x00006400000c000b */
[----:B01----:R-:W-:Y:S01]  /*139f0*/  ENDCOLLECTIVE ;  /* 0x000000000000791b */ /* 0x003fe20003800000 */
.L_x_5824:
[----:B------:R-:W-:Y:S02]  /*13a00*/  IMAD.MOV.U32 R13, RZ, RZ, R0 ;  /* 0x000000ffff0d7224 */ /* 0x000fe400078e0000 */
        /* <DEDUP_REMOVED lines=17> */
.L_x_5825:
        /* <DEDUP_REMOVED lines=8> */
.L_x_5826:
        /* <DEDUP_REMOVED lines=15> */
.L_x_5827:
[----:B------:R-:W-:Y:S01]  /*13c90*/  @P2 LOP3.LUT R23, R23, 0x800, RZ, 0xfc, !PT ;  /* 0x0000080017172812 */ /* 0x000fe200078efcff */
[----:B------:R-:W-:-:S03]  /*13ca0*/  IMAD.MOV.U32 R13, RZ, RZ, R4 ;  /* 0x000000ffff0d7224 */ /* 0x000fc600078e0004 */
[----:B------:R-:W-:Y:S01]  /*13cb0*/  LOP3.LUT R23, R23, 0xfffffdff, RZ, 0xc0, !PT ;  /* 0xfffffdff17177812 */ /* 0x000fe200078ec0ff */
[----:B------:R-:W-:Y:S01]  /*13cc0*/  IMAD.MOV.U32 R12, RZ, RZ, 0x3 ;  /* 0x00000003ff0c7424 */ /* 0x000fe200078e00ff */
[----:B------:R-:W-:-:S07]  /*13cd0*/  MOV R10, R14 ;  /* 0x0000000e000a7202 */ /* 0x000fce0000000f00 */
[----:B------:R-:W-:Y:S05]  /*13ce0*/  WARPSYNC.COLLECTIVE R15, `(.L_x_5828) ;  /* 0x000000000f087348 */ /* 0x000fea0003c00000 */
[----:B------:R0:W1:Y:S02]  /*13cf0*/  SHFL.IDX P6, R14, R13, R12, R11 ;  /* 0x0000000c0d0e7389 */ /* 0x00006400000c000b */
[----:B01----:R-:W-:Y:S01]  /*13d00*/  ENDCOLLECTIVE ;  /* 0x000000000000791b */ /* 0x003fe20003800000 */
.L_x_5828:
        /* <DEDUP_REMOVED lines=15> */
.L_x_5829:
        /* <DEDUP_REMOVED lines=17> */
.L_x_5830:
[----:B------:R-:W-:-:S04]  /*13f10*/  IADD3 R2, R17, 0x40, RZ ;  /* 0x0000004011027810 */ /* 0x000fc80007ffe0ff */
[----:B------:R-:W-:Y:S01]  /*13f20*/  ISETP.GE.AND P2, PT, R2, R5, PT ;  /* 0x000000050200720c */ /* 0x000fe20003f46270 */
[----:B------:R-:W-:Y:S02]  /*13f30*/  IMAD.MOV.U32 R13, RZ, RZ, R0 ;  /* 0x000000ffff0d7224 */ /* 0x000fe400078e0000 */
[----:B------:R-:W-:-:S10]  /*13f40*/  IMAD.MOV.U32 R2, RZ, RZ, R14 ;  /* 0x000000ffff027224 */ /* 0x000fd400078e000e */
[----:B------:R-:W-:-:S07]  /*13f50*/  @P2 LOP3.LUT R23, R23, 0x100, RZ, 0xfc, !PT ;  /* 0x0000010017172812 */ /* 0x000fce00078efcff */
[----:B------:R-:W-:Y:S05]  /*13f60*/  WARPSYNC.COLLECTIVE R15, `(.L_x_5831) ;  /* 0x000000000f087348 */ /* 0x000fea0003c00000 */
[----:B------:R0:W1:Y:S02]  /*13f70*/  SHFL.IDX P6, R14, R13, R12, R11 ;  /* 0x0000000c0d0e7389 */ /* 0x00006400000c000b */
[----:B01----:R-:W-:Y:S01]  /*13f80*/  ENDCOLLECTIVE ;  /* 0x000000000000791b */ /* 0x003fe20003800000 */
.L_x_5831:
[----:B------:R-:W-:Y:S01]  /*13f90*/  LOP3.LUT R23, R23, 0xffffff7f, RZ, 0xc0, !PT ;  /* 0xffffff7f17177812 */ /* 0x000fe200078ec0ff */
[----:B------:R-:W-:Y:S02]  /*13fa0*/  IMAD.MOV.U32 R13, RZ, RZ, R4 ;  /* 0x000000ffff0d7224 */ /* 0x000fe400078e0004 */
[----:B------:R-:W-:Y:S02]  /*13fb0*/  IMAD.MOV.U32 R12, RZ, RZ, 0x5 ;  /* 0x00000005ff0c7424 */ /* 0x000fe400078e00ff */
[----:B------:R-:W-:-:S05]  /*13fc0*/  IMAD.MOV.U32 R11, RZ, RZ, R14 ;  /* 0x000000ffff0b7224 */ /* 0x000fca00078e000e */
[----:B------:R-:W-:-:S05]  /*13fd0*/  @!P2 LEA R14, P1, R20, R11, 0x1 ;  /* 0x0000000b140ea211 */ /* 0x000fca00078208ff */
[----:B------:R-:W-:Y:S02]  /*13fe0*/  @!P2 IMAD.X R11, RZ, RZ, R2, P1 ;  /* 0x000000ffff0ba224 */ /* 0x000fe400008e0602 */
[----:B------:R-:W-:Y:S02]  /*13ff0*/  @!P2 IMAD.MOV.U32 R2, RZ, RZ, R14 ;  /* 0x000000ffff02a224 */ /* 0x000fe400078e000e */
[----:B------:R-:W-:Y:S01]  /*14000*/  @!P2 IMAD.MOV.U32 R3, RZ, RZ, R11 ;  /* 0x000000ffff03a224 */ /* 0x000fe200078e000b */
[----:B------:R-:W-:-:S04]  /*14010*/  MOV R11, 0x181f ;  /* 0x0000181f000b7802 */ /* 0x000fc80000000f00 */
[----:B------:R-:W-:Y:S01]  /*14020*/  @!PT LDS RZ, [RZ] ;  /* 0x00000000fffff984 */ /* 0x000fe20000000800 */
[----:B------:R-:W-:Y:S01]  /*14030*/  @!PT LDS RZ, [RZ] ;  /* 0x00000000fffff984 */ /* 0x000fe20000000800 */
[----:B------:R-:W-:Y:S01]  /*14040*/  @!PT LDS RZ, [RZ] ;  /* 0x00000000fffff984 */ /* 0x000fe20000000800 */
[----:B------:R0:W-:Y:S03]  /*14050*/  @!P2 LDGSTS.E.BYPASS.LTC128B.128 [R26+0x1a400], desc[UR36][R2.64], !P0 ;  /* 0x1a400000021aafae */ /* 0x0001e6000c101d64 */
[----:B0-----:R-:W-:Y:S05]  /*14060*/  WARPSYNC.COLLECTIVE R15, `(.L_x_5832) ;  /* 0x000000000f087348 */ /* 0x001fea0003c00000 */
[----:B------:R1:W2:Y:S02]  /*14070*/  SHFL.IDX P6, R14, R13, R12, R11 ;  /* 0x0000000c0d0e7389 */ /* 0x0002a400000c000b */
[----:B012---:R-:W-:Y:S01]  /*14080*/  ENDCOLLECTIVE ;  /* 0x000000000000791b */ /* 0x007fe20003800000 */
.L_x_5832:
[----:B------:R-:W-:-:S05]  /*14090*/  VIADD R2, R17, 0x50 ;  /* 0x0000005011027836 */ /* 0x000fca0000000000 */
[----:B------:R-:W-:Y:S01]  /*140a0*/  ISETP.GE.AND P2, PT, R2, R5, PT ;  /* 0x000000050200720c */ /* 0x000fe20003f46270 */
[----:B------:R-:W-:Y:S02]  /*140b0*/  IMAD.MOV.U32 R13, RZ, RZ, R0 ;  /* 0x000000ffff0d7224 */ /* 0x000fe400078e0000 */
[----:B------:R-:W-:-:S10]  /*140c0*/  IMAD.MOV.U32 R7, RZ, RZ, R14 ;  /* 0x000000ffff077224 */ /* 0x000fd400078e000e */
[----:B------:R-:W-:Y:S05]  /*140d0*/  WARPSYNC.COLLECTIVE R15, `(.L_x_5833) ;  /* 0x000000000f087348 */ /* 0x000fea0003c00000 */
[----:B------:R0:W1:Y:S02]  /*140e0*/  SHFL.IDX P6, R14, R13, R12, R11 ;  /* 0x0000000c0d0e7389 */ /* 0x00006400000c000b */
[----:B01----:R-:W-:Y:S01]  /*140f0*/  ENDCOLLECTIVE ;  /* 0x000000000000791b */ /* 0x003fe20003800000 */
.L_x_5833:
        /* <DEDUP_REMOVED lines=8> */
.L_x_5834:
        /* <DEDUP_REMOVED lines=10> */
[----:B------:R-:W-:Y:S01]  /*14220*/  ISETP.GE.AND P2, PT, R8, R5, PT ;  /* 0x000000050800720c */ /* 0x000fe20003f46270 */
[----:B0-----:R-:W-:-:S12]  /*14230*/  IMAD.MOV.U32 R2, RZ, RZ, R14 ;  /* 0x000000ffff027224 */ /* 0x001fd800078e000e */
[----:B------:R-:W-:Y:S05]  /*14240*/  WARPSYNC.COLLECTIVE R15, `(.L_x_5835) ;  /* 0x000000000f087348 */ /* 0x000fea0003c00000 */
[----:B------:R0:W1:Y:S02]  /*14250*/  SHFL.IDX P6, R14, R13, R12, R11 ;  /* 0x0000000c0d0e7389 */ /* 0x00006400000c000b */
[----:B01----:R-:W-:Y:S01]  /*14260*/  ENDCOLLECTIVE ;  /* 0x000000000000791b */ /* 0x003fe20003800000 */
.L_x_5835:
[----:B------:R-:W-:Y:S01]  /*14270*/  @P2 LOP3.LUT R23, R23, 0x40, RZ, 0xfc, !PT ;  /* 0x0000004017172812 */ /* 0x000fe200078efcff */
[----:B------:R-:W-:Y:S02]  /*14280*/  IMAD.MOV.U32 R13, RZ, RZ, R4 ;  /* 0x000000ffff0d7224 */ /* 0x000fe400078e0004 */
[----:B------:R-:W-:Y:S02]  /*14290*/  IMAD.MOV.U32 R12, RZ, RZ, 0x7 ;  /* 0x00000007ff0c7424 */ /* 0x000fe400078e00ff */
[----:B------:R-:W-:-:S07]  /*142a0*/  IMAD.MOV.U32 R6, RZ, RZ, R14 ;  /* 0x000000ffff067224 */ /* 0x000fce00078e000e */
[----:B------:R-:W-:Y:S05]  /*142b0*/  WARPSYNC.COLLECTIVE R15, `(.L_x_5836) ;  /* 0x000000000f087348 */ /* 0x000fea0003c00000 */
[----:B------:R0:W1:Y:S02]  /*142c0*/  SHFL.IDX P6, R14, R13, R12, R11 ;  /* 0x0000000c0d0e7389 */ /* 0x00006400000c000b */
[----:B01----:R-:W-:Y:S01]  /*142d0*/  ENDCOLLECTIVE ;  /* 0x000000000000791b */ /* 0x003fe20003800000 */
.L_x_5836:
[----:B------:R-:W-:-:S04]  /*142e0*/  @!P2 LEA R6, P1, R20, R6, 0x1 ;  /* 0x000000061406a211 */ /* 0x000fc800078208ff */
[----:B------:R-:W-:Y:S01]  /*142f0*/  @!P2 IADD3.X R9, RZ, R2, RZ, P1, !PT ;  /* 0x00000002ff09a210 */ /* 0x000fe20000ffe4ff */
[----:B------:R-:W-:-:S04]  /*14300*/  @!P2 IMAD.MOV.U32 R2, RZ, RZ, R6 ;  /* 0x000000ffff02a224 */ /* 0x000fc800078e0006 */
        /* <DEDUP_REMOVED lines=10> */
.L_x_5837:
[----:B------:R-:W-:Y:S01]  /*143b0*/  IMAD.MOV.U32 R0, RZ, RZ, R14 ;  /* 0x000000ffff007224 */ /* 0x000fe200078e000e */
[----:B------:R-:W-:Y:S06]  /*143c0*/  BRA `(.L_x_5838) ;  /* 0xffffffb000cc7947 */ /* 0x000fec000383ffff */
.L_x_5746:
        /* <DEDUP_REMOVED lines=8> */
.L_x_5840:
[----:B------:R-:W-:Y:S05]  /*14450*/  BSYNC B0 ;  /* 0x0000000000007941 */ /* 0x000fea0003800000 */
.L_x_5839:
[----:B------:R-:W-:Y:S01]  /*14460*/  MOV R13, R0 ;  /* 0x00000000000d7202 */ /* 0x000fe20000000f00 */
[----:B------:R-:W-:Y:S01]  /*14470*/  IMAD.MOV.U32 R12, RZ, RZ, RZ ;  /* 0x000000ffff0c7224 */ /* 0x000fe200078e00ff */
[----:B------:R-:W-:Y:S01]  /*14480*/  LOP3.LUT P5, RZ, R23, 0x2000, RZ, 0xc0, !PT ;  /* 0x0000200017ff7812 */ /* 0x000fe200078ac0ff */
[----:B------:R-:W-:Y:S02]  /*14490*/  IMAD.MOV.U32 R11, RZ, RZ, 0x181f ;  /* 0x0000181fff0b7424 */ /* 0x000fe400078e00ff */
[----:B------:R-:W-:Y:S02]  /*144a0*/  IMAD.MOV.U32 R15, RZ, RZ, -0x1 ;  /* 0xffffffffff0f7424 */ /* 0x000fe400078e00ff */
[----:B------:R-:W-:-:S08]  /*144b0*/  IMAD.MOV.U32 R2, RZ, RZ, R14 ;  /* 0x000000ffff027224 */ /* 0x000fd000078e000e */
[----:B------:R-:W-:Y:S05]  /*144c0*/  WARPSYNC.COLLECTIVE R15, `(.L_x_5841) ;  /* 0x000000000f087348 */ /* 0x000fea0003c00000 */
[----:B------:R0:W1:Y:S02]  /*144d0*/  SHFL.IDX P6, R14, R13, R12, R11 ;  /* 0x0000000c0d0e7389 */ /* 0x00006400000c000b */
[----:B01----:R-:W-:Y:S01]  /*144e0*/  ENDCOLLECTIVE ;  /* 0x000000000000791b */ /* 0x003fe20003800000 */
.L_x_5841:
[----:B------:R-:W-:Y:S02]  /*144f0*/  IMAD.MOV.U32 R13, RZ, RZ, R4 ;  /* 0x000000ffff0d7224 */ /* 0x000fe400078e0004 */
[----:B------:R-:W-:Y:S01]  /*14500*/  IMAD.MOV.U32 R12, RZ, RZ, 0x1 ;  /* 0x00000001ff0c7424 */ /* 0x000fe200078e00ff */
[----:B------:R-:W-:-:S13]  /*14510*/  @!P5 LEA R5, P0, R8, R14, 0x1 ;  /* 0x0000000e0805d211 */ /* 0x000fda00078008ff */
[----:B------:R-:W-:Y:S05]  /*14520*/  WARPSYNC.COLLECTIVE R15, `(.L_x_5842) ;  /* 0x000000000f087348 */ /* 0x000fea0003c00000 */
[----:B------:R0:W1:Y:S02]  /*14530*/  SHFL.IDX P6, R14, R13, R12, R11 ;  /* 0x0000000c0d0e7389 */ /* 0x00006400000c000b */
[----:B01----:R-:W-:Y:S01]  /*14540*/  ENDCOLLECTIVE ;  /* 0x000000000000791b */ /* 0x003fe20003800000 */
.L_x_5842:
[----:B------:R-:W-:Y:S02]  /*14550*/  @!P5 IMAD.X R3, RZ, RZ, R2, P0 ;  /* 0x000000ffff03d224 */ /* 0x000fe400000e0602 */
        /* <DEDUP_REMOVED lines=14> */
.L_x_5843:
[----:B------:R-:W-:Y:S01]  /*14640*/  MOV R13, R4 ;  /* 0x00000004000d7202 */ /* 0x000fe20000000f00 */
        /* <DEDUP_REMOVED lines=16> */
.L_x_5844:
[----:B------:R-:W-:Y:S02]  /*14750*/  IMAD.MOV.U32 R13, RZ, RZ, R0 ;  /* 0x000000ffff0d7224 */ /* 0x000fe400078e0000 */
[----:B------:R-:W-:-:S07]  /*14760*/  IMAD.MOV.U32 R5, RZ, RZ, R14 ;  /* 0x000000ffff057224 */ /* 0x000fce00078e000e */
[----:B------:R-:W-:Y:S05]  /*14770*/  WARPSYNC.COLLECTIVE R15, `(.L_x_5845) ;  /* 0x000000000f087348 */ /* 0x000fea0003c00000 */
[----:B------:R0:W1:Y:S02]  /*14780*/  SHFL.IDX P6, R14, R13, R12, R11 ;  /* 0x0000000c0d0e7389 */ /* 0x00006400000c000b */
[----:B01----:R-:W-:Y:S01]  /*14790*/  ENDCOLLECTIVE ;  /* 0x000000000000791b */ /* 0x003fe20003800000 */
.L_x_5845:
[----:B------:R-:W-:Y:S02]  /*147a0*/  IMAD.MOV.U32 R13, RZ, RZ, R4 ;  /* 0x000000ffff0d7224 */ /* 0x000fe400078e0004 */
[----:B------:R-:W-:Y:S01]  /*147b0*/  IMAD.MOV.U32 R12, RZ, RZ, 0x3 ;  /* 0x00000003ff0c7424 */ /* 0x000fe200078e00ff */
[----:B------:R-:W-:-:S13]  /*147c0*/  @!P5 LEA R6, P0, R8, R14, 0x1 ;  /* 0x0000000e0806d211 */ /* 0x000fda00078008ff */
[----:B------:R-:W-:Y:S05]  /*147d0*/  WARPSYNC.COLLECTIVE R15, `(.L_x_5846) ;  /* 0x000000000f087348 */ /* 0x000fea0003c00000 */
[----:B------:R0:W1:Y:S02]  /*147e0*/  SHFL.IDX P6, R14, R13, R12, R11 ;  /* 0x0000000c0d0e7389 */ /* 0x00006400000c000b */
[----:B01----:R-:W-:Y:S01]  /*147f0*/  ENDCOLLECTIVE ;  /* 0x000000000000791b */ /* 0x003fe20003800000 */
.L_x_5846:
[----:B------:R-:W-:Y:S02]  /*14800*/  @!P5 IMAD.X R7, RZ, RZ, R5, P0 ;  /* 0x000000ffff07d224 */ /* 0x000fe400000e0605 */
[----:B------:R-:W-:Y:S02]  /*14810*/  @!P5 IMAD.MOV.U32 R2, RZ, RZ, R6 ;  /* 0x000000ffff02d224 */ /* 0x000fe400078e0006 */
[----:B------:R-:W-:-:S05]  /*14820*/  @!P5 IMAD.MOV.U32 R3, RZ, RZ, R7 ;  /* 0x000000ffff03d224 */ /* 0x000fca00078e0007 */
        /* <DEDUP_REMOVED lines=13> */
.L_x_5847:
[----:B------:R-:W-:Y:S02]  /*14900*/  IMAD.MOV.U32 R13, RZ, RZ, R4 ;  /* 0x000000ffff0d7224 */ /* 0x000fe400078e0004 */
[----:B------:R-:W-:Y:S01]  /*14910*/  IMAD.MOV.U32 R12, RZ, RZ, 0x4 ;  /* 0x00000004ff0c7424 */ /* 0x000fe200078e00ff */
[----:B------:R-:W-:-:S13]  /*14920*/  LOP3.LUT P6, RZ, R23, 0x200, RZ, 0xc0, !PT ;  /* 0x0000020017ff7812 */ /* 0x000fda00078cc0ff */
[----:B------:R-:W-:-:S05]  /*14930*/  @!P6 LEA R6, P0, R8, R14, 0x1 ;  /* 0x0000000e0806e211 */ /* 0x000fca00078008ff */
[----:B------:R-:W-:Y:S02]  /*14940*/  @!P6 IMAD.X R7, RZ, RZ, R5, P0 ;  /* 0x000000ffff07e224 */ /* 0x000fe400000e0605 */
[----:B------:R-:W-:-:S03]  /*14950*/  @!P6 IMAD.MOV.U32 R2, RZ, RZ, R6 ;  /* 0x000000ffff02e224 */ /* 0x000fc600078e0006 */
[----:B------:R-:W-:-:S05]  /*14960*/  @!P6 MOV R3, R7 ;  /* 0x000000070003e202 */ /* 0x000fca0000000f00 */
        /* <DEDUP_REMOVED lines=10> */
.L_x_5848:
[----:B------:R-:W-:Y:S02]  /*14a10*/  IMAD.MOV.U32 R13, RZ, RZ, R0 ;  /* 0x000000ffff0d7224 */ /* 0x000fe400078e0000 */
[----:B------:R-:W-:-:S07]  /*14a20*/  IMAD.MOV.U32 R5, RZ, RZ, R14 ;  /* 0x000000ffff057224 */ /* 0x000fce00078e000e */
[----:B------:R-:W-:Y:S05]  /*14a30*/  WARPSYNC.COLLECTIVE R15, `(.L_x_5849) ;  /* 0x000000000f087348 */ /* 0x000fea0003c00000 */
[----:B------:R0:W1:Y:S02]  /*14a40*/  SHFL.IDX P6, R14, R13, R12, R11 ;  /* 0x0000000c0d0e7389 */ /* 0x00006400000c000b */
[----:B01----:R-:W-:Y:S01]  /*14a50*/  ENDCOLLECTIVE ;  /* 0x000000000000791b */ /* 0x003fe20003800000 */
.L_x_5849:
[----:B------:R-:W-:Y:S02]  /*14a60*/  IMAD.MOV.U32 R13, RZ, RZ, R4 ;  /* 0x000000ffff0d7224 */ /* 0x000fe400078e0004 */
[----:B------:R-:W-:Y:S01]  /*14a70*/  IMAD.MOV.U32 R12, RZ, RZ, 0x5 ;  /* 0x00000005ff0c7424 */ /* 0x000fe200078e00ff */
[----:B------:R-:W-:-:S13]  /*14a80*/  @!P5 LEA R6, P0, R8, R14, 0x1 ;  /* 0x0000000e0806d211 */ /* 0x000fda00078008ff */
[----:B------:R-:W-:Y:S05]  /*14a90*/  WARPSYNC.COLLECTIVE R15, `(.L_x_5850) ;  /* 0x000000000f087348 */ /* 0x000fea0003c00000 */
[----:B------:R0:W1:Y:S02]  /*14aa0*/  SHFL.IDX P6, R14, R13, R12, R11 ;  /* 0x0000000c0d0e7389 */ /* 0x00006400000c000b */
[----:B01----:R-:W-:Y:S01]  /*14ab0*/  ENDCOLLECTIVE ;  /* 0x000000000000791b */ /* 0x003fe20003800000 */
.L_x_5850:
        /* <DEDUP_REMOVED lines=16> */
.L_x_5851:
[----:B------:R-:W-:Y:S02]  /*14bc0*/  IMAD.MOV.U32 R13, RZ, RZ, R4 ;  /* 0x000000ffff0d7224 */ /* 0x000fe400078e0004 */
[----:B------:R-:W-:Y:S01]  /*14bd0*/  IMAD.MOV.U32 R12, RZ, RZ, 0x6 ;  /* 0x00000006ff0c7424 */ /* 0x000fe200078e00ff */
[----:B------:R-:W-:-:S13]  /*14be0*/  LOP3.LUT P6, RZ, R23, 0x80, RZ, 0xc0, !PT ;  /* 0x0000008017ff7812 */ /* 0x000fda00078cc0ff */
[----:B------:R-:W-:-:S04]  /*14bf0*/  @!P6 LEA R6, P0, R8, R14, 0x1 ;  /* 0x0000000e0806e211 */ /* 0x000fc800078008ff */
[----:B------:R-:W-:Y:S01]  /*14c00*/  @!P6 MOV R2, R6 ;  /* 0x000000060002e202 */ /* 0x000fe20000000f00 */
[----:B------:R-:W-:-:S04]  /*14c10*/  @!P6 IMAD.X R7, RZ, RZ, R5, P0 ;  /* 0x000000ffff07e224 */ /* 0x000fc800000e0605 */
        /* <DEDUP_REMOVED lines=11> */
.L_x_5852:
[----:B------:R-:W-:Y:S02]  /*14cd0*/  IMAD.MOV.U32 R13, RZ, RZ, R0 ;  /* 0x000000ffff0d7224 */ /* 0x000fe400078e0000 */
[----:B------:R-:W-:-:S07]  /*14ce0*/  IMAD.MOV.U32 R5, RZ, RZ, R14 ;  /* 0x000000ffff057224 */ /* 0x000fce00078e000e */
[----:B------:R-:W-:Y:S05]  /*14cf0*/  WARPSYNC.COLLECTIVE R15, `(.L_x_5853) ;  /* 0x000000000f087348 */ /* 0x000fea0003c00000 */
[----:B------:R0:W1:Y:S02]  /*14d00*/  SHFL.IDX P6, R14, R13, R12, R11 ;  /* 0x0000000c0d0e7389 */ /* 0x00006400000c000b */
[----:B01----:R-:W-:Y:S01]  /*14d10*/  ENDCOLLECTIVE ;  /* 0x000000000000791b */ /* 0x003fe20003800000 */
.L_x_5853:
[----:B------:R-:W-:Y:S02]  /*14d20*/  IMAD.MOV.U32 R13, RZ, RZ, R4 ;  /* 0x000000ffff0d7224 */ /* 0x000fe400078e0004 */
[----:B------:R-:W-:Y:S01]  /*14d30*/  IMAD.MOV.U32 R12, RZ, RZ, 0x7 ;  /* 0x00000007ff0c7424 */ /* 0x000fe200078e00ff */
[----:B------:R-:W-:-:S13]  /*14d40*/  @!P5 LEA R6, P0, R8, R14, 0x1 ;  /* 0x0000000e0806d211 */ /* 0x000fda00078008ff */
[----:B------:R-:W-:Y:S05]  /*14d50*/  WARPSYNC.COLLECTIVE R15, `(.L_x_5854) ;  /* 0x000000000f087348 */ /* 0x000fea0003c00000 */
[----:B------:R0:W1:Y:S02]  /*14d60*/  SHFL.IDX P6, R14, R13, R12, R11 ;  /* 0x0000000c0d0e7389 */ /* 0x00006400000c000b */
[----:B01----:R-:W-:Y:S01]  /*14d70*/  ENDCOLLECTIVE ;  /* 0x000000000000791b */ /* 0x003fe20003800000 */
.L_x_5854:
        /* <DEDUP_REMOVED lines=15> */
.L_x_5855:
[----:B------:R-:W-:Y:S05]  /*14e70*/  BRA `(.L_x_5856) ;  /* 0xffffffb400087947 */ /* 0x000fea000383ffff */
.L_x_5751:
[----:B0-----:R0:W2:Y:S02]  /*14e80*/  SYNCS.PHASECHK.TRANS64.TRYWAIT P0, [R22+URZ+0x32420], R3 ;  /* 0x03242003160075a7 */ /* 0x0010a4000800017f */
[----:B--2---:R-:W-:Y:S05]  /*14e90*/  @!P0 NANOSLEEP.SYNCS 0x989680 ;  /* 0x009896800000895d */ /* 0x004fea0003900000 */
[----:B------:R-:W2:Y:S02]  /*14ea0*/  @!P0 SYNCS.PHASECHK.TRANS64 P0, [R22+URZ+0x32420], R3 ;  /* 0x03242003160085a7 */ /* 0x000ea4000800007f */
[----:B--2---:R-:W-:Y:S05]  /*14eb0*/  @!P0 BRA `(.L_x_5751) ;  /* 0xfffffffc00f08947 */ /* 0x004fea000383ffff */
[----:B------:R-:W-:Y:S05]  /*14ec0*/  BRA `(.L_x_5857) ;  /* 0xffffffb400787947 */ /* 0x000fea000383ffff */
.L_x_5754:
[----:B--2---:R2:W3:Y:S02]  /*14ed0*/  SYNCS.PHASECHK.TRANS64.TRYWAIT P0, [R25+URZ+0x32460], R0 ;  /* 0x03246000190075a7 */ /* 0x0044e4000800017f */
[----:B---3--:R-:W-:Y:S05]  /*14ee0*/  @!P0 NANOSLEEP.SYNCS 0x989680 ;  /* 0x009896800000895d */ /* 0x008fea0003900000 */
[----:B------:R-:W3:Y:S02]  /*14ef0*/  @!P0 SYNCS.PHASECHK.TRANS64 P0, [R25+URZ+0x32460], R0 ;  /* 0x03246000190085a7 */ /* 0x000ee4000800007f */
[----:B---3--:R-:W-:Y:S05]  /*14f00*/  @!P0 BRA `(.L_x_5754) ;  /* 0xfffffffc00f08947 */ /* 0x008fea000383ffff */
[----:B------:R-:W-:Y:S05]  /*14f10*/  BRA `(.L_x_5858) ;  /* 0xffffffb400847947 */ /* 0x000fea000383ffff */
.L_x_5755:
[----:B------:R-:W-:Y:S01]  /*14f20*/  BSSY B0, `(.L_x_5859) ;  /* 0x0000008000007945 */ /* 0x000fe20003800000 */
[----:B------:R-:W-:Y:S01]  /*14f30*/  MOV R13, R6 ;  /* 0x00000006000d7202 */ /* 0x000fe20000000f00 */
[----:B------:R-:W-:Y:S02]  /*14f40*/  IMAD.MOV.U32 R12, RZ, RZ, RZ ;  /* 0x000000ffff0c7224 */ /* 0x000fe400078e00ff */
[----:B------:R-:W-:Y:S02]  /*14f50*/  IMAD.MOV.U32 R11, RZ, RZ, 0x181f ;  /* 0x0000181fff0b7424 */ /* 0x000fe400078e00ff */
[----:B------:R-:W-:-:S07]  /*14f60*/  IMAD.MOV.U32 R15, RZ, RZ, -0x1 ;  /* 0xffffffffff0f7424 */ /* 0x000fce00078e00ff */
[----:B-1----:R-:W-:Y:S05]  /*14f70*/  WARPSYNC.COLLECTIVE R15, `(.L_x_5860) ;  /* 0x000000000f087348 */ /* 0x002fea0003c00000 */
[----:B------:R0:W2:Y:S02]  /*14f80*/  SHFL.IDX P6, R14, R13, R12, R11 ;  /* 0x0000000c0d0e7389 */ /* 0x0000a400000c000b */
[----:B012---:R-:W-:Y:S01]  /*14f90*/  ENDCOLLECTIVE ;  /* 0x000000000000791b */ /* 0x007fe20003800000 */
.L_x_5860:
[----:B------:R-:W-:Y:S05]  /*14fa0*/  BSYNC B0 ;  /* 0x0000000000007941 */ /* 0x000fea0003800000 */
.L_x_5859:
        /* <DEDUP_REMOVED lines=13> */
.L_x_5861:
[----:B------:R-:W-:Y:S01]  /*15080*/  MOV R13, R6 ;  /* 0x00000006000d7202 */ /* 0x000fe20000000f00 */
        /* <DEDUP_REMOVED lines=8> */
.L_x_5862:
        /* <DEDUP_REMOVED lines=17> */
.L_x_5863:
[----:B------:R-:W-:Y:S02]  /*15220*/  IMAD.MOV.U32 R13, RZ, RZ, R6 ;  /* 0x000000ffff0d7224 */ /* 0x000fe400078e0006 */
[----:B------:R-:W-:Y:S01]  /*15230*/  IMAD.MOV.U32 R12, RZ, RZ, 0x2 ;  /* 0x00000002ff0c7424 */ /* 0x000fe200078e00ff */
[----:B------:R-:W-:-:S13]  /*15240*/  IADD3 R2, P3, R14, R0, RZ ;  /* 0x000000000e027210 */ /* 0x000fda0007f7e0ff */
[----:B------:R-:W-:Y:S05]  /*15250*/  WARPSYNC.COLLECTIVE R15, `(.L_x_5864) ;  /* 0x000000000f087348 */ /* 0x000fea0003c00000 */
[----:B------:R0:W1:Y:S02]  /*15260*/  SHFL.IDX P6, R14, R13, R12, R11 ;  /* 0x0000000c0d0e7389 */ /* 0x00006400000c000b */
[----:B01----:R-:W-:Y:S01]  /*15270*/  ENDCOLLECTIVE ;  /* 0x000000000000791b */ /* 0x003fe20003800000 */
.L_x_5864:
        /* <DEDUP_REMOVED lines=17> */
.L_x_5865:
[----:B------:R-:W-:Y:S02]  /*15390*/  IMAD.MOV.U32 R13, RZ, RZ, R6 ;  /* 0x000000ffff0d7224 */ /* 0x000fe400078e0006 */
[----:B------:R-:W-:Y:S01]  /*153a0*/  IMAD.MOV.U32 R12, RZ, RZ, 0x3 ;  /* 0x00000003ff0c7424 */ /* 0x000fe200078e00ff */
[----:B------:R-:W-:-:S13]  /*153b0*/  IADD3 R2, P3, R14, R0, RZ ;  /* 0x000000000e027210 */ /* 0x000fda0007f7e0ff */
[----:B------:R-:W-:Y:S05]  /*153c0*/  WARPSYNC.COLLECTIVE R15, `(.L_x_5866) ;  /* 0x000000000f087348 */ /* 0x000fea0003c00000 */
[----:B------:R0:W1:Y:S02]  /*153d0*/  SHFL.IDX P6, R14, R13, R12, R11 ;  /* 0x0000000c0d0e7389 */ /* 0x00006400000c000b */
[----:B01----:R-:W-:Y:S01]  /*153e0*/  ENDCOLLECTIVE ;  /* 0x000000000000791b */ /* 0x003fe20003800000 */
.L_x_5866:
        /* <DEDUP_REMOVED lines=17> */
.L_x_5867:
[----:B------:R-:W-:Y:S02]  /*15500*/  IMAD.MOV.U32 R13, RZ, RZ, R6 ;  /* 0x000000ffff0d7224 */ /* 0x000fe400078e0006 */
[----:B------:R-:W-:Y:S01]  /*15510*/  IMAD.MOV.U32 R12, RZ, RZ, 0x4 ;  /* 0x00000004ff0c7424 */ /* 0x000fe200078e00ff */
[----:B------:R-:W-:-:S13]  /*15520*/  IADD3 R2, P3, R14, R0, RZ ;  /* 0x000000000e027210 */ /* 0x000fda0007f7e0ff */
[----:B------:R-:W-:Y:S05]  /*15530*/  WARPSYNC.COLLECTIVE R15, `(.L_x_5868) ;  /* 0x000000000f087348 */ /* 0x000fea0003c00000 */
[----:B------:R0:W1:Y:S02]  /*15540*/  SHFL.IDX P6, R14, R13, R12, R11 ;  /* 0x0000000c0d0e7389 */ /* 0x00006400000c000b */
[----:B01----:R-:W-:Y:S01]  /*15550*/  ENDCOLLECTIVE ;  /* 0x000000000000791b */ /* 0x003fe20003800000 */
.L_x_5868:
        /* <DEDUP_REMOVED lines=17> */
.L_x_5869:
[----:B------:R-:W-:Y:S02]  /*15670*/  IMAD.MOV.U32 R13, RZ, RZ, R6 ;  /* 0x000000ffff0d7224 */ /* 0x000fe400078e0006 */
[----:B------:R-:W-:Y:S01]  /*15680*/  IMAD.MOV.U32 R12, RZ, RZ, 0x5 ;  /* 0x00000005ff0c7424 */ /* 0x000fe200078e00ff */
[----:B------:R-:W-:-:S13]  /*15690*/  IADD3 R2, P3, R14, R0, RZ ;  /* 0x000000000e027210 */ /* 0x000fda0007f7e0ff */
[----:B------:R-:W-:Y:S05]  /*156a0*/  WARPSYNC.COLLECTIVE R15, `(.L_x_5870) ;  /* 0x000000000f087348 */ /* 0x000fea0003c00000 */
[----:B------:R0:W1:Y:S02]  /*156b0*/  SHFL.IDX P6, R14, R13, R12, R11 ;  /* 0x0000000c0d0e7389 */ /* 0x00006400000c000b */
[----:B01----:R-:W-:Y:S01]  /*156c0*/  ENDCOLLECTIVE ;  /* 0x000000000000791b */ /* 0x003fe20003800000 */
.L_x_5870:
        /* <DEDUP_REMOVED lines=12> */
.L_x_5871:
        /* <DEDUP_REMOVED lines=9> */
.L_x_5762:
[----:B0-----:R0:W2:Y:S02]  /*15820*/  SYNCS.PHASECHK.TRANS64.TRYWAIT P0, [R10+URZ+0x32440], R20 ;  /* 0x032440140a0075a7 */ /* 0x0010a4000800017f */
[----:B--2---:R-:W-:Y:S05]  /*15830*/  @!P0 NANOSLEEP.SYNCS 0x989680 ;  /* 0x009896800000895d */ /* 0x004fea0003900000 */
[----:B------:R-:W2:Y:S02]  /*15840*/  @!P0 SYNCS.PHASECHK.TRANS64 P0, [R10+URZ+0x32440], R20 ;  /* 0x032440140a0085a7 */ /* 0x000ea4000800007f */
[----:B--2---:R-:W-:Y:S05]  /*15850*/  @!P0 BRA `(.L_x_5762) ;  /* 0xfffffffc00f08947 */ /* 0x004fea000383ffff */
[----:B------:R-:W-:Y:S05]  /*15860*/  BRA `(.L_x_5873) ;  /* 0xffffffb8000c7947 */ /* 0x000fea000383ffff */
.L_x_5763:
[----:B------:R-:W-:Y:S01]  /*15870*/  BSSY B1, `(.L_x_5874) ;  /* 0x0000008000017945 */ /* 0x000fe20003800000 */
[----:B------:R-:W-:Y:S01]  /*15880*/  IMAD.MOV.U32 R13, RZ, RZ, R8 ;  /* 0x000000ffff0d7224 */ /* 0x000fe200078e0008 */
[----:B------:R-:W-:Y:S01]  /*15890*/  MOV R11, 0x181f ;  /* 0x0000181f000b7802 */ /* 0x000fe20000000f00 */
[----:B------:R-:W-:Y:S02]  /*158a0*/  IMAD.MOV.U32 R12, RZ, RZ, RZ ;  /* 0x000000ffff0c7224 */ /* 0x000fe400078e00ff */
[----:B------:R-:W-:-:S07]  /*158b0*/  IMAD.MOV.U32 R15, RZ, RZ, -0x1 ;  /* 0xffffffffff0f7424 */ /* 0x000fce00078e00ff */
[----:B01----:R-:W-:Y:S05]  /*158c0*/  WARPSYNC.COLLECTIVE R15, `(.L_x_5875) ;  /* 0x000000000f087348 */ /* 0x003fea0003c00000 */
[----:B------:R2:W3:Y:S02]  /*158d0*/  SHFL.IDX P6, R14, R13, R12, R11 ;  /* 0x0000000c0d0e7389 */ /* 0x0004e400000c000b */
[----:B0123--:R-:W-:Y:S01]  /*158e0*/  ENDCOLLECTIVE ;  /* 0x000000000000791b */ /* 0x00ffe20003800000 */
.L_x_5875:
[----:B------:R-:W-:Y:S05]  /*158f0*/  BSYNC B1 ;  /* 0x0000000000017941 */ /* 0x000fea0003800000 */
.L_x_5874:
        /* <DEDUP_REMOVED lines=9> */
.L_x_5876:
[----:B------:R-:W-:Y:S02]  /*15990*/  IMAD.MOV.U32 R13, RZ, RZ, R8 ;  /* 0x000000ffff0d7224 */ /* 0x000fe400078e0008 */
[----:B------:R-:W-:Y:S02]  /*159a0*/  IMAD.MOV.U32 R12, RZ, RZ, 0x1 ;  /* 0x00000001ff0c7424 */ /* 0x000fe400078e00ff */
[----:B------:R-:W-:-:S07]  /*159b0*/  IMAD.MOV.U32 R2, RZ, RZ, R14 ;  /* 0x000000ffff027224 */ /* 0x000fce00078e000e */
[----:B------:R-:W-:Y:S05]  /*159c0*/  WARPSYNC.COLLECTIVE R15, `(.L_x_5877) ;  /* 0x000000000f087348 */ /* 0x000fea0003c00000 */
[----:B------:R0:W1:Y:S02]  /*159d0*/  SHFL.IDX P6, R14, R13, R12, R11 ;  /* 0x0000000c0d0e7389 */ /* 0x00006400000c000b */
[----:B01----:R-:W-:Y:S01]  /*159e0*/  ENDCOLLECTIVE ;  /* 0x000000000000791b */ /* 0x003fe20003800000 */
.L_x_5877:
        /* <DEDUP_REMOVED lines=11> */
.L_x_5878:
[----:B------:R-:W-:Y:S02]  /*15aa0*/  IMAD.MOV.U32 R13, RZ, RZ, R8 ;  /* 0x000000ffff0d7224 */ /* 0x000fe400078e0008 */
[----:B------:R-:W-:Y:S02]  /*15ab0*/  IMAD.MOV.U32 R12, RZ, RZ, 0x2 ;  /* 0x00000002ff0c7424 */ /* 0x000fe400078e00ff */
[----:B------:R-:W-:-:S07]  /*15ac0*/  IMAD.MOV.U32 R2, RZ, RZ, R14 ;  /* 0x000000ffff027224 */ /* 0x000fce00078e000e */
[----:B------:R-:W-:Y:S05]  /*15ad0*/  WARPSYNC.COLLECTIVE R15, `(.L_x_5879) ;  /* 0x000000000f087348 */ /* 0x000fea0003c00000 */
[----:B------:R0:W1:Y:S02]  /*15ae0*/  SHFL.IDX P6, R14, R13, R12, R11 ;  /* 0x0000000c0d0e7389 */ /* 0x00006400000c000b */
[----:B01----:R-:W-:Y:S01]  /*15af0*/  ENDCOLLECTIVE ;  /* 0x000000000000791b */ /* 0x003fe20003800000 */
.L_x_5879:
        /* <DEDUP_REMOVED lines=11> */
.L_x_5880:
[----:B------:R-:W-:Y:S02]  /*15bb0*/  IMAD.MOV.U32 R13, RZ, RZ, R8 ;  /* 0x000000ffff0d7224 */ /* 0x000fe400078e0008 */
[----:B------:R-:W-:Y:S02]  /*15bc0*/  IMAD.MOV.U32 R12, RZ, RZ, 0x3 ;  /* 0x00000003ff0c7424 */ /* 0x000fe400078e00ff */
[----:B------:R-:W-:-:S07]  /*15bd0*/  IMAD.MOV.U32 R2, RZ, RZ, R14 ;  /* 0x000000ffff027224 */ /* 0x000fce00078e000e */
[----:B------:R-:W-:Y:S05]  /*15be0*/  WARPSYNC.COLLECTIVE R15, `(.L_x_5881) ;  /* 0x000000000f087348 */ /* 0x000fea0003c00000 */
[----:B------:R0:W1:Y:S02]  /*15bf0*/  SHFL.IDX P6, R14, R13, R12, R11 ;  /* 0x0000000c0d0e7389 */ /* 0x00006400000c000b */
[----:B01----:R-:W-:Y:S01]  /*15c00*/  ENDCOLLECTIVE ;  /* 0x000000000000791b */ /* 0x003fe20003800000 */
.L_x_5881:
        /* <DEDUP_REMOVED lines=11> */
.L_x_5882:
[----:B------:R-:W-:Y:S02]  /*15cc0*/  IMAD.MOV.U32 R13, RZ, RZ, R8 ;  /* 0x000000ffff0d7224 */ /* 0x000fe400078e0008 */
[----:B------:R-:W-:Y:S01]  /*15cd0*/  IMAD.MOV.U32 R12, RZ, RZ, 0x4 ;  /* 0x00000004ff0c7424 */ /* 0x000fe200078e00ff */
[----:B------:R-:W-:-:S07]  /*15ce0*/  MOV R2, R14 ;  /* 0x0000000e00027202 */ /* 0x000fce0000000f00 */
[----:B------:R-:W-:Y:S05]  /*15cf0*/  WARPSYNC.COLLECTIVE R15, `(.L_x_5883) ;  /* 0x000000000f087348 */ /* 0x000fea0003c00000 */
[----:B------:R0:W1:Y:S02]  /*15d00*/  SHFL.IDX P6, R14, R13, R12, R11 ;  /* 0x0000000c0d0e7389 */ /* 0x00006400000c000b */
[----:B01----:R-:W-:Y:S01]  /*15d10*/  ENDCOLLECTIVE ;  /* 0x000000000000791b */ /* 0x003fe20003800000 */
.L_x_5883:
        /* <DEDUP_REMOVED lines=11> */
.L_x_5884:
[----:B------:R-:W-:Y:S02]  /*15dd0*/  IMAD.MOV.U32 R13, RZ, RZ, R8 ;  /* 0x000000ffff0d7224 */ /* 0x000fe400078e0008 */
[----:B------:R-:W-:Y:S02]  /*15de0*/  IMAD.MOV.U32 R12, RZ, RZ, 0x5 ;  /* 0x00000005ff0c7424 */ /* 0x000fe400078e00ff */
[----:B------:R-:W-:-:S07]  /*15df0*/  IMAD.MOV.U32 R2, RZ, RZ, R14 ;  /* 0x000000ffff027224 */ /* 0x000fce00078e000e */
[----:B------:R-:W-:Y:S05]  /*15e00*/  WARPSYNC.COLLECTIVE R15, `(.L_x_5885) ;  /* 0x000000000f087348 */ /* 0x000fea0003c00000 */
[----:B------:R0:W1:Y:S02]  /*15e10*/  SHFL.IDX P6, R14, R13, R12, R11 ;  /* 0x0000000c0d0e7389 */ /* 0x00006400000c000b */
[----:B01----:R-:W-:Y:S01]  /*15e20*/  ENDCOLLECTIVE ;  /* 0x000000000000791b */ /* 0x003fe20003800000 */
.L_x_5885:
        /* <DEDUP_REMOVED lines=11> */
.L_x_5886:
[----:B------:R-:W-:Y:S05]  /*15ee0*/  BRA `(.L_x_5887) ;  /* 0xffffffb4003c7947 */ /* 0x000fea000383ffff */
.L_x_5768:
[----:B----4-:R4:W0:Y:S02]  /*15ef0*/  SYNCS.PHASECHK.TRANS64.TRYWAIT P0, [R10+URZ+0x32460], R20 ;  /* 0x032460140a0075a7 */ /* 0x010824000800017f */
[----:B0-----:R-:W-:Y:S05]  /*15f00*/  @!P0 NANOSLEEP.SYNCS 0x989680 ;  /* 0x009896800000895d */ /* 0x001fea0003900000 */
[----:B------:R-:W0:Y:S02]  /*15f10*/  @!P0 SYNCS.PHASECHK.TRANS64 P0, [R10+URZ+0x32460], R20 ;  /* 0x032460140a0085a7 */ /* 0x000e24000800007f */
[----:B0-----:R-:W-:Y:S05]  /*15f20*/  @!P0 BRA `(.L_x_5768) ;  /* 0xfffffffc00f08947 */ /* 0x001fea000383ffff */
[----:B------:R-:W-:Y:S05]  /*15f30*/  BRA `(.L_x_5888) ;  /* 0xffffffb400887947 */ /* 0x000fea000383ffff */
.L_x_5769:
[----:B------:R-:W-:Y:S01]  /*15f40*/  BSSY B1, `(.L_x_5889) ;  /* 0x0000008000017945 */ /* 0x000fe20003800000 */
[----:B------:R-:W-:Y:S01]  /*15f50*/  IMAD.MOV.U32 R13, RZ, RZ, R25 ;  /* 0x000000ffff0d7224 */ /* 0x000fe200078e0019 */
[----:B------:R-:W-:Y:S01]  /*15f60*/  MOV R12, RZ ;  /* 0x000000ff000c7202 */ /* 0x000fe20000000f00 */
[----:B------:R-:W-:Y:S02]  /*15f70*/  IMAD.MOV.U32 R11, RZ, RZ, 0x181f ;  /* 0x0000181fff0b7424 */ /* 0x000fe400078e00ff */
[----:B------:R-:W-:-:S07]  /*15f80*/  IMAD.MOV.U32 R15, RZ, RZ, -0x1 ;  /* 0xffffffffff0f7424 */ /* 0x000fce00078e00ff */
[----:B---3--:R-:W-:Y:S05]  /*15f90*/  WARPSYNC.COLLECTIVE R15, `(.L_x_5890) ;  /* 0x000000000f087348 */ /* 0x008fea0003c00000 */
[----:B------:R0:W1:Y:S02]  /*15fa0*/  SHFL.IDX P6, R14, R13, R12, R11 ;  /* 0x0000000c0d0e7389 */ /* 0x00006400000c000b */
[----:B01-3--:R-:W-:Y:S01]  /*15fb0*/  ENDCOLLECTIVE ;  /* 0x000000000000791b */ /* 0x00bfe20003800000 */
.L_x_5890:
[----:B------:R-:W-:Y:S05]  /*15fc0*/  BSYNC B1 ;  /* 0x0000000000017941 */ /* 0x000fea0003800000 */
.L_x_5889:
        /* <DEDUP_REMOVED lines=9> */
.L_x_5891:
[----:B------:R-:W-:Y:S02]  /*16060*/  IMAD.MOV.U32 R13, RZ, RZ, R25 ;  /* 0x000000ffff0d7224 */ /* 0x000fe400078e0019 */
[----:B------:R-:W-:Y:S01]  /*16070*/  IMAD.MOV.U32 R12, RZ, RZ, 0x1 ;  /* 0x00000001ff0c7424 */ /* 0x000fe200078e00ff */
[----:B------:R-:W-:-:S13]  /*16080*/  IADD3 R2, P0, R14, R0, RZ ;  /* 0x000000000e027210 */ /* 0x000fda0007f1e0ff */
[----:B------:R-:W-:Y:S05]  /*16090*/  WARPSYNC.COLLECTIVE R15, `(.L_x_5892) ;  /* 0x000000000f087348 */ /* 0x000fea0003c00000 */
[----:B------:R0:W1:Y:S02]  /*160a0*/  SHFL.IDX P6, R14, R13, R12, R11 ;  /* 0x0000000c0d0e7389 */ /* 0x00006400000c000b */
[----:B01----:R-:W-:Y:S01]  /*160b0*/  ENDCOLLECTIVE ;  /* 0x000000000000791b */ /* 0x003fe20003800000 */
.L_x_5892:
        /* <DEDUP_REMOVED lines=13> */
.L_x_5893:
[----:B------:R-:W-:Y:S02]  /*16190*/  IMAD.MOV.U32 R13, RZ, RZ, R25 ;  /* 0x000000ffff0d7224 */ /* 0x000fe400078e0019 */
[----:B------:R-:W-:Y:S01]  /*161a0*/  IMAD.MOV.U32 R12, RZ, RZ, 0x2 ;  /* 0x00000002ff0c7424 */ /* 0x000fe200078e00ff */
[----:B------:R-:W-:-:S13]  /*161b0*/  IADD3 R2, P0, R14, R0, RZ ;  /* 0x000000000e027210 */ /* 0x000fda0007f1e0ff */
[----:B------:R-:W-:Y:S05]  /*161c0*/  WARPSYNC.COLLECTIVE R15, `(.L_x_5894) ;  /* 0x000000000f087348 */ /* 0x000fea0003c00000 */
[----:B------:R0:W1:Y:S02]  /*161d0*/  SHFL.IDX P6, R14, R13, R12, R11 ;  /* 0x0000000c0d0e7389 */ /* 0x00006400000c000b */
[----:B01----:R-:W-:Y:S01]  /*161e0*/  ENDCOLLECTIVE ;  /* 0x000000000000791b */ /* 0x003fe20003800000 */
.L_x_5894:
        /* <DEDUP_REMOVED lines=13> */
.L_x_5895:
[----:B------:R-:W-:Y:S02]  /*162c0*/  IMAD.MOV.U32 R13, RZ, RZ, R25 ;  /* 0x000000ffff0d7224 */ /* 0x000fe400078e0019 */
[----:B------:R-:W-:Y:S02]  /*162d0*/  IMAD.MOV.U32 R12, RZ, RZ, 0x3 ;  /* 0x00000003ff0c7424 */ /* 0x000fe400078e00ff */
[----:B------:R-:W-:-:S07]  /*162e0*/  IMAD.MOV.U32 R8, RZ, RZ, R14 ;  /* 0x000000ffff087224 */ /* 0x000fce00078e000e */
[----:B------:R-:W-:Y:S05]  /*162f0*/  WARPSYNC.COLLECTIVE R15, `(.L_x_5896) ;  /* 0x000000000f087348 */ /* 0x000fea0003c00000 */
[----:B------:R0:W1:Y:S02]  /*16300*/  SHFL.IDX P6, R14, R13, R12, R11 ;  /* 0x0000000c0d0e7389 */ /* 0x00006400000c000b */
[----:B01----:R-:W-:Y:S01]  /*16310*/  ENDCOLLECTIVE ;  /* 0x000000000000791b */ /* 0x003fe20003800000 */
.L_x_5896:
        /* <DEDUP_REMOVED lines=14> */
.L_x_5897:
[----:B------:R-:W-:Y:S01]  /*16400*/  MOV R13, R25 ;  /* 0x00000019000d7202 */ /* 0x000fe20000000f00 */
[----:B------:R-:W-:Y:S01]  /*16410*/  IMAD.MOV.U32 R12, RZ, RZ, 0x4 ;  /* 0x00000004ff0c7424 */ /* 0x000fe200078e00ff */
[----:B------:R-:W-:-:S13]  /*16420*/  IADD3 R2, P0, R14, R0, RZ ;  /* 0x000000000e027210 */ /* 0x000fda0007f1e0ff */
[----:B------:R-:W-:Y:S05]  /*16430*/  WARPSYNC.COLLECTIVE R15, `(.L_x_5898) ;  /* 0x000000000f087348 */ /* 0x000fea0003c00000 */
[----:B------:R0:W1:Y:S02]  /*16440*/  SHFL.IDX P6, R14, R13, R12, R11 ;  /* 0x0000000c0d0e7389 */ /* 0x00006400000c000b */
[----:B01----:R-:W-:Y:S01]  /*16450*/  ENDCOLLECTIVE ;  /* 0x000000000000791b */ /* 0x003fe20003800000 */
.L_x_5898:
        /* <DEDUP_REMOVED lines=13> */
.L_x_5899:
[----:B------:R-:W-:Y:S02]  /*16530*/  IMAD.MOV.U32 R13, RZ, RZ, R25 ;  /* 0x000000ffff0d7224 */ /* 0x000fe400078e0019 */
[----:B------:R-:W-:Y:S01]  /*16540*/  IMAD.MOV.U32 R12, RZ, RZ, 0x5 ;  /* 0x00000005ff0c7424 */ /* 0x000fe200078e00ff */
[----:B------:R-:W-:-:S13]  /*16550*/  IADD3 R2, P0, R14, R0, RZ ;  /* 0x000000000e027210 */ /* 0x000fda0007f1e0ff */
[----:B------:R-:W-:Y:S05]  /*16560*/  WARPSYNC.COLLECTIVE R15, `(.L_x_5900) ;  /* 0x000000000f087348 */ /* 0x000fea0003c00000 */
[----:B------:R0:W1:Y:S02]  /*16570*/  SHFL.IDX P6, R14, R13, R12, R11 ;  /* 0x0000000c0d0e7389 */ /* 0x00006400000c000b */
[----:B01----:R-:W-:Y:S01]  /*16580*/  ENDCOLLECTIVE ;  /* 0x000000000000791b */ /* 0x003fe20003800000 */
.L_x_5900:
        /* <DEDUP_REMOVED lines=13> */
.L_x_5901:
[----:B------:R-:W-:Y:S05]  /*16660*/  BRA `(.L_x_5902) ;  /* 0xffffffb000d07947 */ /* 0x000fea000383ffff */
.L_x_5777:
        /* <DEDUP_REMOVED lines=8> */
.L_x_5904:
[----:B------:R-:W-:Y:S05]  /*166f0*/  BSYNC B0 ;  /* 0x0000000000007941 */ /* 0x000fea0003800000 */
.L_x_5903:
[----:B------:R-:W-:Y:S01]  /*16700*/  IMAD.MOV.U32 R13, RZ, RZ, R16 ;  /* 0x000000ffff0d7224 */ /* 0x000fe200078e0010 */
[----:B------:R-:W-:Y:S01]  /*16710*/  MOV R0, R14 ;  /* 0x0000000e00007202 */ /* 0x000fe20000000f00 */
[----:B------:R-:W-:Y:S02]  /*16720*/  IMAD.MOV.U32 R12, RZ, RZ, 0x1 ;  /* 0x00000001ff0c7424 */ /* 0x000fe400078e00ff */
[----:B------:R-:W-:Y:S02]  /*16730*/  IMAD.MOV.U32 R11, RZ, RZ, 0x1f ;  /* 0x0000001fff0b7424 */ /* 0x000fe400078e00ff */
[----:B------:R-:W-:Y:S02]  /*16740*/  IMAD.MOV.U32 R15, RZ, RZ, -0x1 ;  /* 0xffffffffff0f7424 */ /* 0x000fe400078e00ff */
[----:B------:R-:W-:-:S07]  /*16750*/  IMAD.IADD R5, R19, 0x1, R8 ;  /* 0x0000000113057824 */ /* 0x000fce00078e0208 */
[----:B------:R-:W-:Y:S05]  /*16760*/  WARPSYNC.COLLECTIVE R15, `(.L_x_5905) ;  /* 0x000000000f087348 */ /* 0x000fea0003c00000 */
[----:B------:R0:W1:Y:S02]  /*16770*/  SHFL.IDX P6, R14, R13, R12, R11 ;  /* 0x0000000c0d0e7389 */ /* 0x00006400000c000b */
[----:B01----:R-:W-:Y:S01]  /*16780*/  ENDCOLLECTIVE ;  /* 0x000000000000791b */ /* 0x003fe20003800000 */
.L_x_5905:
        /* <DEDUP_REMOVED lines=18> */
.L_x_5906:
[----:B------:R-:W-:Y:S02]  /*168b0*/  MOV R12, 0x2 ;  /* 0x00000002000c7802 */ /* 0x000fe40000000f00 */
[----:B------:R-:W-:-:S05]  /*168c0*/  SEL R6, R14, RZ, P1 ;  /* 0x000000ff0e067207 */ /* 0x000fca0000800000 */
[----:B------:R-:W-:-:S04]  /*168d0*/  IMAD.IADD R6, R5, 0x1, R6 ;  /* 0x0000000105067824 */ /* 0x000fc800078e0206 */
[----:B------:R-:W-:-:S07]  /*168e0*/  IMAD.MOV.U32 R13, RZ, RZ, R6 ;  /* 0x000000ffff0d7224 */ /* 0x000fce00078e0006 */
[----:B------:R-:W-:Y:S05]  /*168f0*/  WARPSYNC.COLLECTIVE R15, `(.L_x_5907) ;  /* 0x000000000f087348 */ /* 0x000fea0003c00000 */
[----:B------:R0:W1:Y:S02]  /*16900*/  SHFL.UP P6, R14, R13, R12, R11 ;  /* 0x0400000c0d0e7389 */ /* 0x00006400000c000b */
[----:B01----:R-:W-:Y:S01]  /*16910*/  ENDCOLLECTIVE ;  /* 0x000000000000791b */ /* 0x003fe20003800000 */
.L_x_5907:
[----:B------:R-:W-:Y:S01]  /*16920*/  IMAD.MOV.U32 R12, RZ, RZ, 0x4 ;  /* 0x00000004ff0c7424 */ /* 0x000fe200078e00ff */
[----:B------:R-:W-:-:S05]  /*16930*/  SEL R7, R14, RZ, P2 ;  /* 0x000000ff0e077207 */ /* 0x000fca0001000000 */
[----:B------:R-:W-:-:S04]  /*16940*/  IMAD.IADD R7, R6, 0x1, R7 ;  /* 0x0000000106077824 */ /* 0x000fc800078e0207 */
[----:B------:R-:W-:-:S07]  /*16950*/  IMAD.MOV.U32 R13, RZ, RZ, R7 ;  /* 0x000000ffff0d7224 */ /* 0x000fce00078e0007 */
[----:B------:R-:W-:Y:S05]  /*16960*/  WARPSYNC.COLLECTIVE R15, `(.L_x_5908) ;  /* 0x000000000f087348 */ /* 0x000fea0003c00000 */
[----:B------:R0:W1:Y:S02]  /*16970*/  SHFL.UP P6, R14, R13, R12, R11 ;  /* 0x0400000c0d0e7389 */ /* 0x00006400000c000b */
[----:B01----:R-:W-:Y:S01]  /*16980*/  ENDCOLLECTIVE ;  /* 0x000000000000791b */ /* 0x003fe20003800000 */
.L_x_5908:
[----:B------:R-:W-:Y:S01]  /*16990*/  IMAD.MOV.U32 R12, RZ, RZ, 0x8 ;  /* 0x00000008ff0c7424 */ /* 0x000fe200078e00ff */
[----:B------:R-:W-:-:S05]  /*169a0*/  SEL R2, R14, RZ, P3 ;  /* 0x000000ff0e027207 */ /* 0x000fca0001800000 */
[----:B------:R-:W-:-:S04]  /*169b0*/  IMAD.IADD R2, R7, 0x1, R2 ;  /* 0x0000000107027824 */ /* 0x000fc800078e0202 */
[----:B------:R-:W-:-:S07]  /*169c0*/  IMAD.MOV.U32 R13, RZ, RZ, R2 ;  /* 0x000000ffff0d7224 */ /* 0x000fce00078e0002 */
[----:B------:R-:W-:Y:S05]  /*169d0*/  WARPSYNC.COLLECTIVE R15, `(.L_x_5909) ;  /* 0x000000000f087348 */ /* 0x000fea0003c00000 */
[----:B------:R0:W1:Y:S02]  /*169e0*/  SHFL.UP P6, R14, R13, R12, R11 ;  /* 0x0400000c0d0e7389 */ /* 0x00006400000c000b */
[----:B01----:R-:W-:Y:S01]  /*169f0*/  ENDCOLLECTIVE ;  /* 0x000000000000791b */ /* 0x003fe20003800000 */
.L_x_5909:
[----:B------:R-:W-:Y:S01]  /*16a00*/  IMAD.MOV.U32 R12, RZ, RZ, 0x10 ;  /* 0x00000010ff0c7424 */ /* 0x000fe200078e00ff */
[----:B------:R-:W-:-:S05]  /*16a10*/  SEL R3, R14, RZ, P4 ;  /* 0x000000ff0e037207 */ /* 0x000fca0002000000 */
[----:B------:R-:W-:-:S04]  /*16a20*/  IMAD.IADD R3, R2, 0x1, R3 ;  /* 0x0000000102037824 */ /* 0x000fc800078e0203 */
[----:B------:R-:W-:-:S07]  /*16a30*/  IMAD.MOV.U32 R13, RZ, RZ, R3 ;  /* 0x000000ffff0d7224 */ /* 0x000fce00078e0003 */
[----:B------:R-:W-:Y:S05]  /*16a40*/  WARPSYNC.COLLECTIVE R15, `(.L_x_5910) ;  /* 0x000000000f087348 */ /* 0x000fea0003c00000 */
[----:B------:R0:W1:Y:S02]  /*16a50*/  SHFL.UP P6, R14, R13, R12, R11 ;  /* 0x0400000c0d0e7389 */ /* 0x00006400000c000b */
[----:B01----:R-:W-:Y:S01]  /*16a60*/  ENDCOLLECTIVE ;  /* 0x000000000000791b */ /* 0x003fe20003800000 */
.L_x_5910:
        /* <DEDUP_REMOVED lines=8> */
.L_x_5911:
[----:B------:R-:W-:Y:S05]  /*16af0*/  BRA `(.L_x_5912) ;  /* 0xffffffb400287947 */ /* 0x000fea000383ffff */
.L_x_5782:
[----:B------:R-:W-:Y:S01]  /*16b00*/  BSSY B0, `(.L_x_5913) ;  /* 0x0000008000007945 */ /* 0x000fe20003800000 */
[----:B-----5:R-:W-:Y:S02]  /*16b10*/  IMAD.MOV.U32 R13, RZ, RZ, R5 ;  /* 0x000000ffff0d7224 */ /* 0x020fe400078e0005 */
[----:B------:R-:W-:Y:S02]  /*16b20*/  IMAD.MOV.U32 R12, RZ, RZ, 0x1 ;  /* 0x00000001ff0c7424 */ /* 0x000fe400078e00ff */
[----:B------:R-:W-:Y:S02]  /*16b30*/  IMAD.MOV.U32 R11, RZ, RZ, RZ ;  /* 0x000000ffff0b7224 */ /* 0x000fe400078e00ff */
[----:B------:R-:W-:-:S07]  /*16b40*/  IMAD.MOV.U32 R15, RZ, RZ, -0x1 ;  /* 0xffffffffff0f7424 */ /* 0x000fce00078e00ff */
[----:B01234-:R-:W-:Y:S05]  /*16b50*/  WARPSYNC.COLLECTIVE R15, `(.L_x_5914) ;  /* 0x000000000f087348 */ /* 0x01ffea0003c00000 */
[----:B------:R0:W0:Y:S02]  /*16b60*/  SHFL.UP P6, R14, R13, R12, R11 ;  /* 0x0400000c0d0e7389 */ /* 0x00002400000c000b */
[----:B01234-:R-:W-:Y:S01]  /*16b70*/  ENDCOLLECTIVE ;  /* 0x000000000000791b */ /* 0x01ffe20003800000 */
.L_x_5914:
[----:B------:R-:W-:Y:S05]  /*16b80*/  BSYNC B0 ;  /* 0x0000000000007941 */ /* 0x000fea0003800000 */
.L_x_5913:
        /* <DEDUP_REMOVED lines=8> */
.L_x_5915:
[----:B------:R-:W-:Y:S01]  /*16c10*/  IMAD.MOV.U32 R12, RZ, RZ, 0x4 ;  /* 0x00000004ff0c7424 */ /* 0x000fe200078e00ff */
[----:B------:R-:W-:-:S05]  /*16c20*/  SEL R2, R14, RZ, P2 ;  /* 0x000000ff0e027207 */ /* 0x000fca0001000000 */
[----:B------:R-:W-:-:S04]  /*16c30*/  IMAD.IADD R2, R13, 0x1, R2 ;  /* 0x000000010d027824 */ /* 0x000fc800078e0202 */
[----:B------:R-:W-:-:S07]  /*16c40*/  IMAD.MOV.U32 R13, RZ, RZ, R2 ;  /* 0x000000ffff0d7224 */ /* 0x000fce00078e0002 */
[----:B------:R-:W-:Y:S05]  /*16c50*/  WARPSYNC.COLLECTIVE R15, `(.L_x_5916) ;  /* 0x000000000f087348 */ /* 0x000fea0003c00000 */
[----:B------:R0:W1:Y:S02]  /*16c60*/  SHFL.UP P6, R14, R13, R12, R11 ;  /* 0x0400000c0d0e7389 */ /* 0x00006400000c000b */
[----:B01----:R-:W-:Y:S01]  /*16c70*/  ENDCOLLECTIVE ;  /* 0x000000000000791b */ /* 0x003fe20003800000 */
.L_x_5916:
[----:B------:R-:W-:Y:S01]  /*16c80*/  IMAD.MOV.U32 R12, RZ, RZ, 0x8 ;  /* 0x00000008ff0c7424 */ /* 0x000fe200078e00ff */
[----:B------:R-:W-:-:S05]  /*16c90*/  SEL R3, R14, RZ, P3 ;  /* 0x000000ff0e037207 */ /* 0x000fca0001800000 */
[----:B------:R-:W-:-:S05]  /*16ca0*/  IMAD.IADD R3, R2, 0x1, R3 ;  /* 0x0000000102037824 */ /* 0x000fca00078e0203 */
[----:B------:R-:W-:-:S07]  /*16cb0*/  MOV R13, R3 ;  /* 0x00000003000d7202 */ /* 0x000fce0000000f00 */
[----:B------:R-:W-:Y:S05]  /*16cc0*/  WARPSYNC.COLLECTIVE R15, `(.L_x_5917) ;  /* 0x000000000f087348 */ /* 0x000fea0003c00000 */
[----:B------:R0:W1:Y:S02]  /*16cd0*/  SHFL.UP P6, R14, R13, R12, R11 ;  /* 0x0400000c0d0e7389 */ /* 0x00006400000c000b */
[----:B01----:R-:W-:Y:S01]  /*16ce0*/  ENDCOLLECTIVE ;  /* 0x000000000000791b */ /* 0x003fe20003800000 */
.L_x_5917:
[----:B------:R-:W-:Y:S01]  /*16cf0*/  IMAD.MOV.U32 R12, RZ, RZ, 0x10 ;  /* 0x00000010ff0c7424 */ /* 0x000fe200078e00ff */
[----:B------:R-:W-:-:S05]  /*16d00*/  SEL R4, R14, RZ, P4 ;  /* 0x000000ff0e047207 */ /* 0x000fca0002000000 */
[----:B------:R-:W-:-:S04]  /*16d10*/  IMAD.IADD R4, R3, 0x1, R4 ;  /* 0x0000000103047824 */ /* 0x000fc800078e0204 */
[----:B------:R-:W-:-:S07]  /*16d20*/  IMAD.MOV.U32 R13, RZ, RZ, R4 ;  /* 0x000000ffff0d7224 */ /* 0x000fce00078e0004 */
[----:B------:R-:W-:Y:S05]  /*16d30*/  WARPSYNC.COLLECTIVE R15, `(.L_x_5918) ;  /* 0x000000000f087348 */ /* 0x000fea0003c00000 */
[----:B------:R0:W1:Y:S02]  /*16d40*/  SHFL.UP P6, R14, R13, R12, R11 ;  /* 0x0400000c0d0e7389 */ /* 0x00006400000c000b */
[----:B01----:R-:W-:Y:S01]  /*16d50*/  ENDCOLLECTIVE ;  /* 0x000000000000791b */ /* 0x003fe20003800000 */
.L_x_5918:
        /* <DEDUP_REMOVED lines=8> */
.L_x_5919:
[----:B------:R-:W-:Y:S05]  /*16de0*/  BRA `(.L_x_5920) ;  /* 0xffffffb400087947 */ /* 0x000fea000383ffff */
.L_x_5784:
[----:B------:R-:W-:Y:S01]  /*16df0*/  BSSY B0, `(.L_x_5921) ;  /* 0x0000006000007945 */ /* 0x000fe20003800000 */
[----:B------:R-:W-:Y:S01]  /*16e00*/  PLOP3.LUT P6, PT, P6, PT, PT, 0x8, 0x0 ;  /* 0x000000000000781c */ /* 0x000fe200037ce170 */
[----:B------:R-:W-:-:S12]  /*16e10*/  IMAD.MOV.U32 R15, RZ, RZ, -0x1 ;  /* 0xffffffffff0f7424 */ /* 0x000fd800078e00ff */
[----:B0123--:R-:W-:Y:S05]  /*16e20*/  WARPSYNC.COLLECTIVE R15, `(.L_x_5922) ;  /* 0x000000000f087348 */ /* 0x00ffea0003c00000 */
[----:B------:R-:W-:Y:S01]  /*16e30*/  VOTE.ANY R14, PT, P6 ;  /* 0x00000000000e7806 */ /* 0x000fe200030e0100 */
[----:B0123--:R-:W-:Y:S06]  /*16e40*/  ENDCOLLECTIVE ;  /* 0x000000000000791b */ /* 0x00ffec0003800000 */
.L_x_5922:
[----:B------:R-:W-:Y:S05]  /*16e50*/  BSYNC B0 ;  /* 0x0000000000007941 */ /* 0x000fea0003800000 */
.L_x_5921:
[----:B------:R-:W-:Y:S01]  /*16e60*/  IMAD.MOV.U32 R2, RZ, RZ, R14 ;  /* 0x000000ffff027224 */ /* 0x000fe200078e000e */
[----:B------:R-:W-:Y:S01]  /*16e70*/  MOV R11, 0x1f ;  /* 0x0000001f000b7802 */ /* 0x000fe20000000f00 */
[----:B------:R-:W-:Y:S02]  /*16e80*/  IMAD.MOV.U32 R13, RZ, RZ, R5 ;  /* 0x000000ffff0d7224 */ /* 0x000fe400078e0005 */
[----:B------:R-:W0:Y:S01]  /*16e90*/  POPC R4, R2 ;  /* 0x0000000200047309 */ /* 0x000e220000000000 */
[----:B------:R-:W-:Y:S02]  /*16ea0*/  IMAD.MOV.U32 R15, RZ, RZ, -0x1 ;  /* 0xffffffffff0f7424 */ /* 0x000fe400078e00ff */
[----:B0-----:R-:W-:-:S07]  /*16eb0*/  IMAD.MOV.U32 R12, RZ, RZ, R4 ;  /* 0x000000ffff0c7224 */ /* 0x001fce00078e0004 */
[----:B------:R-:W-:Y:S05]  /*16ec0*/  WARPSYNC.COLLECTIVE R15, `(.L_x_5923) ;  /* 0x000000000f087348 */ /* 0x000fea0003c00000 */
[----:B------:R0:W1:Y:S02]  /*16ed0*/  SHFL.IDX P6, R14, R13, R12, R11 ;  /* 0x0000000c0d0e7389 */ /* 0x00006400000c000b */
[----:B01----:R-:W-:Y:S01]  /*16ee0*/  ENDCOLLECTIVE ;  /* 0x000000000000791b */ /* 0x003fe20003800000 */
.L_x_5923:
[----:B------:R-:W-:Y:S01]  /*16ef0*/  IMAD.MOV.U32 R5, RZ, RZ, R14 ;  /* 0x000000ffff057224 */ /* 0x000fe200078e000e */
[----:B------:R-:W-:Y:S06]  /*16f00*/  BRA `(.L_x_5924) ;  /* 0xffffffb000f87947 */ /* 0x000fec000383ffff */
.L_x_5786:
[----:B------:R-:W-:Y:S01]  /*16f10*/  BSSY B0, `(.L_x_5925) ;  /* 0x0000007000007945 */ /* 0x000fe20003800000 */
[----:B------:R-:W-:Y:S02]  /*16f20*/  IMAD.MOV.U32 R13, RZ, RZ, R6 ;  /* 0x000000ffff0d7224 */ /* 0x000fe400078e0006 */
[----:B------:R-:W-:Y:S02]  /*16f30*/  IMAD.MOV.U32 R11, RZ, RZ, 0x1f ;  /* 0x0000001fff0b7424 */ /* 0x000fe400078e00ff */
[----:B------:R-:W-:-:S07]  /*16f40*/  IMAD.MOV.U32 R15, RZ, RZ, -0x1 ;  /* 0xffffffffff0f7424 */ /* 0x000fce00078e00ff */
[----:B01234-:R-:W-:Y:S05]  /*16f50*/  WARPSYNC.COLLECTIVE R15, `(.L_x_5926) ;  /* 0x000000000f087348 */ /* 0x01ffea0003c00000 */
[----:B------:R0:W0:Y:S02]  /*16f60*/  SHFL.IDX P6, R14, R13, R12, R11 ;  /* 0x0000000c0d0e7389 */ /* 0x00002400000c000b */
[----:B01234-:R-:W-:Y:S01]  /*16f70*/  ENDCOLLECTIVE ;  /* 0x000000000000791b */ /* 0x01ffe20003800000 */
.L_x_5926:
[----:B------:R-:W-:Y:S05]  /*16f80*/  BSYNC B0 ;  /* 0x0000000000007941 */ /* 0x000fea0003800000 */
.L_x_5925:
[----:B------:R-:W-:Y:S05]  /*16f90*/  BRA `(.L_x_5785) ;  /* 0xffffffb000f07947 */ /* 0x000fea000383ffff */
.L_x_5790:
[----:B0-----:R0:W4:Y:S02]  /*16fa0*/  SYNCS.PHASECHK.TRANS64.TRYWAIT P0, [R5+URZ+0x32420], R0 ;  /* 0x03242000050075a7 */ /* 0x001124000800017f */
[----:B----4-:R-:W-:Y:S05]  /*16fb0*/  @!P0 NANOSLEEP.SYNCS 0x989680 ;  /* 0x009896800000895d */ /* 0x010fea0003900000 */
[----:B------:R-:W4:Y:S02]  /*16fc0*/  @!P0 SYNCS.PHASECHK.TRANS64 P0, [R5+URZ+0x32420], R0 ;  /* 0x03242000050085a7 */ /* 0x000f24000800007f */
[----:B----4-:R-:W-:Y:S05]  /*16fd0*/  @!P0 BRA `(.L_x_5790) ;  /* 0xfffffffc00f08947 */ /* 0x010fea000383ffff */
[----:B------:R-:W-:Y:S05]  /*16fe0*/  BRA `(.L_x_5927) ;  /* 0xffffffb800687947 */ /* 0x000fea000383ffff */
.L_x_5791:
        /* <DEDUP_REMOVED lines=11> */
.L_x_5929:
[----:B------:R-:W-:Y:S05]  /*170a0*/  BSYNC B0 ;  /* 0x0000000000007941 */ /* 0x000fea0003800000 */
.L_x_5928:
[----:B------:R-:W-:Y:S05]  /*170b0*/  BRA `(.L_x_5930) ;  /* 0xffffffb800507947 */ /* 0x000fea000383ffff */
.L_x_5794:
[----:B------:R-:W-:Y:S01]  /*170c0*/  BSSY B1, `(.L_x_5931) ;  /* 0x0000006000017945 */ /* 0x000fe20003800000 */
[----:B------:R-:W-:-:S07]  /*170d0*/  IMAD.MOV.U32 R15, RZ, RZ, -0x1 ;  /* 0xffffffffff0f7424 */ /* 0x000fce00078e00ff */
[----:B0123--:R-:W-:Y:S05]  /*170e0*/  WARPSYNC.COLLECTIVE R15, `(.L_x_5932) ;  /* 0x000000000f0c7348 */ /* 0x00ffea0003c00000 */
[----:B------:R-:W-:Y:S02]  /*170f0*/  ELECT P6, UR62, PT ;  /* 0x00000000003e782f */ /* 0x000fe400038c0000 */
[----:B------:R-:W-:Y:S01]  /*17100*/  MOV R14, UR62 ;  /* 0x0000003e000e7c02 */ /* 0x000fe20008000f00 */
[----:B0123--:R-:W-:Y:S10]  /*17110*/  ENDCOLLECTIVE ;  /* 0x000000000000791b */ /* 0x00fff40003800000 */
.L_x_5932:
[----:B------:R-:W-:Y:S05]  /*17120*/  BSYNC B1 ;  /* 0x0000000000017941 */ /* 0x000fea0003800000 */
.L_x_5931:
[----:B------:R-:W-:Y:S05]  /*17130*/  BRA `(.L_x_5933) ;  /* 0xffffffb800487947 */ /* 0x000fea000383ffff */
.L_x_5796:
[----:B0-----:R0:W4:Y:S02]  /*17140*/  SYNCS.PHASECHK.TRANS64.TRYWAIT P1, [R3+URZ+0x32440], R2 ;  /* 0x03244002030075a7 */ /* 0x001124000802017f */
[----:B----4-:R-:W-:Y:S05]  /*17150*/  @!P1 NANOSLEEP.SYNCS 0x989680 ;  /* 0x009896800000995d */ /* 0x010fea0003900000 */
[----:B------:R-:W4:Y:S02]  /*17160*/  @!P1 SYNCS.PHASECHK.TRANS64 P1, [R3+URZ+0x32440], R2 ;  /* 0x03244002030095a7 */ /* 0x000f24000802007f */
[----:B----4-:R-:W-:Y:S05]  /*17170*/  @!P1 BRA `(.L_x_5796) ;  /* 0xfffffffc00f09947 */ /* 0x010fea000383ffff */
[----:B------:R-:W-:Y:S05]  /*17180*/  BRA `(.L_x_5934) ;  /* 0xffffffb800707947 */ /* 0x000fea000383ffff */
.L_x_5798:
[----:B----4-:R4:W0:Y:S02]  /*17190*/  SYNCS.PHASECHK.TRANS64.TRYWAIT P1, [R5+URZ+0x32440], R0 ;  /* 0x03244000050075a7 */ /* 0x010824000802017f */
[----:B0-----:R-:W-:Y:S05]  /*171a0*/  @!P1 NANOSLEEP.SYNCS 0x989680 ;  /* 0x009896800000995d */ /* 0x001fea0003900000 */
[----:B------:R-:W0:Y:S02]  /*171b0*/  @!P1 SYNCS.PHASECHK.TRANS64 P1, [R5+URZ+0x32440], R0 ;  /* 0x03244000050095a7 */ /* 0x000e24000802007f */
[----:B0-----:R-:W-:Y:S05]  /*171c0*/  @!P1 BRA `(.L_x_5798) ;  /* 0xfffffffc00f09947 */ /* 0x001fea000383ffff */
[----:B------:R-:W-:Y:S05]  /*171d0*/  BRA `(.L_x_5935) ;  /* 0xffffffb8007c7947 */ /* 0x000fea000383ffff */
.L_x_5800:
[----:B------:R0:W0:Y:S02]  /*171e0*/  SYNCS.PHASECHK.TRANS64.TRYWAIT P1, [R3+URZ+0x32460], R2 ;  /* 0x03246002030075a7 */ /* 0x000024000802017f */
[----:B0-----:R-:W-:Y:S05]  /*171f0*/  @!P1 NANOSLEEP.SYNCS 0x989680 ;  /* 0x009896800000995d */ /* 0x001fea0003900000 */
[----:B------:R-:W0:Y:S02]  /*17200*/  @!P1 SYNCS.PHASECHK.TRANS64 P1, [R3+URZ+0x32460], R2 ;  /* 0x03246002030095a7 */ /* 0x000e24000802007f */
[----:B0-----:R-:W-:Y:S05]  /*17210*/  @!P1 BRA `(.L_x_5800) ;  /* 0xfffffffc00f09947 */ /* 0x001fea000383ffff */
[----:B------:R-:W-:Y:S05]  /*17220*/  BRA `(.L_x_5936) ;  /* 0xffffffb800787947 */ /* 0x000fea000383ffff */
.L_x_5937:
        /* <DEDUP_REMOVED lines=13> */
.L_x_6467:


//--------------------- .text._ZN7cutlass13device_kernelIN5flash11enable_sm90INS1_16FlashAttnFwdSm90INS1_25CollectiveMainloopFwdSm90ILi2EN4cute5tupleIJNS5_1CILi1EEES8_S8_EEENS6_IJNS7_ILi128EEENS7_ILi96EEENS7_ILi64EEEEEELi256ENS_10bfloat16_tEfNS_4arch4Sm90ELb1ELb0ELb0ELb1ELb1ELb1ELb1ELb1ELb0ELb1ELb0ELb0EEENS1_21CollectiveEpilogueFwdINS6_IJSA_NS7_ILi256EEESB_EEES9_SE_SG_Li256ELb1ELb1ELb0ELb0EEENS1_36VarlenDynamicPersistentTileSchedulerILi128ELi96ELi256ELi128ELb0ELb1ELb1ELb1ELb1ELb1EEEEEEEEEvNT_6ParamsE --------------------------
	.section	.text._ZN7cutlass13device_kernelIN5flash11enable_sm90INS1_16FlashAttnFwdSm90INS1_25CollectiveMainloopFwdSm90ILi2EN4cute5tupleIJNS5_1CILi1EEES8_S8_EEENS6_IJNS7_ILi128EEENS7_ILi96EEENS7_ILi64EEEEEELi256ENS_10bfloat16_tEfNS_4arch4Sm90ELb1ELb0ELb0ELb1ELb1ELb1ELb1ELb1ELb0ELb1ELb0ELb0EEENS1_21CollectiveEpilogueFwdINS6_IJSA_NS7_ILi256EEESB_EEES9_SE_SG_Li256ELb1ELb1ELb0ELb0EEENS1_36VarlenDynamicPersistentTileSchedulerILi128ELi96ELi256ELi128ELb0ELb1ELb1ELb1ELb1ELb1EEEEEEEEEvNT_6ParamsE,"ax",@progbits
	.align	128
.text._ZN7cutlass13device_kernelIN5flash11enable_sm90INS1_16FlashAttnFwdSm90INS1_25CollectiveMainloopFwdSm90ILi2EN4cute5tupleIJNS5_1CILi1EEES8_S8_EEENS6_IJNS7_ILi128EEENS7_ILi96EEENS7_ILi64EEEEEELi256ENS_10bfloat16_tEfNS_4arch4Sm90ELb1ELb0ELb0ELb1ELb1ELb1ELb1ELb1ELb0ELb1ELb0ELb0EEENS1_21CollectiveEpilogueFwdINS6_IJSA_NS7_ILi256EEESB_EEES9_SE_SG_Li256ELb1ELb1ELb0ELb0EEENS1_36VarlenDynamicPersistentTileSchedulerILi128ELi96ELi256ELi128ELb0ELb1ELb1ELb1ELb1ELb1EEEEEEEEEvNT_6ParamsE:
        .type           _ZN7cutlass13device_kernelIN5flash11enable_sm90INS1_16FlashAttnFwdSm90INS1_25CollectiveMainloopFwdSm90ILi2EN4cute5tupleIJNS5_1CILi1EEES8_S8_EEENS6_IJNS7_ILi128EEENS7_ILi96EEENS7_ILi64EEEEEELi256ENS_10bfloat16_tEfNS_4arch4Sm90ELb1ELb0ELb0ELb1ELb1ELb1ELb1ELb1ELb0ELb1ELb0ELb0EEENS1_21CollectiveEpilogueFwdINS6_IJSA_NS7_ILi256EEESB_EEES9_SE_SG_Li256ELb1ELb1ELb0ELb0EEENS1_36VarlenDynamicPersistentTileSchedulerILi128ELi96ELi256ELi128ELb0ELb1ELb1ELb1ELb1ELb1EEEEEEEEEvNT_6ParamsE,@function
        .size           _ZN7cutlass13device_kernelIN5flash11enable_sm90INS1_16FlashAttnFwdSm90INS1_25CollectiveMainloopFwdSm90ILi2EN4cute5tupleIJNS5_1CILi1EEES8_S8_EEENS6_IJNS7_ILi128EEENS7_ILi96EEENS7_ILi64EEEEEELi256ENS_10bfloat16_tEfNS_4arch4Sm90ELb1ELb0ELb0ELb1ELb1ELb1ELb1ELb1ELb0ELb1ELb0ELb0EEENS1_21CollectiveEpilogueFwdINS6_IJSA_NS7_ILi256EEESB_EEES9_SE_SG_Li256ELb1ELb1ELb0ELb0EEENS1_36VarlenDynamicPersistentTileSchedulerILi128ELi96ELi256ELi128ELb0ELb1ELb1ELb1ELb1ELb1EEEEEEEEEvNT_6ParamsE,(.L_x_6468 - _ZN7cutlass13device_kernelIN5flash11enable_sm90INS1_16FlashAttnFwdSm90INS1_25CollectiveMainloopFwdSm90ILi2EN4cute5tupleIJNS5_1CILi1EEES8_S8_EEENS6_IJNS7_ILi128EEENS7_ILi96EEENS7_ILi64EEEEEELi256ENS_10bfloat16_tEfNS_4arch4Sm90ELb1ELb0ELb0ELb1ELb1ELb1ELb1ELb1ELb0ELb1ELb0ELb0EEENS1_21CollectiveEpilogueFwdINS6_IJSA_NS7_ILi256EEESB_EEES9_SE_SG_Li256ELb1ELb1ELb0ELb0EEENS1_36VarlenDynamicPersistentTileSchedulerILi128ELi96ELi256ELi128ELb0ELb1ELb1ELb1ELb1ELb1EEEEEEEEEvNT_6ParamsE)
        .other          _ZN7cutlass13device_kernelIN5flash11enable_sm90INS1_16FlashAttnFwdSm90INS1_25CollectiveMainloopFwdSm90ILi2EN4cute5tupleIJNS5_1CILi1EEES8_S8_EEENS6_IJNS7_ILi128EEENS7_ILi96EEENS7_ILi64EEEEEELi256ENS_10bfloat16_tEfNS_4arch4Sm90ELb1ELb0ELb0ELb1ELb1ELb1ELb1ELb1ELb0ELb1ELb0ELb0EEENS1_21CollectiveEpilogueFwdINS6_IJSA_NS7_ILi256EEESB_EEES9_SE_SG_Li256ELb1ELb1ELb0ELb0EEENS1_36VarlenDynamicPersistentTileSchedulerILi128ELi96ELi256ELi128ELb0ELb1ELb1ELb1ELb1ELb1EEEEEEEEEvNT_6ParamsE,@"STO_CUDA_ENTRY STV_DEFAULT"
_ZN7cutlass13device_kernelIN5flash11enable_sm90INS1_16FlashAttnFwdSm90INS1_25CollectiveMainloopFwdSm90ILi2EN4cute5tupleIJNS5_1CILi1EEES8_S8_EEENS6_IJNS7_ILi128EEENS7_ILi96EEENS7_ILi64EEEEEELi256ENS_10bfloat16_tEfNS_4arch4Sm90ELb1ELb0ELb0ELb1ELb1ELb1ELb1ELb1ELb0ELb1ELb0ELb0EEENS1_21CollectiveEpilogueFwdINS6_IJSA_NS7_ILi256EEESB_EEES9_SE_SG_Li256ELb1ELb1ELb0ELb0EEENS1_36VarlenDynamicPersistentTileSchedulerILi128ELi96ELi256ELi128ELb0ELb1ELb1ELb1ELb1ELb1EEEEEEEEEvNT_6ParamsE:
        /* <DEDUP_REMOVED lines=18> */
.L_x_5939:
[----:B------:R-:W-:Y:S05]  /*0120*/  BSYNC B0 ;  /* 0x0000000000007941 */ /* 0x000fea0003800000 */
.L_x_5938:
        /* <DEDUP_REMOVED lines=43> */
.L_x_5940:
        /* <DEDUP_REMOVED lines=22> */
.L_x_5941:
        /* <DEDUP_REMOVED lines=18> */
.L_x_5942:
        /* <DEDUP_REMOVED lines=22> */
.L_x_5943:
        /* <DEDUP_REMOVED lines=22> */
.L_x_5944:
[----:B------:R-:W-:Y:S01]  /*0920*/  PLOP3.LUT P0, PT, PT, PT, UP0, 0x80, 0x0 ;  /* 0x000000000000781c */ /* 0x000fe20003f0f008 */
[----:B------:R-:W-:Y:S01]  /*0930*/  UMOV UR36, 0x1 ;  /* 0x0000000100247882 */ /* 0x000fe20000000000 */
[----:B------:R-:W-:Y:S01]  /*0940*/  NOP ;  /* 0x0000000000007918 */ /* 0x000fe20000000000 */
[----:B------:R-:W-:Y:S01]  /*0950*/  USEL UR36, UR36, 0x2, !UP0 ;  /* 0x0000000224247887 */ /* 0x000fe2000c000000 */
[----:B------:R-:W-:Y:S01]  /*0960*/  BSSY B9, `(.L_x_5945) ;  /* 0x0001c96000097945 */ /* 0x000fe20003800000 */
[----:B------:R-:W-:Y:S01]  /*0970*/  ULDC.64 UR42, c[0x0][0x208] ;  /* 0x00008200002a7ab9 */ /* 0x000fe20000000a00 */
[----:B0123--:R-:W-:Y:S07]  /*0980*/  BAR.SYNC.DEFER_BLOCKING 0x0 ;  /* 0x0000000000007b1d */ /* 0x00ffee0000010000 */
[----:B------:R-:W-:Y:S05]  /*0990*/  @!P0 BRA `(.L_x_5946) ;  /* 0x0000015000388947 */ /* 0x000fea0003800000 */
.L_x_5947:
        /* <DEDUP_REMOVED lines=21> */
[----:B------:R-:W-:Y:S01]  /*0af0*/  CS2R R18, SRZ ;  /* 0x0000000000127805 */ /* 0x000fe2000001ff00 */
[----:B------:R-:W-:Y:S01]  /*0b00*/  IMAD.MOV.U32 R211, RZ, RZ, RZ ;  /* 0x000000ffffd37224 */ /* 0x000fe200078e00ff */
[----:B------:R-:W-:Y:S01]  /*0b10*/  ULOP3.LUT UR44, UR36, 0x1, URZ, 0xfc, !UPT ;  /* 0x00000001242c7892 */ /* 0x000fe2000f8efc3f */
[----:B------:R-:W-:Y:S01]  /*0b20*/  IMAD.MOV.U32 R207, RZ, RZ, RZ ;  /* 0x000000ffffcf7224 */ /* 0x000fe200078e00ff */
[----:B------:R-:W-:-:S04]  /*0b30*/  SHF.R.S32.HI R0, RZ, 0x1f, R14 ;  /* 0x0000001fff007819 */ /* 0x000fc8000001140e */
[----:B------:R-:W-:-:S04]  /*0b40*/  LEA.HI R2, R0, R14, RZ, 0x7 ;  /* 0x0000000e00027211 */ /* 0x000fc800078f38ff */
[----:B------:R-:W-:-:S05]  /*0b50*/  LOP3.LUT R3, R2, 0xffffff80, RZ, 0xc0, !PT ;  /* 0xffffff8002037812 */ /* 0x000fca00078ec0ff */
[----:B------:R-:W-:Y:S01]  /*0b60*/  IMAD.IADD R7, R14, 0x1, -R3 ;  /* 0x000000010e077824 */ /* 0x000fe200078e0a03 */
[----:B------:R-:W-:-:S04]  /*0b70*/  SHF.R.S32.HI R3, RZ, 0x7, R2 ;  /* 0x00000007ff037819 */ /* 0x000fc80000011402 */
[----:B------:R-:W-:-:S04]  /*0b80*/  SHF.R.S32.HI R6, RZ, 0x1f, R7 ;  /* 0x0000001fff067819 */ /* 0x000fc80000011407 */
[CC--:B------:R-:W-:Y:S02]  /*0b90*/  LEA.HI R9, R6.reuse, R7.reuse, RZ, 0x2 ;  /* 0x0000000706097211 */ /* 0x0c0fe400078f10ff */
[----:B------:R-:W-:Y:S02]  /*0ba0*/  LEA.HI R10, R6, R7, RZ, 0x5 ;  /* 0x00000007060a7211 */ /* 0x000fe400078f28ff */
[--C-:B------:R-:W-:Y:S02]  /*0bb0*/  SHF.R.S32.HI R5, RZ, 0x2, R9.reuse ;  /* 0x00000002ff057819 */ /* 0x100fe40000011409 */
[----:B------:R-:W-:Y:S02]  /*0bc0*/  SHF.R.S32.HI R4, RZ, 0x1f, R9 ;  /* 0x0000001fff047819 */ /* 0x000fe40000011409 */
[----:B------:R-:W-:Y:S02]  /*0bd0*/  LEA.HI R6, R0, R14, RZ, 0x2 ;  /* 0x0000000e00067211 */ /* 0x000fe400078f10ff */
[----:B------:R-:W-:-:S02]  /*0be0*/  LEA.HI R4, R4, R5, RZ, 0x3 ;  /* 0x0000000504047211 */ /* 0x000fc400078f18ff */
[----:B------:R-:W-:Y:S02]  /*0bf0*/  SHF.R.S32.HI R10, RZ, 0x5, R10 ;  /* 0x00000005ff0a7819 */ /* 0x000fe4000001140a */
[----:B------:R-:W-:Y:S02]  /*0c00*/  LOP3.LUT R8, R4, 0xfffffff8, RZ, 0xc0, !PT ;  /* 0xfffffff804087812 */ /* 0x000fe400078ec0ff */
[----:B------:R-:W-:Y:S02]  /*0c10*/  LEA.HI R4, R2, R3, RZ, 0x1 ;  /* 0x0000000302047211 */ /* 0x000fe400078f08ff */
[-C--:B------:R-:W-:Y:S01]  /*0c20*/  LEA.HI R2, R0, R14.reuse, RZ, 0x4 ;  /* 0x0000000e00027211 */ /* 0x080fe200078f20ff */
[----:B------:R-:W-:Y:S01]  /*0c30*/  IMAD.IADD R11, R5, 0x1, -R8 ;  /* 0x00000001050b7824 */ /* 0x000fe200078e0a08 */
[----:B------:R-:W-:Y:S02]  /*0c40*/  LOP3.LUT R8, R4, 0x3fffffe, RZ, 0xc0, !PT ;  /* 0x03fffffe04087812 */ /* 0x000fe400078ec0ff */
[----:B------:R-:W-:Y:S01]  /*0c50*/  LOP3.LUT R4, R6, 0xfffffffc, RZ, 0xc0, !PT ;  /* 0xfffffffc06047812 */ /* 0x000fe200078ec0ff */
[----:B------:R-:W-:Y:S01]  /*0c60*/  IMAD R11, R10, 0x10, R11 ;  /* 0x000000100a0b7824 */ /* 0x000fe200078e020b */
[----:B------:R-:W-:Y:S01]  /*0c70*/  SHF.R.S32.HI R5, RZ, 0x4, R2 ;  /* 0x00000004ff057819 */ /* 0x000fe20000011402 */
[----:B------:R-:W-:Y:S01]  /*0c80*/  IMAD.IADD R8, R3, 0x1, -R8 ;  /* 0x0000000103087824 */ /* 0x000fe200078e0a08 */
[----:B------:R-:W-:Y:S01]  /*0c90*/  LEA.HI R0, R0, R14, RZ, 0x5 ;  /* 0x0000000e00007211 */ /* 0x000fe200078f28ff */
[----:B------:R-:W-:Y:S01]  /*0ca0*/  IMAD.IADD R12, R14, 0x1, -R4 ;  /* 0x000000010e0c7824 */ /* 0x000fe200078e0a04 */
[----:B------:R-:W-:Y:S01]  /*0cb0*/  LEA.HI R3, R2, R5, RZ, 0x1 ;  /* 0x0000000502037211 */ /* 0x000fe200078f08ff */
[----:B------:R-:W-:Y:S01]  /*0cc0*/  IMAD R8, R8, 0x40, R11 ;  /* 0x0000004008087824 */ /* 0x000fe200078e020b */
[----:B------:R-:W-:Y:S01]  /*0cd0*/  LOP3.LUT R2, R2, 0x3fffff0, RZ, 0xc0, !PT ;  /* 0x03fffff002027812 */ /* 0x000fe200078ec0ff */
[C---:B------:R-:W-:Y:S01]  /*0ce0*/  IMAD.SHL.U32 R16, R12.reuse, 0x8, RZ ;  /* 0x000000080c107824 */ /* 0x040fe200078e00ff */
[----:B------:R-:W-:Y:S01]  /*0cf0*/  LOP3.LUT R4, R3, 0x1ffffffe, RZ, 0xc0, !PT ;  /* 0x1ffffffe03047812 */ /* 0x000fe200078ec0ff */
[C---:B------:R-:W-:Y:S01]  /*0d00*/  IMAD.SHL.U32 R204, R12.reuse, 0x4, RZ ;  /* 0x000000040ccc7824 */ /* 0x040fe200078e00ff */
[----:B------:R-:W-:Y:S01]  /*0d10*/  LEA.HI R3, R12, R12, RZ, 0x1 ;  /* 0x0000000c0c037211 */ /* 0x000fe200078f08ff */
[----:B------:R-:W-:Y:S01]  /*0d20*/  IMAD.IADD R2, R14, 0x1, -R2 ;  /* 0x000000010e027824 */ /* 0x000fe200078e0a02 */
[----:B------:R-:W-:Y:S01]  /*0d30*/  SHF.R.S32.HI R13, RZ, 0x5, R0 ;  /* 0x00000005ff0d7819 */ /* 0x000fe20000011400 */
[----:B------:R-:W-:Y:S01]  /*0d40*/  IMAD.IADD R4, R5, 0x1, -R4 ;  /* 0x0000000105047824 */ /* 0x000fe200078e0a04 */
[----:B------:R-:W-:Y:S01]  /*0d50*/  LOP3.LUT R3, R3, 0x1ffffffe, RZ, 0xc0, !PT ;  /* 0x1ffffffe03037812 */ /* 0x000fe200078ec0ff */
[----:B------:R-:W-:Y:S01]  /*0d60*/  VIADD R216, R16, 0x80 ;  /* 0x0000008010d87836 */ /* 0x000fe20000000000 */
[----:B------:R-:W-:Y:S01]  /*0d70*/  LOP3.LUT R0, R9, 0x7ffffffc, RZ, 0xc0, !PT ;  /* 0x7ffffffc09007812 */ /* 0x000fe200078ec0ff */
[----:B------:R-:W-:Y:S01]  /*0d80*/  IMAD R5, R13, 0x10, R2 ;  /* 0x000000100d057824 */ /* 0x000fe200078e0202 */
        /* <DEDUP_REMOVED lines=8> */
[----:B------:R0:W-:Y:S01]  /*0e10*/  STL [R1+0x8c], R2 ;  /* 0x00008c0201007387 */ /* 0x0001e20000100800 */
[----:B------:R-:W-:Y:S01]  /*0e20*/  VIADD R5, R206, 0x40 ;  /* 0x00000040ce057836 */ /* 0x000fe20000000000 */
[----:B------:R-:W-:Y:S01]  /*0e30*/  LEA.HI R3, R3, R206, RZ, 0x3 ;  /* 0x000000ce03037211 */ /* 0x000fe200078f18ff */
[C---:B------:R-:W-:Y:S01]  /*0e40*/  VIADD R213, R16.reuse, 0xa0 ;  /* 0x000000a010d57836 */ /* 0x040fe20000000000 */
[----:B------:R1:W-:Y:S01]  /*0e50*/  STL [R1+0x88], R0 ;  /* 0x0000880001007387 */ /* 0x0003e20000100800 */
[C---:B------:R-:W-:Y:S01]  /*0e60*/  VIADD R218, R16.reuse, 0xc0 ;  /* 0x000000c010da7836 */ /* 0x040fe20000000000 */
[----:B------:R-:W-:Y:S01]  /*0e70*/  LOP3.LUT R3, R3, 0xfffffff8, RZ, 0xc0, !PT ;  /* 0xfffffff803037812 */ /* 0x000fe200078ec0ff */
[----:B------:R-:W-:Y:S01]  /*0e80*/  VIADD R217, R16, 0xe0 ;  /* 0x000000e010d97836 */ /* 0x000fe20000000000 */
[----:B------:R-:W-:Y:S01]  /*0e90*/  STL [R1+0x98], RZ ;  /* 0x000098ff01007387 */ /* 0x000fe20000100800 */
[----:B------:R-:W-:Y:S01]  /*0ea0*/  IMAD.SHL.U32 R4, R4, 0x8, RZ ;  /* 0x0000000804047824 */ /* 0x000fe200078e00ff */
[----:B0-----:R-:W-:Y:S01]  /*0eb0*/  SHF.R.S32.HI R2, RZ, 0x1f, R5 ;  /* 0x0000001fff027819 */ /* 0x001fe20000011405 */
[----:B------:R-:W-:-:S02]  /*0ec0*/  IMAD.IADD R6, R206, 0x1, -R3 ;  /* 0x00000001ce067824 */ /* 0x000fc400078e0a03 */
[----:B------:R-:W-:Y:S01]  /*0ed0*/  VIADD R210, R16, 0x40 ;  /* 0x0000004010d27836 */ /* 0x000fe20000000000 */
[----:B------:R-:W-:Y:S01]  /*0ee0*/  LEA.HI R3, R2, R5, RZ, 0x3 ;  /* 0x0000000502037211 */ /* 0x000fe200078f18ff */
[----:B-1----:R-:W-:Y:S01]  /*0ef0*/  IMAD.SHL.U32 R0, R5, 0x40, RZ ;  /* 0x0000004005007824 */ /* 0x002fe200078e00ff */
[----:B------:R0:W-:Y:S01]  /*0f00*/  STL [R1+0x9c], R6 ;  /* 0x00009c0601007387 */ /* 0x0001e20000100800 */
[----:B------:R-:W-:Y:S02]  /*0f10*/  VIADD R2, R16, 0x20 ;  /* 0x0000002010027836 */ /* 0x000fe40000000000 */
[----:B------:R-:W-:Y:S01]  /*0f20*/  IMAD.SHL.U32 R3, R3, 0x40, RZ ;  /* 0x0000004003037824 */ /* 0x000fe200078e00ff */
[----:B------:R-:W-:Y:S01]  /*0f30*/  LOP3.LUT R0, R0, 0x1c0, RZ, 0xc0, !PT ;  /* 0x000001c000007812 */ /* 0x000fe200078ec0ff */
[----:B------:R-:W-:Y:S01]  /*0f40*/  VIADD R209, R16, 0x60 ;  /* 0x0000006010d17836 */ /* 0x000fe20000000000 */
[----:B------:R-:W-:Y:S01]  /*0f50*/  SHF.R.S32.HI R208, RZ, 0x1f, R2 ;  /* 0x0000001fffd07819 */ /* 0x000fe20000011402 */
[----:B------:R-:W-:Y:S01]  /*0f60*/  VIADD R212, R204, 0x10 ;  /* 0x00000010ccd47836 */ /* 0x000fe20000000000 */
[----:B------:R-:W-:-:S02]  /*0f70*/  LOP3.LUT R3, R3, 0xfffffe00, RZ, 0xc0, !PT ;  /* 0xfffffe0003037812 */ /* 0x000fc400078ec0ff */
[----:B------:R-:W-:Y:S02]  /*0f80*/  SHF.R.U32.HI R5, RZ, 0x3, R0 ;  /* 0x00000003ff057819 */ /* 0x000fe40000011600 */
[----:B------:R-:W-:Y:S01]  /*0f90*/  LOP3.LUT R0, R0, 0x38, R16, 0xf8, !PT ;  /* 0x0000003800007812 */ /* 0x000fe200078ef810 */
[----:B------:R1:W-:Y:S01]  /*0fa0*/  STL [R1+0x84], R3 ;  /* 0x0000840301007387 */ /* 0x0003e20000100800 */
[----:B0-----:R-:W-:-:S03]  /*0fb0*/  SHF.R.S32.HI R6, RZ, 0x1f, R213 ;  /* 0x0000001fff067819 */ /* 0x001fc600000114d5 */
[----:B------:R-:W-:Y:S04]  /*0fc0*/  STL [R1+0x7c], R7 ;  /* 0x00007c0701007387 */ /* 0x000fe80000100800 */
[----:B------:R-:W-:Y:S01]  /*0fd0*/  STL [R1+0x78], R6 ;  /* 0x0000780601007387 */ /* 0x000fe20000100800 */
[----:B-1----:R-:W-:Y:S02]  /*0fe0*/  LOP3.LUT R3, R3, R0, R5, 0xf6, !PT ;  /* 0x0000000003037212 */ /* 0x002fe400078ef605 */
[----:B------:R-:W-:Y:S02]  /*0ff0*/  SHF.R.S32.HI R0, RZ, 0x1f, R218 ;  /* 0x0000001fff007819 */ /* 0x000fe400000114da */
[----:B------:R-:W-:-:S03]  /*1000*/  SHF.R.S32.HI R5, RZ, 0x1f, R217 ;  /* 0x0000001fff057819 */ /* 0x000fc600000114d9 */
[----:B------:R0:W-:Y:S04]  /*1010*/  STL [R1+0x74], R0 ;  /* 0x0000740001007387 */ /* 0x0001e80000100800 */
[----:B------:R1:W-:Y:S01]  /*1020*/  STL [R1+0x70], R5 ;  /* 0x0000700501007387 */ /* 0x0003e20000100800 */
[----:B0-----:R-:W-:-:S05]  /*1030*/  IMAD R0, R3, 0x2, R22 ;  /* 0x0000000203007824 */ /* 0x001fca00078e0216 */
[----:B------:R1:W-:Y:S04]  /*1040*/  STL [R1+0xa0], R0 ;  /* 0x0000a00001007387 */ /* 0x0003e80000100800 */
[----:B------:R1:W-:Y:S02]  /*1050*/  STL [R1+0xa4], R4 ;  /* 0x0000a40401007387 */ /* 0x0003e40000100800 */
.L_x_6106:
[----:B01----:R-:W0:Y:S02]  /*1060*/  LDC.64 R4, c[0x0][0xd88] ;  /* 0x00036200ff047b82 */ /* 0x003e240000000a00 */
        /* <DEDUP_REMOVED lines=8> */
[----:B------:R-:W-:Y:S01]  /*10f0*/  ISETP.NE.U32.AND P0, PT, RZ, UR6, PT ;  /* 0x00000006ff007c0c */ /* 0x000fe2000bf05070 */
[----:B------:R-:W-:Y:S01]  /*1100*/  IMAD.MOV.U32 R33, RZ, RZ, RZ ;  /* 0x000000ffff217224 */ /* 0x000fe200078e00ff */
[----:B------:R-:W-:-:S02]  /*1110*/  ISETP.NE.AND.EX P1, PT, RZ, UR5, PT, P1 ;  /* 0x00000005ff007c0c */ /* 0x000fc4000bf25310 */
[----:B------:R-:W-:Y:S02]  /*1120*/  ISETP.NE.AND.EX P0, PT, RZ, UR7, PT, P0 ;  /* 0x00000007ff007c0c */ /* 0x000fe4000bf05300 */
[----:B--2---:R-:W-:Y:S01]  /*1130*/  SHF.R.S32.HI R0, RZ, 0x1f, R10 ;  /* 0x0000001fff007819 */ /* 0x004fe2000001140a */
[----:B------:R-:W-:-:S08]  /*1140*/  IMAD.SHL.U32 R34, R10, 0x4, RZ ;  /* 0x000000040a227824 */ /* 0x000fd000078e00ff */
[C---:B------:R-:W-:Y:S01]  /*1150*/  @P1 LEA R6, P2, R10.reuse, UR4, 0x2 ;  /* 0x000000040a061c11 */ /* 0x040fe2000f8410ff */
[----:B------:R0:W-:Y:S01]  /*1160*/  STL [R1+0x90], R10 ;  /* 0x0000900a01007387 */ /* 0x0001e20000100800 */
[C-C-:B------:R-:W-:Y:S02]  /*1170*/  SHF.L.U64.HI R35, R10.reuse, 0x2, R0.reuse ;  /* 0x000000020a237819 */ /* 0x140fe40000010200 */
[----:B------:R-:W-:Y:S02]  /*1180*/  @P1 LEA.HI.X R7, R10, UR5, R0, 0x2, P2 ;  /* 0x000000050a071c11 */ /* 0x000fe400090f1400 */
[----:B------:R-:W-:Y:S01]  /*1190*/  ISETP.NE.U32.AND P2, PT, RZ, UR8, PT ;  /* 0x00000008ff007c0c */ /* 0x000fe2000bf45070 */
[----:B------:R-:W-:Y:S01]  /*11a0*/  ULDC UR4, c[0x0][0x288] ;  /* 0x0000a20000047ab9 */ /* 0x000fe20000000800 */
[----:B------:R-:W-:Y:S01]  /*11b0*/  IADD3 R8, P3, R34, UR6, RZ ;  /* 0x0000000622087c10 */ /* 0x000fe2000ff7e0ff */
[----:B------:R0:W5:Y:S01]  /*11c0*/  @P1 LDG.E R3, desc[UR42][R6.64] ;  /* 0x0000002a06031981 */ /* 0x000162000c1e1900 */
[----:B------:R-:W-:Y:S01]  /*11d0*/  ISETP.NE.AND.EX P2, PT, RZ, UR9, PT, P2 ;  /* 0x00000009ff007c0c */ /* 0x000fe2000bf45320 */
[----:B------:R-:W-:Y:S01]  /*11e0*/  IMAD.U32 R219, RZ, RZ, UR4 ;  /* 0x00000004ffdb7e24 */ /* 0x000fe2000f8e00ff */
[----:B------:R-:W-:Y:S01]  /*11f0*/  IADD3.X R9, R35, UR7, RZ, P3, !PT ;  /* 0x0000000723097c10 */ /* 0x000fe20009ffe4ff */
[----:B------:R-:W-:-:S04]  /*1200*/  ULDC.64 UR4, c[0x0][0x418] ;  /* 0x0001060000047ab9 */ /* 0x000fc80000000a00 */
[----:B------:R0:W5:Y:S06]  /*1210*/  @P0 LDG.E R33, desc[UR42][R8.64] ;  /* 0x0000002a08210981 */ /* 0x00016c000c1e1900 */
        /* <DEDUP_REMOVED lines=13> */
[----:B0--3--:R-:W-:Y:S06]  /*12f0*/  @P2 BRA `(.L_x_5949) ;  /* 0x0000000000242947 */ /* 0x009fec0003800000 */
        /* <DEDUP_REMOVED lines=9> */
.L_x_5949:
        /* <DEDUP_REMOVED lines=9> */
.L_x_5950:
[----:B------:R-:W-:Y:S05]  /*1420*/  @!P0 BRA `(.L_x_5951) ;  /* 0x00000000000c8947 */ /* 0x000fea0003800000 */
[----:B------:R-:W2:Y:S04]  /*1430*/  LDG.E R5, desc[UR42][R8.64] ;  /* 0x0000002a08057981 */ /* 0x000ea8000c1e1900 */
[----:B------:R-:W2:Y:S02]  /*1440*/  LDG.E R32, desc[UR42][R8.64+0x4] ;  /* 0x0000042a08207981 */ /* 0x000ea4000c1e1900 */
[----:B--2---:R-:W-:-:S07]  /*1450*/  IMAD.IADD R32, R32, 0x1, -R5 ;  /* 0x0000000120207824 */ /* 0x004fce00078e0a05 */
.L_x_5951:
        /* <DEDUP_REMOVED lines=16> */
[----:B------:R-:W-:Y:S02]  /*1560*/  IMAD.SHL.U32 R10, R101, 0x80, RZ ;  /* 0x00000080650a7824 */ /* 0x000fe400078e00ff */
[----:B------:R-:W-:Y:S02]  /*1570*/  IMAD.IADD R8, R32, 0x1, -R3 ;  /* 0x0000000120087824 */ /* 0x000fe400078e0a03 */
[----:B0-----:R-:W-:Y:S01]  /*1580*/  VIADD R4, R10, 0x7f ;  /* 0x0000007f0a047836 */ /* 0x001fe20000000000 */
[----:B------:R0:W-:Y:S07]  /*1590*/  STL [R1+0x6c], R10 ;  /* 0x00006c0a01007387 */ /* 0x0001ee0000100800 */
[----:B------:R-:W1:Y:S08]  /*15a0*/  @P1 LDC R11, c[0x0][0x44c] ;  /* 0x00011300ff0b1b82 */ /* 0x000e700000000800 */
[----:B------:R-:W4:Y:S01]  /*15b0*/  @P1 LDC R5, c[0x0][0x450] ;  /* 0x00011400ff051b82 */ /* 0x000f220000000800 */
[----:B--2---:R-:W-:-:S02]  /*15c0*/  @P0 IMAD.IADD R25, R9, 0x1, -R0 ;  /* 0x0000000109190824 */ /* 0x004fc400078e0a00 */
[----:B-1----:R-:W-:-:S04]  /*15d0*/  @P1 IMAD.HI.U32 R0, R4, R11, RZ ;  /* 0x0000000b04001227 */ /* 0x002fc800078e00ff */
[----:B---3--:R-:W-:Y:S01]  /*15e0*/  IMAD.IADD R6, R8, 0x1, R25 ;  /* 0x0000000108067824 */ /* 0x008fe200078e0219 */
[----:B----4-:R-:W-:-:S03]  /*15f0*/  @P1 SHF.R.U32.HI R4, RZ, R5, R0 ;  /* 0x00000005ff041219 */ /* 0x010fc60000011600 */
[C---:B------:R-:W-:Y:S01]  /*1600*/  VIADD R0, R6.reuse, 0x5f ;  /* 0x0000005f06007836 */ /* 0x040fe20000000000 */
[----:B------:R-:W-:Y:S01]  /*1610*/  IADD3 R31, R6, 0x60, -R219 ;  /* 0x00000060061f7810 */ /* 0x000fe20007ffe8db */
[----:B------:R0:W-:Y:S02]  /*1620*/  STL [R1+0x80], R6 ;  /* 0x0000800601007387 */ /* 0x0001e40000100800 */
[----:B------:R-:W-:-:S04]  /*1630*/  IMAD.HI R0, R0, 0x2aaaaaab, RZ ;  /* 0x2aaaaaab00007827 */ /* 0x000fc800078e02ff */
[----:B------:R-:W-:Y:S01]  /*1640*/  IMAD.IADD R4, R31, 0x1, R4 ;  /* 0x000000011f047824 */ /* 0x000fe200078e0204 */
[----:B------:R-:W-:-:S03]  /*1650*/  SHF.R.U32.HI R3, RZ, 0x1f, R0 ;  /* 0x0000001fff037819 */ /* 0x000fc60000011600 */
[----:B------:R-:W-:Y:S01]  /*1660*/  IMAD.HI R4, R4, 0x2aaaaaab, RZ ;  /* 0x2aaaaaab04047827 */ /* 0x000fe200078e02ff */
[----:B------:R-:W-:-:S04]  /*1670*/  LEA.HI.SX32 R172, R0, R3, 0x1c ;  /* 0x0000000300ac7211 */ /* 0x000fc800078fe2ff */
[----:B------:R-:W-:-:S04]  /*1680*/  SHF.R.U32.HI R5, RZ, 0x1f, R4 ;  /* 0x0000001fff057819 */ /* 0x000fc80000011604 */
[----:B------:R-:W-:Y:S01]  /*1690*/  LEA.HI.SX32 R5, R4, R5, 0x1c ;  /* 0x0000000504057211 */ /* 0x000fe200078fe2ff */
[----:B------:R-:W-:-:S03]  /*16a0*/  IMAD.MOV R4, RZ, RZ, -R8 ;  /* 0x000000ffff047224 */ /* 0x000fc600078e0a08 */
[----:B------:R-:W-:Y:S02]  /*16b0*/  VIMNMX R5, R172, R5, PT ;  /* 0x00000005ac057248 */ /* 0x000fe40003fe0100 */
[----:B------:R-:W-:-:S03]  /*16c0*/  VIMNMX R4, RZ, R4, !PT ;  /* 0x00000004ff047248 */ /* 0x000fc60007fe0100 */
        /* <DEDUP_REMOVED lines=33> */
.L_x_5954:
[----:B------:R-:W-:Y:S05]  /*18e0*/  BSYNC B6 ;  /* 0x0000000000067941 */ /* 0x000fea0003800000 */
.L_x_5953:
        /* <DEDUP_REMOVED lines=20> */
.L_x_5956:
[----:B------:R-:W-:Y:S05]  /*1a30*/  BSYNC B6 ;  /* 0x0000000000067941 */ /* 0x000fea0003800000 */
.L_x_5955:
[----:B------:R-:W2:Y:S01]  /*1a40*/  LDL R36, [R1+0x9c] ;  /* 0x00009c0001247983 */ /* 0x000ea20000100800 */
[----:B------:R-:W-:Y:S01]  /*1a50*/  ULDC.64 UR4, c[0x0][0xaf0] ;  /* 0x0002bc0000047ab9 */ /* 0x000fe20000000a00 */
[----:B------:R-:W0:Y:S01]  /*1a60*/  LDC.64 R54, c[0x0][0x408] ;  /* 0x00010200ff367b82 */ /* 0x000e220000000a00 */
[----:B------:R-:W-:-:S04]  /*1a70*/  ISETP.NE.U32.AND P0, PT, RZ, UR4, PT ;  /* 0x00000004ff007c0c */ /* 0x000fc8000bf05070 */
[----:B------:R-:W-:-:S03]  /*1a80*/  ISETP.NE.AND.EX P0, PT, RZ, UR5, PT, P0 ;  /* 0x00000005ff007c0c */ /* 0x000fc6000bf05300 */
[----:B------:R-:W1:Y:S10]  /*1a90*/  LDC.64 R48, c[0x0][0x3f8] ;  /* 0x0000fe00ff307b82 */ /* 0x000e740000000a00 */
[----:B------:R-:W-:Y:S01]  /*1aa0*/  @P0 IADD3 R4, P1, R34, UR4, RZ ;  /* 0x0000000422040c10 */ /* 0x000fe2000ff3e0ff */
[----:B------:R-:W-:-:S03]  /*1ab0*/  ULDC UR4, c[0x0][0x320] ;  /* 0x0000c80000047ab9 */ /* 0x000fc60000000800 */
[----:B------:R-:W-:Y:S02]  /*1ac0*/  @P0 IADD3.X R5, R35, UR5, RZ, P1, !PT ;  /* 0x0000000523050c10 */ /* 0x000fe40008ffe4ff */
[----:B------:R-:W-:Y:S02]  /*1ad0*/  ISETP.GE.AND P1, PT, R2, UR4, PT ;  /* 0x0000000402007c0c */ /* 0x000fe4000bf26270 */
[----:B------:R-:W-:Y:S01]  /*1ae0*/  SHF.R.S32.HI R9, RZ, 0x1f, R206 ;  /* 0x0000001fff097819 */ /* 0x000fe200000114ce */
[----:B------:R3:W4:Y:S01]  /*1af0*/  @P0 LDG.E R24, desc[UR42][R4.64] ;  /* 0x0000002a04180981 */ /* 0x000722000c1e1900 */
[----:B------:R-:W-:Y:S01]  /*1b00*/  SEL R3, RZ, 0xffffffff, P1 ;  /* 0xffffffffff037807 */ /* 0x000fe20000800000 */
[----:B------:R-:W0:Y:S01]  /*1b10*/  LDC R35, c[0x0][0x3f4] ;  /* 0x0000fd00ff237b82 */ /* 0x000e220000000800 */
[----:B------:R-:W-:Y:S02]  /*1b20*/  ISETP.GE.AND P0, PT, R16, UR4, PT ;  /* 0x0000000410007c0c */ /* 0x000fe4000bf06270 */
[----:B------:R-:W-:Y:S01]  /*1b30*/  SHF.R.S32.HI R205, RZ, 0x1f, R204 ;  /* 0x0000001fffcd7819 */ /* 0x000fe200000114cc */
[----:B------:R-:W-:Y:S01]  /*1b40*/  IMAD.SHL.U32 R3, R3, 0x2, RZ ;  /* 0x0000000203037824 */ /* 0x000fe200078e00ff */
[----:B------:R-:W-:Y:S01]  /*1b50*/  SEL R0, RZ, 0x1, P0 ;  /* 0x00000001ff007807 */ /* 0x000fe20000000000 */
[----:B------:R-:W0:Y:S01]  /*1b60*/  S2R R38, SR_TID.X ;  /* 0x0000000000267919 */ /* 0x000e220000002100 */
[----:B------:R-:W-:Y:S01]  /*1b70*/  ISETP.GE.AND P0, PT, R210, UR4, PT ;  /* 0x00000004d2007c0c */ /* 0x000fe2000bf06270 */
[----:B-1----:R-:W-:Y:S01]  /*1b80*/  IMAD.WIDE.U32 R10, R206, R48, R16 ;  /* 0x00000030ce0a7225 */ /* 0x002fe200078e0010 */
[----:B------:R-:W-:-:S02]  /*1b90*/  ISETP.GE.AND P1, PT, R209, UR4, PT ;  /* 0x00000004d1007c0c */ /* 0x000fc4000bf26270 */
[----:B------:R-:W-:Y:S01]  /*1ba0*/  LOP3.LUT R0, R3, 0x2, R0, 0xe2, !PT ;  /* 0x0000000203007812 */ /* 0x000fe200078ee200 */
[----:B------:R-:W1:Y:S01]  /*1bb0*/  S2R R37, SR_TID.X ;  /* 0x0000000000257919 */ /* 0x000e620000002100 */
[----:B------:R-:W-:Y:S01]  /*1bc0*/  SEL R3, RZ, 0x4, P0 ;  /* 0x00000004ff037807 */ /* 0x000fe20000000000 */
[----:B------:R-:W-:Y:S01]  /*1bd0*/  IMAD.MOV.U32 R63, RZ, RZ, 0x20 ;  /* 0x00000020ff3f7424 */ /* 0x000fe200078e00ff */
[----:B---3--:R-:W-:Y:S01]  /*1be0*/  SEL R4, RZ, 0x8, P1 ;  /* 0x00000008ff047807 */ /* 0x008fe20000800000 */
[----:B------:R-:W-:Y:S01]  /*1bf0*/  IMAD R65, R49, 0x60, RZ ;  /* 0x0000006031417824 */ /* 0x000fe200078e02ff */
[----:B------:R-:W-:Y:S01]  /*1c00*/  ISETP.GE.AND P0, PT, R216, UR4, PT ;  /* 0x00000004d8007c0c */ /* 0x000fe2000bf06270 */
[----:B0-----:R-:W-:Y:S01]  /*1c10*/  IMAD.SHL.U32 R57, R54, 0x40, RZ ;  /* 0x0000004036397824 */ /* 0x001fe200078e00ff */
[----:B------:R-:W-:Y:S02]  /*1c20*/  ISETP.GE.AND P1, PT, R213, UR4, PT ;  /* 0x00000004d5007c0c */ /* 0x000fe4000bf26270 */
[----:B------:R-:W-:-:S02]  /*1c30*/  LOP3.LUT R0, R4, R0, R3, 0xfe, !PT ;  /* 0x0000000004007212 */ /* 0x000fc400078efe03 */
[----:B------:R-:W-:Y:S02]  /*1c40*/  SEL R3, RZ, 0x10, P0 ;  /* 0x00000010ff037807 */ /* 0x000fe40000000000 */
[----:B------:R-:W-:Y:S02]  /*1c50*/  SEL R4, RZ, 0x20, P1 ;  /* 0x00000020ff047807 */ /* 0x000fe40000800000 */
[----:B------:R-:W-:Y:S02]  /*1c60*/  ISETP.GE.AND P0, PT, R218, UR4, PT ;  /* 0x00000004da007c0c */ /* 0x000fe4000bf06270 */
[----:B------:R-:W-:Y:S02]  /*1c70*/  ISETP.GE.AND P1, PT, R217, UR4, PT ;  /* 0x00000004d9007c0c */ /* 0x000fe4000bf26270 */
[----:B------:R-:W-:Y:S01]  /*1c80*/  LOP3.LUT R3, R4, R0, R3, 0xfe, !PT ;  /* 0x0000000004037212 */ /* 0x000fe200078efe03 */
[-C--:B------:R-:W-:Y:S01]  /*1c90*/  IMAD R0, R9, R48.reuse, RZ ;  /* 0x0000003009007224 */ /* 0x080fe200078e02ff */
[----:B------:R-:W-:Y:S01]  /*1ca0*/  SEL R6, RZ, 0x40, P0 ;  /* 0x00000040ff067807 */ /* 0x000fe20000000000 */
[----:B------:R-:W-:Y:S01]  /*1cb0*/  IMAD.WIDE.U32 R4, R206, R48, R204 ;  /* 0x00000030ce047225 */ /* 0x000fe200078e00cc */
[----:B------:R-:W-:-:S02]  /*1cc0*/  SEL R7, RZ, 0x7fff80, P1 ;  /* 0x007fff80ff077807 */ /* 0x000fc40000800000 */
[----:B------:R-:W-:Y:S01]  /*1cd0*/  ISETP.GE.AND P0, PT, R16, R35, PT ;  /* 0x000000231000720c */ /* 0x000fe20003f06270 */
[----:B------:R-:W-:Y:S01]  /*1ce0*/  VIADD R38, R38, 0xffffff80 ;  /* 0xffffff8026267836 */ /* 0x000fe20000000000 */
[----:B------:R-:W-:Y:S01]  /*1cf0*/  LOP3.LUT R3, R7, R3, R6, 0xfe, !PT ;  /* 0x0000000307037212 */ /* 0x000fe200078efe06 */
[-C--:B------:R-:W-:Y:S01]  /*1d00*/  IMAD R6, R9, R54.reuse, RZ ;  /* 0x0000003609067224 */ /* 0x080fe200078e02ff */
[----:B------:R-:W-:Y:S01]  /*1d10*/  SEL R13, R35, RZ, P0 ;  /* 0x000000ff230d7207 */ /* 0x000fe20000000000 */
[----:B------:R-:W-:Y:S01]  /*1d20*/  IMAD.WIDE.U32 R8, R206, R54, R204 ;  /* 0x00000036ce087225 */ /* 0x000fe200078e00cc */
[----:B------:R-:W-:-:S03]  /*1d30*/  SHF.L.U64.HI R56, R54, 0x6, R55 ;  /* 0x0000000636387819 */ /* 0x000fc60000010237 */
[C---:B------:R-:W-:Y:S01]  /*1d40*/  IMAD R53, R206.reuse, R55, R6 ;  /* 0x00000037ce357224 */ /* 0x040fe200078e0206 */
[----:B-1----:R-:W-:Y:S01]  /*1d50*/  SHF.R.U32.HI R37, RZ, 0x7, R37 ;  /* 0x00000007ff257819 */ /* 0x002fe20000011625 */
[----:B------:R-:W-:Y:S02]  /*1d60*/  IMAD R15, R206, R49, R0 ;  /* 0x00000031ce0f7224 */ /* 0x000fe400078e0200 */
[----:B------:R-:W-:Y:S01]  /*1d70*/  IMAD.IADD R9, R9, 0x1, R53 ;  /* 0x0000000109097824 */ /* 0x000fe200078e0235 */
[----:B------:R-:W-:Y:S01]  /*1d80*/  ISETP.NE.AND P6, PT, R37, 0x1, PT ;  /* 0x000000012500780c */ /* 0x000fe20003fc5270 */
[----:B------:R-:W-:Y:S02]  /*1d90*/  IMAD.IADD R11, R15, 0x1, R11 ;  /* 0x000000010f0b7824 */ /* 0x000fe400078e020b */
[----:B-----5:R-:W-:Y:S02]  /*1da0*/  IMAD.WIDE.U32 R50, R26, R54, R8 ;  /* 0x000000361a327225 */ /* 0x020fe400078e0008 */
[----:B------:R-:W3:Y:S02]  /*1db0*/  LDL R8, [R1+0x84] ;  /* 0x0000840001087983 */ /* 0x000ee40000100800 */
[----:B------:R-:W-:-:S02]  /*1dc0*/  IMAD.IADD R13, R16, 0x1, R13 ;  /* 0x00000001100d7824 */ /* 0x000fc400078e020d */
[----:B------:R-:W-:-:S03]  /*1dd0*/  IMAD.WIDE.U32 R20, R26, R48, R10 ;  /* 0x000000301a147225 */ /* 0x000fc600078e000a */
[----:B------:R-:W-:Y:S01]  /*1de0*/  SHF.R.S32.HI R12, RZ, 0x1f, R13 ;  /* 0x0000001fff0c7819 */ /* 0x000fe2000001140d */
[----:B------:R-:W-:Y:S01]  /*1df0*/  VIADD R61, R37, 0x8 ;  /* 0x00000008253d7836 */ /* 0x000fe20000000000 */
[----:B------:R-:W-:Y:S05]  /*1e00*/  @!P6 WARPSYNC.ALL ;  /* 0x000000000000e948 */ /* 0x000fea0003800000 */
[----:B------:R-:W-:Y:S01]  /*1e10*/  VIADD R37, R206, 0x40 ;  /* 0x00000040ce257836 */ /* 0x000fe20000000000 */
[----:B------:R-:W-:Y:S01]  /*1e20*/  LEA.HI R13, R12, R13, RZ, 0x3 ;  /* 0x0000000d0c0d7211 */ /* 0x000fe200078f18ff */
[----:B------:R-:W-:Y:S01]  /*1e30*/  VIADD R10, R206, 0x40 ;  /* 0x00000040ce0a7836 */ /* 0x000fe20000000000 */
[----:B------:R-:W-:Y:S01]  /*1e40*/  PRMT R85, R3, 0x8880, RZ ;  /* 0x0000888003557816 */ /* 0x000fe200000000ff */
[----:B------:R-:W-:Y:S01]  /*1e50*/  IMAD.SHL.U32 R37, R37, 0x40, RZ ;  /* 0x0000004025257824 */ /* 0x000fe200078e00ff */
[----:B------:R-:W-:Y:S01]  /*1e60*/  ULDC UR4, c[0x0][0x2f4] ;  /* 0x0000bd0000047ab9 */ /* 0x000fe20000000800 */
[----:B------:R-:W-:-:S02]  /*1e70*/  IMAD.SHL.U32 R10, R10, 0x40, RZ ;  /* 0x000000400a0a7824 */ /* 0x000fc400078e00ff */
[----:B------:R-:W-:Y:S01]  /*1e80*/  IMAD.IADD R7, R5, 0x1, R15 ;  /* 0x0000000105077824 */ /* 0x000fe200078e020f */
[----:B------:R-:W-:Y:S01]  /*1e90*/  SHF.R.S32.HI R15, RZ, 0x1f, R26 ;  /* 0x0000001fff0f7819 */ /* 0x000fe2000001141a */
[----:B------:R-:W-:Y:S02]  /*1ea0*/  IMAD.MOV.U32 R6, RZ, RZ, R4 ;  /* 0x000000ffff067224 */ /* 0x000fe400078e0004 */
[----:B------:R-:W-:Y:S01]  /*1eb0*/  IMAD.WIDE.U32 R4, R206, R54, R16 ;  /* 0x00000036ce047225 */ /* 0x000fe200078e0010 */
[----:B------:R-:W-:Y:S02]  /*1ec0*/  LOP3.LUT R37, R37, 0x1c0, RZ, 0xc0, !PT ;  /* 0x000001c025257812 */ /* 0x000fe400078ec0ff */
[----:B------:R-:W-:Y:S01]  /*1ed0*/  LOP3.LUT R10, R10, 0x1c0, RZ, 0xc0, !PT ;  /* 0x000001c00a0a7812 */ /* 0x000fe200078ec0ff */
[----:B------:R-:W-:Y:S01]  /*1ee0*/  IMAD.IADD R53, R53, 0x1, R5 ;  /* 0x0000000135357824 */ /* 0x000fe200078e0205 */
[----:B------:R-:W-:Y:S01]  /*1ef0*/  SHF.R.S32.HI R73, RZ, 0x3, R13 ;  /* 0x00000003ff497819 */ /* 0x000fe2000001140d */
[----:B------:R-:W-:Y:S01]  /*1f00*/  IMAD R5, R15, R48, RZ ;  /* 0x000000300f057224 */ /* 0x000fe200078e02ff */
[----:B------:R-:W-:Y:S01]  /*1f10*/  LOP3.LUT R74, R13, 0xfffffff8, RZ, 0xc0, !PT ;  /* 0xfffffff80d4a7812 */ /* 0x000fe200078ec0ff */
[----:B------:R-:W-:Y:S01]  /*1f20*/  IMAD.MOV.U32 R52, RZ, RZ, R4 ;  /* 0x000000ffff347224 */ /* 0x000fe200078e0004 */
[----:B------:R-:W-:Y:S01]  /*1f30*/  SHF.R.U32.HI R10, RZ, 0x3, R10 ;  /* 0x00000003ff0a7819 */ /* 0x000fe2000001160a */
[----:B------:R-:W-:Y:S01]  /*1f40*/  IMAD R15, R15, R54, RZ ;  /* 0x000000360f0f7224 */ /* 0x000fe200078e02ff */
[----:B------:R-:W-:Y:S01]  /*1f50*/  SHF.L.U64.HI R4, R48, 0x6, R49 ;  /* 0x0000000630047819 */ /* 0x000fe20000010231 */
[----:B------:R-:W-:Y:S01]  /*1f60*/  IMAD.IADD R0, R33, 0x1, R32 ;  /* 0x0000000121007824 */ /* 0x000fe200078e0220 */
[----:B------:R-:W-:Y:S01]  /*1f70*/  PRMT R85, R85, 0x7710, RZ ;  /* 0x0000771055557816 */ /* 0x000fe200000000ff */
[----:B------:R-:W-:Y:S01]  /*1f80*/  IMAD R33, R26, R49, R5 ;  /* 0x000000311a217224 */ /* 0x000fe200078e0205 */
[----:B------:R-:W-:Y:S01]  /*1f90*/  ISETP.GE.AND P2, PT, R2, UR4, PT ;  /* 0x0000000402007c0c */ /* 0x000fe2000bf46270 */
[----:B------:R-:W-:-:S02]  /*1fa0*/  IMAD.SHL.U32 R5, R48, 0x40, RZ ;  /* 0x0000004030057824 */ /* 0x000fc400078e00ff */
[----:B------:R-:W-:-:S04]  /*1fb0*/  IMAD.WIDE.U32 R6, R26, R48, R6 ;  /* 0x000000301a067225 */ /* 0x000fc800078e0006 */
[----:B------:R-:W-:Y:S02]  /*1fc0*/  IMAD R11, R55, 0x60, RZ ;  /* 0x00000060370b7824 */ /* 0x000fe400078e02ff */
[C---:B------:R-:W-:Y:S02]  /*1fd0*/  IMAD R15, R26.reuse, R55, R15 ;  /* 0x000000371a0f7224 */ /* 0x040fe400078e020f */
        /* <DEDUP_REMOVED lines=17> */
[----:B------:R-:W-:Y:S01]  /*20f0*/  IMAD.IADD R71, R51, 0x1, R15 ;  /* 0x0000000133477824 */ /* 0x000fe200078e020f */
[----:B------:R-:W-:Y:S01]  /*2100*/  LOP3.LUT R85, R85, 0x40, RZ, 0xc0, !PT ;  /* 0x0000004055557812 */ /* 0x000fe200078ec0ff */
[----:B------:R-:W-:-:S02]  /*2110*/  IMAD.IADD R72, R15, 0x1, R53 ;  /* 0x000000010f487824 */ /* 0x000fc400078e0235 */
[C---:B--2---:R-:W-:Y:S01]  /*2120*/  IMAD.SHL.U32 R58, R36.reuse, 0x40, RZ ;  /* 0x00000040243a7824 */ /* 0x044fe200078e00ff */
[----:B------:R-:W-:Y:S01]  /*2130*/  @!P6 BAR.SYNC.DEFER_BLOCKING 0x9, 0x100 ;  /* 0x024400000000eb1d */ /* 0x000fe20000010000 */
[----:B------:R-:W-:Y:S02]  /*2140*/  LOP3.LUT P1, RZ, R36, 0x4, RZ, 0xc0, !PT ;  /* 0x0000000424ff7812 */ /* 0x000fe4000782c0ff */
[----:B------:R-:W-:Y:S02]  /*2150*/  SHF.R.S32.HI R36, RZ, 0x1f, R38 ;  /* 0x0000001fff247819 */ /* 0x000fe40000011426 */
[----:B------:R-:W-:Y:S02]  /*2160*/  LOP3.LUT R58, R58, 0x1c0, RZ, 0xc0, !PT ;  /* 0x000001c03a3a7812 */ /* 0x000fe400078ec0ff */
[----:B------:R-:W-:-:S04]  /*2170*/  LEA.HI R36, R36, R38, RZ, 0x2 ;  /* 0x0000002624247211 */ /* 0x000fc800078f10ff */
[----:B------:R-:W-:-:S05]  /*2180*/  LOP3.LUT R36, R36, 0xfffffffc, RZ, 0xc0, !PT ;  /* 0xfffffffc24247812 */ /* 0x000fca00078ec0ff */
[----:B------:R-:W-:Y:S02]  /*2190*/  IMAD.IADD R36, R38, 0x1, -R36 ;  /* 0x0000000126247824 */ /* 0x000fe400078e0a24 */
[----:B------:R-:W0:Y:S02]  /*21a0*/  S2R R38, SR_TID.X ;  /* 0x0000000000267919 */ /* 0x000e240000002100 */
[----:B------:R-:W-:Y:S01]  /*21b0*/  IMAD R62, R36, 0x40, R206 ;  /* 0x00000040243e7824 */ /* 0x000fe200078e02ce */
        /* <DEDUP_REMOVED lines=16> */
[----:B----4-:R-:W-:Y:S01]  /*22c0*/  SHF.R.S32.HI R75, RZ, 0x1f, R24 ;  /* 0x0000001fff4b7819 */ /* 0x010fe20000011418 */
[----:B---3--:R-:W-:-:S10]  /*22d0*/  IMAD.IADD R78, R8, 0x1, R13 ;  /* 0x00000001084e7824 */ /* 0x008fd400078e020d */
.L_x_6010:
[----:B0-----:R-:W0:Y:S01]  /*22e0*/  LDC R91, c[0x0][0x430] ;  /* 0x00010c00ff5b7b82 */ /* 0x001e220000000800 */
[----:B------:R-:W-:Y:S02]  /*22f0*/  VIADD R29, R29, 0xffffffff ;  /* 0xffffffff1d1d7836 */ /* 0x000fe40000000000 */
[----:B------:R-:W-:Y:S02]  /*2300*/  IMAD.MOV.U32 R96, RZ, RZ, RZ ;  /* 0x000000ffff607224 */ /* 0x000fe400078e00ff */
[----:B------:R-:W-:-:S03]  /*2310*/  IMAD R12, R29, 0x60, R62 ;  /* 0x000000601d0c7824 */ /* 0x000fc600078e023e */
[----:B-1----:R-:W1:Y:S01]  /*2320*/  LDC R95, c[0x0][0x3f4] ;  /* 0x0000fd00ff5f7b82 */ /* 0x002e620000000800 */
[----:B------:R-:W-:Y:S01]  /*2330*/  IMAD.IADD R15, R0, 0x1, R12 ;  /* 0x00000001000f7824 */ /* 0x000fe200078e020c */
        /* <DEDUP_REMOVED lines=18> */
[----:B-----5:R0:W5:Y:S01]  /*2460*/  @!P2 LDG.E R96, desc[UR42][R10.64] ;  /* 0x0000002a0a60a981 */ /* 0x020162000c1e1900 */
        /* <DEDUP_REMOVED lines=74> */
.L_x_5961:
[----:B------:R-:W-:Y:S05]  /*2910*/  BSYNC B1 ;  /* 0x0000000000017941 */ /* 0x000fea0003800000 */
.L_x_5960:
        /* <DEDUP_REMOVED lines=29> */
.L_x_5963:
[----:B------:R-:W-:Y:S05]  /*2af0*/  BSYNC B1 ;  /* 0x0000000000017941 */ /* 0x000fea0003800000 */
.L_x_5962:
[----:B0-----:R-:W-:Y:S01]  /*2b00*/  IMAD.MOV.U32 R8, RZ, RZ, R92 ;  /* 0x000000ffff087224 */ /* 0x001fe200078e005c */
        /* <DEDUP_REMOVED lines=33> */
.L_x_5964:
[----:B------:R-:W-:Y:S01]  /*2d20*/  IMAD R86, R19, 0x8, R22 ;  /* 0x0000000813567824 */ /* 0x000fe200078e0216 */
[----:B------:R-:W-:Y:S01]  /*2d30*/  SHF.L.U32 R101, R211, 0x1f, RZ ;  /* 0x0000001fd3657819 */ /* 0x000fe200000006ff */
[----:B------:R-:W-:Y:S03]  /*2d40*/  BSSY B1, `(.L_x_5965) ;  /* 0x0000003000017945 */ /* 0x000fe60003800000 */
[----:B------:R-:W0:Y:S02]  /*2d50*/  SYNCS.PHASECHK.TRANS64.TRYWAIT P5, [R86+URZ+0x32490], R101 ;  /* 0x03249065560075a7 */ /* 0x000e2400080a017f */
[----:B0-----:R-:W-:Y:S05]  /*2d60*/  @!P5 BRA `(.L_x_5966) ;  /* 0x000001a4005cd947 */ /* 0x001fea0003800000 */
.L_x_6233:
[----:B------:R-:W-:Y:S05]  /*2d70*/  BSYNC B1 ;  /* 0x0000000000017941 */ /* 0x000fea0003800000 */
.L_x_5965:
[----:B------:R-:W-:-:S03]  /*2d80*/  UMOV UR4, 0xffffffff ;  /* 0xffffffff00047882 */ /* 0x000fc60000000000 */
[----:B------:R-:W-:Y:S05]  /*2d90*/  BRA.DIV UR4, `(.L_x_5967) ;  /* 0x000001a604647947 */ /* 0x000fea000b800000 */
[----:B------:R1:W2:Y:S04]  /*2da0*/  SHFL.IDX PT, R33, R90, RZ, 0x1c1f ;  /* 0x001c1fff5a217589 */ /* 0x0002a800000e0000 */
[----:B------:R1:W3:Y:S02]  /*2db0*/  SHFL.IDX PT, R14, R89, RZ, 0x1c1f ;  /* 0x001c1fff590e7589 */ /* 0x0002e400000e0000 */
.L_x_6237:
        /* <DEDUP_REMOVED lines=13> */
[----:B------:R-:W-:Y:S01]  /*2e90*/  SHF.R.U32.HI R111, RZ, 0x10, R47 ;  /* 0x00000010ff6f7819 */ /* 0x000fe2000001162f */
[----:B------:R-:W-:Y:S01]  /*2ea0*/  IMAD.U32 R47, R11, 0x10000, RZ ;  /* 0x000100000b2f7824 */ /* 0x000fe200078e00ff */
        /* <DEDUP_REMOVED lines=41> */
.L_x_5973:
[----:B------:R-:W-:Y:S05]  /*3140*/  BSYNC B3 ;  /* 0x0000000000037941 */ /* 0x000fea0003800000 */
.L_x_5972:
[----:B0-----:R4:W-:Y:S02]  /*3150*/  ST.E.128 desc[UR42][R12.64], R8 ;  /* 0x000000080c007985 */ /* 0x0019e4000c101d2a */
.L_x_5971:
[----:B------:R-:W-:Y:S05]  /*3160*/  BSYNC B2 ;  /* 0x0000000000027941 */ /* 0x000fea0003800000 */
.L_x_5970:
        /* <DEDUP_REMOVED lines=54> */
.L_x_5975:
[----:B------:R-:W-:Y:S05]  /*34d0*/  BSYNC B2 ;  /* 0x0000000000027941 */ /* 0x000fea0003800000 */
.L_x_5974:
[----:B0-----:R0:W-:Y:S02]  /*34e0*/  ST.E.128 desc[UR42][R14.64], R8 ;  /* 0x000000080e007985 */ /* 0x0011e4000c101d2a */
.L_x_5969:
[----:B------:R-:W-:Y:S05]  /*34f0*/  BSYNC B1 ;  /* 0x0000000000017941 */ /* 0x000fea0003800000 */
.L_x_5968:
[----:B------:R-:W-:-:S03]  /*3500*/  UMOV UR4, 0xffffffff ;  /* 0xffffffff00047882 */ /* 0x000fc60000000000 */
[----:B------:R-:W-:Y:S05]  /*3510*/  BRA.DIV UR4, `(.L_x_5976) ;  /* 0x0000019e04cc7947 */ /* 0x000fea000b800000 */
[----:B--2---:R2:W1:Y:S04]  /*3520*/  SHFL.IDX PT, R33, R90, 0x1, 0x1c1f ;  /* 0x003c1f005a217f89 */ /* 0x00446800000e0000 */
[----:B0--3--:R2:W0:Y:S02]  /*3530*/  SHFL.IDX PT, R14, R89, 0x1, 0x1c1f ;  /* 0x003c1f00590e7f89 */ /* 0x00942400000e0000 */
.L_x_6241:
[----:B------:R-:W-:Y:S05]  /*3540*/  @P4 BRA `(.L_x_5977) ;  /* 0x00000020002c4947 */ /* 0x000fea0003800000 */
[----:B------:R-:W-:Y:S04]  /*3550*/  BSSY B1, `(.L_x_5978) ;  /* 0x0000038000017945 */ /* 0x000fe80003800000 */
[----:B------:R-:W-:Y:S05]  /*3560*/  @P1 BRA `(.L_x_5979) ;  /* 0x0000000000d81947 */ /* 0x000fea0003800000 */
[----:B----4-:R3:W4:Y:S01]  /*3570*/  LDS.128 R8, [R100+0x2000] ;  /* 0x0020000064087984 */ /* 0x0107220000000c00 */
[C---:B0-----:R-:W-:Y:S01]  /*3580*/  LEA R12, P2, R16.reuse, R14, 0x1 ;  /* 0x0000000e100c7211 */ /* 0x041fe200078408ff */
[----:B------:R-:W-:Y:S03]  /*3590*/  BSSY B2, `(.L_x_5980) ;  /* 0x0000032000027945 */ /* 0x000fe60003800000 */
[----:B-1----:R-:W-:Y:S02]  /*35a0*/  LEA.HI.X R13, R16, R33, R17, 0x1, P2 ;  /* 0x00000021100d7211 */ /* 0x002fe400010f0c11 */
[----:B------:R-:W-:-:S13]  /*35b0*/  ISETP.GE.AND P2, PT, R204, R95, PT ;  /* 0x0000005fcc00720c */ /* 0x000fda0003f46270 */
[----:B---3--:R-:W-:Y:S05]  /*35c0*/  @P2 BRA `(.L_x_5981) ;  /* 0x0000000000b82947 */ /* 0x008fea0003800000 */
[----:B------:R-:W-:Y:S01]  /*35d0*/  SHF.R.U64 R45, R38, 0x10, R39 ;  /* 0x00000010262d7819 */ /* 0x000fe20000001227 */
[----:B----4-:R-:W-:Y:S01]  /*35e0*/  IMAD.U32 R15, R10, 0x10000, RZ ;  /* 0x000100000a0f7824 */ /* 0x010fe200078e00ff */
        /* <DEDUP_REMOVED lines=9> */
[----:B--2---:R-:W-:Y:S01]  /*3680*/  IMAD.U32 R89, R47, 0x10000, RZ ;  /* 0x000100002f597824 */ /* 0x004fe200078e00ff */
        /* <DEDUP_REMOVED lines=10> */
[CC--:B------:R-:W-:Y:S01]  /*3730*/  FMUL.FTZ R90, R38.reuse, R89.reuse ;  /* 0x00000059265a7220 */ /* 0x0c0fe20000410000 */
        /* <DEDUP_REMOVED lines=23> */
.L_x_5981:
[----:B------:R-:W-:Y:S05]  /*38b0*/  BSYNC B2 ;  /* 0x0000000000027941 */ /* 0x000fea0003800000 */
.L_x_5980:
[----:B----4-:R3:W-:Y:S02]  /*38c0*/  ST.E.128 desc[UR42][R12.64], R8 ;  /* 0x000000080c007985 */ /* 0x0107e4000c101d2a */
.L_x_5979:
[----:B------:R-:W-:Y:S05]  /*38d0*/  BSYNC B1 ;  /* 0x0000000000017941 */ /* 0x000fea0003800000 */
.L_x_5978:
[----:B------:R-:W-:-:S13]  /*38e0*/  ISETP.NE.AND P2, PT, R87, RZ, PT ;  /* 0x000000ff5700720c */ /* 0x000fda0003f45270 */
[----:B------:R-:W-:Y:S05]  /*38f0*/  @P2 BRA `(.L_x_5977) ;  /* 0x0000001c00402947 */ /* 0x000fea0003800000 */
[----:B---34-:R3:W4:Y:S01]  /*3900*/  LDS.128 R8, [R94+0x2000] ;  /* 0x002000005e087984 */ /* 0x0187220000000c00 */
[C---:B0-----:R-:W-:Y:S01]  /*3910*/  LEA R14, P2, R2.reuse, R14, 0x1 ;  /* 0x0000000e020e7211 */ /* 0x041fe200078408ff */
[----:B------:R-:W-:Y:S03]  /*3920*/  BSSY B1, `(.L_x_5982) ;  /* 0x0000032000017945 */ /* 0x000fe60003800000 */
[----:B-1----:R-:W-:Y:S02]  /*3930*/  LEA.HI.X R15, R2, R33, R208, 0x1, P2 ;  /* 0x00000021020f7211 */ /* 0x002fe400010f0cd0 */
[----:B------:R-:W-:-:S13]  /*3940*/  ISETP.GE.AND P2, PT, R212, R95, PT ;  /* 0x0000005fd400720c */ /* 0x000fda0003f46270 */
[----:B---3--:R-:W-:Y:S05]  /*3950*/  @P2 BRA `(.L_x_5983) ;  /* 0x0000000000b82947 */ /* 0x008fea0003800000 */
[--C-:B------:R-:W-:Y:S01]  /*3960*/  SHF.R.U64 R39, R36, 0x10, R37.reuse ;  /* 0x0000001024277819 */ /* 0x100fe20000001225 */
[----:B----4-:R-:W-:Y:S01]  /*3970*/  IMAD.U32 R33, R11, 0x10000, RZ ;  /* 0x000100000b217824 */ /* 0x010fe200078e00ff */
[----:B------:R-:W-:Y:S01]  /*3980*/  SHF.R.U32.HI R38, RZ, 0x10, R37 ;  /* 0x00000010ff267819 */ /* 0x000fe20000011625 */
[----:B------:R-:W-:Y:S01]  /*3990*/  IMAD.U32 R12, R10, 0x10000, RZ ;  /* 0x000100000a0c7824 */ /* 0x000fe200078e00ff */
[--C-:B------:R-:W-:Y:S02]  /*39a0*/  SHF.R.U64 R37, R34, 0x10, R35.reuse ;  /* 0x0000001022257819 */ /* 0x100fe40000001223 */
        /* <DEDUP_REMOVED lines=14> */
[----:B------:R-:W-:Y:S01]  /*3a90*/  FMUL.FTZ R39, R11, R37 ;  /* 0x000000250b277220 */ /* 0x000fe20000410000 */
[----:B------:R-:W-:Y:S01]  /*3aa0*/  LOP3.LUT R105, R105, 0xffff0000, RZ, 0xc0, !PT ;  /* 0xffff000069697812 */ /* 0x000fe200078ec0ff */
[----:B------:R-:W-:Y:S01]  /*3ab0*/  FMUL.FTZ R40, R11, R35 ;  /* 0x000000230b287220 */ /* 0x000fe20000410000 */
[----:B------:R-:W-:Y:S01]  /*3ac0*/  LOP3.LUT R103, R103, 0xffff0000, RZ, 0xc0, !PT ;  /* 0xffff000067677812 */ /* 0x000fe200078ec0ff */
[C---:B------:R-:W-:Y:S01]  /*3ad0*/  FMUL.FTZ R11, R13.reuse, R38 ;  /* 0x000000260d0b7220 */ /* 0x040fe20000410000 */
[----:B------:R-:W-:Y:S01]  /*3ae0*/  FMUL.FTZ R13, R13, R36 ;  /* 0x000000240d0d7220 */ /* 0x000fe20000410000 */
[----:B------:R-:W-:-:S02]  /*3af0*/  IMAD.U32 R10, R9, 0x10000, RZ ;  /* 0x00010000090a7824 */ /* 0x000fc400078e00ff */
[----:B------:R-:W-:Y:S02]  /*3b00*/  IMAD.U32 R9, R8, 0x10000, RZ ;  /* 0x0001000008097824 */ /* 0x000fe400078e00ff */
[C---:B------:R-:W-:Y:S01]  /*3b10*/  FFMA.FTZ R36, R12.reuse, R36, -R11 ;  /* 0x000000240c247223 */ /* 0x040fe2000001080b */
[----:B------:R-:W-:Y:S01]  /*3b20*/  FFMA.FTZ R13, R12, R38, R13 ;  /* 0x000000260c0d7223 */ /* 0x000fe2000001000d */
[----:B------:R-:W-:Y:S01]  /*3b30*/  LOP3.LUT R8, R8, 0xffff0000, RZ, 0xc0, !PT ;  /* 0xffff000008087812 */ /* 0x000fe200078ec0ff */
[C---:B------:R-:W-:Y:S01]  /*3b40*/  FMUL.FTZ R12, R34.reuse, R105 ;  /* 0x00000069220c7220 */ /* 0x040fe20000410000 */
[----:B------:R-:W-:Y:S01]  /*3b50*/  FMUL.FTZ R34, R34, R103 ;  /* 0x0000006722227220 */ /* 0x000fe20000410000 */
        /* <DEDUP_REMOVED lines=14> */
.L_x_5983:
[----:B------:R-:W-:Y:S05]  /*3c40*/  BSYNC B1 ;  /* 0x0000000000017941 */ /* 0x000fea0003800000 */
.L_x_5982:
[----:B----4-:R0:W-:Y:S01]  /*3c50*/  ST.E.128 desc[UR42][R14.64], R8 ;  /* 0x000000080e007985 */ /* 0x0101e2000c101d2a */
[----:B------:R-:W-:Y:S05]  /*3c60*/  BRA `(.L_x_5977) ;  /* 0x0000001800647947 */ /* 0x000fea0003800000 */
.L_x_5959:
[----:B------:R-:W-:Y:S01]  /*3c70*/  VIADD R12, R206, 0x40 ;  /* 0x00000040ce0c7836 */ /* 0x000fe20000000000 */
[----:B------:R-:W-:-:S04]  /*3c80*/  CS2R R34, SRZ ;  /* 0x0000000000227805 */ /* 0x000fc8000001ff00 */
        /* <DEDUP_REMOVED lines=10> */
[----:B------:R-:W-:Y:S01]  /*3d30*/  @!P3 IMAD.X R9, R33, 0x1, R70, P4 ;  /* 0x000000012109b824 */ /* 0x000fe200020e0646 */
[----:B------:R-:W-:Y:S01]  /*3d40*/  CS2R R32, SRZ ;  /* 0x0000000000207805 */ /* 0x000fe2000001ff00 */
[----:B------:R-:W1:Y:S01]  /*3d50*/  @!P3 LDC.64 R12, c[0x0][0x400] ;  /* 0x00010000ff0cbb82 */ /* 0x000e620000000a00 */
[----:B0-----:R-:W-:-:S04]  /*3d60*/  @!P3 LEA R14, P4, R10, R14, 0x1 ;  /* 0x0000000e0a0eb211 */ /* 0x001fc800078808ff */
[----:B------:R-:W-:Y:S02]  /*3d70*/  @!P3 LEA.HI.X R15, R10, R15, R9, 0x1, P4 ;  /* 0x0000000f0a0fb211 */ /* 0x000fe400020f0c09 */
[----:B------:R-:W-:Y:S01]  /*3d80*/  @!P3 IADD3 R8, P4, R52, R8, RZ ;  /* 0x000000083408b210 */ /* 0x000fe20007f9e0ff */
[----:B------:R-:W0:Y:S01]  /*3d90*/  @!P2 LDC.64 R10, c[0x0][0x3e8] ;  /* 0x0000fa00ff0aab82 */ /* 0x000e220000000a00 */
[----:B------:R-:W-:Y:S02]  /*3da0*/  CS2R R38, SRZ ;  /* 0x0000000000267805 */ /* 0x000fe4000001ff00 */
[----:B------:R-:W-:Y:S01]  /*3db0*/  CS2R R36, SRZ ;  /* 0x0000000000247805 */ /* 0x000fe2000001ff00 */
[----:B------:R-:W2:Y:S01]  /*3dc0*/  @!P3 LDG.E.128 R32, desc[UR42][R14.64] ;  /* 0x0000002a0e20b981 */ /* 0x000ea2000c1e1d00 */
[----:B------:R-:W-:Y:S01]  /*3dd0*/  @!P3 IMAD.X R9, R101, 0x1, R72, P4 ;  /* 0x000000016509b824 */ /* 0x000fe200020e0648 */
[----:B-1----:R-:W-:-:S04]  /*3de0*/  @!P3 LEA R12, P4, R8, R12, 0x1 ;  /* 0x0000000c080cb211 */ /* 0x002fc800078808ff */
[----:B------:R-:W-:Y:S02]  /*3df0*/  @!P3 LEA.HI.X R13, R8, R13, R9, 0x1, P4 ;  /* 0x0000000d080db211 */ /* 0x000fe400020f0c09 */
[----:B------:R-:W1:Y:S03]  /*3e00*/  @!P2 LDC.64 R8, c[0x0][0x400] ;  /* 0x00010000ff08ab82 */ /* 0x000e660000000a00 */
[----:B------:R2:W3:Y:S01]  /*3e10*/  @!P3 LDG.E.128 R36, desc[UR42][R12.64] ;  /* 0x0000002a0c24b981 */ /* 0x0004e2000c1e1d00 */
[----:B------:R-:W-:Y:S02]  /*3e20*/  CS2R R42, SRZ ;  /* 0x00000000002a7805 */ /* 0x000fe4000001ff00 */
[----:B0-----:R-:W-:-:S04]  /*3e30*/  @!P2 LEA R10, P3, R40, R10, 0x1 ;  /* 0x0000000a280aa211 */ /* 0x001fc800078608ff */
[----:B------:R-:W-:Y:S02]  /*3e40*/  @!P2 LEA.HI.X R11, R40, R11, R41, 0x1, P3 ;  /* 0x0000000b280ba211 */ /* 0x000fe400018f0c29 */
[----:B------:R-:W-:Y:S02]  /*3e50*/  CS2R R40, SRZ ;  /* 0x0000000000287805 */ /* 0x000fe4000001ff00 */
[----:B------:R-:W-:Y:S02]  /*3e60*/  CS2R R46, SRZ ;  /* 0x00000000002e7805 */ /* 0x000fe4000001ff00 */
[C---:B-1----:R-:W-:Y:S02]  /*3e70*/  @!P2 LEA R8, P3, R44.reuse, R8, 0x1 ;  /* 0x000000082c08a211 */ /* 0x042fe400078608ff */
[----:B------:R3:W4:Y:S02]  /*3e80*/  @!P2 LDG.E.128 R40, desc[UR42][R10.64] ;  /* 0x0000002a0a28a981 */ /* 0x000724000c1e1d00 */
[----:B------:R-:W-:-:S02]  /*3e90*/  @!P2 LEA.HI.X R9, R44, R9, R45, 0x1, P3 ;  /* 0x000000092c09a211 */ /* 0x000fc400018f0c2d */
[----:B------:R-:W-:-:S06]  /*3ea0*/  CS2R R44, SRZ ;  /* 0x00000000002c7805 */ /* 0x000fcc000001ff00 */
[----:B------:R0:W5:Y:S01]  /*3eb0*/  @!P2 LDG.E.128 R44, desc[UR42][R8.64] ;  /* 0x0000002a082ca981 */ /* 0x000162000c1e1d00 */
[----:B------:R-:W-:-:S06]  /*3ec0*/  UISETP.NE.AND UP0, UPT, UR44, 0x3, UPT ;  /* 0x000000032c00788c */ /* 0x000fcc000bf05270 */
[----:B------:R-:W-:Y:S02]  /*3ed0*/  PLOP3.LUT P3, PT, PT, PT, UP0, 0x80, 0x0 ;  /* 0x000000000000781c */ /* 0x000fe40003f6f008 */
[----:B------:R-:W-:Y:S01]  /*3ee0*/  ISETP.GE.AND P2, PT, R16, R95, PT ;  /* 0x0000005f1000720c */ /* 0x000fe20003f46270 */
[----:B--2---:R-:W-:Y:S02]  /*3ef0*/  IMAD.MOV.U32 R12, RZ, RZ, R34 ;  /* 0x000000ffff0c7224 */ /* 0x004fe400078e0022 */
[----:B------:R-:W-:Y:S02]  /*3f00*/  IMAD.MOV.U32 R15, RZ, RZ, R33 ;  /* 0x000000ffff0f7224 */ /* 0x000fe400078e0021 */
[----:B---3--:R-:W-:Y:S02]  /*3f10*/  IMAD.MOV.U32 R10, RZ, RZ, R38 ;  /* 0x000000ffff0a7224 */ /* 0x008fe400078e0026 */
[----:B0-----:R-:W-:Y:S02]  /*3f20*/  IMAD.MOV.U32 R8, RZ, RZ, R39 ;  /* 0x000000ffff087224 */ /* 0x001fe400078e0027 */
[----:B------:R-:W-:-:S02]  /*3f30*/  IMAD.MOV.U32 R9, RZ, RZ, R36 ;  /* 0x000000ffff097224 */ /* 0x000fc400078e0024 */
[----:B------:R-:W-:Y:S01]  /*3f40*/  IMAD.MOV.U32 R11, RZ, RZ, R37 ;  /* 0x000000ffff0b7224 */ /* 0x000fe200078e0025 */
[----:B------:R-:W-:Y:S02]  /*3f50*/  PRMT R106, R106, 0x5410, R10 ;  /* 0x000054106a6a7816 */ /* 0x000fe4000000000a */
[----:B------:R-:W-:Y:S02]  /*3f60*/  PRMT R124, R8, 0x7610, R124 ;  /* 0x00007610087c7816 */ /* 0x000fe4000000007c */
[----:B------:R-:W-:Y:S02]  /*3f70*/  PRMT R108, R108, 0x5410, R9 ;  /* 0x000054106c6c7816 */ /* 0x000fe40000000009 */
[----:B------:R-:W-:Y:S02]  /*3f80*/  PRMT R121, R11, 0x7610, R121 ;  /* 0x000076100b797816 */ /* 0x000fe40000000079 */
[----:B------:R-:W-:Y:S01]  /*3f90*/  PRMT R100, R100, 0x5410, R12 ;  /* 0x0000541064647816 */ /* 0x000fe2000000000c */
[----:B------:R-:W-:-:S02]  /*3fa0*/  IMAD.MOV.U32 R13, RZ, RZ, R35 ;  /* 0x000000ffff0d7224 */ /* 0x000fc400078e0023 */
[----:B----4-:R-:W-:Y:S02]  /*3fb0*/  IMAD.MOV.U32 R8, RZ, RZ, R42 ;  /* 0x000000ffff087224 */ /* 0x010fe400078e002a */
[----:B------:R-:W-:Y:S02]  /*3fc0*/  IMAD.MOV.U32 R9, RZ, RZ, R43 ;  /* 0x000000ffff097224 */ /* 0x000fe400078e002b */
[----:B------:R-:W-:Y:S02]  /*3fd0*/  IMAD.MOV.U32 R10, RZ, RZ, R40 ;  /* 0x000000ffff0a7224 */ /* 0x000fe400078e0028 */
        /* <DEDUP_REMOVED lines=15> */
[----:B------:R-:W-:Y:S02]  /*40d0*/  PRMT R112, R10, 0x7610, R112 ;  /* 0x000076100a707816 */ /* 0x000fe40000000070 */
[----:B------:R-:W-:Y:S01]  /*40e0*/  PRMT R108, R11, 0x7610, R108 ;  /* 0x000076100b6c7816 */ /* 0x000fe2000000006c */
[----:B------:R-:W-:Y:S06]  /*40f0*/  @!P3 BRA `(.L_x_5984) ;  /* 0x000000000004b947 */ /* 0x000fec0003800000 */
[----:B------:R-:W-:Y:S01]  /*4100*/  BPT.TRAP 0x1 ;  /* 0x000000040000795c */ /* 0x000fe20000300000 */
.L_x_5984:
[----:B------:R-:W-:Y:S01]  /*4110*/  IMAD R86, R19, 0x8, R22 ;  /* 0x0000000813567824 */ /* 0x000fe200078e0216 */
[----:B------:R-:W-:Y:S01]  /*4120*/  SHF.L.U32 R101, R211, 0x1f, RZ ;  /* 0x0000001fd3657819 */ /* 0x000fe200000006ff */
[----:B------:R-:W0:Y:S01]  /*4130*/  LDC R103, c[0x0][0x2f4] ;  /* 0x0000bd00ff677b82 */ /* 0x000e220000000800 */
[----:B------:R-:W-:Y:S02]  /*4140*/  BSSY B1, `(.L_x_5985) ;  /* 0x0000003000017945 */ /* 0x000fe40003800000 */
[----:B------:R-:W1:Y:S02]  /*4150*/  SYNCS.PHASECHK.TRANS64.TRYWAIT P4, [R86+URZ+0x32490], R101 ;  /* 0x03249065560075a7 */ /* 0x000e64000808017f */
[----:B-1----:R-:W-:Y:S05]  /*4160*/  @!P4 BRA `(.L_x_5986) ;  /* 0x000001940000c947 */ /* 0x002fea0003800000 */
.L_x_6242:
[----:B------:R-:W-:Y:S05]  /*4170*/  BSYNC B1 ;  /* 0x0000000000017941 */ /* 0x000fea0003800000 */
.L_x_5985:
[----:B------:R-:W-:Y:S01]  /*4180*/  UMOV UR4, 0xffffffff ;  /* 0xffffffff00047882 */ /* 0x000fe20000000000 */
[----:B0-----:R-:W-:Y:S02]  /*4190*/  IMAD.IADD R105, R103, 0x1, -R64 ;  /* 0x0000000167697824 */ /* 0x001fe400078e0a40 */
[----:B------:R-:W-:Y:S05]  /*41a0*/  BRA.DIV UR4, `(.L_x_5987) ;  /* 0x0000019604047947 */ /* 0x000fea000b800000 */
[----:B------:R0:W2:Y:S04]  /*41b0*/  SHFL.IDX PT, R9, R90, RZ, 0x1c1f ;  /* 0x001c1fff5a097589 */ /* 0x0000a800000e0000 */
[----:B------:R0:W3:Y:S02]  /*41c0*/  SHFL.IDX PT, R14, R89, RZ, 0x1c1f ;  /* 0x001c1fff590e7589 */ /* 0x0000e400000e0000 */
.L_x_6246:
[----:B------:R-:W-:Y:S01]  /*41d0*/  ISETP.GE.OR P4, PT, R206, R99, P1 ;  /* 0x00000063ce00720c */ /* 0x000fe20000f86670 */
[----:B------:R-:W-:-:S12]  /*41e0*/  BSSY B1, `(.L_x_5988) ;  /* 0x000007a000017945 */ /* 0x000fd80003800000 */
[----:B------:R-:W-:Y:S05]  /*41f0*/  @P4 BRA `(.L_x_5989) ;  /* 0x0000000400e04947 */ /* 0x000fea0003800000 */
[----:B------:R-:W4:Y:S01]  /*4200*/  S2R R12, SR_TID.X ;  /* 0x00000000000c7919 */ /* 0x000f220000002100 */
[----:B------:R-:W-:Y:S01]  /*4210*/  SEL R8, R64, R105, !P0 ;  /* 0x0000006940087207 */ /* 0x000fe20004000000 */
[----:B---3--:R-:W-:Y:S01]  /*4220*/  IMAD.MOV.U32 R94, RZ, RZ, R14 ;  /* 0x000000ffff5e7224 */ /* 0x008fe200078e000e */
[C---:B------:R-:W-:Y:S01]  /*4230*/  LEA R92, P4, R74.reuse, R14, 0x1 ;  /* 0x0000000e4a5c7211 */ /* 0x040fe200078808ff */
[----:B--2---:R-:W-:Y:S01]  /*4240*/  IMAD.MOV.U32 R95, RZ, RZ, R9 ;  /* 0x000000ffff5f7224 */ /* 0x004fe200078e0009 */
[----:B------:R-:W-:Y:S01]  /*4250*/  SHF.R.S32.HI R11, RZ, 0x1f, R8 ;  /* 0x0000001fff0b7819 */ /* 0x000fe20000011408 */
[----:B------:R-:W-:Y:S01]  /*4260*/  BSSY B2, `(.L_x_5990) ;  /* 0x000006d000027945 */ /* 0x000fe20003800000 */
[----:B------:R-:W-:Y:S02]  /*4270*/  LEA.HI.X R93, R74, R9, R76, 0x1, P4 ;  /* 0x000000094a5d7211 */ /* 0x000fe400020f0c4c */
        /* <DEDUP_REMOVED lines=19> */
[----:B------:R-:W-:Y:S02]  /*43b0*/  SHF.R.U32.HI R117, RZ, 0x10, R35 ;  /* 0x00000010ff757819 */ /* 0x000fe40000011623 */
[----:B------:R-:W-:Y:S02]  /*43c0*/  PRMT R114, R104, 0x5432, R114 ;  /* 0x0000543268727816 */ /* 0x000fe40000000072 */
[----:B------:R-:W-:Y:S02]  /*43d0*/  PRMT R119, R121, 0x5410, R119 ;  /* 0x0000541079777816 */ /* 0x000fe40000000077 */
[----:B------:R-:W-:Y:S01]  /*43e0*/  SHF.R.U64 R113, R32, 0x10, R33 ;  /* 0x0000001020717819 */ /* 0x000fe20000001221 */
[----:B--2---:R-:W-:Y:S01]  /*43f0*/  IMAD.U32 R32, R9, 0x10000, RZ ;  /* 0x0001000009207824 */ /* 0x004fe200078e00ff */
[----:B------:R-:W-:Y:S01]  /*4400*/  SHF.R.U64 R118, R36, 0x10, R37 ;  /* 0x0000001024767819 */ /* 0x000fe20000001225 */
[----:B---3--:R-:W-:Y:S01]  /*4410*/  IMAD.U32 R36, R13, 0x10000, RZ ;  /* 0x000100000d247824 */ /* 0x008fe200078e00ff */
[----:B------:R-:W-:Y:S01]  /*4420*/  PRMT R117, R115, 0x5410, R117 ;  /* 0x0000541073757816 */ /* 0x000fe20000000075 */
[----:B------:R-:W-:Y:S01]  /*4430*/  IMAD.U32 R121, R119, 0x10000, RZ ;  /* 0x0001000077797824 */ /* 0x000fe200078e00ff */
[----:B------:R-:W-:Y:S01]  /*4440*/  SHF.R.U32.HI R123, RZ, 0x10, R39 ;  /* 0x00000010ff7b7819 */ /* 0x000fe20000011627 */
[----:B------:R-:W-:Y:S01]  /*4450*/  IMAD.U32 R115, R114, 0x10000, RZ ;  /* 0x0001000072737824 */ /* 0x000fe200078e00ff */
[----:B------:R-:W-:Y:S01]  /*4460*/  PRMT R113, R120, 0x5410, R113 ;  /* 0x0000541078717816 */ /* 0x000fe20000000071 */
[C---:B------:R-:W-:Y:S01]  /*4470*/  FMUL.FTZ R125, R36.reuse, R121 ;  /* 0x00000079247d7220 */ /* 0x040fe20000410000 */
[----:B------:R-:W-:Y:S01]  /*4480*/  LOP3.LUT R37, R13, 0xffff0000, RZ, 0xc0, !PT ;  /* 0xffff00000d257812 */ /* 0x000fe200078ec0ff */
[-C--:B------:R-:W-:Y:S01]  /*4490*/  FMUL.FTZ R127, R36, R115.reuse ;  /* 0x00000073247f7220 */ /* 0x080fe20000410000 */
[----:B------:R-:W-:Y:S01]  /*44a0*/  PRMT R123, R124, 0x5410, R123 ;  /* 0x000054107c7b7816 */ /* 0x000fe2000000007b */
[C---:B------:R-:W-:Y:S01]  /*44b0*/  FFMA.FTZ R125, R32.reuse, R115, -R125 ;  /* 0x00000073207d7223 */ /* 0x040fe2000001087d */
[----:B------:R-:W-:Y:S01]  /*44c0*/  LOP3.LUT R120, R119, 0xffff0000, RZ, 0xc0, !PT ;  /* 0xffff000077787812 */ /* 0x000fe200078ec0ff */
[----:B------:R-:W-:Y:S01]  /*44d0*/  FFMA.FTZ R127, R32, R121, R127 ;  /* 0x00000079207f7223 */ /* 0x000fe2000001007f */
[----:B------:R-:W-:Y:S01]  /*44e0*/  LOP3.LUT R114, R114, 0xffff0000, RZ, 0xc0, !PT ;  /* 0xffff000072727812 */ /* 0x000fe200078ec0ff */
[----:B------:R-:W-:Y:S01]  /*44f0*/  IMAD.U32 R119, R123, 0x10000, RZ ;  /* 0x000100007b777824 */ /* 0x000fe200078e00ff */
[----:B------:R-:W-:Y:S01]  /*4500*/  SHF.R.U64 R122, R38, 0x10, R39 ;  /* 0x00000010267a7819 */ /* 0x000fe20000001227 */
[----:B------:R-:W-:Y:S01]  /*4510*/  IMAD.U32 R38, R15, 0x10000, RZ ;  /* 0x000100000f267824 */ /* 0x000fe200078e00ff */
[----:B------:R-:W-:Y:S01]  /*4520*/  LOP3.LUT R33, R9, 0xffff0000, RZ, 0xc0, !PT ;  /* 0xffff000009217812 */ /* 0x000fe200078ec0ff */
[C---:B------:R-:W-:Y:S01]  /*4530*/  FMUL.FTZ R36, R37.reuse, R120 ;  /* 0x0000007825247220 */ /* 0x040fe20000410000 */
[-C--:B------:R-:W-:Y:S01]  /*4540*/  FMUL.FTZ R32, R37, R114.reuse ;  /* 0x0000007225207220 */ /* 0x080fe20000410000 */
[----:B------:R-:W-:Y:S01]  /*4550*/  IMAD.U32 R115, R117, 0x10000, RZ ;  /* 0x0001000075737824 */ /* 0x000fe200078e00ff */
[----:B------:R-:W-:Y:S01]  /*4560*/  SHF.R.U64 R116, R34, 0x10, R35 ;  /* 0x0000001022747819 */ /* 0x000fe20000001223 */
[C---:B------:R-:W-:Y:S01]  /*4570*/  IMAD.U32 R34, R12.reuse, 0x10000, RZ ;  /* 0x000100000c227824 */ /* 0x040fe200078e00ff */
[----:B------:R-:W-:Y:S01]  /*4580*/  LOP3.LUT R35, R12, 0xffff0000, RZ, 0xc0, !PT ;  /* 0xffff00000c237812 */ /* 0x000fe200078ec0ff */
[C---:B------:R-:W-:Y:S01]  /*4590*/  FFMA.FTZ R114, R33.reuse, R114, -R36 ;  /* 0x0000007221727223 */ /* 0x040fe20000010824 */
[----:B------:R-:W-:Y:S01]  /*45a0*/  PRMT R118, R108, 0x5432, R118 ;  /* 0x000054326c767816 */ /* 0x000fe20000000076 */
[C---:B------:R-:W-:Y:S01]  /*45b0*/  FMUL.FTZ R37, R38.reuse, R119 ;  /* 0x0000007726257220 */ /* 0x040fe20000410000 */
[----:B------:R-:W-:Y:S01]  /*45c0*/  FFMA.FTZ R120, R33, R120, R32 ;  /* 0x0000007821787223 */ /* 0x000fe20000010020 */
[----:B------:R-:W-:Y:S01]  /*45d0*/  IMAD.U32 R12, R11, 0x10000, RZ ;  /* 0x000100000b0c7824 */ /* 0x000fe200078e00ff */
[----:B------:R-:W-:Y:S01]  /*45e0*/  LOP3.LUT R39, R15, 0xffff0000, RZ, 0xc0, !PT ;  /* 0xffff00000f277812 */ /* 0x000fe200078ec0ff */
[----:B------:R-:W-:Y:S01]  /*45f0*/  FMUL.FTZ R38, R38, R115 ;  /* 0x0000007326267220 */ /* 0x000fe20000410000 */
[----:B------:R-:W-:Y:S01]  /*4600*/  LOP3.LUT R36, R123, 0xffff0000, RZ, 0xc0, !PT ;  /* 0xffff00007b247812 */ /* 0x000fe200078ec0ff */
[----:B------:R-:W-:Y:S01]  /*4610*/  IMAD.U32 R33, R118, 0x10000, RZ ;  /* 0x0001000076217824 */ /* 0x000fe200078e00ff */
[----:B------:R-:W-:Y:S01]  /*4620*/  LOP3.LUT R32, R117, 0xffff0000, RZ, 0xc0, !PT ;  /* 0xffff000075207812 */ /* 0x000fe200078ec0ff */
[----:B------:R-:W-:Y:S01]  /*4630*/  FFMA.FTZ R119, R12, R119, R38 ;  /* 0x000000770c777223 */ /* 0x000fe20000010026 */
[----:B------:R-:W-:Y:S01]  /*4640*/  LOP3.LUT R13, R11, 0xffff0000, RZ, 0xc0, !PT ;  /* 0xffff00000b0d7812 */ /* 0x000fe200078ec0ff */
[C---:B------:R-:W-:Y:S01]  /*4650*/  FMUL.FTZ R38, R39.reuse, R36 ;  /* 0x0000002427267220 */ /* 0x040fe20000410000 */
[----:B------:R-:W-:Y:S01]  /*4660*/  LOP3.LUT R118, R118, 0xffff0000, RZ, 0xc0, !PT ;  /* 0xffff000076767812 */ /* 0x000fe200078ec0ff */
[-C--:B------:R-:W-:Y:S01]  /*4670*/  FMUL.FTZ R126, R39, R32.reuse ;  /* 0x00000020277e7220 */ /* 0x080fe20000410000 */
[----:B------:R-:W-:Y:S01]  /*4680*/  FFMA.FTZ R37, R12, R115, -R37 ;  /* 0x000000730c257223 */ /* 0x000fe20000010825 */
[C---:B------:R-:W-:Y:S01]  /*4690*/  IMAD.U32 R12, R113.reuse, 0x10000, RZ ;  /* 0x00010000710c7824 */ /* 0x040fe200078e00ff */
[----:B------:R-:W-:Y:S01]  /*46a0*/  LOP3.LUT R113, R113, 0xffff0000, RZ, 0xc0, !PT ;  /* 0xffff000071717812 */ /* 0x000fe200078ec0ff */
[C---:B------:R-:W-:Y:S01]  /*46b0*/  IMAD.U32 R9, R8.reuse, 0x10000, RZ ;  /* 0x0001000008097824 */ /* 0x040fe200078e00ff */
[----:B------:R-:W-:Y:S01]  /*46c0*/  LOP3.LUT R8, R8, 0xffff0000, RZ, 0xc0, !PT ;  /* 0xffff000008087812 */ /* 0x000fe200078ec0ff */
[C---:B------:R-:W-:Y:S01]  /*46d0*/  FFMA.FTZ R124, R13.reuse, R32, -R38 ;  /* 0x000000200d7c7223 */ /* 0x040fe20000010826 */
[----:B------:R-:W-:Y:S01]  /*46e0*/  FFMA.FTZ R126, R13, R36, R126 ;  /* 0x000000240d7e7223 */ /* 0x000fe2000001007e */
[C---:B------:R-:W-:Y:S01]  /*46f0*/  FMUL.FTZ R13, R35.reuse, R118 ;  /* 0x00000076230d7220 */ /* 0x040fe20000410000 */
[----:B------:R-:W-:Y:S01]  /*4700*/  PRMT R122, R106, 0x5432, R122 ;  /* 0x000054326a7a7816 */ /* 0x000fe2000000007a */
[C---:B------:R-:W-:Y:S01]  /*4710*/  FMUL.FTZ R32, R34.reuse, R33 ;  /* 0x0000002122207220 */ /* 0x040fe20000410000 */
[----:B------:R-:W-:Y:S01]  /*4720*/  FMUL.FTZ R38, R34, R12 ;  /* 0x0000000c22267220 */ /* 0x000fe20000410000 */
[----:B------:R-:W-:Y:S01]  /*4730*/  PRMT R116, R100, 0x5432, R116 ;  /* 0x0000543264747816 */ /* 0x000fe20000000074 */
[----:B------:R-:W-:Y:S01]  /*4740*/  FMUL.FTZ R35, R35, R113 ;  /* 0x0000007123237220 */ /* 0x000fe20000410000 */
[----:B------:R-:W-:-:S02]  /*4750*/  IMAD.U32 R15, R14, 0x10000, RZ ;  /* 0x000100000e0f7824 */ /* 0x000fc400078e00ff */
[----:B------:R-:W-:Y:S01]  /*4760*/  FFMA.FTZ R113, R8, R113, -R13 ;  /* 0x0000007108717223 */ /* 0x000fe2000001080d */
[----:B------:R-:W-:Y:S01]  /*4770*/  LOP3.LUT R14, R14, 0xffff0000, RZ, 0xc0, !PT ;  /* 0xffff00000e0e7812 */ /* 0x000fe200078ec0ff */
[C---:B------:R-:W-:Y:S01]  /*4780*/  FFMA.FTZ R34, R9.reuse, R12, -R32 ;  /* 0x0000000c09227223 */ /* 0x040fe20000010820 */
[----:B------:R-:W-:Y:S01]  /*4790*/  FFMA.FTZ R38, R9, R33, R38 ;  /* 0x0000002109267223 */ /* 0x000fe20000010026 */
[C---:B------:R-:W-:Y:S01]  /*47a0*/  LOP3.LUT R13, R122.reuse, 0xffff0000, RZ, 0xc0, !PT ;  /* 0xffff00007a0d7812 */ /* 0x040fe200078ec0ff */
[----:B------:R-:W-:Y:S01]  /*47b0*/  IMAD.U32 R32, R122, 0x10000, RZ ;  /* 0x000100007a207824 */ /* 0x000fe200078e00ff */
[C---:B------:R-:W-:Y:S01]  /*47c0*/  LOP3.LUT R9, R116.reuse, 0xffff0000, RZ, 0xc0, !PT ;  /* 0xffff000074097812 */ /* 0x040fe200078ec0ff */
[----:B------:R-:W-:Y:S02]  /*47d0*/  IMAD.U32 R12, R116, 0x10000, RZ ;  /* 0x00010000740c7824 */ /* 0x000fe400078e00ff */
[----:B------:R-:W-:Y:S01]  /*47e0*/  FFMA.FTZ R35, R8, R118, R35 ;  /* 0x0000007608237223 */ /* 0x000fe20000010023 */
[C---:B------:R-:W-:Y:S01]  /*47f0*/  IMAD.U32 R11, R10.reuse, 0x10000, RZ ;  /* 0x000100000a0b7824 */ /* 0x040fe200078e00ff */
        /* <DEDUP_REMOVED lines=16> */
[----:B------:R-:W-:Y:S02]  /*4900*/  F2FP.BF16.F32.PACK_AB R11, R124, R37 ;  /* 0x000000257c0b723e */ /* 0x000fe400000010ff */
[----:B------:R-:W-:-:S02]  /*4910*/  F2FP.BF16.F32.PACK_AB R13, R120, R127 ;  /* 0x0000007f780d723e */ /* 0x000fc400000010ff */
[----:B------:R-:W-:-:S07]  /*4920*/  F2FP.BF16.F32.PACK_AB R12, R35, R38 ;  /* 0x00000026230c723e */ /* 0x000fce00000010ff */
.L_x_5991:
[----:B------:R-:W-:Y:S05]  /*4930*/  BSYNC B2 ;  /* 0x0000000000027941 */ /* 0x000fea0003800000 */
.L_x_5990:
[----:B------:R-:W-:Y:S01]  /*4940*/  ISETP.GE.AND P4, PT, R107, R103, PT ;  /* 0x000000676b00720c */ /* 0x000fe20003f86270 */
[----:B--2---:R4:W-:-:S12]  /*4950*/  ST.E.128 desc[UR42][R92.64], R8 ;  /* 0x000000085c007985 */ /* 0x0049d8000c101d2a */
[----:B------:R-:W-:-:S05]  /*4960*/  @!P4 IMAD.WIDE R94, R107, 0x2, R94 ;  /* 0x000000026b5ec825 */ /* 0x000fca00078e025e */
[----:B---3--:R4:W-:Y:S02]  /*4970*/  @!P4 ST.E.128 desc[UR42][R94.64], R12 ;  /* 0x0000000c5e00c985 */ /* 0x0089e4000c101d2a */
.L_x_5989:
[----:B------:R-:W-:Y:S05]  /*4980*/  BSYNC B1 ;  /* 0x0000000000017941 */ /* 0x000fea0003800000 */
.L_x_5988:
[----:B------:R-:W-:-:S03]  /*4990*/  UMOV UR4, 0xffffffff ;  /* 0xffffffff00047882 */ /* 0x000fc60000000000 */
[----:B------:R-:W-:Y:S05]  /*49a0*/  BRA.DIV UR4, `(.L_x_5992) ;  /* 0x0000018e044c7947 */ /* 0x000fea000b800000 */
[----:B------:R0:W0:Y:S04]  /*49b0*/  SHFL.IDX PT, R33, R90, 0x1, 0x1c1f ;  /* 0x003c1f005a217f89 */ /* 0x00002800000e0000 */
[----:B------:R0:W0:Y:S02]  /*49c0*/  SHFL.IDX PT, R32, R89, 0x1, 0x1c1f ;  /* 0x003c1f0059207f89 */ /* 0x00002400000e0000 */
.L_x_6250:
[----:B----4-:R-:W-:-:S05]  /*49d0*/  VIADD R8, R206, 0x40 ;  /* 0x00000040ce087836 */ /* 0x010fca0000000000 */
[----:B------:R-:W-:-:S13]  /*49e0*/  ISETP.GE.OR P4, PT, R8, R99, P1 ;  /* 0x000000630800720c */ /* 0x000fda0000f86670 */
[----:B------:R-:W-:Y:S05]  /*49f0*/  @P4 BRA `(.L_x_5977) ;  /* 0x0000000c00004947 */ /* 0x000fea0003800000 */
[----:B--2---:R-:W2:Y:S01]  /*4a00*/  LDL R9, [R1+0x84] ;  /* 0x0000840001097983 */ /* 0x004ea20000100800 */
        /* <DEDUP_REMOVED lines=17> */
[----:B--2---:R-:W-:Y:S02]  /*4b20*/  IMAD.IADD R8, R9, 0x1, R8 ;  /* 0x0000000109087824 */ /* 0x004fe400078e0208 */
[C---:B------:R-:W-:Y:S02]  /*4b30*/  IMAD R9, R19.reuse, 0x1800, R78 ;  /* 0x0000180013097824 */ /* 0x040fe400078e024e */
[----:B------:R-:W-:Y:S02]  /*4b40*/  IMAD R11, R19, 0x1800, R8 ;  /* 0x00001800130b7824 */ /* 0x000fe400078e0208 */
[--C-:B------:R-:W-:Y:S02]  /*4b50*/  IMAD R9, R9, 0x2, R22.reuse ;  /* 0x0000000209097824 */ /* 0x100fe400078e0216 */
[----:B------:R-:W-:-:S04]  /*4b60*/  IMAD R12, R11, 0x2, R22 ;  /* 0x000000020b0c7824 */ /* 0x000fc800078e0216 */
[----:B------:R-:W0:Y:S04]  /*4b70*/  LDS.128 R8, [R9+0x1c400] ;  /* 0x01c4000009087984 */ /* 0x000e280000000c00 */
[----:B---3--:R-:W2:Y:S01]  /*4b80*/  LDS.128 R12, [R12+0x1c400] ;  /* 0x01c400000c0c7984 */ /* 0x008ea20000000c00 */
[----:B------:R-:W-:Y:S05]  /*4b90*/  @P2 BRA `(.L_x_5994) ;  /* 0x0000000400682947 */ /* 0x000fea0003800000 */
[----:B------:R-:W-:Y:S01]  /*4ba0*/  SHF.R.U32.HI R90, RZ, 0x10, R41 ;  /* 0x00000010ff5a7819 */ /* 0x000fe20000011629 */
[----:B0-----:R-:W-:Y:S01]  /*4bb0*/  IMAD.U32 R37, R9, 0x10000, RZ ;  /* 0x0001000009257824 */ /* 0x001fe200078e00ff */
[----:B------:R-:W-:Y:S01]  /*4bc0*/  SHF.R.U32.HI R89, RZ, 0x10, R45 ;  /* 0x00000010ff597819 */ /* 0x000fe2000001162d */
[----:B--2---:R-:W-:Y:S01]  /*4bd0*/  IMAD.U32 R39, R12, 0x10000, RZ ;  /* 0x000100000c277824 */ /* 0x004fe200078e00ff */
[----:B------:R-:W-:Y:S02]  /*4be0*/  PRMT R111, R111, 0x5410, R90 ;  /* 0x000054106f6f7816 */ /* 0x000fe4000000005a */
[----:B------:R-:W-:Y:S02]  /*4bf0*/  PRMT R108, R108, 0x5410, R89 ;  /* 0x000054106c6c7816 */ /* 0x000fe40000000059 */
[----:B------:R-:W-:Y:S02]  /*4c00*/  SHF.R.U64 R93, R44, 0x10, R45 ;  /* 0x000000102c5d7819 */ /* 0x000fe4000000122d */
[----:B------:R-:W-:Y:S01]  /*4c10*/  SHF.R.U64 R92, R40, 0x10, R41 ;  /* 0x00000010285c7819 */ /* 0x000fe20000001229 */
[----:B------:R-:W-:Y:S01]  /*4c20*/  IMAD.U32 R41, R13, 0x10000, RZ ;  /* 0x000100000d297824 */ /* 0x000fe200078e00ff */
[----:B------:R-:W-:Y:S01]  /*4c30*/  SHF.R.U64 R45, R46, 0x10, R47 ;  /* 0x000000102e2d7819 */ /* 0x000fe2000000122f */
[----:B------:R-:W-:Y:S01]  /*4c40*/  IMAD.U32 R90, R108, 0x10000, RZ ;  /* 0x000100006c5a7824 */ /* 0x000fe200078e00ff */
[----:B------:R-:W-:Y:S01]  /*4c50*/  SHF.R.U32.HI R95, RZ, 0x10, R43 ;  /* 0x00000010ff5f7819 */ /* 0x000fe2000001162b */
[----:B------:R-:W-:Y:S01]  /*4c60*/  IMAD.U32 R46, R111, 0x10000, RZ ;  /* 0x000100006f2e7824 */ /* 0x000fe200078e00ff */
[----:B------:R-:W-:-:S02]  /*4c70*/  SHF.R.U32.HI R47, RZ, 0x10, R47 ;  /* 0x00000010ff2f7819 */ /* 0x000fc4000001162f */
[----:B------:R-:W-:Y:S01]  /*4c80*/  PRMT R109, R109, 0x5410, R92 ;  /* 0x000054106d6d7816 */ /* 0x000fe2000000005c */
[C---:B------:R-:W-:Y:S01]  /*4c90*/  FMUL.FTZ R92, R41.reuse, R90 ;  /* 0x0000005a295c7220 */ /* 0x040fe20000410000 */
[----:B------:R-:W-:Y:S01]  /*4ca0*/  PRMT R100, R100, 0x5410, R95 ;  /* 0x0000541064647816 */ /* 0x000fe2000000005f */
[-C--:B------:R-:W-:Y:S01]  /*4cb0*/  FMUL.FTZ R94, R41, R46.reuse ;  /* 0x0000002e295e7220 */ /* 0x080fe20000410000 */
[----:B------:R-:W-:Y:S01]  /*4cc0*/  PRMT R106, R106, 0x5410, R47 ;  /* 0x000054106a6a7816 */ /* 0x000fe2000000002f */
[C---:B------:R-:W-:Y:S01]  /*4cd0*/  FFMA.FTZ R92, R37.reuse, R46, -R92 ;  /* 0x0000002e255c7223 */ /* 0x040fe2000001085c */
[----:B------:R-:W-:Y:S01]  /*4ce0*/  SHF.R.U64 R105, R42, 0x10, R43 ;  /* 0x000000102a697819 */ /* 0x000fe2000000122b */
[----:B------:R-:W-:Y:S01]  /*4cf0*/  FFMA.FTZ R94, R37, R90, R94 ;  /* 0x0000005a255e7223 */ /* 0x000fe2000001005e */
[----:B------:R-:W-:Y:S01]  /*4d00*/  PRMT R104, R104, 0x5410, R45 ;  /* 0x0000541068687816 */ /* 0x000fe2000000002d */
[----:B------:R-:W-:Y:S01]  /*4d10*/  IMAD.U32 R43, R15, 0x10000, RZ ;  /* 0x000100000f2b7824 */ /* 0x000fe200078e00ff */
[----:B------:R-:W-:Y:S01]  /*4d20*/  LOP3.LUT R42, R13, 0xffff0000, RZ, 0xc0, !PT ;  /* 0xffff00000d2a7812 */ /* 0x000fe200078ec0ff */
[----:B------:R-:W-:Y:S01]  /*4d30*/  IMAD.U32 R37, R100, 0x10000, RZ ;  /* 0x0001000064257824 */ /* 0x000fe200078e00ff */
[----:B------:R-:W-:Y:S01]  /*4d40*/  LOP3.LUT R45, R108, 0xffff0000, RZ, 0xc0, !PT ;  /* 0xffff00006c2d7812 */ /* 0x000fe200078ec0ff */
[----:B------:R-:W-:Y:S01]  /*4d50*/  IMAD.U32 R41, R106, 0x10000, RZ ;  /* 0x000100006a297824 */ /* 0x000fe200078e00ff */
[----:B------:R-:W-:-:S02]  /*4d60*/  LOP3.LUT R111, R111, 0xffff0000, RZ, 0xc0, !PT ;  /* 0xffff00006f6f7812 */ /* 0x000fc400078ec0ff */
[----:B------:R-:W-:Y:S01]  /*4d70*/  LOP3.LUT R40, R12, 0xffff0000, RZ, 0xc0, !PT ;  /* 0xffff00000c287812 */ /* 0x000fe200078ec0ff */
[C---:B------:R-:W-:Y:S01]  /*4d80*/  FMUL.FTZ R47, R42.reuse, R45 ;  /* 0x0000002d2a2f7220 */ /* 0x040fe20000410000 */
[----:B------:R-:W-:Y:S02]  /*4d90*/  IMAD.U32 R12, R11, 0x10000, RZ ;  /* 0x000100000b0c7824 */ /* 0x000fe400078e00ff */
[----:B------:R-:W-:Y:S01]  /*4da0*/  FMUL.FTZ R89, R42, R111 ;  /* 0x0000006f2a597220 */ /* 0x000fe20000410000 */
[----:B------:R-:W-:Y:S01]  /*4db0*/  LOP3.LUT R44, R15, 0xffff0000, RZ, 0xc0, !PT ;  /* 0xffff00000f2c7812 */ /* 0x000fe200078ec0ff */
[C---:B------:R-:W-:Y:S01]  /*4dc0*/  FMUL.FTZ R42, R43.reuse, R37 ;  /* 0x000000252b2a7220 */ /* 0x040fe20000410000 */
[----:B------:R-:W-:Y:S01]  /*4dd0*/  PRMT R112, R112, 0x5410, R93 ;  /* 0x0000541070707816 */ /* 0x000fe2000000005d */
[-C--:B------:R-:W-:Y:S01]  /*4de0*/  FMUL.FTZ R93, R43, R41.reuse ;  /* 0x000000292b5d7220 */ /* 0x080fe20000410000 */
[----:B------:R-:W-:Y:S01]  /*4df0*/  LOP3.LUT R106, R106, 0xffff0000, RZ, 0xc0, !PT ;  /* 0xffff00006a6a7812 */ /* 0x000fe200078ec0ff */
[C---:B------:R-:W-:Y:S01]  /*4e00*/  FFMA.FTZ R43, R12.reuse, R41, R42 ;  /* 0x000000290c2b7223 */ /* 0x040fe2000001002a */
[----:B------:R-:W-:Y:S01]  /*4e10*/  LOP3.LUT R38, R9, 0xffff0000, RZ, 0xc0, !PT ;  /* 0xffff000009267812 */ /* 0x000fe200078ec0ff */
[----:B------:R-:W-:Y:S01]  /*4e20*/  FFMA.FTZ R93, R12, R37, -R93 ;  /* 0x000000250c5d7223 */ /* 0x000fe2000001085d */
[----:B------:R-:W-:Y:S01]  /*4e30*/  LOP3.LUT R100, R100, 0xffff0000, RZ, 0xc0, !PT ;  /* 0xffff000064647812 */ /* 0x000fe200078ec0ff */
[----:B------:R-:W-:Y:S01]  /*4e40*/  FMUL.FTZ R42, R44, R106 ;  /* 0x0000006a2c2a7220 */ /* 0x000fe20000410000 */
[----:B------:R-:W-:Y:S01]  /*4e50*/  LOP3.LUT R13, R11, 0xffff0000, RZ, 0xc0, !PT ;  /* 0xffff00000b0d7812 */ /* 0x000fe200078ec0ff */
[C---:B------:R-:W-:Y:S01]  /*4e60*/  FFMA.FTZ R47, R38.reuse, R111, -R47 ;  /* 0x0000006f262f7223 */ /* 0x040fe2000001082f */
[----:B------:R-:W-:Y:S01]  /*4e70*/  FFMA.FTZ R89, R38, R45, R89 ;  /* 0x0000002d26597223 */ /* 0x000fe20000010059 */
[----:B------:R-:W-:Y:S01]  /*4e80*/  FMUL.FTZ R44, R44, R100 ;  /* 0x000000642c2c7220 */ /* 0x000fe20000410000 */
[C---:B------:R-:W-:Y:S01]  /*4e90*/  LOP3.LUT R37, R112.reuse, 0xffff0000, RZ, 0xc0, !PT ;  /* 0xffff000070257812 */ /* 0x040fe200078ec0ff */
[----:B------:R-:W-:-:S02]  /*4ea0*/  IMAD.U32 R38, R112, 0x10000, RZ ;  /* 0x0001000070267824 */ /* 0x000fc400078e00ff */
[----:B------:R-:W-:Y:S01]  /*4eb0*/  FFMA.FTZ R100, R13, R100, -R42 ;  /* 0x000000640d647223 */ /* 0x000fe2000001082a */
[C---:B------:R-:W-:Y:S01]  /*4ec0*/  IMAD.U32 R12, R109.reuse, 0x10000, RZ ;  /* 0x000100006d0c7824 */ /* 0x040fe200078e00ff */
[----:B------:R-:W-:Y:S01]  /*4ed0*/  LOP3.LUT R109, R109, 0xffff0000, RZ, 0xc0, !PT ;  /* 0xffff00006d6d7812 */ /* 0x000fe200078ec0ff */
[C---:B------:R-:W-:Y:S01]  /*4ee0*/  IMAD.U32 R9, R8.reuse, 0x10000, RZ ;  /* 0x0001000008097824 */ /* 0x040fe200078e00ff */
[----:B------:R-:W-:Y:S01]  /*4ef0*/  LOP3.LUT R8, R8, 0xffff0000, RZ, 0xc0, !PT ;  /* 0xffff000008087812 */ /* 0x000fe200078ec0ff */
[----:B------:R-:W-:Y:S01]  /*4f00*/  FFMA.FTZ R44, R13, R106, R44 ;  /* 0x0000006a0d2c7223 */ /* 0x000fe2000001002c */
[C---:B------:R-:W-:Y:S01]  /*4f10*/  FMUL.FTZ R42, R39.reuse, R38 ;  /* 0x00000026272a7220 */ /* 0x040fe20000410000 */
[----:B------:R-:W-:Y:S01]  /*4f20*/  FMUL.FTZ R13, R40, R37 ;  /* 0x00000025280d7220 */ /* 0x000fe20000410000 */
        /* <DEDUP_REMOVED lines=33> */
.L_x_5994:
[----:B------:R-:W-:Y:S05]  /*5140*/  BSYNC B1 ;  /* 0x0000000000017941 */ /* 0x000fea0003800000 */
.L_x_5993:
[----:B0-----:R0:W-:Y:S01]  /*5150*/  ST.E.128 desc[UR42][R34.64], R8 ;  /* 0x0000000822007985 */ /* 0x0011e2000c101d2a */
[----:B------:R-:W-:-:S13]  /*5160*/  ISETP.GE.AND P2, PT, R36, R103, PT ;  /* 0x000000672400720c */ /* 0x000fda0003f46270 */
[----:B------:R-:W-:Y:S05]  /*5170*/  @P2 BRA `(.L_x_5977) ;  /* 0x0000000400202947 */ /* 0x000fea0003800000 */
[----:B------:R-:W-:-:S05]  /*5180*/  IMAD.WIDE R36, R36, 0x2, R32 ;  /* 0x0000000224247825 */ /* 0x000fca00078e0220 */
[----:B--2---:R2:W-:Y:S01]  /*5190*/  ST.E.128 desc[UR42][R36.64], R12 ;  /* 0x0000000c24007985 */ /* 0x0045e2000c101d2a */
[----:B------:R-:W-:Y:S05]  /*51a0*/  BRA `(.L_x_5977) ;  /* 0x0000000400147947 */ /* 0x000fea0003800000 */
.L_x_5958:
[----:B------:R-:W-:-:S06]  /*51b0*/  UISETP.NE.AND UP0, UPT, UR44, 0x3, UPT ;  /* 0x000000032c00788c */ /* 0x000fcc000bf05270 */
[----:B------:R-:W-:-:S13]  /*51c0*/  PLOP3.LUT P3, PT, PT, PT, UP0, 0x80, 0x0 ;  /* 0x000000000000781c */ /* 0x000fda0003f6f008 */
[----:B------:R-:W-:Y:S05]  /*51d0*/  @!P3 BRA `(.L_x_5995) ;  /* 0x000000000004b947 */ /* 0x000fea0003800000 */
[----:B------:R-:W-:Y:S01]  /*51e0*/  BPT.TRAP 0x1 ;  /* 0x000000040000795c */ /* 0x000fe20000300000 */
.L_x_5995:
[----:B------:R-:W-:Y:S01]  /*51f0*/  IMAD R86, R19, 0x8, R22 ;  /* 0x0000000813567824 */ /* 0x000fe200078e0216 */
[----:B------:R-:W-:Y:S01]  /*5200*/  SHF.L.U32 R101, R211, 0x1f, RZ ;  /* 0x0000001fd3657819 */ /* 0x000fe200000006ff */
[----:B------:R-:W-:Y:S01]  /*5210*/  BSSY B1, `(.L_x_5996) ;  /* 0x0000004000017945 */ /* 0x000fe20003800000 */
[----:B------:R-:W-:Y:S02]  /*5220*/  SHF.R.S32.HI R97, RZ, 0x1f, R91 ;  /* 0x0000001fff617819 */ /* 0x000fe4000001145b */
[----:B------:R-:W0:Y:S02]  /*5230*/  SYNCS.PHASECHK.TRANS64.TRYWAIT P2, [R86+URZ+0x32490], R101 ;  /* 0x03249065560075a7 */ /* 0x000e24000804017f */
[----:B0-----:R-:W-:Y:S05]  /*5240*/  @!P2 BRA `(.L_x_5997) ;  /* 0x000001840070a947 */ /* 0x001fea0003800000 */
.L_x_6251:
[----:B------:R-:W-:Y:S05]  /*5250*/  BSYNC B1 ;  /* 0x0000000000017941 */ /* 0x000fea0003800000 */
.L_x_5996:
        /* <DEDUP_REMOVED lines=19> */
[C---:B------:R-:W-:Y:S01]  /*5390*/  LEA R32, P2, R8.reuse, UR4, 0x1 ;  /* 0x0000000408207c11 */ /* 0x040fe2000f8408ff */
[----:B------:R-:W-:Y:S01]  /*53a0*/  IMAD.IADD R34, R99, 0x1, -R206 ;  /* 0x0000000163227824 */ /* 0x000fe200078e0ace */
[----:B------:R-:W-:Y:S02]  /*53b0*/  UMOV UR4, 0xffffffff ;  /* 0xffffffff00047882 */ /* 0x000fe40000000000 */
[----:B------:R-:W-:Y:S02]  /*53c0*/  LEA.HI.X R33, R8, UR5, R11, 0x1, P2 ;  /* 0x0000000508217c11 */ /* 0x000fe400090f0c0b */
[----:B------:R-:W-:Y:S01]  /*53d0*/  ISETP.GE.AND P2, PT, R34, 0x1, PT ;  /* 0x000000012200780c */ /* 0x000fe20003f46270 */
[----:B------:R-:W-:-:S12]  /*53e0*/  BRA.DIV UR4, `(.L_x_5998) ;  /* 0x00000186041c7947 */ /* 0x000fd8000b800000 */
[----:B------:R1:W2:Y:S04]  /*53f0*/  SHFL.IDX PT, R9, R33, RZ, 0x1c1f ;  /* 0x001c1fff21097589 */ /* 0x0002a800000e0000 */
[----:B------:R1:W3:Y:S02]  /*5400*/  SHFL.IDX PT, R14, R32, RZ, 0x1c1f ;  /* 0x001c1fff200e7589 */ /* 0x0002e400000e0000 */
.L_x_6255:
        /* <DEDUP_REMOVED lines=13> */
.L_x_6000:
[----:B------:R-:W-:Y:S05]  /*54e0*/  BSYNC B1 ;  /* 0x0000000000017941 */ /* 0x000fea0003800000 */
.L_x_5999:
[----:B------:R-:W-:-:S03]  /*54f0*/  UMOV UR4, 0xffffffff ;  /* 0xffffffff00047882 */ /* 0x000fc60000000000 */
[----:B------:R-:W-:Y:S05]  /*5500*/  BRA.DIV UR4, `(.L_x_6001) ;  /* 0x00000186041c7947 */ /* 0x000fea000b800000 */
[----:B--2-4-:R2:W4:Y:S04]  /*5510*/  SHFL.IDX PT, R9, R33, 0x1, 0x1c1f ;  /* 0x003c1f0021097f89 */ /* 0x01452800000e0000 */
[----:B---3--:R2:W3:Y:S02]  /*5520*/  SHFL.IDX PT, R14, R32, 0x1, 0x1c1f ;  /* 0x003c1f00200e7f89 */ /* 0x0084e400000e0000 */
.L_x_6259:
        /* <DEDUP_REMOVED lines=13> */
.L_x_5977:
[----:B------:R-:W-:Y:S05]  /*5600*/  BSYNC B0 ;  /* 0x0000000000007941 */ /* 0x000fea0003800000 */
.L_x_5957:
        /* <DEDUP_REMOVED lines=17> */
.L_x_6003:
[----:B------:R-:W-:Y:S05]  /*5720*/  BSYNC B0 ;  /* 0x0000000000007941 */ /* 0x000fea0003800000 */
.L_x_6002:
[----:B------:R-:W3:Y:S01]  /*5730*/  SYNCS.PHASECHK.TRANS64.TRYWAIT P3, [R86+URZ+0x324b0], R101 ;  /* 0x0324b065560075a7 */ /* 0x000ee2000806017f */
[----:B------:R-:W-:Y:S04]  /*5740*/  BSSY B0, `(.L_x_6004) ;  /* 0x0000002000007945 */ /* 0x000fe80003800000 */
[----:B---3--:R-:W-:Y:S05]  /*5750*/  @!P3 BRA `(.L_x_6005) ;  /* 0x0000018000d0b947 */ /* 0x008fea0003800000 */
.L_x_6260:
[----:B------:R-:W-:Y:S05]  /*5760*/  BSYNC B0 ;  /* 0x0000000000007941 */ /* 0x000fea0003800000 */
.L_x_6004:
[----:B-12---:R1:W5:Y:S01]  /*5770*/  LDL R90, [R1+0x7c] ;  /* 0x00007c00015a7983 */ /* 0x0063620000100800 */
[----:B------:R-:W-:-:S03]  /*5780*/  ULDC.64 UR4, c[0x0][0x328] ;  /* 0x0000ca0000047ab9 */ /* 0x000fc60000000a00 */
[----:B------:R1:W5:Y:S04]  /*5790*/  LDL R89, [R1+0x78] ;  /* 0x0000780001597983 */ /* 0x0003680000100800 */
[----:B------:R1:W5:Y:S04]  /*57a0*/  LDL R47, [R1+0x74] ;  /* 0x00007400012f7983 */ /* 0x0003680000100800 */
[----:B------:R1:W5:Y:S01]  /*57b0*/  LDL R46, [R1+0x70] ;  /* 0x00007000012e7983 */ /* 0x0003620000100800 */
[----:B------:R-:W-:Y:S01]  /*57c0*/  IMAD R10, R97, UR4, RZ ;  /* 0x00000004610a7c24 */ /* 0x000fe2000f8e02ff */
[----:B------:R-:W-:Y:S01]  /*57d0*/  BSSY B0, `(.L_x_6006) ;  /* 0x0000045000007945 */ /* 0x000fe20003800000 */
[----:B0-----:R-:W-:Y:S01]  /*57e0*/  IMAD.WIDE.U32 R8, R91, UR4, RZ ;  /* 0x000000045b087c25 */ /* 0x001fe2000f8e00ff */
[----:B------:R-:W-:-:S02]  /*57f0*/  SHF.R.S32.HI R44, RZ, 0x1f, R209 ;  /* 0x0000001fff2c7819 */ /* 0x000fc400000114d1 */
[----:B------:R-:W-:Y:S01]  /*5800*/  SHF.R.S32.HI R45, RZ, 0x1f, R210 ;  /* 0x0000001fff2d7819 */ /* 0x000fe200000114d2 */
[----:B------:R-:W-:Y:S01]  /*5810*/  IMAD R91, R91, UR5, R10 ;  /* 0x000000055b5b7c24 */ /* 0x000fe2000f8e020a */
[----:B------:R-:W-:Y:S01]  /*5820*/  ULDC.64 UR4, c[0x0][0x338] ;  /* 0x0000ce0000047ab9 */ /* 0x000fe20000000a00 */
[----:B------:R-:W-:Y:S02]  /*5830*/  IMAD.IADD R99, R99, 0x1, -R206 ;  /* 0x0000000163637824 */ /* 0x000fe400078e0ace */
        /* <DEDUP_REMOVED lines=16> */
[----:B------:R1:W0:Y:S01]  /*5940*/  SHFL.IDX PT, R43, R38, RZ, 0x1c1f ;  /* 0x001c1fff262b7589 */ /* 0x00022200000e0000 */
[--C-:B------:R-:W-:Y:S02]  /*5950*/  IMAD R40, R10, 0x2, R27.reuse ;  /* 0x000000020a287824 */ /* 0x100fe400078e021b */
[----:B------:R-:W-:Y:S01]  /*5960*/  IMAD R42, R8, 0x2, R27 ;  /* 0x00000002082a7824 */ /* 0x000fe200078e021b */
[----:B------:R1:W2:Y:S08]  /*5970*/  SHFL.IDX PT, R41, R39, RZ, 0x1c1f ;  /* 0x001c1fff27297589 */ /* 0x0002b000000e0000 */
[----:B-1----:R-:W-:Y:S05]  /*5980*/  @!P3 BRA `(.L_x_6007) ;  /* 0x0000000000a4b947 */ /* 0x002fea0003800000 */
[----:B------:R-:W-:Y:S02]  /*5990*/  ISETP.NE.AND P5, PT, R79, RZ, PT ;  /* 0x000000ff4f00720c */ /* 0x000fe40003fa5270 */
[----:B------:R-:W-:-:S11]  /*59a0*/  ISETP.NE.AND P4, PT, R80, RZ, PT ;  /* 0x000000ff5000720c */ /* 0x000fd60003f85270 */
[----:B------:R-:W1:Y:S01]  /*59b0*/  @P5 LDS.128 R8, [R40] ;  /* 0x0000000028085984 */ /* 0x000e620000000c00 */
[----:B0-----:R-:W-:-:S04]  /*59c0*/  @P5 LEA R12, P3, R16, R43, 0x1 ;  /* 0x0000002b100c5211 */ /* 0x001fc800078608ff */
[----:B--2---:R-:W-:Y:S02]  /*59d0*/  @P5 LEA.HI.X R13, R16, R41, R17, 0x1, P3 ;  /* 0x00000029100d5211 */ /* 0x004fe400018f0c11 */
[----:B------:R-:W-:-:S04]  /*59e0*/  @P4 LEA R36, P3, R2, R43, 0x1 ;  /* 0x0000002b02244211 */ /* 0x000fc800078608ff */
[----:B------:R-:W-:Y:S02]  /*59f0*/  @P4 LEA.HI.X R37, R2, R41, R208, 0x1, P3 ;  /* 0x0000002902254211 */ /* 0x000fe400018f0cd0 */
[----:B------:R-:W-:-:S13]  /*5a00*/  ISETP.NE.AND P3, PT, R81, RZ, PT ;  /* 0x000000ff5100720c */ /* 0x000fda0003f65270 */
[----:B------:R-:W-:-:S04]  /*5a10*/  @P3 LEA R14, P6, R210, R43, 0x1 ;  /* 0x0000002bd20e3211 */ /* 0x000fc800078c08ff */
[----:B------:R-:W-:Y:S01]  /*5a20*/  @P3 LEA.HI.X R15, R210, R41, R45, 0x1, P6 ;  /* 0x00000029d20f3211 */ /* 0x000fe200030f0c2d */
[----:B-1----:R-:W-:Y:S01]  /*5a30*/  @P5 ST.E.128 desc[UR42][R12.64], R8 ;  /* 0x000000080c005985 */ /* 0x002fe2000c101d2a */
        /* <DEDUP_REMOVED lines=8> */
[----:B-----5:R-:W-:Y:S01]  /*5ac0*/  @P4 LEA.HI.X R35, R216, R41, R90, 0x1, P6 ;  /* 0x00000029d8234211 */ /* 0x020fe200030f0c5a */
[----:B0-----:R0:W-:Y:S01]  /*5ad0*/  @P3 ST.E.128 desc[UR42][R14.64], R8 ;  /* 0x000000080e003985 */ /* 0x0011e2000c101d2a */
[----:B------:R-:W-:-:S03]  /*5ae0*/  ISETP.NE.AND P3, PT, R84, RZ, PT ;  /* 0x000000ff5400720c */ /* 0x000fc60003f65270 */
[----:B------:R-:W1:Y:S10]  /*5af0*/  @P5 LDS.128 R8, [R42+0x3000] ;  /* 0x003000002a085984 */ /* 0x000e740000000c00 */
[----:B------:R-:W-:-:S04]  /*5b00*/  @P3 LEA R12, P6, R213, R43, 0x1 ;  /* 0x0000002bd50c3211 */ /* 0x000fc800078c08ff */
[----:B------:R-:W-:Y:S02]  /*5b10*/  @P3 LEA.HI.X R13, R213, R41, R89, 0x1, P6 ;  /* 0x00000029d50d3211 */ /* 0x000fe400030f0c59 */
[----:B0-----:R-:W-:Y:S01]  /*5b20*/  PRMT R14, R3, 0x8880, RZ ;  /* 0x00008880030e7816 */ /* 0x001fe200000000ff */
[----:B-1----:R-:W-:Y:S01]  /*5b30*/  @P5 ST.E.128 desc[UR42][R32.64], R8 ;  /* 0x0000000820005985 */ /* 0x002fe2000c101d2a */
        /* <DEDUP_REMOVED lines=14> */
.L_x_6007:
[----:B------:R-:W-:Y:S05]  /*5c20*/  BSYNC B0 ;  /* 0x0000000000007941 */ /* 0x000fea0003800000 */
.L_x_6006:
[----:B------:R-:W-:Y:S01]  /*5c30*/  ISETP.GE.AND P3, PT, R99, 0x41, PT ;  /* 0x000000416300780c */ /* 0x000fe20003f66270 */
[----:B------:R-:W4:Y:S01]  /*5c40*/  SHFL.IDX PT, R39, R39, 0x1, 0x1c1f ;  /* 0x003c1f0027277f89 */ /* 0x000f2200000e0000 */
[----:B------:R-:W-:Y:S03]  /*5c50*/  BSSY B0, `(.L_x_6008) ;  /* 0x000002c000007945 */ /* 0x000fe60003800000 */
[----:B--2---:R2:W0:Y:S08]  /*5c60*/  SHFL.IDX PT, R41, R38, 0x1, 0x1c1f ;  /* 0x003c1f0026297f89 */ /* 0x00443000000e0000 */
[----:B--2---:R-:W-:Y:S05]  /*5c70*/  @!P3 BRA `(.L_x_6009) ;  /* 0x0000000000a4b947 */ /* 0x004fea0003800000 */
[----:B------:R-:W-:-:S13]  /*5c80*/  ISETP.NE.AND P4, PT, R81, RZ, PT ;  /* 0x000000ff5100720c */ /* 0x000fda0003f85270 */
[----:B0-----:R-:W-:-:S04]  /*5c90*/  @P4 LEA R32, P3, R210, R41, 0x1 ;  /* 0x00000029d2204211 */ /* 0x001fc800078608ff */
[----:B----4-:R-:W-:Y:S02]  /*5ca0*/  @P4 LEA.HI.X R33, R210, R39, R45, 0x1, P3 ;  /* 0x00000027d2214211 */ /* 0x010fe400018f0c2d */
[----:B------:R-:W-:-:S13]  /*5cb0*/  ISETP.NE.AND P3, PT, R82, RZ, PT ;  /* 0x000000ff5200720c */ /* 0x000fda0003f65270 */
[----:B------:R-:W-:-:S04]  /*5cc0*/  @P3 LEA R34, P5, R209, R41, 0x1 ;  /* 0x00000029d1223211 */ /* 0x000fc800078a08ff */
[----:B------:R-:W-:Y:S02]  /*5cd0*/  @P3 LEA.HI.X R35, R209, R39, R44, 0x1, P5 ;  /* 0x00000027d1233211 */ /* 0x000fe400028f0c2c */
[----:B------:R-:W-:-:S13]  /*5ce0*/  ISETP.NE.AND P5, PT, R79, RZ, PT ;  /* 0x000000ff4f00720c */ /* 0x000fda0003fa5270 */
[----:B-1----:R-:W0:Y:S01]  /*5cf0*/  @P5 LDS.128 R8, [R40+0x2000] ;  /* 0x0020000028085984 */ /* 0x002e220000000c00 */
[----:B------:R-:W-:-:S04]  /*5d00*/  @P5 LEA R12, P6, R16, R41, 0x1 ;  /* 0x00000029100c5211 */ /* 0x000fc800078c08ff */
[----:B------:R-:W-:-:S05]  /*5d10*/  @P5 LEA.HI.X R13, R16, R39, R17, 0x1, P6 ;  /* 0x00000027100d5211 */ /* 0x000fca00030f0c11 */
[----:B0-----:R-:W-:Y:S01]  /*5d20*/  @P5 ST.E.128 desc[UR42][R12.64], R8 ;  /* 0x000000080c005985 */ /* 0x001fe2000c101d2a */
[----:B------:R-:W-:-:S13]  /*5d30*/  ISETP.NE.AND P5, PT, R80, RZ, PT ;  /* 0x000000ff5000720c */ /* 0x000fda0003fa5270 */
[----:B------:R-:W0:Y:S01]  /*5d40*/  @P5 LDS.128 R8, [R42+0x2000] ;  /* 0x002000002a085984 */ /* 0x000e220000000c00 */
[----:B------:R-:W-:-:S04]  /*5d50*/  @P5 LEA R14, P6, R2, R41, 0x1 ;  /* 0x00000029020e5211 */ /* 0x000fc800078c08ff */
[----:B------:R-:W-:-:S05]  /*5d60*/  @P5 LEA.HI.X R15, R2, R39, R208, 0x1, P6 ;  /* 0x00000027020f5211 */ /* 0x000fca00030f0cd0 */
        /* <DEDUP_REMOVED lines=26> */
.L_x_6009:
[----:B------:R-:W-:Y:S05]  /*5f10*/  BSYNC B0 ;  /* 0x0000000000007941 */ /* 0x000fea0003800000 */
.L_x_6008:
[----:B------:R-:W-:Y:S01]  /*5f20*/  @!PT LDS RZ, [RZ] ;  /* 0x00000000fffff984 */ /* 0x000fe20000000800 */
[----:B------:R-:W-:Y:S01]  /*5f30*/  @!PT LDS RZ, [RZ] ;  /* 0x00000000fffff984 */ /* 0x000fe20000000800 */
[----:B------:R-:W-:Y:S01]  /*5f40*/  @!PT LDS RZ, [RZ] ;  /* 0x00000000fffff984 */ /* 0x000fe20000000800 */
[----:B------:R-:W-:Y:S01]  /*5f50*/  @!PT LDS RZ, [RZ] ;  /* 0x00000000fffff984 */ /* 0x000fe20000000800 */
[----:B------:R1:W-:Y:S06]  /*5f60*/  MEMBAR.ALL.CTA ;  /* 0x0000000000007992 */ /* 0x0003ec0000008000 */
[----:B-1----:R-:W1:Y:S01]  /*5f70*/  FENCE.VIEW.ASYNC.S ;  /* 0x00000000000073c6 */ /* 0x002e620000000000 */
[----:B---3--:R-:W-:Y:S01]  /*5f80*/  @!P2 VIADD R86, R86, 0x324c0 ;  /* 0x000324c05656a836 */ /* 0x008fe20000000000 */
[----:B-1----:R1:W-:Y:S01]  /*5f90*/  BAR.SYNC.DEFER_BLOCKING R61, 0x80 ;  /* 0x0002003d0000751d */ /* 0x0023e20000010000 */
[----:B------:R-:W-:Y:S01]  /*5fa0*/  ISETP.NE.AND P3, PT, R88, RZ, PT ;  /* 0x000000ff5800720c */ /* 0x000fe20003f65270 */
[----:B------:R-:W-:-:S02]  /*5fb0*/  VIADD R19, R19, 0x1 ;  /* 0x0000000113137836 */ /* 0x000fc40000000000 */
[----:B------:R-:W-:-:S04]  /*5fc0*/  @!P2 PRMT R86, RZ, 0x654, R86 ;  /* 0x00000654ff56a816 */ /* 0x000fc80000000056 */
[----:B------:R1:W-:Y:S01]  /*5fd0*/  @!P2 SYNCS.ARRIVE.TRANS64.RED.A1T0 RZ, [R86+URZ], RZ ;  /* 0x000000ff56ffa9a7 */ /* 0x0003e2000810043f */
[----:B------:R-:W-:-:S04]  /*5fe0*/  ISETP.NE.AND P2, PT, R19, 0x2, PT ;  /* 0x000000021300780c */ /* 0x000fc80003f45270 */
[----:B--2---:R-:W-:Y:S02]  /*5ff0*/  SEL R8, RZ, 0x1, P2 ;  /* 0x00000001ff087807 */ /* 0x004fe40001000000 */
[----:B------:R-:W-:Y:S02]  /*6000*/  SEL R19, R19, RZ, P2 ;  /* 0x000000ff13137207 */ /* 0x000fe40001000000 */
[----:B------:R-:W-:Y:S01]  /*6010*/  LOP3.LUT R211, R211, R8, RZ, 0x3c, !PT ;  /* 0x00000008d3d37212 */ /* 0x000fe200078e3cff */
[----:B------:R-:W-:Y:S06]  /*6020*/  @P3 BRA `(.L_x_6010) ;  /* 0xffffffc000ac3947 */ /* 0x000fec000383ffff */
[----:B------:R-:W2:Y:S01]  /*6030*/  S2R R9, SR_TID.X ;  /* 0x0000000000097919 */ /* 0x000ea20000002100 */
[----:B------:R-:W-:Y:S02]  /*6040*/  PLOP3.LUT P0, PT, PT, PT, PT, 0x8, 0x0 ;  /* 0x000000000000781c */ /* 0x000fe40003f0e170 */
[----:B--2---:R-:W-:-:S04]  /*6050*/  SHF.R.U32.HI R9, RZ, 0x7, R9 ;  /* 0x00000007ff097819 */ /* 0x004fc80000011609 */
[----:B------:R-:W-:-:S13]  /*6060*/  ISETP.NE.AND P3, PT, R9, 0x1, PT ;  /* 0x000000010900780c */ /* 0x000fda0003f65270 */
[----:B------:R-:W-:Y:S06]  /*6070*/  @!P3 BAR.ARV 0x9, 0x100 ;  /* 0x024400000000bb1d */ /* 0x000fec0000002000 */
.L_x_5952:
[----:B------:R-:W2:Y:S01]  /*6080*/  LDL R5, [R1+0x6c] ;  /* 0x00006c0001057983 */ /* 0x000ea20000100800 */
[----:B------:R-:W3:Y:S01]  /*6090*/  LDC R0, c[0x0][0x448] ;  /* 0x00011200ff007b82 */ /* 0x000ee20000000800 */
[----:B------:R-:W-:Y:S01]  /*60a0*/  CS2R R6, SRZ ;  /* 0x0000000000067805 */ /* 0x000fe2000001ff00 */
[----:B------:R-:W-:Y:S01]  /*60b0*/  IMAD.MOV.U32 R150, RZ, RZ, RZ ;  /* 0x000000ffff967224 */ /* 0x000fe200078e00ff */
        /* <DEDUP_REMOVED lines=14> */
[----:B------:R-:W-:Y:S01]  /*61a0*/  CS2R R156, SRZ ;  /* 0x00000000009c7805 */ /* 0x000fe2000001ff00 */
[----:B------:R-:W-:Y:S01]  /*61b0*/  IMAD.MOV.U32 R180, RZ, RZ, RZ ;  /* 0x000000ffffb47224 */ /* 0x000fe200078e00ff */
[----:B-----5:R-:W-:Y:S02]  /*61c0*/  CS2R R88, SRZ ;  /* 0x0000000000587805 */ /* 0x020fe4000001ff00 */
[----:B-1----:R-:W-:-:S02]  /*61d0*/  CS2R R86, SRZ ;  /* 0x0000000000567805 */ /* 0x002fc4000001ff00 */
[----:B------:R-:W-:Y:S02]  /*61e0*/  CS2R R178, SRZ ;  /* 0x0000000000b27805 */ /* 0x000fe4000001ff00 */
[----:B------:R-:W-:Y:S02]  /*61f0*/  CS2R R84, SRZ ;  /* 0x0000000000547805 */ /* 0x000fe4000001ff00 */
[----:B------:R-:W-:Y:S02]  /*6200*/  CS2R R80, SRZ ;  /* 0x0000000000507805 */ /* 0x000fe4000001ff00 */
[----:B---3--:R-:W-:Y:S02]  /*6210*/  ISETP.NE.AND P1, PT, R0, 0x1, PT ;  /* 0x000000010000780c */ /* 0x008fe40003f25270 */
        /* <DEDUP_REMOVED lines=12> */
[----:B------:R-:W1:Y:S01]  /*62e0*/  @P1 LDC R3, c[0x0][0x44c] ;  /* 0x00011300ff031b82 */ /* 0x000e620000000800 */
[----:B------:R-:W-:Y:S01]  /*62f0*/  IMAD.MOV.U32 R173, RZ, RZ, RZ ;  /* 0x000000ffffad7224 */ /* 0x000fe200078e00ff */
[----:B------:R-:W-:Y:S02]  /*6300*/  CS2R R44, SRZ ;  /* 0x00000000002c7805 */ /* 0x000fe4000001ff00 */
[----:B0-----:R-:W-:-:S02]  /*6310*/  CS2R R42, SRZ ;  /* 0x00000000002a7805 */ /* 0x001fc4000001ff00 */
        /* <DEDUP_REMOVED lines=23> */
[----:B----4-:R-:W-:Y:S02]  /*6490*/  CS2R R38, SRZ ;  /* 0x0000000000267805 */ /* 0x010fe4000001ff00 */
[----:B------:R-:W-:Y:S02]  /*64a0*/  CS2R R32, SRZ ;  /* 0x0000000000207805 */ /* 0x000fe4000001ff00 */
[----:B------:R-:W-:-:S02]  /*64b0*/  CS2R R10, SRZ ;  /* 0x00000000000a7805 */ /* 0x000fc4000001ff00 */
[----:B------:R-:W-:Y:S01]  /*64c0*/  CS2R R28, SRZ ;  /* 0x00000000001c7805 */ /* 0x000fe2000001ff00 */
[----:B------:R-:W-:Y:S02]  /*64d0*/  IMAD.MOV.U32 R9, RZ, RZ, RZ ;  /* 0x000000ffff097224 */ /* 0x000fe400078e00ff */
[----:B--2---:R-:W-:-:S04]  /*64e0*/  VIADD R0, R5, 0x7f ;  /* 0x0000007f05007836 */ /* 0x004fc80000000000 */
[----:B-1----:R-:W-:-:S05]  /*64f0*/  @P1 IMAD.HI.U32 R3, R0, R3, RZ ;  /* 0x0000000300031227 */ /* 0x002fca00078e00ff */
[----:B0-----:R-:W-:Y:S02]  /*6500*/  @P1 SHF.R.U32.HI R0, RZ, R4, R3 ;  /* 0x00000004ff001219 */ /* 0x001fe40000011603 */
[----:B------:R-:W-:Y:S02]  /*6510*/  CS2R R4, SRZ ;  /* 0x0000000000047805 */ /* 0x000fe4000001ff00 */
[----:B------:R-:W-:Y:S01]  /*6520*/  PLOP3.LUT P1, PT, PT, PT, PT, 0x80, 0x0 ;  /* 0x000000000000781c */ /* 0x000fe20003f2f070 */
[----:B------:R-:W-:Y:S02]  /*6530*/  IMAD.IADD R0, R31, 0x1, R0 ;  /* 0x000000011f007824 */ /* 0x000fe400078e0200 */
[----:B------:R-:W-:Y:S02]  /*6540*/  IMAD.MOV.U32 R31, RZ, RZ, RZ ;  /* 0x000000ffff1f7224 */ /* 0x000fe400078e00ff */
[----:B------:R-:W-:-:S05]  /*6550*/  IMAD.HI R0, R0, 0x2aaaaaab, RZ ;  /* 0x2aaaaaab00007827 */ /* 0x000fca00078e02ff */
[----:B------:R-:W-:-:S04]  /*6560*/  SHF.R.U32.HI R3, RZ, 0x1f, R0 ;  /* 0x0000001fff037819 */ /* 0x000fc80000011600 */
[----:B------:R-:W-:-:S04]  /*6570*/  LEA.HI.SX32 R3, R0, R3, 0x1c ;  /* 0x0000000300037211 */ /* 0x000fc800078fe2ff */
[----:B------:R-:W-:Y:S01]  /*6580*/  VIMNMX R172, R172, R3, PT ;  /* 0x00000003acac7248 */ /* 0x000fe20003fe0100 */
[----:B------:R-:W-:-:S03]  /*6590*/  IMAD.MOV.U32 R3, RZ, RZ, RZ ;  /* 0x000000ffff037224 */ /* 0x000fc600078e00ff */
[----:B------:R-:W-:Y:S01]  /*65a0*/  ISETP.GE.AND P2, PT, R172, 0x1, PT ;  /* 0x00000001ac00780c */ /* 0x000fe20003f46270 */
[----:B------:R-:W-:-:S12]  /*65b0*/  @P0 BRA `(.L_x_6011) ;  /* 0x00000000000c0947 */ /* 0x000fd80003800000 */
[----:B------:R-:W0:Y:S01]  /*65c0*/  FENCE.VIEW.ASYNC.G ;  /* 0x00000000000073c6 */ /* 0x000e220000000100 */
[----:B------:R-:W-:Y:S05]  /*65d0*/  WARPSYNC.ALL ;  /* 0x0000000000007948 */ /* 0x000fea0003800000 */
[----:B0-----:R-:W-:Y:S06]  /*65e0*/  BAR.ARV 0xc, 0x180 ;  /* 0x0306000000007b1d */ /* 0x001fec0000002000 */
.L_x_6011:
        /* <DEDUP_REMOVED lines=10> */
.L_x_6263:
[----:B-1----:R-:W-:Y:S01]  /*6690*/  LEA.HI R0, R14, R14, RZ, 0x1 ;  /* 0x0000000e0e007211 */ /* 0x002fe200078f08ff */
[----:B------:R-:W-:Y:S01]  /*66a0*/  VIADD R24, R22, 0x18400 ;  /* 0x0001840016187836 */ /* 0x000fe20000000000 */
[----:B------:R-:W-:Y:S01]  /*66b0*/  BSSY B6, `(.L_x_6014) ;  /* 0x000001d000067945 */ /* 0x000fe20003800000 */
[----:B------:R-:W-:Y:S01]  /*66c0*/  IMAD.MOV.U32 R215, RZ, RZ, 0x40000040 ;  /* 0x40000040ffd77424 */ /* 0x000fe200078e00ff */
[----:B------:R-:W-:Y:S02]  /*66d0*/  LOP3.LUT R3, R0, 0x7fffe, RZ, 0xc0, !PT ;  /* 0x0007fffe00037812 */ /* 0x000fe400078ec0ff */
[----:B------:R-:W-:-:S03]  /*66e0*/  LOP3.LUT P0, RZ, R24, 0x1bf, RZ, 0xc0, !PT ;  /* 0x000001bf18ff7812 */ /* 0x000fc6000780c0ff */
[----:B------:R-:W-:-:S04]  /*66f0*/  IMAD.IADD R3, R14, 0x1, -R3 ;  /* 0x000000010e037824 */ /* 0x000fc800078e0a03 */
[----:B------:R-:W-:-:S05]  /*6700*/  IMAD R3, R3, 0x2000, R24 ;  /* 0x0000200003037824 */ /* 0x000fca00078e0218 */
[----:B------:R-:W-:Y:S01]  /*6710*/  SHF.R.U32.HI R0, RZ, 0x4, R3 ;  /* 0x00000004ff007819 */ /* 0x000fe20000011603 */
[----:B------:R-:W-:-:S03]  /*6720*/  VIADD R3, R3, 0xa000 ;  /* 0x0000a00003037836 */ /* 0x000fc60000000000 */
[----:B------:R-:W-:Y:S02]  /*6730*/  LOP3.LUT R0, R0, 0x3fff, RZ, 0xc0, !PT ;  /* 0x00003fff00007812 */ /* 0x000fe400078ec0ff */
[----:B------:R-:W-:Y:S02]  /*6740*/  SHF.R.U32.HI R3, RZ, 0x4, R3 ;  /* 0x00000004ff037819 */ /* 0x000fe40000011603 */
[----:B------:R-:W-:Y:S02]  /*6750*/  LOP3.LUT R214, R0, 0x10000, RZ, 0xfc, !PT ;  /* 0x0001000000d67812 */ /* 0x000fe400078efcff */
        /* <DEDUP_REMOVED lines=18> */
.L_x_6015:
[----:B------:R-:W-:Y:S05]  /*6880*/  BSYNC B6 ;  /* 0x0000000000067941 */ /* 0x000fea0003800000 */
.L_x_6014:
        /* <DEDUP_REMOVED lines=13> */
.L_x_6019:
[----:B--2---:R2:W3:Y:S02]  /*6960*/  SYNCS.PHASECHK.TRANS64.TRYWAIT P0, [R22+URZ+0x32400], R3 ;  /* 0x03240003160075a7 */ /* 0x0044e4000800017f */
[----:B---3--:R-:W-:Y:S05]  /*6970*/  @!P0 NANOSLEEP.SYNCS 0x989680 ;  /* 0x009896800000895d */ /* 0x008fea0003900000 */
[----:B------:R-:W3:Y:S02]  /*6980*/  @!P0 SYNCS.PHASECHK.TRANS64 P0, [R22+URZ+0x32400], R3 ;  /* 0x03240003160085a7 */ /* 0x000ee4000800007f */
[----:B---3--:R-:W-:Y:S05]  /*6990*/  @!P0 BRA `(.L_x_6019) ;  /* 0xfffffffc00f08947 */ /* 0x008fea000383ffff */
.L_x_6018:
[----:B------:R-:W-:Y:S05]  /*69a0*/  BSYNC B0 ;  /* 0x0000000000007941 */ /* 0x000fea0003800000 */
.L_x_6017:
[----:B------:R-:W-:Y:S05]  /*69b0*/  BRA `(.L_x_6020) ;  /* 0x0000003000087947 */ /* 0x000fea0003800000 */
.L_x_6016:
[----:B------:R-:W-:Y:S01]  /*69c0*/  LOP3.LUT P0, RZ, R24, 0x3ff, RZ, 0xc0, !PT ;  /* 0x000003ff18ff7812 */ /* 0x000fe2000780c0ff */
[----:B------:R-:W-:Y:S01]  /*69d0*/  ULDC.64 UR4, c[0x0][0x3f8] ;  /* 0x0000fe0000047ab9 */ /* 0x000fe20000000a00 */
[----:B------:R-:W-:Y:S01]  /*69e0*/  SHF.R.S32.HI R0, RZ, 0x1f, R26 ;  /* 0x0000001fff007819 */ /* 0x000fe2000001141a */
        /* <DEDUP_REMOVED lines=27> */
.L_x_6022:
[----:B------:R-:W-:Y:S05]  /*6ba0*/  BSYNC B6 ;  /* 0x0000000000067941 */ /* 0x000fea0003800000 */
.L_x_6021:
[----:B------:R-:W2:Y:S01]  /*6bb0*/  LDL R41, [R1+0x6c] ;  /* 0x00006c0001297983 */ /* 0x000ea20000100800 */
[----:B------:R-:W-:Y:S01]  /*6bc0*/  ULDC.U8 UR4, c[0x0][0x410] ;  /* 0x0001040000047ab9 */ /* 0x000fe20000000000 */
[----:B------:R-:W-:Y:S01]  /*6bd0*/  BSSY B0, `(.L_x_6023) ;  /* 0x00002d8000007945 */ /* 0x000fe20003800000 */
[----:B------:R-:W-:Y:S01]  /*6be0*/  ISETP.NE.AND P0, PT, RZ, UR4, PT ;  /* 0x00000004ff007c0c */ /* 0x000fe2000bf05270 */
[----:B--2---:R-:W-:-:S12]  /*6bf0*/  IMAD.IADD R35, R206, 0x1, R41 ;  /* 0x00000001ce237824 */ /* 0x004fd800078e0229 */
        /* <DEDUP_REMOVED lines=42> */
.L_x_6269:
        /* <DEDUP_REMOVED lines=30> */
.L_x_6027:
[----:B------:R-:W-:Y:S05]  /*7080*/  BSYNC B1 ;  /* 0x0000000000017941 */ /* 0x000fea0003800000 */
.L_x_6026:
        /* <DEDUP_REMOVED lines=23> */
.L_x_6275:
        /* <DEDUP_REMOVED lines=27> */
[----:B------:R-:W-:Y:S02]  /*73b0*/  @!P3 IADD3 R4, P1, R14, R9, RZ ;  /* 0x000000090e04b210 */ /* 0x000fe40007f3e0ff */
[----:B------:R-:W-:Y:S01]  /*73c0*/  CS2R R8, SRZ ;  /* 0x0000000000087805 */ /* 0x000fe2000001ff00 */
[----:B------:R-:W-:Y:S01]  /*73d0*/  @!P2 IMAD.WIDE R14, R204, 0x2, R14 ;  /* 0x00000002cc0ea825 */ /* 0x000fe200078e020e */
[----:B------:R0:W5:Y:S03]  /*73e0*/  @!P2 LD.E.64 R12, desc[UR42][R6.64] ;  /* 0x0000002a060ca980 */ /* 0x000166000c101b00 */
[--C-:B------:R-:W-:Y:S01]  /*73f0*/  @!P3 IMAD.X R35, R3, 0x1, R10.reuse, P0 ;  /* 0x000000010323b824 */ /* 0x100fe200000e060a */
[----:B------:R0:W5:Y:S01]  /*7400*/  @!P2 LD.E.64 R28, desc[UR42][R14.64] ;  /* 0x0000002a0e1ca980 */ /* 0x000162000c101b00 */
[----:B------:R-:W-:-:S03]  /*7410*/  @!P3 IMAD.X R5, R5, 0x1, R10, P1 ;  /* 0x000000010505b824 */ /* 0x000fc600008e060a */
[----:B------:R0:W5:Y:S04]  /*7420*/  @!P3 LD.E.64 R8, desc[UR42][R34.64] ;  /* 0x0000002a2208b980 */ /* 0x000168000c101b00 */
[----:B------:R0:W5:Y:S02]  /*7430*/  @!P3 LD.E.64 R26, desc[UR42][R4.64] ;  /* 0x0000002a041ab980 */ /* 0x000164000c101b00 */
.L_x_6030:
[----:B------:R-:W-:Y:S05]  /*7440*/  BSYNC B1 ;  /* 0x0000000000017941 */ /* 0x000fea0003800000 */
.L_x_6029:
[----:B------:R-:W1:Y:S01]  /*7450*/  S2R R10, SR_TID.X ;  /* 0x00000000000a7919 */ /* 0x000e620000002100 */
[----:B------:R-:W2:Y:S01]  /*7460*/  SYNCS.PHASECHK.TRANS64.TRYWAIT P0, [R22+URZ+0x32400], R37 ;  /* 0x03240025160075a7 */ /* 0x000ea2000800017f */
[----:B------:R-:W-:Y:S01]  /*7470*/  LOP3.LUT R3, R38, 0x1c0, RZ, 0xc0, !PT ;  /* 0x000001c026037812 */ /* 0x000fe200078ec0ff */
[----:B0----5:R-:W-:Y:S01]  /*7480*/  IMAD.MOV.U32 R4, RZ, RZ, R26 ;  /* 0x000000ffff047224 */ /* 0x021fe200078e001a */
[----:B------:R-:W-:Y:S01]  /*7490*/  VIADDMNMX R41, R36, -R41, 0x80, PT ;  /* 0x0000008024297446 */ /* 0x000fe20003800929 */
[----:B----4-:R-:W-:Y:S01]  /*74a0*/  IMAD.MOV.U32 R5, RZ, RZ, R29 ;  /* 0x000000ffff057224 */ /* 0x010fe200078e001d */
[----:B---3--:R-:W-:Y:S01]  /*74b0*/  LOP3.LUT R0, R3, 0x18, R16, 0xf8, !PT ;  /* 0x0000001803007812 */ /* 0x008fe200078ef810 */
[----:B------:R-:W-:Y:S01]  /*74c0*/  IMAD.MOV.U32 R6, RZ, RZ, R12 ;  /* 0x000000ffff067224 */ /* 0x000fe200078e000c */
[----:B------:R-:W-:Y:S01]  /*74d0*/  SHF.R.U32.HI R3, RZ, 0x3, R3 ;  /* 0x00000003ff037819 */ /* 0x000fe20000011603 */
[----:B------:R-:W-:Y:S01]  /*74e0*/  BSSY B1, `(.L_x_6031) ;  /* 0x0000019000017945 */ /* 0x000fe20003800000 */
[----:B------:R-:W-:Y:S01]  /*74f0*/  PRMT R43, R4, 0x7610, R43 ;  /* 0x00007610042b7816 */ /* 0x000fe2000000002b */
[----:B------:R-:W-:Y:S01]  /*7500*/  IMAD.MOV.U32 R4, RZ, RZ, R28 ;  /* 0x000000ffff047224 */ /* 0x000fe200078e001c */
[----:B------:R-:W-:Y:S01]  /*7510*/  LOP3.LUT R0, R0, R3, RZ, 0x3c, !PT ;  /* 0x0000000300007212 */ /* 0x000fe200078e3cff */
        /* <DEDUP_REMOVED lines=8> */
[----:B------:R-:W-:Y:S02]  /*75a0*/  LOP3.LUT P2, RZ, R51, 0x4, RZ, 0xc0, !PT ;  /* 0x0000000433ff7812 */ /* 0x000fe4000784c0ff */
[----:B------:R-:W-:Y:S01]  /*75b0*/  ISETP.GE.AND P1, PT, R206, R41, PT ;  /* 0x00000029ce00720c */ /* 0x000fe20003f26270 */
[----:B-1----:R-:W-:-:S05]  /*75c0*/  VIADD R10, R10, 0xffffff80 ;  /* 0xffffff800a0a7836 */ /* 0x002fca0000000000 */
[----:B------:R-:W-:-:S04]  /*75d0*/  SHF.R.S32.HI R7, RZ, 0x1f, R10 ;  /* 0x0000001fff077819 */ /* 0x000fc8000001140a */
[----:B------:R-:W-:-:S04]  /*75e0*/  LEA.HI R7, R7, R10, RZ, 0x5 ;  /* 0x0000000a07077211 */ /* 0x000fc800078f28ff */
[----:B------:R-:W-:-:S05]  /*75f0*/  SHF.R.S32.HI R7, RZ, 0x5, R7 ;  /* 0x00000005ff077819 */ /* 0x000fca0000011407 */
[----:B------:R-:W-:Y:S02]  /*7600*/  IMAD R3, R7, 0x200, R0 ;  /* 0x0000020007037824 */ /* 0x000fe400078e0200 */
[----:B------:R-:W-:Y:S02]  /*7610*/  IMAD.MOV.U32 R0, RZ, RZ, R13 ;  /* 0x000000ffff007224 */ /* 0x000fe400078e000d */
[----:B------:R-:W-:-:S03]  /*7620*/  IMAD R3, R3, 0x2, R22 ;  /* 0x0000000203037824 */ /* 0x000fc600078e0216 */
[----:B------:R-:W-:Y:S01]  /*7630*/  PRMT R49, R49, 0x5410, R0 ;  /* 0x0000541031317816 */ /* 0x000fe20000000000 */
[C---:B------:R-:W-:Y:S02]  /*7640*/  VIADD R4, R3.reuse, 0x18400 ;  /* 0x0001840003047836 */ /* 0x040fe40000000000 */
[----:B------:R-:W-:Y:S01]  /*7650*/  VIADD R0, R3, 0x18440 ;  /* 0x0001844003007836 */ /* 0x000fe20000000000 */
[----:B--2---:R-:W-:Y:S06]  /*7660*/  @!P0 BRA `(.L_x_6032) ;  /* 0x0000016800248947 */ /* 0x004fec0003800000 */
.L_x_6276:
[----:B------:R-:W-:Y:S05]  /*7670*/  BSYNC B1 ;  /* 0x0000000000017941 */ /* 0x000fea0003800000 */
.L_x_6031:
        /* <DEDUP_REMOVED lines=17> */
[C---:B0-----:R-:W-:Y:S01]  /*7790*/  IMAD.U32 R37, R35.reuse, 0x10000, RZ ;  /* 0x0001000023257824 */ /* 0x041fe200078e00ff */
[----:B------:R-:W-:Y:S01]  /*77a0*/  LOP3.LUT R36, R35, 0xffff0000, RZ, 0xc0, !PT ;  /* 0xffff000023247812 */ /* 0x000fe200078ec0ff */
[----:B------:R-:W-:Y:S01]  /*77b0*/  IMAD.U32 R33, R32, 0x10000, RZ ;  /* 0x0001000020217824 */ /* 0x000fe200078e00ff */
[----:B------:R-:W-:Y:S02]  /*77c0*/  PRMT R34, R46, 0x5432, R34 ;  /* 0x000054322e227816 */ /* 0x000fe40000000022 */
[----:B------:R-:W-:Y:S02]  /*77d0*/  LOP3.LUT R32, R32, 0xffff0000, RZ, 0xc0, !PT ;  /* 0xffff000020207812 */ /* 0x000fe400078ec0ff */
[C---:B-1----:R-:W-:Y:S01]  /*77e0*/  LOP3.LUT R14, R6.reuse, 0xffff0000, RZ, 0xc0, !PT ;  /* 0xffff0000060e7812 */ /* 0x042fe200078ec0ff */
[----:B------:R-:W-:Y:S01]  /*77f0*/  IMAD.U32 R10, R6, 0x10000, RZ ;  /* 0x00010000060a7824 */ /* 0x000fe200078e00ff */
[C---:B------:R-:W-:Y:S01]  /*7800*/  LOP3.LUT R30, R7.reuse, 0xffff0000, RZ, 0xc0, !PT ;  /* 0xffff0000071e7812 */ /* 0x040fe200078ec0ff */
[----:B------:R-:W-:-:S02]  /*7810*/  IMAD.U32 R15, R7, 0x10000, RZ ;  /* 0x00010000070f7824 */ /* 0x000fc400078e00ff */
[C---:B------:R-:W-:Y:S01]  /*7820*/  FMUL.FTZ R35, R14.reuse, R37 ;  /* 0x000000250e237220 */ /* 0x040fe20000410000 */
[-C--:B------:R-:W-:Y:S01]  /*7830*/  FMUL.FTZ R14, R14, R33.reuse ;  /* 0x000000210e0e7220 */ /* 0x080fe20000410000 */
        /* <DEDUP_REMOVED lines=27> */
.L_x_6036:
[----:B------:R-:W-:Y:S05]  /*79f0*/  BSYNC B2 ;  /* 0x0000000000027941 */ /* 0x000fea0003800000 */
.L_x_6035:
        /* <DEDUP_REMOVED lines=47> */
.L_x_6034:
[----:B------:R-:W-:Y:S05]  /*7cf0*/  BSYNC B1 ;  /* 0x0000000000017941 */ /* 0x000fea0003800000 */
.L_x_6033:
        /* <DEDUP_REMOVED lines=13> */
[----:B------:R-:W-:Y:S02]  /*7dd0*/  SHF.R.U64 R15, R12, 0x10, R13 ;  /* 0x000000100c0f7819 */ /* 0x000fe4000000120d */
[----:B------:R-:W-:Y:S01]  /*7de0*/  SHF.R.U64 R24, R28, 0x10, R29 ;  /* 0x000000101c187819 */ /* 0x000fe2000000121d */
[C---:B------:R-:W-:Y:S01]  /*7df0*/  IMAD.U32 R29, R25.reuse, 0x10000, RZ ;  /* 0x00010000191d7824 */ /* 0x040fe200078e00ff */
[----:B------:R-:W-:Y:S01]  /*7e00*/  LOP3.LUT R28, R25, 0xffff0000, RZ, 0xc0, !PT ;  /* 0xffff0000191c7812 */ /* 0x000fe200078ec0ff */
[----:B------:R-:W-:Y:S01]  /*7e10*/  IMAD.U32 R21, R20, 0x10000, RZ ;  /* 0x0001000014157824 */ /* 0x000fe200078e00ff */
[----:B------:R-:W-:-:S02]  /*7e20*/  PRMT R24, R48, 0x5432, R24 ;  /* 0x0000543230187816 */ /* 0x000fc40000000018 */
        /* <DEDUP_REMOVED lines=35> */
.L_x_6039:
[----:B------:R-:W-:Y:S05]  /*8060*/  BSYNC B1 ;  /* 0x0000000000017941 */ /* 0x000fea0003800000 */
.L_x_6038:
        /* <DEDUP_REMOVED lines=9> */
[C---:B------:R-:W-:Y:S01]  /*8100*/  IMAD.U32 R21, R20.reuse, 0x10000, RZ ;  /* 0x0001000014157824 */ /* 0x040fe200078e00ff */
[----:B------:R-:W-:-:S02]  /*8110*/  LOP3.LUT R20, R20, 0xffff0000, RZ, 0xc0, !PT ;  /* 0xffff000014147812 */ /* 0x000fc400078ec0ff */
[----:B------:R-:W-:Y:S02]  /*8120*/  LOP3.LUT R13, R13, 0xffff0000, RZ, 0xc0, !PT ;  /* 0xffff00000d0d7812 */ /* 0x000fe400078ec0ff */
[----:B------:R-:W-:Y:S02]  /*8130*/  PRMT R12, R50, 0x5432, R12 ;  /* 0x00005432320c7816 */ /* 0x000fe4000000000c */
        /* <DEDUP_REMOVED lines=9> */
[C---:B------:R-:W-:Y:S01]  /*81d0*/  FFMA.FTZ R24, R8.reuse, R21, R24 ;  /* 0x0000001508187223 */ /* 0x040fe20000010018 */
[----:B------:R-:W-:Y:S01]  /*81e0*/  FFMA.FTZ R25, R8, R14, -R25 ;  /* 0x0000000e08197223 */ /* 0x000fe20000010819 */
[-C--:B------:R-:W-:Y:S01]  /*81f0*/  FMUL.FTZ R21, R7, R13.reuse ;  /* 0x0000000d07157220 */ /* 0x080fe20000410000 */
[----:B------:R-:W-:Y:S01]  /*8200*/  LOP3.LUT R4, R4, 0xffff0000, RZ, 0xc0, !PT ;  /* 0xffff000004047812 */ /* 0x000fe200078ec0ff */
[C---:B------:R-:W-:Y:S01]  /*8210*/  IMAD.U32 R6, R5.reuse, 0x10000, RZ ;  /* 0x0001000005067824 */ /* 0x040fe200078e00ff */
        /* <DEDUP_REMOVED lines=21> */
.L_x_6024:
        /* <DEDUP_REMOVED lines=47> */
[----:B---3--:R-:W-:Y:S01]  /*8660*/  @!P1 IMAD.X R5, R0, 0x1, R21, P2 ;  /* 0x0000000100059824 */ /* 0x008fe200010e0615 */
[----:B----4-:R-:W-:-:S05]  /*8670*/  @!P1 IADD3 R14, P2, R14, R9, RZ ;  /* 0x000000090e0e9210 */ /* 0x010fca0007f5e0ff */
[----:B-----5:R-:W-:Y:S01]  /*8680*/  @!P1 IMAD.X R3, R8, 0x1, R21, P2 ;  /* 0x0000000108039824 */ /* 0x020fe200010e0615 */
[----:B------:R-:W2:Y:S03]  /*8690*/  @!P1 LD.E.128 R4, desc[UR42][R4.64] ;  /* 0x0000002a04049980 */ /* 0x000ea6000c101d00 */
        /* <DEDUP_REMOVED lines=9> */
[----:B------:R-:W-:-:S02]  /*8730*/  @!P1 IMAD.MOV.U32 R39, RZ, RZ, R7 ;  /* 0x000000ffff279224 */ /* 0x000fc400078e0007 */
[----:B------:R-:W-:Y:S02]  /*8740*/  IMAD.MOV.U32 R0, RZ, RZ, R40 ;  /* 0x000000ffff007224 */ /* 0x000fe400078e0028 */
[----:B------:R-:W-:Y:S02]  /*8750*/  IMAD.MOV.U32 R3, RZ, RZ, R41 ;  /* 0x000000ffff037224 */ /* 0x000fe400078e0029 */
[----:B------:R-:W-:Y:S01]  /*8760*/  @!P1 IMAD.MOV.U32 R38, RZ, RZ, R6 ;  /* 0x000000ffff269224 */ /* 0x000fe200078e0006 */
[----:B------:R-:W-:Y:S01]  /*8770*/  CS2R R6, SRZ ;  /* 0x0000000000067805 */ /* 0x000fe2000001ff00 */
[----:B------:R-:W-:Y:S01]  /*8780*/  IMAD.MOV.U32 R11, RZ, RZ, R39 ;  /* 0x000000ffff0b7224 */ /* 0x000fe200078e0027 */
[----:B------:R-:W-:Y:S01]  /*8790*/  PRMT R45, R0, 0x5410, R3 ;  /* 0x00005410002d7816 */ /* 0x000fe20000000003 */
[----:B---3--:R-:W-:Y:S01]  /*87a0*/  @!P1 IMAD.MOV.U32 R6, RZ, RZ, R24 ;  /* 0x000000ffff069224 */ /* 0x008fe200078e0018 */
[----:B------:R2:W3:Y:S01]  /*87b0*/  SHFL.IDX PT, R3, R10, 0x1, 0x1c1f ;  /* 0x003c1f000a037f89 */ /* 0x0004e200000e0000 */
[----:B------:R-:W-:Y:S01]  /*87c0*/  @!P1 IMAD.MOV.U32 R7, RZ, RZ, R25 ;  /* 0x000000ffff079224 */ /* 0x000fe200078e0019 */
[----:B------:R-:W-:Y:S01]  /*87d0*/  CS2R R24, SRZ ;  /* 0x0000000000187805 */ /* 0x000fe2000001ff00 */
[----:B------:R-:W-:Y:S01]  /*87e0*/  @!P1 IMAD.MOV.U32 R4, RZ, RZ, R26 ;  /* 0x000000ffff049224 */ /* 0x000fe200078e001a */
[----:B------:R5:W1:Y:S01]  /*87f0*/  SHFL.IDX PT, R0, R20, 0x1, 0x1c1f ;  /* 0x003c1f0014007f89 */ /* 0x000a6200000e0000 */
[----:B------:R-:W-:-:S02]  /*8800*/  @!P1 IMAD.MOV.U32 R5, RZ, RZ, R27 ;  /* 0x000000ffff059224 */ /* 0x000fc400078e001b */
[----:B------:R-:W-:Y:S01]  /*8810*/  IMAD.MOV.U32 R9, RZ, RZ, R38 ;  /* 0x000000ffff097224 */ /* 0x000fe200078e0026 */
[----:B--2---:R-:W-:Y:S01]  /*8820*/  PRMT R10, R11, 0x7610, R10 ;  /* 0x000076100b0a7816 */ /* 0x004fe2000000000a */
[----:B------:R-:W-:Y:S02]  /*8830*/  IMAD.MOV.U32 R11, RZ, RZ, R6 ;  /* 0x000000ffff0b7224 */ /* 0x000fe400078e0006 */
[----:B------:R-:W-:Y:S02]  /*8840*/  IMAD.MOV.U32 R12, RZ, RZ, R7 ;  /* 0x000000ffff0c7224 */ /* 0x000fe400078e0007 */
[----:B0-----:R-:W-:Y:S01]  /*8850*/  IMAD.MOV.U32 R13, RZ, RZ, R4 ;  /* 0x000000ffff0d7224 */ /* 0x001fe200078e0004 */
[----:B------:R-:W-:Y:S01]  /*8860*/  PRMT R9, R9, 0x5410, R11 ;  /* 0x0000541009097816 */ /* 0x000fe2000000000b */
[----:B------:R-:W-:Y:S01]  /*8870*/  IMAD.MOV.U32 R15, RZ, RZ, R5 ;  /* 0x000000ffff0f7224 */ /* 0x000fe200078e0005 */
[----:B------:R-:W-:-:S04]  /*8880*/  PRMT R10, R10, 0x5410, R12 ;  /* 0x000054100a0a7816 */ /* 0x000fc8000000000c */
[----:B----45:R-:W-:-:S07]  /*8890*/  PRMT R20, R13, 0x5410, R15 ;  /* 0x000054100d147816 */ /* 0x030fce000000000f */
.L_x_6286:
[----:B------:R-:W2:Y:S01]  /*88a0*/  LDL R12, [R1+0x98] ;  /* 0x00009800010c7983 */ /* 0x000ea20000100800 */
[----:B------:R-:W-:Y:S01]  /*88b0*/  VIADD R35, R35, 0x40 ;  /* 0x0000004023237836 */ /* 0x000fe20000000000 */
[----:B------:R-:W-:Y:S01]  /*88c0*/  BSSY B1, `(.L_x_6041) ;  /* 0x0000016000017945 */ /* 0x000fe20003800000 */
[----:B------:R-:W-:Y:S02]  /*88d0*/  CS2R R26, SRZ ;  /* 0x00000000001a7805 */ /* 0x000fe4000001ff00 */
[----:B------:R-:W-:Y:S02]  /*88e0*/  CS2R R32, SRZ ;  /* 0x0000000000207805 */ /* 0x000fe4000001ff00 */
[----:B------:R-:W-:Y:S02]  /*88f0*/  ISETP.GE.AND P1, PT, R35, R30, PT ;  /* 0x0000001e2300720c */ /* 0x000fe40003f26270 */
[----:B------:R-:W-:Y:S02]  /*8900*/  CS2R R34, SRZ ;  /* 0x0000000000227805 */ /* 0x000fe4000001ff00 */
        /* <DEDUP_REMOVED lines=12> */
[----:B-1----:R-:W-:-:S03]  /*89d0*/  IADD3 R14, P2, R14, R12, RZ ;  /* 0x0000000c0e0e7210 */ /* 0x002fc60007f5e0ff */
[--C-:B------:R-:W-:Y:S02]  /*89e0*/  IMAD.X R33, R0, 0x1, R15.reuse, P1 ;  /* 0x0000000100217824 */ /* 0x100fe400008e060f */
[----:B------:R-:W-:-:S04]  /*89f0*/  IMAD.X R15, R8, 0x1, R15, P2 ;  /* 0x00000001080f7824 */ /* 0x000fc800010e060f */
[----:B------:R-:W5:Y:S04]  /*8a00*/  LD.E.128 R32, desc[UR42][R32.64] ;  /* 0x0000002a20207980 */ /* 0x000f68000c101d00 */
[----:B------:R0:W5:Y:S02]  /*8a10*/  LD.E.128 R24, desc[UR42][R14.64] ;  /* 0x0000002a0e187980 */ /* 0x000164000c101d00 */
.L_x_6042:
[----:B------:R-:W-:Y:S05]  /*8a20*/  BSYNC B1 ;  /* 0x0000000000017941 */ /* 0x000fea0003800000 */
.L_x_6041:
[----:B-1----:R-:W3:Y:S01]  /*8a30*/  LDL R0, [R1+0x6c] ;  /* 0x00006c0001007983 */ /* 0x002ee20000100800 */
[----:B------:R-:W1:Y:S01]  /*8a40*/  SYNCS.PHASECHK.TRANS64.TRYWAIT P1, [R22+URZ+0x32400], R13 ;  /* 0x0324000d160075a7 */ /* 0x000e62000802017f */
[----:B------:R-:W-:Y:S01]  /*8a50*/  VIADD R12, R206, 0x40 ;  /* 0x00000040ce0c7836 */ /* 0x000fe20000000000 */
[----:B------:R-:W-:Y:S01]  /*8a60*/  BSSY B1, `(.L_x_6043) ;  /* 0x0000011000017945 */ /* 0x000fe20003800000 */
[----:B-----5:R-:W-:Y:S02]  /*8a70*/  IMAD.MOV.U32 R8, RZ, RZ, R25 ;  /* 0x000000ffff087224 */ /* 0x020fe400078e0019 */
[----:B------:R-:W-:Y:S02]  /*8a80*/  IMAD.MOV.U32 R53, RZ, RZ, R34 ;  /* 0x000000ffff357224 */ /* 0x000fe400078e0022 */
[----:B------:R-:W-:Y:S01]  /*8a90*/  IMAD.MOV.U32 R54, RZ, RZ, R35 ;  /* 0x000000ffff367224 */ /* 0x000fe200078e0023 */
[----:B---3--:R-:W-:Y:S01]  /*8aa0*/  VIADDMNMX R3, R30, -R0, 0x80, PT ;  /* 0x000000801e037446 */ /* 0x008fe20003800900 */
[----:B------:R-:W-:-:S03]  /*8ab0*/  IMAD.MOV.U32 R0, RZ, RZ, R24 ;  /* 0x000000ffff007224 */ /* 0x000fc600078e0018 */
[-C--:B------:R-:W-:Y:S02]  /*8ac0*/  ISETP.GE.OR P2, PT, R206, R3.reuse, P0 ;  /* 0x00000003ce00720c */ /* 0x080fe40000746670 */
[----:B------:R-:W-:Y:S01]  /*8ad0*/  ISETP.GE.OR P0, PT, R12, R3, P0 ;  /* 0x000000030c00720c */ /* 0x000fe20000706670 */
[----:B------:R-:W-:Y:S01]  /*8ae0*/  IMAD.MOV.U32 R3, RZ, RZ, R27 ;  /* 0x000000ffff037224 */ /* 0x000fe200078e001b */
[----:B------:R-:W-:Y:S01]  /*8af0*/  PRMT R49, R0, 0x5410, R8 ;  /* 0x0000541000317816 */ /* 0x000fe20000000008 */
[----:B------:R-:W-:Y:S02]  /*8b00*/  IMAD.MOV.U32 R0, RZ, RZ, R26 ;  /* 0x000000ffff007224 */ /* 0x000fe400078e001a */
[----:B------:R-:W-:Y:S02]  /*8b10*/  IMAD.MOV.U32 R8, RZ, RZ, R32 ;  /* 0x000000ffff087224 */ /* 0x000fe400078e0020 */
[----:B------:R-:W-:Y:S01]  /*8b20*/  IMAD.MOV.U32 R12, RZ, RZ, R33 ;  /* 0x000000ffff0c7224 */ /* 0x000fe200078e0021 */
[----:B------:R-:W-:-:S02]  /*8b30*/  PRMT R50, R0, 0x5410, R3 ;  /* 0x0000541000327816 */ /* 0x000fc40000000003 */
[----:B------:R-:W-:Y:S02]  /*8b40*/  PRMT R51, R51, 0x5410, R8 ;  /* 0x0000541033337816 */ /* 0x000fe40000000008 */
[----:B------:R-:W-:Y:S01]  /*8b50*/  PRMT R52, R52, 0x5410, R12 ;  /* 0x0000541034347816 */ /* 0x000fe2000000000c */
[----:B-1----:R-:W-:Y:S06]  /*8b60*/  @!P1 BRA `(.L_x_6044) ;  /* 0x00000158005c9947 */ /* 0x002fec0003800000 */
.L_x_6287:
[----:B------:R-:W-:Y:S05]  /*8b70*/  BSYNC B1 ;  /* 0x0000000000017941 */ /* 0x000fea0003800000 */
.L_x_6043:
[----:B------:R-:W-:Y:S04]  /*8b80*/  BSSY B1, `(.L_x_6045) ;  /* 0x0000070000017945 */ /* 0x000fe80003800000 */
[----:B------:R-:W-:Y:S05]  /*8b90*/  @P2 BRA `(.L_x_6046) ;  /* 0x0000000400b82947 */ /* 0x000fea0003800000 */
[----:B------:R-:W2:Y:S01]  /*8ba0*/  LDL R0, [R1+0x9c] ;  /* 0x00009c0001007983 */ /* 0x000ea20000100800 */
[----:B------:R-:W-:Y:S02]  /*8bb0*/  SHF.R.U64 R21, R40, 0x10, R41 ;  /* 0x0000001028157819 */ /* 0x000fe40000001229 */
[----:B------:R-:W-:Y:S01]  /*8bc0*/  SHF.R.U64 R40, R6, 0x10, R7 ;  /* 0x0000001006287819 */ /* 0x000fe20000001207 */
[----:B------:R-:W3:Y:S01]  /*8bd0*/  S2R R3, SR_TID.X ;  /* 0x0000000000037919 */ /* 0x000ee20000002100 */
[--C-:B------:R-:W-:Y:S02]  /*8be0*/  SHF.R.U64 R38, R38, 0x10, R39.reuse ;  /* 0x0000001026267819 */ /* 0x100fe40000001227 */
[----:B------:R-:W-:Y:S02]  /*8bf0*/  SHF.R.U32.HI R39, RZ, 0x10, R39 ;  /* 0x00000010ff277819 */ /* 0x000fe40000011627 */
[----:B------:R-:W-:Y:S02]  /*8c00*/  SHF.R.U32.HI R42, RZ, 0x10, R7 ;  /* 0x00000010ff2a7819 */ /* 0x000fe40000011607 */
[----:B------:R-:W-:-:S02]  /*8c10*/  PRMT R21, R45, 0x5410, R21 ;  /* 0x000054102d157816 */ /* 0x000fc40000000015 */
[C---:B------:R-:W-:Y:S02]  /*8c20*/  PRMT R40, R9.reuse, 0x5432, R40 ;  /* 0x0000543209287816 */ /* 0x040fe40000000028 */
[----:B------:R-:W-:Y:S02]  /*8c30*/  PRMT R38, R9, 0x5410, R38 ;  /* 0x0000541009267816 */ /* 0x000fe40000000026 */
[--C-:B------:R-:W-:Y:S02]  /*8c40*/  SHF.R.U64 R43, R4, 0x10, R5.reuse ;  /* 0x00000010042b7819 */ /* 0x100fe40000001205 */
[----:B------:R-:W-:Y:S02]  /*8c50*/  SHF.R.U32.HI R44, RZ, 0x10, R5 ;  /* 0x00000010ff2c7819 */ /* 0x000fe40000011605 */
[C---:B------:R-:W-:Y:S02]  /*8c60*/  PRMT R39, R10.reuse, 0x5410, R39 ;  /* 0x000054100a277816 */ /* 0x040fe40000000027 */
[----:B------:R-:W-:-:S02]  /*8c70*/  PRMT R42, R10, 0x5432, R42 ;  /* 0x000054320a2a7816 */ /* 0x000fc4000000002a */
[----:B------:R-:W-:Y:S01]  /*8c80*/  SHF.R.U32.HI R36, RZ, 0x10, R41 ;  /* 0x00000010ff247819 */ /* 0x000fe20000011629 */
[----:B------:R-:W-:Y:S01]  /*8c90*/  IMAD.U32 R41, R40, 0x10000, RZ ;  /* 0x0001000028297824 */ /* 0x000fe200078e00ff */
[C---:B------:R-:W-:Y:S02]  /*8ca0*/  PRMT R43, R20.reuse, 0x5410, R43 ;  /* 0x00005410142b7816 */ /* 0x040fe4000000002b */
[----:B------:R-:W-:Y:S02]  /*8cb0*/  PRMT R44, R20, 0x5432, R44 ;  /* 0x00005432142c7816 */ /* 0x000fe4000000002c */
[----:B------:R-:W-:Y:S02]  /*8cc0*/  PRMT R36, R45, 0x5432, R36 ;  /* 0x000054322d247816 */ /* 0x000fe40000000024 */
[----:B------:R-:W-:Y:S01]  /*8cd0*/  LOP3.LUT R40, R40, 0xffff0000, RZ, 0xc0, !PT ;  /* 0xffff000028287812 */ /* 0x000fe200078ec0ff */
        /* <DEDUP_REMOVED lines=8> */
[----:B-1----:R-:W-:Y:S02]  /*8d60*/  SHF.R.U32.HI R13, RZ, 0x3, R8 ;  /* 0x00000003ff0d7819 */ /* 0x002fe40000011608 */
[----:B------:R-:W-:Y:S02]  /*8d70*/  LOP3.LUT R8, R8, 0x38, R3, 0xf8, !PT ;  /* 0x0000003808087812 */ /* 0x000fe400078ef803 */
[-C--:B------:R-:W-:Y:S02]  /*8d80*/  LOP3.LUT R0, R0, R13.reuse, RZ, 0x3c, !PT ;  /* 0x0000000d00007212 */ /* 0x080fe400078e3cff */
[----:B------:R-:W-:-:S03]  /*8d90*/  LOP3.LUT R8, R8, R13, RZ, 0x3c, !PT ;  /* 0x0000000d08087212 */ /* 0x000fc600078e3cff */
[----:B------:R-:W-:-:S04]  /*8da0*/  IMAD R3, R12, 0x200, R0 ;  /* 0x000002000c037824 */ /* 0x000fc800078e0200 */
[----:B------:R-:W-:Y:S02]  /*8db0*/  IMAD R47, R3, 0x2, R22 ;  /* 0x00000002032f7824 */ /* 0x000fe400078e0216 */
[----:B------:R-:W-:-:S03]  /*8dc0*/  IMAD R3, R12, 0x200, R8 ;  /* 0x000002000c037824 */ /* 0x000fc600078e0208 */
[----:B0-----:R-:W0:Y:S01]  /*8dd0*/  LDS.128 R12, [R47+0x18400] ;  /* 0x018400002f0c7984 */ /* 0x001e220000000c00 */
[----:B------:R-:W-:-:S05]  /*8de0*/  IMAD R48, R3, 0x2, R22 ;  /* 0x0000000203307824 */ /* 0x000fca00078e0216 */
[----:B------:R-:W1:Y:S01]  /*8df0*/  LDS.128 R28, [R48+0x18400] ;  /* 0x01840000301c7984 */ /* 0x000e620000000c00 */
        /* <DEDUP_REMOVED lines=10> */
[----:B------:R-:W-:Y:S01]  /*8ea0*/  IMAD.U32 R29, R21, 0x10000, RZ ;  /* 0x00010000151d7824 */ /* 0x000fe200078e00ff */
[C---:B------:R-:W-:Y:S01]  /*8eb0*/  LOP3.LUT R14, R15.reuse, 0xffff0000, RZ, 0xc0, !PT ;  /* 0xffff00000f0e7812 */ /* 0x040fe200078ec0ff */
[----:B------:R-:W-:Y:S01]  /*8ec0*/  IMAD.U32 R7, R15, 0x10000, RZ ;  /* 0x000100000f077824 */ /* 0x000fe200078e00ff */
[C---:B------:R-:W-:Y:S01]  /*8ed0*/  LOP3.LUT R15, R30.reuse, 0xffff0000, RZ, 0xc0, !PT ;  /* 0xffff00001e0f7812 */ /* 0x040fe200078ec0ff */
[----:B------:R-:W-:Y:S01]  /*8ee0*/  IMAD.U32 R13, R30, 0x10000, RZ ;  /* 0x000100001e0d7824 */ /* 0x000fe200078e00ff */
[C---:B------:R-:W-:Y:S01]  /*8ef0*/  LOP3.LUT R30, R31.reuse, 0xffff0000, RZ, 0xc0, !PT ;  /* 0xffff00001f1e7812 */ /* 0x040fe200078ec0ff */
[----:B------:R-:W-:-:S02]  /*8f00*/  IMAD.U32 R20, R31, 0x10000, RZ ;  /* 0x000100001f147824 */ /* 0x000fc400078e00ff */
[C---:B------:R-:W-:Y:S01]  /*8f10*/  FMUL.FTZ R45, R8.reuse, R41 ;  /* 0x00000029082d7220 */ /* 0x040fe20000410000 */
[-C--:B------:R-:W-:Y:S01]  /*8f20*/  FMUL.FTZ R31, R8, R29.reuse ;  /* 0x0000001d081f7220 */ /* 0x080fe20000410000 */
[----:B------:R-:W-:Y:S01]  /*8f30*/  LOP3.LUT R8, R21, 0xffff0000, RZ, 0xc0, !PT ;  /* 0xffff000015087812 */ /* 0x000fe200078ec0ff */
[C---:B------:R-:W-:Y:S01]  /*8f40*/  FMUL.FTZ R46, R9.reuse, R40 ;  /* 0x00000028092e7220 */ /* 0x040fe20000410000 */
[----:B------:R-:W-:Y:S01]  /*8f50*/  FFMA.FTZ R45, R0, R29, -R45 ;  /* 0x0000001d002d7223 */ /* 0x000fe2000001082d */
[----:B------:R-:W-:Y:S02]  /*8f60*/  IMAD.U32 R29, R42, 0x10000, RZ ;  /* 0x000100002a1d7824 */ /* 0x000fe400078e00ff */
[----:B------:R-:W-:Y:S01]  /*8f70*/  FFMA.FTZ R31, R0, R41, R31 ;  /* 0x00000029001f7223 */ /* 0x000fe2000001001f */
[----:B------:R-:W-:Y:S02]  /*8f80*/  IMAD.U32 R21, R36, 0x10000, RZ ;  /* 0x0001000024157824 */ /* 0x000fe400078e00ff */
[-C--:B------:R-:W-:Y:S01]  /*8f90*/  FMUL.FTZ R0, R9, R8.reuse ;  /* 0x0000000809007220 */ /* 0x080fe20000410000 */
[----:B------:R-:W-:Y:S01]  /*8fa0*/  FMUL.FTZ R41, R10, R29 ;  /* 0x0000001d0a297220 */ /* 0x000fe20000410000 */
[----:B------:R-:W-:Y:S01]  /*8fb0*/  LOP3.LUT R9, R42, 0xffff0000, RZ, 0xc0, !PT ;  /* 0xffff00002a097812 */ /* 0x000fe200078ec0ff */
[C---:B------:R-:W-:Y:S01]  /*8fc0*/  FFMA.FTZ R46, R3.reuse, R8, -R46 ;  /* 0x00000008032e7223 */ /* 0x040fe2000001082e */
        /* <DEDUP_REMOVED lines=11> */
[C---:B------:R-:W-:Y:S01]  /*9080*/  FMUL.FTZ R21, R13.reuse, R0 ;  /* 0x000000000d157220 */ /* 0x040fe20000410000 */
[----:B------:R-:W-:Y:S01]  /*9090*/  FMUL.FTZ R36, R13, R4 ;  /* 0x000000040d247220 */ /* 0x000fe20000410000 */
[----:B------:R-:W-:Y:S01]  /*90a0*/  FFMA.FTZ R13, R12, R9, R29 ;  /* 0x000000090c0d7223 */ /* 0x000fe2000001001d */
[----:B------:R-:W-:Y:S02]  /*90b0*/  IMAD.U32 R3, R39, 0x10000, RZ ;  /* 0x0001000027037824 */ /* 0x000fe400078e00ff */
[C---:B------:R-:W-:Y:S01]  /*90c0*/  FMUL.FTZ R12, R20.reuse, R8 ;  /* 0x00000008140c7220 */ /* 0x040fe20000410000 */
[----:B------:R-:W-:Y:S01]  /*90d0*/  LOP3.LUT R43, R43, 0xffff0000, RZ, 0xc0, !PT ;  /* 0xffff00002b2b7812 */ /* 0x000fe200078ec0ff */
[----:B------:R-:W-:Y:S01]  /*90e0*/  FFMA.FTZ R36, R5, R0, -R36 ;  /* 0x0000000005247223 */ /* 0x000fe20000010824 */
[-C--:B------:R-:W-:Y:S01]  /*90f0*/  FMUL.FTZ R20, R20, R3.reuse ;  /* 0x0000000314147220 */ /* 0x080fe20000410000 */
[----:B------:R-:W-:Y:S01]  /*9100*/  FFMA.FTZ R9, R7, R3, -R12 ;  /* 0x0000000307097223 */ /* 0x000fe2000001080c */
[----:B------:R-:W-:Y:S01]  /*9110*/  LOP3.LUT R38, R38, 0xffff0000, RZ, 0xc0, !PT ;  /* 0xffff000026267812 */ /* 0x000fe200078ec0ff */
[----:B------:R-:W-:Y:S01]  /*9120*/  FFMA.FTZ R21, R5, R4, R21 ;  /* 0x0000000405157223 */ /* 0x000fe20000010015 */
[----:B------:R-:W-:Y:S01]  /*9130*/  LOP3.LUT R3, R44, 0xffff0000, RZ, 0xc0, !PT ;  /* 0xffff00002c037812 */ /* 0x000fe200078ec0ff */
[----:B------:R-:W-:Y:S01]  /*9140*/  FMUL.FTZ R5, R15, R43 ;  /* 0x0000002b0f057220 */ /* 0x000fe20000410000 */
[----:B------:R-:W-:Y:S01]  /*9150*/  LOP3.LUT R39, R39, 0xffff0000, RZ, 0xc0, !PT ;  /* 0xffff000027277812 */ /* 0x000fe200078ec0ff */
[----:B------:R-:W-:Y:S01]  /*9160*/  FMUL.FTZ R0, R15, R38 ;  /* 0x000000260f007220 */ /* 0x000fe20000410000 */
[----:B------:R-:W-:Y:S01]  /*9170*/  FFMA.FTZ R20, R7, R8, R20 ;  /* 0x0000000807147223 */ /* 0x000fe20000010014 */
[----:B------:R-:W-:Y:S01]  /*9180*/  FMUL.FTZ R15, R30, R3 ;  /* 0x000000031e0f7220 */ /* 0x000fe20000410000 */
[----:B------:R-:W-:Y:S01]  /*9190*/  FFMA.FTZ R7, R6, R38, -R5 ;  /* 0x0000002606077223 */ /* 0x000fe20000010805 */
[----:B------:R-:W-:Y:S01]  /*91a0*/  FMUL.FTZ R30, R30, R39 ;  /* 0x000000271e1e7220 */ /* 0x000fe20000410000 */
[----:B------:R-:W-:Y:S01]  /*91b0*/  FFMA.FTZ R0, R6, R43, R0 ;  /* 0x0000002b06007223 */ /* 0x000fe20000010000 */
[----:B------:R-:W-:Y:S01]  /*91c0*/  FFMA.FTZ R8, R14, R39, -R15 ;  /* 0x000000270e087223 */ /* 0x000fe2000001080f */
[----:B------:R-:W-:Y:S01]  /*91d0*/  F2FP.BF16.F32.PACK_AB R4, R46, R45 ;  /* 0x0000002d2e04723e */ /* 0x000fe200000010ff */
        /* <DEDUP_REMOVED lines=10> */
.L_x_6046:
[----:B------:R-:W-:Y:S05]  /*9280*/  BSYNC B1 ;  /* 0x0000000000017941 */ /* 0x000fea0003800000 */
.L_x_6045:
[----:B------:R-:W-:Y:S01]  /*9290*/  PRMT R8, R53, 0x5410, R54 ;  /* 0x0000541035087816 */ /* 0x000fe20000000036 */
[----:B------:R-:W-:Y:S06]  /*92a0*/  @P0 BRA `(.L_x_6037) ;  /* 0x0000000400a80947 */ /* 0x000fec0003800000 */
[----:B------:R-:W3:Y:S01]  /*92b0*/  LDL R3, [R1+0x84] ;  /* 0x0000840001037983 */ /* 0x000ee20000100800 */
[C---:B--2---:R-:W-:Y:S02]  /*92c0*/  VIADD R4, R206.reuse, 0x40 ;  /* 0x00000040ce047836 */ /* 0x044fe40000000000 */
[----:B------:R-:W-:Y:S01]  /*92d0*/  VIADD R5, R206, 0x40 ;  /* 0x00000040ce057836 */ /* 0x000fe20000000000 */
[----:B------:R-:W2:Y:S01]  /*92e0*/  LDL R38, [R1+0xa0] ;  /* 0x0000a00001267983 */ /* 0x000ea20000100800 */
        /* <DEDUP_REMOVED lines=10> */
[----:B------:R-:W-:Y:S02]  /*9390*/  SHF.R.U32.HI R30, RZ, 0x10, R35 ;  /* 0x00000010ff1e7819 */ /* 0x000fe40000011623 */
[----:B------:R-:W-:Y:S02]  /*93a0*/  SHF.R.U64 R35, R26, 0x10, R27 ;  /* 0x000000101a237819 */ /* 0x000fe4000000121b */
[----:B------:R-:W-:-:S02]  /*93b0*/  PRMT R31, R49, 0x5410, R31 ;  /* 0x00005410311f7816 */ /* 0x000fc4000000001f */
[----:B------:R-:W-:Y:S02]  /*93c0*/  SHF.R.U32.HI R28, RZ, 0x10, R33 ;  /* 0x00000010ff1c7819 */ /* 0x000fe40000011621 */
[----:B------:R-:W-:Y:S02]  /*93d0*/  SHF.R.U32.HI R36, RZ, 0x10, R27 ;  /* 0x00000010ff247819 */ /* 0x000fe4000001161b */
[----:B------:R-:W-:Y:S02]  /*93e0*/  PRMT R28, R52, 0x5432, R28 ;  /* 0x00005432341c7816 */ /* 0x000fe4000000001c */
[C---:B------:R-:W-:Y:S02]  /*93f0*/  PRMT R30, R8.reuse, 0x5432, R30 ;  /* 0x00005432081e7816 */ /* 0x040fe4000000001e */
[----:B------:R-:W-:Y:S02]  /*9400*/  PRMT R29, R8, 0x5410, R29 ;  /* 0x00005410081d7816 */ /* 0x000fe4000000001d */
[----:B------:R-:W-:-:S02]  /*9410*/  PRMT R36, R50, 0x5432, R36 ;  /* 0x0000543232247816 */ /* 0x000fc40000000024 */
[----:B------:R-:W-:Y:S01]  /*9420*/  PRMT R35, R50, 0x5410, R35 ;  /* 0x0000541032237816 */ /* 0x000fe20000000023 */
[----:B---3--:R-:W-:-:S04]  /*9430*/  IMAD.IADD R3, R3, 0x1, R0 ;  /* 0x0000000103037824 */ /* 0x008fc800078e0200 */
[----:B------:R-:W-:Y:S01]  /*9440*/  IMAD R3, R3, 0x2, R22 ;  /* 0x0000000203037824 */ /* 0x000fe200078e0216 */
[----:B--2---:R-:W-:Y:S04]  /*9450*/  LDS.128 R4, [R38+0x18400] ;  /* 0x0184000026047984 */ /* 0x004fe80000000c00 */
[----:B01----:R-:W0:Y:S01]  /*9460*/  LDS.128 R12, [R3+0x18400] ;  /* 0x01840000030c7984 */ /* 0x003e220000000c00 */
[----:B------:R-:W-:Y:S02]  /*9470*/  SHF.R.U64 R0, R32, 0x10, R33 ;  /* 0x0000001020007819 */ /* 0x000fe40000001221 */
[----:B------:R-:W-:Y:S02]  /*9480*/  SHF.R.U32.HI R32, RZ, 0x10, R25 ;  /* 0x00000010ff207819 */ /* 0x000fe40000011619 */
[----:B------:R-:W-:Y:S01]  /*9490*/  PRMT R26, R51, 0x5432, R0 ;  /* 0x00005432331a7816 */ /* 0x000fe20000000000 */
[----:B------:R-:W-:Y:S01]  /*94a0*/  IMAD.U32 R33, R31, 0x10000, RZ ;  /* 0x000100001f217824 */ /* 0x000fe200078e00ff */
[----:B------:R-:W-:-:S03]  /*94b0*/  PRMT R32, R49, 0x5432, R32 ;  /* 0x0000543231207816 */ /* 0x000fc60000000020 */
[----:B------:R-:W-:Y:S02]  /*94c0*/  IMAD.U32 R27, R26, 0x10000, RZ ;  /* 0x000100001a1b7824 */ /* 0x000fe400078e00ff */
[C---:B------:R-:W-:Y:S01]  /*94d0*/  IMAD.U32 R34, R32.reuse, 0x10000, RZ ;  /* 0x0001000020227824 */ /* 0x040fe200078e00ff */
[----:B------:R-:W-:Y:S02]  /*94e0*/  LOP3.LUT R31, R31, 0xffff0000, RZ, 0xc0, !PT ;  /* 0xffff00001f1f7812 */ /* 0x000fe400078ec0ff */
[----:B------:R-:W-:Y:S01]  /*94f0*/  LOP3.LUT R32, R32, 0xffff0000, RZ, 0xc0, !PT ;  /* 0xffff000020207812 */ /* 0x000fe200078ec0ff */
[----:B0-----:R-:W-:Y:S02]  /*9500*/  IMAD.U32 R20, R12, 0x10000, RZ ;  /* 0x000100000c147824 */ /* 0x001fe400078e00ff */
[----:B------:R-:W-:Y:S02]  /*9510*/  IMAD.U32 R21, R13, 0x10000, RZ ;  /* 0x000100000d157824 */ /* 0x000fe400078e00ff */
[C---:B------:R-:W-:Y:S01]  /*9520*/  FMUL.FTZ R37, R20.reuse, R33 ;  /* 0x0000002114257220 */ /* 0x040fe20000410000 */
[----:B------:R-:W-:Y:S01]  /*9530*/  FMUL.FTZ R39, R20, R27 ;  /* 0x0000001b14277220 */ /* 0x000fe20000410000 */
[----:B------:R-:W-:-:S02]  /*9540*/  IMAD.U32 R0, R4, 0x10000, RZ ;  /* 0x0001000004007824 */ /* 0x000fc400078e00ff */
[----:B------:R-:W-:Y:S02]  /*9550*/  IMAD.U32 R20, R28, 0x10000, RZ ;  /* 0x000100001c147824 */ /* 0x000fe400078e00ff */
[----:B------:R-:W-:Y:S01]  /*9560*/  FMUL.FTZ R41, R21, R34 ;  /* 0x0000002215297220 */ /* 0x000fe20000410000 */
[----:B------:R-:W-:Y:S02]  /*9570*/  IMAD.U32 R8, R5, 0x10000, RZ ;  /* 0x0001000005087824 */ /* 0x000fe400078e00ff */
[C---:B------:R-:W-:Y:S01]  /*9580*/  FFMA.FTZ R37, R0.reuse, R27, -R37 ;  /* 0x0000001b00257223 */ /* 0x040fe20000010825 */
[----:B------:R-:W-:Y:S01]  /*9590*/  FFMA.FTZ R39, R0, R33, R39 ;  /* 0x0000002100277223 */ /* 0x000fe20000010027 */
[----:B------:R-:W-:Y:S01]  /*95a0*/  FMUL.FTZ R21, R21, R20 ;  /* 0x0000001415157220 */ /* 0x000fe20000410000 */
[----:B------:R-:W-:Y:S02]  /*95b0*/  IMAD.U32 R25, R15, 0x10000, RZ ;  /* 0x000100000f197824 */ /* 0x000fe400078e00ff */
[----:B------:R-:W-:-:S02]  /*95c0*/  IMAD.U32 R0, R30, 0x10000, RZ ;  /* 0x000100001e007824 */ /* 0x000fc400078e00ff */
[C---:B------:R-:W-:Y:S01]  /*95d0*/  FFMA.FTZ R41, R8.reuse, R20, -R41 ;  /* 0x0000001408297223 */ /* 0x040fe20000010829 */
[----:B------:R-:W-:Y:S01]  /*95e0*/  FFMA.FTZ R34, R8, R34, R21 ;  /* 0x0000002208227223 */ /* 0x000fe20000010015 */
[----:B------:R-:W-:Y:S01]  /*95f0*/  IMAD.U32 R10, R7, 0x10000, RZ ;  /* 0x00010000070a7824 */ /* 0x000fe200078e00ff */
[----:B------:R-:W-:Y:S01]  /*9600*/  LOP3.LUT R12, R12, 0xffff0000, RZ, 0xc0, !PT ;  /* 0xffff00000c0c7812 */ /* 0x000fe200078ec0ff */
[----:B------:R-:W-:Y:S02]  /*9610*/  IMAD.U32 R27, R36, 0x10000, RZ ;  /* 0x00010000241b7824 */ /* 0x000fe400078e00ff */
[C---:B------:R-:W-:Y:S01]  /*9620*/  FMUL.FTZ R20, R25.reuse, R0 ;  /* 0x0000000019147220 */ /* 0x040fe20000410000 */
[----:B------:R-:W-:Y:S02]  /*9630*/  LOP3.LUT R21, R26, 0xffff0000, RZ, 0xc0, !PT ;  /* 0xffff00001a157812 */ /* 0x000fe400078ec0ff */
[----:B------:R-:W-:Y:S01]  /*9640*/  LOP3.LUT R4, R4, 0xffff0000, RZ, 0xc0, !PT ;  /* 0xffff000004047812 */ /* 0x000fe200078ec0ff */
[-C--:B------:R-:W-:Y:S01]  /*9650*/  FMUL.FTZ R33, R25, R27.reuse ;  /* 0x0000001b19217220 */ /* 0x080fe20000410000 */
[----:B------:R-:W-:Y:S01]  /*9660*/  LOP3.LUT R13, R13, 0xffff0000, RZ, 0xc0, !PT ;  /* 0xffff00000d0d7812 */ /* 0x000fe200078ec0ff */
[----:B------:R-:W-:Y:S01]  /*9670*/  FFMA.FTZ R26, R10, R27, R20 ;  /* 0x0000001b0a1a7223 */ /* 0x000fe20000010014 */
[----:B------:R-:W-:Y:S01]  /*9680*/  FMUL.FTZ R25, R12, R31 ;  /* 0x0000001f0c197220 */ /* 0x000fe20000410000 */
[----:B------:R-:W-:Y:S01]  /*9690*/  LOP3.LUT R28, R28, 0xffff0000, RZ, 0xc0, !PT ;  /* 0xffff00001c1c7812 */ /* 0x000fe200078ec0ff */
[----:B------:R-:W-:Y:S01]  /*96a0*/  FMUL.FTZ R27, R12, R21 ;  /* 0x000000150c1b7220 */ /* 0x000fe20000410000 */
[----:B------:R-:W-:-:S02]  /*96b0*/  IMAD.U32 R24, R14, 0x10000, RZ ;  /* 0x000100000e187824 */ /* 0x000fc400078e00ff */
[----:B------:R-:W-:Y:S02]  /*96c0*/  IMAD.U32 R8, R35, 0x10000, RZ ;  /* 0x0001000023087824 */ /* 0x000fe400078e00ff */
[----:B------:R-:W-:Y:S01]  /*96d0*/  FFMA.FTZ R33, R10, R0, -R33 ;  /* 0x000000000a217223 */ /* 0x000fe20000010821 */
[----:B------:R-:W-:Y:S01]  /*96e0*/  LOP3.LUT R5, R5, 0xffff0000, RZ, 0xc0, !PT ;  /* 0xffff000005057812 */ /* 0x000fe200078ec0ff */
[C---:B------:R-:W-:Y:S01]  /*96f0*/  FFMA.FTZ R10, R4.reuse, R21, -R25 ;  /* 0x00000015040a7223 */ /* 0x040fe20000010819 */
[----:B------:R-:W-:Y:S02]  /*9700*/  IMAD.U32 R0, R29, 0x10000, RZ ;  /* 0x000100001d007824 */ /* 0x000fe400078e00ff */
[C---:B------:R-:W-:Y:S01]  /*9710*/  FMUL.FTZ R20, R13.reuse, R32 ;  /* 0x000000200d147220 */ /* 0x040fe20000410000 */
[----:B------:R-:W-:Y:S01]  /*9720*/  FFMA.FTZ R12, R4, R31, R27 ;  /* 0x0000001f040c7223 */ /* 0x000fe2000001001b */
[----:B------:R-:W-:Y:S01]  /*9730*/  IMAD.U32 R9, R6, 0x10000, RZ ;  /* 0x0001000006097824 */ /* 0x000fe200078e00ff */
[----:B------:R-:W-:Y:S01]  /*9740*/  LOP3.LUT R14, R14, 0xffff0000, RZ, 0xc0, !PT ;  /* 0xffff00000e0e7812 */ /* 0x000fe200078ec0ff */
[----:B------:R-:W-:Y:S01]  /*9750*/  FMUL.FTZ R13, R13, R28 ;  /* 0x0000001c0d0d7220 */ /* 0x000fe20000410000 */
[----:B------:R-:W-:Y:S01]  /*9760*/  LOP3.LUT R15, R15, 0xffff0000, RZ, 0xc0, !PT ;  /* 0xffff00000f0f7812 */ /* 0x000fe200078ec0ff */
[----:B------:R-:W-:Y:S01]  /*9770*/  FMUL.FTZ R4, R24, R8 ;  /* 0x0000000818047220 */ /* 0x000fe20000410000 */
[----:B------:R-:W-:-:S02]  /*9780*/  LOP3.LUT R35, R35, 0xffff0000, RZ, 0xc0, !PT ;  /* 0xffff000023237812 */ /* 0x000fc400078ec0ff */
[----:B------:R-:W-:Y:S02]  /*9790*/  LOP3.LUT R36, R36, 0xffff0000, RZ, 0xc0, !PT ;  /* 0xffff000024247812 */ /* 0x000fe400078ec0ff */
[----:B------:R-:W-:Y:S02]  /*97a0*/  LOP3.LUT R29, R29, 0xffff0000, RZ, 0xc0, !PT ;  /* 0xffff00001d1d7812 */ /* 0x000fe400078ec0ff */
[----:B------:R-:W-:Y:S01]  /*97b0*/  LOP3.LUT R30, R30, 0xffff0000, RZ, 0xc0, !PT ;  /* 0xffff00001e1e7812 */ /* 0x000fe200078ec0ff */
[----:B------:R-:W-:Y:S01]  /*97c0*/  FMUL.FTZ R24, R24, R0 ;  /* 0x0000000018187220 */ /* 0x000fe20000410000 */
[----:B------:R-:W-:Y:S01]  /*97d0*/  LOP3.LUT R6, R6, 0xffff0000, RZ, 0xc0, !PT ;  /* 0xffff000006067812 */ /* 0x000fe200078ec0ff */
[----:B------:R-:W-:Y:S01]  /*97e0*/  FFMA.FTZ R20, R5, R28, -R20 ;  /* 0x0000001c05147223 */ /* 0x000fe20000010814 */
[----:B------:R-:W-:Y:S01]  /*97f0*/  LOP3.LUT R7, R7, 0xffff0000, RZ, 0xc0, !PT ;  /* 0xffff000007077812 */ /* 0x000fe200078ec0ff */
[----:B------:R-:W-:Y:S01]  /*9800*/  FFMA.FTZ R13, R5, R32, R13 ;  /* 0x00000020050d7223 */ /* 0x000fe2000001000d */
[----:B------:R-:W-:Y:S01]  /*9810*/  FFMA.FTZ R0, R9, R0, -R4 ;  /* 0x0000000009007223 */ /* 0x000fe20000010804 */
        /* <DEDUP_REMOVED lines=19> */
.L_x_6037:
[----:B------:R-:W-:Y:S05]  /*9950*/  BSYNC B0 ;  /* 0x0000000000007941 */ /* 0x000fea0003800000 */
.L_x_6023:
        /* <DEDUP_REMOVED lines=8> */
.L_x_6020:
[----:B--2---:R-:W2:Y:S01]  /*99e0*/  S2R R0, SR_TID.X ;  /* 0x0000000000007919 */ /* 0x004ea20000002100 */
[----:B------:R-:W-:Y:S05]  /*99f0*/  WARPSYNC.ALL ;  /* 0x0000000000007948 */ /* 0x000fea0003800000 */
[----:B--2---:R-:W-:-:S05]  /*9a00*/  SHF.R.U32.HI R0, RZ, 0x7, R0 ;  /* 0x00000007ff007819 */ /* 0x004fca0000011600 */
[----:B-1-3--:R-:W-:Y:S02]  /*9a10*/  VIADD R3, R0, 0x8 ;  /* 0x0000000800037836 */ /* 0x00afe40000000000 */
[----:B------:R-:W-:-:S03]  /*9a20*/  IMAD.U32 R0, RZ, RZ, UR44 ;  /* 0x0000002cff007e24 */ /* 0x000fc6000f8e00ff */
[----:B------:R1:W-:Y:S02]  /*9a30*/  BAR.SYNC.DEFER_BLOCKING R3, 0x100 ;  /* 0x000400030000751d */ /* 0x0003e40000010000 */
[----:B------:R-:W-:-:S13]  /*9a40*/  ISETP.NE.AND P0, PT, R0, 0x3, PT ;  /* 0x000000030000780c */ /* 0x000fda0003f05270 */
[----:B-1----:R-:W-:Y:S05]  /*9a50*/  @!P0 BRA `(.L_x_6047) ;  /* 0x0000000000048947 */ /* 0x002fea0003800000 */
[----:B------:R-:W-:Y:S01]  /*9a60*/  BPT.TRAP 0x1 ;  /* 0x000000040000795c */ /* 0x000fe20000300000 */
.L_x_6047:
[----:B------:R-:W-:Y:S01]  /*9a70*/  IMAD R9, R18, 0x8, R22 ;  /* 0x0000000812097824 */ /* 0x000fe200078e0216 */
[----:B------:R-:W-:-:S04]  /*9a80*/  SHF.L.U32 R6, R207, 0x1f, RZ ;  /* 0x0000001fcf067819 */ /* 0x000fc800000006ff */
[----:B------:R1:W2:Y:S01]  /*9a90*/  SYNCS.PHASECHK.TRANS64.TRYWAIT P1, [R9+URZ+0x32430], R6 ;  /* 0x03243006090075a7 */ /* 0x0002a2000802017f */
[----:B------:R-:W-:Y:S05]  /*9aa0*/  @!P0 BRA `(.L_x_6048) ;  /* 0x0000000000048947 */ /* 0x000fea0003800000 */
[----:B------:R-:W-:Y:S01]  /*9ab0*/  BPT.TRAP 0x1 ;  /* 0x000000040000795c */ /* 0x000fe20000300000 */
.L_x_6048:
[----:B------:R-:W-:-:S05]  /*9ac0*/  VIADD R0, R22, 0x1c400 ;  /* 0x0001c40016007836 */ /* 0x000fca0000000000 */
[----:B------:R-:W-:-:S04]  /*9ad0*/  SHF.R.U32.HI R0, RZ, 0x4, R0 ;  /* 0x00000004ff007819 */ /* 0x000fc80000011600 */
[----:B------:R-:W-:-:S04]  /*9ae0*/  LOP3.LUT R0, R0, 0x3fff, RZ, 0xc0, !PT ;  /* 0x00003fff00007812 */ /* 0x000fc800078ec0ff */
[----:B------:R-:W-:-:S05]  /*9af0*/  LOP3.LUT R0, R0, 0x10000, RZ, 0xfc, !PT ;  /* 0x0001000000007812 */ /* 0x000fca00078efcff */
[----:B------:R3:W-:Y:S01]  /*9b00*/  STL [R1+0x68], R0 ;  /* 0x0000680001007387 */ /* 0x0007e20000100800 */
[----:B--2---:R-:W-:Y:S05]  /*9b10*/  @P1 BRA `(.L_x_6049) ;  /* 0x0000000000081947 */ /* 0x004fea0003800000 */
[----:B------:R-:W2:Y:S02]  /*9b20*/  SYNCS.PHASECHK.TRANS64.TRYWAIT P1, [R9+URZ+0x32430], R6 ;  /* 0x03243006090075a7 */ /* 0x000ea4000802017f */
[----:B--2---:R-:W-:Y:S05]  /*9b30*/  @!P1 BRA `(.L_x_6050) ;  /* 0x00000148007c9947 */ /* 0x004fea0003800000 */
.L_x_6049:
[----:B---3--:R-:W3:Y:S01]  /*9b40*/  LDL R0, [R1+0x68] ;  /* 0x0000680001007983 */ /* 0x008ee20000100800 */
[----:B------:R-:W-:Y:S01]  /*9b50*/  IMAD.MOV.U32 R5, RZ, RZ, 0x40000040 ;  /* 0x40000040ff057424 */ /* 0x000fe200078e00ff */
[----:B------:R-:W-:Y:S05]  /*9b60*/  WARPSYNC.ALL ;  /* 0x0000000000007948 */ /* 0x000fea0003800000 */
[C---:B------:R-:W-:Y:S01]  /*9b70*/  R2UR UR4, R214.reuse ;  /* 0x00000000d60472ca */ /* 0x040fe200000e0000 */
[----:B0-----:R-:W-:Y:S01]  /*9b80*/  WARPGROUP.ARRIVE ;  /* 0x00000000000079c5 */ /* 0x001fe20000000000 */
[----:B------:R-:W-:Y:S01]  /*9b90*/  R2UR UR5, R215 ;  /* 0x00000000d70572ca */ /* 0x000fe200000e0000 */
[C---:B------:R-:W-:Y:S01]  /*9ba0*/  VIADD R74, R214.reuse, 0x2 ;  /* 0x00000002d64a7836 */ /* 0x040fe20000000000 */
[----:B------:R-:W-:Y:S01]  /*9bb0*/  R2UR UR7, R5 ;  /* 0x00000000050772ca */ /* 0x000fe200000e0000 */
[----:B------:R-:W-:Y:S01]  /*9bc0*/  IMAD.MOV.U32 R75, RZ, RZ, 0x40000040 ;  /* 0x40000040ff4b7424 */ /* 0x000fe200078e00ff */
[----:B------:R-:W-:Y:S01]  /*9bd0*/  SHF.L.U32 R11, R11, 0x1f, RZ ;  /* 0x0000001f0b0b7819 */ /* 0x000fe200000006ff */
[----:B------:R-:W-:Y:S01]  /*9be0*/  IMAD.MOV.U32 R13, RZ, RZ, 0x40000040 ;  /* 0x40000040ff0d7424 */ /* 0x000fe200078e00ff */
[----:B------:R-:W-:Y:S01]  /*9bf0*/  BSSY B0, `(.L_x_6051) ;  /* 0x0000028000007945 */ /* 0x000fe20003800000 */
[----:B------:R-:W-:Y:S01]  /*9c00*/  VIADD R20, R214, 0x4 ;  /* 0x00000004d6147836 */ /* 0x000fe20000000000 */
[----:B------:R0:W-:Y:S01]  /*9c10*/  STL.64 [R1+0x60], R74 ;  /* 0x0000604a01007387 */ /* 0x0001e20000100a00 */
[----:B------:R-:W-:-:S02]  /*9c20*/  IMAD.MOV.U32 R21, RZ, RZ, 0x40000040 ;  /* 0x40000040ff157424 */ /* 0x000fc400078e00ff */
[----:B------:R-:W-:Y:S02]  /*9c30*/  VIADD R14, R214, 0x6 ;  /* 0x00000006d60e7836 */ /* 0x000fe40000000000 */
[----:B------:R-:W-:Y:S01]  /*9c40*/  IMAD.MOV.U32 R15, RZ, RZ, 0x40000040 ;  /* 0x40000040ff0f7424 */ /* 0x000fe200078e00ff */
[----:B------:R0:W-:Y:S01]  /*9c50*/  STL.64 [R1+0x58], R20 ;  /* 0x0000581401007387 */ /* 0x0001e20000100a00 */
[----:B------:R-:W-:-:S03]  /*9c60*/  IMAD.MOV.U32 R5, RZ, RZ, 0x40000040 ;  /* 0x40000040ff057424 */ /* 0x000fc600078e00ff */
[----:B------:R0:W-:Y:S01]  /*9c70*/  STL.64 [R1+0x50], R14 ;  /* 0x0000500e01007387 */ /* 0x0001e20000100a00 */
[----:B---3--:R-:W-:-:S04]  /*9c80*/  IMAD R4, R18, 0x300, R0 ;  /* 0x0000030012047824 */ /* 0x008fc800078e0200 */
        /* <DEDUP_REMOVED lines=28> */
[----:B------:R-:W3:Y:S02]  /*9e50*/  SYNCS.PHASECHK.TRANS64.TRYWAIT P1, [R22+URZ+0x32410], R11 ;  /* 0x0324100b160075a7 */ /* 0x000ee4000802017f */
[----:B0--3--:R-:W-:Y:S05]  /*9e60*/  @!P1 BRA `(.L_x_6052) ;  /* 0x0000014400c49947 */ /* 0x009fea0003800000 */
.L_x_6288:
[----:B------:R-:W-:Y:S05]  /*9e70*/  BSYNC B0 ;  /* 0x0000000000007941 */ /* 0x000fea0003800000 */
.L_x_6051:
[----:B------:R-:W-:Y:S05]  /*9e80*/  @!P0 BRA `(.L_x_6053) ;  /* 0x0000000000048947 */ /* 0x000fea0003800000 */
[----:B------:R-:W-:Y:S01]  /*9e90*/  BPT.TRAP 0x1 ;  /* 0x000000040000795c */ /* 0x000fe20000300000 */
.L_x_6053:
[----:B------:R3:W4:Y:S01]  /*9ea0*/  SYNCS.PHASECHK.TRANS64.TRYWAIT P1, [R9+URZ+0x32450], R6 ;  /* 0x03245006090075a7 */ /* 0x000722000802017f */
[----:B------:R-:W-:Y:S05]  /*9eb0*/  @!P0 BRA `(.L_x_6054) ;  /* 0x0000000000048947 */ /* 0x000fea0003800000 */
[----:B------:R-:W-:Y:S01]  /*9ec0*/  BPT.TRAP 0x1 ;  /* 0x000000040000795c */ /* 0x000fe20000300000 */
.L_x_6054:
[----:B----4-:R-:W-:Y:S05]  /*9ed0*/  @P1 BRA `(.L_x_6055) ;  /* 0x0000000000081947 */ /* 0x010fea0003800000 */
[----:B------:R-:W4:Y:S02]  /*9ee0*/  SYNCS.PHASECHK.TRANS64.TRYWAIT P1, [R9+URZ+0x32450], R6 ;  /* 0x03245006090075a7 */ /* 0x000f24000802017f */
[----:B----4-:R-:W-:Y:S05]  /*9ef0*/  @!P1 BRA `(.L_x_6056) ;  /* 0x0000014400b49947 */ /* 0x010fea0003800000 */
.L_x_6055:
[----:B------:R-:W-:Y:S05]  /*9f00*/  WARPSYNC.ALL ;  /* 0x0000000000007948 */ /* 0x000fea0003800000 */
[----:B------:R-:W-:Y:S01]  /*9f10*/  R2UR UR38, R22 ;  /* 0x00000000162672ca */ /* 0x000fe200000e0000 */
[----:B------:R-:W-:Y:S01]  /*9f20*/  IMAD.MOV.U32 R7, RZ, RZ, 0xc00 ;  /* 0x00000c00ff077424 */ /* 0x000fe200078e00ff */
[----:B------:R-:W-:Y:S01]  /*9f30*/  LOP3.LUT R4, R72, 0x10000, RZ, 0xfc, !PT ;  /* 0x0001000048047812 */ /* 0x000fe200078efcff */
[----:B------:R-:W-:Y:S01]  /*9f40*/  IMAD.MOV.U32 R5, RZ, RZ, 0x40000040 ;  /* 0x40000040ff057424 */ /* 0x000fe200078e00ff */
[----:B------:R-:W-:Y:S01]  /*9f50*/  WARPGROUP.ARRIVE ;  /* 0x00000000000079c5 */ /* 0x000fe20000000000 */
[----:B------:R-:W-:Y:S01]  /*9f60*/  IMAD.MOV.U32 R85, RZ, RZ, 0x40000040 ;  /* 0x40000040ff557424 */ /* 0x000fe200078e00ff */
[C---:B------:R-:W-:Y:S01]  /*9f70*/  R2UR UR4, R4.reuse ;  /* 0x00000000040472ca */ /* 0x040fe200000e0000 */
[C---:B------:R-:W-:Y:S01]  /*9f80*/  VIADD R84, R4.reuse, 0x2 ;  /* 0x0000000204547836 */ /* 0x040fe20000000000 */
[----:B------:R-:W-:Y:S01]  /*9f90*/  R2UR UR5, R5 ;  /* 0x00000000050572ca */ /* 0x000fe200000e0000 */
[----:B0-----:R-:W-:Y:S01]  /*9fa0*/  IMAD.MOV.U32 R11, RZ, RZ, 0x40000040 ;  /* 0x40000040ff0b7424 */ /* 0x001fe200078e00ff */
[----:B------:R-:W0:Y:S01]  /*9fb0*/  S2R R0, SR_TID.X ;  /* 0x0000000000007919 */ /* 0x000e220000002100 */
[----:B------:R-:W-:-:S02]  /*9fc0*/  VIADD R82, R4, 0x4 ;  /* 0x0000000404527836 */ /* 0x000fc40000000000 */
[----:B------:R-:W-:Y:S01]  /*9fd0*/  UIADD3 UR38, UR38, 0x400, URZ ;  /* 0x0000040026267890 */ /* 0x000fe2000fffe03f */
[----:B------:R-:W-:Y:S01]  /*9fe0*/  IMAD.MOV.U32 R83, RZ, RZ, 0x40000040 ;  /* 0x40000040ff537424 */ /* 0x000fe200078e00ff */
[----:B------:R0:W-:Y:S01]  /*9ff0*/  STL.64 [R1+0x48], R84 ;  /* 0x0000485401007387 */ /* 0x0001e20000100a00 */
[C---:B------:R-:W-:Y:S01]  /*a000*/  VIADD R80, R4.reuse, 0x6 ;  /* 0x0000000604507836 */ /* 0x040fe20000000000 */
[----:B------:R-:W-:Y:S01]  /*a010*/  USHF.R.U32.HI UR38, URZ, 0x4, UR38 ;  /* 0x000000043f267899 */ /* 0x000fe20008011626 */
[----:B------:R-:W-:Y:S01]  /*a020*/  IMAD.MOV.U32 R81, RZ, RZ, 0x40000040 ;  /* 0x40000040ff517424 */ /* 0x000fe200078e00ff */
[----:B------:R0:W-:Y:S01]  /*a030*/  STL.64 [R1+0x40], R82 ;  /* 0x0000405201007387 */ /* 0x0001e20000100a00 */
[C---:B------:R-:W-:Y:S01]  /*a040*/  VIADD R78, R4.reuse, 0x400 ;  /* 0x00000400044e7836 */ /* 0x040fe20000000000 */
[----:B------:R-:W-:Y:S01]  /*a050*/  ULOP3.LUT UR38, UR38, 0x3fff, URZ, 0xc0, !UPT ;  /* 0x00003fff26267892 */ /* 0x000fe2000f8ec03f */
[----:B------:R-:W-:Y:S01]  /*a060*/  IMAD.MOV.U32 R79, RZ, RZ, 0x40000040 ;  /* 0x40000040ff4f7424 */ /* 0x000fe200078e00ff */
[----:B------:R0:W-:Y:S01]  /*a070*/  STL.64 [R1+0x38], R80 ;  /* 0x0000385001007387 */ /* 0x0001e20000100a00 */
[C---:B------:R-:W-:Y:S01]  /*a080*/  VIADD R76, R4.reuse, 0x402 ;  /* 0x00000402044c7836 */ /* 0x040fe20000000000 */
[----:B------:R-:W-:Y:S01]  /*a090*/  ULOP3.LUT UR45, UR38, 0x10000, URZ, 0xfc, !UPT ;  /* 0x00010000262d7892 */ /* 0x000fe2000f8efc3f */
[----:B------:R-:W-:Y:S01]  /*a0a0*/  IMAD.MOV.U32 R77, RZ, RZ, 0x40000040 ;  /* 0x40000040ff4d7424 */ /* 0x000fe200078e00ff */
[----:B------:R0:W-:Y:S01]  /*a0b0*/  STL.64 [R1+0x30], R78 ;  /* 0x0000304e01007387 */ /* 0x0001e20000100a00 */
[----:B------:R-:W-:-:S02]  /*a0c0*/  VIADD R74, R4, 0x404 ;  /* 0x00000404044a7836 */ /* 0x000fc40000000000 */
[----:B------:R-:W-:Y:S01]  /*a0d0*/  IMAD.MOV.U32 R75, RZ, RZ, 0x40000040 ;  /* 0x40000040ff4b7424 */ /* 0x000fe200078e00ff */
[----:B------:R0:W-:Y:S01]  /*a0e0*/  STL.64 [R1+0x28], R76 ;  /* 0x0000284c01007387 */ /* 0x0001e20000100a00 */
[----:B-1234-:R-:W-:Y:S02]  /*a0f0*/  IMAD R6, R18, R7, UR45 ;  /* 0x0000002d12067e24 */ /* 0x01efe4000f8e0207 */
[----:B------:R-:W-:Y:S01]  /*a100*/  IMAD.MOV.U32 R7, RZ, RZ, 0x40000040 ;  /* 0x40000040ff077424 */ /* 0x000fe200078e00ff */
[----:B------:R1:W-:Y:S01]  /*a110*/  STL.64 [R1+0x20], R74 ;  /* 0x0000204a01007387 */ /* 0x0003e20000100a00 */
[C---:B------:R-:W-:Y:S01]  /*a120*/  VIADD R10, R6.reuse, 0x2 ;  /* 0x00000002060a7836 */ /* 0x040fe20000000000 */
[----:B------:R-:W-:Y:S01]  /*a130*/  R2UR UR6, R6 ;  /* 0x00000000060672ca */ /* 0x000fe200000e0000 */
[----:B------:R-:W-:Y:S01]  /*a140*/  VIADD R72, R4, 0x406 ;  /* 0x0000040604487836 */ /* 0x000fe20000000000 */
[----:B------:R-:W-:Y:S01]  /*a150*/  R2UR UR7, R7 ;  /* 0x00000000070772ca */ /* 0x000fe200000e0000 */
[----:B------:R-:W-:-:S02]  /*a160*/  IMAD.MOV.U32 R73, RZ, RZ, 0x40000040 ;  /* 0x40000040ff497424 */ /* 0x000fc400078e00ff */
[C---:B------:R-:W-:Y:S01]  /*a170*/  VIADD R20, R4.reuse, 0x800 ;  /* 0x0000080004147836 */ /* 0x040fe20000000000 */
[----:B0-----:R-:W-:Y:S01]  /*a180*/  SHF.R.U32.HI R0, RZ, 0x7, R0 ;  /* 0x00000007ff007819 */ /* 0x001fe20000011600 */
[----:B------:R-:W-:Y:S01]  /*a190*/  IMAD.MOV.U32 R21, RZ, RZ, 0x40000040 ;  /* 0x40000040ff157424 */ /* 0x000fe200078e00ff */
[----:B------:R1:W-:Y:S01]  /*a1a0*/  STL.64 [R1+0x18], R72 ;  /* 0x0000184801007387 */ /* 0x0003e20000100a00 */
[C---:B------:R-:W-:Y:S02]  /*a1b0*/  VIADD R14, R4.reuse, 0x802 ;  /* 0x00000802040e7836 */ /* 0x040fe40000000000 */
[----:B------:R-:W-:Y:S01]  /*a1c0*/  IMAD.MOV.U32 R15, RZ, RZ, 0x40000040 ;  /* 0x40000040ff0f7424 */ /* 0x000fe200078e00ff */
[----:B------:R1:W-:Y:S01]  /*a1d0*/  STL.64 [R1+0x10], R20 ;  /* 0x0000101401007387 */ /* 0x0003e20000100a00 */
[----:B------:R-:W-:Y:S02]  /*a1e0*/  VIADD R12, R4, 0x804 ;  /* 0x00000804040c7836 */ /* 0x000fe40000000000 */
[----:B------:R-:W-:Y:S01]  /*a1f0*/  HGMMA.64x96x16.F32.BF16 R24, gdesc[UR4], R24, gsb0 ;  /* 0x01600000041879f0 */ /* 0x000fe20008001818 */
[----:B------:R-:W-:Y:S01]  /*a200*/  R2UR UR4, R84 ;  /* 0x00000000540472ca */ /* 0x000fe200000e0000 */
[----:B------:R-:W-:Y:S01]  /*a210*/  IMAD.MOV.U32 R13, RZ, RZ, 0x40000040 ;  /* 0x40000040ff0d7424 */ /* 0x000fe200078e00ff */
[----:B------:R-:W-:Y:S01]  /*a220*/  R2UR UR5, R85 ;  /* 0x00000000550572ca */ /* 0x000fe200000e0000 */
[----:B------:R-:W-:Y:S01]  /*a230*/  VIADD R228, R4, 0x806 ;  /* 0x0000080604e47836 */ /* 0x000fe20000000000 */
[----:B------:R-:W-:Y:S01]  /*a240*/  R2UR UR6, R10 ;  /* 0x000000000a0672ca */ /* 0x000fe200000e0000 */
[----:B------:R-:W-:Y:S01]  /*a250*/  VIADD R10, R6, 0x4 ;  /* 0x00000004060a7836 */ /* 0x000fe20000000000 */
[----:B------:R-:W-:Y:S01]  /*a260*/  R2UR UR7, R11 ;  /* 0x000000000b0772ca */ /* 0x000fe200000e0000 */
[----:B------:R-:W-:Y:S01]  /*a270*/  IMAD.MOV.U32 R11, RZ, RZ, 0x40000040 ;  /* 0x40000040ff0b7424 */ /* 0x000fe200078e00ff */
[----:B------:R1:W-:Y:S01]  /*a280*/  STL.64 [R1+0x8], R14 ;  /* 0x0000080e01007387 */ /* 0x0003e20000100a00 */
[----:B------:R-:W-:-:S02]  /*a290*/  IMAD.MOV.U32 R229, RZ, RZ, 0x40000040 ;  /* 0x40000040ffe57424 */ /* 0x000fc400078e00ff */
[C---:B------:R-:W-:Y:S01]  /*a2a0*/  VIADD R226, R4.reuse, 0xc00 ;  /* 0x00000c0004e27836 */ /* 0x040fe20000000000 */
[----:B------:R1:W-:Y:S01]  /*a2b0*/  STL.64 [R1], R12 ;  /* 0x0000000c01007387 */ /* 0x0003e20000100a00 */
[----:B------:R-:W-:Y:S02]  /*a2c0*/  IMAD.MOV.U32 R227, RZ, RZ, 0x40000040 ;  /* 0x40000040ffe37424 */ /* 0x000fe400078e00ff */
[C---:B------:R-:W-:Y:S02]  /*a2d0*/  VIADD R224, R4.reuse, 0xc02 ;  /* 0x00000c0204e07836 */ /* 0x040fe40000000000 */
[----:B------:R-:W-:Y:S02]  /*a2e0*/  IMAD.MOV.U32 R225, RZ, RZ, 0x40000040 ;  /* 0x40000040ffe17424 */ /* 0x000fe400078e00ff */
[----:B------:R-:W-:Y:S02]  /*a2f0*/  VIADD R222, R4, 0xc04 ;  /* 0x00000c0404de7836 */ /* 0x000fe40000000000 */
[----:B------:R-:W-:-:S02]  /*a300*/  IMAD.MOV.U32 R223, RZ, RZ, 0x40000040 ;  /* 0x40000040ffdf7424 */ /* 0x000fc400078e00ff */
[----:B------:R-:W-:Y:S02]  /*a310*/  VIADD R220, R4, 0xc06 ;  /* 0x00000c0604dc7836 */ /* 0x000fe40000000000 */
[----:B------:R-:W-:Y:S02]  /*a320*/  IMAD.MOV.U32 R221, RZ, RZ, 0x40000040 ;  /* 0x40000040ffdd7424 */ /* 0x000fe400078e00ff */
[----:B------:R-:W-:Y:S01]  /*a330*/  IMAD.MOV.U32 R7, RZ, RZ, 0x40000040 ;  /* 0x40000040ff077424 */ /* 0x000fe200078e00ff */
        /* <DEDUP_REMOVED lines=126> */
[----:B------:R-:W-:Y:S03]  /*ab20*/  HGMMA.64x96x16.F32.BF16 R24, gdesc[UR4], R24, gsb0 ;  /* 0x01600000041879f0 */ /* 0x000fe60008001818 */
[----:B------:R-:W-:Y:S02]  /*ab30*/  WARPGROUP.DEPBAR.LE gsb0, 0x0 ;  /* 0x00008000000079c5 */ /* 0x000fe40000010000 */
[----:B------:R1:W-:Y:S06]  /*ab40*/  BAR.ARV R7, 0x100 ;  /* 0x000400070000751d */ /* 0x0003ec0000002000 */
[----:B------:R-:W-:Y:S05]  /*ab50*/  @!P0 BRA `(.L_x_6057) ;  /* 0x0000000000048947 */ /* 0x000fea0003800000 */
[----:B------:R-:W-:Y:S01]  /*ab60*/  BPT.TRAP 0x1 ;  /* 0x000000040000795c */ /* 0x000fe20000300000 */
.L_x_6057:
[----:B------:R-:W2:Y:S01]  /*ab70*/  LDL R0, [R1+0x88] ;  /* 0x0000880001007983 */ /* 0x000ea20000100800 */
[----:B------:R-:W0:Y:S01]  /*ab80*/  LDC R6, c[0x0][0x448] ;  /* 0x00011200ff067b82 */ /* 0x000e220000000800 */
[----:B------:R-:W-:Y:S02]  /*ab90*/  ULDC UR37, c[0x0][0xa80] ;  /* 0x0002a00000257ab9 */ /* 0x000fe40000000800 */
[----:B------:R-:W2:Y:S04]  /*aba0*/  LDL R174, [R1+0x6c] ;  /* 0x00006c0001ae7983 */ /* 0x000ea80000100800 */
[----:B------:R-:W3:Y:S04]  /*abb0*/  LDL R173, [R1+0x80] ;  /* 0x0000800001ad7983 */ /* 0x000ee80000100800 */
[----:B------:R-:W4:Y:S01]  /*abc0*/  LDL R10, [R1+0x8c] ;  /* 0x00008c00010a7983 */ /* 0x000f220000100800 */
[----:B0-----:R-:W-:-:S13]  /*abd0*/  ISETP.NE.AND P5, PT, R6, 0x1, PT ;  /* 0x000000010600780c */ /* 0x001fda0003fa5270 */
[----:B------:R-:W0:Y:S08]  /*abe0*/  @P5 LDC R11, c[0x0][0x44c] ;  /* 0x00011300ff0b5b82 */ /* 0x000e300000000800 */
[----:B-1----:R-:W1:Y:S01]  /*abf0*/  @P5 LDC R13, c[0x0][0x450] ;  /* 0x00011400ff0d5b82 */ /* 0x002e620000000800 */
[----:B--2---:R-:W-:-:S04]  /*ac00*/  IMAD.IADD R0, R0, 0x1, R174 ;  /* 0x0000000100007824 */ /* 0x004fc800078e02ae */
[----:B0-----:R-:W-:-:S05]  /*ac10*/  @P5 IMAD.HI.U32 R6, R0, R11, RZ ;  /* 0x0000000b00065227 */ /* 0x001fca00078e00ff */
[----:B-1----:R-:W-:-:S05]  /*ac20*/  @P5 SHF.R.U32.HI R0, RZ, R13, R6 ;  /* 0x0000000dff005219 */ /* 0x002fca0000011606 */
[----:B------:R-:W0:Y:S01]  /*ac30*/  SHFL.IDX PT, R8, R0, RZ, 0x1c1f ;  /* 0x001c1fff00087589 */ /* 0x000e2200000e0000 */
[----:B---3--:R-:W-:-:S04]  /*ac40*/  IMAD R6, R172, -0x60, R173 ;  /* 0xffffffa0ac067824 */ /* 0x008fc800078e02ad */
[----:B------:R-:W-:-:S04]  /*ac50*/  VIADD R6, R6, 0x60 ;  /* 0x0000006006067836 */ /* 0x000fc80000000000 */
[----:B----4-:R-:W-:-:S05]  /*ac60*/  IMAD R6, R10, -0x2, R6 ;  /* 0xfffffffe0a067824 */ /* 0x010fca00078e0206 */
[----:B------:R-:W-:-:S04]  /*ac70*/  IADD3 R11, -R219, 0x1, R6 ;  /* 0x00000001db0b7810 */ /* 0x000fc80007ffe106 */
[----:B0-----:R-:W-:-:S04]  /*ac80*/  VIADDMNMX R8, R8, R11, R6, PT ;  /* 0x0000000b08087246 */ /* 0x001fc80003800106 */
        /* <DEDUP_REMOVED lines=69> */
[----:B------:R-:W-:-:S04]  /*b0e0*/  FMNMX.FTZ R8, R68, R73, !PT ;  /* 0x0000004944087209 */ /* 0x000fc80007810000 */
[----:B------:R-:W-:-:S05]  /*b0f0*/  FMNMX.FTZ R10, R69, R8, !PT ;  /* 0x00000008450a7209 */ /* 0x000fca0007810000 */
[----:B------:R-:W0:Y:S04]  /*b100*/  SHFL.BFLY PT, R73, R10, 0x2, 0x1f ;  /* 0x0c401f000a497f89 */ /* 0x000e2800000e0000 */
[----:B------:R-:W1:Y:S01]  /*b110*/  SHFL.IDX PT, R0, R0, 0x1, 0x1c1f ;  /* 0x003c1f0000007f89 */ /* 0x000e6200000e0000 */
[----:B0-----:R-:W-:-:S05]  /*b120*/  FMNMX.FTZ R73, R10, R73, !PT ;  /* 0x000000490a497209 */ /* 0x001fca0007810000 */
[----:B------:R-:W0:Y:S01]  /*b130*/  SHFL.BFLY PT, R12, R73, 0x1, 0x1f ;  /* 0x0c201f00490c7f89 */ /* 0x000e2200000e0000 */
        /* <DEDUP_REMOVED lines=9> */
[----:B0-----:R-:W-:Y:S02]  /*b1d0*/  FMNMX.FTZ R0, R73, R12, !PT ;  /* 0x0000000c49007209 */ /* 0x001fe40007810000 */
[----:B------:R-:W-:Y:S02]  /*b1e0*/  ISETP.GT.AND P2, PT, R8, 0x10, PT ;  /* 0x000000100800780c */ /* 0x000fe40003f44270 */
[----:B------:R-:W-:Y:S01]  /*b1f0*/  FSEL R31, R31, -INF , P1 ;  /* 0xff8000001f1f7808 */ /* 0x000fe20000800000 */
[----:B------:R-:W-:Y:S01]  /*b200*/  FMUL.FTZ R6, R0, UR37 ;  /* 0x0000002500067c20 */ /* 0x000fe20008410000 */
[----:B------:R-:W-:-:S02]  /*b210*/  FMNMX.FTZ R10, R30, R11, !PT ;  /* 0x0000000b1e0a7209 */ /* 0x000fc40007810000 */
[----:B------:R-:W-:Y:S02]  /*b220*/  FSETP.NEU.FTZ.AND P3, PT, R0, -INF , PT ;  /* 0xff8000000000780b */ /* 0x000fe40003f7d000 */
[----:B------:R-:W-:Y:S02]  /*b230*/  ISETP.GT.AND P1, PT, R8, 0x11, PT ;  /* 0x000000110800780c */ /* 0x000fe40003f24270 */
[----:B------:R-:W-:Y:S02]  /*b240*/  FSEL R34, R34, -INF , P2 ;  /* 0xff80000022227808 */ /* 0x000fe40001000000 */
[----:B------:R-:W-:Y:S02]  /*b250*/  FMNMX.FTZ R11, R31, R10, !PT ;  /* 0x0000000a1f0b7209 */ /* 0x000fe40007810000 */
[----:B------:R-:W-:Y:S02]  /*b260*/  FSEL R6, R6, RZ, P3 ;  /* 0x000000ff06067208 */ /* 0x000fe40001800000 */
[----:B------:R-:W-:-:S02]  /*b270*/  ISETP.GT.AND P2, PT, R8, 0x18, PT ;  /* 0x000000180800780c */ /* 0x000fc40003f44270 */
[----:B------:R-:W-:Y:S02]  /*b280*/  FSEL R35, R35, -INF , P1 ;  /* 0xff80000023237808 */ /* 0x000fe40000800000 */
[----:B------:R-:W-:Y:S01]  /*b290*/  FMNMX.FTZ R10, R34, R11, !PT ;  /* 0x0000000b220a7209 */ /* 0x000fe20007810000 */
[----:B------:R-:W-:Y:S01]  /*b2a0*/  FFMA.FTZ R200, R13, UR37, -R6 ;  /* 0x000000250dc87c23 */ /* 0x000fe20008010806 */
        /* <DEDUP_REMOVED lines=52> */
[----:B------:R-:W-:-:S02]  /*b5f0*/  FSEL R71, R71, -INF , P1 ;  /* 0xff80000047477808 */ /* 0x000fc40000800000 */
[----:B------:R-:W-:-:S04]  /*b600*/  FMNMX.FTZ R8, R70, R15, !PT ;  /* 0x0000000f46087209 */ /* 0x000fc80007810000 */
[----:B------:R-:W-:-:S05]  /*b610*/  FMNMX.FTZ R8, R71, R8, !PT ;  /* 0x0000000847087209 */ /* 0x000fca0007810000 */
[----:B------:R-:W0:Y:S02]  /*b620*/  SHFL.BFLY PT, R15, R8, 0x2, 0x1f ;  /* 0x0c401f00080f7f89 */ /* 0x000e2400000e0000 */
[----:B0-----:R-:W-:-:S05]  /*b630*/  FMNMX.FTZ R15, R8, R15, !PT ;  /* 0x0000000f080f7209 */ /* 0x001fca0007810000 */
[----:B------:R-:W0:Y:S01]  /*b640*/  SHFL.BFLY PT, R8, R15, 0x1, 0x1f ;  /* 0x0c201f000f087f89 */ /* 0x000e2200000e0000 */
[--C-:B------:R-:W-:Y:S01]  /*b650*/  FFMA.FTZ R11, R25, UR37, -R6.reuse ;  /* 0x00000025190b7c23 */ /* 0x100fe20008010806 */
[--C-:B------:R-:W-:Y:S01]  /*b660*/  FFMA.FTZ R13, R29, UR37, -R6.reuse ;  /* 0x000000251d0d7c23 */ /* 0x100fe20008010806 */
[--C-:B------:R-:W-:Y:S01]  /*b670*/  FFMA.FTZ R164, R21, UR37, -R6.reuse ;  /* 0x0000002515a47c23 */ /* 0x100fe20008010806 */
[--C-:B------:R-:W-:Y:S01]  /*b680*/  FFMA.FTZ R21, R33, UR37, -R6.reuse ;  /* 0x0000002521157c23 */ /* 0x100fe20008010806 */
[----:B------:R-:W-:Y:S01]  /*b690*/  FFMA.FTZ R29, R37, UR37, -R6 ;  /* 0x00000025251d7c23 */ /* 0x000fe20008010806 */
[----:B0-----:R-:W-:-:S04]  /*b6a0*/  FMNMX.FTZ R8, R15, R8, !PT ;  /* 0x000000080f087209 */ /* 0x001fc80007810000 */
[C---:B------:R-:W-:Y:S01]  /*b6b0*/  FSETP.NEU.FTZ.AND P1, PT, R8.reuse, -INF , PT ;  /* 0xff8000000800780b */ /* 0x040fe20003f3d000 */
[----:B------:R-:W-:-:S05]  /*b6c0*/  FMUL.FTZ R10, R8, UR37 ;  /* 0x00000025080a7c20 */ /* 0x000fca0008410000 */
[----:B------:R-:W-:-:S05]  /*b6d0*/  FSEL R10, R10, RZ, P1 ;  /* 0x000000ff0a0a7208 */ /* 0x000fca0000800000 */
        /* <DEDUP_REMOVED lines=8> */
[----:B------:R-:W-:-:S03]  /*b760*/  FFMA.FTZ R31, R31, UR37, -R10 ;  /* 0x000000251f1f7c23 */ /* 0x000fc6000801080a */
[----:B------:R-:W-:Y:S01]  /*b770*/  MUFU.EX2 R201, R26 ;  /* 0x0000001a00c97308 */ /* 0x000fe20000000800 */
[--C-:B------:R-:W-:Y:S01]  /*b780*/  FFMA.FTZ R49, R57, UR37, -R6.reuse ;  /* 0x0000002539317c23 */ /* 0x100fe20008010806 */
[--C-:B------:R-:W-:Y:S01]  /*b790*/  FFMA.FTZ R53, R61, UR37, -R6.reuse ;  /* 0x000000253d357c23 */ /* 0x100fe20008010806 */
[--C-:B------:R-:W-:Y:S01]  /*b7a0*/  FFMA.FTZ R166, R36, UR37, -R6.reuse ;  /* 0x0000002524a67c23 */ /* 0x100fe20008010806 */
[----:B------:R-:W-:-:S04]  /*b7b0*/  FFMA.FTZ R160, R40, UR37, -R6 ;  /* 0x0000002528a07c23 */ /* 0x000fc80008010806 */
[----:B------:R-:W0:Y:S01]  /*b7c0*/  MUFU.EX2 R12, R27 ;  /* 0x0000001b000c7308 */ /* 0x000e220000000800 */
[--C-:B------:R-:W-:Y:S01]  /*b7d0*/  FFMA.FTZ R162, R44, UR37, -R6.reuse ;  /* 0x000000252ca27c23 */ /* 0x100fe20008010806 */
[--C-:B------:R-:W-:Y:S01]  /*b7e0*/  FFMA.FTZ R156, R48, UR37, -R6.reuse ;  /* 0x00000025309c7c23 */ /* 0x100fe20008010806 */
[--C-:B------:R-:W-:Y:S01]  /*b7f0*/  FFMA.FTZ R158, R52, UR37, -R6.reuse ;  /* 0x00000025349e7c23 */ /* 0x100fe20008010806 */
[--C-:B------:R-:W-:Y:S01]  /*b800*/  FFMA.FTZ R152, R56, UR37, -R6.reuse ;  /* 0x0000002538987c23 */ /* 0x100fe20008010806 */
[----:B------:R-:W-:-:S03]  /*b810*/  FFMA.FTZ R154, R60, UR37, -R6 ;  /* 0x000000253c9a7c23 */ /* 0x000fc60008010806 */
[----:B------:R-:W1:Y:S01]  /*b820*/  MUFU.EX2 R11, R11 ;  /* 0x0000000b000b7308 */ /* 0x000e620000000800 */
[--C-:B------:R-:W-:Y:S01]  /*b830*/  FFMA.FTZ R168, R64, UR37, -R6.reuse ;  /* 0x0000002540a87c23 */ /* 0x100fe20008010806 */
[--C-:B------:R-:W-:Y:S01]  /*b840*/  FFMA.FTZ R57, R65, UR37, -R6.reuse ;  /* 0x0000002541397c23 */ /* 0x100fe20008010806 */
[--C-:B------:R-:W-:Y:S01]  /*b850*/  FFMA.FTZ R170, R68, UR37, -R6.reuse ;  /* 0x0000002544aa7c23 */ /* 0x100fe20008010806 */
[----:B------:R-:W-:Y:S01]  /*b860*/  FFMA.FTZ R61, R69, UR37, -R6 ;  /* 0x00000025453d7c23 */ /* 0x000fe20008010806 */
[----:B------:R-:W-:Y:S02]  /*b870*/  VIADD R6, R9, 0x32440 ;  /* 0x0003244009067836 */ /* 0x000fe40000000000 */
[--C-:B------:R-:W-:Y:S01]  /*b880*/  FFMA.FTZ R34, R34, UR37, -R10.reuse ;  /* 0x0000002522227c23 */ /* 0x100fe2000801080a */
[----:B------:R-:W-:Y:S01]  /*b890*/  IMAD.U32 R15, RZ, RZ, UR41 ;  /* 0x00000029ff0f7e24 */ /* 0x000fe2000f8e00ff */
[----:B------:R-:W2:Y:S01]  /*b8a0*/  MUFU.EX2 R30, R30 ;  /* 0x0000001e001e7308 */ /* 0x000ea20000000800 */
[----:B------:R-:W-:-:S07]  /*b8b0*/  FFMA.FTZ R35, R35, UR37, -R10 ;  /* 0x0000002523237c23 */ /* 0x000fce000801080a */
[----:B------:R-:W3:Y:S01]  /*b8c0*/  MUFU.EX2 R202, R202 ;  /* 0x000000ca00ca7308 */ /* 0x000ee20000000800 */
[----:B------:R-:W-:Y:S01]  /*b8d0*/  PRMT R6, R15, 0x654, R6 ;  /* 0x000006540f067816 */ /* 0x000fe20000000006 */
[----:B------:R-:W-:Y:S02]  /*b8e0*/  IMAD.MOV.U32 R15, RZ, RZ, 0x40000040 ;  /* 0x40000040ff0f7424 */ /* 0x000fe400078e00ff */
[----:B------:R-:W-:Y:S01]  /*b8f0*/  FFMA.FTZ R38, R38, UR37, -R10 ;  /* 0x0000002526267c23 */ /* 0x000fe2000801080a */
[----:B------:R3:W-:Y:S01]  /*b900*/  SYNCS.ARRIVE.TRANS64.RED.A1T0 RZ, [R6+URZ], RZ ;  /* 0x000000ff06ff79a7 */ /* 0x0007e2000810043f */
[----:B------:R1:W-:Y:S06]  /*b910*/  BAR.SYNC.DEFER_BLOCKING R3, 0x100 ;  /* 0x000400030000751d */ /* 0x0003ec0000010000 */
[----:B------:R-:W4:Y:S01]  /*b920*/  MUFU.EX2 R31, R31 ;  /* 0x0000001f001f7308 */ /* 0x000f220000000800 */
[----:B------:R-:W-:-:S07]  /*b930*/  R2UR UR7, R15 ;  /* 0x000000000f0772ca */ /* 0x000fce00000e0000 */
[----:B------:R-:W5:Y:S01]  /*b940*/  MUFU.EX2 R13, R13 ;  /* 0x0000000d000d7308 */ /* 0x000f620000000800 */
[----:B0-----:R-:W-:Y:S01]  /*b950*/  FADD.FTZ R15, R201, R12 ;  /* 0x0000000cc90f7221 */ /* 0x001fe20000010000 */
[----:B------:R-:W-:-:S06]  /*b960*/  FFMA.FTZ R39, R39, UR37, -R10 ;  /* 0x0000002527277c23 */ /* 0x000fcc000801080a */
[----:B------:R-:W0:Y:S01]  /*b970*/  MUFU.EX2 R34, R34 ;  /* 0x0000002200227308 */ /* 0x000e220000000800 */
[----:B-1----:R-:W-:-:S07]  /*b980*/  FADD.FTZ R3, R200, R11 ;  /* 0x0000000bc8037221 */ /* 0x002fce0000010000 */
[----:B------:R-:W1:Y:S01]  /*b990*/  MUFU.EX2 R164, R164 ;  /* 0x000000a400a47308 */ /* 0x000e620000000800 */
[----:B--2---:R-:W-:Y:S01]  /*b9a0*/  FADD.FTZ R20, R30, R15 ;  /* 0x0000000f1e147221 */ /* 0x004fe20000010000 */
[----:B------:R-:W-:-:S06]  /*b9b0*/  FFMA.FTZ R42, R42, UR37, -R10 ;  /* 0x000000252a2a7c23 */ /* 0x000fcc000801080a */
[----:B------:R-:W2:Y:S01]  /*b9c0*/  MUFU.EX2 R35, R35 ;  /* 0x0000002300237308 */ /* 0x000ea20000000800 */
[----:B---3--:R-:W-:-:S07]  /*b9d0*/  FADD.FTZ R6, R202, R3 ;  /* 0x00000003ca067221 */ /* 0x008fce0000010000 */
[----:B------:R-:W3:Y:S01]  /*b9e0*/  MUFU.EX2 R21, R21 ;  /* 0x0000001500157308 */ /* 0x000ee20000000800 */
[----:B----4-:R-:W-:Y:S01]  /*b9f0*/  FADD.FTZ R15, R31, R20 ;  /* 0x000000141f0f7221 */ /* 0x010fe20000010000 */
[----:B------:R-:W-:-:S06]  /*ba00*/  FFMA.FTZ R43, R43, UR37, -R10 ;  /* 0x000000252b2b7c23 */ /* 0x000fcc000801080a */
[----:B------:R-:W4:Y:S01]  /*ba10*/  MUFU.EX2 R38, R38 ;  /* 0x0000002600267308 */ /* 0x000f220000000800 */
[----:B-----5:R-:W-:-:S07]  /*ba20*/  FADD.FTZ R3, R13, R6 ;  /* 0x000000060d037221 */ /* 0x020fce0000010000 */
[----:B------:R-:W5:Y:S01]  /*ba30*/  MUFU.EX2 R166, R166 ;  /* 0x000000a600a67308 */ /* 0x000f620000000800 */
[----:B------:R-:W-:Y:S01]  /*ba40*/  ULOP3.LUT UR38, UR38, 0x3000000, URZ, 0xfc, !UPT ;  /* 0x0300000026267892 */ /* 0x000fe2000f8efc3f */
[----:B0-----:R-:W-:-:S06]  /*ba50*/  FADD.FTZ R20, R34, R15 ;  /* 0x0000000f22147221 */ /* 0x001fcc0000010000 */
[----:B------:R-:W0:Y:S01]  /*ba60*/  MUFU.EX2 R39, R39 ;  /* 0x0000002700277308 */ /* 0x000e220000000800 */
[----:B------:R-:W-:Y:S01]  /*ba70*/  FFMA.FTZ R46, R46, UR37, -R10 ;  /* 0x000000252e2e7c23 */ /* 0x000fe2000801080a */
[----:B------:R-:W-:Y:S02]  /*ba80*/  IMAD.MOV.U32 R25, RZ, RZ, 0xc00 ;  /* 0x00000c00ff197424 */ /* 0x000fe400078e00ff */
[----:B-1----:R-:W-:-:S04]  /*ba90*/  FADD.FTZ R6, R164, R3 ;  /* 0x00000003a4067221 */ /* 0x002fc80000010000 */
[----:B------:R-:W1:Y:S01]  /*baa0*/  MUFU.EX2 R29, R29 ;  /* 0x0000001d001d7308 */ /* 0x000e620000000800 */
[----:B--2---:R-:W-:Y:S01]  /*bab0*/  FADD.FTZ R15, R35, R20 ;  /* 0x00000014230f7221 */ /* 0x004fe20000010000 */
[----:B------:R-:W-:-:S06]  /*bac0*/  FFMA.FTZ R47, R47, UR37, -R10 ;  /* 0x000000252f2f7c23 */ /* 0x000fcc000801080a */
[----:B------:R-:W2:Y:S01]  /*bad0*/  MUFU.EX2 R42, R42 ;  /* 0x0000002a002a7308 */ /* 0x000ea20000000800 */
[----:B------:R-:W-:Y:S02]  /*bae0*/  IMAD R14, R18, R25, UR38 ;  /* 0x00000026120e7e24 */ /* 0x000fe4000f8e0219 */
[----:B---3--:R-:W-:-:S05]  /*baf0*/  FADD.FTZ R3, R21, R6 ;  /* 0x0000000615037221 */ /* 0x008fca0000010000 */
[----:B------:R-:W3:Y:S01]  /*bb00*/  MUFU.EX2 R160, R160 ;  /* 0x000000a000a07308 */ /* 0x000ee20000000800 */
[----:B------:R-:W-:Y:S02]  /*bb10*/  IMAD.MOV.U32 R25, RZ, RZ, 0x40000040 ;  /* 0x40000040ff197424 */ /* 0x000fe400078e00ff */
[----:B----4-:R-:W-:-:S05]  /*bb20*/  FADD.FTZ R20, R38, R15 ;  /* 0x0000000f26147221 */ /* 0x010fca0000010000 */
[----:B------:R-:W4:Y:S01]  /*bb30*/  MUFU.EX2 R43, R43 ;  /* 0x0000002b002b7308 */ /* 0x000f220000000800 */
[----:B------:R-:W-:Y:S01]  /*bb40*/  FFMA.FTZ R50, R50, UR37, -R10 ;  /* 0x0000002532327c23 */ /* 0x000fe2000801080a */
[----:B-----5:R-:W-:-:S06]  /*bb50*/  FADD.FTZ R6, R166, R3 ;  /* 0x00000003a6067221 */ /* 0x020fcc0000010000 */
[----:B------:R-:W5:Y:S01]  /*bb60*/  MUFU.EX2 R33, R33 ;  /* 0x0000002100217308 */ /* 0x000f620000000800 */
[C---:B------:R-:W-:Y:S01]  /*bb70*/  VIADD R24, R14.reuse, 0x80 ;  /* 0x000000800e187836 */ /* 0x040fe20000000000 */
[C---:B------:R-:W-:Y:S01]  /*bb80*/  R2UR UR11, R25.reuse ;  /* 0x00000000190b72ca */ /* 0x040fe200000e0000 */
[----:B------:R-:W-:Y:S01]  /*bb90*/  VIADD R26, R14, 0x100 ;  /* 0x000001000e1a7836 */ /* 0x000fe20000000000 */
[----:B------:R-:W-:-:S04]  /*bba0*/  R2UR UR19, R25 ;  /* 0x00000000191372ca */ /* 0x000fc800000e0000 */
[----:B------:R-:W5:Y:S01]  /*bbb0*/  MUFU.EX2 R46, R46 ;  /* 0x0000002e002e7308 */ /* 0x000f620000000800 */
[----:B0-----:R-:W-:Y:S01]  /*bbc0*/  FADD.FTZ R25, R39, R20 ;  /* 0x0000001427197221 */ /* 0x001fe20000010000 */
[----:B------:R-:W-:Y:S01]  /*bbd0*/  FFMA.FTZ R51, R51, UR37, -R10 ;  /* 0x0000002533337c23 */ /* 0x000fe2000801080a */
[----:B-1----:R-:W-:-:S05]  /*bbe0*/  FADD.FTZ R3, R29, R6 ;  /* 0x000000061d037221 */ /* 0x002fca0000010000 */
[----:B------:R-:W0:Y:S01]  /*bbf0*/  MUFU.EX2 R162, R162 ;  /* 0x000000a200a27308 */ /* 0x000e220000000800 */
[----:B------:R-:W-:Y:S01]  /*bc00*/  IMAD.MOV.U32 R15, RZ, RZ, 0x40000040 ;  /* 0x40000040ff0f7424 */ /* 0x000fe200078e00ff */
[----:B------:R-:W-:Y:S01]  /*bc10*/  R2UR UR10, R24 ;  /* 0x00000000180a72ca */ /* 0x000fe200000e0000 */
[----:B--2---:R-:W-:-:S05]  /*bc20*/  FADD.FTZ R20, R42, R25 ;  /* 0x000000192a147221 */ /* 0x004fca0000010000 */
[----:B------:R-:W1:Y:S01]  /*bc30*/  MUFU.EX2 R47, R47 ;  /* 0x0000002f002f7308 */ /* 0x000e620000000800 */
[----:B------:R-:W-:Y:S01]  /*bc40*/  R2UR UR14, R26 ;  /* 0x000000001a0e72ca */ /* 0x000fe200000e0000 */
[----:B------:R-:W-:Y:S01]  /*bc50*/  FFMA.FTZ R54, R54, UR37, -R10 ;  /* 0x0000002536367c23 */ /* 0x000fe2000801080a */
[----:B------:R-:W-:-:S05]  /*bc60*/  R2UR UR6, R14 ;  /* 0x000000000e0672ca */ /* 0x000fca00000e0000 */
[----:B------:R-:W2:Y:S01]  /*bc70*/  MUFU.EX2 R37, R37 ;  /* 0x0000002500257308 */ /* 0x000ea20000000800 */
[----:B------:R-:W-:Y:S02]  /*bc80*/  VIADD R24, R14, 0x180 ;  /* 0x000001800e187836 */ /* 0x000fe40000000000 */
[----:B---3--:R-:W-:Y:S01]  /*bc90*/  FADD.FTZ R6, R160, R3 ;  /* 0x00000003a0067221 */ /* 0x008fe20000010000 */
[C---:B------:R-:W-:Y:S01]  /*bca0*/  VIADD R26, R14.reuse, 0x200 ;  /* 0x000002000e1a7836 */ /* 0x040fe20000000000 */
[----:B------:R-:W-:Y:S01]  /*bcb0*/  R2UR UR27, R15 ;  /* 0x000000000f1b72ca */ /* 0x000fe200000e0000 */
[----:B------:R-:W-:Y:S02]  /*bcc0*/  VIADD R14, R14, 0x280 ;  /* 0x000002800e0e7836 */ /* 0x000fe40000000000 */
[----:B------:R-:W3:Y:S01]  /*bcd0*/  MUFU.EX2 R50, R50 ;  /* 0x0000003200327308 */ /* 0x000ee20000000800 */
[----:B----4-:R-:W-:Y:S01]  /*bce0*/  FADD.FTZ R15, R43, R20 ;  /* 0x000000142b0f7221 */ /* 0x010fe20000010000 */
[----:B------:R-:W-:Y:S01]  /*bcf0*/  FFMA.FTZ R55, R55, UR37, -R10 ;  /* 0x0000002537377c23 */ /* 0x000fe2000801080a */
[----:B-----5:R-:W-:-:S05]  /*bd00*/  FADD.FTZ R3, R33, R6 ;  /* 0x0000000621037221 */ /* 0x020fca0000010000 */
[----:B------:R-:W4:Y:S01]  /*bd10*/  MUFU.EX2 R156, R156 ;  /* 0x0000009c009c7308 */ /* 0x000f220000000800 */
[----:B------:R-:W-:Y:S01]  /*bd20*/  R2UR UR26, R14 ;  /* 0x000000000e1a72ca */ /* 0x000fe200000e0000 */
[----:B------:R-:W-:-:S06]  /*bd30*/  FADD.FTZ R14, R46, R15 ;  /* 0x0000000f2e0e7221 */ /* 0x000fcc0000010000 */
[----:B------:R-:W5:Y:S01]  /*bd40*/  MUFU.EX2 R51, R51 ;  /* 0x0000003300337308 */ /* 0x000f620000000800 */
[----:B------:R-:W-:Y:S01]  /*bd50*/  FFMA.FTZ R58, R58, UR37, -R10 ;  /* 0x000000253a3a7c23 */ /* 0x000fe2000801080a */
[----:B0-----:R-:W-:-:S06]  /*bd60*/  FADD.FTZ R6, R162, R3 ;  /* 0x00000003a2067221 */ /* 0x001fcc0000010000 */
[----:B------:R-:W0:Y:S01]  /*bd70*/  MUFU.EX2 R41, R41 ;  /* 0x0000002900297308 */ /* 0x000e220000000800 */
[----:B------:R-:W-:Y:S01]  /*bd80*/  F2FP.BF16.F32.PACK_AB R200, R11, R200 ;  /* 0x000000c80bc8723e */ /* 0x000fe200000010ff */
[----:B-1----:R-:W-:-:S06]  /*bd90*/  FADD.FTZ R11, R47, R14 ;  /* 0x0000000e2f0b7221 */ /* 0x002fcc0000010000 */
[----:B------:R-:W1:Y:S01]  /*bda0*/  MUFU.EX2 R54, R54 ;  /* 0x0000003600367308 */ /* 0x000e620000000800 */
[----:B------:R-:W-:Y:S01]  /*bdb0*/  FFMA.FTZ R59, R59, UR37, -R10 ;  /* 0x000000253b3b7c23 */ /* 0x000fe2000801080a */
[----:B--2---:R-:W-:-:S06]  /*bdc0*/  FADD.FTZ R3, R37, R6 ;  /* 0x0000000625037221 */ /* 0x004fcc0000010000 */
[----:B------:R-:W2:Y:S01]  /*bdd0*/  MUFU.EX2 R158, R158 ;  /* 0x0000009e009e7308 */ /* 0x000ea20000000800 */
[----:B------:R-:W-:Y:S01]  /*bde0*/  F2FP.BF16.F32.PACK_AB R201, R12, R201 ;  /* 0x000000c90cc9723e */ /* 0x000fe200000010ff */
[----:B---3--:R-:W-:-:S06]  /*bdf0*/  FADD.FTZ R12, R50, R11 ;  /* 0x0000000b320c7221 */ /* 0x008fcc0000010000 */
[----:B------:R-:W3:Y:S01]  /*be00*/  MUFU.EX2 R55, R55 ;  /* 0x0000003700377308 */ /* 0x000ee20000000800 */
[----:B------:R-:W-:Y:S01]  /*be10*/  FFMA.FTZ R62, R62, UR37, -R10 ;  /* 0x000000253e3e7c23 */ /* 0x000fe2000801080a */
[----:B----4-:R-:W-:-:S06]  /*be20*/  FADD.FTZ R6, R156, R3 ;  /* 0x000000039c067221 */ /* 0x010fcc0000010000 */
[----:B------:R-:W4:Y:S01]  /*be30*/  MUFU.EX2 R45, R45 ;  /* 0x0000002d002d7308 */ /* 0x000f220000000800 */
[----:B-----5:R-:W-:Y:S01]  /*be40*/  FADD.FTZ R11, R51, R12 ;  /* 0x0000000c330b7221 */ /* 0x020fe20000010000 */
[----:B------:R-:W-:-:S06]  /*be50*/  FFMA.FTZ R63, R63, UR37, -R10 ;  /* 0x000000253f3f7c23 */ /* 0x000fcc000801080a */
[----:B------:R-:W5:Y:S01]  /*be60*/  MUFU.EX2 R58, R58 ;  /* 0x0000003a003a7308 */ /* 0x000f620000000800 */
[----:B0-----:R-:W-:-:S07]  /*be70*/  FADD.FTZ R3, R41, R6 ;  /* 0x0000000629037221 */ /* 0x001fce0000010000 */
[----:B------:R-:W0:Y:S01]  /*be80*/  MUFU.EX2 R152, R152 ;  /* 0x0000009800987308 */ /* 0x000e220000000800 */
[----:B-1----:R-:W-:Y:S01]  /*be90*/  FADD.FTZ R12, R54, R11 ;  /* 0x0000000b360c7221 */ /* 0x002fe20000010000 */
[----:B------:R-:W-:-:S06]  /*bea0*/  FFMA.FTZ R66, R66, UR37, -R10 ;  /* 0x0000002542427c23 */ /* 0x000fcc000801080a */
[----:B------:R-:W1:Y:S01]  /*beb0*/  MUFU.EX2 R59, R59 ;  /* 0x0000003b003b7308 */ /* 0x000e620000000800 */
[----:B--2---:R-:W-:-:S07]  /*bec0*/  FADD.FTZ R6, R158, R3 ;  /* 0x000000039e067221 */ /* 0x004fce0000010000 */
[----:B------:R-:W2:Y:S01]  /*bed0*/  MUFU.EX2 R49, R49 ;  /* 0x0000003100317308 */ /* 0x000ea20000000800 */
[----:B---3--:R-:W-:Y:S01]  /*bee0*/  FADD.FTZ R11, R55, R12 ;  /* 0x0000000c370b7221 */ /* 0x008fe20000010000 */
[----:B------:R-:W-:-:S06]  /*bef0*/  FFMA.FTZ R67, R67, UR37, -R10 ;  /* 0x0000002543437c23 */ /* 0x000fcc000801080a */
[----:B------:R-:W3:Y:S01]  /*bf00*/  MUFU.EX2 R62, R62 ;  /* 0x0000003e003e7308 */ /* 0x000ee20000000800 */
[----:B----4-:R-:W-:-:S07]  /*bf10*/  FADD.FTZ R3, R45, R6 ;  /* 0x000000062d037221 */ /* 0x010fce0000010000 */
[----:B------:R-:W4:Y:S01]  /*bf20*/  MUFU.EX2 R154, R154 ;  /* 0x0000009a009a7308 */ /* 0x000f220000000800 */
[----:B-----5:R-:W-:Y:S01]  /*bf30*/  FADD.FTZ R12, R58, R11 ;  /* 0x0000000b3a0c7221 */ /* 0x020fe20000010000 */
[----:B------:R-:W-:-:S06]  /*bf40*/  FFMA.FTZ R70, R70, UR37, -R10 ;  /* 0x0000002546467c23 */ /* 0x000fcc000801080a */
[----:B------:R-:W5:Y:S01]  /*bf50*/  MUFU.EX2 R63, R63 ;  /* 0x0000003f003f7308 */ /* 0x000f620000000800 */
[----:B0-----:R-:W-:-:S07]  /*bf60*/  FADD.FTZ R6, R152, R3 ;  /* 0x0000000398067221 */ /* 0x001fce0000010000 */
[----:B------:R-:W0:Y:S01]  /*bf70*/  MUFU.EX2 R53, R53 ;  /* 0x0000003500357308 */ /* 0x000e220000000800 */
[----:B-1----:R-:W-:Y:S01]  /*bf80*/  FADD.FTZ R11, R59, R12 ;  /* 0x0000000c3b0b7221 */ /* 0x002fe20000010000 */
[----:B--2---:R-:W-:-:S06]  /*bf90*/  FADD.FTZ R3, R49, R6 ;  /* 0x0000000631037221 */ /* 0x004fcc0000010000 */
[----:B------:R-:W1:Y:S01]  /*bfa0*/  MUFU.EX2 R66, R66 ;  /* 0x0000004200427308 */ /* 0x000e620000000800 */
[----:B------:R-:W-:-:S07]  /*bfb0*/  FFMA.FTZ R10, R71, UR37, -R10 ;  /* 0x00000025470a7c23 */ /* 0x000fce000801080a */
[----:B------:R-:W2:Y:S01]  /*bfc0*/  MUFU.EX2 R168, R168 ;  /* 0x000000a800a87308 */ /* 0x000ea20000000800 */
[----:B---3--:R-:W-:Y:S01]  /*bfd0*/  FADD.FTZ R12, R62, R11 ;  /* 0x0000000b3e0c7221 */ /* 0x008fe20000010000 */
[----:B----4-:R-:W-:-:S06]  /*bfe0*/  FADD.FTZ R6, R154, R3 ;  /* 0x000000039a067221 */ /* 0x010fcc0000010000 */
[----:B------:R-:W3:Y:S08]  /*bff0*/  MUFU.EX2 R67, R67 ;  /* 0x0000004300437308 */ /* 0x000ef00000000800 */
[----:B------:R-:W4:Y:S01]  /*c000*/  MUFU.EX2 R57, R57 ;  /* 0x0000003900397308 */ /* 0x000f220000000800 */
[----:B-----5:R-:W-:Y:S01]  /*c010*/  FADD.FTZ R11, R63, R12 ;  /* 0x0000000c3f0b7221 */ /* 0x020fe20000010000 */
[----:B0-----:R-:W-:-:S06]  /*c020*/  FADD.FTZ R3, R53, R6 ;  /* 0x0000000635037221 */ /* 0x001fcc0000010000 */
[----:B------:R-:W0:Y:S08]  /*c030*/  MUFU.EX2 R70, R70 ;  /* 0x0000004600467308 */ /* 0x000e300000000800 */
[----:B------:R-:W5:Y:S01]  /*c040*/  MUFU.EX2 R170, R170 ;  /* 0x000000aa00aa7308 */ /* 0x000f620000000800 */
[----:B-1----:R-:W-:Y:S01]  /*c050*/  FADD.FTZ R12, R66, R11 ;  /* 0x0000000b420c7221 */ /* 0x002fe20000010000 */
[----:B--2---:R-:W-:-:S06]  /*c060*/  FADD.FTZ R6, R168, R3 ;  /* 0x00000003a8067221 */ /* 0x004fcc0000010000 */
[----:B------:R0:W1:Y:S08]  /*c070*/  MUFU.EX2 R171, R10 ;  /* 0x0000000a00ab7308 */ /* 0x0000700000000800 */
[----:B------:R-:W2:Y:S01]  /*c080*/  MUFU.EX2 R61, R61 ;  /* 0x0000003d003d7308 */ /* 0x000ea20000000800 */
[----:B---3--:R-:W-:Y:S01]  /*c090*/  FADD.FTZ R11, R67, R12 ;  /* 0x0000000c430b7221 */ /* 0x008fe20000010000 */
[----:B----4-:R-:W-:Y:S01]  /*c0a0*/  FADD.FTZ R3, R57, R6 ;  /* 0x0000000639037221 */ /* 0x010fe20000010000 */
[----:B------:R-:W-:-:S02]  /*c0b0*/  IMAD.MOV.U32 R27, RZ, RZ, 0x40000040 ;  /* 0x40000040ff1b7424 */ /* 0x000fc400078e00ff */
[----:B0-----:R-:W-:Y:S01]  /*c0c0*/  FADD.FTZ R10, R70, R11 ;  /* 0x0000000b460a7221 */ /* 0x001fe20000010000 */
[----:B-----5:R-:W-:Y:S01]  /*c0d0*/  FADD.FTZ R6, R170, R3 ;  /* 0x00000003aa067221 */ /* 0x020fe20000010000 */
[----:B------:R-:W-:Y:S02]  /*c0e0*/  F2FP.BF16.F32.PACK_AB R202, R13, R202 ;  /* 0x000000ca0dca723e */ /* 0x000fe400000010ff */
[----:B------:R-:W-:Y:S01]  /*c0f0*/  F2FP.BF16.F32.PACK_AB R203, R31, R30 ;  /* 0x0000001e1fcb723e */ /* 0x000fe200000010ff */
[----:B-1----:R-:W-:Y:S01]  /*c100*/  FADD.FTZ R3, R171, R10 ;  /* 0x0000000aab037221 */ /* 0x002fe20000010000 */
[----:B------:R-:W-:Y:S02]  /*c110*/  R2UR UR15, R27 ;  /* 0x000000001b0f72ca */ /* 0x000fe400000e0000 */
[----:B------:R-:W-:Y:S02]  /*c120*/  R2UR UR18, R24 ;  /* 0x00000000181272ca */ /* 0x000fe400000e0000 */
[----:B------:R-:W-:-:S02]  /*c130*/  R2UR UR22, R26 ;  /* 0x000000001a1672ca */ /* 0x000fc400000e0000 */
[----:B------:R-:W-:Y:S01]  /*c140*/  R2UR UR23, R27 ;  /* 0x000000001b1772ca */ /* 0x000fe200000e0000 */
[----:B--2---:R-:W-:Y:S01]  /*c150*/  FADD.FTZ R6, R61, R6 ;  /* 0x000000063d067221 */ /* 0x004fe20000010000 */
        /* <DEDUP_REMOVED lines=19> */
[----:B------:R-:W-:-:S06]  /*c290*/  WARPGROUP.ARRIVE ;  /* 0x00000000000079c5 */ /* 0x000fcc0000000000 */
[----:B------:R-:W-:Y:S01]  /*c2a0*/  HGMMA.64x256x16.F32.BF16 R24, R200, gdesc[UR4].tnspB, RZ, !UPT, gsb0 ;  /* 0x43e00004c8187df0 */ /* 0x000fe2000c0018ff */
[----:B------:R-:W-:Y:S02]  /*c2b0*/  F2FP.BF16.F32.PACK_AB R164, R21, R164 ;  /* 0x000000a415a4723e */ /* 0x000fe400000010ff */
        /* <DEDUP_REMOVED lines=15> */
[----:B------:R-:W-:Y:S01]  /*c3b0*/  HGMMA.64x256x16.F32.BF16 R24, R152, gdesc[UR20].tnspB, R24, gsb0 ;  /* 0x43e0001498187df0 */ /* 0x000fe20008001818 */
[----:B------:R-:W-:-:S04]  /*c3c0*/  LOP3.LUT R23, R23, 0xfffffff7, RZ, 0xc0, !PT ;  /* 0xfffffff717177812 */ /* 0x000fc800078ec0ff */
[----:B------:R-:W-:Y:S01]  /*c3d0*/  @P5 LOP3.LUT R23, R23, 0x8, RZ, 0xfc, !PT ;  /* 0x0000000817175812 */ /* 0x000fe200078efcff */
[----:B------:R-:W-:Y:S02]  /*c3e0*/  WARPGROUP.DEPBAR.LE gsb0, 0x0 ;  /* 0x00008000000079c5 */ /* 0x000fe40000010000 */
[----:B------:R-:W-:-:S15]  /*c3f0*/  WARPGROUP.ARRIVE ;  /* 0x00000000000079c5 */ /* 0x000fde0000000000 */
[----:B------:R-:W-:-:S05]  /*c400*/  NOP ;  /* 0x0000000000007918 */ /* 0x000fca0000000000 */
[----:B------:R-:W-:Y:S03]  /*c410*/  HGMMA.64x256x16.F32.BF16 R24, R168, gdesc[UR24].tnspB, R24, gsb0 ;  /* 0x43e00018a8187df0 */ /* 0x000fe60008001818 */
[----:B------:R-:W-:Y:S02]  /*c420*/  WARPGROUP.DEPBAR.LE gsb0, 0x0 ;  /* 0x00008000000079c5 */ /* 0x000fe40000010000 */
[----:B------:R-:W-:Y:S05]  /*c430*/  @!P0 BRA `(.L_x_6058) ;  /* 0x0000000000048947 */ /* 0x000fea0003800000 */
[----:B------:R-:W-:Y:S01]  /*c440*/  BPT.TRAP 0x1 ;  /* 0x000000040000795c */ /* 0x000fe20000300000 */
.L_x_6058:
[----:B------:R-:W0:Y:S01]  /*c450*/  @P5 LDC R11, c[0x0][0x44c] ;  /* 0x00011300ff0b5b82 */ /* 0x000e220000000800 */
[----:B------:R-:W-:Y:S01]  /*c460*/  IMAD.MOV.U32 R10, RZ, RZ, R174 ;  /* 0x000000ffff0a7224 */ /* 0x000fe200078e00ae */
[----:B------:R-:W-:Y:S01]  /*c470*/  ULDC UR39, c[0x0][0xa80] ;  /* 0x0002a00000277ab9 */ /* 0x000fe20000000800 */
[----:B------:R-:W-:Y:S01]  /*c480*/  VIADD R9, R9, 0x32460 ;  /* 0x0003246009097836 */ /* 0x000fe20000000000 */
[----:B------:R-:W-:-:S04]  /*c490*/  ULDC UR40, c[0x0][0xa80] ;  /* 0x0002a00000287ab9 */ /* 0x000fc80000000800 */
[----:B------:R-:W1:Y:S01]  /*c4a0*/  @P5 LDC R12, c[0x0][0x450] ;  /* 0x00011400ff0c5b82 */ /* 0x000e620000000800 */
[----:B0-----:R-:W-:-:S05]  /*c4b0*/  @P5 IMAD.HI.U32 R11, R174, R11, RZ ;  /* 0x0000000bae0b5227 */ /* 0x001fca00078e00ff */
[----:B-1----:R-:W-:Y:S01]  /*c4c0*/  @P5 SHF.R.U32.HI R10, RZ, R12, R11 ;  /* 0x0000000cff0a5219 */ /* 0x002fe2000001160b */
[----:B------:R-:W-:-:S03]  /*c4d0*/  IMAD.U32 R12, RZ, RZ, UR41 ;  /* 0x00000029ff0c7e24 */ /* 0x000fc6000f8e00ff */
[----:B------:R-:W-:Y:S02]  /*c4e0*/  IADD3 R10, R10, R173, -R219 ;  /* 0x000000ad0a0a7210 */ /* 0x000fe40007ffe8db */
[----:B------:R-:W-:-:S03]  /*c4f0*/  PRMT R9, R12, 0x654, R9 ;  /* 0x000006540c097816 */ /* 0x000fc60000000009 */
[----:B------:R-:W-:Y:S01]  /*c500*/  IMAD.HI R10, R10, 0x2aaaaaab, RZ ;  /* 0x2aaaaaab0a0a7827 */ /* 0x000fe200078e02ff */
[----:B------:R0:W-:Y:S04]  /*c510*/  SYNCS.ARRIVE.TRANS64.RED.A1T0 RZ, [R9+URZ], RZ ;  /* 0x000000ff09ff79a7 */ /* 0x0001e8000810043f */
[----:B0-----:R-:W-:-:S04]  /*c520*/  SHF.R.U32.HI R9, RZ, 0x1f, R10 ;  /* 0x0000001fff097819 */ /* 0x001fc8000001160a */
[----:B------:R-:W-:Y:S01]  /*c530*/  LEA.HI.SX32 R200, R10, R9, 0x1c ;  /* 0x000000090ac87211 */ /* 0x000fe200078fe2ff */
[----:B------:R-:W-:-:S03]  /*c540*/  VIADD R9, R172, 0xfffffffe ;  /* 0xfffffffeac097836 */ /* 0x000fc60000000000 */
[----:B------:R-:W-:-:S04]  /*c550*/  VIMNMX R200, RZ, R200, !PT ;  /* 0x000000c8ffc87248 */ /* 0x000fc80007fe0100 */
[----:B------:R-:W-:-:S13]  /*c560*/  ISETP.GE.AND P1, PT, R9, R200, PT ;  /* 0x000000c80900720c */ /* 0x000fda0003f26270 */
[----:B------:R-:W-:Y:S05]  /*c570*/  @!P1 BRA `(.L_x_6059) ;  /* 0x00000030003c9947 */ /* 0x000fea0003800000 */
[----:B------:R-:W-:Y:S02]  /*c580*/  IMAD.MOV.U32 R11, RZ, RZ, R8 ;  /* 0x000000ffff0b7224 */ /* 0x000fe400078e0008 */
[----:B------:R-:W-:-:S07]  /*c590*/  IMAD.MOV.U32 R12, RZ, RZ, R0 ;  /* 0x000000ffff0c7224 */ /* 0x000fce00078e0000 */
.L_x_6070:
[----:B------:R-:W-:Y:S01]  /*c5a0*/  VIADD R18, R18, 0x1 ;  /* 0x0000000112127836 */ /* 0x000fe20000000000 */
[----:B------:R-:W-:Y:S05]  /*c5b0*/  YIELD ;  /* 0x0000000000007946 */ /* 0x000fea0003800000 */
[----:B------:R-:W-:-:S04]  /*c5c0*/  ISETP.NE.AND P1, PT, R18, 0x2, PT ;  /* 0x000000021200780c */ /* 0x000fc80003f25270 */
[----:B------:R-:W-:Y:S02]  /*c5d0*/  SEL R0, RZ, 0x1, P1 ;  /* 0x00000001ff007807 */ /* 0x000fe40000800000 */
[----:B------:R-:W-:Y:S02]  /*c5e0*/  SEL R18, R18, RZ, P1 ;  /* 0x000000ff12127207 */ /* 0x000fe40000800000 */
[----:B------:R-:W-:Y:S01]  /*c5f0*/  LOP3.LUT R207, R207, R0, RZ, 0x3c, !PT ;  /* 0x00000000cfcf7212 */ /* 0x000fe200078e3cff */
[----:B0-----:R-:W-:Y:S06]  /*c600*/  @!P0 BRA `(.L_x_6060) ;  /* 0x0000000000048947 */ /* 0x001fec0003800000 */
[----:B------:R-:W-:Y:S01]  /*c610*/  BPT.TRAP 0x1 ;  /* 0x000000040000795c */ /* 0x000fe20000300000 */
.L_x_6060:
[----:B------:R-:W-:Y:S01]  /*c620*/  IMAD R10, R18, 0x8, R22 ;  /* 0x00000008120a7824 */ /* 0x000fe200078e0216 */
[----:B------:R-:W-:-:S04]  /*c630*/  SHF.L.U32 R0, R207, 0x1f, RZ ;  /* 0x0000001fcf007819 */ /* 0x000fc800000006ff */
[----:B------:R0:W1:Y:S01]  /*c640*/  SYNCS.PHASECHK.TRANS64.TRYWAIT P1, [R10+URZ+0x32430], R0 ;  /* 0x032430000a0075a7 */ /* 0x000062000802017f */
[----:B------:R-:W-:Y:S05]  /*c650*/  @!P0 BRA `(.L_x_6061) ;  /* 0x0000000000048947 */ /* 0x000fea0003800000 */
[----:B------:R-:W-:Y:S01]  /*c660*/  BPT.TRAP 0x1 ;  /* 0x000000040000795c */ /* 0x000fe20000300000 */
.L_x_6061:
[----:B------:R-:W2:Y:S01]  /*c670*/  LDL R7, [R1+0x68] ;  /* 0x0000680001077983 */ /* 0x000ea20000100800 */
[----:B------:R-:W-:Y:S02]  /*c680*/  IMAD.MOV.U32 R153, RZ, RZ, 0x40000040 ;  /* 0x40000040ff997424 */ /* 0x000fe400078e00ff */
[----:B--2---:R-:W-:Y:S01]  /*c690*/  IMAD R152, R18, 0x300, R7 ;  /* 0x0000030012987824 */ /* 0x004fe200078e0207 */
[----:B-1----:R-:W-:Y:S06]  /*c6a0*/  @P1 BRA `(.L_x_6062) ;  /* 0x0000000000081947 */ /* 0x002fec0003800000 */
[----:B------:R-:W1:Y:S02]  /*c6b0*/  SYNCS.PHASECHK.TRANS64.TRYWAIT P1, [R10+URZ+0x32430], R0 ;  /* 0x032430000a0075a7 */ /* 0x000e64000802017f */
[----:B-1----:R-:W-:Y:S05]  /*c6c0*/  @!P1 BRA `(.L_x_6063) ;  /* 0x0000011c00d49947 */ /* 0x002fea0003800000 */
.L_x_6062:
[----:B------:R-:W-:Y:S01]  /*c6d0*/  VIADD R14, R152, 0x4 ;  /* 0x00000004980e7836 */ /* 0x000fe20000000000 */
[----:B------:R-:W2:Y:S01]  /*c6e0*/  LDL.64 R202, [R1+0x50] ;  /* 0x0000500001ca7983 */ /* 0x000ea20000100a00 */
[----:B------:R-:W-:Y:S01]  /*c6f0*/  IMAD.MOV.U32 R15, RZ, RZ, 0x40000040 ;  /* 0x40000040ff0f7424 */ /* 0x000fe200078e00ff */
[----:B------:R-:W-:Y:S05]  /*c700*/  WARPSYNC.ALL ;  /* 0x0000000000007948 */ /* 0x000fea0003800000 */
[----:B------:R-:W-:Y:S01]  /*c710*/  R2UR UR14, R14 ;  /* 0x000000000e0e72ca */ /* 0x000fe200000e0000 */
[C---:B------:R-:W-:Y:S01]  /*c720*/  VIADD R20, R152.reuse, 0x2 ;  /* 0x0000000298147836 */ /* 0x040fe20000000000 */
[----:B------:R-:W-:Y:S01]  /*c730*/  R2UR UR15, R15 ;  /* 0x000000000f0f72ca */ /* 0x000fe200000e0000 */
[----:B------:R-:W-:Y:S01]  /*c740*/  IMAD.MOV.U32 R21, RZ, RZ, 0x40000040 ;  /* 0x40000040ff157424 */ /* 0x000fe200078e00ff */
[----:B------:R-:W3:Y:S01]  /*c750*/  LDL.64 R14, [R1+0x60] ;  /* 0x00006000010e7983 */ /* 0x000ee20000100a00 */
[C---:B------:R-:W-:Y:S01]  /*c760*/  R2UR UR6, R152.reuse ;  /* 0x00000000980672ca */ /* 0x040fe200000e0000 */
[----:B------:R-:W-:Y:S01]  /*c770*/  VIADD R152, R152, 0x6 ;  /* 0x0000000698987836 */ /* 0x000fe20000000000 */
[----:B------:R-:W-:-:S02]  /*c780*/  R2UR UR10, R20 ;  /* 0x00000000140a72ca */ /* 0x000fc400000e0000 */
[----:B------:R-:W-:Y:S02]  /*c790*/  R2UR UR11, R21 ;  /* 0x00000000150b72ca */ /* 0x000fe400000e0000 */
[----:B------:R-:W4:Y:S01]  /*c7a0*/  LDL.64 R20, [R1+0x58] ;  /* 0x0000580001147983 */ /* 0x000f220000100a00 */
[----:B------:R-:W-:Y:S01]  /*c7b0*/  R2UR UR7, R153 ;  /* 0x00000000990772ca */ /* 0x000fe200000e0000 */
[----:B------:R-:W-:Y:S01]  /*c7c0*/  IMAD.MOV.U32 R153, RZ, RZ, 0x40000040 ;  /* 0x40000040ff997424 */ /* 0x000fe200078e00ff */
[----:B------:R-:W-:Y:S02]  /*c7d0*/  R2UR UR4, R214 ;  /* 0x00000000d60472ca */ /* 0x000fe400000e0000 */
[----:B------:R-:W-:Y:S02]  /*c7e0*/  R2UR UR5, R215 ;  /* 0x00000000d70572ca */ /* 0x000fe400000e0000 */
[----:B------:R-:W-:Y:S02]  /*c7f0*/  R2UR UR18, R152 ;  /* 0x00000000981272ca */ /* 0x000fe400000e0000 */
[----:B------:R-:W-:-:S02]  /*c800*/  R2UR UR19, R153 ;  /* 0x00000000991372ca */ /* 0x000fc400000e0000 */
[----:B------:R-:W-:-:S07]  /*c810*/  WARPGROUP.ARRIVE ;  /* 0x00000000000079c5 */ /* 0x000fce0000000000 */
[----:B------:R-:W-:Y:S03]  /*c820*/  HGMMA.64x96x16.F32.BF16 R152, gdesc[UR4], RZ, !UPT, gsb0 ;  /* 0x01600000049879f0 */ /* 0x000fe6000c0018ff */
[----:B------:R-:W-:Y:S02]  /*c830*/  WARPGROUP.DEPBAR.LE gsb0, 0x0 ;  /* 0x00008000000079c5 */ /* 0x000fe40000010000 */
[----:B------:R-:W-:Y:S01]  /*c840*/  WARPGROUP.ARRIVE ;  /* 0x00000000000079c5 */ /* 0x000fe20000000000 */
[----:B---3--:R-:W-:Y:S02]  /*c850*/  R2UR UR8, R14 ;  /* 0x000000000e0872ca */ /* 0x008fe400000e0000 */
[----:B------:R-:W-:-:S13]  /*c860*/  R2UR UR9, R15 ;  /* 0x000000000f0972ca */ /* 0x000fda00000e0000 */
[----:B------:R-:W-:Y:S01]  /*c870*/  HGMMA.64x96x16.F32.BF16 R152, gdesc[UR8], R152, gsb0 ;  /* 0x01600000089879f0 */ /* 0x000fe20008001898 */
[----:B----4-:R-:W-:Y:S02]  /*c880*/  R2UR UR12, R20 ;  /* 0x00000000140c72ca */ /* 0x010fe400000e0000 */
[----:B------:R-:W-:Y:S02]  /*c890*/  R2UR UR13, R21 ;  /* 0x00000000150d72ca */ /* 0x000fe400000e0000 */
[----:B--2---:R-:W-:Y:S02]  /*c8a0*/  R2UR UR16, R202 ;  /* 0x00000000ca1072ca */ /* 0x004fe400000e0000 */
        /* <DEDUP_REMOVED lines=10> */
.L_x_6064:
[----:B------:R2:W3:Y:S01]  /*c950*/  SYNCS.PHASECHK.TRANS64.TRYWAIT P1, [R10+URZ+0x32450], R0 ;  /* 0x032450000a0075a7 */ /* 0x0004e2000802017f */
[----:B------:R-:W-:Y:S05]  /*c960*/  @!P0 BRA `(.L_x_6065) ;  /* 0x0000000000048947 */ /* 0x000fea0003800000 */
[----:B------:R-:W-:Y:S01]  /*c970*/  BPT.TRAP 0x1 ;  /* 0x000000040000795c */ /* 0x000fe20000300000 */
.L_x_6065:
[----:B---3--:R-:W-:Y:S05]  /*c980*/  @P1 BRA `(.L_x_6066) ;  /* 0x0000000000081947 */ /* 0x008fea0003800000 */
[----:B------:R-:W3:Y:S02]  /*c990*/  SYNCS.PHASECHK.TRANS64.TRYWAIT P1, [R10+URZ+0x32450], R0 ;  /* 0x032450000a0075a7 */ /* 0x000ee4000802017f */
[----:B---3--:R-:W-:Y:S05]  /*c9a0*/  @!P1 BRA `(.L_x_6067) ;  /* 0x0000011c00309947 */ /* 0x008fea0003800000 */
.L_x_6066:
[----:B------:R-:W4:Y:S04]  /*c9b0*/  LDL.64 R202, [R1+0x38] ;  /* 0x0000380001ca7983 */ /* 0x000f280000100a00 */
[----:B------:R0:W-:Y:S04]  /*c9c0*/  STL.64 [R1+0xb8], R10 ;  /* 0x0000b80a01007387 */ /* 0x0001e80000100a00 */
[----:B0123--:R-:W2:Y:S04]  /*c9d0*/  LDL.64 R10, [R1+0x40] ;  /* 0x00004000010a7983 */ /* 0x00fea80000100a00 */
[----:B------:R0:W-:Y:S04]  /*c9e0*/  STL [R1+0xb0], R9 ;  /* 0x0000b00901007387 */ /* 0x0001e80000100800 */
[----:B0-----:R-:W3:Y:S01]  /*c9f0*/  LDL.64 R8, [R1+0x48] ;  /* 0x0000480001087983 */ /* 0x001ee20000100a00 */
[----:B------:R-:W-:Y:S01]  /*ca00*/  IMAD.MOV.U32 R14, RZ, RZ, 0xc00 ;  /* 0x00000c00ff0e7424 */ /* 0x000fe200078e00ff */
[----:B------:R-:W-:Y:S05]  /*ca10*/  WARPSYNC.ALL ;  /* 0x0000000000007948 */ /* 0x000fea0003800000 */
[----:B------:R-:W-:Y:S01]  /*ca20*/  IMAD R14, R18, R14, UR45 ;  /* 0x0000002d120e7e24 */ /* 0x000fe2000f8e020e */
[----:B------:R-:W-:Y:S01]  /*ca30*/  R2UR UR4, R4 ;  /* 0x00000000040472ca */ /* 0x000fe200000e0000 */
[----:B------:R-:W-:Y:S01]  /*ca40*/  IMAD.MOV.U32 R15, RZ, RZ, 0x40000040 ;  /* 0x40000040ff0f7424 */ /* 0x000fe200078e00ff */
[----:B------:R-:W-:Y:S01]  /*ca50*/  R2UR UR5, R5 ;  /* 0x00000000050572ca */ /* 0x000fe200000e0000 */
[----:B------:R-:W-:Y:S01]  /*ca60*/  WARPGROUP.ARRIVE ;  /* 0x00000000000079c5 */ /* 0x000fe20000000000 */
[C---:B------:R-:W-:Y:S01]  /*ca70*/  R2UR UR6, R14.reuse ;  /* 0x000000000e0672ca */ /* 0x040fe200000e0000 */
[----:B------:R-:W-:Y:S01]  /*ca80*/  VIADD R20, R14, 0x2 ;  /* 0x000000020e147836 */ /* 0x000fe20000000000 */
[----:B------:R-:W-:Y:S01]  /*ca90*/  R2UR UR7, R15 ;  /* 0x000000000f0772ca */ /* 0x000fe200000e0000 */
[----:B------:R-:W-:Y:S01]  /*caa0*/  IMAD.MOV.U32 R21, RZ, RZ, 0x40000040 ;  /* 0x40000040ff157424 */ /* 0x000fe200078e00ff */
[----:B------:R0:W-:Y:S11]  /*cab0*/  STL.64 [R1+0xa8], R2 ;  /* 0x0000a80201007387 */ /* 0x0001f60000100a00 */
[----:B------:R-:W-:Y:S01]  /*cac0*/  HGMMA.64x96x16.F32.BF16 R152, gdesc[UR4], R152, gsb0 ;  /* 0x01600000049879f0 */ /* 0x000fe20008001898 */
[----:B------:R-:W-:Y:S01]  /*cad0*/  R2UR UR6, R20 ;  /* 0x00000000140672ca */ /* 0x000fe200000e0000 */
[----:B0-----:R-:W4:Y:S01]  /*cae0*/  LDL.64 R2, [R1+0x28] ;  /* 0x0000280001027983 */ /* 0x001f220000100a00 */
[----:B------:R-:W-:Y:S01]  /*caf0*/  R2UR UR7, R21 ;  /* 0x00000000150772ca */ /* 0x000fe200000e0000 */
[----:B------:R-:W-:-:S02]  /*cb00*/  VIADD R20, R14, 0x4 ;  /* 0x000000040e147836 */ /* 0x000fc40000000000 */
[----:B------:R-:W-:Y:S01]  /*cb10*/  IMAD.MOV.U32 R21, RZ, RZ, 0x40000040 ;  /* 0x40000040ff157424 */ /* 0x000fe200078e00ff */
[----:B------:R-:W-:Y:S02]  /*cb20*/  WARPGROUP.DEPBAR.LE gsb0, 0x0 ;  /* 0x00008000000079c5 */ /* 0x000fe40000010000 */
[----:B------:R-:W-:Y:S01]  /*cb30*/  WARPGROUP.ARRIVE ;  /* 0x00000000000079c5 */ /* 0x000fe20000000000 */
[----:B---3--:R-:W-:Y:S02]  /*cb40*/  R2UR UR4, R8 ;  /* 0x00000000080472ca */ /* 0x008fe400000e0000 */
[----:B------:R-:W-:Y:S02]  /*cb50*/  R2UR UR5, R9 ;  /* 0x00000000090572ca */ /* 0x000fe400000e0000 */
[----:B------:R-:W3:Y:S11]  /*cb60*/  LDL.64 R8, [R1+0x30] ;  /* 0x0000300001087983 */ /* 0x000ef60000100a00 */
[----:B------:R-:W-:Y:S01]  /*cb70*/  HGMMA.64x96x16.F32.BF16 R152, gdesc[UR4], R152, gsb0 ;  /* 0x01600000049879f0 */ /* 0x000fe20008001898 */
[----:B------:R-:W-:-:S02]  /*cb80*/  R2UR UR6, R20 ;  /* 0x00000000140672ca */ /* 0x000fc400000e0000 */
[----:B------:R-:W-:Y:S02]  /*cb90*/  R2UR UR7, R21 ;  /* 0x00000000150772ca */ /* 0x000fe400000e0000 */
[----:B--2---:R-:W-:Y:S02]  /*cba0*/  R2UR UR4, R10 ;  /* 0x000000000a0472ca */ /* 0x004fe400000e0000 */
[----:B------:R-:W-:Y:S01]  /*cbb0*/  R2UR UR5, R11 ;  /* 0x000000000b0572ca */ /* 0x000fe200000e0000 */
[----:B------:R-:W-:Y:S01]  /*cbc0*/  VIADD R20, R14, 0x6 ;  /* 0x000000060e147836 */ /* 0x000fe20000000000 */
[----:B------:R-:W2:Y:S01]  /*cbd0*/  LDL.64 R10, [R1+0x18] ;  /* 0x00001800010a7983 */ /* 0x000ea20000100a00 */
[----:B------:R-:W-:Y:S01]  /*cbe0*/  IMAD.MOV.U32 R21, RZ, RZ, 0x40000040 ;  /* 0x40000040ff157424 */ /* 0x000fe200078e00ff */
[----:B------:R-:W-:Y:S02]  /*cbf0*/  WARPGROUP.DEPBAR.LE gsb0, 0x0 ;  /* 0x00008000000079c5 */ /* 0x000fe40000010000 */
[----:B------:R-:W-:-:S07]  /*cc00*/  WARPGROUP.ARRIVE ;  /* 0x00000000000079c5 */ /* 0x000fce0000000000 */
[----:B------:R-:W-:Y:S01]  /*cc10*/  HGMMA.64x96x16.F32.BF16 R152, gdesc[UR4], R152, gsb0 ;  /* 0x01600000049879f0 */ /* 0x000fe20008001898 */
[----:B----4-:R-:W-:Y:S02]  /*cc20*/  R2UR UR4, R202 ;  /* 0x00000000ca0472ca */ /* 0x010fe400000e0000 */
        /* <DEDUP_REMOVED lines=14> */
[----:B------:R-:W-:Y:S01]  /*cd10*/  WARPGROUP.ARRIVE ;  /* 0x00000000000079c5 */ /* 0x000fe20000000000 */
[----:B------:R-:W-:Y:S01]  /*cd20*/  VIADD R20, R14, 0x302 ;  /* 0x000003020e147836 */ /* 0x000fe20000000000 */
[----:B------:R-:W3:Y:S08]  /*cd30*/  LDL.64 R8, [R1+0x10] ;  /* 0x0000100001087983 */ /* 0x000ef00000100a00 */
[----:B------:R-:W-:Y:S01]  /*cd40*/  HGMMA.64x96x16.F32.BF16 R152, gdesc[UR4], R152, gsb0 ;  /* 0x01600000049879f0 */ /* 0x000fe20008001898 */
[----:B------:R-:W-:Y:S01]  /*cd50*/  IMAD.MOV.U32 R21, RZ, RZ, 0x40000040 ;  /* 0x40000040ff157424 */ /* 0x000fe200078e00ff */
[----:B------:R-:W-:-:S02]  /*cd60*/  R2UR UR6, R20 ;  /* 0x00000000140672ca */ /* 0x000fc400000e0000 */
[----:B------:R-:W-:Y:S02]  /*cd70*/  R2UR UR4, R2 ;  /* 0x00000000020472ca */ /* 0x000fe400000e0000 */
[----:B------:R-:W-:Y:S02]  /*cd80*/  R2UR UR7, R21 ;  /* 0x00000000150772ca */ /* 0x000fe400000e0000 */
[----:B------:R-:W-:Y:S01]  /*cd90*/  R2UR UR5, R3 ;  /* 0x00000000030572ca */ /* 0x000fe200000e0000 */
[----:B------:R-:W-:Y:S01]  /*cda0*/  VIADD R20, R14, 0x304 ;  /* 0x000003040e147836 */ /* 0x000fe20000000000 */
[----:B------:R-:W3:Y:S01]  /*cdb0*/  LDL.64 R2, [R1+0x8] ;  /* 0x0000080001027983 */ /* 0x000ee20000100a00 */
[----:B------:R-:W-:Y:S01]  /*cdc0*/  IMAD.MOV.U32 R21, RZ, RZ, 0x40000040 ;  /* 0x40000040ff157424 */ /* 0x000fe200078e00ff */
[----:B------:R-:W-:Y:S02]  /*cdd0*/  WARPGROUP.DEPBAR.LE gsb0, 0x0 ;  /* 0x00008000000079c5 */ /* 0x000fe40000010000 */
[----:B------:R-:W-:-:S07]  /*cde0*/  WARPGROUP.ARRIVE ;  /* 0x00000000000079c5 */ /* 0x000fce0000000000 */
[----:B------:R-:W-:Y:S01]  /*cdf0*/  HGMMA.64x96x16.F32.BF16 R152, gdesc[UR4], R152, gsb0 ;  /* 0x01600000049879f0 */ /* 0x000fe20008001898 */
[----:B------:R-:W-:Y:S02]  /*ce00*/  R2UR UR6, R20 ;  /* 0x00000000140672ca */ /* 0x000fe400000e0000 */
[----:B------:R-:W-:Y:S02]  /*ce10*/  R2UR UR7, R21 ;  /* 0x00000000150772ca */ /* 0x000fe400000e0000 */
[----:B----4-:R-:W-:Y:S02]  /*ce20*/  R2UR UR4, R202 ;  /* 0x00000000ca0472ca */ /* 0x010fe400000e0000 */
[----:B------:R-:W-:Y:S01]  /*ce30*/  R2UR UR5, R203 ;  /* 0x00000000cb0572ca */ /* 0x000fe200000e0000 */
[----:B------:R-:W-:Y:S01]  /*ce40*/  VIADD R20, R14, 0x306 ;  /* 0x000003060e147836 */ /* 0x000fe20000000000 */
[----:B------:R-:W4:Y:S01]  /*ce50*/  LDL.64 R202, [R1] ;  /* 0x0000000001ca7983 */ /* 0x000f220000100a00 */
[----:B------:R-:W-:Y:S01]  /*ce60*/  IMAD.MOV.U32 R21, RZ, RZ, 0x40000040 ;  /* 0x40000040ff157424 */ /* 0x000fe200078e00ff */
[----:B------:R-:W-:-:S02]  /*ce70*/  WARPGROUP.DEPBAR.LE gsb0, 0x0 ;  /* 0x00008000000079c5 */ /* 0x000fc40000010000 */
[----:B------:R-:W-:-:S07]  /*ce80*/  WARPGROUP.ARRIVE ;  /* 0x00000000000079c5 */ /* 0x000fce0000000000 */
[----:B------:R-:W-:Y:S01]  /*ce90*/  HGMMA.64x96x16.F32.BF16 R152, gdesc[UR4], R152, gsb0 ;  /* 0x01600000049879f0 */ /* 0x000fe20008001898 */
[----:B------:R-:W-:Y:S02]  /*cea0*/  R2UR UR6, R20 ;  /* 0x00000000140672ca */ /* 0x000fe400000e0000 */
[----:B------:R-:W-:Y:S02]  /*ceb0*/  R2UR UR7, R21 ;  /* 0x00000000150772ca */ /* 0x000fe400000e0000 */
[----:B--2---:R-:W-:Y:S02]  /*cec0*/  R2UR UR4, R10 ;  /* 0x000000000a0472ca */ /* 0x004fe400000e0000 */
        /* <DEDUP_REMOVED lines=11> */
[----:B------:R-:W-:Y:S01]  /*cf80*/  VIADD R20, R14, 0x602 ;  /* 0x000006020e147836 */ /* 0x000fe20000000000 */
[----:B------:R0:W5:Y:S01]  /*cf90*/  LDL.LU R9, [R1+0xb0] ;  /* 0x0000b00001097983 */ /* 0x0001620000300800 */
        /* <DEDUP_REMOVED lines=64> */
[----:B------:R-:W-:Y:S02]  /*d3a0*/  WARPGROUP.DEPBAR.LE gsb0, 0x0 ;  /* 0x00008000000079c5 */ /* 0x000fe40000010000 */
[----:B------:R-:W-:-:S09]  /*d3b0*/  WARPGROUP.ARRIVE ;  /* 0x00000000000079c5 */ /* 0x000fd20000000000 */
[----:B------:R-:W-:Y:S01]  /*d3c0*/  HGMMA.64x96x16.F32.BF16 R152, gdesc[UR4], R152, gsb0 ;  /* 0x01600000049879f0 */ /* 0x000fe20008001898 */
[----:B-1----:R-:W-:-:S04]  /*d3d0*/  SHF.R.U32.HI R201, RZ, 0x7, R201 ;  /* 0x00000007ffc97819 */ /* 0x002fc800000116c9 */
[----:B------:R-:W-:Y:S01]  /*d3e0*/  IADD3 R7, -R201, 0xb, RZ ;  /* 0x0000000bc9077810 */ /* 0x000fe20007ffe1ff */
[----:B------:R-:W-:-:S04]  /*d3f0*/  WARPGROUP.DEPBAR.LE gsb0, 0x0 ;  /* 0x00008000000079c5 */ /* 0x000fc80000010000 */
[----:B------:R0:W-:Y:S06]  /*d400*/  BAR.ARV R7, 0x100 ;  /* 0x000400070000751d */ /* 0x0001ec0000002000 */
[----:B------:R-:W-:Y:S05]  /*d410*/  @!P0 BRA `(.L_x_6068) ;  /* 0x0000000000048947 */ /* 0x000fea0003800000 */
[----:B------:R-:W-:Y:S01]  /*d420*/  BPT.TRAP 0x1 ;  /* 0x000000040000795c */ /* 0x000fe20000300000 */
.L_x_6068:
[----:B------:R-:W2:Y:S01]  /*d430*/  LDL R20, [R1+0x6c] ;  /* 0x00006c0001147983 */ /* 0x000ea20000100800 */
[----:B------:R-:W1:Y:S03]  /*d440*/  LDC R0, c[0x0][0x448] ;  /* 0x00011200ff007b82 */ /* 0x000e660000000800 */
[----:B------:R-:W2:Y:S04]  /*d450*/  LDL R8, [R1+0x88] ;  /* 0x0000880001087983 */ /* 0x000ea80000100800 */
[----:B------:R-:W3:Y:S04]  /*d460*/  LDL R15, [R1+0x8c] ;  /* 0x00008c00010f7983 */ /* 0x000ee80000100800 */
[----:B------:R-:W4:Y:S01]  /*d470*/  LDL R14, [R1+0x80] ;  /* 0x00008000010e7983 */ /* 0x000f220000100800 */
[----:B------:R-:W-:Y:S01]  /*d480*/  LOP3.LUT R23, R23, 0xffffdfff, RZ, 0xc0, !PT ;  /* 0xffffdfff17177812 */ /* 0x000fe200078ec0ff */
[----:B------:R-:W-:-:S03]  /*d490*/  UMOV UR37, UR40 ;  /* 0x0000002800257c82 */ /* 0x000fc60008000000 */
[----:B------:R-:W-:-:S04]  /*d4a0*/  @P0 LOP3.LUT R23, R23, 0x2000, RZ, 0xfc, !PT ;  /* 0x0000200017170812 */ /* 0x000fc800078efcff */
[----:B------:R-:W-:Y:S02]  /*d4b0*/  LOP3.LUT R23, R23, 0xffffbfff, RZ, 0xc0, !PT ;  /* 0xffffbfff17177812 */ /* 0x000fe400078ec0ff */
[----:B-1----:R-:W-:-:S13]  /*d4c0*/  ISETP.NE.AND P1, PT, R0, 0x1, PT ;  /* 0x000000010000780c */ /* 0x002fda0003f25270 */
[----:B------:R-:W1:Y:S08]  /*d4d0*/  @P1 LDC R13, c[0x0][0x44c] ;  /* 0x00011300ff0d1b82 */ /* 0x000e700000000800 */
[----:B------:R-:W0:Y:S01]  /*d4e0*/  @P1 LDC R0, c[0x0][0x450] ;  /* 0x00011400ff001b82 */ /* 0x000e220000000800 */
[----:B--2---:R-:W-:-:S04]  /*d4f0*/  IMAD.IADD R8, R8, 0x1, R20 ;  /* 0x0000000108087824 */ /* 0x004fc800078e0214 */
[----:B-1----:R-:W-:-:S05]  /*d500*/  @P1 IMAD.HI.U32 R13, R8, R13, RZ ;  /* 0x0000000d080d1227 */ /* 0x002fca00078e00ff */
[----:B0-----:R-:W-:Y:S01]  /*d510*/  @P1 SHF.R.U32.HI R8, RZ, R0, R13 ;  /* 0x00000000ff081219 */ /* 0x001fe2000001160d */
[----:B------:R-:W-:-:S04]  /*d520*/  IMAD.MOV.U32 R13, RZ, RZ, -0x60 ;  /* 0xffffffa0ff0d7424 */ /* 0x000fc800078e00ff */
[----:B------:R-:W0:Y:S01]  /*d530*/  SHFL.IDX PT, R0, R8, RZ, 0x1c1f ;  /* 0x001c1fff08007589 */ /* 0x000e2200000e0000 */
[----:B-----5:R-:W-:-:S03]  /*d540*/  IMAD R13, R9, R13, 0x1 ;  /* 0x00000001090d7424 */ /* 0x020fc600078e020d */
[----:B------:R-:W1:Y:S01]  /*d550*/  SHFL.IDX PT, R8, R8, 0x1, 0x1c1f ;  /* 0x003c1f0008087f89 */ /* 0x000e6200000e0000 */
[----:B---3--:R-:W-:Y:S02]  /*d560*/  IMAD R13, R15, -0x2, R13 ;  /* 0xfffffffe0f0d7824 */ /* 0x008fe400078e020d */
[----:B------:R-:W-:-:S03]  /*d570*/  IMAD.U32 R15, RZ, RZ, UR41 ;  /* 0x00000029ff0f7e24 */ /* 0x000fc6000f8e00ff */
[----:B----4-:R-:W-:-:S05]  /*d580*/  IADD3 R13, -R219, R13, R14 ;  /* 0x0000000ddb0d7210 */ /* 0x010fca0007ffe10e */
[C---:B0-----:R-:W-:Y:S02]  /*d590*/  IMAD.IADD R0, R13.reuse, 0x1, R0 ;  /* 0x000000010d007824 */ /* 0x041fe400078e0200 */
[----:B-1----:R-:W-:-:S03]  /*d5a0*/  IMAD.IADD R8, R13, 0x1, R8 ;  /* 0x000000010d087824 */ /* 0x002fc600078e0208 */
[C---:B------:R-:W-:Y:S02]  /*d5b0*/  ISETP.GT.AND P4, PT, R0.reuse, RZ, PT ;  /* 0x000000ff0000720c */ /* 0x040fe40003f84270 */
[C---:B------:R-:W-:Y:S02]  /*d5c0*/  ISETP.GT.AND P3, PT, R0.reuse, 0x1, PT ;  /* 0x000000010000780c */ /* 0x040fe40003f64270 */
[C---:B------:R-:W-:Y:S02]  /*d5d0*/  ISETP.GT.AND P2, PT, R0.reuse, 0x8, PT ;  /* 0x000000080000780c */ /* 0x040fe40003f44270 */
[----:B------:R-:W-:Y:S02]  /*d5e0*/  ISETP.GT.AND P1, PT, R0, 0x9, PT ;  /* 0x000000090000780c */ /* 0x000fe40003f24270 */
[----:B------:R-:W-:Y:S02]  /*d5f0*/  FSEL R152, R152, -INF , P4 ;  /* 0xff80000098987808 */ /* 0x000fe40002000000 */
[----:B------:R-:W-:-:S02]  /*d600*/  FSEL R153, R153, -INF , P3 ;  /* 0xff80000099997808 */ /* 0x000fc40001800000 */
[----:B------:R-:W-:Y:S02]  /*d610*/  FSEL R156, R156, -INF , P2 ;  /* 0xff8000009c9c7808 */ /* 0x000fe40001000000 */
[----:B------:R-:W-:Y:S02]  /*d620*/  FSEL R157, R157, -INF , P1 ;  /* 0xff8000009d9d7808 */ /* 0x000fe40000800000 */
[C---:B------:R-:W-:Y:S02]  /*d630*/  ISETP.GT.AND P4, PT, R0.reuse, 0x10, PT ;  /* 0x000000100000780c */ /* 0x040fe40003f84270 */
[C---:B------:R-:W-:Y:S02]  /*d640*/  ISETP.GT.AND P3, PT, R0.reuse, 0x11, PT ;  /* 0x000000110000780c */ /* 0x040fe40003f64270 */
[C---:B------:R-:W-:Y:S02]  /*d650*/  ISETP.GT.AND P2, PT, R0.reuse, 0x18, PT ;  /* 0x000000180000780c */ /* 0x040fe40003f44270 */
[----:B------:R-:W-:-:S02]  /*d660*/  ISETP.GT.AND P1, PT, R0, 0x19, PT ;  /* 0x000000190000780c */ /* 0x000fc40003f24270 */
[----:B------:R-:W-:Y:S02]  /*d670*/  FSEL R160, R160, -INF , P4 ;  /* 0xff800000a0a07808 */ /* 0x000fe40002000000 */
[----:B------:R-:W-:Y:S02]  /*d680*/  FSEL R161, R161, -INF , P3 ;  /* 0xff800000a1a17808 */ /* 0x000fe40001800000 */
[----:B------:R-:W-:Y:S02]  /*d690*/  FSEL R164, R164, -INF , P2 ;  /* 0xff800000a4a47808 */ /* 0x000fe40001000000 */
[----:B------:R-:W-:Y:S02]  /*d6a0*/  FSEL R165, R165, -INF , P1 ;  /* 0xff800000a5a57808 */ /* 0x000fe40000800000 */
[C---:B------:R-:W-:Y:S02]  /*d6b0*/  ISETP.GT.AND P4, PT, R0.reuse, 0x20, PT ;  /* 0x000000200000780c */ /* 0x040fe40003f84270 */
[----:B------:R-:W-:-:S02]  /*d6c0*/  ISETP.GT.AND P3, PT, R0, 0x21, PT ;  /* 0x000000210000780c */ /* 0x000fc40003f64270 */
[C---:B------:R-:W-:Y:S02]  /*d6d0*/  ISETP.GT.AND P2, PT, R0.reuse, 0x28, PT ;  /* 0x000000280000780c */ /* 0x040fe40003f44270 */
[----:B------:R-:W-:Y:S02]  /*d6e0*/  ISETP.GT.AND P1, PT, R0, 0x29, PT ;  /* 0x000000290000780c */ /* 0x000fe40003f24270 */
[----:B------:R-:W-:Y:S02]  /*d6f0*/  FSEL R168, R168, -INF , P4 ;  /* 0xff800000a8a87808 */ /* 0x000fe40002000000 */
[----:B------:R-:W-:Y:S02]  /*d700*/  FSEL R169, R169, -INF , P3 ;  /* 0xff800000a9a97808 */ /* 0x000fe40001800000 */
[----:B------:R-:W-:Y:S02]  /*d710*/  FSEL R172, R172, -INF , P2 ;  /* 0xff800000acac7808 */ /* 0x000fe40001000000 */
[----:B------:R-:W-:-:S02]  /*d720*/  FSEL R173, R173, -INF , P1 ;  /* 0xff800000adad7808 */ /* 0x000fc40000800000 */
[C---:B------:R-:W-:Y:S02]  /*d730*/  ISETP.GT.AND P4, PT, R0.reuse, 0x30, PT ;  /* 0x000000300000780c */ /* 0x040fe40003f84270 */
        /* <DEDUP_REMOVED lines=28> */
[----:B------:R-:W-:-:S02]  /*d900*/  ISETP.GT.AND P4, PT, R8, RZ, PT ;  /* 0x000000ff0800720c */ /* 0x000fc40003f84270 */
[----:B------:R-:W-:Y:S02]  /*d910*/  FMNMX.FTZ R0, R161, R0, !PT ;  /* 0x00000000a1007209 */ /* 0x000fe40007810000 */
[----:B------:R-:W-:Y:S02]  /*d920*/  ISETP.GT.AND P3, PT, R8, 0x1, PT ;  /* 0x000000010800780c */ /* 0x000fe40003f64270 */
[----:B------:R-:W-:Y:S02]  /*d930*/  FMNMX.FTZ R0, R164, R0, !PT ;  /* 0x00000000a4007209 */ /* 0x000fe40007810000 */
[C---:B------:R-:W-:Y:S02]  /*d940*/  ISETP.GT.AND P2, PT, R8.reuse, 0x8, PT ;  /* 0x000000080800780c */ /* 0x040fe40003f44270 */
[----:B------:R-:W-:Y:S02]  /*d950*/  FMNMX.FTZ R0, R165, R0, !PT ;  /* 0x00000000a5007209 */ /* 0x000fe40007810000 */
[----:B------:R-:W-:-:S02]  /*d960*/  ISETP.GT.AND P1, PT, R8, 0x9, PT ;  /* 0x000000090800780c */ /* 0x000fc40003f24270 */
[----:B------:R-:W-:Y:S02]  /*d970*/  FMNMX.FTZ R0, R168, R0, !PT ;  /* 0x00000000a8007209 */ /* 0x000fe40007810000 */
        /* <DEDUP_REMOVED lines=8> */
[C---:B------:R-:W-:Y:S02]  /*da00*/  ISETP.GT.AND P4, PT, R8.reuse, 0x10, PT ;  /* 0x000000100800780c */ /* 0x040fe40003f84270 */
[----:B------:R-:W-:Y:S02]  /*da10*/  FMNMX.FTZ R0, R177, R0, !PT ;  /* 0x00000000b1007209 */ /* 0x000fe40007810000 */
[----:B------:R-:W-:-:S02]  /*da20*/  ISETP.GT.AND P3, PT, R8, 0x11, PT ;  /* 0x000000110800780c */ /* 0x000fc40003f64270 */
[----:B------:R-:W-:Y:S02]  /*da30*/  FMNMX.FTZ R0, R180, R0, !PT ;  /* 0x00000000b4007209 */ /* 0x000fe40007810000 */
[C---:B------:R-:W-:Y:S02]  /*da40*/  ISETP.GT.AND P2, PT, R8.reuse, 0x18, PT ;  /* 0x000000180800780c */ /* 0x040fe40003f44270 */
[----:B------:R-:W-:Y:S02]  /*da50*/  FMNMX.FTZ R0, R181, R0, !PT ;  /* 0x00000000b5007209 */ /* 0x000fe40007810000 */
[----:B------:R-:W-:Y:S02]  /*da60*/  ISETP.GT.AND P1, PT, R8, 0x19, PT ;  /* 0x000000190800780c */ /* 0x000fe40003f24270 */
        /* <DEDUP_REMOVED lines=11> */
[----:B------:R-:W-:Y:S02]  /*db20*/  ISETP.GT.AND P4, PT, R8, 0x20, PT ;  /* 0x000000200800780c */ /* 0x000fe40003f84270 */
[----:B------:R-:W-:Y:S02]  /*db30*/  FMNMX.FTZ R0, R196, R0, !PT ;  /* 0x00000000c4007209 */ /* 0x000fe40007810000 */
[----:B------:R-:W-:-:S02]  /*db40*/  ISETP.GT.AND P3, PT, R8, 0x21, PT ;  /* 0x000000210800780c */ /* 0x000fc40003f64270 */
[----:B------:R-:W-:Y:S02]  /*db50*/  FMNMX.FTZ R0, R197, R0, !PT ;  /* 0x00000000c5007209 */ /* 0x000fe40007810000 */
[C---:B------:R-:W-:Y:S02]  /*db60*/  ISETP.GT.AND P2, PT, R8.reuse, 0x28, PT ;  /* 0x000000280800780c */ /* 0x040fe40003f44270 */
[----:B------:R-:W-:Y:S01]  /*db70*/  ISETP.GT.AND P1, PT, R8, 0x29, PT ;  /* 0x000000290800780c */ /* 0x000fe20003f24270 */
[----:B------:R-:W0:Y:S01]  /*db80*/  SHFL.BFLY PT, R14, R0, 0x2, 0x1f ;  /* 0x0c401f00000e7f89 */ /* 0x000e2200000e0000 */
[----:B------:R-:W-:Y:S02]  /*db90*/  FSEL R170, R170, -INF , P4 ;  /* 0xff800000aaaa7808 */ /* 0x000fe40002000000 */
[----:B------:R-:W-:Y:S02]  /*dba0*/  FSEL R171, R171, -INF , P3 ;  /* 0xff800000abab7808 */ /* 0x000fe40001800000 */
[----:B------:R-:W-:-:S02]  /*dbb0*/  FSEL R174, R174, -INF , P2 ;  /* 0xff800000aeae7808 */ /* 0x000fc40001000000 */
[----:B------:R-:W-:Y:S02]  /*dbc0*/  FSEL R175, R175, -INF , P1 ;  /* 0xff800000afaf7808 */ /* 0x000fe40000800000 */
[C---:B------:R-:W-:Y:S02]  /*dbd0*/  ISETP.GT.AND P4, PT, R8.reuse, 0x30, PT ;  /* 0x000000300800780c */ /* 0x040fe40003f84270 */
[C---:B------:R-:W-:Y:S02]  /*dbe0*/  ISETP.GT.AND P3, PT, R8.reuse, 0x31, PT ;  /* 0x000000310800780c */ /* 0x040fe40003f64270 */
[C---:B------:R-:W-:Y:S02]  /*dbf0*/  ISETP.GT.AND P2, PT, R8.reuse, 0x38, PT ;  /* 0x000000380800780c */ /* 0x040fe40003f44270 */
[----:B------:R-:W-:Y:S02]  /*dc00*/  ISETP.GT.AND P1, PT, R8, 0x39, PT ;  /* 0x000000390800780c */ /* 0x000fe40003f24270 */
[----:B------:R-:W-:-:S02]  /*dc10*/  FSEL R178, R178, -INF , P4 ;  /* 0xff800000b2b27808 */ /* 0x000fc40002000000 */
[----:B------:R-:W-:Y:S02]  /*dc20*/  FSEL R179, R179, -INF , P3 ;  /* 0xff800000b3b37808 */ /* 0x000fe40001800000 */
[----:B------:R-:W-:Y:S02]  /*dc30*/  @P0 LOP3.LUT R23, R23, 0x4000, RZ, 0xfc, !PT ;  /* 0x0000400017170812 */ /* 0x000fe400078efcff */
[----:B------:R-:W-:Y:S02]  /*dc40*/  FSEL R182, R182, -INF , P2 ;  /* 0xff800000b6b67808 */ /* 0x000fe40001000000 */
[----:B0-----:R-:W-:Y:S02]  /*dc50*/  FMNMX.FTZ R0, R0, R14, !PT ;  /* 0x0000000e00007209 */ /* 0x001fe40007810000 */
[----:B------:R-:W-:Y:S02]  /*dc60*/  FSEL R183, R183, -INF , P1 ;  /* 0xff800000b7b77808 */ /* 0x000fe40000800000 */
[C---:B------:R-:W-:Y:S01]  /*dc70*/  ISETP.GT.AND P1, PT, R8.reuse, 0x49, PT ;  /* 0x000000490800780c */ /* 0x040fe20003f24270 */
[----:B------:R-:W0:Y:S01]  /*dc80*/  SHFL.BFLY PT, R14, R0, 0x1, 0x1f ;  /* 0x0c201f00000e7f89 */ /* 0x000e2200000e0000 */
[----:B------:R-:W-:-:S02]  /*dc90*/  ISETP.GT.AND P2, PT, R8, 0x50, PT ;  /* 0x000000500800780c */ /* 0x000fc40003f44270 */
[C---:B------:R-:W-:Y:S02]  /*dca0*/  ISETP.GT.AND P3, PT, R8.reuse, 0x51, PT ;  /* 0x000000510800780c */ /* 0x040fe40003f64270 */
[C---:B------:R-:W-:Y:S02]  /*dcb0*/  ISETP.GT.AND P4, PT, R8.reuse, 0x58, PT ;  /* 0x000000580800780c */ /* 0x040fe40003f84270 */
[C---:B------:R-:W-:Y:S02]  /*dcc0*/  ISETP.GT.AND P5, PT, R8.reuse, 0x59, PT ;  /* 0x000000590800780c */ /* 0x040fe40003fa4270 */
[----:B------:R-:W-:Y:S02]  /*dcd0*/  ISETP.GT.AND P0, PT, R8, 0x40, PT ;  /* 0x000000400800780c */ /* 0x000fe40003f04270 */
[----:B------:R-:W-:Y:S02]  /*dce0*/  FSEL R191, R191, -INF , P1 ;  /* 0xff800000bfbf7808 */ /* 0x000fe40000800000 */
[----:B------:R-:W-:-:S02]  /*dcf0*/  FSEL R186, R186, -INF , P0 ;  /* 0xff800000baba7808 */ /* 0x000fc40000000000 */
[----:B------:R-:W-:Y:S02]  /*dd00*/  LOP3.LUT P0, RZ, R23, 0x4000, RZ, 0xc0, !PT ;  /* 0x0000400017ff7812 */ /* 0x000fe4000780c0ff */
[----:B------:R-:W-:Y:S02]  /*dd10*/  FSEL R194, R194, -INF , P2 ;  /* 0xff800000c2c27808 */ /* 0x000fe40001000000 */
[----:B------:R-:W-:Y:S02]  /*dd20*/  FSEL R187, R187, -INF , P0 ;  /* 0xff800000bbbb7808 */ /* 0x000fe40000000000 */
[----:B------:R-:W-:Y:S02]  /*dd30*/  FSEL R195, R195, -INF , P3 ;  /* 0xff800000c3c37808 */ /* 0x000fe40001800000 */
[----:B------:R-:W-:Y:S02]  /*dd40*/  FSEL R198, R198, -INF , P4 ;  /* 0xff800000c6c67808 */ /* 0x000fe40002000000 */
[----:B0-----:R-:W-:-:S02]  /*dd50*/  FMNMX.FTZ R0, R0, R14, !PT ;  /* 0x0000000e00007209 */ /* 0x001fc40007810000 */
[----:B------:R-:W-:Y:S02]  /*dd60*/  FSEL R199, R199, -INF , P5 ;  /* 0xff800000c7c77808 */ /* 0x000fe40002800000 */
[C---:B------:R-:W-:Y:S02]  /*dd70*/  FSETP.NEU.FTZ.AND P6, PT, R0.reuse, -INF , PT ;  /* 0xff8000000000780b */ /* 0x040fe40003fdd000 */
[----:B------:R-:W-:Y:S02]  /*dd80*/  LOP3.LUT P0, RZ, R23, 0x2000, RZ, 0xc0, !PT ;  /* 0x0000200017ff7812 */ /* 0x000fe4000780c0ff */
[----:B------:R-:W-:-:S05]  /*dd90*/  FSEL R14, R0, RZ, P6 ;  /* 0x000000ff000e7208 */ /* 0x000fca0003000000 */
[----:B------:R-:W-:Y:S01]  /*dda0*/  FADD.FTZ R14, -R14, R12 ;  /* 0x0000000c0e0e7221 */ /* 0x000fe20000010100 */
[----:B------:R-:W-:-:S03]  /*ddb0*/  FMUL.FTZ R12, R0, UR37 ;  /* 0x00000025000c7c20 */ /* 0x000fc60008410000 */
[----:B------:R-:W-:Y:S02]  /*ddc0*/  FMUL.FTZ R14, R14, UR37 ;  /* 0x000000250e0e7c20 */ /* 0x000fe40008410000 */
[----:B------:R-:W-:Y:S02]  /*ddd0*/  FSEL R12, R12, RZ, P6 ;  /* 0x000000ff0c0c7208 */ /* 0x000fe40003000000 */
[----:B------:R-:W-:Y:S02]  /*dde0*/  ISETP.GT.AND P6, PT, R8, 0x48, PT ;  /* 0x000000480800780c */ /* 0x000fe40003fc4270 */
[----:B------:R-:W-:Y:S01]  /*ddf0*/  FMNMX.FTZ R8, R13, R11, !PT ;  /* 0x0000000b0d087209 */ /* 0x000fe20007810000 */
[--C-:B------:R-:W-:Y:S01]  /*de00*/  FFMA.FTZ R152, R152, UR37, -R12.reuse ;  /* 0x0000002598987c23 */ /* 0x100fe2000801080c */
[----:B------:R-:W-:Y:S01]  /*de10*/  FSEL R190, R190, -INF , P6 ;  /* 0xff800000bebe7808 */ /* 0x000fe20003000000 */
        /* <DEDUP_REMOVED lines=30> */
[----:B------:R-:W-:Y:S01]  /*e000*/  FFMA.FTZ R197, R197, UR37, -R12 ;  /* 0x00000025c5c57c23 */ /* 0x000fe2000801080c */
[----:B------:R-:W-:Y:S02]  /*e010*/  MUFU.EX2 R152, R152 ;  /* 0x0000009800987308 */ /* 0x000fe40000000800 */
[----:B------:R-:W-:-:S04]  /*e020*/  FMNMX.FTZ R8, R171, R8, !PT ;  /* 0x00000008ab087209 */ /* 0x000fc80007810000 */
[----:B------:R-:W-:Y:S02]  /*e030*/  FMNMX.FTZ R8, R174, R8, !PT ;  /* 0x00000008ae087209 */ /* 0x000fe40007810000 */
[----:B------:R-:W0:Y:S02]  /*e040*/  MUFU.EX2 R14, R14 ;  /* 0x0000000e000e7308 */ /* 0x000e240000000800 */
[----:B------:R-:W-:-:S04]  /*e050*/  FMNMX.FTZ R8, R175, R8, !PT ;  /* 0x00000008af087209 */ /* 0x000fc80007810000 */
[----:B------:R-:W-:Y:S02]  /*e060*/  FMNMX.FTZ R8, R178, R8, !PT ;  /* 0x00000008b2087209 */ /* 0x000fe40007810000 */
[----:B------:R-:W1:Y:S02]  /*e070*/  MUFU.EX2 R153, R153 ;  /* 0x0000009900997308 */ /* 0x000e640000000800 */
[----:B------:R-:W-:-:S04]  /*e080*/  FMNMX.FTZ R8, R179, R8, !PT ;  /* 0x00000008b3087209 */ /* 0x000fc80007810000 */
[----:B------:R-:W-:Y:S02]  /*e090*/  FMNMX.FTZ R8, R182, R8, !PT ;  /* 0x00000008b6087209 */ /* 0x000fe40007810000 */
[----:B------:R-:W2:Y:S01]  /*e0a0*/  MUFU.EX2 R154, R156 ;  /* 0x0000009c009a7308 */ /* 0x000ea20000000800 */
[----:B0-----:R-:W-:Y:S01]  /*e0b0*/  FFMA.FTZ R6, R14, R6, R152 ;  /* 0x000000060e067223 */ /* 0x001fe20000010098 */
[----:B------:R-:W-:Y:S01]  /*e0c0*/  FMNMX.FTZ R8, R183, R8, !PT ;  /* 0x00000008b7087209 */ /* 0x000fe20007810000 */
[-C--:B------:R-:W-:Y:S01]  /*e0d0*/  FMUL.FTZ R24, R24, R14.reuse ;  /* 0x0000000e18187220 */ /* 0x080fe20000410000 */
[-C--:B------:R-:W-:Y:S01]  /*e0e0*/  FMUL.FTZ R25, R25, R14.reuse ;  /* 0x0000000e19197220 */ /* 0x080fe20000410000 */
[----:B------:R-:W-:Y:S01]  /*e0f0*/  FMUL.FTZ R28, R28, R14 ;  /* 0x0000000e1c1c7220 */ /* 0x000fe20000410000 */
[----:B------:R-:W-:Y:S01]  /*e100*/  FMNMX.FTZ R8, R186, R8, !PT ;  /* 0x00000008ba087209 */ /* 0x000fe20007810000 */
[----:B------:R-:W-:Y:S01]  /*e110*/  FMUL.FTZ R29, R29, R14 ;  /* 0x0000000e1d1d7220 */ /* 0x000fe20000410000 */
[----:B------:R-:W0:Y:S01]  /*e120*/  MUFU.EX2 R157, R157 ;  /* 0x0000009d009d7308 */ /* 0x000e220000000800 */
[----:B-1----:R-:W-:Y:S01]  /*e130*/  FADD.FTZ R6, R153, R6 ;  /* 0x0000000699067221 */ /* 0x002fe20000010000 */
[----:B------:R-:W-:Y:S01]  /*e140*/  FMNMX.FTZ R8, R187, R8, !PT ;  /* 0x00000008bb087209 */ /* 0x000fe20007810000 */
[----:B------:R-:W-:Y:S01]  /*e150*/  FMUL.FTZ R32, R32, R14 ;  /* 0x0000000e20207220 */ /* 0x000fe20000410000 */
[----:B------:R-:W-:Y:S01]  /*e160*/  F2FP.BF16.F32.PACK_AB R152, R153, R152 ;  /* 0x000000989998723e */ /* 0x000fe200000010ff */
[----:B------:R-:W-:Y:S01]  /*e170*/  FMUL.FTZ R33, R33, R14 ;  /* 0x0000000e21217220 */ /* 0x000fe20000410000 */
[----:B------:R-:W-:Y:S01]  /*e180*/  FMNMX.FTZ R8, R190, R8, !PT ;  /* 0x00000008be087209 */ /* 0x000fe20007810000 */
[-C--:B------:R-:W-:Y:S01]  /*e190*/  FMUL.FTZ R36, R36, R14.reuse ;  /* 0x0000000e24247220 */ /* 0x080fe20000410000 */
[-C--:B------:R-:W-:Y:S01]  /*e1a0*/  FMUL.FTZ R37, R37, R14.reuse ;  /* 0x0000000e25257220 */ /* 0x080fe20000410000 */
        /* <DEDUP_REMOVED lines=20> */
[-C--:B------:R-:W-:Y:S01]  /*e2f0*/  FMUL.FTZ R69, R69, R14.reuse ;  /* 0x0000000e45457220 */ /* 0x080fe20000410000 */
[-C--:B------:R-:W-:Y:S01]  /*e300*/  FMUL.FTZ R72, R72, R14.reuse ;  /* 0x0000000e48487220 */ /* 0x080fe20000410000 */
[----:B------:R-:W1:Y:S01]  /*e310*/  SHFL.BFLY PT, R12, R8, 0x2, 0x1f ;  /* 0x0c401f00080c7f89 */ /* 0x000e6200000e0000 */
        /* <DEDUP_REMOVED lines=23> */
[----:B-1----:R-:W-:Y:S01]  /*e490*/  FMNMX.FTZ R8, R8, R12, !PT ;  /* 0x0000000c08087209 */ /* 0x002fe20007810000 */
        /* <DEDUP_REMOVED lines=17> */
[----:B--2---:R-:W-:Y:S01]  /*e5b0*/  FADD.FTZ R6, R154, R6 ;  /* 0x000000069a067221 */ /* 0x004fe20000010000 */
[C---:B0-----:R-:W-:Y:S01]  /*e5c0*/  F2FP.BF16.F32.PACK_AB R154, R157.reuse, R154 ;  /* 0x0000009a9d9a723e */ /* 0x041fe200000010ff */
[----:B------:R-:W-:Y:S02]  /*e5d0*/  MUFU.EX2 R161, R161 ;  /* 0x000000a100a17308 */ /* 0x000fe40000000800 */
[----:B------:R-:W-:-:S06]  /*e5e0*/  FADD.FTZ R6, R157, R6 ;  /* 0x000000069d067221 */ /* 0x000fcc0000010000 */
[----:B------:R-:W-:Y:S01]  /*e5f0*/  MUFU.EX2 R165, R165 ;  /* 0x000000a500a57308 */ /* 0x000fe20000000800 */
[----:B-1----:R-:W-:-:S04]  /*e600*/  FMNMX.FTZ R8, R8, R12, !PT ;  /* 0x0000000c08087209 */ /* 0x002fc80007810000 */
[----:B------:R-:W-:-:S03]  /*e610*/  FSETP.NEU.FTZ.AND P1, PT, R8, -INF , PT ;  /* 0xff8000000800780b */ /* 0x000fc60003f3d000 */
[----:B------:R-:W-:Y:S01]  /*e620*/  MUFU.EX2 R169, R169 ;  /* 0x000000a900a97308 */ /* 0x000fe20000000800 */
[----:B------:R-:W-:-:S05]  /*e630*/  FSEL R12, R8, RZ, P1 ;  /* 0x000000ff080c7208 */ /* 0x000fca0000800000 */
[----:B------:R-:W-:Y:S01]  /*e640*/  FADD.FTZ R11, -R12, R11 ;  /* 0x0000000b0c0b7221 */ /* 0x000fe20000010100 */
[----:B------:R-:W-:Y:S01]  /*e650*/  FMUL.FTZ R12, R8, UR37 ;  /* 0x00000025080c7c20 */ /* 0x000fe20008410000 */
[----:B------:R-:W-:Y:S02]  /*e660*/  MUFU.EX2 R173, R173 ;  /* 0x000000ad00ad7308 */ /* 0x000fe40000000800 */
[----:B------:R-:W-:Y:S02]  /*e670*/  FMUL.FTZ R11, R11, UR37 ;  /* 0x000000250b0b7c20 */ /* 0x000fe40008410000 */
[----:B------:R-:W-:-:S04]  /*e680*/  FSEL R12, R12, RZ, P1 ;  /* 0x000000ff0c0c7208 */ /* 0x000fc80000800000 */
        /* <DEDUP_REMOVED lines=26> */
[----:B------:R-:W-:Y:S01]  /*e830*/  VIADD R12, R10, 0x32440 ;  /* 0x000324400a0c7836 */ /* 0x000fe20000000000 */
[----:B------:R-:W1:Y:S01]  /*e840*/  MUFU.EX2 R153, R155 ;  /* 0x0000009b00997308 */ /* 0x000e620000000800 */
[----:B0-----:R-:W-:Y:S01]  /*e850*/  FFMA.FTZ R3, R11, R3, R13 ;  /* 0x000000030b037223 */ /* 0x001fe2000001000d */
        /* <DEDUP_REMOVED lines=64> */
[----:B------:R-:W-:Y:S01]  /*ec60*/  PRMT R12, R15, 0x654, R12 ;  /* 0x000006540f0c7816 */ /* 0x000fe2000000000c */
[----:B------:R-:W-:Y:S01]  /*ec70*/  VIADD R11, R201, 0x8 ;  /* 0x00000008c90b7836 */ /* 0x000fe20000000000 */
[----:B------:R-:W0:Y:S01]  /*ec80*/  MUFU.EX2 R158, R158 ;  /* 0x0000009e009e7308 */ /* 0x000e220000000800 */
[C---:B-1----:R-:W-:Y:S01]  /*ec90*/  FADD.FTZ R3, R153.reuse, R3 ;  /* 0x0000000399037221 */ /* 0x042fe20000010000 */
[----:B------:R1:W-:Y:S01]  /*eca0*/  SYNCS.ARRIVE.TRANS64.RED.A1T0 RZ, [R12+URZ], RZ ;  /* 0x000000ff0cff79a7 */ /* 0x0003e2000810043f */
[----:B------:R-:W-:Y:S01]  /*ecb0*/  F2FP.BF16.F32.PACK_AB R153, R153, R13 ;  /* 0x0000000d9999723e */ /* 0x000fe200000010ff */
[----:B------:R-:W-:-:S02]  /*ecc0*/  IMAD.MOV.U32 R13, RZ, RZ, 0x40000040 ;  /* 0x40000040ff0d7424 */ /* 0x000fc400078e00ff */
[----:B------:R-:W-:Y:S02]  /*ecd0*/  IMAD.MOV.U32 R15, RZ, RZ, 0x40000040 ;  /* 0x40000040ff0f7424 */ /* 0x000fe400078e00ff */
[----:B------:R-:W2:Y:S01]  /*ece0*/  MUFU.EX2 R159, R159 ;  /* 0x0000009f009f7308 */ /* 0x000ea20000000800 */
[----:B------:R-:W-:Y:S01]  /*ecf0*/  R2UR UR7, R13 ;  /* 0x000000000d0772ca */ /* 0x000fe200000e0000 */
[----:B-1----:R-:W-:Y:S02]  /*ed00*/  IMAD.MOV.U32 R12, RZ, RZ, 0xc00 ;  /* 0x00000c00ff0c7424 */ /* 0x002fe400078e00ff */
[----:B------:R-:W-:Y:S02]  /*ed10*/  IMAD.MOV.U32 R13, RZ, RZ, 0x40000040 ;  /* 0x40000040ff0d7424 */ /* 0x000fe400078e00ff */
[----:B------:R-:W-:Y:S02]  /*ed20*/  IMAD R12, R18, R12, UR38 ;  /* 0x00000026120c7e24 */ /* 0x000fe4000f8e020c */
[----:B------:R-:W1:Y:S01]  /*ed30*/  MUFU.EX2 R162, R162 ;  /* 0x000000a200a27308 */ /* 0x000e620000000800 */
[----:B0-----:R-:W-:Y:S01]  /*ed40*/  FADD.FTZ R3, R158, R3 ;  /* 0x000000039e037221 */ /* 0x001fe20000010000 */
[C---:B------:R-:W-:Y:S01]  /*ed50*/  VIADD R14, R12.reuse, 0x80 ;  /* 0x000000800c0e7836 */ /* 0x040fe20000000000 */
[----:B------:R-:W-:-:S05]  /*ed60*/  R2UR UR6, R12 ;  /* 0x000000000c0672ca */ /* 0x000fca00000e0000 */
[----:B------:R-:W0:Y:S01]  /*ed70*/  MUFU.EX2 R163, R163 ;  /* 0x000000a300a37308 */ /* 0x000e220000000800 */
[C---:B--2---:R-:W-:Y:S01]  /*ed80*/  F2FP.BF16.F32.PACK_AB R155, R159.reuse, R158 ;  /* 0x0000009e9f9b723e */ /* 0x044fe200000010ff */
[----:B------:R2:W-:Y:S01]  /*ed90*/  BAR.SYNC.DEFER_BLOCKING R11, 0x100 ;  /* 0x0004000b0000751d */ /* 0x0005e20000010000 */
[----:B------:R-:W-:-:S05]  /*eda0*/  FADD.FTZ R3, R159, R3 ;  /* 0x000000039f037221 */ /* 0x000fca0000010000 */
[----:B------:R-:W3:Y:S01]  /*edb0*/  MUFU.EX2 R166, R166 ;  /* 0x000000a600a67308 */ /* 0x000ee20000000800 */
[----:B-1----:R-:W-:-:S07]  /*edc0*/  FADD.FTZ R3, R162, R3 ;  /* 0x00000003a2037221 */ /* 0x002fce0000010000 */
[----:B------:R-:W1:Y:S01]  /*edd0*/  MUFU.EX2 R167, R167 ;  /* 0x000000a700a77308 */ /* 0x000e620000000800 */
[----:B0-----:R-:W-:-:S07]  /*ede0*/  FADD.FTZ R3, R163, R3 ;  /* 0x00000003a3037221 */ /* 0x001fce0000010000 */
[----:B------:R-:W0:Y:S01]  /*edf0*/  MUFU.EX2 R170, R170 ;  /* 0x000000aa00aa7308 */ /* 0x000e220000000800 */
[----:B---3--:R-:W-:Y:S01]  /*ee00*/  FADD.FTZ R3, R166, R3 ;  /* 0x00000003a6037221 */ /* 0x008fe20000010000 */
[----:B------:R-:W-:-:S06]  /*ee10*/  WARPGROUP.ARRIVE ;  /* 0x00000000000079c5 */ /* 0x000fcc0000000000 */
[----:B------:R-:W-:Y:S01]  /*ee20*/  HGMMA.64x256x16.F32.BF16 R24, R152, gdesc[UR4].tnspB, R24, gsb0 ;  /* 0x43e0000498187df0 */ /* 0x000fe20008001818 */
[----:B------:R-:W-:Y:S01]  /*ee30*/  R2UR UR6, R14 ;  /* 0x000000000e0672ca */ /* 0x000fe200000e0000 */
[----:B------:R-:W3:Y:S01]  /*ee40*/  MUFU.EX2 R171, R171 ;  /* 0x000000ab00ab7308 */ /* 0x000ee20000000800 */
[----:B------:R-:W-:Y:S01]  /*ee50*/  R2UR UR7, R15 ;  /* 0x000000000f0772ca */ /* 0x000fe200000e0000 */
[----:B------:R-:W-:Y:S02]  /*ee60*/  VIADD R14, R12, 0x100 ;  /* 0x000001000c0e7836 */ /* 0x000fe40000000000 */
[----:B-1----:R-:W-:Y:S01]  /*ee70*/  FADD.FTZ R3, R167, R3 ;  /* 0x00000003a7037221 */ /* 0x002fe20000010000 */
[----:B------:R-:W-:-:S03]  /*ee80*/  IMAD.MOV.U32 R15, RZ, RZ, 0x40000040 ;  /* 0x40000040ff0f7424 */ /* 0x000fc600078e00ff */
[----:B0-----:R-:W-:Y:S01]  /*ee90*/  FADD.FTZ R3, R170, R3 ;  /* 0x00000003aa037221 */ /* 0x001fe20000010000 */
[----:B------:R-:W0:Y:S08]  /*eea0*/  MUFU.EX2 R174, R174 ;  /* 0x000000ae00ae7308 */ /* 0x000e300000000800 */
[----:B------:R-:W1:Y:S01]  /*eeb0*/  MUFU.EX2 R175, R175 ;  /* 0x000000af00af7308 */ /* 0x000e620000000800 */
[----:B---3--:R-:W-:-:S07]  /*eec0*/  FADD.FTZ R3, R171, R3 ;  /* 0x00000003ab037221 */ /* 0x008fce0000010000 */
[----:B------:R-:W-:Y:S01]  /*eed0*/  MUFU.EX2 R177, R177 ;  /* 0x000000b100b17308 */ /* 0x000fe20000000800 */
[----:B0-----:R-:W-:-:S07]  /*eee0*/  FADD.FTZ R3, R174, R3 ;  /* 0x00000003ae037221 */ /* 0x001fce0000010000 */
[----:B------:R-:W-:Y:S01]  /*eef0*/  MUFU.EX2 R181, R181 ;  /* 0x000000b500b57308 */ /* 0x000fe20000000800 */
[----:B-1----:R-:W-:-:S07]  /*ef00*/  FADD.FTZ R3, R175, R3 ;  /* 0x00000003af037221 */ /* 0x002fce0000010000 */
[----:B------:R-:W0:Y:S08]  /*ef10*/  MUFU.EX2 R178, R178 ;  /* 0x000000b200b27308 */ /* 0x000e300000000800 */
[----:B------:R-:W1:Y:S08]  /*ef20*/  MUFU.EX2 R179, R179 ;  /* 0x000000b300b37308 */ /* 0x000e700000000800 */
[----:B------:R-:W3:Y:S01]  /*ef30*/  MUFU.EX2 R182, R182 ;  /* 0x000000b600b67308 */ /* 0x000ee20000000800 */
[----:B0-----:R-:W-:-:S07]  /*ef40*/  FADD.FTZ R3, R178, R3 ;  /* 0x00000003b2037221 */ /* 0x001fce0000010000 */
[----:B------:R-:W0:Y:S01]  /*ef50*/  MUFU.EX2 R183, R183 ;  /* 0x000000b700b77308 */ /* 0x000e220000000800 */
[----:B-1----:R-:W-:-:S07]  /*ef60*/  FADD.FTZ R3, R179, R3 ;  /* 0x00000003b3037221 */ /* 0x002fce0000010000 */
[----:B------:R-:W-:Y:S01]  /*ef70*/  MUFU.EX2 R185, R185 ;  /* 0x000000b900b97308 */ /* 0x000fe20000000800 */
[----:B---3--:R-:W-:-:S07]  /*ef80*/  FADD.FTZ R3, R182, R3 ;  /* 0x00000003b6037221 */ /* 0x008fce0000010000 */
[----:B------:R-:W-:Y:S01]  /*ef90*/  MUFU.EX2 R189, R189 ;  /* 0x000000bd00bd7308 */ /* 0x000fe20000000800 */
[----:B0-----:R-:W-:-:S07]  /*efa0*/  FADD.FTZ R3, R183, R3 ;  /* 0x00000003b7037221 */ /* 0x001fce0000010000 */
        /* <DEDUP_REMOVED lines=10> */
[----:B------:R-:W-:-:S07]  /*f050*/  WARPGROUP.DEPBAR.LE gsb0, 0x0 ;  /* 0x00008000000079c5 */ /* 0x000fce0000010000 */
[----:B------:R-:W0:Y:S01]  /*f060*/  MUFU.EX2 R152, R160 ;  /* 0x000000a000987308 */ /* 0x000e220000000800 */
[----:B------:R-:W-:Y:S02]  /*f070*/  F2FP.BF16.F32.PACK_AB R153, R163, R162 ;  /* 0x000000a2a399723e */ /* 0x000fe400000010ff */
[----:B------:R-:W-:-:S05]  /*f080*/  F2FP.BF16.F32.PACK_AB R155, R167, R166 ;  /* 0x000000a6a79b723e */ /* 0x000fca00000010ff */
[----:B------:R-:W1:Y:S01]  /*f090*/  MUFU.EX2 R154, R164 ;  /* 0x000000a4009a7308 */ /* 0x000e620000000800 */
[----:B0-----:R-:W-:Y:S01]  /*f0a0*/  FADD.FTZ R6, R152, R6 ;  /* 0x0000000698067221 */ /* 0x001fe20000010000 */
[----:B------:R-:W-:-:S03]  /*f0b0*/  F2FP.BF16.F32.PACK_AB R152, R161, R152 ;  /* 0x00000098a198723e */ /* 0x000fc600000010ff */
[----:B------:R-:W-:-:S04]  /*f0c0*/  FADD.FTZ R6, R161, R6 ;  /* 0x00000006a1067221 */ /* 0x000fc80000010000 */
[----:B-1----:R-:W-:Y:S01]  /*f0d0*/  FADD.FTZ R6, R154, R6 ;  /* 0x000000069a067221 */ /* 0x002fe20000010000 */
        /* <DEDUP_REMOVED lines=22> */
[C---:B------:R-:W-:Y:S01]  /*f240*/  VIADD R14, R12.reuse, 0x200 ;  /* 0x000002000c0e7836 */ /* 0x040fe20000000000 */
[----:B------:R-:W-:Y:S01]  /*f250*/  R2UR UR7, R15 ;  /* 0x000000000f0772ca */ /* 0x000fe200000e0000 */
[----:B------:R-:W-:Y:S02]  /*f260*/  IMAD.MOV.U32 R15, RZ, RZ, 0x40000040 ;  /* 0x40000040ff0f7424 */ /* 0x000fe400078e00ff */
[----:B------:R-:W-:Y:S01]  /*f270*/  VIADD R12, R12, 0x280 ;  /* 0x000002800c0c7836 */ /* 0x000fe20000000000 */
[----:B------:R-:W-:Y:S02]  /*f280*/  WARPGROUP.DEPBAR.LE gsb0, 0x0 ;  /* 0x00008000000079c5 */ /* 0x000fe40000010000 */
[----:B------:R-:W0:Y:S01]  /*f290*/  MUFU.EX2 R152, R176 ;  /* 0x000000b000987308 */ /* 0x000e220000000800 */
[----:B------:R-:W-:-:S02]  /*f2a0*/  F2FP.BF16.F32.PACK_AB R153, R179, R178 ;  /* 0x000000b2b399723e */ /* 0x000fc400000010ff */
        /* <DEDUP_REMOVED lines=10> */
[----:B------:R-:W-:Y:S02]  /*f350*/  R2UR UR6, R14 ;  /* 0x000000000e0672ca */ /* 0x000fe400000e0000 */
[----:B------:R-:W-:Y:S01]  /*f360*/  R2UR UR7, R15 ;  /* 0x000000000f0772ca */ /* 0x000fe200000e0000 */
[----:B------:R-:W-:Y:S02]  /*f370*/  WARPGROUP.DEPBAR.LE gsb0, 0x0 ;  /* 0x00008000000079c5 */ /* 0x000fe40000010000 */
[----:B------:R-:W0:Y:S01]  /*f380*/  MUFU.EX2 R152, R184 ;  /* 0x000000b800987308 */ /* 0x000e220000000800 */
[----:B------:R-:W-:Y:S01]  /*f390*/  F2FP.BF16.F32.PACK_AB R153, R187, R186 ;  /* 0x000000babb99723e */ /* 0x000fe200000010ff */
[----:B------:R-:W-:Y:S01]  /*f3a0*/  FADD.FTZ R186, R186, R3 ;  /* 0x00000003baba7221 */ /* 0x000fe20000010000 */
[----:B------:R-:W-:-:S03]  /*f3b0*/  F2FP.BF16.F32.PACK_AB R155, R191, R190 ;  /* 0x000000bebf9b723e */ /* 0x000fc600000010ff */
[----:B------:R-:W-:Y:S02]  /*f3c0*/  FADD.FTZ R187, R187, R186 ;  /* 0x000000babbbb7221 */ /* 0x000fe40000010000 */
[----:B------:R-:W1:Y:S02]  /*f3d0*/  MUFU.EX2 R154, R188 ;  /* 0x000000bc009a7308 */ /* 0x000e640000000800 */
[----:B------:R-:W-:-:S04]  /*f3e0*/  FADD.FTZ R190, R190, R187 ;  /* 0x000000bbbebe7221 */ /* 0x000fc80000010000 */
[----:B------:R-:W-:Y:S01]  /*f3f0*/  FADD.FTZ R191, R191, R190 ;  /* 0x000000bebfbf7221 */ /* 0x000fe20000010000 */
        /* <DEDUP_REMOVED lines=26> */
[----:B------:R-:W-:Y:S03]  /*f5a0*/  HGMMA.64x256x16.F32.BF16 R24, R152, gdesc[UR4].tnspB, R24, gsb0 ;  /* 0x43e0000498187df0 */ /* 0x000fe60008001818 */
[----:B------:R-:W-:Y:S02]  /*f5b0*/  WARPGROUP.DEPBAR.LE gsb0, 0x0 ;  /* 0x00008000000079c5 */ /* 0x000fe40000010000 */
[----:B--2---:R-:W-:Y:S05]  /*f5c0*/  @!P0 BRA `(.L_x_6069) ;  /* 0x0000000000048947 */ /* 0x004fea0003800000 */
[----:B------:R-:W-:Y:S01]  /*f5d0*/  BPT.TRAP 0x1 ;  /* 0x000000040000795c */ /* 0x000fe20000300000 */
.L_x_6069:
        /* <DEDUP_REMOVED lines=9> */
.L_x_6059:
[----:B------:R-:W-:-:S13]  /*f670*/  ISETP.GE.AND P1, PT, R9, RZ, PT ;  /* 0x000000ff0900720c */ /* 0x000fda0003f26270 */
[----:B------:R-:W-:Y:S05]  /*f680*/  @!P1 BRA `(.L_x_6071) ;  /* 0x0000002800449947 */ /* 0x000fea0003800000 */
[----:B------:R-:W-:Y:S02]  /*f690*/  IMAD.MOV.U32 R11, RZ, RZ, R8 ;  /* 0x000000ffff0b7224 */ /* 0x000fe400078e0008 */
[----:B------:R-:W-:-:S07]  /*f6a0*/  IMAD.MOV.U32 R12, RZ, RZ, R0 ;  /* 0x000000ffff0c7224 */ /* 0x000fce00078e0000 */
.L_x_6082:
[----:B------:R-:W-:Y:S01]  /*f6b0*/  VIADD R18, R18, 0x1 ;  /* 0x0000000112127836 */ /* 0x000fe20000000000 */
[----:B------:R-:W-:Y:S05]  /*f6c0*/  YIELD ;  /* 0x0000000000007946 */ /* 0x000fea0003800000 */
[----:B------:R-:W-:-:S04]  /*f6d0*/  ISETP.NE.AND P1, PT, R18, 0x2, PT ;  /* 0x000000021200780c */ /* 0x000fc80003f25270 */
[----:B------:R-:W-:Y:S02]  /*f6e0*/  SEL R0, RZ, 0x1, P1 ;  /* 0x00000001ff007807 */ /* 0x000fe40000800000 */
[----:B------:R-:W-:Y:S02]  /*f6f0*/  SEL R18, R18, RZ, P1 ;  /* 0x000000ff12127207 */ /* 0x000fe40000800000 */
[----:B------:R-:W-:Y:S01]  /*f700*/  LOP3.LUT R207, R207, R0, RZ, 0x3c, !PT ;  /* 0x00000000cfcf7212 */ /* 0x000fe200078e3cff */
[----:B01----:R-:W-:Y:S06]  /*f710*/  @!P0 BRA `(.L_x_6072) ;  /* 0x0000000000048947 */ /* 0x003fec0003800000 */
[----:B------:R-:W-:Y:S01]  /*f720*/  BPT.TRAP 0x1 ;  /* 0x000000040000795c */ /* 0x000fe20000300000 */
.L_x_6072:
[----:B0-----:R-:W-:Y:S01]  /*f730*/  IMAD R10, R18, 0x8, R22 ;  /* 0x00000008120a7824 */ /* 0x001fe200078e0216 */
[----:B------:R-:W-:-:S04]  /*f740*/  SHF.L.U32 R0, R207, 0x1f, RZ ;  /* 0x0000001fcf007819 */ /* 0x000fc800000006ff */
[----:B------:R0:W1:Y:S01]  /*f750*/  SYNCS.PHASECHK.TRANS64.TRYWAIT P1, [R10+URZ+0x32430], R0 ;  /* 0x032430000a0075a7 */ /* 0x000062000802017f */
[----:B------:R-:W-:Y:S05]  /*f760*/  @!P0 BRA `(.L_x_6073) ;  /* 0x0000000000048947 */ /* 0x000fea0003800000 */
[----:B------:R-:W-:Y:S01]  /*f770*/  BPT.TRAP 0x1 ;  /* 0x000000040000795c */ /* 0x000fe20000300000 */
.L_x_6073:
[----:B------:R-:W2:Y:S01]  /*f780*/  LDL R7, [R1+0x68] ;  /* 0x0000680001077983 */ /* 0x000ea20000100800 */
[----:B------:R-:W-:Y:S02]  /*f790*/  IMAD.MOV.U32 R153, RZ, RZ, 0x40000040 ;  /* 0x40000040ff997424 */ /* 0x000fe400078e00ff */
[----:B--2---:R-:W-:Y:S01]  /*f7a0*/  IMAD R152, R18, 0x300, R7 ;  /* 0x0000030012987824 */ /* 0x004fe200078e0207 */
[----:B-1----:R-:W-:Y:S06]  /*f7b0*/  @P1 BRA `(.L_x_6074) ;  /* 0x0000000000081947 */ /* 0x002fec0003800000 */
[----:B------:R-:W1:Y:S02]  /*f7c0*/  SYNCS.PHASECHK.TRANS64.TRYWAIT P1, [R10+URZ+0x32430], R0 ;  /* 0x032430000a0075a7 */ /* 0x000e64000802017f */
[----:B-1----:R-:W-:Y:S05]  /*f7d0*/  @!P1 BRA `(.L_x_6075) ;  /* 0x000000ec00b89947 */ /* 0x002fea0003800000 */
.L_x_6074:
[----:B------:R-:W-:Y:S01]  /*f7e0*/  VIADD R20, R152, 0x2 ;  /* 0x0000000298147836 */ /* 0x000fe20000000000 */
[----:B------:R-:W2:Y:S01]  /*f7f0*/  LDL.64 R202, [R1+0x58] ;  /* 0x0000580001ca7983 */ /* 0x000ea20000100a00 */
[----:B------:R-:W-:Y:S01]  /*f800*/  IMAD.MOV.U32 R21, RZ, RZ, 0x40000040 ;  /* 0x40000040ff157424 */ /* 0x000fe200078e00ff */
[----:B------:R-:W-:Y:S05]  /*f810*/  WARPSYNC.ALL ;  /* 0x0000000000007948 */ /* 0x000fea0003800000 */
[----:B------:R-:W-:Y:S01]  /*f820*/  R2UR UR10, R20 ;  /* 0x00000000140a72ca */ /* 0x000fe200000e0000 */
[----:B------:R-:W3:Y:S01]  /*f830*/  LDL.64 R200, [R1+0x50] ;  /* 0x0000500001c87983 */ /* 0x000ee20000100a00 */
[----:B------:R-:W-:Y:S01]  /*f840*/  R2UR UR11, R21 ;  /* 0x00000000150b72ca */ /* 0x000fe200000e0000 */
[C---:B------:R-:W-:Y:S01]  /*f850*/  VIADD R14, R152.reuse, 0x4 ;  /* 0x00000004980e7836 */ /* 0x040fe20000000000 */
[C---:B------:R-:W-:Y:S01]  /*f860*/  R2UR UR6, R152.reuse ;  /* 0x00000000980672ca */ /* 0x040fe200000e0000 */
[----:B------:R-:W4:Y:S01]  /*f870*/  LDL.64 R20, [R1+0x60] ;  /* 0x0000600001147983 */ /* 0x000f220000100a00 */
[----:B------:R-:W-:Y:S01]  /*f880*/  R2UR UR7, R153 ;  /* 0x00000000990772ca */ /* 0x000fe200000e0000 */
[----:B------:R-:W-:Y:S01]  /*f890*/  VIADD R152, R152, 0x6 ;  /* 0x0000000698987836 */ /* 0x000fe20000000000 */
[----:B------:R-:W-:Y:S01]  /*f8a0*/  R2UR UR4, R214 ;  /* 0x00000000d60472ca */ /* 0x000fe200000e0000 */
[----:B------:R-:W-:Y:S01]  /*f8b0*/  IMAD.MOV.U32 R153, RZ, RZ, 0x40000040 ;  /* 0x40000040ff997424 */ /* 0x000fe200078e00ff */
[----:B------:R-:W-:-:S02]  /*f8c0*/  R2UR UR5, R215 ;  /* 0x00000000d70572ca */ /* 0x000fc400000e0000 */
[----:B------:R-:W-:Y:S02]  /*f8d0*/  R2UR UR18, R152 ;  /* 0x00000000981272ca */ /* 0x000fe400000e0000 */
[----:B------:R-:W-:Y:S02]  /*f8e0*/  R2UR UR19, R153 ;  /* 0x00000000991372ca */ /* 0x000fe400000e0000 */
[----:B------:R-:W-:-:S07]  /*f8f0*/  WARPGROUP.ARRIVE ;  /* 0x00000000000079c5 */ /* 0x000fce0000000000 */
[----:B------:R-:W-:Y:S01]  /*f900*/  HGMMA.64x96x16.F32.BF16 R152, gdesc[UR4], RZ, !UPT, gsb0 ;  /* 0x01600000049879f0 */ /* 0x000fe2000c0018ff */
[----:B------:R-:W-:Y:S01]  /*f910*/  IMAD.MOV.U32 R15, RZ, RZ, 0x40000040 ;  /* 0x40000040ff0f7424 */ /* 0x000fe200078e00ff */
[----:B------:R-:W-:-:S04]  /*f920*/  R2UR UR14, R14 ;  /* 0x000000000e0e72ca */ /* 0x000fc800000e0000 */
[----:B------:R-:W-:Y:S01]  /*f930*/  R2UR UR15, R15 ;  /* 0x000000000f0f72ca */ /* 0x000fe200000e0000 */
[----:B------:R-:W-:Y:S02]  /*f940*/  WARPGROUP.DEPBAR.LE gsb0, 0x0 ;  /* 0x00008000000079c5 */ /* 0x000fe40000010000 */
[----:B------:R-:W-:Y:S01]  /*f950*/  WARPGROUP.ARRIVE ;  /* 0x00000000000079c5 */ /* 0x000fe20000000000 */
[----:B----4-:R-:W-:Y:S02]  /*f960*/  R2UR UR8, R20 ;  /* 0x00000000140872ca */ /* 0x010fe400000e0000 */
[----:B------:R-:W-:-:S13]  /*f970*/  R2UR UR9, R21 ;  /* 0x00000000150972ca */ /* 0x000fda00000e0000 */
[----:B------:R-:W-:Y:S01]  /*f980*/  HGMMA.64x96x16.F32.BF16 R152, gdesc[UR8], R152, gsb0 ;  /* 0x01600000089879f0 */ /* 0x000fe20008001898 */
[----:B--2---:R-:W-:Y:S02]  /*f990*/  R2UR UR12, R202 ;  /* 0x00000000ca0c72ca */ /* 0x004fe400000e0000 */
[----:B------:R-:W-:Y:S02]  /*f9a0*/  R2UR UR13, R203 ;  /* 0x00000000cb0d72ca */ /* 0x000fe400000e0000 */
[----:B---3--:R-:W-:Y:S02]  /*f9b0*/  R2UR UR16, R200 ;  /* 0x00000000c81072ca */ /* 0x008fe400000e0000 */
        /* <DEDUP_REMOVED lines=10> */
.L_x_6076:
[----:B------:R2:W3:Y:S01]  /*fa60*/  SYNCS.PHASECHK.TRANS64.TRYWAIT P1, [R10+URZ+0x32450], R0 ;  /* 0x032450000a0075a7 */ /* 0x0004e2000802017f */
[----:B------:R-:W-:Y:S05]  /*fa70*/  @!P0 BRA `(.L_x_6077) ;  /* 0x0000000000048947 */ /* 0x000fea0003800000 */
[----:B------:R-:W-:Y:S01]  /*fa80*/  BPT.TRAP 0x1 ;  /* 0x000000040000795c */ /* 0x000fe20000300000 */
.L_x_6077:
[----:B---3--:R-:W-:Y:S05]  /*fa90*/  @P1 BRA `(.L_x_6078) ;  /* 0x0000000000081947 */ /* 0x008fea0003800000 */
[----:B------:R-:W3:Y:S02]  /*faa0*/  SYNCS.PHASECHK.TRANS64.TRYWAIT P1, [R10+URZ+0x32450], R0 ;  /* 0x032450000a0075a7 */ /* 0x000ee4000802017f */
[----:B---3--:R-:W-:Y:S05]  /*fab0*/  @!P1 BRA `(.L_x_6079) ;  /* 0x000000ec00149947 */ /* 0x008fea0003800000 */
.L_x_6078:
[----:B------:R-:W4:Y:S04]  /*fac0*/  LDL.64 R202, [R1+0x40] ;  /* 0x0000400001ca7983 */ /* 0x000f280000100a00 */
[----:B------:R-:W2:Y:S04]  /*fad0*/  LDL.64 R200, [R1+0x38] ;  /* 0x0000380001c87983 */ /* 0x000ea80000100a00 */
        /* <DEDUP_REMOVED lines=10> */
[----:B------:R0:W-:Y:S01]  /*fb80*/  STL.64 [R1+0xa8], R2 ;  /* 0x0000a80201007387 */ /* 0x0001e20000100a00 */
[----:B------:R-:W-:Y:S01]  /*fb90*/  R2UR UR7, R15 ;  /* 0x000000000f0772ca */ /* 0x000fe200000e0000 */
[----:B------:R-:W-:-:S02]  /*fba0*/  VIADD R20, R14, 0x2 ;  /* 0x000000020e147836 */ /* 0x000fc40000000000 */
[----:B------:R-:W-:Y:S01]  /*fbb0*/  IMAD.MOV.U32 R21, RZ, RZ, 0x40000040 ;  /* 0x40000040ff157424 */ /* 0x000fe200078e00ff */
[----:B0-----:R-:W2:Y:S09]  /*fbc0*/  LDL.64 R2, [R1+0x28] ;  /* 0x0000280001027983 */ /* 0x001eb20000100a00 */
[----:B------:R-:W-:Y:S01]  /*fbd0*/  HGMMA.64x96x16.F32.BF16 R152, gdesc[UR4], R152, gsb0 ;  /* 0x01600000049879f0 */ /* 0x000fe20008001898 */
[----:B------:R-:W-:-:S02]  /*fbe0*/  R2UR UR6, R20 ;  /* 0x00000000140672ca */ /* 0x000fc400000e0000 */
[----:B------:R-:W-:Y:S01]  /*fbf0*/  R2UR UR7, R21 ;  /* 0x00000000150772ca */ /* 0x000fe200000e0000 */
[----:B------:R-:W-:Y:S02]  /*fc00*/  VIADD R20, R14, 0x4 ;  /* 0x000000040e147836 */ /* 0x000fe40000000000 */
        /* <DEDUP_REMOVED lines=9> */
[----:B----4-:R-:W-:Y:S02]  /*fca0*/  R2UR UR4, R202 ;  /* 0x00000000ca0472ca */ /* 0x010fe400000e0000 */
[----:B------:R-:W-:Y:S01]  /*fcb0*/  R2UR UR5, R203 ;  /* 0x00000000cb0572ca */ /* 0x000fe200000e0000 */
[----:B------:R-:W-:Y:S01]  /*fcc0*/  VIADD R20, R14, 0x6 ;  /* 0x000000060e147836 */ /* 0x000fe20000000000 */
[----:B------:R-:W4:Y:S01]  /*fcd0*/  LDL.64 R202, [R1+0x8] ;  /* 0x0000080001ca7983 */ /* 0x000f220000100a00 */
[----:B------:R-:W-:Y:S01]  /*fce0*/  IMAD.MOV.U32 R21, RZ, RZ, 0x40000040 ;  /* 0x40000040ff157424 */ /* 0x000fe200078e00ff */
[----:B------:R-:W-:Y:S02]  /*fcf0*/  WARPGROUP.DEPBAR.LE gsb0, 0x0 ;  /* 0x00008000000079c5 */ /* 0x000fe40000010000 */
[----:B------:R-:W-:-:S07]  /*fd00*/  WARPGROUP.ARRIVE ;  /* 0x00000000000079c5 */ /* 0x000fce0000000000 */
[----:B------:R-:W-:Y:S01]  /*fd10*/  HGMMA.64x96x16.F32.BF16 R152, gdesc[UR4], R152, gsb0 ;  /* 0x01600000049879f0 */ /* 0x000fe20008001898 */
[----:B--2---:R-:W-:Y:S02]  /*fd20*/  R2UR UR4, R200 ;  /* 0x00000000c80472ca */ /* 0x004fe400000e0000 */
[----:B------:R-:W-:Y:S02]  /*fd30*/  R2UR UR5, R201 ;  /* 0x00000000c90572ca */ /* 0x000fe400000e0000 */
[----:B------:R-:W2:Y:S01]  /*fd40*/  LDL.64 R200, [R1+0x20] ;  /* 0x0000200001c87983 */ /* 0x000ea20000100a00 */
        /* <DEDUP_REMOVED lines=11> */
[----:B------:R-:W3:Y:S01]  /*fe00*/  LDL.64 R8, [R1+0x18] ;  /* 0x0000180001087983 */ /* 0x000ee20000100a00 */
[----:B------:R-:W-:-:S02]  /*fe10*/  WARPGROUP.DEPBAR.LE gsb0, 0x0 ;  /* 0x00008000000079c5 */ /* 0x000fc40000010000 */
[----:B------:R-:W-:-:S08]  /*fe20*/  WARPGROUP.ARRIVE ;  /* 0x00000000000079c5 */ /* 0x000fd00000000000 */
[----:B------:R-:W-:Y:S01]  /*fe30*/  HGMMA.64x96x16.F32.BF16 R152, gdesc[UR4], R152, gsb0 ;  /* 0x01600000049879f0 */ /* 0x000fe20008001898 */
[----:B------:R-:W-:Y:S01]  /*fe40*/  VIADD R20, R14, 0x302 ;  /* 0x000003020e147836 */ /* 0x000fe20000000000 */
[----:B------:R-:W-:Y:S01]  /*fe50*/  R2UR UR4, R2 ;  /* 0x00000000020472ca */ /* 0x000fe200000e0000 */
[----:B------:R-:W-:Y:S01]  /*fe60*/  IMAD.MOV.U32 R21, RZ, RZ, 0x40000040 ;  /* 0x40000040ff157424 */ /* 0x000fe200078e00ff */
[----:B------:R-:W-:Y:S02]  /*fe70*/  R2UR UR5, R3 ;  /* 0x00000000030572ca */ /* 0x000fe400000e0000 */
[----:B------:R-:W4:Y:S01]  /*fe80*/  LDL.64 R2, [R1+0x10] ;  /* 0x0000100001027983 */ /* 0x000f220000100a00 */
        /* <DEDUP_REMOVED lines=9> */
[----:B--2---:R-:W-:Y:S02]  /*ff20*/  R2UR UR4, R200 ;  /* 0x00000000c80472ca */ /* 0x004fe400000e0000 */
[----:B------:R-:W-:Y:S01]  /*ff30*/  R2UR UR5, R201 ;  /* 0x00000000c90572ca */ /* 0x000fe200000e0000 */
[----:B------:R-:W-:Y:S01]  /*ff40*/  VIADD R20, R14, 0x306 ;  /* 0x000003060e147836 */ /* 0x000fe20000000000 */
[----:B------:R-:W2:Y:S01]  /*ff50*/  LDL.64 R200, [R1] ;  /* 0x0000000001c87983 */ /* 0x000ea20000100a00 */
        /* <DEDUP_REMOVED lines=11> */
[----:B------:R0:W5:Y:S08]  /*10010*/  LDL.LU R9, [R1+0xb0] ;  /* 0x0000b00001097983 */ /* 0x0001700000300800 */
[----:B------:R-:W-:Y:S01]  /*10020*/  HGMMA.64x96x16.F32.BF16 R152, gdesc[UR4], R152, gsb0 ;  /* 0x01600000049879f0 */ /* 0x000fe20008001898 */
[----:B------:R-:W-:Y:S01]  /*10030*/  IMAD.MOV.U32 R21, RZ, RZ, 0x40000040 ;  /* 0x40000040ff157424 */ /* 0x000fe200078e00ff */
[----:B------:R-:W-:-:S02]  /*10040*/  R2UR UR6, R20 ;  /* 0x00000000140672ca */ /* 0x000fc400000e0000 */
[----:B----4-:R-:W-:Y:S02]  /*10050*/  R2UR UR4, R2 ;  /* 0x00000000020472ca */ /* 0x010fe400000e0000 */
[----:B------:R-:W-:Y:S02]  /*10060*/  R2UR UR7, R21 ;  /* 0x00000000150772ca */ /* 0x000fe400000e0000 */
[----:B------:R-:W-:Y:S01]  /*10070*/  R2UR UR5, R3 ;  /* 0x00000000030572ca */ /* 0x000fe200000e0000 */
[----:B------:R-:W-:Y:S01]  /*10080*/  VIADD R20, R14, 0x602 ;  /* 0x000006020e147836 */ /* 0x000fe20000000000 */
[----:B------:R0:W5:Y:S01]  /*10090*/  LDL.LU.64 R2, [R1+0xa8] ;  /* 0x0000a80001027983 */ /* 0x0001620000300a00 */
        /* <DEDUP_REMOVED lines=62> */
[----:B------:R-:W2:Y:S01]  /*10480*/  S2R R203, SR_TID.X ;  /* 0x0000000000cb7919 */ /* 0x000ea20000002100 */
[----:B------:R-:W-:Y:S02]  /*10490*/  WARPGROUP.DEPBAR.LE gsb0, 0x0 ;  /* 0x00008000000079c5 */ /* 0x000fe40000010000 */
[----:B------:R-:W-:-:S09]  /*104a0*/  WARPGROUP.ARRIVE ;  /* 0x00000000000079c5 */ /* 0x000fd20000000000 */
[----:B------:R-:W-:Y:S01]  /*104b0*/  HGMMA.64x96x16.F32.BF16 R152, gdesc[UR4], R152, gsb0 ;  /* 0x01600000049879f0 */ /* 0x000fe20008001898 */
[----:B--2---:R-:W-:-:S04]  /*104c0*/  SHF.R.U32.HI R203, RZ, 0x7, R203 ;  /* 0x00000007ffcb7819 */ /* 0x004fc800000116cb */
[----:B------:R-:W-:Y:S01]  /*104d0*/  IADD3 R7, -R203, 0xb, RZ ;  /* 0x0000000bcb077810 */ /* 0x000fe20007ffe1ff */
[----:B------:R-:W-:-:S04]  /*104e0*/  WARPGROUP.DEPBAR.LE gsb0, 0x0 ;  /* 0x00008000000079c5 */ /* 0x000fc80000010000 */
[----:B------:R0:W-:Y:S06]  /*104f0*/  BAR.ARV R7, 0x100 ;  /* 0x000400070000751d */ /* 0x0001ec0000002000 */
[----:B------:R-:W-:Y:S05]  /*10500*/  @!P0 BRA `(.L_x_6080) ;  /* 0x0000000000048947 */ /* 0x000fea0003800000 */
[----:B------:R-:W-:Y:S01]  /*10510*/  BPT.TRAP 0x1 ;  /* 0x000000040000795c */ /* 0x000fe20000300000 */
.L_x_6080:
[----:B-1----:R-:W-:Y:S01]  /*10520*/  FMNMX.FTZ R0, R152, R12, !PT ;  /* 0x0000000c98007209 */ /* 0x002fe20007810000 */
[----:B------:R-:W-:Y:S01]  /*10530*/  UMOV UR37, UR39 ;  /* 0x0000002700257c82 */ /* 0x000fe20008000000 */
[----:B------:R-:W-:Y:S02]  /*10540*/  IMAD.U32 R14, RZ, RZ, UR41 ;  /* 0x00000029ff0e7e24 */ /* 0x000fe4000f8e00ff */
[----:B------:R-:W-:Y:S01]  /*10550*/  FMNMX.FTZ R0, R153, R0, !PT ;  /* 0x0000000099007209 */ /* 0x000fe20007810000 */
[----:B------:R-:W-:-:S03]  /*10560*/  IMAD.MOV.U32 R15, RZ, RZ, 0x40000040 ;  /* 0x40000040ff0f7424 */ /* 0x000fc600078e00ff */
        /* <DEDUP_REMOVED lines=26> */
[C---:B------:R-:W-:Y:S01]  /*10710*/  FMUL.FTZ R8, R0.reuse, UR37 ;  /* 0x0000002500087c20 */ /* 0x040fe20008410000 */
[----:B------:R-:W-:-:S03]  /*10720*/  FADD.FTZ R12, -R0, R12 ;  /* 0x0000000c000c7221 */ /* 0x000fc60000010100 */
        /* <DEDUP_REMOVED lines=26> */
[----:B------:R-:W-:Y:S02]  /*108d0*/  MUFU.EX2 R152, R152 ;  /* 0x0000009800987308 */ /* 0x000fe40000000800 */
[----:B------:R-:W-:-:S04]  /*108e0*/  FMNMX.FTZ R8, R155, R8, !PT ;  /* 0x000000089b087209 */ /* 0x000fc80007810000 */
[----:B------:R-:W-:Y:S02]  /*108f0*/  FMNMX.FTZ R8, R158, R8, !PT ;  /* 0x000000089e087209 */ /* 0x000fe40007810000 */
[----:B------:R-:W1:Y:S02]  /*10900*/  MUFU.EX2 R12, R12 ;  /* 0x0000000c000c7308 */ /* 0x000e640000000800 */
[----:B------:R-:W-:-:S04]  /*10910*/  FMNMX.FTZ R8, R159, R8, !PT ;  /* 0x000000089f087209 */ /* 0x000fc80007810000 */
[----:B------:R-:W-:Y:S02]  /*10920*/  FMNMX.FTZ R8, R162, R8, !PT ;  /* 0x00000008a2087209 */ /* 0x000fe40007810000 */
[----:B------:R-:W2:Y:S02]  /*10930*/  MUFU.EX2 R153, R153 ;  /* 0x0000009900997308 */ /* 0x000ea40000000800 */
[----:B------:R-:W-:-:S04]  /*10940*/  FMNMX.FTZ R8, R163, R8, !PT ;  /* 0x00000008a3087209 */ /* 0x000fc80007810000 */
[----:B------:R-:W-:Y:S02]  /*10950*/  FMNMX.FTZ R8, R166, R8, !PT ;  /* 0x00000008a6087209 */ /* 0x000fe40007810000 */
[----:B------:R-:W-:Y:S01]  /*10960*/  MUFU.EX2 R156, R156 ;  /* 0x0000009c009c7308 */ /* 0x000fe20000000800 */
[----:B-1----:R-:W-:Y:S01]  /*10970*/  FFMA.FTZ R6, R12, R6, R152 ;  /* 0x000000060c067223 */ /* 0x002fe20000010098 */
[----:B------:R-:W-:Y:S01]  /*10980*/  FMNMX.FTZ R8, R167, R8, !PT ;  /* 0x00000008a7087209 */ /* 0x000fe20007810000 */
[-C--:B------:R-:W-:Y:S01]  /*10990*/  FMUL.FTZ R24, R24, R12.reuse ;  /* 0x0000000c18187220 */ /* 0x080fe20000410000 */
[-C--:B------:R-:W-:Y:S01]  /*109a0*/  FMUL.FTZ R25, R25, R12.reuse ;  /* 0x0000000c19197220 */ /* 0x080fe20000410000 */
[----:B------:R-:W-:Y:S01]  /*109b0*/  FMUL.FTZ R28, R28, R12 ;  /* 0x0000000c1c1c7220 */ /* 0x000fe20000410000 */
[----:B------:R-:W-:Y:S01]  /*109c0*/  FMNMX.FTZ R8, R170, R8, !PT ;  /* 0x00000008aa087209 */ /* 0x000fe20007810000 */
[-C--:B------:R-:W-:Y:S01]  /*109d0*/  FMUL.FTZ R29, R29, R12.reuse ;  /* 0x0000000c1d1d7220 */ /* 0x080fe20000410000 */
[----:B------:R-:W1:Y:S01]  /*109e0*/  MUFU.EX2 R157, R157 ;  /* 0x0000009d009d7308 */ /* 0x000e620000000800 */
        /* <DEDUP_REMOVED lines=62> */
[----:B------:R-:W3:Y:S01]  /*10dd0*/  SHFL.BFLY PT, R13, R8, 0x2, 0x1f ;  /* 0x0c401f00080d7f89 */ /* 0x000ee200000e0000 */
        /* <DEDUP_REMOVED lines=13> */
[----:B------:R-:W-:Y:S01]  /*10eb0*/  IMAD.MOV.U32 R12, RZ, RZ, 0xc00 ;  /* 0x00000c00ff0c7424 */ /* 0x000fe200078e00ff */
[----:B--2---:R-:W-:Y:S01]  /*10ec0*/  F2FP.BF16.F32.PACK_AB R200, R153, R152 ;  /* 0x0000009899c8723e */ /* 0x004fe200000010ff */
[----:B------:R-:W2:Y:S01]  /*10ed0*/  MUFU.EX2 R160, R160 ;  /* 0x000000a000a07308 */ /* 0x000ea20000000800 */
[----:B-1----:R-:W-:Y:S01]  /*10ee0*/  F2FP.BF16.F32.PACK_AB R202, R157, R156 ;  /* 0x0000009c9dca723e */ /* 0x002fe200000010ff */
[----:B------:R-:W-:-:S02]  /*10ef0*/  IMAD R12, R18, R12, UR38 ;  /* 0x00000026120c7e24 */ /* 0x000fc4000f8e020c */
[----:B------:R-:W-:-:S03]  /*10f00*/  FADD.FTZ R6, R153, R6 ;  /* 0x0000000699067221 */ /* 0x000fc60000010000 */
[----:B------:R-:W-:Y:S01]  /*10f10*/  R2UR UR6, R12 ;  /* 0x000000000c0672ca */ /* 0x000fe200000e0000 */
[----:B------:R-:W1:Y:S01]  /*10f20*/  MUFU.EX2 R161, R161 ;  /* 0x000000a100a17308 */ /* 0x000e620000000800 */
[----:B---3--:R-:W-:Y:S01]  /*10f30*/  FMNMX.FTZ R8, R8, R13, !PT ;  /* 0x0000000d08087209 */ /* 0x008fe20007810000 */
[----:B------:R-:W-:-:S04]  /*10f40*/  FADD.FTZ R6, R156, R6 ;  /* 0x000000069c067221 */ /* 0x000fc80000010000 */
[----:B------:R-:W3:Y:S01]  /*10f50*/  SHFL.BFLY PT, R13, R8, 0x1, 0x1f ;  /* 0x0c201f00080d7f89 */ /* 0x000ee200000e0000 */
[----:B------:R-:W-:Y:S01]  /*10f60*/  FADD.FTZ R6, R157, R6 ;  /* 0x000000069d067221 */ /* 0x000fe20000010000 */
[----:B------:R-:W-:Y:S03]  /*10f70*/  MUFU.EX2 R165, R165 ;  /* 0x000000a500a57308 */ /* 0x000fe60000000800 */
[----:B--2---:R-:W-:-:S05]  /*10f80*/  FADD.FTZ R6, R160, R6 ;  /* 0x00000006a0067221 */ /* 0x004fca0000010000 */
[----:B------:R-:W-:Y:S01]  /*10f90*/  MUFU.EX2 R169, R169 ;  /* 0x000000a900a97308 */ /* 0x000fe20000000800 */
[----:B-1----:R-:W-:-:S07]  /*10fa0*/  FADD.FTZ R6, R161, R6 ;  /* 0x00000006a1067221 */ /* 0x002fce0000010000 */
[----:B------:R-:W-:Y:S01]  /*10fb0*/  MUFU.EX2 R173, R173 ;  /* 0x000000ad00ad7308 */ /* 0x000fe20000000800 */
[----:B---3--:R-:W-:-:S07]  /*10fc0*/  FMNMX.FTZ R8, R8, R13, !PT ;  /* 0x0000000d08087209 */ /* 0x008fce0007810000 */
[----:B------:R-:W-:Y:S01]  /*10fd0*/  MUFU.EX2 R156, R176 ;  /* 0x000000b0009c7308 */ /* 0x000fe20000000800 */
[C---:B------:R-:W-:Y:S01]  /*10fe0*/  FMUL.FTZ R13, R8.reuse, UR37 ;  /* 0x00000025080d7c20 */ /* 0x040fe20008410000 */
[----:B------:R-:W-:-:S03]  /*10ff0*/  FADD.FTZ R11, -R8, R11 ;  /* 0x0000000b080b7221 */ /* 0x000fc60000010100 */
        /* <DEDUP_REMOVED lines=28> */
[----:B------:R-:W2:Y:S01]  /*111c0*/  MUFU.EX2 R155, R155 ;  /* 0x0000009b009b7308 */ /* 0x000ea20000000800 */
[----:B-1---5:R-:W-:Y:S01]  /*111d0*/  FFMA.FTZ R3, R11, R3, R154 ;  /* 0x000000030b037223 */ /* 0x022fe2000001009a */
        /* <DEDUP_REMOVED lines=66> */
[----:B------:R-:W1:Y:S01]  /*11600*/  MUFU.EX2 R158, R158 ;  /* 0x0000009e009e7308 */ /* 0x000e620000000800 */
[C---:B--2---:R-:W-:Y:S01]  /*11610*/  F2FP.BF16.F32.PACK_AB R201, R155.reuse, R154 ;  /* 0x0000009a9bc9723e */ /* 0x044fe200000010ff */
[----:B------:R2:W-:Y:S01]  /*11620*/  SYNCS.ARRIVE.TRANS64.RED.A1T0 RZ, [R13+URZ], RZ ;  /* 0x000000ff0dff79a7 */ /* 0x0005e2000810043f */
[----:B------:R-:W-:Y:S01]  /*11630*/  VIADD R14, R12, 0x80 ;  /* 0x000000800c0e7836 */ /* 0x000fe20000000000 */
[----:B------:R3:W-:Y:S01]  /*11640*/  BAR.SYNC.DEFER_BLOCKING R11, 0x100 ;  /* 0x0004000b0000751d */ /* 0x0007e20000010000 */
[----:B------:R-:W-:-:S05]  /*11650*/  FADD.FTZ R3, R155, R3 ;  /* 0x000000039b037221 */ /* 0x000fca0000010000 */
[----:B------:R-:W4:Y:S01]  /*11660*/  MUFU.EX2 R219, R159 ;  /* 0x0000009f00db7308 */ /* 0x000f220000000800 */
[----:B--2---:R-:W-:-:S05]  /*11670*/  IMAD.MOV.U32 R13, RZ, RZ, 0x40000040 ;  /* 0x40000040ff0d7424 */ /* 0x004fca00078e00ff */
[----:B------:R-:W-:Y:S01]  /*11680*/  R2UR UR7, R13 ;  /* 0x000000000d0772ca */ /* 0x000fe200000e0000 */
[----:B-1----:R-:W-:Y:S01]  /*11690*/  FADD.FTZ R3, R158, R3 ;  /* 0x000000039e037221 */ /* 0x002fe20000010000 */
[----:B---3--:R1:W2:Y:S08]  /*116a0*/  MUFU.EX2 R11, R164 ;  /* 0x000000a4000b7308 */ /* 0x0082b00000000800 */
[----:B------:R3:W-:Y:S01]  /*116b0*/  MUFU.EX2 R21, R166 ;  /* 0x000000a600157308 */ /* 0x0007e20000000800 */
[C---:B----4-:R-:W-:Y:S01]  /*116c0*/  F2FP.BF16.F32.PACK_AB R203, R219.reuse, R158 ;  /* 0x0000009edbcb723e */ /* 0x050fe200000010ff */
[----:B------:R-:W-:Y:S01]  /*116d0*/  FADD.FTZ R3, R219, R3 ;  /* 0x00000003db037221 */ /* 0x000fe20000010000 */
[----:B-1----:R-:W-:-:S02]  /*116e0*/  F2FP.BF16.F32.PACK_AB R164, R161, R160 ;  /* 0x000000a0a1a4723e */ /* 0x002fc400000010ff */
[----:B------:R-:W-:-:S03]  /*116f0*/  WARPGROUP.ARRIVE ;  /* 0x00000000000079c5 */ /* 0x000fc60000000000 */
[----:B------:R-:W1:Y:S01]  /*11700*/  MUFU.EX2 R20, R167 ;  /* 0x000000a700147308 */ /* 0x000e620000000800 */
[----:B--2---:R-:W-:Y:S01]  /*11710*/  FADD.FTZ R6, R11, R6 ;  /* 0x000000060b067221 */ /* 0x004fe20000010000 */
[C---:B---3--:R-:W-:Y:S01]  /*11720*/  F2FP.BF16.F32.PACK_AB R166, R165.reuse, R11 ;  /* 0x0000000ba5a6723e */ /* 0x048fe200000010ff */
[----:B------:R-:W-:Y:S01]  /*11730*/  HGMMA.64x256x16.F32.BF16 R24, R200, gdesc[UR4].tnspB, R24, gsb0 ;  /* 0x43e00004c8187df0 */ /* 0x000fe20008001818 */
[----:B------:R-:W-:Y:S01]  /*11740*/  R2UR UR6, R14 ;  /* 0x000000000e0672ca */ /* 0x000fe200000e0000 */
[----:B------:R-:W-:Y:S01]  /*11750*/  FADD.FTZ R6, R165, R6 ;  /* 0x00000006a5067221 */ /* 0x000fe20000010000 */
[----:B------:R-:W-:Y:S01]  /*11760*/  R2UR UR7, R15 ;  /* 0x000000000f0772ca */ /* 0x000fe200000e0000 */
[----:B------:R-:W-:Y:S01]  /*11770*/  VIADD R14, R12, 0x100 ;  /* 0x000001000c0e7836 */ /* 0x000fe20000000000 */
[----:B------:R-:W2:Y:S01]  /*11780*/  MUFU.EX2 R160, R168 ;  /* 0x000000a800a07308 */ /* 0x000ea20000000800 */
[----:B------:R-:W-:-:S07]  /*11790*/  IMAD.MOV.U32 R15, RZ, RZ, 0x40000040 ;  /* 0x40000040ff0f7424 */ /* 0x000fce00078e00ff */
[----:B------:R-:W-:Y:S01]  /*117a0*/  MUFU.EX2 R11, R170 ;  /* 0x000000aa000b7308 */ /* 0x000fe20000000800 */
[----:B-1----:R-:W-:-:S07]  /*117b0*/  F2FP.BF16.F32.PACK_AB R167, R20, R21 ;  /* 0x0000001514a7723e */ /* 0x002fce00000010ff */
[----:B------:R-:W1:Y:S01]  /*117c0*/  MUFU.EX2 R13, R171 ;  /* 0x000000ab000d7308 */ /* 0x000e620000000800 */
[----:B--2---:R-:W-:Y:S01]  /*117d0*/  FADD.FTZ R6, R160, R6 ;  /* 0x00000006a0067221 */ /* 0x004fe20000010000 */
[----:B------:R-:W-:-:S03]  /*117e0*/  F2FP.BF16.F32.PACK_AB R160, R169, R160 ;  /* 0x000000a0a9a0723e */ /* 0x000fc600000010ff */
[----:B------:R-:W-:-:S03]  /*117f0*/  FADD.FTZ R6, R169, R6 ;  /* 0x00000006a9067221 */ /* 0x000fc60000010000 */
[----:B------:R-:W-:Y:S08]  /*11800*/  MUFU.EX2 R174, R174 ;  /* 0x000000ae00ae7308 */ /* 0x000ff00000000800 */
[----:B------:R-:W-:Y:S01]  /*11810*/  MUFU.EX2 R175, R175 ;  /* 0x000000af00af7308 */ /* 0x000fe20000000800 */
[----:B-1----:R-:W-:-:S07]  /*11820*/  F2FP.BF16.F32.PACK_AB R161, R13, R11 ;  /* 0x0000000b0da1723e */ /* 0x002fce00000010ff */
[----:B------:R-:W-:Y:S08]  /*11830*/  MUFU.EX2 R177, R177 ;  /* 0x000000b100b17308 */ /* 0x000ff00000000800 */
[----:B------:R-:W-:Y:S08]  /*11840*/  MUFU.EX2 R158, R180 ;  /* 0x000000b4009e7308 */ /* 0x000ff00000000800 */
[----:B------:R-:W-:Y:S08]  /*11850*/  MUFU.EX2 R181, R181 ;  /* 0x000000b500b57308 */ /* 0x000ff00000000800 */
[----:B------:R-:W-:Y:S08]  /*11860*/  MUFU.EX2 R178, R178 ;  /* 0x000000b200b27308 */ /* 0x000ff00000000800 */
[----:B------:R-:W1:Y:S08]  /*11870*/  MUFU.EX2 R179, R179 ;  /* 0x000000b300b37308 */ /* 0x000e700000000800 */
[----:B------:R-:W-:Y:S08]  /*11880*/  MUFU.EX2 R182, R182 ;  /* 0x000000b600b67308 */ /* 0x000ff00000000800 */
[----:B------:R-:W2:Y:S01]  /*11890*/  MUFU.EX2 R183, R183 ;  /* 0x000000b700b77308 */ /* 0x000ea20000000800 */
[----:B-1----:R-:W-:-:S07]  /*118a0*/  F2FP.BF16.F32.PACK_AB R157, R179, R178 ;  /* 0x000000b2b39d723e */ /* 0x002fce00000010ff */
[----:B------:R-:W-:Y:S08]  /*118b0*/  MUFU.EX2 R152, R184 ;  /* 0x000000b800987308 */ /* 0x000ff00000000800 */
[----:B------:R-:W-:Y:S01]  /*118c0*/  MUFU.EX2 R185, R185 ;  /* 0x000000b900b97308 */ /* 0x000fe20000000800 */
[----:B--2---:R-:W-:-:S07]  /*118d0*/  F2FP.BF16.F32.PACK_AB R159, R183, R182 ;  /* 0x000000b6b79f723e */ /* 0x004fce00000010ff */
        /* <DEDUP_REMOVED lines=16> */
[----:B-1----:R-:W-:-:S02]  /*119e0*/  F2FP.BF16.F32.PACK_AB R169, R195, R194 ;  /* 0x000000c2c3a9723e */ /* 0x002fc400000010ff */
[----:B--2---:R-:W-:Y:S01]  /*119f0*/  F2FP.BF16.F32.PACK_AB R171, R199, R198 ;  /* 0x000000c6c7ab723e */ /* 0x004fe200000010ff */
[----:B------:R-:W-:-:S04]  /*11a00*/  WARPGROUP.DEPBAR.LE gsb0, 0x0 ;  /* 0x00008000000079c5 */ /* 0x000fc80000010000 */
[----:B------:R-:W1:Y:S08]  /*11a10*/  MUFU.EX2 R201, R162 ;  /* 0x000000a200c97308 */ /* 0x000e700000000800 */
[----:B------:R2:W3:Y:S08]  /*11a20*/  MUFU.EX2 R200, R163 ;  /* 0x000000a300c87308 */ /* 0x0004f00000000800 */
[----:B------:R-:W4:Y:S01]  /*11a30*/  MUFU.EX2 R162, R172 ;  /* 0x000000ac00a27308 */ /* 0x000f220000000800 */
[----:B--2---:R-:W-:Y:S01]  /*11a40*/  F2FP.BF16.F32.PACK_AB R163, R175, R174 ;  /* 0x000000aeafa3723e */ /* 0x004fe200000010ff */
[----:B-1----:R-:W-:Y:S01]  /*11a50*/  FADD.FTZ R3, R201, R3 ;  /* 0x00000003c9037221 */ /* 0x002fe20000010000 */
[----:B---3--:R-:W-:-:S03]  /*11a60*/  F2FP.BF16.F32.PACK_AB R165, R200, R201 ;  /* 0x000000c9c8a5723e */ /* 0x008fc600000010ff */
[----:B------:R-:W-:Y:S01]  /*11a70*/  FADD.FTZ R3, R200, R3 ;  /* 0x00000003c8037221 */ /* 0x000fe20000010000 */
[----:B------:R-:W-:-:S03]  /*11a80*/  WARPGROUP.ARRIVE ;  /* 0x00000000000079c5 */ /* 0x000fc60000000000 */
[----:B------:R-:W-:Y:S01]  /*11a90*/  FADD.FTZ R3, R21, R3 ;  /* 0x0000000315037221 */ /* 0x000fe20000010000 */
[----:B----4-:R-:W-:Y:S01]  /*11aa0*/  FADD.FTZ R6, R162, R6 ;  /* 0x00000006a2067221 */ /* 0x010fe20000010000 */
[C---:B------:R-:W-:Y:S01]  /*11ab0*/  F2FP.BF16.F32.PACK_AB R162, R173.reuse, R162 ;  /* 0x000000a2ada2723e */ /* 0x040fe200000010ff */
[----:B------:R-:W-:Y:S01]  /*11ac0*/  HGMMA.64x256x16.F32.BF16 R24, R164, gdesc[UR4].tnspB, R24, gsb0 ;  /* 0x43e00004a4187df0 */ /* 0x000fe20008001818 */
[----:B------:R-:W-:Y:S01]  /*11ad0*/  R2UR UR6, R14 ;  /* 0x000000000e0672ca */ /* 0x000fe200000e0000 */
[----:B------:R-:W-:Y:S01]  /*11ae0*/  FADD.FTZ R6, R173, R6 ;  /* 0x00000006ad067221 */ /* 0x000fe20000010000 */
[----:B------:R-:W-:Y:S01]  /*11af0*/  R2UR UR7, R15 ;  /* 0x000000000f0772ca */ /* 0x000fe200000e0000 */
[----:B------:R-:W-:Y:S02]  /*11b00*/  VIADD R14, R12, 0x180 ;  /* 0x000001800c0e7836 */ /* 0x000fe40000000000 */
[----:B------:R-:W-:Y:S01]  /*11b10*/  FADD.FTZ R3, R20, R3 ;  /* 0x0000000314037221 */ /* 0x000fe20000010000 */
[----:B------:R-:W-:Y:S01]  /*11b20*/  FADD.FTZ R6, R156, R6 ;  /* 0x000000069c067221 */ /* 0x000fe20000010000 */
[----:B------:R-:W-:Y:S01]  /*11b30*/  IMAD.MOV.U32 R15, RZ, RZ, 0x40000040 ;  /* 0x40000040ff0f7424 */ /* 0x000fe200078e00ff */
[----:B------:R-:W-:Y:S01]  /*11b40*/  F2FP.BF16.F32.PACK_AB R156, R177, R156 ;  /* 0x0000009cb19c723e */ /* 0x000fe200000010ff */
[----:B------:R-:W-:Y:S01]  /*11b50*/  FADD.FTZ R3, R11, R3 ;  /* 0x000000030b037221 */ /* 0x000fe20000010000 */
[----:B------:R-:W-:-:S03]  /*11b60*/  FADD.FTZ R6, R177, R6 ;  /* 0x00000006b1067221 */ /* 0x000fc60000010000 */
[----:B------:R-:W-:Y:S01]  /*11b70*/  FADD.FTZ R3, R13, R3 ;  /* 0x000000030d037221 */ /* 0x000fe20000010000 */
[----:B------:R-:W-:Y:S01]  /*11b80*/  FADD.FTZ R6, R158, R6 ;  /* 0x000000069e067221 */ /* 0x000fe20000010000 */
[C---:B------:R-:W-:Y:S02]  /*11b90*/  F2FP.BF16.F32.PACK_AB R158, R181.reuse, R158 ;  /* 0x0000009eb59e723e */ /* 0x040fe400000010ff */
        /* <DEDUP_REMOVED lines=22> */
[----:B------:R-:W-:-:S04]  /*11d00*/  FADD.FTZ R191, R191, R190 ;  /* 0x000000bebfbf7221 */ /* 0x000fc80000010000 */
[----:B------:R-:W-:-:S04]  /*11d10*/  FADD.FTZ R194, R194, R191 ;  /* 0x000000bfc2c27221 */ /* 0x000fc80000010000 */
[----:B------:R-:W-:-:S04]  /*11d20*/  FADD.FTZ R195, R195, R194 ;  /* 0x000000c2c3c37221 */ /* 0x000fc80000010000 */
[----:B------:R-:W-:-:S04]  /*11d30*/  FADD.FTZ R198, R198, R195 ;  /* 0x000000c3c6c67221 */ /* 0x000fc80000010000 */
[----:B------:R-:W-:Y:S01]  /*11d40*/  FADD.FTZ R3, R199, R198 ;  /* 0x000000c6c7037221 */ /* 0x000fe20000010000 */
[----:B------:R-:W-:Y:S02]  /*11d50*/  WARPGROUP.DEPBAR.LE gsb0, 0x0 ;  /* 0x00008000000079c5 */ /* 0x000fe40000010000 */
[----:B------:R-:W-:-:S06]  /*11d60*/  WARPGROUP.ARRIVE ;  /* 0x00000000000079c5 */ /* 0x000fcc0000000000 */
        /* <DEDUP_REMOVED lines=24> */
[----:B------:R-:W-:Y:S05]  /*11ef0*/  @!P0 BRA `(.L_x_6081) ;  /* 0x0000000000048947 */ /* 0x000fea0003800000 */
[----:B------:R-:W-:Y:S01]  /*11f00*/  BPT.TRAP 0x1 ;  /* 0x000000040000795c */ /* 0x000fe20000300000 */
.L_x_6081:
[C---:B------:R-:W-:Y:S01]  /*11f10*/  ISETP.GT.AND P1, PT, R9.reuse, RZ, PT ;  /* 0x000000ff0900720c */ /* 0x040fe20003f24270 */
        /* <DEDUP_REMOVED lines=8> */
.L_x_6071:
[----:B------:R-:W2:Y:S01]  /*11fa0*/  LDL.LU R172, [R1+0x98] ;  /* 0x0000980001ac7983 */ /* 0x000ea20000300800 */
[----:B------:R-:W-:Y:S05]  /*11fb0*/  WARPSYNC.ALL ;  /* 0x0000000000007948 */ /* 0x000fea0003800000 */
[----:B------:R-:W3:Y:S01]  /*11fc0*/  SHFL.BFLY PT, R5, R6, 0x2, 0x1f ;  /* 0x0c401f0006057f89 */ /* 0x000ee200000e0000 */
[----:B------:R-:W-:Y:S01]  /*11fd0*/  VIADD R18, R18, 0x1 ;  /* 0x0000000112127836 */ /* 0x000fe20000000000 */
[----:B------:R4:W-:Y:S08]  /*11fe0*/  BAR.ARV R7, 0x100 ;  /* 0x000400070000751d */ /* 0x0009f00000002000 */
[----:B------:R-:W-:Y:S06]  /*11ff0*/  BAR.ARV 0x8, 0x180 ;  /* 0x0206000000007b1d */ /* 0x000fec0000002000 */
[----:B------:R-:W-:Y:S01]  /*12000*/  ISETP.NE.AND P0, PT, R18, 0x2, PT ;  /* 0x000000021200780c */ /* 0x000fe20003f05270 */
[----:B------:R-:W-:Y:S01]  /*12010*/  IMAD.U32 R20, RZ, RZ, UR37 ;  /* 0x00000025ff147e24 */ /* 0x000fe2000f8e00ff */
[----:B01----:R-:W0:Y:S01]  /*12020*/  SHFL.BFLY PT, R10, R3, 0x2, 0x1f ;  /* 0x0c401f00030a7f89 */ /* 0x003e2200000e0000 */
[----:B------:R-:W-:-:S02]  /*12030*/  PLOP3.LUT P1, PT, PT, PT, PT, 0x8, 0x0 ;  /* 0x000000000000781c */ /* 0x000fc40003f2e170 */
[----:B------:R-:W-:Y:S01]  /*12040*/  SEL R18, R18, RZ, P0 ;  /* 0x000000ff12127207 */ /* 0x000fe20000000000 */
[----:B---3--:R-:W-:Y:S01]  /*12050*/  FADD.FTZ R4, R5, R6 ;  /* 0x0000000605047221 */ /* 0x008fe20000010000 */
[----:B------:R-:W-:Y:S02]  /*12060*/  IMAD.MOV.U32 R5, RZ, RZ, RZ ;  /* 0x000000ffff057224 */ /* 0x000fe400078e00ff */
[----:B------:R-:W-:Y:S02]  /*12070*/  IMAD.MOV.U32 R6, RZ, RZ, -0x800000 ;  /* 0xff800000ff067424 */ /* 0x000fe400078e00ff */
[----:B------:R-:W1:Y:S01]  /*12080*/  SHFL.BFLY PT, R9, R4, 0x1, 0x1f ;  /* 0x0c201f0004097f89 */ /* 0x000e6200000e0000 */
[----:B0-----:R-:W-:Y:S01]  /*12090*/  FADD.FTZ R11, R10, R3 ;  /* 0x000000030a0b7221 */ /* 0x001fe20000010000 */
[----:B------:R-:W-:-:S04]  /*120a0*/  IMAD.MOV.U32 R3, RZ, RZ, RZ ;  /* 0x000000ffff037224 */ /* 0x000fc800078e00ff */
[----:B------:R-:W0:Y:S01]  /*120b0*/  SHFL.BFLY PT, R10, R11, 0x1, 0x1f ;  /* 0x0c201f000b0a7f89 */ /* 0x000e2200000e0000 */
[----:B-1----:R-:W-:Y:S01]  /*120c0*/  FADD.FTZ R9, R4, R9 ;  /* 0x0000000904097221 */ /* 0x002fe20000010000 */
[----:B------:R-:W-:-:S04]  /*120d0*/  SEL R4, RZ, 0x1, P0 ;  /* 0x00000001ff047807 */ /* 0x000fc80000000000 */
[----:B------:R-:W-:Y:S02]  /*120e0*/  FSETP.NE.FTZ.AND P2, PT, R9, RZ, PT ;  /* 0x000000ff0900720b */ /* 0x000fe40003f55000 */
[----:B------:R-:W-:-:S11]  /*120f0*/  LOP3.LUT R207, R207, R4, RZ, 0x3c, !PT ;  /* 0x00000004cfcf7212 */ /* 0x000fd600078e3cff */
[----:B------:R-:W1:Y:S01]  /*12100*/  @P2 MUFU.RCP R5, R9 ;  /* 0x0000000900052308 */ /* 0x000e620000001000 */
[----:B0-----:R-:W-:-:S05]  /*12110*/  FADD.FTZ R10, R11, R10 ;  /* 0x0000000a0b0a7221 */ /* 0x001fca0000010000 */
[----:B------:R-:W-:Y:S02]  /*12120*/  FSETP.NE.FTZ.AND P3, PT, R10, RZ, PT ;  /* 0x000000ff0a00720b */ /* 0x000fe40003f75000 */
[----:B------:R-:W0:Y:S01]  /*12130*/  @P2 MUFU.LG2 R21, R9 ;  /* 0x0000000900152308 */ /* 0x000e220000000c00 */
[-C--:B-1----:R-:W-:Y:S01]  /*12140*/  FMUL.FTZ R173, R100, R5.reuse ;  /* 0x0000000564ad7220 */ /* 0x082fe20000410000 */
[----:B------:R-:W-:Y:S02]  /*12150*/  IMAD.U32 R100, RZ, RZ, UR37 ;  /* 0x00000025ff647e24 */ /* 0x000fe4000f8e00ff */
[----:B------:R-:W-:-:S07]  /*12160*/  FMUL.FTZ R158, R40, R5 ;  /* 0x00000005289e7220 */ /* 0x000fce0000410000 */
[----:B------:R-:W1:Y:S01]  /*12170*/  @P3 MUFU.RCP R3, R10 ;  /* 0x0000000a00033308 */ /* 0x000e620000001000 */
[----:B------:R-:W-:Y:S01]  /*12180*/  @P3 FMUL.FTZ R20, R20, 0.69314718246459960938 ;  /* 0x3f31721814143820 */ /* 0x000fe20000410000 */
[----:B------:R-:W-:Y:S01]  /*12190*/  @P2 FMUL.FTZ R100, R100, 0.69314718246459960938 ;  /* 0x3f31721864642820 */ /* 0x000fe20000410000 */
[-C--:B------:R-:W-:Y:S01]  /*121a0*/  FMUL.FTZ R24, R24, R5.reuse ;  /* 0x0000000518187220 */ /* 0x080fe20000410000 */
[-C--:B------:R-:W-:Y:S01]  /*121b0*/  FMUL.FTZ R25, R25, R5.reuse ;  /* 0x0000000519197220 */ /* 0x080fe20000410000 */
[----:B0-----:R-:W-:Y:S01]  /*121c0*/  @P2 FMUL.FTZ R21, R21, 0.69314718246459960938 ;  /* 0x3f31721815152820 */ /* 0x001fe20000410000 */
[-C--:B------:R-:W-:Y:S01]  /*121d0*/  FMUL.FTZ R28, R28, R5.reuse ;  /* 0x000000051c1c7220 */ /* 0x080fe20000410000 */
[-C--:B------:R-:W-:Y:S01]  /*121e0*/  FMUL.FTZ R29, R29, R5.reuse ;  /* 0x000000051d1d7220 */ /* 0x080fe20000410000 */
[----:B------:R0:W3:Y:S01]  /*121f0*/  @P3 MUFU.LG2 R22, R10 ;  /* 0x0000000a00163308 */ /* 0x0000e20000000c00 */
        /* <DEDUP_REMOVED lines=9> */
[-C--:B0-----:R-:W-:Y:S01]  /*12290*/  FMUL.FTZ R10, R27, R3.reuse ;  /* 0x000000031b0a7220 */ /* 0x081fe20000410000 */
[-C--:B------:R-:W-:Y:S01]  /*122a0*/  FMUL.FTZ R12, R31, R3.reuse ;  /* 0x000000031f0c7220 */ /* 0x080fe20000410000 */
[----:B----4-:R-:W-:Y:S01]  /*122b0*/  FMUL.FTZ R7, R35, R3 ;  /* 0x0000000323077220 */ /* 0x010fe20000410000 */
        /* <DEDUP_REMOVED lines=116> */
.L_x_6012:
        /* <DEDUP_REMOVED lines=10> */
[----:B------:R-:W3:Y:S04]  /*12aa0*/  LDL R0, [R1+0xa4] ;  /* 0x0000a40001007983 */ /* 0x000ee80000100800 */
[----:B------:R-:W4:Y:S01]  /*12ab0*/  LDL R188, [R1+0x90] ;  /* 0x0000900001bc7983 */ /* 0x000f220000100800 */
[----:B------:R-:W1:Y:S01]  /*12ac0*/  S2R R95, SR_SWINHI ;  /* 0x00000000005f7919 */ /* 0x000e620000002f00 */
[----:B------:R-:W-:Y:S05]  /*12ad0*/  WARPSYNC.ALL ;  /* 0x0000000000007948 */ /* 0x000fea0003800000 */
[----:B------:R-:W-:Y:S01]  /*12ae0*/  F2FP.BF16.F32.PACK_AB R9, R10, R9 ;  /* 0x000000090a09723e */ /* 0x000fe200000010ff */
[----:B------:R-:W-:Y:S01]  /*12af0*/  ULDC.64 UR4, c[0x0][0xd00] ;  /* 0x0003400000047ab9 */ /* 0x000fe20000000a00 */
[----:B0-----:R-:W4:Y:S01]  /*12b00*/  LDL R172, [R1+0x94] ;  /* 0x0000940001ac7983 */ /* 0x001f220000100800 */
[----:B------:R-:W-:-:S02]  /*12b10*/  MOV R20, R22 ;  /* 0x0000001600147202 */ /* 0x000fc40000000f00 */
[----:B-1----:R-:W-:Y:S02]  /*12b20*/  MOV R21, R95 ;  /* 0x0000005f00157202 */ /* 0x002fe40000000f00 */
        /* <DEDUP_REMOVED lines=16> */
[----:B------:R-:W-:Y:S01]  /*12c30*/  BAR.SYNC.DEFER_BLOCKING 0x1, 0x100 ;  /* 0x0044000000007b1d */ /* 0x000fe20000010000 */
[----:B---3--:R-:W-:-:S03]  /*12c40*/  IMAD.WIDE R146, R0, 0x2, R20 ;  /* 0x0000000200927825 */ /* 0x008fc600078e0214 */
[C---:B------:R-:W-:Y:S02]  /*12c50*/  IADD3 R30, P1, R146.reuse, 0x20, RZ ;  /* 0x00000020921e7810 */ /* 0x040fe40007f3e0ff */
[C---:B------:R-:W-:Y:S02]  /*12c60*/  IADD3 R8, P2, R146.reuse, 0x40, RZ ;  /* 0x0000004092087810 */ /* 0x040fe40007f5e0ff */
[----:B------:R-:W-:Y:S02]  /*12c70*/  IADD3 R26, P3, R146, 0x60, RZ ;  /* 0x00000060921a7810 */ /* 0x000fe40007f7e0ff */
[----:B------:R-:W-:Y:S01]  /*12c80*/  LOP3.LUT R181, R30, 0x380, RZ, 0xc0, !PT ;  /* 0x000003801eb57812 */ /* 0x000fe200078ec0ff */
[--C-:B------:R-:W-:Y:S01]  /*12c90*/  IMAD.X R107, RZ, RZ, R147.reuse, P1 ;  /* 0x000000ffff6b7224 */ /* 0x100fe200008e0693 */
[----:B------:R-:W-:Y:S01]  /*12ca0*/  LOP3.LUT R106, R8, 0x380, RZ, 0xc0, !PT ;  /* 0x00000380086a7812 */ /* 0x000fe200078ec0ff */
[--C-:B------:R-:W-:Y:S01]  /*12cb0*/  IMAD.X R111, RZ, RZ, R147.reuse, P2 ;  /* 0x000000ffff6f7224 */ /* 0x100fe200010e0693 */
[----:B------:R-:W-:Y:S01]  /*12cc0*/  LOP3.LUT R99, R146, 0x380, RZ, 0xc0, !PT ;  /* 0x0000038092637812 */ /* 0x000fe200078ec0ff */
[----:B------:R-:W-:Y:S01]  /*12cd0*/  IMAD.X R115, RZ, RZ, R147, P3 ;  /* 0x000000ffff737224 */ /* 0x000fe200018e0693 */
[----:B------:R-:W-:-:S02]  /*12ce0*/  LOP3.LUT R110, R26, 0x380, RZ, 0xc0, !PT ;  /* 0x000003801a6e7812 */ /* 0x000fc400078ec0ff */
[C---:B------:R-:W-:Y:S02]  /*12cf0*/  IADD3 R118, P4, R146.reuse, 0x4000, RZ ;  /* 0x0000400092767810 */ /* 0x040fe40007f9e0ff */
[C---:B------:R-:W-:Y:S02]  /*12d00*/  IADD3 R120, P5, R146.reuse, 0x4020, RZ ;  /* 0x0000402092787810 */ /* 0x040fe40007fbe0ff */
[C---:B------:R-:W-:Y:S02]  /*12d10*/  IADD3 R0, P0, R146.reuse, 0x4040, RZ ;  /* 0x0000404092007810 */ /* 0x040fe40007f1e0ff */
[C---:B------:R-:W-:Y:S02]  /*12d20*/  IADD3 R124, P1, R146.reuse, 0x4060, RZ ;  /* 0x00004060927c7810 */ /* 0x040fe40007f3e0ff */
[C---:B------:R-:W-:Y:S02]  /*12d30*/  IADD3 R126, P2, R146.reuse, 0x8000, RZ ;  /* 0x00008000927e7810 */ /* 0x040fe40007f5e0ff */
[----:B------:R-:W-:-:S02]  /*12d40*/  IADD3 R128, P3, R146, 0x8020, RZ ;  /* 0x0000802092807810 */ /* 0x000fc40007f7e0ff */
[----:B------:R-:W-:Y:S02]  /*12d50*/  SHF.R.U64 R181, R181, 0x3, RZ ;  /* 0x00000003b5b57819 */ /* 0x000fe400000012ff */
[----:B------:R-:W-:Y:S02]  /*12d60*/  SHF.R.U64 R183, R106, 0x3, RZ ;  /* 0x000000036ab77819 */ /* 0x000fe400000012ff */
[----:B------:R-:W-:Y:S02]  /*12d70*/  SHF.R.U64 R99, R99, 0x3, RZ ;  /* 0x0000000363637819 */ /* 0x000fe400000012ff */
[----:B------:R-:W-:Y:S01]  /*12d80*/  SHF.R.U64 R185, R110, 0x3, RZ ;  /* 0x000000036eb97819 */ /* 0x000fe200000012ff */
        /* <DEDUP_REMOVED lines=9> */
[C---:B--2---:R-:W-:Y:S01]  /*12e20*/  IADD3 R100, P1, R146.reuse, 0xc020, RZ ;  /* 0x0000c02092647810 */ /* 0x044fe20007f3e0ff */
[----:B------:R-:W-:Y:S01]  /*12e30*/  IMAD.X R129, RZ, RZ, R147, P3 ;  /* 0x000000ffff817224 */ /* 0x000fe200018e0693 */
[----:B------:R-:W-:-:S02]  /*12e40*/  IADD3 R151, P2, R146, 0xc040, RZ ;  /* 0x0000c04092977810 */ /* 0x000fc40007f5e0ff */
[----:B------:R-:W-:Y:S02]  /*12e50*/  IADD3 R98, P3, R146, 0xc060, RZ ;  /* 0x0000c06092627810 */ /* 0x000fe40007f7e0ff */
[----:B------:R-:W-:Y:S02]  /*12e60*/  LOP3.LUT R110, R183, R8, RZ, 0x3c, !PT ;  /* 0x00000008b76e7212 */ /* 0x000fe400078e3cff */
[----:B------:R-:W-:Y:S02]  /*12e70*/  LOP3.LUT R181, R118, 0x380, RZ, 0xc0, !PT ;  /* 0x0000038076b57812 */ /* 0x000fe400078ec0ff */
[----:B------:R-:W-:Y:S02]  /*12e80*/  LOP3.LUT R146, R99, R146, RZ, 0x3c, !PT ;  /* 0x0000009263927212 */ /* 0x000fe400078e3cff */
[----:B------:R-:W-:Y:S02]  /*12e90*/  LOP3.LUT R114, R185, R26, RZ, 0x3c, !PT ;  /* 0x0000001ab9727212 */ /* 0x000fe400078e3cff */
[----:B------:R-:W-:-:S02]  /*12ea0*/  LOP3.LUT R183, R120, 0x380, RZ, 0xc0, !PT ;  /* 0x0000038078b77812 */ /* 0x000fc400078ec0ff */
[----:B------:R-:W-:Y:S02]  /*12eb0*/  LOP3.LUT R185, R0, 0x380, RZ, 0xc0, !PT ;  /* 0x0000038000b97812 */ /* 0x000fe400078ec0ff */
[----:B------:R-:W-:Y:S02]  /*12ec0*/  SHF.R.U64 R181, R181, 0x3, RZ ;  /* 0x00000003b5b57819 */ /* 0x000fe400000012ff */
[----:B------:R-:W-:Y:S02]  /*12ed0*/  SHF.R.U64 R183, R183, 0x3, RZ ;  /* 0x00000003b7b77819 */ /* 0x000fe400000012ff */
[----:B------:R-:W-:Y:S02]  /*12ee0*/  MOV R146, R146 ;  /* 0x0000009200927202 */ /* 0x000fe40000000f00 */
[----:B------:R-:W-:Y:S02]  /*12ef0*/  F2FP.BF16.F32.PACK_AB R8, R25, R24 ;  /* 0x000000181908723e */ /* 0x000fe400000010ff */
[----:B------:R-:W-:-:S02]  /*12f00*/  SHF.R.U64 R185, R185, 0x3, RZ ;  /* 0x00000003b9b97819 */ /* 0x000fc400000012ff */
[----:B------:R-:W-:Y:S02]  /*12f10*/  LOP3.LUT R187, R124, 0x380, RZ, 0xc0, !PT ;  /* 0x000003807cbb7812 */ /* 0x000fe400078ec0ff */
[----:B------:R-:W-:Y:S01]  /*12f20*/  LOP3.LUT R118, R181, R118, RZ, 0x3c, !PT ;  /* 0x00000076b5767212 */ /* 0x000fe200078e3cff */
[----:B------:R0:W-:Y:S01]  /*12f30*/  STSM.16.M88.4 [R146], R8 ;  /* 0x0000000892007844 */ /* 0x0001e20000000200 */
[----:B------:R-:W-:Y:S02]  /*12f40*/  LOP3.LUT R120, R183, R120, RZ, 0x3c, !PT ;  /* 0x00000078b7787212 */ /* 0x000fe400078e3cff */
[----:B------:R-:W-:Y:S02]  /*12f50*/  LOP3.LUT R181, R126, 0x380, RZ, 0xc0, !PT ;  /* 0x000003807eb57812 */ /* 0x000fe400078ec0ff */
[----:B------:R-:W-:Y:S02]  /*12f60*/  LOP3.LUT R122, R185, R0, RZ, 0x3c, !PT ;  /* 0x00000000b97a7212 */ /* 0x000fe400078e3cff */
[----:B------:R-:W-:-:S02]  /*12f70*/  LOP3.LUT R183, R128, 0x380, RZ, 0xc0, !PT ;  /* 0x0000038080b77812 */ /* 0x000fc400078ec0ff */
[----:B------:R-:W-:Y:S02]  /*12f80*/  LOP3.LUT R185, R130, 0x380, RZ, 0xc0, !PT ;  /* 0x0000038082b97812 */ /* 0x000fe400078ec0ff */
[----:B------:R-:W-:Y:S02]  /*12f90*/  MOV R106, R106 ;  /* 0x0000006a006a7202 */ /* 0x000fe40000000f00 */
[----:B------:R-:W-:Y:S02]  /*12fa0*/  SHF.R.U64 R187, R187, 0x3, RZ ;  /* 0x00000003bbbb7819 */ /* 0x000fe400000012ff */
[----:B0-----:R-:W-:Y:S02]  /*12fb0*/  F2FP.BF16.F32.PACK_AB R8, R33, R32 ;  /* 0x000000202108723e */ /* 0x001fe400000010ff */
[----:B------:R-:W-:Y:S02]  /*12fc0*/  F2FP.BF16.F32.PACK_AB R9, R7, R34 ;  /* 0x000000220709723e */ /* 0x000fe400000010ff */
[----:B------:R-:W-:-:S02]  /*12fd0*/  F2FP.BF16.F32.PACK_AB R10, R37, R14 ;  /* 0x0000000e250a723e */ /* 0x000fc400000010ff */
[----:B------:R-:W-:Y:S02]  /*12fe0*/  F2FP.BF16.F32.PACK_AB R11, R39, R38 ;  /* 0x00000026270b723e */ /* 0x000fe400000010ff */
[----:B------:R-:W-:Y:S02]  /*12ff0*/  SHF.R.U64 R181, R181, 0x3, RZ ;  /* 0x00000003b5b57819 */ /* 0x000fe400000012ff */
[----:B------:R-:W-:Y:S02]  /*13000*/  MOV R110, R110 ;  /* 0x0000006e006e7202 */ /* 0x000fe40000000f00 */
[----:B------:R-:W-:Y:S02]  /*13010*/  F2FP.BF16.F32.PACK_AB R14, R45, R159 ;  /* 0x0000009f2d0e723e */ /* 0x000fe400000010ff */
[----:B------:R-:W-:Y:S01]  /*13020*/  SHF.R.U64 R183, R183, 0x3, RZ ;  /* 0x00000003b7b77819 */ /* 0x000fe200000012ff */
[----:B------:R0:W-:Y:S01]  /*13030*/  STSM.16.M88.4 [R106], R8 ;  /* 0x000000086a007844 */ /* 0x0001e20000000200 */
[----:B------:R-:W-:-:S02]  /*13040*/  SHF.R.U64 R185, R185, 0x3, RZ ;  /* 0x00000003b9b97819 */ /* 0x000fc400000012ff */
[----:B------:R-:W-:Y:S02]  /*13050*/  MOV R114, R114 ;  /* 0x0000007200727202 */ /* 0x000fe40000000f00 */
[----:B------:R-:W-:Y:S02]  /*13060*/  F2FP.BF16.F32.PACK_AB R24, R49, R48 ;  /* 0x000000303118723e */ /* 0x000fe400000010ff */
[----:B------:R-:W-:Y:S02]  /*13070*/  F2FP.BF16.F32.PACK_AB R25, R51, R50 ;  /* 0x000000323319723e */ /* 0x000fe400000010ff */
[----:B------:R-:W-:Y:S02]  /*13080*/  F2FP.BF16.F32.PACK_AB R26, R53, R160 ;  /* 0x000000a0351a723e */ /* 0x000fe400000010ff */
[----:B------:R-:W-:Y:S02]  /*13090*/  LOP3.LUT R124, R187, R124, RZ, 0x3c, !PT ;  /* 0x0000007cbb7c7212 */ /* 0x000fe400078e3cff */
[----:B------:R-:W-:-:S02]  /*130a0*/  MOV R118, R118 ;  /* 0x0000007600767202 */ /* 0x000fc40000000f00 */
[----:B------:R-:W-:Y:S01]  /*130b0*/  F2FP.BF16.F32.PACK_AB R30, R61, R162 ;  /* 0x000000a23d1e723e */ /* 0x000fe200000010ff */
[----:B------:R-:W-:Y:S01]  /*130c0*/  IMAD.X R131, RZ, RZ, R147, P4 ;  /* 0x000000ffff837224 */ /* 0x000fe200020e0693 */
[----:B------:R-:W-:Y:S01]  /*130d0*/  LOP3.LUT R126, R181, R126, RZ, 0x3c, !PT ;  /* 0x0000007eb57e7212 */ /* 0x000fe200078e3cff */
[----:B------:R1:W-:Y:S01]  /*130e0*/  STSM.16.M88.4 [R110], R12 ;  /* 0x0000000c6e007844 */ /* 0x0003e20000000200 */
[----:B------:R-:W-:Y:S02]  /*130f0*/  MOV R120, R120 ;  /* 0x0000007800787202 */ /* 0x000fe40000000f00 */
[----:B0-----:R-:W-:Y:S02]  /*13100*/  F2FP.BF16.F32.PACK_AB R8, R65, R163 ;  /* 0x000000a34108723e */ /* 0x001fe400000010ff */
[----:B------:R-:W-:Y:S02]  /*13110*/  F2FP.BF16.F32.PACK_AB R9, R67, R66 ;  /* 0x000000424309723e */ /* 0x000fe400000010ff */
[----:B------:R-:W-:-:S02]  /*13120*/  F2FP.BF16.F32.PACK_AB R10, R69, R164 ;  /* 0x000000a4450a723e */ /* 0x000fc400000010ff */
[----:B------:R-:W-:Y:S02]  /*13130*/  F2FP.BF16.F32.PACK_AB R11, R71, R70 ;  /* 0x00000046470b723e */ /* 0x000fe400000010ff */
[----:B------:R-:W-:Y:S01]  /*13140*/  LOP3.LUT R128, R183, R128, RZ, 0x3c, !PT ;  /* 0x00000080b7807212 */ /* 0x000fe200078e3cff */
[----:B------:R-:W-:Y:S01]  /*13150*/  STSM.16.M88.4 [R114], R24 ;  /* 0x0000001872007844 */ /* 0x000fe20000000200 */
[----:B------:R-:W-:Y:S02]  /*13160*/  LOP3.LUT R130, R185, R130, RZ, 0x3c, !PT ;  /* 0x00000082b9827212 */ /* 0x000fe400078e3cff */
[----:B------:R-:W-:Y:S02]  /*13170*/  MOV R122, R122 ;  /* 0x0000007a007a7202 */ /* 0x000fe40000000f00 */
[----:B-1----:R-:W-:Y:S02]  /*13180*/  F2FP.BF16.F32.PACK_AB R12, R73, R165 ;  /* 0x000000a5490c723e */ /* 0x002fe400000010ff */
[----:B------:R-:W-:-:S02]  /*13190*/  F2FP.BF16.F32.PACK_AB R13, R75, R74 ;  /* 0x0000004a4b0d723e */ /* 0x000fc400000010ff */
[----:B------:R-:W-:Y:S02]  /*131a0*/  F2FP.BF16.F32.PACK_AB R14, R77, R166 ;  /* 0x000000a64d0e723e */ /* 0x000fe400000010ff */
[----:B------:R-:W-:Y:S01]  /*131b0*/  F2FP.BF16.F32.PACK_AB R15, R79, R78 ;  /* 0x0000004e4f0f723e */ /* 0x000fe200000010ff */
[----:B------:R-:W-:Y:S01]  /*131c0*/  STSM.16.M88.4 [R118], R28 ;  /* 0x0000001c76007844 */ /* 0x000fe20000000200 */
[----:B------:R-:W-:Y:S02]  /*131d0*/  MOV R124, R124 ;  /* 0x0000007c007c7202 */ /* 0x000fe40000000f00 */
[----:B------:R-:W-:Y:S02]  /*131e0*/  F2FP.BF16.F32.PACK_AB R32, R81, R167 ;  /* 0x000000a75120723e */ /* 0x000fe400000010ff */
[----:B------:R-:W-:Y:S02]  /*131f0*/  F2FP.BF16.F32.PACK_AB R33, R83, R82 ;  /* 0x000000525321723e */ /* 0x000fe400000010ff */
[----:B------:R-:W-:Y:S01]  /*13200*/  F2FP.BF16.F32.PACK_AB R34, R85, R168 ;  /* 0x000000a85522723e */ /* 0x000fe200000010ff */
[----:B------:R0:W-:Y:S01]  /*13210*/  STSM.16.M88.4 [R120], R8 ;  /* 0x0000000878007844 */ /* 0x0001e20000000200 */
[----:B------:R-:W-:-:S02]  /*13220*/  LOP3.LUT R187, R134, 0x380, RZ, 0xc0, !PT ;  /* 0x0000038086bb7812 */ /* 0x000fc400078ec0ff */
[----:B------:R-:W-:Y:S02]  /*13230*/  MOV R126, R126 ;  /* 0x0000007e007e7202 */ /* 0x000fe40000000f00 */
[----:B------:R-:W-:Y:S02]  /*13240*/  F2FP.BF16.F32.PACK_AB R48, R89, R169 ;  /* 0x000000a95930723e */ /* 0x000fe400000010ff */
[----:B------:R-:W-:Y:S02]  /*13250*/  F2FP.BF16.F32.PACK_AB R49, R91, R90 ;  /* 0x0000005a5b31723e */ /* 0x000fe400000010ff */
[----:B------:R-:W-:Y:S02]  /*13260*/  F2FP.BF16.F32.PACK_AB R50, R93, R170 ;  /* 0x000000aa5d32723e */ /* 0x000fe400000010ff */
[----:B------:R-:W-:Y:S02]  /*13270*/  F2FP.BF16.F32.PACK_AB R51, R40, R36 ;  /* 0x000000242833723e */ /* 0x000fe400000010ff */
[----:B------:R-:W-:-:S02]  /*13280*/  LOP3.LUT R181, R94, 0x380, RZ, 0xc0, !PT ;  /* 0x000003805eb57812 */ /* 0x000fc400078ec0ff */
[----:B------:R-:W-:Y:S02]  /*13290*/  MOV R128, R128 ;  /* 0x0000008000807202 */ /* 0x000fe40000000f00 */
[----:B------:R-:W-:Y:S02]  /*132a0*/  F2FP.BF16.F32.PACK_AB R36, R97, R171 ;  /* 0x000000ab6124723e */ /* 0x000fe400000010ff */
[----:B------:R-:W-:Y:S02]  /*132b0*/  F2FP.BF16.F32.PACK_AB R37, R44, R42 ;  /* 0x0000002a2c25723e */ /* 0x000fe400000010ff */
[----:B------:R-:W-:Y:S02]  /*132c0*/  F2FP.BF16.F32.PACK_AB R38, R4, R173 ;  /* 0x000000ad0426723e */ /* 0x000fe400000010ff */
[----:B------:R-:W-:Y:S01]  /*132d0*/  F2FP.BF16.F32.PACK_AB R39, R52, R46 ;  /* 0x0000002e3427723e */ /* 0x000fe200000010ff */
[----:B------:R-:W-:Y:S01]  /*132e0*/  STSM.16.M88.4 [R122], R12 ;  /* 0x0000000c7a007844 */ /* 0x000fe20000000200 */
[----:B------:R-:W-:-:S02]  /*132f0*/  LOP3.LUT R183, R100, 0x380, RZ, 0xc0, !PT ;  /* 0x0000038064b77812 */ /* 0x000fc400078ec0ff */
[----:B------:R-:W-:Y:S02]  /*13300*/  MOV R130, R130 ;  /* 0x0000008200827202 */ /* 0x000fe40000000f00 */
[----:B0-----:R-:W-:Y:S02]  /*13310*/  F2FP.BF16.F32.PACK_AB R8, R105, R174 ;  /* 0x000000ae6908723e */ /* 0x001fe400000010ff */
[----:B------:R-:W-:Y:S02]  /*13320*/  F2FP.BF16.F32.PACK_AB R9, R56, R54 ;  /* 0x000000363809723e */ /* 0x000fe400000010ff */
[----:B------:R-:W-:Y:S02]  /*13330*/  F2FP.BF16.F32.PACK_AB R10, R109, R175 ;  /* 0x000000af6d0a723e */ /* 0x000fe400000010ff */
[----:B------:R-:W-:Y:S01]  /*13340*/  F2FP.BF16.F32.PACK_AB R11, R62, R60 ;  /* 0x0000003c3e0b723e */ /* 0x000fe200000010ff */
[----:B------:R-:W-:Y:S01]  /*13350*/  STSM.16.M88.4 [R124], R32 ;  /* 0x000000207c007844 */ /* 0x000fe20000000200 */
[----:B------:R-:W-:-:S02]  /*13360*/  LOP3.LUT R0, R151, 0x380, RZ, 0xc0, !PT ;  /* 0x0000038097007812 */ /* 0x000fc400078ec0ff */
[----:B------:R-:W-:Y:S01]  /*13370*/  SHF.R.U64 R187, R187, 0x3, RZ ;  /* 0x00000003bbbb7819 */ /* 0x000fe200000012ff */
[----:B------:R-:W-:Y:S01]  /*13380*/  STSM.16.M88.4 [R126], R48 ;  /* 0x000000307e007844 */ /* 0x000fe20000000200 */
[----:B------:R-:W-:Y:S02]  /*13390*/  LOP3.LUT R185, R98, 0x380, RZ, 0xc0, !PT ;  /* 0x0000038062b97812 */ /* 0x000fe400078ec0ff */
[----:B------:R-:W-:Y:S01]  /*133a0*/  SHF.R.U64 R181, R181, 0x3, RZ ;  /* 0x00000003b5b57819 */ /* 0x000fe200000012ff */
[----:B------:R-:W-:Y:S01]  /*133b0*/  STSM.16.M88.4 [R128], R36 ;  /* 0x0000002480007844 */ /* 0x000fe20000000200 */
[----:B------:R-:W-:Y:S01]  /*133c0*/  SHF.R.U64 R183, R183, 0x3, RZ ;  /* 0x00000003b7b77819 */ /* 0x000fe200000012ff */
[--C-:B------:R-:W-:Y:S01]  /*133d0*/  IMAD.X R135, RZ, RZ, R147.reuse, P5 ;  /* 0x000000ffff877224 */ /* 0x100fe200028e0693 */
[----:B------:R-:W-:Y:S01]  /*133e0*/  SHF.R.U64 R0, R0, 0x3, RZ ;  /* 0x0000000300007819 */ /* 0x000fe200000012ff */
[----:B------:R0:W-:Y:S01]  /*133f0*/  STSM.16.M88.4 [R130], R8 ;  /* 0x0000000882007844 */ /* 0x0001e20000000200 */
[--C-:B------:R-:W-:Y:S01]  /*13400*/  IMAD.X R139, RZ, RZ, R147.reuse, P0 ;  /* 0x000000ffff8b7224 */ /* 0x100fe200000e0693 */
[----:B------:R-:W-:Y:S01]  /*13410*/  LOP3.LUT R134, R187, R134, RZ, 0x3c, !PT ;  /* 0x00000086bb867212 */ /* 0x000fe200078e3cff */
[----:B------:R-:W-:Y:S01]  /*13420*/  IMAD.X R143, RZ, RZ, R147, P1 ;  /* 0x000000ffff8f7224 */ /* 0x000fe200008e0693 */
[----:B------:R-:W-:-:S02]  /*13430*/  SHF.R.U64 R185, R185, 0x3, RZ ;  /* 0x00000003b9b97819 */ /* 0x000fc400000012ff */
[----:B------:R-:W-:Y:S01]  /*13440*/  F2FP.BF16.F32.PACK_AB R25, R84, R80 ;  /* 0x000000505419723e */ /* 0x000fe200000010ff */
[--C-:B------:R-:W-:Y:S01]  /*13450*/  IMAD.X R95, RZ, RZ, R147.reuse, P2 ;  /* 0x000000ffff5f7224 */ /* 0x100fe200010e0693 */
[----:B------:R-:W-:Y:S02]  /*13460*/  LOP3.LUT R138, R181, R94, RZ, 0x3c, !PT ;  /* 0x0000005eb58a7212 */ /* 0x000fe400078e3cff */
[----:B----4-:R-:W-:Y:S01]  /*13470*/  SHF.R.S32.HI R80, RZ, 0x1f, R188 ;  /* 0x0000001fff507819 */ /* 0x010fe200000114bc */
[----:B------:R-:W-:Y:S01]  /*13480*/  IMAD.X R99, RZ, RZ, R147, P3 ;  /* 0x000000ffff637224 */ /* 0x000fe200018e0693 */
[----:B------:R-:W-:Y:S01]  /*13490*/  LOP3.LUT R142, R183, R100, RZ, 0x3c, !PT ;  /* 0x00000064b78e7212 */ /* 0x000fe200078e3cff */
[----:B0-----:R-:W-:Y:S01]  /*134a0*/  IMAD.SHL.U32 R8, R188, 0x4, RZ ;  /* 0x00000004bc087824 */ /* 0x001fe200078e00ff */
[----:B------:R-:W-:Y:S02]  /*134b0*/  LOP3.LUT R94, R0, R151, RZ, 0x3c, !PT ;  /* 0x00000097005e7212 */ /* 0x000fe400078e3cff */
[----:B------:R-:W-:-:S02]  /*134c0*/  LOP3.LUT R98, R185, R98, RZ, 0x3c, !PT ;  /* 0x00000062b9627212 */ /* 0x000fc400078e3cff */
        /* <DEDUP_REMOVED lines=9> */
[----:B------:R-:W-:Y:S02]  /*13560*/  ISETP.NE.U32.AND P0, PT, RZ, UR4, PT ;  /* 0x00000004ff007c0c */ /* 0x000fe4000bf05070 */
[----:B------:R-:W-:Y:S02]  /*13570*/  SHF.L.U64.HI R0, R188, 0x2, R80 ;  /* 0x00000002bc007819 */ /* 0x000fe40000010250 */
[----:B------:R-:W-:-:S02]  /*13580*/  IADD3 R10, P1, R8, UR4, RZ ;  /* 0x00000004080a7c10 */ /* 0x000fc4000ff3e0ff */
[----:B------:R-:W-:Y:S02]  /*13590*/  MOV R142, R142 ;  /* 0x0000008e008e7202 */ /* 0x000fe40000000f00 */
[----:B------:R-:W-:Y:S02]  /*135a0*/  F2FP.BF16.F32.PACK_AB R181, R96, R92 ;  /* 0x0000005c60b5723e */ /* 0x000fe400000010ff */
[----:B------:R-:W-:Y:S02]  /*135b0*/  F2FP.BF16.F32.PACK_AB R183, R108, R104 ;  /* 0x000000686cb7723e */ /* 0x000fe400000010ff */
[----:B------:R-:W-:Y:S02]  /*135c0*/  MOV R94, R94 ;  /* 0x0000005e005e7202 */ /* 0x000fe40000000f00 */
[----:B------:R-:W-:Y:S02]  /*135d0*/  F2FP.BF16.F32.PACK_AB R185, R116, R112 ;  /* 0x0000007074b9723e */ /* 0x000fe400000010ff */
[----:B------:R-:W-:Y:S01]  /*135e0*/  F2FP.BF16.F32.PACK_AB R187, R152, R136 ;  /* 0x0000008898bb723e */ /* 0x000fe200000010ff */
[----:B------:R0:W-:Y:S01]  /*135f0*/  STSM.16.M88.4 [R134], R12 ;  /* 0x0000000c86007844 */ /* 0x0001e20000000200 */
[----:B------:R-:W-:-:S02]  /*13600*/  MOV R98, R98 ;  /* 0x0000006200627202 */ /* 0x000fc40000000f00 */
[----:B------:R-:W-:Y:S02]  /*13610*/  F2FP.BF16.F32.PACK_AB R146, R149, R148 ;  /* 0x000000949592723e */ /* 0x000fe400000010ff */
[----:B------:R-:W-:Y:S01]  /*13620*/  F2FP.BF16.F32.PACK_AB R147, R3, R150 ;  /* 0x000000960393723e */ /* 0x000fe200000010ff */
[----:B------:R1:W-:Y:S01]  /*13630*/  STSM.16.M88.4 [R138], R24 ;  /* 0x000000188a007844 */ /* 0x0003e20000000200 */
[----:B------:R-:W-:Y:S01]  /*13640*/  ISETP.NE.AND.EX P0, PT, RZ, UR5, PT, P0 ;  /* 0x00000005ff007c0c */ /* 0x000fe2000bf05300 */
[----:B------:R-:W-:Y:S01]  /*13650*/  IMAD.MOV.U32 R76, RZ, RZ, RZ ;  /* 0x000000ffff4c7224 */ /* 0x000fe200078e00ff */
[----:B------:R-:W-:Y:S01]  /*13660*/  IADD3.X R11, R0, UR5, RZ, P1, !PT ;  /* 0x00000005000b7c10 */ /* 0x000fe20008ffe4ff */
[----:B------:R-:W-:Y:S01]  /*13670*/  ULDC.64 UR4, c[0x0][0xd08] ;  /* 0x0003420000047ab9 */ /* 0x000fe20000000a00 */
[----:B------:R1:W-:Y:S01]  /*13680*/  STSM.16.M88.4 [R142], R180 ;  /* 0x000000b48e007844 */ /* 0x0003e20000000200 */
[----:B------:R-:W-:Y:S01]  /*13690*/  ISETP.NE.U32.AND P2, PT, RZ, UR4, PT ;  /* 0x00000004ff007c0c */ /* 0x000fe2000bf45070 */
[----:B------:R-:W2:Y:S02]  /*136a0*/  LDC R3, c[0x0][0xce8] ;  /* 0x00033a00ff037b82 */ /* 0x000ea40000000800 */
[----:B------:R1:W-:Y:S01]  /*136b0*/  STSM.16.M88.4 [R94], R184 ;  /* 0x000000b85e007844 */ /* 0x0003e20000000200 */
[----:B------:R-:W-:-:S03]  /*136c0*/  ISETP.NE.AND.EX P2, PT, RZ, UR5, PT, P2 ;  /* 0x00000005ff007c0c */ /* 0x000fc6000bf45320 */
[----:B------:R1:W-:Y:S02]  /*136d0*/  STSM.16.M88.4 [R98], R144 ;  /* 0x0000009062007844 */ /* 0x0003e40000000200 */
[----:B------:R-:W-:Y:S08]  /*136e0*/  BAR.SYNC.DEFER_BLOCKING 0x1, 0x100 ;  /* 0x0044000000007b1d */ /* 0x000ff00000010000 */
[----:B------:R-:W-:Y:S01]  /*136f0*/  @P2 IADD3 R8, P3, R8, UR4, RZ ;  /* 0x0000000408082c10 */ /* 0x000fe2000ff7e0ff */
[----:B------:R-:W-:-:S02]  /*13700*/  ULDC UR4, c[0x0][0xb88] ;  /* 0x0002e20000047ab9 */ /* 0x000fc40000000800 */
[----:B------:R-:W-:Y:S01]  /*13710*/  IMAD.U32 R4, RZ, RZ, UR4 ;  /* 0x00000004ff047e24 */ /* 0x000fe2000f8e00ff */
[----:B------:R-:W-:Y:S01]  /*13720*/  @P2 IADD3.X R9, R0, UR5, RZ, P3, !PT ;  /* 0x0000000500092c10 */ /* 0x000fe20009ffe4ff */
[----:B------:R1:W5:Y:S04]  /*13730*/  @P0 LDG.E R76, desc[UR42][R10.64] ;  /* 0x0000002a0a4c0981 */ /* 0x000368000c1e1900 */
[----:B------:R1:W5:Y:S01]  /*13740*/  @P2 LDG.E R4, desc[UR42][R8.64] ;  /* 0x0000002a08042981 */ /* 0x000362000c1e1900 */
[----:B--2---:R-:W-:-:S13]  /*13750*/  ISETP.NE.AND P1, PT, R3, 0x1, PT ;  /* 0x000000010300780c */ /* 0x004fda0003f25270 */
[----:B------:R-:W2:Y:S08]  /*13760*/  @P1 LDC R7, c[0x0][0xcec] ;  /* 0x00033b00ff071b82 */ /* 0x000eb00000000800 */
[----:B0-----:R-:W0:Y:S01]  /*13770*/  @P1 LDC R13, c[0x0][0xcf0] ;  /* 0x00033c00ff0d1b82 */ /* 0x001e220000000800 */
[----:B------:R-:W-:Y:S01]  /*13780*/  SHF.R.S32.HI R78, RZ, 0x1f, R172 ;  /* 0x0000001fff4e7819 */ /* 0x000fe200000114ac */
[----:B-1----:R-:W-:Y:S06]  /*13790*/  @P2 BRA `(.L_x_6085) ;  /* 0x0000000000102947 */ /* 0x002fec0003800000 */
[----:B------:R-:W-:Y:S05]  /*137a0*/  @!P0 BRA `(.L_x_6085) ;  /* 0x00000000000c8947 */ /* 0x000fea0003800000 */
[----:B------:R-:W3:Y:S04]  /*137b0*/  LDG.E R9, desc[UR42][R10.64] ;  /* 0x0000002a0a097981 */ /* 0x000ee8000c1e1900 */
[----:B-----5:R-:W3:Y:S02]  /*137c0*/  LDG.E R4, desc[UR42][R10.64+0x4] ;  /* 0x0000042a0a047981 */ /* 0x020ee4000c1e1900 */
[----:B---3--:R-:W-:-:S07]  /*137d0*/  IMAD.IADD R4, R4, 0x1, -R9 ;  /* 0x0000000104047824 */ /* 0x008fce00078e0a09 */
.L_x_6085:
[----:B------:R-:W3:Y:S01]  /*137e0*/  LDL R8, [R1+0x88] ;  /* 0x0000880001087983 */ /* 0x000ee20000100800 */
[----:B------:R-:W-:Y:S01]  /*137f0*/  ULDC.64 UR4, c[0x0][0xc90] ;  /* 0x0003240000047ab9 */ /* 0x000fe20000000a00 */
[----:B------:R-:W1:Y:S01]  /*13800*/  S2R R15, SR_TID.X ;  /* 0x00000000000f7919 */ /* 0x000e620000002100 */
[----:B-----5:R-:W-:Y:S02]  /*13810*/  SHF.R.S32.HI R77, RZ, 0x1f, R76 ;  /* 0x0000001fff4d7819 */ /* 0x020fe4000001144c */
[----:B------:R-:W-:Y:S01]  /*13820*/  SEL R81, R188, RZ, !P0 ;  /* 0x000000ffbc517207 */ /* 0x000fe20004000000 */
[----:B------:R-:W3:Y:S01]  /*13830*/  LDL.LU R86, [R1+0x6c] ;  /* 0x00006c0001567983 */ /* 0x000ee20000300800 */
[----:B------:R-:W-:Y:S01]  /*13840*/  IMAD R0, R78, UR4, RZ ;  /* 0x000000044e007c24 */ /* 0x000fe2000f8e02ff */
[----:B------:R-:W-:Y:S01]  /*13850*/  SEL R80, R80, RZ, !P0 ;  /* 0x000000ff50507207 */ /* 0x000fe20004000000 */
[----:B------:R-:W-:Y:S01]  /*13860*/  IMAD R83, R4, R3, RZ ;  /* 0x0000000304537224 */ /* 0x000fe200078e02ff */
[----:B------:R-:W4:Y:S01]  /*13870*/  @P1 LDC R87, c[0x0][0xcec] ;  /* 0x00033b00ff571b82 */ /* 0x000f220000000800 */
[----:B------:R-:W-:-:S07]  /*13880*/  IMAD R11, R172, UR5, R0 ;  /* 0x00000005ac0b7c24 */ /* 0x000fce000f8e0200 */
[----:B------:R-:W4:Y:S01]  /*13890*/  @P1 LDC R89, c[0x0][0xcf0] ;  /* 0x00033c00ff591b82 */ /* 0x000f220000000800 */
[----:B-1----:R-:W-:-:S05]  /*138a0*/  VIADD R15, R15, 0xffffff80 ;  /* 0xffffff800f0f7836 */ /* 0x002fca0000000000 */
[----:B------:R-:W-:-:S04]  /*138b0*/  SHF.R.S32.HI R12, RZ, 0x1f, R15 ;  /* 0x0000001fff0c7819 */ /* 0x000fc8000001140f */
[CC--:B------:R-:W-:Y:S02]  /*138c0*/  LEA.HI R79, R12.reuse, R15.reuse, RZ, 0x3 ;  /* 0x0000000f0c4f7211 */ /* 0x0c0fe400078f18ff */
[----:B------:R-:W-:Y:S02]  /*138d0*/  LEA.HI R12, R12, R15, RZ, 0x7 ;  /* 0x0000000f0c0c7211 */ /* 0x000fe400078f38ff */
[----:B------:R-:W-:Y:S02]  /*138e0*/  LOP3.LUT R82, R79, 0xfffffff8, RZ, 0xc0, !PT ;  /* 0xfffffff84f527812 */ /* 0x000fe400078ec0ff */
[----:B------:R-:W-:-:S03]  /*138f0*/  SHF.R.S32.HI R79, RZ, 0x3, R79 ;  /* 0x00000003ff4f7819 */ /* 0x000fc6000001144f */
[----:B------:R-:W-:Y:S01]  /*13900*/  IMAD.IADD R82, R15, 0x1, -R82 ;  /* 0x000000010f527824 */ /* 0x000fe200078e0a52 */
[----:B------:R-:W-:Y:S01]  /*13910*/  BSSY B1, `(.L_x_6086) ;  /* 0x00000e5000017945 */ /* 0x000fe20003800000 */
[----:B---3--:R-:W-:Y:S02]  /*13920*/  IMAD.IADD R10, R8, 0x1, R86 ;  /* 0x00000001080a7824 */ /* 0x008fe400078e0256 */
[----:B------:R-:W-:Y:S01]  /*13930*/  IMAD.WIDE.U32 R8, R172, UR4, R76 ;  /* 0x00000004ac087c25 */ /* 0x000fe2000f8e004c */
[----:B------:R-:W-:-:S03]  /*13940*/  ULDC.64 UR4, c[0x0][0xc98] ;  /* 0x0003260000047ab9 */ /* 0x000fc60000000a00 */
[----:B--2---:R-:W-:-:S04]  /*13950*/  @P1 IMAD.HI.U32 R0, R10, R7, RZ ;  /* 0x000000070a001227 */ /* 0x004fc800078e00ff */
[----:B------:R-:W-:Y:S01]  /*13960*/  IMAD.MOV.U32 R7, RZ, RZ, R10 ;  /* 0x000000ffff077224 */ /* 0x000fe200078e000a */
[----:B0-----:R-:W-:Y:S01]  /*13970*/  @P1 SHF.R.U32.HI R7, RZ, R13, R0 ;  /* 0x0000000dff071219 */ /* 0x001fe20000011600 */
[----:B------:R-:W-:Y:S01]  /*13980*/  IMAD.IADD R9, R9, 0x1, R11 ;  /* 0x0000000109097824 */ /* 0x000fe200078e020b */
[----:B------:R-:W-:-:S03]  /*13990*/  LOP3.LUT R13, R12, 0xffffff80, RZ, 0xc0, !PT ;  /* 0xffffff800c0d7812 */ /* 0x000fc600078ec0ff */
[----:B------:R-:W-:Y:S02]  /*139a0*/  IMAD.MOV R0, RZ, RZ, -R7 ;  /* 0x000000ffff007224 */ /* 0x000fe400078e0a07 */
[----:B------:R-:W-:Y:S01]  /*139b0*/  IMAD.IADD R14, R15, 0x1, -R13 ;  /* 0x000000010f0e7824 */ /* 0x000fe200078e0a0d */
[----:B------:R-:W-:Y:S01]  /*139c0*/  SHF.R.S32.HI R15, RZ, 0x1f, R7 ;  /* 0x0000001fff0f7819 */ /* 0x000fe20000011407 */
[----:B------:R-:W-:Y:S02]  /*139d0*/  IMAD R11, R3, R0, R10 ;  /* 0x00000000030b7224 */ /* 0x000fe400078e020a */
[----:B------:R-:W-:Y:S01]  /*139e0*/  IMAD.WIDE.U32 R8, R81, UR4, R8 ;  /* 0x0000000451087c25 */ /* 0x000fe2000f8e0008 */
[----:B------:R-:W-:Y:S02]  /*139f0*/  SHF.R.S32.HI R25, RZ, 0x1f, R14 ;  /* 0x0000001fff197819 */ /* 0x000fe4000001140e */
[----:B------:R-:W-:Y:S01]  /*13a00*/  LOP3.LUT P0, RZ, R14, 0x3, RZ, 0xc0, !PT ;  /* 0x000000030eff7812 */ /* 0x000fe2000780c0ff */
[----:B------:R-:W-:Y:S01]  /*13a10*/  IMAD R10, R80, UR4, RZ ;  /* 0x00000004500a7c24 */ /* 0x000fe2000f8e02ff */
[----:B------:R-:W-:Y:S01]  /*13a20*/  LEA.HI R24, R25, R14, RZ, 0x2 ;  /* 0x0000000e19187211 */ /* 0x000fe200078f10ff */
[----:B------:R-:W-:Y:S01]  /*13a30*/  IMAD.SHL.U32 R0, R82, 0x8, RZ ;  /* 0x0000000852007824 */ /* 0x000fe200078e00ff */
[----:B------:R-:W-:Y:S01]  /*13a40*/  IADD3 R8, P2, R7, R8, RZ ;  /* 0x0000000807087210 */ /* 0x000fe20007f5e0ff */
[----:B------:R-:W-:Y:S01]  /*13a50*/  IMAD R10, R81, UR5, R10 ;  /* 0x00000005510a7c24 */ /* 0x000fe2000f8e020a */
[--C-:B------:R-:W-:Y:S01]  /*13a60*/  SHF.R.S32.HI R26, RZ, 0x2, R24.reuse ;  /* 0x00000002ff1a7819 */ /* 0x100fe20000011418 */
[----:B------:R-:W-:Y:S01]  /*13a70*/  ULDC.64 UR4, c[0x0][0xc88] ;  /* 0x0003220000047ab9 */ /* 0x000fe20000000a00 */
[----:B------:R-:W-:Y:S01]  /*13a80*/  SHF.R.S32.HI R27, RZ, 0x1f, R24 ;  /* 0x0000001fff1b7819 */ /* 0x000fe20000011418 */
[----:B------:R-:W-:Y:S01]  /*13a90*/  IMAD R13, R79, 0x40, R0 ;  /* 0x000000404f0d7824 */ /* 0x000fe200078e0200 */
[----:B------:R-:W-:-:S02]  /*13aa0*/  SHF.R.S32.HI R7, RZ, 0x1f, R11 ;  /* 0x0000001fff077819 */ /* 0x000fc4000001140b */
[----:B------:R-:W-:Y:S01]  /*13ab0*/  LEA.HI R27, R27, R26, RZ, 0x3 ;  /* 0x0000001a1b1b7211 */ /* 0x000fe200078f18ff */
[----:B------:R-:W-:Y:S01]  /*13ac0*/  IMAD.WIDE R20, R13, 0x2, R20 ;  /* 0x000000020d147825 */ /* 0x000fe200078e0214 */
[----:B------:R-:W-:Y:S02]  /*13ad0*/  IADD3.X R9, R15, R9, R10, P2, !PT ;  /* 0x000000090f097210 */ /* 0x000fe400017fe40a */
[----:B------:R-:W-:Y:S01]  /*13ae0*/  LEA.HI R14, R25, R14, RZ, 0x5 ;  /* 0x0000000e190e7211 */ /* 0x000fe200078f28ff */
[----:B------:R-:W-:Y:S01]  /*13af0*/  IMAD R10, R7, UR4, RZ ;  /* 0x00000004070a7c24 */ /* 0x000fe2000f8e02ff */
[----:B------:R-:W-:Y:S01]  /*13b00*/  LOP3.LUT R27, R27, 0xfffffff8, RZ, 0xc0, !PT ;  /* 0xfffffff81b1b7812 */ /* 0x000fe200078ec0ff */
[C---:B------:R-:W-:Y:S01]  /*13b10*/  IMAD.WIDE.U32 R8, R11.reuse, UR4, R8 ;  /* 0x000000040b087c25 */ /* 0x040fe2000f8e0008 */
[----:B------:R-:W-:Y:S02]  /*13b20*/  SHF.R.S32.HI R14, RZ, 0x5, R14 ;  /* 0x00000005ff0e7819 */ /* 0x000fe4000001140e */
[----:B------:R-:W-:Y:S01]  /*13b30*/  IADD3 R69, P5, R20, 0x1000, RZ ;  /* 0x0000100014457810 */ /* 0x000fe20007fbe0ff */
[----:B------:R-:W-:Y:S01]  /*13b40*/  IMAD R7, R11, UR5, R10 ;  /* 0x000000050b077c24 */ /* 0x000fe2000f8e020a */
[----:B------:R-:W-:Y:S01]  /*13b50*/  ULDC.64 UR4, c[0x0][0xc50] ;  /* 0x0003140000047ab9 */ /* 0x000fe20000000a00 */
[----:B------:R-:W-:Y:S01]  /*13b60*/  IMAD.IADD R27, R26, 0x1, -R27 ;  /* 0x000000011a1b7824 */ /* 0x000fe200078e0a1b */
[----:B------:R-:W-:Y:S01]  /*13b70*/  LEA R26, P2, R8, UR4, 0x2 ;  /* 0x00000004081a7c11 */ /* 0x000fe2000f8410ff */
[----:B------:R-:W-:Y:S01]  /*13b80*/  IMAD.IADD R7, R9, 0x1, R7 ;  /* 0x0000000109077824 */ /* 0x000fe200078e0207 */
[----:B------:R-:W-:Y:S01]  /*13b90*/  LOP3.LUT R68, R69, 0x380, RZ, 0xc0, !PT ;  /* 0x0000038045447812 */ /* 0x000fe200078ec0ff */
[----:B------:R-:W-:Y:S01]  /*13ba0*/  IMAD R14, R14, 0x10, R27 ;  /* 0x000000100e0e7824 */ /* 0x000fe200078e021b */
[----:B------:R-:W-:Y:S01]  /*13bb0*/  IADD3 R65, P4, R20, 0x2000, RZ ;  /* 0x0000200014417810 */ /* 0x000fe20007f9e0ff */
[----:B------:R-:W-:Y:S01]  /*13bc0*/  SHFL.IDX PT, R10, R26, RZ, 0x1c1f ;  /* 0x001c1fff1a0a7589 */ /* 0x000fe200000e0000 */
[----:B------:R-:W-:Y:S01]  /*13bd0*/  LEA.HI.X R27, R8, UR5, R7, 0x2, P2 ;  /* 0x00000005081b7c11 */ /* 0x000fe200090f1407 */
[----:B------:R-:W-:Y:S01]  /*13be0*/  ULDC.64 UR4, c[0x0][0xba0] ;  /* 0x0002e80000047ab9 */ /* 0x000fe20000000a00 */
[----:B------:R-:W-:-:S02]  /*13bf0*/  IADD3 R61, P2, R20, 0x3000, RZ ;  /* 0x00003000143d7810 */ /* 0x000fc40007f5e0ff */
[----:B------:R-:W-:Y:S01]  /*13c00*/  SHF.R.U64 R68, R68, 0x3, RZ ;  /* 0x0000000344447819 */ /* 0x000fe200000012ff */
[----:B------:R-:W0:Y:S01]  /*13c10*/  SHFL.IDX PT, R11, R27, RZ, 0x1c1f ;  /* 0x001c1fff1b0b7589 */ /* 0x000e2200000e0000 */
[----:B------:R-:W-:Y:S02]  /*13c20*/  LOP3.LUT R60, R61, 0x380, RZ, 0xc0, !PT ;  /* 0x000003803d3c7812 */ /* 0x000fe400078ec0ff */
[----:B------:R-:W-:Y:S01]  /*13c30*/  LOP3.LUT R68, R68, R69, RZ, 0x3c, !PT ;  /* 0x0000004544447212 */ /* 0x000fe200078e3cff */
[----:B------:R-:W-:Y:S01]  /*13c40*/  IMAD.X R69, RZ, RZ, R21, P5 ;  /* 0x000000ffff457224 */ /* 0x000fe200028e0615 */
[----:B------:R-:W-:Y:S01]  /*13c50*/  IADD3 R53, P5, R20, 0x5000, RZ ;  /* 0x0000500014357810 */ /* 0x000fe20007fbe0ff */
[----:B------:R-:W-:Y:S01]  /*13c60*/  SHFL.IDX PT, R15, R27, 0x1, 0x1c1f ;  /* 0x003c1f001b0f7f89 */ /* 0x000fe200000e0000 */
[----:B------:R-:W-:Y:S02]  /*13c70*/  SHF.R.U64 R60, R60, 0x3, RZ ;  /* 0x000000033c3c7819 */ /* 0x000fe400000012ff */
[----:B------:R-:W-:-:S02]  /*13c80*/  LOP3.LUT R64, R65, 0x380, RZ, 0xc0, !PT ;  /* 0x0000038041407812 */ /* 0x000fc400078ec0ff */
[----:B------:R-:W-:Y:S02]  /*13c90*/  LOP3.LUT R52, R53, 0x380, RZ, 0xc0, !PT ;  /* 0x0000038035347812 */ /* 0x000fe400078ec0ff */
[----:B------:R-:W-:Y:S01]  /*13ca0*/  LOP3.LUT R60, R60, R61, RZ, 0x3c, !PT ;  /* 0x0000003d3c3c7212 */ /* 0x000fe200078e3cff */
[----:B------:R-:W-:Y:S01]  /*13cb0*/  IMAD.X R61, RZ, RZ, R21, P2 ;  /* 0x000000ffff3d7224 */ /* 0x000fe200010e0615 */
[C---:B------:R-:W-:Y:S02]  /*13cc0*/  IADD3 R57, P3, R20.reuse, 0x4000, RZ ;  /* 0x0000400014397810 */ /* 0x040fe40007f7e0ff */
[----:B------:R-:W-:Y:S02]  /*13cd0*/  IADD3 R45, P2, R20, 0x7000, RZ ;  /* 0x00007000142d7810 */ /* 0x000fe40007f5e0ff */
[----:B------:R-:W-:Y:S02]  /*13ce0*/  SHF.R.U64 R64, R64, 0x3, RZ ;  /* 0x0000000340407819 */ /* 0x000fe400000012ff */
[----:B------:R-:W-:-:S02]  /*13cf0*/  SHF.R.S32.HI R13, RZ, 0x7, R12 ;  /* 0x00000007ff0d7819 */ /* 0x000fc4000001140c */
[----:B------:R-:W-:Y:S02]  /*13d00*/  SHF.R.U64 R52, R52, 0x3, RZ ;  /* 0x0000000334347819 */ /* 0x000fe400000012ff */
[----:B------:R-:W-:Y:S02]  /*13d10*/  LOP3.LUT R56, R57, 0x380, RZ, 0xc0, !PT ;  /* 0x0000038039387812 */ /* 0x000fe400078ec0ff */
[----:B------:R-:W-:Y:S02]  /*13d20*/  LOP3.LUT R44, R45, 0x380, RZ, 0xc0, !PT ;  /* 0x000003802d2c7812 */ /* 0x000fe400078ec0ff */
[----:B------:R-:W-:Y:S01]  /*13d30*/  LOP3.LUT R64, R64, R65, RZ, 0x3c, !PT ;  /* 0x0000004140407212 */ /* 0x000fe200078e3cff */
[--C-:B------:R-:W-:Y:S01]  /*13d40*/  IMAD.X R65, RZ, RZ, R21.reuse, P4 ;  /* 0x000000ffff417224 */ /* 0x100fe200020e0615 */
[----:B------:R-:W-:Y:S02]  /*13d50*/  LEA.HI R12, R12, R13, RZ, 0x1 ;  /* 0x0000000d0c0c7211 */ /* 0x000fe400078f08ff */
[----:B------:R-:W-:Y:S01]  /*13d60*/  LOP3.LUT R52, R52, R53, RZ, 0x3c, !PT ;  /* 0x0000003534347212 */ /* 0x000fe200078e3cff */
[----:B------:R-:W-:Y:S01]  /*13d70*/  IMAD.X R53, RZ, RZ, R21, P5 ;  /* 0x000000ffff357224 */ /* 0x000fe200028e0615 */
[----:B------:R-:W-:-:S02]  /*13d80*/  IADD3 R49, P4, R20, 0x6000, RZ ;  /* 0x0000600014317810 */ /* 0x000fc40007f9e0ff */
[----:B------:R-:W-:Y:S02]  /*13d90*/  SHF.R.U64 R56, R56, 0x3, RZ ;  /* 0x0000000338387819 */ /* 0x000fe400000012ff */
[----:B------:R-:W-:Y:S02]  /*13da0*/  IADD3 R37, P5, R20, 0x9000, RZ ;  /* 0x0000900014257810 */ /* 0x000fe40007fbe0ff */
[----:B------:R-:W-:Y:S02]  /*13db0*/  SHF.R.U64 R44, R44, 0x3, RZ ;  /* 0x000000032c2c7819 */ /* 0x000fe400000012ff */
[----:B------:R-:W-:Y:S02]  /*13dc0*/  LOP3.LUT R12, R12, 0x3fffffe, RZ, 0xc0, !PT ;  /* 0x03fffffe0c0c7812 */ /* 0x000fe400078ec0ff */
[----:B------:R-:W-:Y:S02]  /*13dd0*/  LOP3.LUT R48, R49, 0x380, RZ, 0xc0, !PT ;  /* 0x0000038031307812 */ /* 0x000fe400078ec0ff */
[----:B------:R-:W-:Y:S01]  /*13de0*/  LOP3.LUT R56, R56, R57, RZ, 0x3c, !PT ;  /* 0x0000003938387212 */ /* 0x000fe200078e3cff */
[--C-:B------:R-:W-:Y:S01]  /*13df0*/  IMAD.X R57, RZ, RZ, R21.reuse, P3 ;  /* 0x000000ffff397224 */ /* 0x100fe200018e0615 */
[----:B------:R-:W-:Y:S01]  /*13e00*/  LOP3.LUT R36, R37, 0x380, RZ, 0xc0, !PT ;  /* 0x0000038025247812 */ /* 0x000fe200078ec0ff */
[----:B------:R-:W-:Y:S01]  /*13e10*/  IMAD.IADD R9, R13, 0x1, -R12 ;  /* 0x000000010d097824 */ /* 0x000fe200078e0a0c */
[----:B------:R-:W-:Y:S01]  /*13e20*/  LOP3.LUT R44, R44, R45, RZ, 0x3c, !PT ;  /* 0x0000002d2c2c7212 */ /* 0x000fe200078e3cff */
[----:B------:R-:W-:Y:S01]  /*13e30*/  IMAD.X R45, RZ, RZ, R21, P2 ;  /* 0x000000ffff2d7224 */ /* 0x000fe200010e0615 */
[C---:B------:R-:W-:Y:S01]  /*13e40*/  IADD3 R41, P3, R20.reuse, 0x8000, RZ ;  /* 0x0000800014297810 */ /* 0x040fe20007f7e0ff */
[----:B------:R-:W-:Y:S01]  /*13e50*/  IMAD R7, R9, 0x40, R14 ;  /* 0x0000004009077824 */ /* 0x000fe200078e020e */
[----:B------:R-:W-:Y:S01]  /*13e60*/  IADD3 R29, P2, R20, 0xb000, RZ ;  /* 0x0000b000141d7810 */ /* 0x000fe20007f5e0ff */
[----:B------:R-:W1:Y:S01]  /*13e70*/  SHFL.IDX PT, R14, R26, 0x1, 0x1c1f ;  /* 0x003c1f001a0e7f89 */ /* 0x000e6200000e0000 */
[----:B------:R-:W-:Y:S01]  /*13e80*/  SHF.R.U64 R48, R48, 0x3, RZ ;  /* 0x0000000330307819 */ /* 0x000fe200000012ff */
[----:B------:R-:W-:Y:S01]  /*13e90*/  IMAD.IADD R4, R7, 0x1, R86 ;  /* 0x0000000107047824 */ /* 0x000fe200078e0256 */
[----:B------:R-:W-:-:S02]  /*13ea0*/  SHF.R.U64 R36, R36, 0x3, RZ ;  /* 0x0000000324247819 */ /* 0x000fc400000012ff */
[----:B------:R-:W-:Y:S02]  /*13eb0*/  LOP3.LUT R40, R41, 0x380, RZ, 0xc0, !PT ;  /* 0x0000038029287812 */ /* 0x000fe400078ec0ff */
[----:B------:R-:W-:Y:S02]  /*13ec0*/  LOP3.LUT R28, R29, 0x380, RZ, 0xc0, !PT ;  /* 0x000003801d1c7812 */ /* 0x000fe400078ec0ff */
[----:B------:R-:W-:Y:S01]  /*13ed0*/  LOP3.LUT R48, R48, R49, RZ, 0x3c, !PT ;  /* 0x0000003130307212 */ /* 0x000fe200078e3cff */
[--C-:B------:R-:W-:Y:S01]  /*13ee0*/  IMAD.X R49, RZ, RZ, R21.reuse, P4 ;  /* 0x000000ffff317224 */ /* 0x100fe200020e0615 */
[----:B------:R-:W-:Y:S01]  /*13ef0*/  LOP3.LUT R36, R36, R37, RZ, 0x3c, !PT ;  /* 0x0000002524247212 */ /* 0x000fe200078e3cff */
[----:B------:R-:W-:Y:S01]  /*13f00*/  IMAD.X R37, RZ, RZ, R21, P5 ;  /* 0x000000ffff257224 */ /* 0x000fe200028e0615 */
[----:B------:R-:W-:Y:S02]  /*13f10*/  IADD3 R33, P4, R20, 0xa000, RZ ;  /* 0x0000a00014217810 */ /* 0x000fe40007f9e0ff */
[----:B------:R-:W-:-:S02]  /*13f20*/  SHF.R.U64 R40, R40, 0x3, RZ ;  /* 0x0000000328287819 */ /* 0x000fc400000012ff */
[----:B------:R-:W-:Y:S02]  /*13f30*/  IADD3 R13, P5, R20, 0xd000, RZ ;  /* 0x0000d000140d7810 */ /* 0x000fe40007fbe0ff */
[----:B------:R-:W-:Y:S02]  /*13f40*/  SHF.R.U64 R28, R28, 0x3, RZ ;  /* 0x000000031c1c7819 */ /* 0x000fe400000012ff */
[----:B------:R-:W-:Y:S02]  /*13f50*/  LOP3.LUT R32, R33, 0x380, RZ, 0xc0, !PT ;  /* 0x0000038021207812 */ /* 0x000fe400078ec0ff */
[----:B------:R-:W-:Y:S01]  /*13f60*/  LOP3.LUT R40, R40, R41, RZ, 0x3c, !PT ;  /* 0x0000002928287212 */ /* 0x000fe200078e3cff */
[--C-:B------:R-:W-:Y:S01]  /*13f70*/  IMAD.X R41, RZ, RZ, R21.reuse, P3 ;  /* 0x000000ffff297224 */ /* 0x100fe200018e0615 */
[----:B------:R-:W-:Y:S02]  /*13f80*/  LOP3.LUT R12, R13, 0x380, RZ, 0xc0, !PT ;  /* 0x000003800d0c7812 */ /* 0x000fe400078ec0ff */
[----:B------:R-:W-:Y:S01]  /*13f90*/  LOP3.LUT R28, R28, R29, RZ, 0x3c, !PT ;  /* 0x0000001d1c1c7212 */ /* 0x000fe200078e3cff */
[----:B------:R-:W-:Y:S01]  /*13fa0*/  IMAD.X R29, RZ, RZ, R21, P2 ;  /* 0x000000ffff1d7224 */ /* 0x000fe200010e0615 */
[----:B------:R-:W-:-:S02]  /*13fb0*/  IADD3 R25, P3, R20, 0xc000, RZ ;  /* 0x0000c00014197810 */ /* 0x000fc40007f7e0ff */
[C---:B------:R-:W-:Y:S01]  /*13fc0*/  ISETP.GE.OR P2, PT, R4.reuse, R83, P0 ;  /* 0x000000530400720c */ /* 0x040fe20000746670 */
[----:B------:R-:W-:Y:S01]  /*13fd0*/  VIADD R4, R4, 0x8 ;  /* 0x0000000804047836 */ /* 0x000fe20000000000 */
[----:B------:R-:W-:Y:S02]  /*13fe0*/  SHF.R.U64 R32, R32, 0x3, RZ ;  /* 0x0000000320207819 */ /* 0x000fe400000012ff */
[----:B------:R-:W-:Y:S02]  /*13ff0*/  SHF.R.U64 R12, R12, 0x3, RZ ;  /* 0x000000030c0c7819 */ /* 0x000fe400000012ff */
[----:B------:R-:W-:Y:S02]  /*14000*/  LOP3.LUT R24, R25, 0x380, RZ, 0xc0, !PT ;  /* 0x0000038019187812 */ /* 0x000fe400078ec0ff */
[----:B------:R-:W-:Y:S01]  /*14010*/  LOP3.LUT R32, R32, R33, RZ, 0x3c, !PT ;  /* 0x0000002120207212 */ /* 0x000fe200078e3cff */
[----:B------:R-:W-:Y:S01]  /*14020*/  IMAD.X R33, RZ, RZ, R21, P4 ;  /* 0x000000ffff217224 */ /* 0x000fe200020e0615 */
[----:B------:R-:W-:-:S02]  /*14030*/  LOP3.LUT R12, R12, R13, RZ, 0x3c, !PT ;  /* 0x0000000d0c0c7212 */ /* 0x000fc400078e3cff */
[----:B------:R-:W-:Y:S01]  /*14040*/  ISETP.GE.OR P0, PT, R4, R83, P0 ;  /* 0x000000530400720c */ /* 0x000fe20000706670 */
[----:B0-----:R-:W-:Y:S01]  /*14050*/  @!P2 ST.E desc[UR42][R10.64], R6 ;  /* 0x000000060a00a985 */ /* 0x001fe2000c10192a */
[C---:B------:R-:W-:Y:S02]  /*14060*/  IADD3 R9, P4, R20.reuse, 0xe000, RZ ;  /* 0x0000e00014097810 */ /* 0x040fe40007f9e0ff */
[----:B------:R-:W-:Y:S02]  /*14070*/  LOP3.LUT R13, R20, 0x380, RZ, 0xc0, !PT ;  /* 0x00000380140d7812 */ /* 0x000fe400078ec0ff */
[----:B------:R-:W-:Y:S02]  /*14080*/  SHF.R.U64 R24, R24, 0x3, RZ ;  /* 0x0000000318187819 */ /* 0x000fe400000012ff */
[----:B------:R-:W-:Y:S02]  /*14090*/  LOP3.LUT R8, R9, 0x380, RZ, 0xc0, !PT ;  /* 0x0000038009087812 */ /* 0x000fe400078ec0ff */
[----:B------:R-:W-:-:S02]  /*140a0*/  SHF.R.U64 R13, R13, 0x3, RZ ;  /* 0x000000030d0d7819 */ /* 0x000fc400000012ff */
[----:B------:R-:W-:Y:S01]  /*140b0*/  LOP3.LUT R24, R24, R25, RZ, 0x3c, !PT ;  /* 0x0000001918187212 */ /* 0x000fe200078e3cff */
[--C-:B------:R-:W-:Y:S01]  /*140c0*/  IMAD.X R25, RZ, RZ, R21.reuse, P3 ;  /* 0x000000ffff197224 */ /* 0x100fe200018e0615 */
[----:B------:R-:W-:Y:S01]  /*140d0*/  IADD3 R7, P3, R20, 0xf000, RZ ;  /* 0x0000f00014077810 */ /* 0x000fe20007f7e0ff */
[----:B-1----:R0:W-:Y:S01]  /*140e0*/  @!P0 ST.E desc[UR42][R14.64], R5 ;  /* 0x000000050e008985 */ /* 0x0021e2000c10192a */
[----:B------:R-:W-:Y:S02]  /*140f0*/  SHF.R.U64 R8, R8, 0x3, RZ ;  /* 0x0000000308087819 */ /* 0x000fe400000012ff */
[----:B------:R-:W-:Y:S01]  /*14100*/  LOP3.LUT R20, R13, R20, RZ, 0x3c, !PT ;  /* 0x000000140d147212 */ /* 0x000fe200078e3cff */
[--C-:B------:R-:W-:Y:S01]  /*14110*/  IMAD.X R13, RZ, RZ, R21.reuse, P5 ;  /* 0x000000ffff0d7224 */ /* 0x100fe200028e0615 */
[----:B------:R-:W-:Y:S01]  /*14120*/  LOP3.LUT R8, R8, R9, RZ, 0x3c, !PT ;  /* 0x0000000908087212 */ /* 0x000fe200078e3cff */
[--C-:B------:R-:W-:Y:S01]  /*14130*/  IMAD.X R9, RZ, RZ, R21.reuse, P4 ;  /* 0x000000ffff097224 */ /* 0x100fe200020e0615 */
[----:B------:R-:W-:Y:S01]  /*14140*/  LOP3.LUT R4, R7, 0x380, RZ, 0xc0, !PT ;  /* 0x0000038007047812 */ /* 0x000fe200078ec0ff */
[----:B------:R-:W-:Y:S01]  /*14150*/  IMAD.X R85, RZ, RZ, R21, P3 ;  /* 0x000000ffff557224 */ /* 0x000fe200018e0615 */
[----:B------:R1:W5:Y:S01]  /*14160*/  LD.E.128 R72, desc[UR42][R20.64] ;  /* 0x0000002a14487980 */ /* 0x000362000c101d00 */
[----:B------:R-:W-:Y:S01]  /*14170*/  IMAD R82, R82, 0x20, R79 ;  /* 0x0000002052527824 */ /* 0x000fe200078e024f */
[----:B------:R-:W-:-:S02]  /*14180*/  SHF.R.U64 R4, R4, 0x3, RZ ;  /* 0x0000000304047819 */ /* 0x000fc400000012ff */
[----:B------:R-:W5:Y:S04]  /*14190*/  LD.E.128 R68, desc[UR42][R68.64] ;  /* 0x0000002a44447980 */ /* 0x000f68000c101d00 */
[----:B------:R-:W5:Y:S01]  /*141a0*/  LD.E.128 R64, desc[UR42][R64.64] ;  /* 0x0000002a40407980 */ /* 0x000f62000c101d00 */
[----:B-1----:R-:W-:Y:S01]  /*141b0*/  IMAD R21, R77, UR4, RZ ;  /* 0x000000044d157c24 */ /* 0x002fe2000f8e02ff */
[----:B------:R-:W-:Y:S02]  /*141c0*/  LOP3.LUT R84, R4, R7, RZ, 0x3c, !PT ;  /* 0x0000000704547212 */ /* 0x000fe400078e3cff */
[----:B------:R-:W5:Y:S01]  /*141d0*/  LD.E.128 R60, desc[UR42][R60.64] ;  /* 0x0000002a3c3c7980 */ /* 0x000f62000c101d00 */
[C---:B------:R-:W-:Y:S02]  /*141e0*/  IMAD R77, R76.reuse, UR5, R21 ;  /* 0x000000054c4d7c24 */ /* 0x040fe4000f8e0215 */
[----:B------:R-:W-:Y:S01]  /*141f0*/  IMAD.WIDE.U32 R20, R76, UR4, RZ ;  /* 0x000000044c147c25 */ /* 0x000fe2000f8e00ff */
[----:B------:R-:W-:Y:S01]  /*14200*/  ULDC.64 UR4, c[0x0][0xbe8] ;  /* 0x0002fa0000047ab9 */ /* 0x000fe20000000a00 */
[----:B0-----:R0:W5:Y:S02]  /*14210*/  LD.E.128 R4, desc[UR42][R84.64] ;  /* 0x0000002a54047980 */ /* 0x001164000c101d00 */
[----:B------:R-:W-:-:S02]  /*14220*/  IMAD.IADD R21, R21, 0x1, R77 ;  /* 0x0000000115157824 */ /* 0x000fc400078e024d */
[----:B------:R-:W-:Y:S01]  /*14230*/  IMAD R78, R78, UR4, RZ ;  /* 0x000000044e4e7c24 */ /* 0x000fe2000f8e02ff */
[----:B------:R-:W5:Y:S01]  /*14240*/  LD.E.128 R56, desc[UR42][R56.64] ;  /* 0x0000002a38387980 */ /* 0x000f62000c101d00 */
[----:B------:R-:W-:Y:S02]  /*14250*/  IMAD.IADD R82, R86, 0x1, R82 ;  /* 0x0000000156527824 */ /* 0x000fe400078e0252 */
[C---:B------:R-:W-:Y:S01]  /*14260*/  IMAD R77, R172.reuse, UR5, R78 ;  /* 0x00000005ac4d7c24 */ /* 0x040fe2000f8e024e */
[----:B------:R-:W5:Y:S01]  /*14270*/  LD.E.128 R52, desc[UR42][R52.64] ;  /* 0x0000002a34347980 */ /* 0x000f62000c101d00 */
[----:B------:R-:W-:Y:S01]  /*14280*/  IMAD.WIDE.U32 R20, R172, UR4, R20 ;  /* 0x00000004ac147c25 */ /* 0x000fe2000f8e0014 */
[----:B------:R-:W-:Y:S02]  /*14290*/  ULDC.64 UR4, c[0x0][0xbf0] ;  /* 0x0002fc0000047ab9 */ /* 0x000fe40000000a00 */
[----:B------:R-:W5:Y:S01]  /*142a0*/  LD.E.128 R48, desc[UR42][R48.64] ;  /* 0x0000002a30307980 */ /* 0x000f62000c101d00 */
[----:B----4-:R-:W-:-:S03]  /*142b0*/  @P1 IMAD.HI.U32 R76, R82, R87, RZ ;  /* 0x00000057524c1227 */ /* 0x010fc600078e00ff */
[----:B------:R-:W5:Y:S01]  /*142c0*/  LD.E.128 R44, desc[UR42][R44.64] ;  /* 0x0000002a2c2c7980 */ /* 0x000f62000c101d00 */
[----:B------:R-:W-:Y:S02]  /*142d0*/  IMAD.IADD R21, R21, 0x1, R77 ;  /* 0x0000000115157824 */ /* 0x000fe400078e024d */
[----:B------:R-:W-:Y:S01]  /*142e0*/  IMAD.MOV.U32 R77, RZ, RZ, R82 ;  /* 0x000000ffff4d7224 */ /* 0x000fe200078e0052 */
[----:B------:R-:W-:Y:S01]  /*142f0*/  @P1 SHF.R.U32.HI R77, RZ, R89, R76 ;  /* 0x00000059ff4d1219 */ /* 0x000fe2000001164c */
[----:B------:R-:W-:Y:S01]  /*14300*/  IMAD R80, R80, UR4, RZ ;  /* 0x0000000450507c24 */ /* 0x000fe2000f8e02ff */
[----:B------:R-:W5:Y:S02]  /*14310*/  LD.E.128 R40, desc[UR42][R40.64] ;  /* 0x0000002a28287980 */ /* 0x000f64000c101d00 */
[--C-:B------:R-:W-:Y:S01]  /*14320*/  SHF.R.S32.HI R76, RZ, 0x1f, R77.reuse ;  /* 0x0000001fff4c7819 */ /* 0x100fe2000001144d */
[----:B------:R-:W-:Y:S01]  /*14330*/  IMAD.MOV R78, RZ, RZ, -R77 ;  /* 0x000000ffff4e7224 */ /* 0x000fe200078e0a4d */
[----:B------:R-:W5:Y:S01]  /*14340*/  LD.E.128 R36, desc[UR42][R36.64] ;  /* 0x0000002a24247980 */ /* 0x000f62000c101d00 */
[----:B0-----:R-:W-:-:S02]  /*14350*/  IMAD R85, R81, UR5, R80 ;  /* 0x0000000551557c24 */ /* 0x001fc4000f8e0250 */
[----:B------:R-:W-:Y:S01]  /*14360*/  IMAD.WIDE.U32 R20, R81, UR4, R20 ;  /* 0x0000000451147c25 */ /* 0x000fe2000f8e0014 */
[----:B------:R-:W-:Y:S01]  /*14370*/  ULDC.64 UR4, c[0x0][0xbe0] ;  /* 0x0002f80000047ab9 */ /* 0x000fe20000000a00 */
[----:B------:R-:W5:Y:S02]  /*14380*/  LD.E.128 R32, desc[UR42][R32.64] ;  /* 0x0000002a20207980 */ /* 0x000f64000c101d00 */
[----:B------:R-:W-:Y:S02]  /*14390*/  IMAD R76, R76, UR4, RZ ;  /* 0x000000044c4c7c24 */ /* 0x000fe4000f8e02ff */
[----:B------:R-:W-:Y:S01]  /*143a0*/  IMAD R3, R3, R78, R82 ;  /* 0x0000004e03037224 */ /* 0x000fe200078e0252 */
[----:B------:R-:W5:Y:S01]  /*143b0*/  LD.E.128 R28, desc[UR42][R28.64] ;  /* 0x0000002a1c1c7980 */ /* 0x000f62000c101d00 */
[----:B------:R-:W-:Y:S02]  /*143c0*/  IMAD.IADD R21, R21, 0x1, R85 ;  /* 0x0000000115157824 */ /* 0x000fe400078e0255 */
[C---:B------:R-:W-:Y:S01]  /*143d0*/  IMAD R81, R77.reuse, UR5, R76 ;  /* 0x000000054d517c24 */ /* 0x040fe2000f8e024c */
[----:B------:R-:W-:Y:S01]  /*143e0*/  SHF.R.S32.HI R76, RZ, 0x1f, R3 ;  /* 0x0000001fff4c7819 */ /* 0x000fe20000011403 */
[----:B------:R-:W-:Y:S01]  /*143f0*/  IMAD.WIDE.U32 R20, R77, UR4, R20 ;  /* 0x000000044d147c25 */ /* 0x000fe2000f8e0014 */
[----:B------:R-:W-:Y:S01]  /*14400*/  ULDC.64 UR4, c[0x0][0xbd8] ;  /* 0x0002f60000047ab9 */ /* 0x000fe20000000a00 */
[----:B------:R-:W5:Y:S02]  /*14410*/  LD.E.128 R24, desc[UR42][R24.64] ;  /* 0x0000002a18187980 */ /* 0x000f64000c101d00 */
[----:B------:R-:W-:-:S02]  /*14420*/  IMAD.IADD R21, R21, 0x1, R81 ;  /* 0x0000000115157824 */ /* 0x000fc400078e0251 */
[----:B------:R-:W5:Y:S01]  /*14430*/  LD.E.128 R12, desc[UR42][R12.64] ;  /* 0x0000002a0c0c7980 */ /* 0x000f62000c101d00 */
[----:B------:R-:W-:-:S03]  /*14440*/  IMAD R76, R76, UR4, RZ ;  /* 0x000000044c4c7c24 */ /* 0x000fc6000f8e02ff */
        /* <DEDUP_REMOVED lines=10> */
[----:B------:R-:W-:Y:S01]  /*144f0*/  IMAD.IADD R21, R21, 0x1, R77 ;  /* 0x0000000115157824 */ /* 0x000fe200078e024d */
[----:B------:R-:W-:Y:S01]  /*14500*/  LEA R82, P2, R20, UR4, 0x1 ;  /* 0x0000000414527c11 */ /* 0x000fe2000f8408ff */
[----:B------:R-:W-:-:S03]  /*14510*/  IMAD.IADD R86, R79, 0x1, R86 ;  /* 0x000000014f567824 */ /* 0x000fc600078e0256 */
[----:B------:R-:W-:Y:S01]  /*14520*/  LEA.HI.X R84, R20, UR5, R21, 0x1, P2 ;  /* 0x0000000514547c11 */ /* 0x000fe200090f0c15 */
[----:B------:R-:W-:Y:S01]  /*14530*/  VIADD R3, R22, 0x32420 ;  /* 0x0003242016037836 */ /* 0x000fe20000000000 */
[----:B------:R-:W-:-:S04]  /*14540*/  ISETP.GE.AND P2, PT, R86, R83, PT ;  /* 0x000000535600720c */ /* 0x000fc80003f46270 */
[----:B------:R-:W-:Y:S01]  /*14550*/  PRMT R3, RZ, 0x654, R3 ;  /* 0x00000654ff037816 */ /* 0x000fe20000000003 */
[C---:B------:R-:W-:Y:S02]  /*14560*/  VIADD R76, R86.reuse, 0x20 ;  /* 0x00000020564c7836 */ /* 0x040fe40000000000 */
[----:B------:R-:W-:Y:S02]  /*14570*/  VIADD R78, R86, 0x40 ;  /* 0x00000040564e7836 */ /* 0x000fe40000000000 */
[C---:B------:R-:W-:Y:S02]  /*14580*/  VIADD R90, R0.reuse, 0xc0 ;  /* 0x000000c0005a7836 */ /* 0x040fe40000000000 */
[C---:B------:R-:W-:Y:S01]  /*14590*/  VIADD R88, R0.reuse, 0x80 ;  /* 0x0000008000587836 */ /* 0x040fe20000000000 */
[----:B0-----:R0:W-:Y:S01]  /*145a0*/  SYNCS.ARRIVE.TRANS64.RED.A1T0 RZ, [R3+URZ], RZ ;  /* 0x000000ff03ff79a7 */ /* 0x0011e2000810043f */
[----:B------:R-:W-:Y:S01]  /*145b0*/  VIADD R92, R0, 0x40 ;  /* 0x00000040005c7836 */ /* 0x000fe20000000000 */
[----:B------:R1:W2:Y:S01]  /*145c0*/  SHFL.IDX PT, R81, R82, RZ, 0x181f ;  /* 0x00181fff52517589 */ /* 0x0002a200000e0000 */
[----:B------:R-:W-:-:S02]  /*145d0*/  ISETP.GE.AND P1, PT, R76, R83, PT ;  /* 0x000000534c00720c */ /* 0x000fc40003f26270 */
[----:B------:R-:W-:Y:S01]  /*145e0*/  ISETP.GE.AND P0, PT, R78, R83, PT ;  /* 0x000000534e00720c */ /* 0x000fe20003f06270 */
[----:B0-----:R1:W0:Y:S01]  /*145f0*/  SHFL.IDX PT, R3, R84, RZ, 0x181f ;  /* 0x00181fff54037589 */ /* 0x00122200000e0000 */
[----:B------:R-:W-:Y:S02]  /*14600*/  SHF.R.S32.HI R89, RZ, 0x1f, R0 ;  /* 0x0000001fff597819 */ /* 0x000fe40000011400 */
[----:B------:R-:W-:Y:S02]  /*14610*/  SHF.R.S32.HI R85, RZ, 0x1f, R90 ;  /* 0x0000001fff557819 */ /* 0x000fe4000001145a */
[----:B------:R-:W-:Y:S02]  /*14620*/  SHF.R.S32.HI R87, RZ, 0x1f, R88 ;  /* 0x0000001fff577819 */ /* 0x000fe40000011458 */
[----:B------:R-:W-:Y:S01]  /*14630*/  SHF.R.S32.HI R91, RZ, 0x1f, R92 ;  /* 0x0000001fff5b7819 */ /* 0x000fe2000001145c */
[----:B-1----:R-:W-:Y:S06]  /*14640*/  @P2 BRA `(.L_x_6087) ;  /* 0x0000000000442947 */ /* 0x002fec0003800000 */
        /* <DEDUP_REMOVED lines=17> */
.L_x_6087:
[----:B------:R-:W-:Y:S05]  /*14760*/  BSYNC B1 ;  /* 0x0000000000017941 */ /* 0x000fea0003800000 */
.L_x_6086:
[----:B0-----:R0:W3:Y:S01]  /*14770*/  SHFL.IDX PT, R3, R84, 0x1, 0x181f ;  /* 0x00381f0054037f89 */ /* 0x0010e200000e0000 */
[----:B------:R-:W-:Y:S03]  /*14780*/  BSSY B1, `(.L_x_6088) ;  /* 0x0000014000017945 */ /* 0x000fe60003800000 */
[----:B-1---5:R0:W1:Y:S01]  /*14790*/  SHFL.IDX PT, R41, R82, 0x1, 0x181f ;  /* 0x00381f0052297f89 */ /* 0x02206200000e0000 */
[----:B------:R-:W-:Y:S05]  /*147a0*/  @P1 BRA `(.L_x_6089) ;  /* 0x0000000000441947 */ /* 0x000fea0003800000 */
[----:B------:R-:W-:Y:S02]  /*147b0*/  ULDC UR4, c[0x0][0xbc8] ;  /* 0x0002f20000047ab9 */ /* 0x000fe40000000800 */
[----:B------:R-:W-:Y:S02]  /*147c0*/  ISETP.GE.AND P4, PT, R0, UR4, PT ;  /* 0x0000000400007c0c */ /* 0x000fe4000bf86270 */
[----:B------:R-:W-:Y:S02]  /*147d0*/  ISETP.GE.AND P3, PT, R92, UR4, PT ;  /* 0x000000045c007c0c */ /* 0x000fe4000bf66270 */
[----:B------:R-:W-:Y:S02]  /*147e0*/  ISETP.GE.AND P2, PT, R88, UR4, PT ;  /* 0x0000000458007c0c */ /* 0x000fe4000bf46270 */
[----:B------:R-:W-:-:S07]  /*147f0*/  ISETP.GE.AND P1, PT, R90, UR4, PT ;  /* 0x000000045a007c0c */ /* 0x000fce000bf26270 */
[----:B-1----:R-:W-:-:S04]  /*14800*/  @!P4 LEA R20, P5, R0, R41, 0x1 ;  /* 0x000000290014c211 */ /* 0x002fc800078a08ff */
[----:B---3--:R-:W-:Y:S02]  /*14810*/  @!P4 LEA.HI.X R21, R0, R3, R89, 0x1, P5 ;  /* 0x000000030015c211 */ /* 0x008fe400028f0c59 */
        /* <DEDUP_REMOVED lines=10> */
.L_x_6089:
[----:B------:R-:W-:Y:S05]  /*148c0*/  BSYNC B1 ;  /* 0x0000000000017941 */ /* 0x000fea0003800000 */
.L_x_6088:
[----:B---3--:R3:W0:Y:S01]  /*148d0*/  SHFL.IDX PT, R3, R84, 0x2, 0x181f ;  /* 0x00581f0054037f89 */ /* 0x00862200000e0000 */
[----:B------:R-:W-:Y:S03]  /*148e0*/  BSSY B1, `(.L_x_6090) ;  /* 0x0000014000017945 */ /* 0x000fe60003800000 */
[----:B----4-:R3:W4:Y:S01]  /*148f0*/  SHFL.IDX PT, R25, R82, 0x2, 0x181f ;  /* 0x00581f0052197f89 */ /* 0x01072200000e0000 */
        /* <DEDUP_REMOVED lines=18> */
.L_x_6091:
[----:B------:R-:W-:Y:S05]  /*14a20*/  BSYNC B1 ;  /* 0x0000000000017941 */ /* 0x000fea0003800000 */
.L_x_6090:
        /* <DEDUP_REMOVED lines=24> */
.L_x_6084:
[----:B------:R-:W3:Y:S01]  /*14bb0*/  LDL R9, [R1+0x90] ;  /* 0x0000900001097983 */ /* 0x000ee20000100800 */
[----:B------:R-:W-:Y:S01]  /*14bc0*/  ULDC.64 UR4, c[0x0][0xd00] ;  /* 0x0003400000047ab9 */ /* 0x000fe20000000a00 */
[----:B------:R-:W-:Y:S01]  /*14bd0*/  IMAD.MOV.U32 R0, RZ, RZ, RZ ;  /* 0x000000ffff007224 */ /* 0x000fe200078e00ff */
[----:B------:R-:W-:Y:S01]  /*14be0*/  ISETP.NE.U32.AND P0, PT, RZ, UR4, PT ;  /* 0x00000004ff007c0c */ /* 0x000fe2000bf05070 */
[----:B------:R-:W4:Y:S03]  /*14bf0*/  LDC R25, c[0x0][0xce8] ;  /* 0x00033a00ff197b82 */ /* 0x000f260000000800 */
[----:B------:R-:W-:Y:S01]  /*14c00*/  ISETP.NE.AND.EX P0, PT, RZ, UR5, PT, P0 ;  /* 0x00000005ff007c0c */ /* 0x000fe2000bf05300 */
[----:B---3--:R-:W-:Y:S01]  /*14c10*/  IMAD.SHL.U32 R6, R9, 0x4, RZ ;  /* 0x0000000409067824 */ /* 0x008fe200078e00ff */
[----:B------:R-:W-:-:S04]  /*14c20*/  SHF.R.S32.HI R14, RZ, 0x1f, R9 ;  /* 0x0000001fff0e7819 */ /* 0x000fc80000011409 */
[----:B------:R-:W-:Y:S02]  /*14c30*/  IADD3 R4, P1, R6, UR4, RZ ;  /* 0x0000000406047c10 */ /* 0x000fe4000ff3e0ff */
[----:B------:R-:W-:-:S04]  /*14c40*/  SHF.L.U64.HI R3, R9, 0x2, R14 ;  /* 0x0000000209037819 */ /* 0x000fc8000001020e */
[----:B------:R-:W-:Y:S01]  /*14c50*/  IADD3.X R5, R3, UR5, RZ, P1, !PT ;  /* 0x0000000503057c10 */ /* 0x000fe20008ffe4ff */
[----:B------:R-:W-:Y:S02]  /*14c60*/  ULDC.64 UR4, c[0x0][0xd08] ;  /* 0x0003420000047ab9 */ /* 0x000fe40000000a00 */
[----:B------:R-:W-:Y:S02]  /*14c70*/  ISETP.NE.U32.AND P1, PT, RZ, UR4, PT ;  /* 0x00000004ff007c0c */ /* 0x000fe4000bf25070 */
[----:B------:R3:W5:Y:S02]  /*14c80*/  @P0 LDG.E R0, desc[UR42][R4.64] ;  /* 0x0000002a04000981 */ /* 0x000764000c1e1900 */
[----:B------:R-:W-:-:S13]  /*14c90*/  ISETP.NE.AND.EX P1, PT, RZ, UR5, PT, P1 ;  /* 0x00000005ff007c0c */ /* 0x000fda000bf25310 */
[----:B------:R-:W-:Y:S01]  /*14ca0*/  @P1 IADD3 R6, P2, R6, UR4, RZ ;  /* 0x0000000406061c10 */ /* 0x000fe2000ff5e0ff */
[----:B------:R-:W-:Y:S02]  /*14cb0*/  ULDC UR4, c[0x0][0xb88] ;  /* 0x0002e20000047ab9 */ /* 0x000fe40000000800 */
[----:B------:R-:W-:Y:S01]  /*14cc0*/  IMAD.U32 R8, RZ, RZ, UR4 ;  /* 0x00000004ff087e24 */ /* 0x000fe2000f8e00ff */
[----:B------:R-:W-:-:S05]  /*14cd0*/  @P1 IADD3.X R7, R3, UR5, RZ, P2, !PT ;  /* 0x0000000503071c10 */ /* 0x000fca00097fe4ff */
[----:B------:R3:W5:Y:S01]  /*14ce0*/  @P1 LDG.E R8, desc[UR42][R6.64] ;  /* 0x0000002a06081981 */ /* 0x000762000c1e1900 */
[----:B----4-:R-:W-:Y:S01]  /*14cf0*/  ISETP.NE.AND P2, PT, R25, 0x1, PT ;  /* 0x000000011900780c */ /* 0x010fe20003f45270 */
[----:B------:R-:W4:-:S12]  /*14d00*/  S2R R30, SR_TID.X ;  /* 0x00000000001e7919 */ /* 0x000f180000002100 */
[----:B------:R-:W0:Y:S01]  /*14d10*/  @P2 LDC R27, c[0x0][0xcec] ;  /* 0x00033b00ff1b2b82 */ /* 0x000e220000000800 */
[----:B----4-:R-:W-:-:S05]  /*14d20*/  VIADD R30, R30, 0xffffff80 ;  /* 0xffffff801e1e7836 */ /* 0x010fca0000000000 */
[----:B------:R-:W-:Y:S02]  /*14d30*/  SHF.R.S32.HI R3, RZ, 0x1f, R30 ;  /* 0x0000001fff037819 */ /* 0x000fe4000001141e */
[----:B------:R-:W-:Y:S02]  /*14d40*/  ISETP.GE.AND P3, PT, R30, 0x80, PT ;  /* 0x000000801e00780c */ /* 0x000fe40003f66270 */
[----:B------:R-:W-:Y:S01]  /*14d50*/  LEA.HI R20, R3, R30, RZ, 0x3 ;  /* 0x0000001e03147211 */ /* 0x000fe200078f18ff */
[----:B---3--:R-:W-:Y:S10]  /*14d60*/  @P1 BRA `(.L_x_6093) ;  /* 0x0000000000101947 */ /* 0x008ff40003800000 */
[----:B------:R-:W-:Y:S05]  /*14d70*/  @!P0 BRA `(.L_x_6093) ;  /* 0x00000000000c8947 */ /* 0x000fea0003800000 */
[----:B------:R-:W3:Y:S04]  /*14d80*/  LDG.E R3, desc[UR42][R4.64] ;  /* 0x0000002a04037981 */ /* 0x000ee8000c1e1900 */
[----:B-----5:R-:W3:Y:S02]  /*14d90*/  LDG.E R8, desc[UR42][R4.64+0x4] ;  /* 0x0000042a04087981 */ /* 0x020ee4000c1e1900 */
[----:B---3--:R-:W-:-:S07]  /*14da0*/  IMAD.IADD R8, R8, 0x1, -R3 ;  /* 0x0000000108087824 */ /* 0x008fce00078e0a03 */
.L_x_6093:
[----:B------:R-:W3:Y:S04]  /*14db0*/  LDL R28, [R1+0x94] ;  /* 0x00009400011c7983 */ /* 0x000ee80000100800 */
[----:B------:R4:W5:Y:S01]  /*14dc0*/  LDL R26, [R1+0x6c] ;  /* 0x00006c00011a7983 */ /* 0x0009620000100800 */
[----:B------:R-:W-:Y:S01]  /*14dd0*/  BSSY B1, `(.L_x_6094) ;  /* 0x000002e000017945 */ /* 0x000fe20003800000 */
[----:B------:R-:W-:Y:S02]  /*14de0*/  LOP3.LUT R24, R20, 0xfffffff8, RZ, 0xc0, !PT ;  /* 0xfffffff814187812 */ /* 0x000fe400078ec0ff */
[----:B------:R-:W-:Y:S02]  /*14df0*/  SEL R13, R9, RZ, !P0 ;  /* 0x000000ff090d7207 */ /* 0x000fe40004000000 */
[----:B------:R-:W-:-:S02]  /*14e00*/  SEL R14, R14, RZ, !P0 ;  /* 0x000000ff0e0e7207 */ /* 0x000fc40004000000 */
[----:B-----5:R-:W-:Y:S02]  /*14e10*/  SHF.R.S32.HI R11, RZ, 0x1f, R0 ;  /* 0x0000001fff0b7819 */ /* 0x020fe40000011400 */
[----:B---3--:R-:W-:Y:S01]  /*14e20*/  SHF.R.S32.HI R12, RZ, 0x1f, R28 ;  /* 0x0000001fff0c7819 */ /* 0x008fe2000001141c */
[----:B----4-:R-:W-:Y:S06]  /*14e30*/  @P3 BRA `(.L_x_6095) ;  /* 0x00000000009c3947 */ /* 0x010fec0003800000 */
[----:B------:R-:W3:Y:S01]  /*14e40*/  S2R R10, SR_TID.X ;  /* 0x00000000000a7919 */ /* 0x000ee20000002100 */
[----:B------:R-:W4:Y:S02]  /*14e50*/  LDC R9, c[0x0][0xce8] ;  /* 0x00033a00ff097b82 */ /* 0x000f240000000800 */
[----:B----4-:R-:W-:Y:S01]  /*14e60*/  IMAD R3, R8, R9, RZ ;  /* 0x0000000908037224 */ /* 0x010fe200078e02ff */
[----:B---3--:R-:W-:-:S04]  /*14e70*/  IADD3 R10, R26, -0x80, R10 ;  /* 0xffffff801a0a7810 */ /* 0x008fc80007ffe00a */
        /* <DEDUP_REMOVED lines=9> */
[----:B------:R-:W3:Y:S01]  /*14f10*/  @P0 LDC R15, c[0x0][0xcec] ;  /* 0x00033b00ff0f0b82 */ /* 0x000ee20000000800 */
[----:B------:R-:W-:Y:S01]  /*14f20*/  IMAD R7, R28, UR5, R7 ;  /* 0x000000051c077c24 */ /* 0x000fe2000f8e0207 */
[----:B------:R-:W-:-:S03]  /*14f30*/  ULDC.64 UR4, c[0x0][0xc98] ;  /* 0x0003260000047ab9 */ /* 0x000fc60000000a00 */
[----:B------:R-:W-:-:S03]  /*14f40*/  IMAD.IADD R5, R5, 0x1, R7 ;  /* 0x0000000105057824 */ /* 0x000fc600078e0207 */
[----:B------:R-:W4:Y:S01]  /*14f50*/  @P0 LDC R21, c[0x0][0xcf0] ;  /* 0x00033c00ff150b82 */ /* 0x000f220000000800 */
[----:B------:R-:W-:-:S04]  /*14f60*/  IMAD.WIDE.U32 R4, R13, UR4, R4 ;  /* 0x000000040d047c25 */ /* 0x000fc8000f8e0004 */
[----:B---3--:R-:W-:-:S05]  /*14f70*/  @P0 IMAD.HI.U32 R6, R10, R15, RZ ;  /* 0x0000000f0a060227 */ /* 0x008fca00078e00ff */
[----:B----4-:R-:W-:Y:S01]  /*14f80*/  @P0 SHF.R.U32.HI R3, RZ, R21, R6 ;  /* 0x00000015ff030219 */ /* 0x010fe20000011606 */
        /* <DEDUP_REMOVED lines=18> */
.L_x_6095:
[----:B------:R-:W-:Y:S05]  /*150b0*/  BSYNC B1 ;  /* 0x0000000000017941 */ /* 0x000fea0003800000 */
.L_x_6094:
[----:B------:R-:W4:Y:S01]  /*150c0*/  @P2 LDC R9, c[0x0][0xcf0] ;  /* 0x00033c00ff092b82 */ /* 0x000f220000000800 */
[----:B------:R-:W-:Y:S01]  /*150d0*/  ULDC.64 UR4, c[0x0][0xba0] ;  /* 0x0002e80000047ab9 */ /* 0x000fe20000000a00 */
[----:B------:R-:W-:Y:S01]  /*150e0*/  SHF.R.S32.HI R29, RZ, 0x3, R20 ;  /* 0x00000003ff1d7819 */ /* 0x000fe20000011414 */
[----:B---3--:R-:W-:Y:S02]  /*150f0*/  IMAD R3, R11, UR4, RZ ;  /* 0x000000040b037c24 */ /* 0x008fe4000f8e02ff */
        /* <DEDUP_REMOVED lines=9> */
[----:B0-----:R-:W-:-:S04]  /*15190*/  @P2 IMAD.HI.U32 R0, R10, R27, RZ ;  /* 0x0000001b0a002227 */ /* 0x001fc800078e00ff */
        /* <DEDUP_REMOVED lines=38> */
.L_x_6291:
        /* <DEDUP_REMOVED lines=22> */
.L_x_6098:
[----:B------:R-:W-:Y:S05]  /*15560*/  BSYNC B1 ;  /* 0x0000000000017941 */ /* 0x000fea0003800000 */
.L_x_6097:
[----:B------:R-:W-:-:S03]  /*15570*/  UMOV UR4, 0xffffffff ;  /* 0xffffffff00047882 */ /* 0x000fc60000000000 */
[----:B------:R-:W-:Y:S05]  /*15580*/  BRA.DIV UR4, `(.L_x_6099) ;  /* 0x0000009204a87947 */ /* 0x000fea000b800000 */
[----:B---3--:R3:W0:Y:S04]  /*15590*/  SHFL.IDX PT, R0, R4, 0x1, 0x181f ;  /* 0x00381f0004007f89 */ /* 0x00862800000e0000 */
[----:B----4-:R3:W4:Y:S02]  /*155a0*/  SHFL.IDX PT, R14, R3, 0x1, 0x181f ;  /* 0x00381f00030e7f89 */ /* 0x01072400000e0000 */
.L_x_6295:
        /* <DEDUP_REMOVED lines=21> */
.L_x_6101:
[----:B------:R-:W-:Y:S05]  /*15700*/  BSYNC B1 ;  /* 0x0000000000017941 */ /* 0x000fea0003800000 */
.L_x_6100:
[----:B------:R-:W-:-:S03]  /*15710*/  UMOV UR4, 0xffffffff ;  /* 0xffffffff00047882 */ /* 0x000fc60000000000 */
[----:B------:R-:W-:Y:S05]  /*15720*/  BRA.DIV UR4, `(.L_x_6102) ;  /* 0x0000009204887947 */ /* 0x000fea000b800000 */
[----:B0-----:R0:W0:Y:S04]  /*15730*/  SHFL.IDX PT, R0, R4, 0x2, 0x181f ;  /* 0x00581f0004007f89 */ /* 0x00102800000e0000 */
[----:B----4-:R4:W0:Y:S02]  /*15740*/  SHFL.IDX PT, R14, R3, 0x2, 0x181f ;  /* 0x00581f00030e7f89 */ /* 0x01082400000e0000 */
.L_x_6299:
        /* <DEDUP_REMOVED lines=21> */
.L_x_6104:
[----:B------:R-:W-:Y:S05]  /*158a0*/  BSYNC B1 ;  /* 0x0000000000017941 */ /* 0x000fea0003800000 */
.L_x_6103:
[----:B------:R-:W-:-:S03]  /*158b0*/  UMOV UR4, 0xffffffff ;  /* 0xffffffff00047882 */ /* 0x000fc60000000000 */
[----:B------:R-:W-:Y:S05]  /*158c0*/  BRA.DIV UR4, `(.L_x_6105) ;  /* 0x0000009204687947 */ /* 0x000fea000b800000 */
[----:B0-----:R0:W0:Y:S04]  /*158d0*/  SHFL.IDX PT, R0, R4, 0x3, 0x181f ;  /* 0x00781f0004007f89 */ /* 0x00102800000e0000 */
[----:B------:R0:W0:Y:S02]  /*158e0*/  SHFL.IDX PT, R14, R3, 0x3, 0x181f ;  /* 0x00781f00030e7f89 */ /* 0x00002400000e0000 */
.L_x_6303:
[----:B0--34-:R-:W-:-:S05]  /*158f0*/  VIADD R3, R7, 0x60 ;  /* 0x0000006007037836 */ /* 0x019fca0000000000 */
        /* <DEDUP_REMOVED lines=19> */
.L_x_6092:
[----:B------:R-:W-:Y:S05]  /*15a30*/  BSYNC B0 ;  /* 0x0000000000007941 */ /* 0x000fea0003800000 */
.L_x_6083:
[----:B------:R-:W-:Y:S02]  /*15a40*/  ULDC UR4, c[0x0][0xd3c] ;  /* 0x00034f0000047ab9 */ /* 0x000fe40000000800 */
[----:B--2---:R-:W-:-:S13]  /*15a50*/  ISETP.GE.AND P0, PT, R103, UR4, PT ;  /* 0x0000000467007c0c */ /* 0x004fda000bf06270 */
[----:B------:R-:W-:Y:S05]  /*15a60*/  @!P0 BRA `(.L_x_6106) ;  /* 0xfffffeb4007c8947 */ /* 0x000fea000383ffff */
[----:B------:R-:W-:Y:S05]  /*15a70*/  BRA `(.L_x_5948) ;  /* 0x0000007800107947 */ /* 0x000fea0003800000 */
.L_x_5946:
        /* <DEDUP_REMOVED lines=16> */
.L_x_6107:
        /* <DEDUP_REMOVED lines=41> */
.L_x_6113:
        /* <DEDUP_REMOVED lines=12> */
.L_x_6112:
[----:B------:R-:W-:Y:S05]  /*15ed0*/  BSYNC B0 ;  /* 0x0000000000007941 */ /* 0x000fea0003800000 */
.L_x_6111:
        /* <DEDUP_REMOVED lines=20> */
.L_x_6109:
        /* <DEDUP_REMOVED lines=20> */
.L_x_6114:
        /* <DEDUP_REMOVED lines=59> */
.L_x_6110:
[----:B------:R-:W-:Y:S02]  /*16510*/  IMAD.MOV.U32 R17, RZ, RZ, RZ ;  /* 0x000000ffff117224 */ /* 0x000fe400078e00ff */
[----:B------:R-:W-:Y:S02]  /*16520*/  IMAD.U32 R16, RZ, RZ, UR6 ;  /* 0x00000006ff107e24 */ /* 0x000fe4000f8e00ff */
[----:B------:R-:W-:-:S07]  /*16530*/  IMAD.MOV.U32 R18, RZ, RZ, RZ ;  /* 0x000000ffff127224 */ /* 0x000fce00078e00ff */
.L_x_6115:
[----:B------:R-:W-:-:S13]  /*16540*/  ISETP.NE.AND P0, PT, R5, RZ, PT ;  /* 0x000000ff0500720c */ /* 0x000fda0003f05270 */
[----:B------:R-:W0:Y:S01]  /*16550*/  @!P0 S2R R3, SR_CgaCtaId ;  /* 0x0000000000038919 */ /* 0x000e220000008800 */
[----:B------:R-:W-:-:S04]  /*16560*/  @!P0 MOV R2, 0x400 ;  /* 0x0000040000028802 */ /* 0x000fc80000000f00 */
[----:B0-----:R-:W-:-:S05]  /*16570*/  @!P0 LEA R2, R3, R2, 0x18 ;  /* 0x0000000203028211 */ /* 0x001fca00078ec0ff */
[----:B------:R1:W-:Y:S01]  /*16580*/  @!P0 STS.128 [R2+0x324d0], R16 ;  /* 0x0324d01002008388 */ /* 0x0003e20000000c00 */
[----:B------:R-:W-:Y:S06]  /*16590*/  BAR.ARV 0x5, 0x180 ;  /* 0x0146000000007b1d */ /* 0x000fec0000002000 */
.L_x_6108:
        /* <DEDUP_REMOVED lines=19> */
[----:B------:R-:W-:Y:S01]  /*166d0*/  SHF.R.U32.HI R3, RZ, 0x3, R5 ;  /* 0x00000003ff037819 */ /* 0x000fe20000011605 */
[----:B------:R-:W-:Y:S01]  /*166e0*/  IMAD.MOV.U32 R27, RZ, RZ, 0x1 ;  /* 0x00000001ff1b7424 */ /* 0x000fe200078e00ff */
[----:B------:R-:W-:Y:S01]  /*166f0*/  LOP3.LUT R33, R4, 0x200, R33, 0xf8, !PT ;  /* 0x0000020004217812 */ /* 0x000fe200078ef821 */
[----:B------:R-:W-:Y:S01]  /*16700*/  ULDC.64 UR40, c[0x0][0x198] ;  /* 0x0000660000287ab9 */ /* 0x000fe20000000a00 */
[----:B------:R-:W-:Y:S01]  /*16710*/  LOP3.LUT R0, R3, 0x70, R0, 0xf8, !PT ;  /* 0x0000007003007812 */ /* 0x000fe200078ef800 */
[----:B------:R-:W-:Y:S01]  /*16720*/  ULOP3.LUT UR38, UR36, 0x2, URZ, 0xfc, !UPT ;  /* 0x0000000224267892 */ /* 0x000fe2000f8efc3f */
[C---:B------:R-:W-:Y:S01]  /*16730*/  LOP3.LUT R4, R2.reuse, 0x40, RZ, 0xfc, !PT ;  /* 0x0000004002047812 */ /* 0x040fe200078efcff */
[----:B------:R-:W-:Y:S01]  /*16740*/  ULDC UR37, c[0x0][0xc] ;  /* 0x0000030000257ab9 */ /* 0x000fe20000000800 */
[----:B------:R-:W-:-:S02]  /*16750*/  LOP3.LUT R3, R2, 0x80, RZ, 0xfc, !PT ;  /* 0x0000008002037812 */ /* 0x000fc400078efcff */
[----:B------:R-:W-:Y:S01]  /*16760*/  LOP3.LUT R0, R2, 0xc0, RZ, 0xfc, !PT ;  /* 0x000000c002007812 */ /* 0x000fe200078efcff */
[----:B0-----:R-:W-:-:S06]  /*16770*/  ULEA UR4, UR5, UR4, 0x18 ;  /* 0x0000000405047291 */ /* 0x001fcc000f8ec03f */
[----:B------:R-:W-:-:S04]  /*16780*/  IMAD.U32 R22, RZ, RZ, UR4 ;  /* 0x00000004ff167e24 */ /* 0x000fc8000f8e00ff */
[----:B--2---:R-:W-:-:S07]  /*16790*/  IMAD R26, R33, 0x2, R22 ;  /* 0x00000002211a7824 */ /* 0x004fce00078e0216 */
.L_x_6221:
[----:B------:R-:W0:Y:S02]  /*167a0*/  LDC.64 R36, c[0x0][0xd88] ;  /* 0x00036200ff247b82 */ /* 0x000e240000000a00 */
[----:B0-----:R-:W-:-:S06]  /*167b0*/  IMAD.WIDE R36, R19, 0x4, R36 ;  /* 0x0000000413247825 */ /* 0x001fcc00078e0224 */
        /* <DEDUP_REMOVED lines=10> */
[----:B0-----:R-:W-:Y:S01]  /*16860*/  IMAD.MOV.U32 R37, RZ, RZ, RZ ;  /* 0x000000ffff257224 */ /* 0x001fe200078e00ff */
[----:B--2---:R-:W-:-:S05]  /*16870*/  SHF.R.S32.HI R0, RZ, 0x1f, R36 ;  /* 0x0000001fff007819 */ /* 0x004fca0000011424 */
        /* <DEDUP_REMOVED lines=8> */
[----:B------:R-:W-:Y:S01]  /*16900*/  ISETP.NE.U32.AND P1, PT, RZ, UR6, PT ;  /* 0x00000006ff007c0c */ /* 0x000fe2000bf25070 */
[----:B0-----:R-:W-:Y:S01]  /*16910*/  IMAD.MOV.U32 R0, RZ, RZ, RZ ;  /* 0x000000ffff007224 */ /* 0x001fe200078e00ff */
[----:B------:R-:W-:Y:S02]  /*16920*/  ISETP.NE.AND.EX P0, PT, RZ, UR5, PT, P0 ;  /* 0x00000005ff007c0c */ /* 0x000fe4000bf05300 */
[----:B------:R-:W-:Y:S02]  /*16930*/  ISETP.NE.AND.EX P1, PT, RZ, UR7, PT, P1 ;  /* 0x00000007ff007c0c */ /* 0x000fe4000bf25310 */
[C---:B------:R-:W-:Y:S02]  /*16940*/  IADD3 R4, P4, R29.reuse, UR6, RZ ;  /* 0x000000061d047c10 */ /* 0x040fe4000ff9e0ff */
[----:B-1----:R-:W-:Y:S01]  /*16950*/  IADD3 R2, P3, R29, UR4, RZ ;  /* 0x000000041d027c10 */ /* 0x002fe2000ff7e0ff */
[----:B------:R-:W-:Y:S01]  /*16960*/  ULDC UR4, c[0x0][0x288] ;  /* 0x0000a20000047ab9 */ /* 0x000fe20000000800 */
[----:B------:R-:W-:-:S02]  /*16970*/  IADD3.X R5, R30, UR7, RZ, P4, !PT ;  /* 0x000000071e057c10 */ /* 0x000fc4000a7fe4ff */
[C---:B------:R-:W-:Y:S02]  /*16980*/  IADD3.X R3, R30.reuse, UR5, RZ, P3, !PT ;  /* 0x000000051e037c10 */ /* 0x040fe40009ffe4ff */
[----:B---3--:R-:W-:Y:S01]  /*16990*/  @P2 IADD3 R6, P3, R29, UR8, RZ ;  /* 0x000000081d062c10 */ /* 0x008fe2000ff7e0ff */
        /* <DEDUP_REMOVED lines=19> */
[----:B------:R-:W2:Y:S04]  /*16ad0*/  LDG.E R9, desc[UR42][R2.64] ;  /* 0x0000002a02097981 */ /* 0x000ea8000c1e1900 */
[----:B0-----:R-:W2:Y:S02]  /*16ae0*/  LDG.E R8, desc[UR42][R2.64+0x4] ;  /* 0x0000042a02087981 */ /* 0x001ea4000c1e1900 */
[----:B--2---:R-:W-:-:S05]  /*16af0*/  IMAD.IADD R10, R8, 0x1, -R9 ;  /* 0x00000001080a7824 */ /* 0x004fca00078e0a09 */
[----:B------:R1:W-:Y:S02]  /*16b00*/  STL [R1+0x4], R10 ;  /* 0x0000040a01007387 */ /* 0x0003e40000100800 */
.L_x_6117:
        /* <DEDUP_REMOVED lines=9> */
.L_x_6118:
[----:B------:R-:W-:Y:S02]  /*16ba0*/  ULDC.64 UR4, c[0x0][0xb00] ;  /* 0x0002c00000047ab9 */ /* 0x000fe40000000a00 */
[----:B------:R-:W-:-:S04]  /*16bb0*/  ISETP.NE.U32.AND P0, PT, RZ, UR4, PT ;  /* 0x00000004ff007c0c */ /* 0x000fc8000bf05070 */
[----:B------:R-:W-:-:S13]  /*16bc0*/  ISETP.NE.AND.EX P0, PT, RZ, UR5, PT, P0 ;  /* 0x00000005ff007c0c */ /* 0x000fda000bf05300 */
[----:B------:R-:W-:Y:S05]  /*16bd0*/  @!P0 BRA `(.L_x_6119) ;  /* 0x0000000000148947 */ /* 0x000fea0003800000 */
[----:B------:R-:W2:Y:S02]  /*16be0*/  LDC.64 R2, c[0x0][0xb00] ;  /* 0x0002c000ff027b82 */ /* 0x000ea40000000a00 */
[----:B--2---:R-:W-:-:S05]  /*16bf0*/  IMAD.WIDE R2, R32, 0x4, R2 ;  /* 0x0000000420027825 */ /* 0x004fca00078e0202 */
[----:B------:R-:W2:Y:S04]  /*16c00*/  LDG.E R7, desc[UR42][R2.64] ;  /* 0x0000002a02077981 */ /* 0x000ea8000c1e1900 */
[----:B0-----:R-:W2:Y:S02]  /*16c10*/  LDG.E R8, desc[UR42][R2.64+0x4] ;  /* 0x0000042a02087981 */ /* 0x001ea4000c1e1900 */
[----:B--2---:R-:W-:-:S07]  /*16c20*/  IMAD.IADD R7, R8, 0x1, -R7 ;  /* 0x0000000108077824 */ /* 0x004fce00078e0a07 */
.L_x_6119:
[----:B--2---:R-:W2:Y:S01]  /*16c30*/  @P1 LDG.E R2, desc[UR42][R4.64] ;  /* 0x0000002a04021981 */ /* 0x004ea2000c1e1900 */
[----:B------:R-:W3:Y:S03]  /*16c40*/  LDC R3, c[0x0][0x448] ;  /* 0x00011200ff037b82 */ /* 0x000ee60000000800 */
[----:B------:R-:W2:Y:S01]  /*16c50*/  @P1 LDG.E R9, desc[UR42][R4.64+0x4] ;  /* 0x0000042a04091981 */ /* 0x000ea2000c1e1900 */
[----:B-----5:R-:W-:Y:S01]  /*16c60*/  IMAD.IADD R7, R7, 0x1, -R34 ;  /* 0x0000000107077824 */ /* 0x020fe200078e0a22 */
[----:B------:R-:W-:Y:S01]  /*16c70*/  BSSY B0, `(.L_x_6120) ;  /* 0x0000143000007945 */ /* 0x000fe20003800000 */
[----:B---3--:R-:W-:-:S13]  /*16c80*/  ISETP.NE.AND P0, PT, R3, 0x1, PT ;  /* 0x000000010300780c */ /* 0x008fda0003f05270 */
[----:B0-----:R-:W0:Y:S08]  /*16c90*/  @P0 LDC R8, c[0x0][0x44c] ;  /* 0x00011300ff080b82 */ /* 0x001e300000000800 */
[----:B------:R-:W3:Y:S01]  /*16ca0*/  @P0 LDC R3, c[0x0][0x450] ;  /* 0x00011400ff030b82 */ /* 0x000ee20000000800 */
[----:B--2---:R-:W-:Y:S02]  /*16cb0*/  @P1 IMAD.IADD R6, R9, 0x1, -R2 ;  /* 0x0000000109061824 */ /* 0x004fe400078e0a02 */
[----:B------:R-:W-:-:S02]  /*16cc0*/  IMAD.SHL.U32 R2, R17, 0x80, RZ ;  /* 0x0000008011027824 */ /* 0x000fc400078e00ff */
[----:B------:R-:W-:Y:S02]  /*16cd0*/  IMAD.IADD R31, R7, 0x1, R6 ;  /* 0x00000001071f7824 */ /* 0x000fe400078e0206 */
[----:B------:R-:W-:-:S04]  /*16ce0*/  VIADD R2, R2, 0x7f ;  /* 0x0000007f02027836 */ /* 0x000fc80000000000 */
[----:B0-----:R-:W-:-:S05]  /*16cf0*/  @P0 IMAD.HI.U32 R8, R2, R8, RZ ;  /* 0x0000000802080227 */ /* 0x001fca00078e00ff */
[----:B---3--:R-:W-:Y:S01]  /*16d00*/  @P0 SHF.R.U32.HI R2, RZ, R3, R8 ;  /* 0x00000003ff020219 */ /* 0x008fe20000011608 */
[----:B------:R-:W-:-:S04]  /*16d10*/  VIADD R3, R31, 0x5f ;  /* 0x0000005f1f037836 */ /* 0x000fc80000000000 */
[----:B------:R-:W-:-:S05]  /*16d20*/  IMAD.HI R3, R3, 0x2aaaaaab, RZ ;  /* 0x2aaaaaab03037827 */ /* 0x000fca00078e02ff */
[----:B------:R-:W-:-:S04]  /*16d30*/  SHF.R.U32.HI R4, RZ, 0x1f, R3 ;  /* 0x0000001fff047819 */ /* 0x000fc80000011603 */
[----:B------:R-:W-:Y:S02]  /*16d40*/  LEA.HI.SX32 R5, R3, R4, 0x1c ;  /* 0x0000000403057211 */ /* 0x000fe400078fe2ff */
[----:B------:R-:W-:-:S05]  /*16d50*/  IADD3 R4, R31, 0x60, -R10 ;  /* 0x000000601f047810 */ /* 0x000fca0007ffe80a */
[----:B------:R-:W-:-:S04]  /*16d60*/  IMAD.IADD R2, R4, 0x1, R2 ;  /* 0x0000000104027824 */ /* 0x000fc800078e0202 */
        /* <DEDUP_REMOVED lines=26> */
.L_x_6306:
[----:B--2---:R-:W-:Y:S02]  /*16f10*/  ISETP.NE.AND P0, PT, R14, RZ, PT ;  /* 0x000000ff0e00720c */ /* 0x004fe40003f05270 */
[----:B------:R-:W-:-:S11]  /*16f20*/  PLOP3.LUT P6, PT, PT, PT, PT, 0x8, 0x0 ;  /* 0x000000000000781c */ /* 0x000fd60003fce170 */
[----:B------:R-:W-:Y:S05]  /*16f30*/  @P0 BRA `(.L_x_6123) ;  /* 0x00000000000c0947 */ /* 0x000fea0003800000 */
[----:B------:R-:W-:-:S03]  /*16f40*/  UMOV UR4, 0xffffffff ;  /* 0xffffffff00047882 */ /* 0x000fc60000000000 */
[----:B------:R-:W-:Y:S05]  /*16f50*/  BRA.DIV UR4, `(.L_x_6124) ;  /* 0x0000007e04407947 */ /* 0x000fea000b800000 */
[----:B------:R-:W-:-:S13]  /*16f60*/  ELECT P6, URZ, PT ;  /* 0x00000000003f782f */ /* 0x000fda00038c0000 */
.L_x_6123:
        /* <DEDUP_REMOVED lines=9> */
.L_x_6309:
[----:B------:R-:W-:Y:S05]  /*17000*/  BSYNC B1 ;  /* 0x0000000000017941 */ /* 0x000fea0003800000 */
.L_x_6125:
        /* <DEDUP_REMOVED lines=10> */
.L_x_6310:
[----:B------:R-:W-:Y:S05]  /*170b0*/  BSYNC B2 ;  /* 0x0000000000027941 */ /* 0x000fea0003800000 */
.L_x_6129:
        /* <DEDUP_REMOVED lines=9> */
.L_x_6132:
[----:B------:R-:W-:Y:S05]  /*17150*/  BSYNC B2 ;  /* 0x0000000000027941 */ /* 0x000fea0003800000 */
.L_x_6131:
        /* <DEDUP_REMOVED lines=12> */
.L_x_6133:
        /* <DEDUP_REMOVED lines=13> */
.L_x_6311:
[----:B------:R-:W-:Y:S05]  /*172f0*/  BSYNC B2 ;  /* 0x0000000000027941 */ /* 0x000fea0003800000 */
.L_x_6134:
        /* <DEDUP_REMOVED lines=11> */
.L_x_6137:
[----:B------:R-:W-:Y:S05]  /*173b0*/  BSYNC B2 ;  /* 0x0000000000027941 */ /* 0x000fea0003800000 */
.L_x_6136:
        /* <DEDUP_REMOVED lines=9> */
.L_x_6138:
        /* <DEDUP_REMOVED lines=15> */
.L_x_6139:
        /* <DEDUP_REMOVED lines=15> */
.L_x_6140:
        /* <DEDUP_REMOVED lines=15> */
.L_x_6141:
        /* <DEDUP_REMOVED lines=10> */
.L_x_6128:
[----:B------:R-:W-:Y:S05]  /*177c0*/  BSYNC B1 ;  /* 0x0000000000017941 */ /* 0x000fea0003800000 */
.L_x_6127:
        /* <DEDUP_REMOVED lines=9> */
.L_x_6157:
        /* <DEDUP_REMOVED lines=11> */
.L_x_6312:
[----:B------:R-:W-:Y:S05]  /*17910*/  BSYNC B2 ;  /* 0x0000000000027941 */ /* 0x000fea0003800000 */
.L_x_6144:
        /* <DEDUP_REMOVED lines=9> */
.L_x_6147:
[----:B------:R-:W-:Y:S05]  /*179b0*/  BSYNC B2 ;  /* 0x0000000000027941 */ /* 0x000fea0003800000 */
.L_x_6146:
        /* <DEDUP_REMOVED lines=11> */
.L_x_6148:
        /* <DEDUP_REMOVED lines=13> */
.L_x_6313:
[----:B------:R-:W-:Y:S05]  /*17b40*/  BSYNC B2 ;  /* 0x0000000000027941 */ /* 0x000fea0003800000 */
.L_x_6149:
        /* <DEDUP_REMOVED lines=11> */
.L_x_6152:
[----:B------:R-:W-:Y:S05]  /*17c00*/  BSYNC B2 ;  /* 0x0000000000027941 */ /* 0x000fea0003800000 */
.L_x_6151:
        /* <DEDUP_REMOVED lines=9> */
.L_x_6153:
        /* <DEDUP_REMOVED lines=15> */
.L_x_6154:
        /* <DEDUP_REMOVED lines=15> */
.L_x_6155:
        /* <DEDUP_REMOVED lines=15> */
.L_x_6156:
        /* <DEDUP_REMOVED lines=10> */
.L_x_6143:
[----:B------:R-:W-:Y:S05]  /*18010*/  BSYNC B1 ;  /* 0x0000000000017941 */ /* 0x000fea0003800000 */
.L_x_6142:
        /* <DEDUP_REMOVED lines=8> */
.L_x_6121:
[----:B------:R-:W-:Y:S05]  /*180a0*/  BSYNC B0 ;  /* 0x0000000000007941 */ /* 0x000fea0003800000 */
.L_x_6120:
[----:B------:R-:W2:Y:S01]  /*180b0*/  LDC R0, c[0x0][0x448] ;  /* 0x00011200ff007b82 */ /* 0x000ea20000000800 */
[----:B0-----:R-:W-:Y:S01]  /*180c0*/  LEA R3, R17, 0x7f, 0x7 ;  /* 0x0000007f11037811 */ /* 0x001fe200078e38ff */
[----:B------:R-:W-:Y:S05]  /*180d0*/  @!P0 WARPSYNC.ALL ;  /* 0x0000000000008948 */ /* 0x000fea0003800000 */
[----:B------:R-:W-:Y:S01]  /*180e0*/  BSSY B7, `(.L_x_6158) ;  /* 0x0000424000077945 */ /* 0x000fe20003800000 */
[----:B------:R-:W-:Y:S01]  /*180f0*/  @!P0 BAR.SYNC.DEFER_BLOCKING 0xc, 0x180 ;  /* 0x0306000000008b1d */ /* 0x000fe20000010000 */
[----:B--2---:R-:W-:-:S13]  /*18100*/  ISETP.NE.AND P1, PT, R0, 0x1, PT ;  /* 0x000000010000780c */ /* 0x004fda0003f25270 */
[----:B------:R-:W0:Y:S08]  /*18110*/  @P1 LDC R2, c[0x0][0x44c] ;  /* 0x00011300ff021b82 */ /* 0x000e300000000800 */
        /* <DEDUP_REMOVED lines=28> */
.L_x_6159:
        /* <DEDUP_REMOVED lines=20> */
.L_x_6162:
[----:B------:R-:W-:Y:S05]  /*18420*/  BSYNC B6 ;  /* 0x0000000000067941 */ /* 0x000fea0003800000 */
.L_x_6161:
        /* <DEDUP_REMOVED lines=20> */
.L_x_6165:
        /* <DEDUP_REMOVED lines=15> */
.L_x_6164:
[----:B------:R-:W-:Y:S05]  /*18660*/  BSYNC B6 ;  /* 0x0000000000067941 */ /* 0x000fea0003800000 */
.L_x_6163:
[----:B------:R-:W2:Y:S01]  /*18670*/  LDL R21, [R1+0x1c] ;  /* 0x00001c0001157983 */ /* 0x000ea20000100800 */
[----:B------:R-:W-:Y:S01]  /*18680*/  ULDC.64 UR4, c[0x0][0xaf0] ;  /* 0x0002bc0000047ab9 */ /* 0x000fe20000000a00 */
[----:B-1----:R-:W0:Y:S01]  /*18690*/  LDC R10, c[0x0][0x430] ;  /* 0x00010c00ff0a7b82 */ /* 0x002e220000000800 */
[----:B------:R-:W-:Y:S01]  /*186a0*/  ISETP.NE.U32.AND P0, PT, RZ, UR4, PT ;  /* 0x00000004ff007c0c */ /* 0x000fe2000bf05070 */
[----:B------:R-:W1:Y:S03]  /*186b0*/  S2R R20, SR_TID.X ;  /* 0x0000000000147919 */ /* 0x000e660000002100 */
[----:B------:R-:W-:-:S13]  /*186c0*/  ISETP.NE.AND.EX P0, PT, RZ, UR5, PT, P0 ;  /* 0x00000005ff007c0c */ /* 0x000fda000bf05300 */
[----:B------:R-:W-:Y:S01]  /*186d0*/  @P0 IADD3 R2, P1, R29, UR4, RZ ;  /* 0x000000041d020c10 */ /* 0x000fe2000ff3e0ff */
[----:B------:R-:W-:Y:S01]  /*186e0*/  IMAD.MOV.U32 R11, RZ, RZ, RZ ;  /* 0x000000ffff0b7224 */ /* 0x000fe200078e00ff */
[----:B------:R-:W-:Y:S01]  /*186f0*/  LOP3.LUT R23, R23, 0xffffffdf, RZ, 0xc0, !PT ;  /* 0xffffffdf17177812 */ /* 0x000fe200078ec0ff */
[----:B------:R-:W-:Y:S01]  /*18700*/  ULDC UR4, c[0x0][0x320] ;  /* 0x0000c80000047ab9 */ /* 0x000fe20000000800 */
[----:B------:R-:W-:-:S05]  /*18710*/  @P0 IADD3.X R3, R30, UR5, RZ, P1, !PT ;  /* 0x000000051e030c10 */ /* 0x000fca0008ffe4ff */
[----:B------:R3:W4:Y:S01]  /*18720*/  @P0 LDG.E R32, desc[UR42][R2.64] ;  /* 0x0000002a02200981 */ /* 0x000722000c1e1900 */
[----:B-1----:R-:W-:-:S04]  /*18730*/  LOP3.LUT R20, R20, 0x7f, RZ, 0xc0, !PT ;  /* 0x0000007f14147812 */ /* 0x002fc800078ec0ff */
[----:B------:R-:W-:Y:S02]  /*18740*/  SHF.R.U32.HI R35, RZ, 0x3, R20 ;  /* 0x00000003ff237819 */ /* 0x000fe40000011614 */
[----:B------:R-:W1:Y:S01]  /*18750*/  S2R R20, SR_TID.X ;  /* 0x0000000000147919 */ /* 0x000e620000002100 */
[----:B0-----:R-:W-:-:S13]  /*18760*/  ISETP.NE.AND P1, PT, R10, 0x1, PT ;  /* 0x000000010a00780c */ /* 0x001fda0003f25270 */
[----:B------:R-:W0:Y:S08]  /*18770*/  @P1 LDC R5, c[0x0][0x434] ;  /* 0x00010d00ff051b82 */ /* 0x000e300000000800 */
[----:B------:R-:W5:Y:S01]  /*18780*/  @P1 LDC R4, c[0x0][0x438] ;  /* 0x00010e00ff041b82 */ /* 0x000f620000000800 */
[----:B-1----:R-:W-:-:S05]  /*18790*/  IMAD.SHL.U32 R20, R20, 0x10, RZ ;  /* 0x0000001014147824 */ /* 0x002fca00078e00ff */
[----:B------:R-:W-:Y:S01]  /*187a0*/  LOP3.LUT R20, R35, 0x70, R20, 0xf8, !PT ;  /* 0x0000007023147812 */ /* 0x000fe200078ef814 */
[----:B--2---:R-:W-:-:S04]  /*187b0*/  VIADD R0, R21, 0xffffffff ;  /* 0xffffffff15007836 */ /* 0x004fc80000000000 */
[----:B------:R-:W-:-:S05]  /*187c0*/  IMAD R8, R0, 0x60, R20 ;  /* 0x0000006000087824 */ /* 0x000fca00078e0214 */
[----:B------:R-:W-:-:S04]  /*187d0*/  ISETP.GE.AND P0, PT, R8, R31, PT ;  /* 0x0000001f0800720c */ /* 0x000fc80003f06270 */
[----:B------:R-:W-:Y:S01]  /*187e0*/  ISETP.GT.U32.OR P0, PT, R20, 0x5f, P0 ;  /* 0x0000005f1400780c */ /* 0x000fe20000704470 */
[----:B------:R-:W-:-:S04]  /*187f0*/  IMAD.IADD R8, R8, 0x1, R34 ;  /* 0x0000000108087824 */ /* 0x000fc800078e0222 */
[----:B0-----:R-:W-:-:S08]  /*18800*/  @P1 IMAD.HI.U32 R5, R8, R5, RZ ;  /* 0x0000000508051227 */ /* 0x001fd000078e00ff */
[----:B---3--:R-:W0:Y:S01]  /*18810*/  @!P0 LDC.64 R2, c[0x0][0x428] ;  /* 0x00010a00ff028b82 */ /* 0x008e220000000a00 */
[----:B------:R-:W-:Y:S01]  /*18820*/  IMAD.MOV.U32 R9, RZ, RZ, R8 ;  /* 0x000000ffff097224 */ /* 0x000fe200078e0008 */
[----:B-----5:R-:W-:-:S06]  /*18830*/  @P1 SHF.R.U32.HI R9, RZ, R4, R5 ;  /* 0x00000004ff091219 */ /* 0x020fcc0000011605 */
[----:B------:R-:W1:Y:S01]  /*18840*/  @!P0 LDC.64 R4, c[0x0][0x418] ;  /* 0x00010600ff048b82 */ /* 0x000e620000000a00 */
[--C-:B------:R-:W-:Y:S01]  /*18850*/  @!P0 SHF.R.S32.HI R7, RZ, 0x1f, R9.reuse ;  /* 0x0000001fff078819 */ /* 0x100fe20000011409 */
[----:B------:R-:W-:Y:S01]  /*18860*/  @!P0 IMAD.MOV.U32 R6, RZ, RZ, R9 ;  /* 0x000000ffff068224 */ /* 0x000fe200078e0009 */
[----:B----4-:R-:W-:-:S03]  /*18870*/  SHF.R.S32.HI R35, RZ, 0x1f, R32 ;  /* 0x0000001fff237819 */ /* 0x010fc60000011420 */
[----:B0-----:R-:W-:-:S04]  /*18880*/  @!P0 IMAD.WIDE.U32 R6, R32, R2, R6 ;  /* 0x0000000220068225 */ /* 0x001fc800078e0006 */
[----:B------:R-:W-:-:S04]  /*18890*/  @!P0 IMAD R2, R35, R2, RZ ;  /* 0x0000000223028224 */ /* 0x000fc800078e02ff */
[----:B------:R-:W-:Y:S01]  /*188a0*/  @!P0 IMAD R3, R32, R3, R2 ;  /* 0x0000000320038224 */ /* 0x000fe200078e0202 */
[----:B-1----:R-:W-:-:S03]  /*188b0*/  @!P0 LEA R4, P1, R6, R4, 0x2 ;  /* 0x0000000406048211 */ /* 0x002fc600078210ff */
[----:B------:R-:W-:-:S05]  /*188c0*/  @!P0 IMAD.IADD R3, R7, 0x1, R3 ;  /* 0x0000000107038824 */ /* 0x000fca00078e0203 */
[----:B------:R-:W-:-:S05]  /*188d0*/  @!P0 LEA.HI.X R5, R6, R5, R3, 0x2, P1 ;  /* 0x0000000506058211 */ /* 0x000fca00008f1403 */
[----:B------:R-:W2:Y:S01]  /*188e0*/  @!P0 LDG.E R11, desc[UR42][R4.64] ;  /* 0x0000002a040b8981 */ /* 0x000ea2000c1e1900 */
[----:B------:R-:W-:Y:S02]  /*188f0*/  ISETP.GT.U32.AND P0, PT, R20, 0x5f, PT ;  /* 0x0000005f1400780c */ /* 0x000fe40003f04070 */
[----:B------:R-:W0:Y:S01]  /*18900*/  S2R R20, SR_TID.X ;  /* 0x0000000000147919 */ /* 0x000e220000002100 */
[----:B------:R-:W-:-:S05]  /*18910*/  IMAD.U32 R2, RZ, RZ, UR38 ;  /* 0x00000026ff027e24 */ /* 0x000fca000f8e00ff */
[----:B------:R-:W-:-:S05]  /*18920*/  ISETP.NE.AND P2, PT, R2, 0x3, PT ;  /* 0x000000030200780c */ /* 0x000fca0003f45270 */
[----:B------:R-:W-:-:S04]  /*18930*/  @P0 LOP3.LUT R23, R23, 0x20, RZ, 0xfc, !PT ;  /* 0x0000002017170812 */ /* 0x000fc800078efcff */
[----:B------:R-:W-:Y:S01]  /*18940*/  LOP3.LUT R23, R23, 0xfffff7ff, RZ, 0xc0, !PT ;  /* 0xfffff7ff17177812 */ /* 0x000fe200078ec0ff */
[----:B0-----:R-:W-:-:S05]  /*18950*/  IMAD.SHL.U32 R20, R20, 0x8, RZ ;  /* 0x0000000814147824 */ /* 0x001fca00078e00ff */
[----:B------:R-:W-:-:S04]  /*18960*/  LOP3.LUT R20, R20, 0x38, RZ, 0xc0, !PT ;  /* 0x0000003814147812 */ /* 0x000fc800078ec0ff */
[----:B------:R-:W-:-:S04]  /*18970*/  LOP3.LUT R13, R20, 0x40, RZ, 0xfc, !PT ;  /* 0x00000040140d7812 */ /* 0x000fc800078efcff */
[----:B------:R-:W-:Y:S02]  /*18980*/  ISETP.GE.AND P4, PT, R13, UR4, PT ;  /* 0x000000040d007c0c */ /* 0x000fe4000bf86270 */
[----:B------:R-:W-:Y:S01]  /*18990*/  @P2 LOP3.LUT R23, R23, 0x800, RZ, 0xfc, !PT ;  /* 0x0000080017172812 */ /* 0x000fe200078efcff */
[----:B------:R-:W-:Y:S01]  /*189a0*/  IMAD.MOV R3, RZ, RZ, -R9 ;  /* 0x000000ffff037224 */ /* 0x000fe200078e0a09 */
[----:B------:R-:W-:Y:S02]  /*189b0*/  LOP3.LUT R12, R20, 0x80, RZ, 0xfc, !PT ;  /* 0x00000080140c7812 */ /* 0x000fe400078efcff */
[----:B------:R-:W-:Y:S01]  /*189c0*/  LOP3.LUT R23, R23, 0xffffffef, RZ, 0xc0, !PT ;  /* 0xffffffef17177812 */ /* 0x000fe200078ec0ff */
[----:B------:R-:W-:Y:S01]  /*189d0*/  IMAD R3, R10, R3, R8 ;  /* 0x000000030a037224 */ /* 0x000fe200078e0208 */
[----:B------:R-:W-:Y:S02]  /*189e0*/  ISETP.GE.AND P3, PT, R12, UR4, PT ;  /* 0x000000040c007c0c */ /* 0x000fe4000bf66270 */
[----:B------:R-:W-:-:S03]  /*189f0*/  ISETP.GE.AND P0, PT, R20, UR4, PT ;  /* 0x0000000414007c0c */ /* 0x000fc6000bf06270 */
[----:B------:R-:W-:Y:S01]  /*18a00*/  @P4 LOP3.LUT R23, R23, 0x10, RZ, 0xfc, !PT ;  /* 0x0000001017174812 */ /* 0x000fe200078efcff */
[----:B------:R-:W-:Y:S03]  /*18a10*/  STL [R1+0x8], R3 ;  /* 0x0000080301007387 */ /* 0x000fe60000100800 */
[----:B------:R-:W-:-:S04]  /*18a20*/  LOP3.LUT R23, R23, 0xfffffffe, RZ, 0xc0, !PT ;  /* 0xfffffffe17177812 */ /* 0x000fc800078ec0ff */
[----:B------:R-:W-:-:S04]  /*18a30*/  LOP3.LUT R23, R23, 0xfffffff7, RZ, 0xc0, !PT ;  /* 0xfffffff717177812 */ /* 0x000fc800078ec0ff */
[----:B------:R-:W-:Y:S01]  /*18a40*/  @P3 LOP3.LUT R23, R23, 0x8, RZ, 0xfc, !PT ;  /* 0x0000000817173812 */ /* 0x000fe200078efcff */
[----:B------:R-:W-:-:S03]  /*18a50*/  UMOV UR5, 0xffffffff ;  /* 0xffffffff00057882 */ /* 0x000fc60000000000 */
[----:B------:R-:W-:-:S04]  /*18a60*/  @P0 LOP3.LUT R23, R23, 0x1, RZ, 0xfc, !PT ;  /* 0x0000000117170812 */ /* 0x000fc800078efcff */
[----:B------:R-:W-:Y:S01]  /*18a70*/  LOP3.LUT R23, R23, 0xfffffffb, RZ, 0xc0, !PT ;  /* 0xfffffffb17177812 */ /* 0x000fe200078ec0ff */
[----:B--2---:R0:W-:Y:S02]  /*18a80*/  STL [R1], R11 ;  /* 0x0000000b01007387 */ /* 0x0041e40000100800 */
[----:B0-----:R-:W-:-:S04]  /*18a90*/  LOP3.LUT R11, R20, 0xc0, RZ, 0xfc, !PT ;  /* 0x000000c0140b7812 */ /* 0x001fc800078efcff */
[----:B------:R-:W-:-:S13]  /*18aa0*/  ISETP.GE.AND P1, PT, R11, UR4, PT ;  /* 0x000000040b007c0c */ /* 0x000fda000bf26270 */
[----:B------:R-:W-:Y:S01]  /*18ab0*/  @P1 LOP3.LUT R23, R23, 0x4, RZ, 0xfc, !PT ;  /* 0x0000000417171812 */ /* 0x000fe200078efcff */
[----:B------:R-:W-:Y:S06]  /*18ac0*/  BRA.DIV UR5, `(.L_x_6166) ;  /* 0x0000006205e87947 */ /* 0x000fec000b800000 */
.L_x_6316:
[----:B------:R-:W-:Y:S02]  /*18ad0*/  SEL R2, RZ, 0x1, P0 ;  /* 0x00000001ff027807 */ /* 0x000fe40000000000 */
[----:B------:R-:W-:-:S03]  /*18ae0*/  SHF.R.S32.HI R29, RZ, 0x1f, R18 ;  /* 0x0000001fff1d7819 */ /* 0x000fc60000011412 */
[----:B------:R0:W-:Y:S01]  /*18af0*/  STL [R1+0x60], R2 ;  /* 0x0000600201007387 */ /* 0x0001e20000100800 */
[----:B------:R-:W-:Y:S05]  /*18b00*/  @!P2 BRA `(.L_x_6167) ;  /* 0x000000000004a947 */ /* 0x000fea0003800000 */
[----:B------:R-:W-:Y:S01]  /*18b10*/  BPT.TRAP 0x1 ;  /* 0x000000040000795c */ /* 0x000fe20000300000 */
.L_x_6167:
[----:B------:R-:W-:Y:S01]  /*18b20*/  IMAD R31, R0, -0x60, R31 ;  /* 0xffffffa0001f7824 */ /* 0x000fe200078e021f */
[----:B------:R-:W-:Y:S01]  /*18b30*/  SHF.L.U32 R0, R27, 0x1f, RZ ;  /* 0x0000001f1b007819 */ /* 0x000fe200000006ff */
[----:B------:R-:W-:Y:S01]  /*18b40*/  IMAD R30, R25, 0x8, R22 ;  /* 0x00000008191e7824 */ /* 0x000fe200078e0216 */
[----:B------:R-:W-:Y:S03]  /*18b50*/  BSSY B0, `(.L_x_6168) ;  /* 0x0000003000007945 */ /* 0x000fe60003800000 */
[----:B------:R-:W1:Y:S02]  /*18b60*/  SYNCS.PHASECHK.TRANS64.TRYWAIT P0, [R30+URZ+0x32440], R0 ;  /* 0x032440001e0075a7 */ /* 0x000e64000800017f */
[----:B-1----:R-:W-:Y:S05]  /*18b70*/  @!P0 BRA `(.L_x_6169) ;  /* 0x0000006000f08947 */ /* 0x002fea0003800000 */
.L_x_6317:
[----:B------:R-:W-:Y:S05]  /*18b80*/  BSYNC B0 ;  /* 0x0000000000007941 */ /* 0x000fea0003800000 */
.L_x_6168:
[----:B0-----:R-:W1:Y:S01]  /*18b90*/  LDL R2, [R1+0x8] ;  /* 0x0000080001027983 */ /* 0x001e620000100800 */
[----:B------:R-:W-:-:S03]  /*18ba0*/  ULDC.64 UR4, c[0x0][0x300] ;  /* 0x0000c00000047ab9 */ /* 0x000fc60000000a00 */
[----:B------:R-:W2:Y:S01]  /*18bb0*/  LDL R4, [R1] ;  /* 0x0000000001047983 */ /* 0x000ea20000100800 */
[----:B------:R-:W-:Y:S01]  /*18bc0*/  LOP3.LUT R23, R23, 0xfffffffd, RZ, 0xc0, !PT ;  /* 0xfffffffd17177812 */ /* 0x000fe200078ec0ff */
[----:B------:R-:W0:Y:S02]  /*18bd0*/  S2R R7, SR_TID.X ;  /* 0x0000000000077919 */ /* 0x000e240000002100 */
[----:B0-----:R-:W-:-:S05]  /*18be0*/  IMAD.SHL.U32 R7, R7, 0x8, RZ ;  /* 0x0000000807077824 */ /* 0x001fca00078e00ff */
        /* <DEDUP_REMOVED lines=14> */
[----:B------:R-:W0:Y:S02]  /*18cd0*/  S2R R4, SR_TID.X ;  /* 0x0000000000047919 */ /* 0x000e240000002100 */
[----:B------:R-:W-:Y:S02]  /*18ce0*/  IMAD.IADD R3, R3, 0x1, R0 ;  /* 0x0000000103037824 */ /* 0x000fe400078e0200 */
[----:B------:R-:W-:Y:S02]  /*18cf0*/  IMAD R0, R29, UR4, RZ ;  /* 0x000000041d007c24 */ /* 0x000fe4000f8e02ff */
[----:B------:R-:W-:-:S04]  /*18d00*/  IMAD.WIDE.U32 R2, R18, UR4, R2 ;  /* 0x0000000412027c25 */ /* 0x000fc8000f8e0002 */
[----:B------:R-:W-:Y:S01]  /*18d10*/  IMAD R0, R18, UR5, R0 ;  /* 0x0000000512007c24 */ /* 0x000fe2000f8e0200 */
[----:B------:R-:W-:Y:S01]  /*18d20*/  ULDC.64 UR4, c[0x0][0x2e8] ;  /* 0x0000ba0000047ab9 */ /* 0x000fe20000000a00 */
[----:B0-----:R-:W-:-:S04]  /*18d30*/  LOP3.LUT R4, R4, 0x7f, RZ, 0xc0, !PT ;  /* 0x0000007f04047812 */ /* 0x001fc800078ec0ff */
[----:B-1----:R-:W-:Y:S01]  /*18d40*/  SHF.R.U32.HI R5, RZ, 0x3, R4 ;  /* 0x00000003ff057819 */ /* 0x002fe20000011604 */
[----:B------:R-:W-:Y:S01]  /*18d50*/  IMAD.IADD R4, R3, 0x1, R0 ;  /* 0x0000000103047824 */ /* 0x000fe200078e0200 */
[C---:B------:R-:W-:Y:S01]  /*18d60*/  LEA R0, P0, R2.reuse, UR4, 0x1 ;  /* 0x0000000402007c11 */ /* 0x040fe2000f8008ff */
        /* <DEDUP_REMOVED lines=61> */
.L_x_6331:
        /* <DEDUP_REMOVED lines=10> */
.L_x_6171:
        /* <DEDUP_REMOVED lines=11> */
.L_x_6172:
        /* <DEDUP_REMOVED lines=33> */
.L_x_6174:
[----:B------:R-:W-:Y:S05]  /*194a0*/  BSYNC B6 ;  /* 0x0000000000067941 */ /* 0x000fea0003800000 */
.L_x_6173:
[----:B------:R-:W2:Y:S01]  /*194b0*/  LDL R21, [R1+0x2c] ;  /* 0x00002c0001157983 */ /* 0x000ea20000100800 */
[----:B------:R-:W3:Y:S01]  /*194c0*/  LDC R6, c[0x0][0x448] ;  /* 0x00011200ff067b82 */ /* 0x000ee20000000800 */
[----:B------:R-:W-:Y:S02]  /*194d0*/  ULDC.64 UR4, c[0x0][0x298] ;  /* 0x0000a60000047ab9 */ /* 0x000fe40000000a00 */
[----:B------:R-:W4:Y:S04]  /*194e0*/  LDL R20, [R1+0x38] ;  /* 0x0000380001147983 */ /* 0x000f280000100800 */
[----:B------:R1:W5:Y:S01]  /*194f0*/  LDL R9, [R1+0x4] ;  /* 0x0000040001097983 */ /* 0x0003620000100800 */
[----:B0-----:R-:W0:Y:S01]  /*19500*/  S2R R2, SR_TID.X ;  /* 0x0000000000027919 */ /* 0x001e220000002100 */
[----:B------:R-:W1:Y:S01]  /*19510*/  S2R R0, SR_TID.X ;  /* 0x0000000000007919 */ /* 0x000e620000002100 */
[----:B---3--:R-:W-:-:S13]  /*19520*/  ISETP.NE.AND P0, PT, R6, 0x1, PT ;  /* 0x000000010600780c */ /* 0x008fda0003f05270 */
[----:B------:R-:W3:Y:S01]  /*19530*/  @P0 LDC R3, c[0x0][0x450] ;  /* 0x00011400ff030b82 */ /* 0x000ee20000000800 */
[----:B0-----:R-:W-:-:S04]  /*19540*/  LOP3.LUT R2, R2, 0x7f, RZ, 0xc0, !PT ;  /* 0x0000007f02027812 */ /* 0x001fc800078ec0ff */
[----:B------:R-:W-:Y:S01]  /*19550*/  SHF.R.U32.HI R2, RZ, 0x3, R2 ;  /* 0x00000003ff027819 */ /* 0x000fe20000011602 */
[----:B-1----:R-:W-:Y:S02]  /*19560*/  IMAD.SHL.U32 R0, R0, 0x10, RZ ;  /* 0x0000001000007824 */ /* 0x002fe400078e00ff */
[----:B--2---:R-:W-:Y:S02]  /*19570*/  IMAD.MOV.U32 R4, RZ, RZ, R21 ;  /* 0x000000ffff047224 */ /* 0x004fe400078e0015 */
[----:B----4-:R-:W-:Y:S02]  /*19580*/  IMAD.MOV.U32 R21, RZ, RZ, R20 ;  /* 0x000000ffff157224 */ /* 0x010fe400078e0014 */
[----:B------:R-:W2:Y:S01]  /*19590*/  LDL R20, [R1+0x10] ;  /* 0x0000100001147983 */ /* 0x000ea20000100800 */
[----:B------:R-:W-:Y:S01]  /*195a0*/  LOP3.LUT R0, R2, 0x70, R0, 0xf8, !PT ;  /* 0x0000007002007812 */ /* 0x000fe200078ef800 */
[----:B------:R-:W-:Y:S01]  /*195b0*/  IMAD R4, R4, UR4, RZ ;  /* 0x0000000404047c24 */ /* 0x000fe2000f8e02ff */
[----:B------:R-:W0:Y:S03]  /*195c0*/  @P0 LDC R2, c[0x0][0x44c] ;  /* 0x00011300ff020b82 */ /* 0x000e260000000800 */
[----:B------:R-:W-:-:S02]  /*195d0*/  IMAD R36, R17, 0x80, R0 ;  /* 0x0000008011247824 */ /* 0x000fc400078e0200 */
[----:B------:R-:W-:Y:S02]  /*195e0*/  IMAD R4, R37, UR5, R4 ;  /* 0x0000000525047c24 */ /* 0x000fe4000f8e0204 */
[----:B------:R-:W-:Y:S02]  /*195f0*/  IMAD.MOV.U32 R0, RZ, RZ, R36 ;  /* 0x000000ffff007224 */ /* 0x000fe400078e0024 */
        /* <DEDUP_REMOVED lines=18> */
[----:B------:R-:W-:Y:S01]  /*19720*/  SHF.R.S32.HI R4, RZ, 0x1f, R0 ;  /* 0x0000001fff047819 */ /* 0x000fe20000011400 */
[----:B------:R-:W0:Y:S04]  /*19730*/  S2R R20, SR_TID.X ;  /* 0x0000000000147919 */ /* 0x000e280000002100 */
        /* <DEDUP_REMOVED lines=15> */
[----:B0-----:R-:W-:-:S03]  /*19830*/  LOP3.LUT R20, R20, 0x7f, RZ, 0xc0, !PT ;  /* 0x0000007f14147812 */ /* 0x001fc600078ec0ff */
[----:B------:R-:W-:Y:S01]  /*19840*/  LEA.HI.X R3, R2, UR5, R3, 0x1, P0 ;  /* 0x0000000502037c11 */ /* 0x000fe200080f0c03 */
[----:B------:R-:W-:Y:S01]  /*19850*/  UMOV UR5, 0xffffffff ;  /* 0xffffffff00057882 */ /* 0x000fe20000000000 */
[----:B------:R-:W-:Y:S02]  /*19860*/  ISETP.GE.AND P1, PT, R7, UR4, PT ;  /* 0x0000000407007c0c */ /* 0x000fe4000bf26270 */
[----:B------:R-:W-:Y:S01]  /*19870*/  SHF.R.U32.HI R8, RZ, 0x3, R20 ;  /* 0x00000003ff087819 */ /* 0x000fe20000011614 */
[----:B------:R-:W-:Y:S10]  /*19880*/  BRA.DIV UR5, `(.L_x_6175) ;  /* 0x0000005e05c07947 */ /* 0x000ff4000b800000 */
[----:B------:R-:W0:Y:S01]  /*19890*/  SHFL.IDX PT, R5, R0, RZ, 0x181f ;  /* 0x00181fff00057589 */ /* 0x000e2200000e0000 */
[----:B-----5:R-:W-:Y:S02]  /*198a0*/  IMAD R2, R9, R6, RZ ;  /* 0x0000000609027224 */ /* 0x020fe400078e02ff */
[----:B------:R-:W-:Y:S01]  /*198b0*/  IMAD R17, R17, 0x80, R8 ;  /* 0x0000008011117824 */ /* 0x000fe200078e0208 */
        /* <DEDUP_REMOVED lines=77> */
.L_x_6348:
[----:B01----:R-:W-:-:S05]  /*19d90*/  VIADD R4, R17, 0x70 ;  /* 0x0000007011047836 */ /* 0x003fca0000000000 */
        /* <DEDUP_REMOVED lines=10> */
.L_x_6176:
        /* <DEDUP_REMOVED lines=28> */
.L_x_6178:
[----:B------:R-:W-:Y:S05]  /*1a000*/  BSYNC B6 ;  /* 0x0000000000067941 */ /* 0x000fea0003800000 */
.L_x_6177:
        /* <DEDUP_REMOVED lines=24> */
[----:B------:R-:W-:Y:S01]  /*1a190*/  ULDC.64 UR4, c[0x0][0x3d0] ;  /* 0x0000f40000047ab9 */ /* 0x000fe20000000a00 */
[----:B------:R-:W1:Y:S02]  /*1a1a0*/  S2R R20, SR_TID.X ;  /* 0x0000000000147919 */ /* 0x000e640000002100 */
[----:B------:R-:W-:Y:S02]  /*1a1b0*/  IMAD.IADD R3, R3, 0x1, R0 ;  /* 0x0000000103037824 */ /* 0x000fe400078e0200 */
[----:B------:R-:W2:Y:S02]  /*1a1c0*/  @P0 LDC R0, c[0x0][0x44c] ;  /* 0x00011300ff000b82 */ /* 0x000ea40000000800 */
[----:B--2---:R-:W-:-:S04]  /*1a1d0*/  @P0 IMAD.HI.U32 R0, R36, R0, RZ ;  /* 0x0000000024000227 */ /* 0x004fc800078e00ff */
[----:B-1----:R-:W-:Y:S01]  /*1a1e0*/  IMAD.SHL.U32 R20, R20, 0x8, RZ ;  /* 0x0000000814147824 */ /* 0x002fe200078e00ff */
[----:B0-----:R-:W-:-:S04]  /*1a1f0*/  @P0 SHF.R.U32.HI R4, RZ, R5, R0 ;  /* 0x00000005ff040219 */ /* 0x001fc80000011600 */
[--C-:B------:R-:W-:Y:S01]  /*1a200*/  SHF.R.S32.HI R5, RZ, 0x1f, R4.reuse ;  /* 0x0000001fff057819 */ /* 0x100fe20000011404 */
[----:B------:R-:W-:Y:S01]  /*1a210*/  IMAD.MOV R0, RZ, RZ, -R4 ;  /* 0x000000ffff007224 */ /* 0x000fe200078e0a04 */
[----:B------:R-:W-:Y:S01]  /*1a220*/  LOP3.LUT R20, R20, 0x38, RZ, 0xc0, !PT ;  /* 0x0000003814147812 */ /* 0x000fe200078ec0ff */
[----:B------:R-:W-:-:S03]  /*1a230*/  IMAD.WIDE.U32 R2, R4, UR4, R2 ;  /* 0x0000000404027c25 */ /* 0x000fc6000f8e0002 */
[----:B------:R-:W-:Y:S01]  /*1a240*/  LOP3.LUT R10, R20, 0x40, RZ, 0xfc, !PT ;  /* 0x00000040140a7812 */ /* 0x000fe200078efcff */
[----:B------:R-:W-:Y:S01]  /*1a250*/  IMAD R0, R6, R0, R36 ;  /* 0x0000000006007224 */ /* 0x000fe200078e0224 */
[C---:B------:R-:W-:Y:S01]  /*1a260*/  LOP3.LUT R9, R20.reuse, 0x80, RZ, 0xfc, !PT ;  /* 0x0000008014097812 */ /* 0x040fe200078efcff */
[----:B------:R-:W-:Y:S01]  /*1a270*/  IMAD R5, R5, UR4, RZ ;  /* 0x0000000405057c24 */ /* 0x000fe2000f8e02ff */
[----:B------:R-:W-:-:S03]  /*1a280*/  LOP3.LUT R8, R20, 0xc0, RZ, 0xfc, !PT ;  /* 0x000000c014087812 */ /* 0x000fc600078efcff */
        /* <DEDUP_REMOVED lines=96> */
.L_x_6366:
        /* <DEDUP_REMOVED lines=13> */
.L_x_6181:
[----:B------:R-:W-:Y:S05]  /*1a960*/  BSYNC B0 ;  /* 0x0000000000007941 */ /* 0x000fea0003800000 */
.L_x_6180:
[----:B------:R-:W-:Y:S01]  /*1a970*/  NOP ;  /* 0x0000000000007918 */ /* 0x000fe20000000000 */
[----:B------:R-:W-:-:S13]  /*1a980*/  PLOP3.LUT P0, PT, PT, PT, PT, 0x80, 0x0 ;  /* 0x000000000000781c */ /* 0x000fda0003f0f070 */
.L_x_6182:
        /* <DEDUP_REMOVED lines=18> */
.L_x_6367:
[----:B------:R-:W-:Y:S05]  /*1aab0*/  BSYNC B0 ;  /* 0x0000000000007941 */ /* 0x000fea0003800000 */
.L_x_6183:
[----:B------:R-:W-:-:S05]  /*1aac0*/  IMAD.U32 R0, RZ, RZ, UR38 ;  /* 0x00000026ff007e24 */ /* 0x000fca000f8e00ff */
[----:B------:R-:W-:-:S13]  /*1aad0*/  ISETP.NE.AND P0, PT, R0, 0x3, PT ;  /* 0x000000030000780c */ /* 0x000fda0003f05270 */
[----:B------:R-:W-:Y:S05]  /*1aae0*/  @!P0 BRA `(.L_x_6185) ;  /* 0x0000000000048947 */ /* 0x000fea0003800000 */
[----:B------:R-:W-:Y:S01]  /*1aaf0*/  BPT.TRAP 0x1 ;  /* 0x000000040000795c */ /* 0x000fe20000300000 */
.L_x_6185:
[----:B0-----:R-:W-:Y:S01]  /*1ab00*/  SHF.L.U32 R3, R27, 0x1f, RZ ;  /* 0x0000001f1b037819 */ /* 0x001fe200000006ff */
[----:B------:R-:W-:Y:S03]  /*1ab10*/  BSSY B0, `(.L_x_6186) ;  /* 0x0000003000007945 */ /* 0x000fe60003800000 */
[----:B------:R-:W0:Y:S02]  /*1ab20*/  SYNCS.PHASECHK.TRANS64.TRYWAIT P0, [R30+URZ+0x32460], R3 ;  /* 0x032460031e0075a7 */ /* 0x000e24000800017f */
[----:B0-----:R-:W-:Y:S05]  /*1ab30*/  @!P0 BRA `(.L_x_6187) ;  /* 0x0000006400388947 */ /* 0x001fea0003800000 */
.L_x_6368:
[----:B------:R-:W-:Y:S05]  /*1ab40*/  BSYNC B0 ;  /* 0x0000000000007941 */ /* 0x000fea0003800000 */
.L_x_6186:
[----:B------:R-:W3:Y:S01]  /*1ab50*/  LDL.LU R0, [R1+0x44] ;  /* 0x0000440001007983 */ /* 0x000ee20000300800 */
[----:B------:R-:W-:-:S03]  /*1ab60*/  ULDC.64 UR4, c[0x0][0x328] ;  /* 0x0000ca0000047ab9 */ /* 0x000fc60000000a00 */
[----:B------:R-:W4:Y:S04]  /*1ab70*/  LDL.LU R2, [R1+0x8] ;  /* 0x0000080001027983 */ /* 0x000f280000300800 */
[----:B------:R-:W5:Y:S04]  /*1ab80*/  LDL.LU R7, [R1+0x48] ;  /* 0x0000480001077983 */ /* 0x000f680000300800 */
[----:B--2---:R-:W2:Y:S04]  /*1ab90*/  LDL.LU R6, [R1] ;  /* 0x0000000001067983 */ /* 0x004ea80000300800 */
[----:B------:R-:W2:Y:S01]  /*1aba0*/  LDL.LU R4, [R1+0x60] ;  /* 0x0000600001047983 */ /* 0x000ea20000300800 */
[----:B------:R-:W-:-:S02]  /*1abb0*/  LOP3.LUT P3, RZ, R23, 0x10, RZ, 0xc0, !PT ;  /* 0x0000001017ff7812 */ /* 0x000fc4000786c0ff */
[C---:B------:R-:W-:Y:S02]  /*1abc0*/  LOP3.LUT P2, RZ, R23.reuse, 0x8, RZ, 0xc0, !PT ;  /* 0x0000000817ff7812 */ /* 0x040fe4000784c0ff */
[C---:B------:R-:W-:Y:S02]  /*1abd0*/  LOP3.LUT P1, RZ, R23.reuse, 0x4, RZ, 0xc0, !PT ;  /* 0x0000000417ff7812 */ /* 0x040fe4000782c0ff */
[----:B------:R-:W-:Y:S01]  /*1abe0*/  LOP3.LUT P4, RZ, R23, 0x1, RZ, 0xc0, !PT ;  /* 0x0000000117ff7812 */ /* 0x000fe2000788c0ff */
[----:B---3--:R-:W-:-:S04]  /*1abf0*/  IMAD R0, R0, UR4, RZ ;  /* 0x0000000400007c24 */ /* 0x008fc8000f8e02ff */
[C---:B----4-:R-:W-:Y:S02]  /*1ac00*/  IMAD R5, R2.reuse, UR5, R0 ;  /* 0x0000000502057c24 */ /* 0x050fe4000f8e0200 */
[----:B0-----:R-:W-:Y:S01]  /*1ac10*/  IMAD.WIDE.U32 R2, R2, UR4, RZ ;  /* 0x0000000402027c25 */ /* 0x001fe2000f8e00ff */
[----:B------:R-:W-:-:S03]  /*1ac20*/  ULDC.64 UR4, c[0x0][0x338] ;  /* 0x0000ce0000047ab9 */ /* 0x000fc60000000a00 */
[----:B------:R-:W-:Y:S02]  /*1ac30*/  IMAD.IADD R3, R3, 0x1, R5 ;  /* 0x0000000103037824 */ /* 0x000fe400078e0205 */
[----:B-----5:R-:W-:Y:S01]  /*1ac40*/  IMAD R0, R7, UR4, RZ ;  /* 0x0000000407007c24 */ /* 0x020fe2000f8e02ff */
        /* <DEDUP_REMOVED lines=15> */
[----:B------:R-:W-:Y:S01]  /*1ad40*/  IADD3 R0, R3, R0, R4 ;  /* 0x0000000003007210 */ /* 0x000fe20007ffe004 */
        /* <DEDUP_REMOVED lines=73> */
.L_x_6382:
        /* <DEDUP_REMOVED lines=15> */
.L_x_6189:
        /* <DEDUP_REMOVED lines=11> */
.L_x_6190:
[----:B------:R-:W2:Y:S01]  /*1b380*/  LDL R2, [R1+0x1c] ;  /* 0x00001c0001027983 */ /* 0x000ea20000100800 */
[----:B------:R0:W-:Y:S01]  /*1b390*/  SYNCS.ARRIVE.TRANS64.A1T0 RZ, [R30+URZ+0x32450], RZ ;  /* 0x032450ff1eff79a7 */ /* 0x0001e2000810003f */
[----:B------:R-:W-:Y:S01]  /*1b3a0*/  BSSY B0, `(.L_x_6191) ;  /* 0x00000e0000007945 */ /* 0x000fe20003800000 */
[----:B--2---:R-:W-:-:S13]  /*1b3b0*/  ISETP.GE.AND P0, PT, R2, 0x2, PT ;  /* 0x000000020200780c */ /* 0x004fda0003f06270 */
[----:B0-----:R-:W-:Y:S05]  /*1b3c0*/  @!P0 BRA `(.L_x_6192) ;  /* 0x0000000c00748947 */ /* 0x001fea0003800000 */
[----:B------:R-:W-:-:S07]  /*1b3d0*/  VIADD R10, R2, 0xfffffffe ;  /* 0xfffffffe020a7836 */ /* 0x000fce0000000000 */
.L_x_6205:
[----:B0-----:R-:W0:Y:S01]  /*1b3e0*/  S2R R2, SR_TID.X ;  /* 0x0000000000027919 */ /* 0x001e220000002100 */
[----:B------:R-:W1:Y:S01]  /*1b3f0*/  LDC R8, c[0x0][0x430] ;  /* 0x00010c00ff087b82 */ /* 0x000e620000000800 */
[----:B------:R-:W-:Y:S01]  /*1b400*/  IMAD R9, R10, 0x60, R34 ;  /* 0x000000600a097824 */ /* 0x000fe200078e0222 */
[----:B--2---:R-:W2:Y:S01]  /*1b410*/  S2R R4, SR_TID.X ;  /* 0x0000000000047919 */ /* 0x004ea20000002100 */
        /* <DEDUP_REMOVED lines=12> */
[----:B---3--:R-:W3:Y:S01]  /*1b4e0*/  @!P1 LDC.64 R6, c[0x0][0x418] ;  /* 0x00010600ff069b82 */ /* 0x008ee20000000a00 */
[----:B-1----:R-:W-:-:S05]  /*1b4f0*/  @P0 IMAD.HI.U32 R2, R9, R2, RZ ;  /* 0x0000000209020227 */ /* 0x002fca00078e00ff */
[----:B0-----:R-:W-:-:S04]  /*1b500*/  @P0 SHF.R.U32.HI R11, RZ, R3, R2 ;  /* 0x00000003ff0b0219 */ /* 0x001fc80000011602 */
[----:B------:R-:W-:Y:S01]  /*1b510*/  @!P1 SHF.R.S32.HI R3, RZ, 0x1f, R11 ;  /* 0x0000001fff039819 */ /* 0x000fe2000001140b */
[----:B--2---:R-:W-:-:S04]  /*1b520*/  @!P1 IMAD R2, R35, R4, RZ ;  /* 0x0000000423029224 */ /* 0x004fc800078e02ff */
[----:B------:R-:W-:Y:S02]  /*1b530*/  @!P1 IMAD R5, R32, R5, R2 ;  /* 0x0000000520059224 */ /* 0x000fe400078e0202 */
[----:B------:R-:W-:-:S04]  /*1b540*/  @!P1 IMAD.MOV.U32 R2, RZ, RZ, R11 ;  /* 0x000000ffff029224 */ /* 0x000fc800078e000b */
[----:B------:R-:W-:-:S04]  /*1b550*/  @!P1 IMAD.WIDE.U32 R2, R32, R4, R2 ;  /* 0x0000000420029225 */ /* 0x000fc800078e0002 */
[----:B------:R-:W-:Y:S01]  /*1b560*/  @!P1 IMAD.IADD R5, R5, 0x1, R3 ;  /* 0x0000000105059824 */ /* 0x000fe200078e0203 */
[C---:B---3--:R-:W-:Y:S01]  /*1b570*/  @!P1 LEA R6, P0, R2.reuse, R6, 0x2 ;  /* 0x0000000602069211 */ /* 0x048fe200078010ff */
[----:B------:R-:W-:Y:S02]  /*1b580*/  IMAD.MOV.U32 R4, RZ, RZ, RZ ;  /* 0x000000ffff047224 */ /* 0x000fe400078e00ff */
[----:B------:R-:W-:Y:S01]  /*1b590*/  IMAD.U32 R12, RZ, RZ, UR38 ;  /* 0x00000026ff0c7e24 */ /* 0x000fe2000f8e00ff */
        /* <DEDUP_REMOVED lines=8> */
[----:B------:R-:W-:Y:S01]  /*1b620*/  IMAD.MOV.U32 R2, RZ, RZ, R10 ;  /* 0x000000ffff027224 */ /* 0x000fe200078e000a */
[----:B------:R-:W-:Y:S01]  /*1b630*/  SEL R25, R25, RZ, P0 ;  /* 0x000000ff19197207 */ /* 0x000fe20000000000 */
[----:B------:R-:W-:-:S02]  /*1b640*/  IMAD R5, R8, R5, R9 ;  /* 0x0000000508057224 */ /* 0x000fc400078e0209 */
[----:B------:R-:W-:Y:S01]  /*1b650*/  VIADD R10, R10, 0xffffffff ;  /* 0xffffffff0a0a7836 */ /* 0x000fe20000000000 */
[----:B------:R-:W-:Y:S01]  /*1b660*/  ISETP.GT.AND P2, PT, R2, RZ, PT ;  /* 0x000000ff0200720c */ /* 0x000fe20003f44270 */
[----:B0-----:R-:W-:-:S12]  /*1b670*/  @!P1 BRA `(.L_x_6193) ;  /* 0x0000000000049947 */ /* 0x001fd80003800000 */
[----:B------:R-:W-:Y:S01]  /*1b680*/  BPT.TRAP 0x1 ;  /* 0x000000040000795c */ /* 0x000fe20000300000 */
.L_x_6193:
[----:B------:R-:W-:Y:S01]  /*1b690*/  IMAD R6, R25, 0x8, R22 ;  /* 0x0000000819067824 */ /* 0x000fe200078e0216 */
[----:B------:R-:W-:Y:S01]  /*1b6a0*/  SHF.L.U32 R21, R27, 0x1f, RZ ;  /* 0x0000001f1b157819 */ /* 0x000fe200000006ff */
[----:B------:R-:W-:Y:S01]  /*1b6b0*/  BSSY B1, `(.L_x_6194) ;  /* 0x0000004000017945 */ /* 0x000fe20003800000 */
[----:B------:R-:W-:Y:S02]  /*1b6c0*/  SHF.R.S32.HI R17, RZ, 0x1f, R5 ;  /* 0x0000001fff117819 */ /* 0x000fe40000011405 */
[----:B------:R-:W0:Y:S02]  /*1b6d0*/  SYNCS.PHASECHK.TRANS64.TRYWAIT P0, [R6+URZ+0x32440], R21 ;  /* 0x03244015060075a7 */ /* 0x000e24000800017f */
[----:B0-----:R-:W-:Y:S05]  /*1b6e0*/  @!P0 BRA `(.L_x_6195) ;  /* 0x0000006000a08947 */ /* 0x001fea0003800000 */
.L_x_6383:
[----:B------:R-:W-:Y:S05]  /*1b6f0*/  BSYNC B1 ;  /* 0x0000000000017941 */ /* 0x000fea0003800000 */
.L_x_6194:
        /* <DEDUP_REMOVED lines=52> */
.L_x_6397:
        /* <DEDUP_REMOVED lines=8> */
.L_x_6197:
        /* <DEDUP_REMOVED lines=11> */
.L_x_6198:
[----:B------:R2:W-:Y:S01]  /*1bb70*/  SYNCS.ARRIVE.TRANS64.A1T0 RZ, [R6+URZ+0x32430], RZ ;  /* 0x032430ff06ff79a7 */ /* 0x0005e2000810003f */
[----:B------:R-:W-:Y:S05]  /*1bb80*/  @!P3 BRA `(.L_x_6199) ;  /* 0x000000000004b947 */ /* 0x000fea0003800000 */
[----:B------:R-:W-:Y:S01]  /*1bb90*/  BPT.TRAP 0x1 ;  /* 0x000000040000795c */ /* 0x000fe20000300000 */
.L_x_6199:
[----:B------:R-:W3:Y:S01]  /*1bba0*/  SYNCS.PHASECHK.TRANS64.TRYWAIT P0, [R6+URZ+0x32460], R21 ;  /* 0x03246015060075a7 */ /* 0x000ee2000800017f */
[----:B------:R-:W-:Y:S04]  /*1bbb0*/  BSSY B1, `(.L_x_6200) ;  /* 0x0000002000017945 */ /* 0x000fe80003800000 */
[----:B---3--:R-:W-:Y:S05]  /*1bbc0*/  @!P0 BRA `(.L_x_6201) ;  /* 0x0000006400208947 */ /* 0x008fea0003800000 */
.L_x_6398:
[----:B------:R-:W-:Y:S05]  /*1bbd0*/  BSYNC B1 ;  /* 0x0000000000017941 */ /* 0x000fea0003800000 */
.L_x_6200:
[----:B------:R-:W-:Y:S01]  /*1bbe0*/  ULDC.64 UR4, c[0x0][0x328] ;  /* 0x0000ca0000047ab9 */ /* 0x000fe20000000a00 */
[----:B------:R-:W-:Y:S01]  /*1bbf0*/  LOP3.LUT P5, RZ, R23, 0x1, RZ, 0xc0, !PT ;  /* 0x0000000117ff7812 */ /* 0x000fe200078ac0ff */
[----:B------:R-:W-:Y:S01]  /*1bc00*/  IMAD R2, R17, UR4, RZ ;  /* 0x0000000411027c24 */ /* 0x000fe2000f8e02ff */
[----:B------:R-:W-:Y:S01]  /*1bc10*/  LOP3.LUT P4, RZ, R23, 0x10, RZ, 0xc0, !PT ;  /* 0x0000001017ff7812 */ /* 0x000fe2000788c0ff */
[----:B-1----:R-:W-:Y:S01]  /*1bc20*/  IMAD R8, R25, 0x6000, R33 ;  /* 0x0000600019087824 */ /* 0x002fe200078e0221 */
        /* <DEDUP_REMOVED lines=63> */
.L_x_6412:
        /* <DEDUP_REMOVED lines=11> */
.L_x_6203:
        /* <DEDUP_REMOVED lines=11> */
.L_x_6204:
[----:B------:R0:W-:Y:S01]  /*1c180*/  SYNCS.ARRIVE.TRANS64.A1T0 RZ, [R6+URZ+0x32450], RZ ;  /* 0x032450ff06ff79a7 */ /* 0x0001e2000810003f */
[----:B------:R-:W-:Y:S05]  /*1c190*/  @P2 BRA `(.L_x_6205) ;  /* 0xfffffff000902947 */ /* 0x000fea000383ffff */
.L_x_6192:
[----:B------:R-:W-:Y:S05]  /*1c1a0*/  BSYNC B0 ;  /* 0x0000000000007941 */ /* 0x000fea0003800000 */
.L_x_6191:
        /* <DEDUP_REMOVED lines=20> */
.L_x_6207:
[----:B------:R-:W-:Y:S05]  /*1c2f0*/  BSYNC B0 ;  /* 0x0000000000007941 */ /* 0x000fea0003800000 */
.L_x_6206:
[----:B------:R-:W-:Y:S02]  /*1c300*/  LOP3.LUT R27, R27, R0, RZ, 0x3c, !PT ;  /* 0x000000001b1b7212 */ /* 0x000fe400078e3cff */
[----:B------:R-:W-:-:S07]  /*1c310*/  SEL R25, R25, RZ, P0 ;  /* 0x000000ff19197207 */ /* 0x000fce0000000000 */
.L_x_6160:
[----:B------:R-:W-:Y:S05]  /*1c320*/  BSYNC B7 ;  /* 0x0000000000077941 */ /* 0x000fea0003800000 */
.L_x_6158:
        /* <DEDUP_REMOVED lines=11> */
.L_x_6208:
        /* <DEDUP_REMOVED lines=36> */
.L_x_6422:
[----:B------:R-:W-:Y:S02]  /*1c620*/  ULDC UR4, c[0x0][0xd38] ;  /* 0x00034e0000047ab9 */ /* 0x000fe40000000800 */
[----:B------:R-:W-:-:S04]  /*1c630*/  IMAD.U32 R7, RZ, RZ, UR4 ;  /* 0x00000004ff077e24 */ /* 0x000fc8000f8e00ff */
[----:B--2---:R-:W-:-:S04]  /*1c640*/  IMAD R14, R14, R7, RZ ;  /* 0x000000070e0e7224 */ /* 0x004fc800078e02ff */
[----:B------:R-:W-:-:S05]  /*1c650*/  IMAD.IADD R9, R4, 0x1, R14 ;  /* 0x0000000104097824 */ /* 0x000fca00078e020e */
[----:B------:R-:W-:-:S13]  /*1c660*/  ISETP.GT.AND P6, PT, R9, R0, PT ;  /* 0x000000000900720c */ /* 0x000fda0003fc4270 */
[----:B------:R-:W-:Y:S05]  /*1c670*/  @P6 BRA `(.L_x_6211) ;  /* 0x00000000009c6947 */ /* 0x000fea0003800000 */
.L_x_6216:
        /* <DEDUP_REMOVED lines=14> */
.L_x_6214:
[----:B------:R-:W-:Y:S05]  /*1c760*/  BSYNC B0 ;  /* 0x0000000000007941 */ /* 0x000fea0003800000 */
.L_x_6213:
        /* <DEDUP_REMOVED lines=18> */
.L_x_6430:
[----:B------:R-:W-:Y:S02]  /*1c890*/  ULDC UR4, c[0x0][0xd38] ;  /* 0x00034e0000047ab9 */ /* 0x000fe40000000800 */
[----:B------:R-:W-:-:S04]  /*1c8a0*/  IMAD.U32 R7, RZ, RZ, UR4 ;  /* 0x00000004ff077e24 */ /* 0x000fc8000f8e00ff */
[----:B--2---:R-:W-:-:S04]  /*1c8b0*/  IMAD R14, R14, R7, RZ ;  /* 0x000000070e0e7224 */ /* 0x004fc800078e02ff */
[----:B------:R-:W-:-:S05]  /*1c8c0*/  IMAD.IADD R9, R14, 0x1, R9 ;  /* 0x000000010e097824 */ /* 0x000fca00078e0209 */
[----:B------:R-:W-:-:S13]  /*1c8d0*/  ISETP.GT.AND P6, PT, R9, R0, PT ;  /* 0x000000000900720c */ /* 0x000fda0003fc4270 */
[----:B------:R-:W-:Y:S05]  /*1c8e0*/  @!P6 BRA `(.L_x_6216) ;  /* 0xfffffffc0064e947 */ /* 0x000fea000383ffff */
.L_x_6211:
        /* <DEDUP_REMOVED lines=8> */
.L_x_6434:
[----:B------:R-:W-:Y:S01]  /*1c970*/  ISETP.NE.AND P0, PT, R3, RZ, PT ;  /* 0x000000ff0300720c */ /* 0x000fe20003f05270 */
[----:B------:R-:W-:-:S12]  /*1c980*/  IMAD.MOV.U32 R14, RZ, RZ, RZ ;  /* 0x000000ffff0e7224 */ /* 0x000fd800078e00ff */
[----:B------:R-:W-:Y:S05]  /*1c990*/  @!P0 BRA `(.L_x_6218) ;  /* 0x0000000000108947 */ /* 0x000fea0003800000 */
[----:B------:R-:W-:Y:S01]  /*1c9a0*/  UMOV UR4, 0xffffffff ;  /* 0xffffffff00047882 */ /* 0x000fe20000000000 */
[----:B------:R-:W-:Y:S02]  /*1c9b0*/  VIADD R12, R4, 0xffffffff ;  /* 0xffffffff040c7836 */ /* 0x000fe40000000000 */
[----:B------:R-:W-:Y:S05]  /*1c9c0*/  BRA.DIV UR4, `(.L_x_6219) ;  /* 0x0000006604a47947 */ /* 0x000fea000b800000 */
[----:B------:R4:W0:Y:S02]  /*1c9d0*/  SHFL.IDX PT, R14, R2, R12, 0x1f ;  /* 0x00001f0c020e7589 */ /* 0x00082400000e0000 */
.L_x_6218:
        /* <DEDUP_REMOVED lines=66> */
.L_x_6212:
[----:B------:R-:W-:Y:S01]  /*1ce00*/  UMOV UR4, URZ ;  /* 0x0000003f00047c82 */ /* 0x000fe20008000000 */
[----:B------:R-:W-:Y:S01]  /*1ce10*/  UMOV UR5, URZ ;  /* 0x0000003f00057c82 */ /* 0x000fe20008000000 */
[----:B------:R-:W-:Y:S01]  /*1ce20*/  ULDC UR6, c[0x0][0xd3c] ;  /* 0x00034f0000067ab9 */ /* 0x000fe20000000800 */
[----:B------:R-:W-:Y:S02]  /*1ce30*/  IMAD.MOV.U32 R16, RZ, RZ, R0 ;  /* 0x000000ffff107224 */ /* 0x000fe400078e0000 */
[----:B------:R-:W-:Y:S02]  /*1ce40*/  IMAD.U32 R17, RZ, RZ, UR4 ;  /* 0x00000004ff117e24 */ /* 0x000fe4000f8e00ff */
[----:B------:R-:W-:Y:S02]  /*1ce50*/  IMAD.U32 R18, RZ, RZ, UR5 ;  /* 0x00000005ff127e24 */ /* 0x000fe4000f8e00ff */
[----:B------:R-:W-:-:S07]  /*1ce60*/  IMAD.U32 R19, RZ, RZ, UR6 ;  /* 0x00000006ff137e24 */ /* 0x000fce000f8e00ff */
.L_x_6220:
        /* <DEDUP_REMOVED lines=10> */
.L_x_6209:
[----:B------:R-:W-:Y:S02]  /*1cf10*/  ULDC UR4, c[0x0][0xd3c] ;  /* 0x00034f0000047ab9 */ /* 0x000fe40000000800 */
[----:B0-----:R-:W-:-:S13]  /*1cf20*/  ISETP.GE.AND P0, PT, R19, UR4, PT ;  /* 0x0000000413007c0c */ /* 0x001fda000bf06270 */
[----:B------:R-:W-:Y:S05]  /*1cf30*/  @!P0 BRA `(.L_x_6221) ;  /* 0xffffff9800188947 */ /* 0x000fea000383ffff */
[----:B------:R-:W-:Y:S05]  /*1cf40*/  BSYNC B8 ;  /* 0x0000000000087941 */ /* 0x000fea0003800000 */
.L_x_6116:
        /* <DEDUP_REMOVED lines=12> */
.L_x_6437:
[----:B------:R-:W-:Y:S05]  /*1d010*/  BSYNC B0 ;  /* 0x0000000000007941 */ /* 0x000fea0003800000 */
.L_x_6222:
[----:B------:R-:W-:-:S03]  /*1d020*/  UMOV UR4, 0xffffffff ;  /* 0xffffffff00047882 */ /* 0x000fc60000000000 */
[----:B------:R-:W-:Y:S05]  /*1d030*/  BRA.DIV UR4, `(.L_x_6224) ;  /* 0x0000006204407947 */ /* 0x000fea000b800000 */
[----:B0-----:R-:W0:Y:S02]  /*1d040*/  S2R R0, SR_TID.X ;  /* 0x0000000000007919 */ /* 0x001e240000002100 */
[----:B0-----:R-:W-:-:S04]  /*1d050*/  SHF.R.U32.HI R0, RZ, 0x5, R0 ;  /* 0x00000005ff007819 */ /* 0x001fc80000011600 */
[----:B------:R-:W-:-:S05]  /*1d060*/  LOP3.LUT R0, R0, 0x3, RZ, 0xc0, !PT ;  /* 0x0000000300007812 */ /* 0x000fca00078ec0ff */
[----:B------:R0:W1:Y:S02]  /*1d070*/  SHFL.IDX PT, R14, R0, RZ, 0x1f ;  /* 0x00001fff000e7589 */ /* 0x00006400000e0000 */
.L_x_6440:
[----:B-1----:R-:W-:-:S13]  /*1d080*/  ISETP.NE.AND P0, PT, R14, RZ, PT ;  /* 0x000000ff0e00720c */ /* 0x002fda0003f05270 */
[----:B------:R-:W-:Y:S05]  /*1d090*/  @P0 BRA `(.L_x_5948) ;  /* 0x0000000000880947 */ /* 0x000fea0003800000 */
[----:B------:R-:W-:-:S03]  /*1d0a0*/  UMOV UR4, 0xffffffff ;  /* 0xffffffff00047882 */ /* 0x000fc60000000000 */
[----:B------:R-:W-:Y:S05]  /*1d0b0*/  BRA.DIV UR4, `(.L_x_6225) ;  /* 0x0000006204547947 */ /* 0x000fea000b800000 */
[----:B------:R-:W-:-:S13]  /*1d0c0*/  ELECT P6, URZ, PT ;  /* 0x00000000003f782f */ /* 0x000fda00038c0000 */
.L_x_6443:
[----:B------:R-:W-:Y:S05]  /*1d0d0*/  @!P6 BRA `(.L_x_5948) ;  /* 0x000000000078e947 */ /* 0x000fea0003800000 */
[----:B------:R-:W-:-:S06]  /*1d0e0*/  ULOP3.LUT UR4, UR36, 0x2, URZ, 0xfc, !UPT ;  /* 0x0000000224047892 */ /* 0x000fcc000f8efc3f */
[----:B0-----:R-:W-:-:S05]  /*1d0f0*/  IMAD.U32 R0, RZ, RZ, UR4 ;  /* 0x00000004ff007e24 */ /* 0x001fca000f8e00ff */
[----:B------:R-:W-:-:S13]  /*1d100*/  ISETP.NE.AND P0, PT, R0, 0x3, PT ;  /* 0x000000030000780c */ /* 0x000fda0003f05270 */
[----:B------:R-:W-:Y:S05]  /*1d110*/  @!P0 BRA `(.L_x_6226) ;  /* 0x0000000000048947 */ /* 0x000fea0003800000 */
[----:B------:R-:W-:Y:S01]  /*1d120*/  BPT.TRAP 0x1 ;  /* 0x000000040000795c */ /* 0x000fe20000300000 */
.L_x_6226:
[----:B------:R-:W-:Y:S01]  /*1d130*/  IMAD R3, R25, 0x8, R5 ;  /* 0x0000000819037824 */ /* 0x000fe200078e0205 */
[----:B------:R-:W-:Y:S01]  /*1d140*/  SHF.L.U32 R2, R27, 0x1f, RZ ;  /* 0x0000001f1b027819 */ /* 0x000fe200000006ff */
[----:B------:R-:W-:-:S03]  /*1d150*/  VIADD R25, R25, 0x1 ;  /* 0x0000000119197836 */ /* 0x000fc60000000000 */
[----:B------:R-:W0:Y:S02]  /*1d160*/  SYNCS.PHASECHK.TRANS64.TRYWAIT P1, [R3+URZ+0x32440], R2 ;  /* 0x03244002030075a7 */ /* 0x000e24000802017f */
[----:B------:R-:W-:-:S04]  /*1d170*/  ISETP.NE.AND P2, PT, R25, 0x2, PT ;  /* 0x000000021900780c */ /* 0x000fc80003f45270 */
[----:B------:R-:W-:Y:S01]  /*1d180*/  SEL R0, RZ, 0x1, P2 ;  /* 0x00000001ff007807 */ /* 0x000fe20001000000 */
[----:B0-----:R-:W-:Y:S08]  /*1d190*/  @!P1 BRA `(.L_x_6227) ;  /* 0x00000060003c9947 */ /* 0x001ff00003800000 */
.L_x_6444:
[----:B------:R-:W-:Y:S02]  /*1d1a0*/  SEL R25, R25, RZ, P2 ;  /* 0x000000ff19197207 */ /* 0x000fe40001000000 */
[----:B------:R-:W-:Y:S01]  /*1d1b0*/  LOP3.LUT R0, R27, R0, RZ, 0x3c, !PT ;  /* 0x000000001b007212 */ /* 0x000fe200078e3cff */
[----:B------:R-:W-:Y:S06]  /*1d1c0*/  @!P0 BRA `(.L_x_6228) ;  /* 0x0000000000048947 */ /* 0x000fec0003800000 */
[----:B------:R-:W-:Y:S01]  /*1d1d0*/  BPT.TRAP 0x1 ;  /* 0x000000040000795c */ /* 0x000fe20000300000 */
.L_x_6228:
[----:B------:R-:W-:Y:S01]  /*1d1e0*/  IMAD R25, R25, 0x8, R5 ;  /* 0x0000000819197824 */ /* 0x000fe200078e0205 */
[----:B------:R-:W-:-:S04]  /*1d1f0*/  SHF.L.U32 R0, R0, 0x1f, RZ ;  /* 0x0000001f00007819 */ /* 0x000fc800000006ff */
[----:B------:R-:W1:Y:S02]  /*1d200*/  SYNCS.PHASECHK.TRANS64.TRYWAIT P1, [R25+URZ+0x32440], R0 ;  /* 0x03244000190075a7 */ /* 0x000e64000802017f */
[----:B-1----:R-:W-:Y:S05]  /*1d210*/  @!P1 BRA `(.L_x_6229) ;  /* 0x0000006000309947 */ /* 0x002fea0003800000 */
.L_x_6445:
[----:B------:R-:W-:Y:S05]  /*1d220*/  @!P0 BRA `(.L_x_6230) ;  /* 0x0000000000048947 */ /* 0x000fea0003800000 */
[----:B------:R-:W-:Y:S01]  /*1d230*/  BPT.TRAP 0x1 ;  /* 0x000000040000795c */ /* 0x000fe20000300000 */
.L_x_6230:
[----:B------:R-:W5:Y:S02]  /*1d240*/  SYNCS.PHASECHK.TRANS64.TRYWAIT P1, [R3+URZ+0x32460], R2 ;  /* 0x03246002030075a7 */ /* 0x000f64000802017f */
[----:B-----5:R-:W-:Y:S05]  /*1d250*/  @!P1 BRA `(.L_x_6231) ;  /* 0x0000006000349947 */ /* 0x020fea0003800000 */
.L_x_6446:
[----:B------:R-:W-:Y:S05]  /*1d260*/  @!P0 BRA `(.L_x_6232) ;  /* 0x0000000000048947 */ /* 0x000fea0003800000 */
[----:B------:R-:W-:Y:S01]  /*1d270*/  BPT.TRAP 0x1 ;  /* 0x000000040000795c */ /* 0x000fe20000300000 */
.L_x_6232:
[----:B------:R0:W0:Y:S02]  /*1d280*/  SYNCS.PHASECHK.TRANS64.TRYWAIT P0, [R25+URZ+0x32460], R0 ;  /* 0x03246000190075a7 */ /* 0x000024000800017f */
[----:B0-----:R-:W-:Y:S05]  /*1d290*/  @!P0 NANOSLEEP.SYNCS 0x989680 ;  /* 0x009896800000895d */ /* 0x001fea0003900000 */
[----:B------:R-:W0:Y:S02]  /*1d2a0*/  @!P0 SYNCS.PHASECHK.TRANS64 P0, [R25+URZ+0x32460], R0 ;  /* 0x03246000190085a7 */ /* 0x000e24000800007f */
[----:B0-----:R-:W-:Y:S05]  /*1d2b0*/  @!P0 BRA `(.L_x_6232) ;  /* 0xfffffffc00f08947 */ /* 0x001fea000383ffff */
.L_x_5948:
[----:B------:R-:W-:Y:S05]  /*1d2c0*/  BSYNC B9 ;  /* 0x0000000000097941 */ /* 0x000fea0003800000 */
.L_x_5945:
[----:B------:R-:W-:Y:S05]  /*1d2d0*/  EXIT ;  /* 0x000000000000794d */ /* 0x000fea0003800000 */
.L_x_5966:
[----:B0-----:R0:W1:Y:S02]  /*1d2e0*/  SYNCS.PHASECHK.TRANS64.TRYWAIT P5, [R86+URZ+0x32490], R101 ;  /* 0x03249065560075a7 */ /* 0x00106400080a017f */
[----:B-1----:R-:W-:Y:S05]  /*1d2f0*/  @!P5 NANOSLEEP.SYNCS 0x989680 ;  /* 0x009896800000d95d */ /* 0x002fea0003900000 */
[----:B------:R-:W1:Y:S02]  /*1d300*/  @!P5 SYNCS.PHASECHK.TRANS64 P5, [R86+URZ+0x32490], R101 ;  /* 0x032490655600d5a7 */ /* 0x000e6400080a007f */
[----:B-1----:R-:W-:Y:S05]  /*1d310*/  @!P5 BRA `(.L_x_5966) ;  /* 0xfffffffc00f0d947 */ /* 0x002fea000383ffff */
[----:B------:R-:W-:Y:S05]  /*1d320*/  BRA `(.L_x_6233) ;  /* 0xfffffe5800907947 */ /* 0x000fea000383ffff */
.L_x_5967:
        /* <DEDUP_REMOVED lines=8> */
.L_x_6235:
[----:B------:R-:W-:Y:S05]  /*1d3b0*/  BSYNC B1 ;  /* 0x0000000000017941 */ /* 0x000fea0003800000 */
.L_x_6234:
        /* <DEDUP_REMOVED lines=8> */
.L_x_6236:
[----:B------:R-:W-:Y:S05]  /*1d440*/  BRA `(.L_x_6237) ;  /* 0xfffffe58005c7947 */ /* 0x000fea000383ffff */
.L_x_5976:
[----:B------:R-:W-:Y:S01]  /*1d450*/  BSSY B1, `(.L_x_6238) ;  /* 0x0000008000017945 */ /* 0x000fe20003800000 */
[----:B----4-:R-:W-:Y:S02]  /*1d460*/  IMAD.MOV.U32 R13, RZ, RZ, R90 ;  /* 0x000000ffff0d7224 */ /* 0x010fe400078e005a */
[----:B------:R-:W-:Y:S02]  /*1d470*/  IMAD.MOV.U32 R12, RZ, RZ, 0x1 ;  /* 0x00000001ff0c7424 */ /* 0x000fe400078e00ff */
[----:B0-----:R-:W-:Y:S02]  /*1d480*/  IMAD.MOV.U32 R11, RZ, RZ, 0x1c1f ;  /* 0x00001c1fff0b7424 */ /* 0x001fe400078e00ff */
[----:B------:R-:W-:-:S07]  /*1d490*/  IMAD.MOV.U32 R15, RZ, RZ, -0x1 ;  /* 0xffffffffff0f7424 */ /* 0x000fce00078e00ff */
[----:B-123--:R-:W-:Y:S05]  /*1d4a0*/  WARPSYNC.COLLECTIVE R15, `(.L_x_6239) ;  /* 0x000000000f087348 */ /* 0x00efea0003c00000 */
[----:B---3--:R0:W3:Y:S02]  /*1d4b0*/  SHFL.IDX P6, R14, R13, R12, R11 ;  /* 0x0000000c0d0e7389 */ /* 0x0080e400000c000b */
[----:B0123--:R-:W-:Y:S01]  /*1d4c0*/  ENDCOLLECTIVE ;  /* 0x000000000000791b */ /* 0x00ffe20003800000 */
.L_x_6239:
[----:B------:R-:W-:Y:S05]  /*1d4d0*/  BSYNC B1 ;  /* 0x0000000000017941 */ /* 0x000fea0003800000 */
.L_x_6238:
        /* <DEDUP_REMOVED lines=8> */
.L_x_6240:
[----:B------:R-:W-:Y:S05]  /*1d560*/  BRA `(.L_x_6241) ;  /* 0xfffffe5c00f47947 */ /* 0x000fea000383ffff */
.L_x_5986:
[----:B-1----:R1:W2:Y:S02]  /*1d570*/  SYNCS.PHASECHK.TRANS64.TRYWAIT P4, [R86+URZ+0x32490], R101 ;  /* 0x03249065560075a7 */ /* 0x0022a4000808017f */
[----:B--2---:R-:W-:Y:S05]  /*1d580*/  @!P4 NANOSLEEP.SYNCS 0x989680 ;  /* 0x009896800000c95d */ /* 0x004fea0003900000 */
[----:B------:R-:W2:Y:S02]  /*1d590*/  @!P4 SYNCS.PHASECHK.TRANS64 P4, [R86+URZ+0x32490], R101 ;  /* 0x032490655600c5a7 */ /* 0x000ea4000808007f */
[----:B--2---:R-:W-:Y:S05]  /*1d5a0*/  @!P4 BRA `(.L_x_5986) ;  /* 0xfffffffc00f0c947 */ /* 0x004fea000383ffff */
[----:B------:R-:W-:Y:S05]  /*1d5b0*/  BRA `(.L_x_6242) ;  /* 0xfffffe6800ec7947 */ /* 0x000fea000383ffff */
.L_x_5987:
        /* <DEDUP_REMOVED lines=8> */
.L_x_6244:
[----:B------:R-:W-:Y:S05]  /*1d640*/  BSYNC B1 ;  /* 0x0000000000017941 */ /* 0x000fea0003800000 */
.L_x_6243:
        /* <DEDUP_REMOVED lines=8> */
.L_x_6245:
[----:B------:R-:W-:Y:S05]  /*1d6d0*/  BRA `(.L_x_6246) ;  /* 0xfffffe6800bc7947 */ /* 0x000fea000383ffff */
.L_x_5992:
        /* <DEDUP_REMOVED lines=8> */
.L_x_6248:
[----:B------:R-:W-:Y:S05]  /*1d760*/  BSYNC B1 ;  /* 0x0000000000017941 */ /* 0x000fea0003800000 */
.L_x_6247:
        /* <DEDUP_REMOVED lines=8> */
.L_x_6249:
[----:B------:R-:W-:Y:S01]  /*1d7f0*/  IMAD.MOV.U32 R32, RZ, RZ, R14 ;  /* 0x000000ffff207224 */ /* 0x000fe200078e000e */
[----:B------:R-:W-:Y:S06]  /*1d800*/  BRA `(.L_x_6250) ;  /* 0xfffffe7000707947 */ /* 0x000fec000383ffff */
.L_x_5997:
[----:B0-----:R0:W1:Y:S02]  /*1d810*/  SYNCS.PHASECHK.TRANS64.TRYWAIT P2, [R86+URZ+0x32490], R101 ;  /* 0x03249065560075a7 */ /* 0x001064000804017f */
[----:B-1----:R-:W-:Y:S05]  /*1d820*/  @!P2 NANOSLEEP.SYNCS 0x989680 ;  /* 0x009896800000a95d */ /* 0x002fea0003900000 */
[----:B------:R-:W1:Y:S02]  /*1d830*/  @!P2 SYNCS.PHASECHK.TRANS64 P2, [R86+URZ+0x32490], R101 ;  /* 0x032490655600a5a7 */ /* 0x000e64000804007f */
[----:B-1----:R-:W-:Y:S05]  /*1d840*/  @!P2 BRA `(.L_x_5997) ;  /* 0xfffffffc00f0a947 */ /* 0x002fea000383ffff */
[----:B------:R-:W-:Y:S05]  /*1d850*/  BRA `(.L_x_6251) ;  /* 0xfffffe78007c7947 */ /* 0x000fea000383ffff */
.L_x_5998:
        /* <DEDUP_REMOVED lines=8> */
.L_x_6253:
[----:B------:R-:W-:Y:S05]  /*1d8e0*/  BSYNC B1 ;  /* 0x0000000000017941 */ /* 0x000fea0003800000 */
.L_x_6252:
        /* <DEDUP_REMOVED lines=8> */
.L_x_6254:
[----:B------:R-:W-:Y:S05]  /*1d970*/  BRA `(.L_x_6255) ;  /* 0xfffffe7800a47947 */ /* 0x000fea000383ffff */
.L_x_6001:
[----:B------:R-:W-:Y:S01]  /*1d980*/  BSSY B1, `(.L_x_6256) ;  /* 0x0000008000017945 */ /* 0x000fe20003800000 */
[----:B------:R-:W-:Y:S02]  /*1d990*/  IMAD.MOV.U32 R13, RZ, RZ, R33 ;  /* 0x000000ffff0d7224 */ /* 0x000fe400078e0021 */
[----:B------:R-:W-:Y:S02]  /*1d9a0*/  IMAD.MOV.U32 R12, RZ, RZ, 0x1 ;  /* 0x00000001ff0c7424 */ /* 0x000fe400078e00ff */
[----:B----4-:R-:W-:Y:S02]  /*1d9b0*/  IMAD.MOV.U32 R11, RZ, RZ, 0x1c1f ;  /* 0x00001c1fff0b7424 */ /* 0x010fe400078e00ff */
[----:B------:R-:W-:-:S07]  /*1d9c0*/  IMAD.MOV.U32 R15, RZ, RZ, -0x1 ;  /* 0xffffffffff0f7424 */ /* 0x000fce00078e00ff */
[----:B0123--:R-:W-:Y:S05]  /*1d9d0*/  WARPSYNC.COLLECTIVE R15, `(.L_x_6257) ;  /* 0x000000000f087348 */ /* 0x00ffea0003c00000 */
[----:B---3--:R3:W4:Y:S02]  /*1d9e0*/  SHFL.IDX P6, R14, R13, R12, R11 ;  /* 0x0000000c0d0e7389 */ /* 0x00872400000c000b */
[----:B01234-:R-:W-:Y:S01]  /*1d9f0*/  ENDCOLLECTIVE ;  /* 0x000000000000791b */ /* 0x01ffe20003800000 */
.L_x_6257:
[----:B------:R-:W-:Y:S05]  /*1da00*/  BSYNC B1 ;  /* 0x0000000000017941 */ /* 0x000fea0003800000 */
.L_x_6256:
        /* <DEDUP_REMOVED lines=8> */
.L_x_6258:
[----:B------:R-:W-:Y:S05]  /*1da90*/  BRA `(.L_x_6259) ;  /* 0xfffffe7800a47947 */ /* 0x000fea000383ffff */
.L_x_6005:
[----:B---3--:R3:W4:Y:S02]  /*1daa0*/  SYNCS.PHASECHK.TRANS64.TRYWAIT P3, [R86+URZ+0x324b0], R101 ;  /* 0x0324b065560075a7 */ /* 0x008724000806017f */
[----:B----4-:R-:W-:Y:S05]  /*1dab0*/  @!P3 NANOSLEEP.SYNCS 0x989680 ;  /* 0x009896800000b95d */ /* 0x010fea0003900000 */
[----:B------:R-:W4:Y:S02]  /*1dac0*/  @!P3 SYNCS.PHASECHK.TRANS64 P3, [R86+URZ+0x324b0], R101 ;  /* 0x0324b0655600b5a7 */ /* 0x000f24000806007f */
[----:B----4-:R-:W-:Y:S05]  /*1dad0*/  @!P3 BRA `(.L_x_6005) ;  /* 0xfffffffc00f0b947 */ /* 0x010fea000383ffff */
[----:B------:R-:W-:Y:S05]  /*1dae0*/  BRA `(.L_x_6260) ;  /* 0xfffffe7c001c7947 */ /* 0x000fea000383ffff */
.L_x_6013:
[----:B------:R-:W-:Y:S01]  /*1daf0*/  BSSY B0, `(.L_x_6261) ;  /* 0x0000007000007945 */ /* 0x000fe20003800000 */
[----:B------:R-:W-:Y:S02]  /*1db00*/  IMAD.MOV.U32 R12, RZ, RZ, RZ ;  /* 0x000000ffff0c7224 */ /* 0x000fe400078e00ff */
[----:B------:R-:W-:Y:S02]  /*1db10*/  IMAD.MOV.U32 R11, RZ, RZ, 0x1f ;  /* 0x0000001fff0b7424 */ /* 0x000fe400078e00ff */
[----:B------:R-:W-:-:S07]  /*1db20*/  IMAD.MOV.U32 R15, RZ, RZ, -0x1 ;  /* 0xffffffffff0f7424 */ /* 0x000fce00078e00ff */
[----:B------:R-:W-:Y:S05]  /*1db30*/  WARPSYNC.COLLECTIVE R15, `(.L_x_6262) ;  /* 0x000000000f087348 */ /* 0x000fea0003c00000 */
[----:B------:R0:W1:Y:S02]  /*1db40*/  SHFL.IDX P6, R14, R13, R12, R11 ;  /* 0x0000000c0d0e7389 */ /* 0x00006400000c000b */
[----:B01----:R-:W-:Y:S01]  /*1db50*/  ENDCOLLECTIVE ;  /* 0x000000000000791b */ /* 0x003fe20003800000 */
.L_x_6262:
[----:B------:R-:W-:Y:S05]  /*1db60*/  BSYNC B0 ;  /* 0x0000000000007941 */ /* 0x000fea0003800000 */
.L_x_6261:
[----:B------:R-:W-:Y:S05]  /*1db70*/  BRA `(.L_x_6263) ;  /* 0xfffffe8800c47947 */ /* 0x000fea000383ffff */
.L_x_6025:
        /* <DEDUP_REMOVED lines=8> */
.L_x_6265:
[----:B------:R-:W-:Y:S05]  /*1dc00*/  BSYNC B1 ;  /* 0x0000000000017941 */ /* 0x000fea0003800000 */
.L_x_6264:
        /* <DEDUP_REMOVED lines=8> */
.L_x_6266:
[----:B------:R-:W-:Y:S02]  /*1dc90*/  IMAD.MOV.U32 R13, RZ, RZ, R8 ;  /* 0x000000ffff0d7224 */ /* 0x000fe400078e0008 */
[----:B------:R-:W-:-:S07]  /*1dca0*/  IMAD.MOV.U32 R0, RZ, RZ, R14 ;  /* 0x000000ffff007224 */ /* 0x000fce00078e000e */
[----:B------:R-:W-:Y:S05]  /*1dcb0*/  WARPSYNC.COLLECTIVE R15, `(.L_x_6267) ;  /* 0x000000000f087348 */ /* 0x000fea0003c00000 */
[----:B------:R0:W1:Y:S02]  /*1dcc0*/  SHFL.IDX P6, R14, R13, R12, R11 ;  /* 0x0000000c0d0e7389 */ /* 0x00006400000c000b */
[----:B01----:R-:W-:Y:S01]  /*1dcd0*/  ENDCOLLECTIVE ;  /* 0x000000000000791b */ /* 0x003fe20003800000 */
.L_x_6267:
[----:B------:R-:W-:Y:S02]  /*1dce0*/  IMAD.MOV.U32 R13, RZ, RZ, R7 ;  /* 0x000000ffff0d7224 */ /* 0x000fe400078e0007 */
[----:B------:R-:W-:-:S07]  /*1dcf0*/  IMAD.MOV.U32 R5, RZ, RZ, R14 ;  /* 0x000000ffff057224 */ /* 0x000fce00078e000e */
[----:B------:R-:W-:Y:S05]  /*1dd00*/  WARPSYNC.COLLECTIVE R15, `(.L_x_6268) ;  /* 0x000000000f087348 */ /* 0x000fea0003c00000 */
[----:B------:R0:W1:Y:S02]  /*1dd10*/  SHFL.IDX P6, R14, R13, R12, R11 ;  /* 0x0000000c0d0e7389 */ /* 0x00006400000c000b */
[----:B01----:R-:W-:Y:S01]  /*1dd20*/  ENDCOLLECTIVE ;  /* 0x000000000000791b */ /* 0x003fe20003800000 */
.L_x_6268:
[----:B------:R-:W-:Y:S05]  /*1dd30*/  BRA `(.L_x_6269) ;  /* 0xfffffe9000587947 */ /* 0x000fea000383ffff */
.L_x_6028:
        /* <DEDUP_REMOVED lines=8> */
.L_x_6271:
[----:B------:R-:W-:Y:S05]  /*1ddc0*/  BSYNC B1 ;  /* 0x0000000000017941 */ /* 0x000fea0003800000 */
.L_x_6270:
        /* <DEDUP_REMOVED lines=8> */
.L_x_6272:
[----:B------:R-:W-:Y:S02]  /*1de50*/  IMAD.MOV.U32 R13, RZ, RZ, R8 ;  /* 0x000000ffff0d7224 */ /* 0x000fe400078e0008 */
[----:B------:R-:W-:-:S07]  /*1de60*/  IMAD.MOV.U32 R0, RZ, RZ, R14 ;  /* 0x000000ffff007224 */ /* 0x000fce00078e000e */
[----:B------:R-:W-:Y:S05]  /*1de70*/  WARPSYNC.COLLECTIVE R15, `(.L_x_6273) ;  /* 0x000000000f087348 */ /* 0x000fea0003c00000 */
[----:B------:R0:W1:Y:S02]  /*1de80*/  SHFL.IDX P6, R14, R13, R12, R11 ;  /* 0x0000000c0d0e7389 */ /* 0x00006400000c000b */
[----:B01----:R-:W-:Y:S01]  /*1de90*/  ENDCOLLECTIVE ;  /* 0x000000000000791b */ /* 0x003fe20003800000 */
.L_x_6273:
[----:B------:R-:W-:Y:S02]  /*1dea0*/  IMAD.MOV.U32 R13, RZ, RZ, R7 ;  /* 0x000000ffff0d7224 */ /* 0x000fe400078e0007 */
[----:B------:R-:W-:-:S07]  /*1deb0*/  IMAD.MOV.U32 R5, RZ, RZ, R14 ;  /* 0x000000ffff057224 */ /* 0x000fce00078e000e */
[----:B------:R-:W-:Y:S05]  /*1dec0*/  WARPSYNC.COLLECTIVE R15, `(.L_x_6274) ;  /* 0x000000000f087348 */ /* 0x000fea0003c00000 */
[----:B------:R0:W1:Y:S02]  /*1ded0*/  SHFL.IDX P6, R14, R13, R12, R11 ;  /* 0x0000000c0d0e7389 */ /* 0x00006400000c000b */
[----:B01----:R-:W-:Y:S01]  /*1dee0*/  ENDCOLLECTIVE ;  /* 0x000000000000791b */ /* 0x003fe20003800000 */
.L_x_6274:
[----:B------:R-:W-:Y:S05]  /*1def0*/  BRA `(.L_x_6275) ;  /* 0xfffffe9000c07947 */ /* 0x000fea000383ffff */
.L_x_6032:
[----:B0-----:R0:W1:Y:S02]  /*1df00*/  SYNCS.PHASECHK.TRANS64.TRYWAIT P0, [R22+URZ+0x32400], R37 ;  /* 0x03240025160075a7 */ /* 0x001064000800017f */
[----:B-1----:R-:W-:Y:S05]  /*1df10*/  @!P0 NANOSLEEP.SYNCS 0x989680 ;  /* 0x009896800000895d */ /* 0x002fea0003900000 */
[----:B------:R-:W1:Y:S02]  /*1df20*/  @!P0 SYNCS.PHASECHK.TRANS64 P0, [R22+URZ+0x32400], R37 ;  /* 0x03240025160085a7 */ /* 0x000e64000800007f */
[----:B-1----:R-:W-:Y:S05]  /*1df30*/  @!P0 BRA `(.L_x_6032) ;  /* 0xfffffffc00f08947 */ /* 0x002fea000383ffff */
[----:B------:R-:W-:Y:S05]  /*1df40*/  BRA `(.L_x_6276) ;  /* 0xfffffe9400c87947 */ /* 0x000fea000383ffff */
.L_x_6040:
        /* <DEDUP_REMOVED lines=9> */
.L_x_6278:
[----:B------:R-:W-:Y:S05]  /*1dfe0*/  BSYNC B1 ;  /* 0x0000000000017941 */ /* 0x000fea0003800000 */
.L_x_6277:
        /* <DEDUP_REMOVED lines=10> */
.L_x_6279:
        /* <DEDUP_REMOVED lines=8> */
.L_x_6280:
        /* <DEDUP_REMOVED lines=8> */
.L_x_6281:
        /* <DEDUP_REMOVED lines=10> */
.L_x_6282:
[----:B------:R-:W-:Y:S01]  /*1e230*/  CS2R R40, SRZ ;  /* 0x0000000000287805 */ /* 0x000fe2000001ff00 */
[----:B------:R-:W-:Y:S01]  /*1e240*/  IMAD.MOV.U32 R13, RZ, RZ, R10 ;  /* 0x000000ffff0d7224 */ /* 0x000fe200078e000a */
[----:B------:R-:W-:Y:S01]  /*1e250*/  CS2R R38, SRZ ;  /* 0x0000000000267805 */ /* 0x000fe2000001ff00 */
[----:B------:R-:W-:Y:S02]  /*1e260*/  @!P1 IMAD.MOV.U32 R40, RZ, RZ, R4 ;  /* 0x000000ffff289224 */ /* 0x000fe400078e0004 */
[----:B------:R-:W-:Y:S02]  /*1e270*/  @!P1 IMAD.MOV.U32 R41, RZ, RZ, R5 ;  /* 0x000000ffff299224 */ /* 0x000fe400078e0005 */
[----:B------:R-:W-:Y:S02]  /*1e280*/  IMAD.MOV.U32 R0, RZ, RZ, R40 ;  /* 0x000000ffff007224 */ /* 0x000fe400078e0028 */
[----:B------:R-:W-:-:S05]  /*1e290*/  IMAD.MOV.U32 R3, RZ, RZ, R41 ;  /* 0x000000ffff037224 */ /* 0x000fca00078e0029 */
[----:B------:R-:W-:Y:S01]  /*1e2a0*/  PRMT R45, R0, 0x5410, R3 ;  /* 0x00005410002d7816 */ /* 0x000fe20000000003 */
[----:B------:R-:W-:-:S07]  /*1e2b0*/  IMAD.MOV.U32 R0, RZ, RZ, R14 ;  /* 0x000000ffff007224 */ /* 0x000fce00078e000e */
[----:B------:R-:W-:Y:S05]  /*1e2c0*/  WARPSYNC.COLLECTIVE R15, `(.L_x_6283) ;  /* 0x000000000f087348 */ /* 0x000fea0003c00000 */
[----:B------:R0:W1:Y:S02]  /*1e2d0*/  SHFL.IDX P6, R14, R13, R12, R11 ;  /* 0x0000000c0d0e7389 */ /* 0x00006400000c000b */
[----:B01----:R-:W-:Y:S01]  /*1e2e0*/  ENDCOLLECTIVE ;  /* 0x000000000000791b */ /* 0x003fe20003800000 */
.L_x_6283:
[----:B------:R-:W-:Y:S02]  /*1e2f0*/  IMAD.MOV.U32 R13, RZ, RZ, R29 ;  /* 0x000000ffff0d7224 */ /* 0x000fe400078e001d */
[----:B------:R-:W-:-:S07]  /*1e300*/  IMAD.MOV.U32 R3, RZ, RZ, R14 ;  /* 0x000000ffff037224 */ /* 0x000fce00078e000e */
[----:B------:R-:W-:Y:S05]  /*1e310*/  WARPSYNC.COLLECTIVE R15, `(.L_x_6284) ;  /* 0x000000000f087348 */ /* 0x000fea0003c00000 */
[----:B------:R0:W1:Y:S02]  /*1e320*/  SHFL.IDX P6, R14, R13, R12, R11 ;  /* 0x0000000c0d0e7389 */ /* 0x00006400000c000b */
[----:B01----:R-:W-:Y:S01]  /*1e330*/  ENDCOLLECTIVE ;  /* 0x000000000000791b */ /* 0x003fe20003800000 */
.L_x_6284:
[----:B------:R-:W-:Y:S02]  /*1e340*/  @!P1 IMAD.MOV.U32 R38, RZ, RZ, R6 ;  /* 0x000000ffff269224 */ /* 0x000fe400078e0006 */
[----:B------:R-:W-:Y:S01]  /*1e350*/  @!P1 IMAD.MOV.U32 R39, RZ, RZ, R7 ;  /* 0x000000ffff279224 */ /* 0x000fe200078e0007 */
[----:B------:R-:W-:Y:S02]  /*1e360*/  CS2R R6, SRZ ;  /* 0x0000000000067805 */ /* 0x000fe4000001ff00 */
[----:B------:R-:W-:Y:S01]  /*1e370*/  CS2R R4, SRZ ;  /* 0x0000000000047805 */ /* 0x000fe2000001ff00 */
[----:B------:R-:W-:Y:S02]  /*1e380*/  IMAD.MOV.U32 R10, RZ, RZ, R38 ;  /* 0x000000ffff0a7224 */ /* 0x000fe400078e0026 */
[----:B------:R-:W-:Y:S02]  /*1e390*/  IMAD.MOV.U32 R21, RZ, RZ, R39 ;  /* 0x000000ffff157224 */ /* 0x000fe400078e0027 */
[----:B------:R-:W-:-:S02]  /*1e3a0*/  @!P1 IMAD.MOV.U32 R6, RZ, RZ, R24 ;  /* 0x000000ffff069224 */ /* 0x000fc400078e0018 */
[----:B------:R-:W-:Y:S02]  /*1e3b0*/  @!P1 IMAD.MOV.U32 R7, RZ, RZ, R25 ;  /* 0x000000ffff079224 */ /* 0x000fe400078e0019 */
[----:B------:R-:W-:Y:S02]  /*1e3c0*/  IMAD.MOV.U32 R13, RZ, RZ, R28 ;  /* 0x000000ffff0d7224 */ /* 0x000fe400078e001c */
[----:B------:R-:W-:Y:S02]  /*1e3d0*/  @!P1 IMAD.MOV.U32 R4, RZ, RZ, R26 ;  /* 0x000000ffff049224 */ /* 0x000fe400078e001a */
[----:B------:R-:W-:Y:S01]  /*1e3e0*/  @!P1 IMAD.MOV.U32 R5, RZ, RZ, R27 ;  /* 0x000000ffff059224 */ /* 0x000fe200078e001b */
[----:B------:R-:W-:Y:S01]  /*1e3f0*/  PRMT R9, R10, 0x7610, R9 ;  /* 0x000076100a097816 */ /* 0x000fe20000000009 */
[----:B------:R-:W-:Y:S01]  /*1e400*/  IMAD.MOV.U32 R20, RZ, RZ, R6 ;  /* 0x000000ffff147224 */ /* 0x000fe200078e0006 */
[----:B------:R-:W-:Y:S01]  /*1e410*/  PRMT R10, R21, 0x7610, R10 ;  /* 0x00007610150a7816 */ /* 0x000fe2000000000a */
[----:B------:R-:W-:-:S07]  /*1e420*/  IMAD.MOV.U32 R8, RZ, RZ, R14 ;  /* 0x000000ffff087224 */ /* 0x000fce00078e000e */
[----:B------:R-:W-:Y:S05]  /*1e430*/  WARPSYNC.COLLECTIVE R15, `(.L_x_6285) ;  /* 0x000000000f087348 */ /* 0x000fea0003c00000 */
[----:B------:R0:W1:Y:S02]  /*1e440*/  SHFL.IDX P6, R14, R13, R12, R11 ;  /* 0x0000000c0d0e7389 */ /* 0x00006400000c000b */
[----:B01----:R-:W-:Y:S01]  /*1e450*/  ENDCOLLECTIVE ;  /* 0x000000000000791b */ /* 0x003fe20003800000 */
.L_x_6285:
[----:B------:R-:W-:Y:S02]  /*1e460*/  PRMT R9, R9, 0x5410, R20 ;  /* 0x0000541009097816 */ /* 0x000fe40000000014 */
[----:B------:R-:W-:Y:S01]  /*1e470*/  CS2R R24, SRZ ;  /* 0x0000000000187805 */ /* 0x000fe2000001ff00 */
[----:B------:R-:W-:Y:S02]  /*1e480*/  IMAD.MOV.U32 R11, RZ, RZ, R7 ;  /* 0x000000ffff0b7224 */ /* 0x000fe400078e0007 */
[----:B------:R-:W-:Y:S02]  /*1e490*/  IMAD.MOV.U32 R12, RZ, RZ, R4 ;  /* 0x000000ffff0c7224 */ /* 0x000fe400078e0004 */
[----:B------:R-:W-:Y:S01]  /*1e4a0*/  IMAD.MOV.U32 R13, RZ, RZ, R5 ;  /* 0x000000ffff0d7224 */ /* 0x000fe200078e0005 */
[----:B------:R-:W-:-:S04]  /*1e4b0*/  PRMT R10, R10, 0x5410, R11 ;  /* 0x000054100a0a7816 */ /* 0x000fc8000000000b */
[----:B------:R-:W-:Y:S01]  /*1e4c0*/  PRMT R20, R12, 0x5410, R13 ;  /* 0x000054100c147816 */ /* 0x000fe2000000000d */
[----:B------:R-:W-:Y:S06]  /*1e4d0*/  BRA `(.L_x_6286) ;  /* 0xfffffea000f07947 */ /* 0x000fec000383ffff */
.L_x_6044:
[----:B-1----:R1:W2:Y:S02]  /*1e4e0*/  SYNCS.PHASECHK.TRANS64.TRYWAIT P1, [R22+URZ+0x32400], R13 ;  /* 0x0324000d160075a7 */ /* 0x0022a4000802017f */
[----:B--2---:R-:W-:Y:S05]  /*1e4f0*/  @!P1 NANOSLEEP.SYNCS 0x989680 ;  /* 0x009896800000995d */ /* 0x004fea0003900000 */
[----:B------:R-:W2:Y:S02]  /*1e500*/  @!P1 SYNCS.PHASECHK.TRANS64 P1, [R22+URZ+0x32400], R13 ;  /* 0x0324000d160095a7 */ /* 0x000ea4000802007f */
[----:B--2---:R-:W-:Y:S05]  /*1e510*/  @!P1 BRA `(.L_x_6044) ;  /* 0xfffffffc00f09947 */ /* 0x004fea000383ffff */
[----:B------:R-:W-:Y:S05]  /*1e520*/  BRA `(.L_x_6287) ;  /* 0xfffffea400907947 */ /* 0x000fea000383ffff */
.L_x_6050:
[----:B--2---:R2:W4:Y:S02]  /*1e530*/  SYNCS.PHASECHK.TRANS64.TRYWAIT P1, [R9+URZ+0x32430], R6 ;  /* 0x03243006090075a7 */ /* 0x004524000802017f */
[----:B----4-:R-:W-:Y:S05]  /*1e540*/  @!P1 NANOSLEEP.SYNCS 0x989680 ;  /* 0x009896800000995d */ /* 0x010fea0003900000 */
[----:B------:R-:W4:Y:S02]  /*1e550*/  @!P1 SYNCS.PHASECHK.TRANS64 P1, [R9+URZ+0x32430], R6 ;  /* 0x03243006090095a7 */ /* 0x000f24000802007f */
[----:B----4-:R-:W-:Y:S05]  /*1e560*/  @!P1 BRA `(.L_x_6050) ;  /* 0xfffffffc00f09947 */ /* 0x010fea000383ffff */
[----:B------:R-:W-:Y:S05]  /*1e570*/  BRA `(.L_x_6049) ;  /* 0xfffffeb400707947 */ /* 0x000fea000383ffff */
.L_x_6052:
[----:B0-----:R0:W3:Y:S02]  /*1e580*/  SYNCS.PHASECHK.TRANS64.TRYWAIT P1, [R22+URZ+0x32410], R11 ;  /* 0x0324100b160075a7 */ /* 0x0010e4000802017f */
[----:B---3--:R-:W-:Y:S05]  /*1e590*/  @!P1 NANOSLEEP.SYNCS 0x989680 ;  /* 0x009896800000995d */ /* 0x008fea0003900000 */
[----:B------:R-:W3:Y:S02]  /*1e5a0*/  @!P1 SYNCS.PHASECHK.TRANS64 P1, [R22+URZ+0x32410], R11 ;  /* 0x0324100b160095a7 */ /* 0x000ee4000802007f */
[----:B---3--:R-:W-:Y:S05]  /*1e5b0*/  @!P1 BRA `(.L_x_6052) ;  /* 0xfffffffc00f09947 */ /* 0x008fea000383ffff */
[----:B------:R-:W-:Y:S05]  /*1e5c0*/  BRA `(.L_x_6288) ;  /* 0xfffffeb800287947 */ /* 0x000fea000383ffff */
.L_x_6056:
[----:B----4-:R4:W0:Y:S02]  /*1e5d0*/  SYNCS.PHASECHK.TRANS64.TRYWAIT P1, [R9+URZ+0x32450], R6 ;  /* 0x03245006090075a7 */ /* 0x010824000802017f */
[----:B0-----:R-:W-:Y:S05]  /*1e5e0*/  @!P1 NANOSLEEP.SYNCS 0x989680 ;  /* 0x009896800000995d */ /* 0x001fea0003900000 */
[----:B------:R-:W0:Y:S02]  /*1e5f0*/  @!P1 SYNCS.PHASECHK.TRANS64 P1, [R9+URZ+0x32450], R6 ;  /* 0x03245006090095a7 */ /* 0x000e24000802007f */
[----:B0-----:R-:W-:Y:S05]  /*1e600*/  @!P1 BRA `(.L_x_6056) ;  /* 0xfffffffc00f09947 */ /* 0x001fea000383ffff */
[----:B------:R-:W-:Y:S05]  /*1e610*/  BRA `(.L_x_6055) ;  /* 0xfffffeb800387947 */ /* 0x000fea000383ffff */
.L_x_6063:
[----:B-1----:R1:W2:Y:S02]  /*1e620*/  SYNCS.PHASECHK.TRANS64.TRYWAIT P1, [R10+URZ+0x32430], R0 ;  /* 0x032430000a0075a7 */ /* 0x0022a4000802017f */
[----:B--2---:R-:W-:Y:S05]  /*1e630*/  @!P1 NANOSLEEP.SYNCS 0x989680 ;  /* 0x009896800000995d */ /* 0x004fea0003900000 */
[----:B------:R-:W2:Y:S02]  /*1e640*/  @!P1 SYNCS.PHASECHK.TRANS64 P1, [R10+URZ+0x32430], R0 ;  /* 0x032430000a0095a7 */ /* 0x000ea4000802007f */
[----:B--2---:R-:W-:Y:S05]  /*1e650*/  @!P1 BRA `(.L_x_6063) ;  /* 0xfffffffc00f09947 */ /* 0x004fea000383ffff */
[----:B------:R-:W-:Y:S05]  /*1e660*/  BRA `(.L_x_6062) ;  /* 0xfffffee000187947 */ /* 0x000fea000383ffff */
.L_x_6067:
[----:B---3--:R3:W4:Y:S02]  /*1e670*/  SYNCS.PHASECHK.TRANS64.TRYWAIT P1, [R10+URZ+0x32450], R0 ;  /* 0x032450000a0075a7 */ /* 0x008724000802017f */
[----:B----4-:R-:W-:Y:S05]  /*1e680*/  @!P1 NANOSLEEP.SYNCS 0x989680 ;  /* 0x009896800000995d */ /* 0x010fea0003900000 */
[----:B------:R-:W4:Y:S02]  /*1e690*/  @!P1 SYNCS.PHASECHK.TRANS64 P1, [R10+URZ+0x32450], R0 ;  /* 0x032450000a0095a7 */ /* 0x000f24000802007f */
[----:B----4-:R-:W-:Y:S05]  /*1e6a0*/  @!P1 BRA `(.L_x_6067) ;  /* 0xfffffffc00f09947 */ /* 0x010fea000383ffff */
[----:B------:R-:W-:Y:S05]  /*1e6b0*/  BRA `(.L_x_6066) ;  /* 0xfffffee000bc7947 */ /* 0x000fea000383ffff */
.L_x_6075:
[----:B-1----:R1:W2:Y:S02]  /*1e6c0*/  SYNCS.PHASECHK.TRANS64.TRYWAIT P1, [R10+URZ+0x32430], R0 ;  /* 0x032430000a0075a7 */ /* 0x0022a4000802017f */
[----:B--2---:R-:W-:Y:S05]  /*1e6d0*/  @!P1 NANOSLEEP.SYNCS 0x989680 ;  /* 0x009896800000995d */ /* 0x004fea0003900000 */
[----:B------:R-:W2:Y:S02]  /*1e6e0*/  @!P1 SYNCS.PHASECHK.TRANS64 P1, [R10+URZ+0x32430], R0 ;  /* 0x032430000a0095a7 */ /* 0x000ea4000802007f */
[----:B--2---:R-:W-:Y:S05]  /*1e6f0*/  @!P1 BRA `(.L_x_6075) ;  /* 0xfffffffc00f09947 */ /* 0x004fea000383ffff */
[----:B------:R-:W-:Y:S05]  /*1e700*/  BRA `(.L_x_6074) ;  /* 0xffffff1000347947 */ /* 0x000fea000383ffff */
.L_x_6079:
[----:B---3--:R3:W4:Y:S02]  /*1e710*/  SYNCS.PHASECHK.TRANS64.TRYWAIT P1, [R10+URZ+0x32450], R0 ;  /* 0x032450000a0075a7 */ /* 0x008724000802017f */
[----:B----4-:R-:W-:Y:S05]  /*1e720*/  @!P1 NANOSLEEP.SYNCS 0x989680 ;  /* 0x009896800000995d */ /* 0x010fea0003900000 */
[----:B------:R-:W4:Y:S02]  /*1e730*/  @!P1 SYNCS.PHASECHK.TRANS64 P1, [R10+URZ+0x32450], R0 ;  /* 0x032450000a0095a7 */ /* 0x000f24000802007f */
[----:B----4-:R-:W-:Y:S05]  /*1e740*/  @!P1 BRA `(.L_x_6079) ;  /* 0xfffffffc00f09947 */ /* 0x010fea000383ffff */
[----:B------:R-:W-:Y:S05]  /*1e750*/  BRA `(.L_x_6078) ;  /* 0xffffff1000d87947 */ /* 0x000fea000383ffff */
.L_x_6096:
[----:B------:R-:W-:Y:S02]  /*1e760*/  IMAD.MOV.U32 R13, RZ, RZ, R4 ;  /* 0x000000ffff0d7224 */ /* 0x000fe400078e0004 */
[----:B------:R-:W-:Y:S02]  /*1e770*/  IMAD.MOV.U32 R12, RZ, RZ, RZ ;  /* 0x000000ffff0c7224 */ /* 0x000fe400078e00ff */
[----:B------:R-:W-:Y:S02]  /*1e780*/  IMAD.MOV.U32 R11, RZ, RZ, 0x181f ;  /* 0x0000181fff0b7424 */ /* 0x000fe400078e00ff */
[----:B------:R-:W-:-:S07]  /*1e790*/  IMAD.MOV.U32 R15, RZ, RZ, -0x1 ;  /* 0xffffffffff0f7424 */ /* 0x000fce00078e00ff */
[----:B-12---:R-:W-:Y:S05]  /*1e7a0*/  WARPSYNC.COLLECTIVE R15, `(.L_x_6289) ;  /* 0x000000000f087348 */ /* 0x006fea0003c00000 */
[----:B------:R0:W3:Y:S02]  /*1e7b0*/  SHFL.IDX P6, R14, R13, R12, R11 ;  /* 0x0000000c0d0e7389 */ /* 0x0000e400000c000b */
[----:B0123--:R-:W-:Y:S01]  /*1e7c0*/  ENDCOLLECTIVE ;  /* 0x000000000000791b */ /* 0x00ffe20003800000 */
.L_x_6289:
[----:B------:R-:W-:Y:S02]  /*1e7d0*/  IMAD.MOV.U32 R13, RZ, RZ, R3 ;  /* 0x000000ffff0d7224 */ /* 0x000fe400078e0003 */
[----:B------:R-:W-:-:S07]  /*1e7e0*/  IMAD.MOV.U32 R0, RZ, RZ, R14 ;  /* 0x000000ffff007224 */ /* 0x000fce00078e000e */
[----:B------:R-:W-:Y:S05]  /*1e7f0*/  WARPSYNC.COLLECTIVE R15, `(.L_x_6290) ;  /* 0x000000000f087348 */ /* 0x000fea0003c00000 */
[----:B------:R0:W1:Y:S02]  /*1e800*/  SHFL.IDX P6, R14, R13, R12, R11 ;  /* 0x0000000c0d0e7389 */ /* 0x00006400000c000b */
[----:B01----:R-:W-:Y:S01]  /*1e810*/  ENDCOLLECTIVE ;  /* 0x000000000000791b */ /* 0x003fe20003800000 */
.L_x_6290:
[----:B------:R-:W-:Y:S05]  /*1e820*/  BRA `(.L_x_6291) ;  /* 0xffffff6800f47947 */ /* 0x000fea000383ffff */
.L_x_6099:
        /* <DEDUP_REMOVED lines=8> */
.L_x_6293:
[----:B------:R-:W-:Y:S05]  /*1e8b0*/  BSYNC B1 ;  /* 0x0000000000017941 */ /* 0x000fea0003800000 */
.L_x_6292:
        /* <DEDUP_REMOVED lines=8> */
.L_x_6294:
[----:B------:R-:W-:Y:S05]  /*1e940*/  BRA `(.L_x_6295) ;  /* 0xffffff6c00187947 */ /* 0x000fea000383ffff */
.L_x_6102:
        /* <DEDUP_REMOVED lines=8> */
.L_x_6297:
[----:B------:R-:W-:Y:S05]  /*1e9d0*/  BSYNC B1 ;  /* 0x0000000000017941 */ /* 0x000fea0003800000 */
.L_x_6296:
        /* <DEDUP_REMOVED lines=8> */
.L_x_6298:
[----:B------:R-:W-:Y:S05]  /*1ea60*/  BRA `(.L_x_6299) ;  /* 0xffffff6c00387947 */ /* 0x000fea000383ffff */
.L_x_6105:
        /* <DEDUP_REMOVED lines=8> */
.L_x_6301:
[----:B------:R-:W-:Y:S05]  /*1eaf0*/  BSYNC B1 ;  /* 0x0000000000017941 */ /* 0x000fea0003800000 */
.L_x_6300:
        /* <DEDUP_REMOVED lines=8> */
.L_x_6302:
[----:B------:R-:W-:Y:S05]  /*1eb80*/  BRA `(.L_x_6303) ;  /* 0xffffff6c00587947 */ /* 0x000fea000383ffff */
.L_x_6122:
[----:B-1----:R-:W0:Y:S01]  /*1eb90*/  S2R R10, SR_TID.X ;  /* 0x00000000000a7919 */ /* 0x002e220000002100 */
        /* <DEDUP_REMOVED lines=10> */
.L_x_6305:
[----:B------:R-:W-:Y:S05]  /*1ec40*/  BSYNC B1 ;  /* 0x0000000000017941 */ /* 0x000fea0003800000 */
.L_x_6304:
[----:B------:R-:W-:Y:S05]  /*1ec50*/  BRA `(.L_x_6306) ;  /* 0xffffff8000ac7947 */ /* 0x000fea000383ffff */
.L_x_6124:
[----:B------:R-:W-:Y:S01]  /*1ec60*/  BSSY B1, `(.L_x_6307) ;  /* 0x0000006000017945 */ /* 0x000fe20003800000 */
[----:B------:R-:W-:-:S07]  /*1ec70*/  IMAD.MOV.U32 R15, RZ, RZ, -0x1 ;  /* 0xffffffffff0f7424 */ /* 0x000fce00078e00ff */
[----:B01----:R-:W-:Y:S05]  /*1ec80*/  WARPSYNC.COLLECTIVE R15, `(.L_x_6308) ;  /* 0x000000000f0c7348 */ /* 0x003fea0003c00000 */
[----:B------:R-:W-:Y:S02]  /*1ec90*/  ELECT P6, UR62, PT ;  /* 0x00000000003e782f */ /* 0x000fe400038c0000 */
[----:B------:R-:W-:Y:S01]  /*1eca0*/  MOV R14, UR62 ;  /* 0x0000003e000e7c02 */ /* 0x000fe20008000f00 */
[----:B01----:R-:W-:Y:S10]  /*1ecb0*/  ENDCOLLECTIVE ;  /* 0x000000000000791b */ /* 0x003ff40003800000 */
.L_x_6308:
[----:B------:R-:W-:Y:S05]  /*1ecc0*/  BSYNC B1 ;  /* 0x0000000000017941 */ /* 0x000fea0003800000 */
.L_x_6307:
[----:B------:R-:W-:Y:S05]  /*1ecd0*/  BRA `(.L_x_6123) ;  /* 0xffffff8000a47947 */ /* 0x000fea000383ffff */
.L_x_6126:
[----:B0-----:R0:W2:Y:S02]  /*1ece0*/  SYNCS.PHASECHK.TRANS64.TRYWAIT P0, [R22+URZ+0x32420], R3 ;  /* 0x03242003160075a7 */ /* 0x0010a4000800017f */
[----:B--2---:R-:W-:Y:S05]  /*1ecf0*/  @!P0 NANOSLEEP.SYNCS 0x989680 ;  /* 0x009896800000895d */ /* 0x004fea0003900000 */
[----:B------:R-:W2:Y:S02]  /*1ed00*/  @!P0 SYNCS.PHASECHK.TRANS64 P0, [R22+URZ+0x32420], R3 ;  /* 0x03242003160085a7 */ /* 0x000ea4000800007f */
[----:B--2---:R-:W-:Y:S05]  /*1ed10*/  @!P0 BRA `(.L_x_6126) ;  /* 0xfffffffc00f08947 */ /* 0x004fea000383ffff */
[----:B------:R-:W-:Y:S05]  /*1ed20*/  BRA `(.L_x_6309) ;  /* 0xffffff8000b47947 */ /* 0x000fea000383ffff */
.L_x_6130:
[----:B0-----:R0:W2:Y:S02]  /*1ed30*/  SYNCS.PHASECHK.TRANS64.TRYWAIT P0, [R3+URZ+0x324a0], R8 ;  /* 0x0324a008030075a7 */ /* 0x0010a4000800017f */
[----:B--2---:R-:W-:Y:S05]  /*1ed40*/  @!P0 NANOSLEEP.SYNCS 0x989680 ;  /* 0x009896800000895d */ /* 0x004fea0003900000 */
[----:B------:R-:W2:Y:S02]  /*1ed50*/  @!P0 SYNCS.PHASECHK.TRANS64 P0, [R3+URZ+0x324a0], R8 ;  /* 0x0324a008030085a7 */ /* 0x000ea4000800007f */
[----:B--2---:R-:W-:Y:S05]  /*1ed60*/  @!P0 BRA `(.L_x_6130) ;  /* 0xfffffffc00f08947 */ /* 0x004fea000383ffff */
[----:B------:R-:W-:Y:S05]  /*1ed70*/  BRA `(.L_x_6310) ;  /* 0xffffff8000cc7947 */ /* 0x000fea000383ffff */
.L_x_6135:
[----:B-1----:R1:W2:Y:S02]  /*1ed80*/  SYNCS.PHASECHK.TRANS64.TRYWAIT P0, [R3+URZ+0x324c0], R8 ;  /* 0x0324c008030075a7 */ /* 0x0022a4000800017f */
[----:B--2---:R-:W-:Y:S05]  /*1ed90*/  @!P0 NANOSLEEP.SYNCS 0x989680 ;  /* 0x009896800000895d */ /* 0x004fea0003900000 */
[----:B------:R-:W2:Y:S02]  /*1eda0*/  @!P0 SYNCS.PHASECHK.TRANS64 P0, [R3+URZ+0x324c0], R8 ;  /* 0x0324c008030085a7 */ /* 0x000ea4000800007f */
[----:B--2---:R-:W-:Y:S05]  /*1edb0*/  @!P0 BRA `(.L_x_6135) ;  /* 0xfffffffc00f08947 */ /* 0x004fea000383ffff */
[----:B------:R-:W-:Y:S05]  /*1edc0*/  BRA `(.L_x_6311) ;  /* 0xffffff8400487947 */ /* 0x000fea000383ffff */
.L_x_6145:
[----:B0-----:R0:W2:Y:S02]  /*1edd0*/  SYNCS.PHASECHK.TRANS64.TRYWAIT P1, [R8+URZ+0x324a0], R2 ;  /* 0x0324a002080075a7 */ /* 0x0010a4000802017f */
[----:B--2---:R-:W-:Y:S05]  /*1ede0*/  @!P1 NANOSLEEP.SYNCS 0x989680 ;  /* 0x009896800000995d */ /* 0x004fea0003900000 */
[----:B------:R-:W2:Y:S02]  /*1edf0*/  @!P1 SYNCS.PHASECHK.TRANS64 P1, [R8+URZ+0x324a0], R2 ;  /* 0x0324a002080095a7 */ /* 0x000ea4000802007f */
[----:B--2---:R-:W-:Y:S05]  /*1ee00*/  @!P1 BRA `(.L_x_6145) ;  /* 0xfffffffc00f09947 */ /* 0x004fea000383ffff */
[----:B------:R-:W-:Y:S05]  /*1ee10*/  BRA `(.L_x_6312) ;  /* 0xffffff8800bc7947 */ /* 0x000fea000383ffff */
.L_x_6150:
[----:B-1----:R1:W2:Y:S02]  /*1ee20*/  SYNCS.PHASECHK.TRANS64.TRYWAIT P1, [R8+URZ+0x324c0], R2 ;  /* 0x0324c002080075a7 */ /* 0x0022a4000802017f */
[----:B--2---:R-:W-:Y:S05]  /*1ee30*/  @!P1 NANOSLEEP.SYNCS 0x989680 ;  /* 0x009896800000995d */ /* 0x004fea0003900000 */
[----:B------:R-:W2:Y:S02]  /*1ee40*/  @!P1 SYNCS.PHASECHK.TRANS64 P1, [R8+URZ+0x324c0], R2 ;  /* 0x0324c002080095a7 */ /* 0x000ea4000802007f */
[----:B--2---:R-:W-:Y:S05]  /*1ee50*/  @!P1 BRA `(.L_x_6150) ;  /* 0xfffffffc00f09947 */ /* 0x004fea000383ffff */
[----:B------:R-:W-:Y:S05]  /*1ee60*/  BRA `(.L_x_6313) ;  /* 0xffffff8c00347947 */ /* 0x000fea000383ffff */
.L_x_6166:
        /* <DEDUP_REMOVED lines=11> */
.L_x_6315:
[----:B------:R-:W-:Y:S05]  /*1ef20*/  BSYNC B0 ;  /* 0x0000000000007941 */ /* 0x000fea0003800000 */
.L_x_6314:
[----:B------:R-:W-:Y:S05]  /*1ef30*/  BRA `(.L_x_6316) ;  /* 0xffffff9800e47947 */ /* 0x000fea000383ffff */
.L_x_6169:
[----:B-1----:R1:W2:Y:S02]  /*1ef40*/  SYNCS.PHASECHK.TRANS64.TRYWAIT P0, [R30+URZ+0x32440], R0 ;  /* 0x032440001e0075a7 */ /* 0x0022a4000800017f */
[----:B--2---:R-:W-:Y:S05]  /*1ef50*/  @!P0 NANOSLEEP.SYNCS 0x989680 ;  /* 0x009896800000895d */ /* 0x004fea0003900000 */
[----:B------:R-:W2:Y:S02]  /*1ef60*/  @!P0 SYNCS.PHASECHK.TRANS64 P0, [R30+URZ+0x32440], R0 ;  /* 0x032440001e0085a7 */ /* 0x000ea4000800007f */
[----:B--2---:R-:W-:Y:S05]  /*1ef70*/  @!P0 BRA `(.L_x_6169) ;  /* 0xfffffffc00f08947 */ /* 0x004fea000383ffff */
[----:B------:R-:W-:Y:S05]  /*1ef80*/  BRA `(.L_x_6317) ;  /* 0xffffff9800fc7947 */ /* 0x000fea000383ffff */
.L_x_6170:
        /* <DEDUP_REMOVED lines=8> */
.L_x_6319:
[----:B------:R-:W-:Y:S05]  /*1f010*/  BSYNC B0 ;  /* 0x0000000000007941 */ /* 0x000fea0003800000 */
.L_x_6318:
        /* <DEDUP_REMOVED lines=9> */
.L_x_6320:
[----:B------:R-:W-:Y:S02]  /*1f0b0*/  IMAD.MOV.U32 R13, RZ, RZ, R4 ;  /* 0x000000ffff0d7224 */ /* 0x000fe400078e0004 */
[----:B------:R-:W-:Y:S02]  /*1f0c0*/  IMAD.MOV.U32 R12, RZ, RZ, 0x1 ;  /* 0x00000001ff0c7424 */ /* 0x000fe400078e00ff */
[----:B------:R-:W-:-:S07]  /*1f0d0*/  IMAD.MOV.U32 R3, RZ, RZ, R14 ;  /* 0x000000ffff037224 */ /* 0x000fce00078e000e */
[----:B------:R-:W-:Y:S05]  /*1f0e0*/  WARPSYNC.COLLECTIVE R15, `(.L_x_6321) ;  /* 0x000000000f087348 */ /* 0x000fea0003c00000 */
[----:B------:R0:W1:Y:S02]  /*1f0f0*/  SHFL.IDX P6, R14, R13, R12, R11 ;  /* 0x0000000c0d0e7389 */ /* 0x00006400000c000b */
[----:B01----:R-:W-:Y:S01]  /*1f100*/  ENDCOLLECTIVE ;  /* 0x000000000000791b */ /* 0x003fe20003800000 */
.L_x_6321:
        /* <DEDUP_REMOVED lines=15> */
.L_x_6322:
[----:B------:R-:W-:Y:S02]  /*1f200*/  @P0 IMAD R6, R5, 0x2, R22 ;  /* 0x0000000205060824 */ /* 0x000fe400078e0216 */
[----:B------:R-:W-:Y:S02]  /*1f210*/  IMAD.MOV.U32 R13, RZ, RZ, R4 ;  /* 0x000000ffff0d7224 */ /* 0x000fe400078e0004 */
[----:B------:R-:W-:Y:S02]  /*1f220*/  IMAD.MOV.U32 R12, RZ, RZ, 0x2 ;  /* 0x00000002ff0c7424 */ /* 0x000fe400078e00ff */
[----:B------:R-:W-:-:S07]  /*1f230*/  IMAD.MOV.U32 R3, RZ, RZ, R14 ;  /* 0x000000ffff037224 */ /* 0x000fce00078e000e */
[----:B------:R-:W-:Y:S05]  /*1f240*/  WARPSYNC.COLLECTIVE R15, `(.L_x_6323) ;  /* 0x000000000f087348 */ /* 0x000fea0003c00000 */
[----:B------:R0:W1:Y:S02]  /*1f250*/  SHFL.IDX P6, R14, R13, R12, R11 ;  /* 0x0000000c0d0e7389 */ /* 0x00006400000c000b */
[----:B01----:R-:W-:Y:S01]  /*1f260*/  ENDCOLLECTIVE ;  /* 0x000000000000791b */ /* 0x003fe20003800000 */
.L_x_6323:
        /* <DEDUP_REMOVED lines=15> */
.L_x_6324:
[----:B------:R-:W-:Y:S02]  /*1f360*/  @P0 IMAD R6, R5, 0x2, R22 ;  /* 0x0000000205060824 */ /* 0x000fe400078e0216 */
[----:B------:R-:W-:Y:S02]  /*1f370*/  IMAD.MOV.U32 R13, RZ, RZ, R4 ;  /* 0x000000ffff0d7224 */ /* 0x000fe400078e0004 */
[----:B------:R-:W-:Y:S02]  /*1f380*/  IMAD.MOV.U32 R12, RZ, RZ, 0x3 ;  /* 0x00000003ff0c7424 */ /* 0x000fe400078e00ff */
[----:B------:R-:W-:-:S07]  /*1f390*/  IMAD.MOV.U32 R3, RZ, RZ, R14 ;  /* 0x000000ffff037224 */ /* 0x000fce00078e000e */
[----:B------:R-:W-:Y:S05]  /*1f3a0*/  WARPSYNC.COLLECTIVE R15, `(.L_x_6325) ;  /* 0x000000000f087348 */ /* 0x000fea0003c00000 */
[----:B------:R0:W1:Y:S02]  /*1f3b0*/  SHFL.IDX P6, R14, R13, R12, R11 ;  /* 0x0000000c0d0e7389 */ /* 0x00006400000c000b */
[----:B01----:R-:W-:Y:S01]  /*1f3c0*/  ENDCOLLECTIVE ;  /* 0x000000000000791b */ /* 0x003fe20003800000 */
.L_x_6325:
        /* <DEDUP_REMOVED lines=15> */
.L_x_6326:
[----:B------:R-:W-:Y:S02]  /*1f4c0*/  @P0 IMAD R6, R5, 0x2, R22 ;  /* 0x0000000205060824 */ /* 0x000fe400078e0216 */
[----:B------:R-:W-:Y:S02]  /*1f4d0*/  IMAD.MOV.U32 R13, RZ, RZ, R4 ;  /* 0x000000ffff0d7224 */ /* 0x000fe400078e0004 */
[----:B------:R-:W-:Y:S02]  /*1f4e0*/  IMAD.MOV.U32 R12, RZ, RZ, 0x4 ;  /* 0x00000004ff0c7424 */ /* 0x000fe400078e00ff */
[----:B------:R-:W-:-:S07]  /*1f4f0*/  IMAD.MOV.U32 R3, RZ, RZ, R14 ;  /* 0x000000ffff037224 */ /* 0x000fce00078e000e */
[----:B------:R-:W-:Y:S05]  /*1f500*/  WARPSYNC.COLLECTIVE R15, `(.L_x_6327) ;  /* 0x000000000f087348 */ /* 0x000fea0003c00000 */
[----:B------:R0:W1:Y:S02]  /*1f510*/  SHFL.IDX P6, R14, R13, R12, R11 ;  /* 0x0000000c0d0e7389 */ /* 0x00006400000c000b */
[----:B01----:R-:W-:Y:S01]  /*1f520*/  ENDCOLLECTIVE ;  /* 0x000000000000791b */ /* 0x003fe20003800000 */
.L_x_6327:
        /* <DEDUP_REMOVED lines=15> */
.L_x_6328:
[----:B------:R-:W-:Y:S02]  /*1f620*/  @P0 IMAD R6, R5, 0x2, R22 ;  /* 0x0000000205060824 */ /* 0x000fe400078e0216 */
[----:B------:R-:W-:Y:S02]  /*1f630*/  IMAD.MOV.U32 R13, RZ, RZ, R4 ;  /* 0x000000ffff0d7224 */ /* 0x000fe400078e0004 */
[----:B------:R-:W-:Y:S02]  /*1f640*/  IMAD.MOV.U32 R12, RZ, RZ, 0x5 ;  /* 0x00000005ff0c7424 */ /* 0x000fe400078e00ff */
[----:B------:R-:W-:-:S07]  /*1f650*/  IMAD.MOV.U32 R3, RZ, RZ, R14 ;  /* 0x000000ffff037224 */ /* 0x000fce00078e000e */
[----:B------:R-:W-:Y:S05]  /*1f660*/  WARPSYNC.COLLECTIVE R15, `(.L_x_6329) ;  /* 0x000000000f087348 */ /* 0x000fea0003c00000 */
[----:B------:R0:W1:Y:S02]  /*1f670*/  SHFL.IDX P6, R14, R13, R12, R11 ;  /* 0x0000000c0d0e7389 */ /* 0x00006400000c000b */
[----:B01----:R-:W-:Y:S01]  /*1f680*/  ENDCOLLECTIVE ;  /* 0x000000000000791b */ /* 0x003fe20003800000 */
.L_x_6329:
        /* <DEDUP_REMOVED lines=10> */
.L_x_6330:
[----:B------:R-:W-:Y:S01]  /*1f730*/  @!PT LDS RZ, [RZ] ;  /* 0x00000000fffff984 */ /* 0x000fe20000000800 */
[----:B------:R-:W-:Y:S01]  /*1f740*/  @!PT LDS RZ, [RZ] ;  /* 0x00000000fffff984 */ /* 0x000fe20000000800 */
[----:B------:R-:W-:Y:S01]  /*1f750*/  @!PT LDS RZ, [RZ] ;  /* 0x00000000fffff984 */ /* 0x000fe20000000800 */
[----:B------:R1:W-:Y:S01]  /*1f760*/  @P0 LDGSTS.E.BYPASS.LTC128B.128 [R6+0x1e400], desc[UR42][R2.64], !P2 ;  /* 0x1e40000002060fae */ /* 0x0003e2000d101d6a */
[----:B------:R-:W-:Y:S01]  /*1f770*/  IMAD.MOV.U32 R0, RZ, RZ, R14 ;  /* 0x000000ffff007224 */ /* 0x000fe200078e000e */
[----:B------:R-:W-:Y:S06]  /*1f780*/  BRA `(.L_x_6331) ;  /* 0xffffff98006c7947 */ /* 0x000fec000383ffff */
.L_x_6175:
        /* <DEDUP_REMOVED lines=9> */
.L_x_6332:
[C---:B------:R-:W-:Y:S01]  /*1f820*/  VIADD R10, R17.reuse, 0x10 ;  /* 0x00000010110a7836 */ /* 0x040fe20000000000 */
[C---:B------:R-:W-:Y:S01]  /*1f830*/  ISETP.GE.AND P0, PT, R17.reuse, R2, PT ;  /* 0x000000021100720c */ /* 0x040fe20003f06270 */
[C---:B------:R-:W-:Y:S02]  /*1f840*/  VIADD R6, R17.reuse, 0x20 ;  /* 0x0000002011067836 */ /* 0x040fe40000000000 */
[----:B------:R-:W-:Y:S01]  /*1f850*/  VIADD R8, R17, 0x40 ;  /* 0x0000004011087836 */ /* 0x000fe20000000000 */
[----:B------:R0:W-:Y:S04]  /*1f860*/  STL [R1+0x18], R10 ;  /* 0x0000180a01007387 */ /* 0x0001e80000100800 */
[----:B------:R0:W-:Y:S01]  /*1f870*/  STL [R1+0x20], R6 ;  /* 0x0000200601007387 */ /* 0x0001e20000100800 */
[----:B------:R-:W-:-:S02]  /*1f880*/  IMAD.MOV.U32 R13, RZ, RZ, R0 ;  /* 0x000000ffff0d7224 */ /* 0x000fc400078e0000 */
[----:B------:R-:W-:-:S07]  /*1f890*/  IMAD.MOV.U32 R4, RZ, RZ, R14 ;  /* 0x000000ffff047224 */ /* 0x000fce00078e000e */
[----:B0-----:R-:W-:Y:S05]  /*1f8a0*/  WARPSYNC.COLLECTIVE R15, `(.L_x_6333) ;  /* 0x000000000f087348 */ /* 0x001fea0003c00000 */
[----:B------:R1:W2:Y:S02]  /*1f8b0*/  SHFL.IDX P6, R14, R13, R12, R11 ;  /* 0x0000000c0d0e7389 */ /* 0x0002a400000c000b */
[----:B012---:R-:W-:Y:S01]  /*1f8c0*/  ENDCOLLECTIVE ;  /* 0x000000000000791b */ /* 0x007fe20003800000 */
.L_x_6333:
[----:B------:R-:W-:Y:S02]  /*1f8d0*/  IMAD.MOV.U32 R13, RZ, RZ, R3 ;  /* 0x000000ffff0d7224 */ /* 0x000fe400078e0003 */
[----:B------:R-:W-:Y:S02]  /*1f8e0*/  IMAD.MOV.U32 R12, RZ, RZ, 0x1 ;  /* 0x00000001ff0c7424 */ /* 0x000fe400078e00ff */
[----:B------:R-:W-:-:S07]  /*1f8f0*/  IMAD.MOV.U32 R5, RZ, RZ, R14 ;  /* 0x000000ffff057224 */ /* 0x000fce00078e000e */
[----:B------:R-:W-:Y:S05]  /*1f900*/  WARPSYNC.COLLECTIVE R15, `(.L_x_6334) ;  /* 0x000000000f087348 */ /* 0x000fea0003c00000 */
[----:B------:R0:W1:Y:S02]  /*1f910*/  SHFL.IDX P6, R14, R13, R12, R11 ;  /* 0x0000000c0d0e7389 */ /* 0x00006400000c000b */
[----:B01----:R-:W-:Y:S01]  /*1f920*/  ENDCOLLECTIVE ;  /* 0x000000000000791b */ /* 0x003fe20003800000 */
.L_x_6334:
        /* <DEDUP_REMOVED lines=15> */
.L_x_6335:
[----:B------:R-:W-:Y:S02]  /*1fa20*/  IMAD.MOV.U32 R13, RZ, RZ, R3 ;  /* 0x000000ffff0d7224 */ /* 0x000fe400078e0003 */
[----:B------:R-:W-:Y:S02]  /*1fa30*/  IMAD.MOV.U32 R12, RZ, RZ, 0x2 ;  /* 0x00000002ff0c7424 */ /* 0x000fe400078e00ff */
[----:B------:R-:W-:-:S07]  /*1fa40*/  IMAD.MOV.U32 R5, RZ, RZ, R14 ;  /* 0x000000ffff057224 */ /* 0x000fce00078e000e */
[----:B------:R-:W-:Y:S05]  /*1fa50*/  WARPSYNC.COLLECTIVE R15, `(.L_x_6336) ;  /* 0x000000000f087348 */ /* 0x000fea0003c00000 */
[----:B------:R0:W1:Y:S02]  /*1fa60*/  SHFL.IDX P6, R14, R13, R12, R11 ;  /* 0x0000000c0d0e7389 */ /* 0x00006400000c000b */
[----:B01----:R-:W-:Y:S01]  /*1fa70*/  ENDCOLLECTIVE ;  /* 0x000000000000791b */ /* 0x003fe20003800000 */
.L_x_6336:
        /* <DEDUP_REMOVED lines=11> */
[----:B------:R-:W-:-:S05]  /*1fb30*/  VIADD R6, R17, 0x30 ;  /* 0x0000003011067836 */ /* 0x000fca0000000000 */
[----:B------:R1:W-:Y:S04]  /*1fb40*/  STL [R1+0x24], R6 ;  /* 0x0000240601007387 */ /* 0x0003e80000100800 */
[----:B------:R1:W-:Y:S01]  /*1fb50*/  STL [R1+0x28], R8 ;  /* 0x0000280801007387 */ /* 0x0003e20000100800 */
[----:B0-----:R-:W-:-:S07]  /*1fb60*/  IMAD.MOV.U32 R4, RZ, RZ, R14 ;  /* 0x000000ffff047224 */ /* 0x001fce00078e000e */
[----:B-1----:R-:W-:Y:S05]  /*1fb70*/  WARPSYNC.COLLECTIVE R15, `(.L_x_6337) ;  /* 0x000000000f087348 */ /* 0x002fea0003c00000 */
[----:B------:R0:W2:Y:S02]  /*1fb80*/  SHFL.IDX P6, R14, R13, R12, R11 ;  /* 0x0000000c0d0e7389 */ /* 0x0000a400000c000b */
[----:B012---:R-:W-:Y:S01]  /*1fb90*/  ENDCOLLECTIVE ;  /* 0x000000000000791b */ /* 0x007fe20003800000 */
.L_x_6337:
[----:B------:R-:W-:Y:S02]  /*1fba0*/  IMAD.MOV.U32 R13, RZ, RZ, R3 ;  /* 0x000000ffff0d7224 */ /* 0x000fe400078e0003 */
[----:B------:R-:W-:Y:S02]  /*1fbb0*/  IMAD.MOV.U32 R12, RZ, RZ, 0x3 ;  /* 0x00000003ff0c7424 */ /* 0x000fe400078e00ff */
[----:B------:R-:W-:-:S07]  /*1fbc0*/  IMAD.MOV.U32 R5, RZ, RZ, R14 ;  /* 0x000000ffff057224 */ /* 0x000fce00078e000e */
[----:B------:R-:W-:Y:S05]  /*1fbd0*/  WARPSYNC.COLLECTIVE R15, `(.L_x_6338) ;  /* 0x000000000f087348 */ /* 0x000fea0003c00000 */
[----:B------:R0:W1:Y:S02]  /*1fbe0*/  SHFL.IDX P6, R14, R13, R12, R11 ;  /* 0x0000000c0d0e7389 */ /* 0x00006400000c000b */
[----:B01----:R-:W-:Y:S01]  /*1fbf0*/  ENDCOLLECTIVE ;  /* 0x000000000000791b */ /* 0x003fe20003800000 */
.L_x_6338:
        /* <DEDUP_REMOVED lines=15> */
.L_x_6339:
[----:B------:R-:W-:Y:S02]  /*1fcf0*/  IMAD.MOV.U32 R13, RZ, RZ, R3 ;  /* 0x000000ffff0d7224 */ /* 0x000fe400078e0003 */
[----:B------:R-:W-:Y:S02]  /*1fd00*/  IMAD.MOV.U32 R12, RZ, RZ, 0x4 ;  /* 0x00000004ff0c7424 */ /* 0x000fe400078e00ff */
[----:B------:R-:W-:-:S07]  /*1fd10*/  IMAD.MOV.U32 R5, RZ, RZ, R14 ;  /* 0x000000ffff057224 */ /* 0x000fce00078e000e */
[----:B------:R-:W-:Y:S05]  /*1fd20*/  WARPSYNC.COLLECTIVE R15, `(.L_x_6340) ;  /* 0x000000000f087348 */ /* 0x000fea0003c00000 */
[----:B------:R0:W1:Y:S02]  /*1fd30*/  SHFL.IDX P6, R14, R13, R12, R11 ;  /* 0x0000000c0d0e7389 */ /* 0x00006400000c000b */
[----:B01----:R-:W-:Y:S01]  /*1fd40*/  ENDCOLLECTIVE ;  /* 0x000000000000791b */ /* 0x003fe20003800000 */
.L_x_6340:
        /* <DEDUP_REMOVED lines=10> */
.L_x_6341:
        /* <DEDUP_REMOVED lines=13> */
.L_x_6342:
        /* <DEDUP_REMOVED lines=10> */
.L_x_6343:
        /* <DEDUP_REMOVED lines=13> */
.L_x_6344:
        /* <DEDUP_REMOVED lines=10> */
.L_x_6345:
        /* <DEDUP_REMOVED lines=11> */
.L_x_6346:
        /* <DEDUP_REMOVED lines=10> */
.L_x_6347:
[----:B------:R-:W-:Y:S01]  /*20220*/  @!PT LDS RZ, [RZ] ;  /* 0x00000000fffff984 */ /* 0x000fe20000000800 */
[----:B------:R-:W-:Y:S01]  /*20230*/  @!PT LDS RZ, [RZ] ;  /* 0x00000000fffff984 */ /* 0x000fe20000000800 */
[----:B------:R-:W-:Y:S01]  /*20240*/  @!PT LDS RZ, [RZ] ;  /* 0x00000000fffff984 */ /* 0x000fe20000000800 */
[----:B------:R1:W-:Y:S01]  /*20250*/  @!P0 LDGSTS.E.BYPASS.LTC128B.128 [R26+0x1b400], desc[UR42][R4.64], !P1 ;  /* 0x1b400000041a8fae */ /* 0x0003e2000c901d6a */
[----:B------:R-:W-:Y:S01]  /*20260*/  IMAD.MOV.U32 R0, RZ, RZ, R14 ;  /* 0x000000ffff007224 */ /* 0x000fe200078e000e */
[----:B------:R-:W-:Y:S06]  /*20270*/  BRA `(.L_x_6348) ;  /* 0xffffff9800c47947 */ /* 0x000fec000383ffff */
.L_x_6179:
        /* <DEDUP_REMOVED lines=33> */
.L_x_6350:
[----:B------:R-:W-:Y:S05]  /*20490*/  BSYNC B0 ;  /* 0x0000000000007941 */ /* 0x000fea0003800000 */
.L_x_6349:
        /* <DEDUP_REMOVED lines=11> */
.L_x_6351:
        /* <DEDUP_REMOVED lines=12> */
.L_x_6352:
        /* <DEDUP_REMOVED lines=15> */
.L_x_6353:
        /* <DEDUP_REMOVED lines=12> */
.L_x_6354:
        /* <DEDUP_REMOVED lines=12> */
.L_x_6355:
        /* <DEDUP_REMOVED lines=12> */
.L_x_6356:
        /* <DEDUP_REMOVED lines=12> */
.L_x_6357:
        /* <DEDUP_REMOVED lines=12> */
.L_x_6358:
        /* <DEDUP_REMOVED lines=12> */
.L_x_6359:
        /* <DEDUP_REMOVED lines=12> */
.L_x_6360:
        /* <DEDUP_REMOVED lines=12> */
.L_x_6361:
        /* <DEDUP_REMOVED lines=12> */
.L_x_6362:
        /* <DEDUP_REMOVED lines=11> */
.L_x_6363:
[----:B------:R-:W-:Y:S02]  /*20e70*/  IMAD.MOV.U32 R13, RZ, RZ, R0 ;  /* 0x000000ffff0d7224 */ /* 0x000fe400078e0000 */
[----:B------:R-:W-:Y:S02]  /*20e80*/  IMAD.MOV.U32 R12, RZ, RZ, 0x7 ;  /* 0x00000007ff0c7424 */ /* 0x000fe400078e00ff */
[----:B------:R-:W-:-:S07]  /*20e90*/  IMAD.MOV.U32 R2, RZ, RZ, R14 ;  /* 0x000000ffff027224 */ /* 0x000fce00078e000e */
[----:B------:R-:W-:Y:S05]  /*20ea0*/  WARPSYNC.COLLECTIVE R15, `(.L_x_6364) ;  /* 0x000000000f087348 */ /* 0x000fea0003c00000 */
[----:B------:R0:W1:Y:S02]  /*20eb0*/  SHFL.IDX P6, R14, R13, R12, R11 ;  /* 0x0000000c0d0e7389 */ /* 0x00006400000c000b */
[----:B01----:R-:W-:Y:S01]  /*20ec0*/  ENDCOLLECTIVE ;  /* 0x000000000000791b */ /* 0x003fe20003800000 */
.L_x_6364:
        /* <DEDUP_REMOVED lines=14> */
.L_x_6365:
[----:B------:R-:W-:Y:S01]  /*20fb0*/  IMAD.MOV.U32 R2, RZ, RZ, R14 ;  /* 0x000000ffff027224 */ /* 0x000fe200078e000e */
[----:B------:R-:W-:Y:S06]  /*20fc0*/  BRA `(.L_x_6366) ;  /* 0xffffff9800307947 */ /* 0x000fec000383ffff */
.L_x_6184:
[----:B0-----:R0:W1:Y:S02]  /*20fd0*/  SYNCS.PHASECHK.TRANS64.TRYWAIT P0, [R22+URZ+0x32420], R3 ;  /* 0x03242003160075a7 */ /* 0x001064000800017f */
[----:B-1----:R-:W-:Y:S05]  /*20fe0*/  @!P0 NANOSLEEP.SYNCS 0x989680 ;  /* 0x009896800000895d */ /* 0x002fea0003900000 */
[----:B------:R-:W1:Y:S02]  /*20ff0*/  @!P0 SYNCS.PHASECHK.TRANS64 P0, [R22+URZ+0x32420], R3 ;  /* 0x03242003160085a7 */ /* 0x000e64000800007f */
[----:B-1----:R-:W-:Y:S05]  /*21000*/  @!P0 BRA `(.L_x_6184) ;  /* 0xfffffffc00f08947 */ /* 0x002fea000383ffff */
[----:B------:R-:W-:Y:S05]  /*21010*/  BRA `(.L_x_6367) ;  /* 0xffffff9800a47947 */ /* 0x000fea000383ffff */
.L_x_6187:
[----:B0-----:R0:W1:Y:S02]  /*21020*/  SYNCS.PHASECHK.TRANS64.TRYWAIT P0, [R30+URZ+0x32460], R3 ;  /* 0x032460031e0075a7 */ /* 0x001064000800017f */
[----:B-1----:R-:W-:Y:S05]  /*21030*/  @!P0 NANOSLEEP.SYNCS 0x989680 ;  /* 0x009896800000895d */ /* 0x002fea0003900000 */
[----:B------:R-:W1:Y:S02]  /*21040*/  @!P0 SYNCS.PHASECHK.TRANS64 P0, [R30+URZ+0x32460], R3 ;  /* 0x032460031e0085a7 */ /* 0x000e64000800007f */
[----:B-1----:R-:W-:Y:S05]  /*21050*/  @!P0 BRA `(.L_x_6187) ;  /* 0xfffffffc00f08947 */ /* 0x002fea000383ffff */
[----:B------:R-:W-:Y:S05]  /*21060*/  BRA `(.L_x_6368) ;  /* 0xffffff9800b47947 */ /* 0x000fea000383ffff */
.L_x_6188:
        /* <DEDUP_REMOVED lines=8> */
.L_x_6370:
[----:B------:R-:W-:Y:S05]  /*210f0*/  BSYNC B0 ;  /* 0x0000000000007941 */ /* 0x000fea0003800000 */
.L_x_6369:
        /* <DEDUP_REMOVED lines=13> */
.L_x_6371:
        /* <DEDUP_REMOVED lines=9> */
.L_x_6372:
        /* <DEDUP_REMOVED lines=17> */
.L_x_6373:
[----:B------:R-:W-:Y:S02]  /*21370*/  IMAD.MOV.U32 R13, RZ, RZ, R6 ;  /* 0x000000ffff0d7224 */ /* 0x000fe400078e0006 */
[----:B------:R-:W-:Y:S01]  /*21380*/  IMAD.MOV.U32 R12, RZ, RZ, 0x2 ;  /* 0x00000002ff0c7424 */ /* 0x000fe200078e00ff */
[----:B------:R-:W-:-:S13]  /*21390*/  IADD3 R2, P3, R14, R0, RZ ;  /* 0x000000000e027210 */ /* 0x000fda0007f7e0ff */
[----:B------:R-:W-:Y:S05]  /*213a0*/  WARPSYNC.COLLECTIVE R15, `(.L_x_6374) ;  /* 0x000000000f087348 */ /* 0x000fea0003c00000 */
[----:B------:R0:W1:Y:S02]  /*213b0*/  SHFL.IDX P6, R14, R13, R12, R11 ;  /* 0x0000000c0d0e7389 */ /* 0x00006400000c000b */
[----:B01----:R-:W-:Y:S01]  /*213c0*/  ENDCOLLECTIVE ;  /* 0x000000000000791b */ /* 0x003fe20003800000 */
.L_x_6374:
        /* <DEDUP_REMOVED lines=17> */
.L_x_6375:
[----:B------:R-:W-:Y:S02]  /*214e0*/  IMAD.MOV.U32 R13, RZ, RZ, R6 ;  /* 0x000000ffff0d7224 */ /* 0x000fe400078e0006 */
[----:B------:R-:W-:Y:S01]  /*214f0*/  IMAD.MOV.U32 R12, RZ, RZ, 0x3 ;  /* 0x00000003ff0c7424 */ /* 0x000fe200078e00ff */
[----:B------:R-:W-:-:S13]  /*21500*/  IADD3 R2, P3, R14, R0, RZ ;  /* 0x000000000e027210 */ /* 0x000fda0007f7e0ff */
[----:B------:R-:W-:Y:S05]  /*21510*/  WARPSYNC.COLLECTIVE R15, `(.L_x_6376) ;  /* 0x000000000f087348 */ /* 0x000fea0003c00000 */
[----:B------:R0:W1:Y:S02]  /*21520*/  SHFL.IDX P6, R14, R13, R12, R11 ;  /* 0x0000000c0d0e7389 */ /* 0x00006400000c000b */
[----:B01----:R-:W-:Y:S01]  /*21530*/  ENDCOLLECTIVE ;  /* 0x000000000000791b */ /* 0x003fe20003800000 */
.L_x_6376:
        /* <DEDUP_REMOVED lines=17> */
.L_x_6377:
[----:B------:R-:W-:Y:S02]  /*21650*/  IMAD.MOV.U32 R13, RZ, RZ, R6 ;  /* 0x000000ffff0d7224 */ /* 0x000fe400078e0006 */
[----:B------:R-:W-:Y:S01]  /*21660*/  IMAD.MOV.U32 R12, RZ, RZ, 0x4 ;  /* 0x00000004ff0c7424 */ /* 0x000fe200078e00ff */
[----:B------:R-:W-:-:S13]  /*21670*/  IADD3 R2, P3, R14, R0, RZ ;  /* 0x000000000e027210 */ /* 0x000fda0007f7e0ff */
[----:B------:R-:W-:Y:S05]  /*21680*/  WARPSYNC.COLLECTIVE R15, `(.L_x_6378) ;  /* 0x000000000f087348 */ /* 0x000fea0003c00000 */
[----:B------:R0:W1:Y:S02]  /*21690*/  SHFL.IDX P6, R14, R13, R12, R11 ;  /* 0x0000000c0d0e7389 */ /* 0x00006400000c000b */
[----:B01----:R-:W-:Y:S01]  /*216a0*/  ENDCOLLECTIVE ;  /* 0x000000000000791b */ /* 0x003fe20003800000 */
.L_x_6378:
        /* <DEDUP_REMOVED lines=17> */
.L_x_6379:
[----:B------:R-:W-:Y:S02]  /*217c0*/  IMAD.MOV.U32 R13, RZ, RZ, R6 ;  /* 0x000000ffff0d7224 */ /* 0x000fe400078e0006 */
[----:B------:R-:W-:Y:S01]  /*217d0*/  IMAD.MOV.U32 R12, RZ, RZ, 0x5 ;  /* 0x00000005ff0c7424 */ /* 0x000fe200078e00ff */
[----:B------:R-:W-:-:S13]  /*217e0*/  IADD3 R2, P3, R14, R0, RZ ;  /* 0x000000000e027210 */ /* 0x000fda0007f7e0ff */
[----:B------:R-:W-:Y:S05]  /*217f0*/  WARPSYNC.COLLECTIVE R15, `(.L_x_6380) ;  /* 0x000000000f087348 */ /* 0x000fea0003c00000 */
[----:B------:R0:W1:Y:S02]  /*21800*/  SHFL.IDX P6, R14, R13, R12, R11 ;  /* 0x0000000c0d0e7389 */ /* 0x00006400000c000b */
[----:B01----:R-:W-:Y:S01]  /*21810*/  ENDCOLLECTIVE ;  /* 0x000000000000791b */ /* 0x003fe20003800000 */
.L_x_6380:
        /* <DEDUP_REMOVED lines=12> */
.L_x_6381:
        /* <DEDUP_REMOVED lines=9> */
.L_x_6195:
[----:B0-----:R0:W1:Y:S02]  /*21970*/  SYNCS.PHASECHK.TRANS64.TRYWAIT P0, [R6+URZ+0x32440], R21 ;  /* 0x03244015060075a7 */ /* 0x001064000800017f */
[----:B-1----:R-:W-:Y:S05]  /*21980*/  @!P0 NANOSLEEP.SYNCS 0x989680 ;  /* 0x009896800000895d */ /* 0x002fea0003900000 */
[----:B------:R-:W1:Y:S02]  /*21990*/  @!P0 SYNCS.PHASECHK.TRANS64 P0, [R6+URZ+0x32440], R21 ;  /* 0x03244015060085a7 */ /* 0x000e64000800007f */
[----:B-1----:R-:W-:Y:S05]  /*219a0*/  @!P0 BRA `(.L_x_6195) ;  /* 0xfffffffc00f08947 */ /* 0x002fea000383ffff */
[----:B------:R-:W-:Y:S05]  /*219b0*/  BRA `(.L_x_6383) ;  /* 0xffffff9c004c7947 */ /* 0x000fea000383ffff */
.L_x_6196:
        /* <DEDUP_REMOVED lines=8> */
.L_x_6385:
[----:B------:R-:W-:Y:S05]  /*21a40*/  BSYNC B1 ;  /* 0x0000000000017941 */ /* 0x000fea0003800000 */
.L_x_6384:
        /* <DEDUP_REMOVED lines=9> */
.L_x_6386:
[----:B------:R-:W-:Y:S02]  /*21ae0*/  IMAD.MOV.U32 R13, RZ, RZ, R9 ;  /* 0x000000ffff0d7224 */ /* 0x000fe400078e0009 */
[----:B------:R-:W-:Y:S02]  /*21af0*/  IMAD.MOV.U32 R12, RZ, RZ, 0x1 ;  /* 0x00000001ff0c7424 */ /* 0x000fe400078e00ff */
[----:B------:R-:W-:-:S07]  /*21b00*/  IMAD.MOV.U32 R2, RZ, RZ, R14 ;  /* 0x000000ffff027224 */ /* 0x000fce00078e000e */
[----:B------:R-:W-:Y:S05]  /*21b10*/  WARPSYNC.COLLECTIVE R15, `(.L_x_6387) ;  /* 0x000000000f087348 */ /* 0x000fea0003c00000 */
[----:B------:R0:W1:Y:S02]  /*21b20*/  SHFL.IDX P6, R14, R13, R12, R11 ;  /* 0x0000000c0d0e7389 */ /* 0x00006400000c000b */
[----:B01----:R-:W-:Y:S01]  /*21b30*/  ENDCOLLECTIVE ;  /* 0x000000000000791b */ /* 0x003fe20003800000 */
.L_x_6387:
        /* <DEDUP_REMOVED lines=11> */
.L_x_6388:
[----:B------:R-:W-:Y:S02]  /*21bf0*/  IMAD.MOV.U32 R13, RZ, RZ, R9 ;  /* 0x000000ffff0d7224 */ /* 0x000fe400078e0009 */
[----:B------:R-:W-:Y:S02]  /*21c00*/  IMAD.MOV.U32 R12, RZ, RZ, 0x2 ;  /* 0x00000002ff0c7424 */ /* 0x000fe400078e00ff */
[----:B------:R-:W-:-:S07]  /*21c10*/  IMAD.MOV.U32 R2, RZ, RZ, R14 ;  /* 0x000000ffff027224 */ /* 0x000fce00078e000e */
[----:B------:R-:W-:Y:S05]  /*21c20*/  WARPSYNC.COLLECTIVE R15, `(.L_x_6389) ;  /* 0x000000000f087348 */ /* 0x000fea0003c00000 */
[----:B------:R0:W1:Y:S02]  /*21c30*/  SHFL.IDX P6, R14, R13, R12, R11 ;  /* 0x0000000c0d0e7389 */ /* 0x00006400000c000b */
[----:B01----:R-:W-:Y:S01]  /*21c40*/  ENDCOLLECTIVE ;  /* 0x000000000000791b */ /* 0x003fe20003800000 */
.L_x_6389:
        /* <DEDUP_REMOVED lines=11> */
.L_x_6390:
[----:B------:R-:W-:Y:S02]  /*21d00*/  IMAD.MOV.U32 R13, RZ, RZ, R9 ;  /* 0x000000ffff0d7224 */ /* 0x000fe400078e0009 */
[----:B------:R-:W-:Y:S02]  /*21d10*/  IMAD.MOV.U32 R12, RZ, RZ, 0x3 ;  /* 0x00000003ff0c7424 */ /* 0x000fe400078e00ff */
[----:B------:R-:W-:-:S07]  /*21d20*/  IMAD.MOV.U32 R2, RZ, RZ, R14 ;  /* 0x000000ffff027224 */ /* 0x000fce00078e000e */
[----:B------:R-:W-:Y:S05]  /*21d30*/  WARPSYNC.COLLECTIVE R15, `(.L_x_6391) ;  /* 0x000000000f087348 */ /* 0x000fea0003c00000 */
[----:B------:R0:W1:Y:S02]  /*21d40*/  SHFL.IDX P6, R14, R13, R12, R11 ;  /* 0x0000000c0d0e7389 */ /* 0x00006400000c000b */
[----:B01----:R-:W-:Y:S01]  /*21d50*/  ENDCOLLECTIVE ;  /* 0x000000000000791b */ /* 0x003fe20003800000 */
.L_x_6391:
        /* <DEDUP_REMOVED lines=11> */
.L_x_6392:
[----:B------:R-:W-:Y:S02]  /*21e10*/  IMAD.MOV.U32 R13, RZ, RZ, R9 ;  /* 0x000000ffff0d7224 */ /* 0x000fe400078e0009 */
[----:B------:R-:W-:Y:S02]  /*21e20*/  IMAD.MOV.U32 R12, RZ, RZ, 0x4 ;  /* 0x00000004ff0c7424 */ /* 0x000fe400078e00ff */
[----:B------:R-:W-:-:S07]  /*21e30*/  IMAD.MOV.U32 R2, RZ, RZ, R14 ;  /* 0x000000ffff027224 */ /* 0x000fce00078e000e */
[----:B------:R-:W-:Y:S05]  /*21e40*/  WARPSYNC.COLLECTIVE R15, `(.L_x_6393) ;  /* 0x000000000f087348 */ /* 0x000fea0003c00000 */
[----:B------:R0:W1:Y:S02]  /*21e50*/  SHFL.IDX P6, R14, R13, R12, R11 ;  /* 0x0000000c0d0e7389 */ /* 0x00006400000c000b */
[----:B01----:R-:W-:Y:S01]  /*21e60*/  ENDCOLLECTIVE ;  /* 0x000000000000791b */ /* 0x003fe20003800000 */
.L_x_6393:
        /* <DEDUP_REMOVED lines=11> */
.L_x_6394:
[----:B------:R-:W-:Y:S02]  /*21f20*/  IMAD.MOV.U32 R13, RZ, RZ, R9 ;  /* 0x000000ffff0d7224 */ /* 0x000fe400078e0009 */
[----:B------:R-:W-:Y:S02]  /*21f30*/  IMAD.MOV.U32 R12, RZ, RZ, 0x5 ;  /* 0x00000005ff0c7424 */ /* 0x000fe400078e00ff */
[----:B------:R-:W-:-:S07]  /*21f40*/  IMAD.MOV.U32 R2, RZ, RZ, R14 ;  /* 0x000000ffff027224 */ /* 0x000fce00078e000e */
[----:B------:R-:W-:Y:S05]  /*21f50*/  WARPSYNC.COLLECTIVE R15, `(.L_x_6395) ;  /* 0x000000000f087348 */ /* 0x000fea0003c00000 */
[----:B------:R0:W1:Y:S02]  /*21f60*/  SHFL.IDX P6, R14, R13, R12, R11 ;  /* 0x0000000c0d0e7389 */ /* 0x00006400000c000b */
[----:B01----:R-:W-:Y:S01]  /*21f70*/  ENDCOLLECTIVE ;  /* 0x000000000000791b */ /* 0x003fe20003800000 */
.L_x_6395:
        /* <DEDUP_REMOVED lines=11> */
.L_x_6396:
[----:B------:R-:W-:Y:S01]  /*22030*/  IMAD.MOV.U32 R2, RZ, RZ, R14 ;  /* 0x000000ffff027224 */ /* 0x000fe200078e000e */
[----:B------:R-:W-:Y:S06]  /*22040*/  BRA `(.L_x_6397) ;  /* 0xffffff98007c7947 */ /* 0x000fec000383ffff */
.L_x_6201:
[----:B---3--:R3:W4:Y:S02]  /*22050*/  SYNCS.PHASECHK.TRANS64.TRYWAIT P0, [R6+URZ+0x32460], R21 ;  /* 0x03246015060075a7 */ /* 0x008724000800017f */
[----:B----4-:R-:W-:Y:S05]  /*22060*/  @!P0 NANOSLEEP.SYNCS 0x989680 ;  /* 0x009896800000895d */ /* 0x010fea0003900000 */
[----:B------:R-:W4:Y:S02]  /*22070*/  @!P0 SYNCS.PHASECHK.TRANS64 P0, [R6+URZ+0x32460], R21 ;  /* 0x03246015060085a7 */ /* 0x000f24000800007f */
[----:B----4-:R-:W-:Y:S05]  /*22080*/  @!P0 BRA `(.L_x_6201) ;  /* 0xfffffffc00f08947 */ /* 0x010fea000383ffff */
[----:B------:R-:W-:Y:S05]  /*22090*/  BRA `(.L_x_6398) ;  /* 0xffffff9800cc7947 */ /* 0x000fea000383ffff */
.L_x_6202:
        /* <DEDUP_REMOVED lines=8> */
.L_x_6400:
[----:B------:R-:W-:Y:S05]  /*22120*/  BSYNC B1 ;  /* 0x0000000000017941 */ /* 0x000fea0003800000 */
.L_x_6399:
        /* <DEDUP_REMOVED lines=9> */
.L_x_6401:
[----:B------:R-:W-:Y:S02]  /*221c0*/  IMAD.MOV.U32 R13, RZ, RZ, R9 ;  /* 0x000000ffff0d7224 */ /* 0x000fe400078e0009 */
[----:B------:R-:W-:Y:S01]  /*221d0*/  IMAD.MOV.U32 R12, RZ, RZ, 0x1 ;  /* 0x00000001ff0c7424 */ /* 0x000fe200078e00ff */
[----:B------:R-:W-:-:S13]  /*221e0*/  IADD3 R2, P0, R14, R0, RZ ;  /* 0x000000000e027210 */ /* 0x000fda0007f1e0ff */
[----:B------:R-:W-:Y:S05]  /*221f0*/  WARPSYNC.COLLECTIVE R15, `(.L_x_6402) ;  /* 0x000000000f087348 */ /* 0x000fea0003c00000 */
[----:B------:R0:W1:Y:S02]  /*22200*/  SHFL.IDX P6, R14, R13, R12, R11 ;  /* 0x0000000c0d0e7389 */ /* 0x00006400000c000b */
[----:B01----:R-:W-:Y:S01]  /*22210*/  ENDCOLLECTIVE ;  /* 0x000000000000791b */ /* 0x003fe20003800000 */
.L_x_6402:
        /* <DEDUP_REMOVED lines=13> */
.L_x_6403:
[----:B------:R-:W-:Y:S02]  /*222f0*/  IMAD.MOV.U32 R13, RZ, RZ, R9 ;  /* 0x000000ffff0d7224 */ /* 0x000fe400078e0009 */
[----:B------:R-:W-:Y:S01]  /*22300*/  IMAD.MOV.U32 R12, RZ, RZ, 0x2 ;  /* 0x00000002ff0c7424 */ /* 0x000fe200078e00ff */
[----:B------:R-:W-:-:S13]  /*22310*/  IADD3 R2, P0, R14, R0, RZ ;  /* 0x000000000e027210 */ /* 0x000fda0007f1e0ff */
[----:B------:R-:W-:Y:S05]  /*22320*/  WARPSYNC.COLLECTIVE R15, `(.L_x_6404) ;  /* 0x000000000f087348 */ /* 0x000fea0003c00000 */
[----:B------:R0:W1:Y:S02]  /*22330*/  SHFL.IDX P6, R14, R13, R12, R11 ;  /* 0x0000000c0d0e7389 */ /* 0x00006400000c000b */
[----:B01----:R-:W-:Y:S01]  /*22340*/  ENDCOLLECTIVE ;  /* 0x000000000000791b */ /* 0x003fe20003800000 */
.L_x_6404:
        /* <DEDUP_REMOVED lines=13> */
.L_x_6405:
[----:B------:R-:W-:Y:S02]  /*22420*/  IMAD.MOV.U32 R13, RZ, RZ, R9 ;  /* 0x000000ffff0d7224 */ /* 0x000fe400078e0009 */
[----:B------:R-:W-:Y:S01]  /*22430*/  IMAD.MOV.U32 R12, RZ, RZ, 0x3 ;  /* 0x00000003ff0c7424 */ /* 0x000fe200078e00ff */
[----:B------:R-:W-:-:S13]  /*22440*/  IADD3 R2, P0, R14, R0, RZ ;  /* 0x000000000e027210 */ /* 0x000fda0007f1e0ff */
[----:B------:R-:W-:Y:S05]  /*22450*/  WARPSYNC.COLLECTIVE R15, `(.L_x_6406) ;  /* 0x000000000f087348 */ /* 0x000fea0003c00000 */
[----:B------:R0:W1:Y:S02]  /*22460*/  SHFL.IDX P6, R14, R13, R12, R11 ;  /* 0x0000000c0d0e7389 */ /* 0x00006400000c000b */
[----:B01----:R-:W-:Y:S01]  /*22470*/  ENDCOLLECTIVE ;  /* 0x000000000000791b */ /* 0x003fe20003800000 */
.L_x_6406:
        /* <DEDUP_REMOVED lines=13> */
.L_x_6407:
[----:B------:R-:W-:Y:S02]  /*22550*/  IMAD.MOV.U32 R13, RZ, RZ, R9 ;  /* 0x000000ffff0d7224 */ /* 0x000fe400078e0009 */
[----:B------:R-:W-:Y:S01]  /*22560*/  IMAD.MOV.U32 R12, RZ, RZ, 0x4 ;  /* 0x00000004ff0c7424 */ /* 0x000fe200078e00ff */
[----:B------:R-:W-:-:S13]  /*22570*/  IADD3 R2, P0, R14, R0, RZ ;  /* 0x000000000e027210 */ /* 0x000fda0007f1e0ff */
[----:B------:R-:W-:Y:S05]  /*22580*/  WARPSYNC.COLLECTIVE R15, `(.L_x_6408) ;  /* 0x000000000f087348 */ /* 0x000fea0003c00000 */
[----:B------:R0:W1:Y:S02]  /*22590*/  SHFL.IDX P6, R14, R13, R12, R11 ;  /* 0x0000000c0d0e7389 */ /* 0x00006400000c000b */
[----:B01----:R-:W-:Y:S01]  /*225a0*/  ENDCOLLECTIVE ;  /* 0x000000000000791b */ /* 0x003fe20003800000 */
.L_x_6408:
        /* <DEDUP_REMOVED lines=13> */
.L_x_6409:
[----:B------:R-:W-:Y:S02]  /*22680*/  IMAD.MOV.U32 R13, RZ, RZ, R9 ;  /* 0x000000ffff0d7224 */ /* 0x000fe400078e0009 */
[----:B------:R-:W-:Y:S01]  /*22690*/  IMAD.MOV.U32 R12, RZ, RZ, 0x5 ;  /* 0x00000005ff0c7424 */ /* 0x000fe200078e00ff */
[----:B------:R-:W-:-:S13]  /*226a0*/  IADD3 R2, P0, R14, R0, RZ ;  /* 0x000000000e027210 */ /* 0x000fda0007f1e0ff */
[----:B------:R-:W-:Y:S05]  /*226b0*/  WARPSYNC.COLLECTIVE R15, `(.L_x_6410) ;  /* 0x000000000f087348 */ /* 0x000fea0003c00000 */
[----:B------:R0:W1:Y:S02]  /*226c0*/  SHFL.IDX P6, R14, R13, R12, R11 ;  /* 0x0000000c0d0e7389 */ /* 0x00006400000c000b */
[----:B01----:R-:W-:Y:S01]  /*226d0*/  ENDCOLLECTIVE ;  /* 0x000000000000791b */ /* 0x003fe20003800000 */
.L_x_6410:
        /* <DEDUP_REMOVED lines=13> */
.L_x_6411:
[----:B------:R-:W-:Y:S05]  /*227b0*/  BRA `(.L_x_6412) ;  /* 0xffffff9800187947 */ /* 0x000fea000383ffff */
.L_x_6210:
        /* <DEDUP_REMOVED lines=8> */
.L_x_6414:
[----:B------:R-:W-:Y:S05]  /*22840*/  BSYNC B0 ;  /* 0x0000000000007941 */ /* 0x000fea0003800000 */
.L_x_6413:
        /* <DEDUP_REMOVED lines=9> */
.L_x_6415:
        /* <DEDUP_REMOVED lines=18> */
.L_x_6416:
[----:B------:R-:W-:Y:S01]  /*22a00*/  IMAD.MOV.U32 R12, RZ, RZ, 0x2 ;  /* 0x00000002ff0c7424 */ /* 0x000fe200078e00ff */
[----:B------:R-:W-:-:S05]  /*22a10*/  SEL R6, R14, RZ, P1 ;  /* 0x000000ff0e067207 */ /* 0x000fca0000800000 */
[----:B------:R-:W-:-:S04]  /*22a20*/  IMAD.IADD R6, R5, 0x1, R6 ;  /* 0x0000000105067824 */ /* 0x000fc800078e0206 */
[----:B------:R-:W-:-:S07]  /*22a30*/  IMAD.MOV.U32 R13, RZ, RZ, R6 ;  /* 0x000000ffff0d7224 */ /* 0x000fce00078e0006 */
[----:B------:R-:W-:Y:S05]  /*22a40*/  WARPSYNC.COLLECTIVE R15, `(.L_x_6417) ;  /* 0x000000000f087348 */ /* 0x000fea0003c00000 */
[----:B------:R0:W1:Y:S02]  /*22a50*/  SHFL.UP P6, R14, R13, R12, R11 ;  /* 0x0400000c0d0e7389 */ /* 0x00006400000c000b */
[----:B01----:R-:W-:Y:S01]  /*22a60*/  ENDCOLLECTIVE ;  /* 0x000000000000791b */ /* 0x003fe20003800000 */
.L_x_6417:
[----:B------:R-:W-:Y:S01]  /*22a70*/  IMAD.MOV.U32 R12, RZ, RZ, 0x4 ;  /* 0x00000004ff0c7424 */ /* 0x000fe200078e00ff */
[----:B------:R-:W-:-:S05]  /*22a80*/  SEL R7, R14, RZ, P2 ;  /* 0x000000ff0e077207 */ /* 0x000fca0001000000 */
[----:B------:R-:W-:-:S04]  /*22a90*/  IMAD.IADD R7, R6, 0x1, R7 ;  /* 0x0000000106077824 */ /* 0x000fc800078e0207 */
[----:B------:R-:W-:-:S07]  /*22aa0*/  IMAD.MOV.U32 R13, RZ, RZ, R7 ;  /* 0x000000ffff0d7224 */ /* 0x000fce00078e0007 */
[----:B------:R-:W-:Y:S05]  /*22ab0*/  WARPSYNC.COLLECTIVE R15, `(.L_x_6418) ;  /* 0x000000000f087348 */ /* 0x000fea0003c00000 */
[----:B------:R0:W1:Y:S02]  /*22ac0*/  SHFL.UP P6, R14, R13, R12, R11 ;  /* 0x0400000c0d0e7389 */ /* 0x00006400000c000b */
[----:B01----:R-:W-:Y:S01]  /*22ad0*/  ENDCOLLECTIVE ;  /* 0x000000000000791b */ /* 0x003fe20003800000 */
.L_x_6418:
[----:B------:R-:W-:Y:S01]  /*22ae0*/  IMAD.MOV.U32 R12, RZ, RZ, 0x8 ;  /* 0x00000008ff0c7424 */ /* 0x000fe200078e00ff */
[----:B------:R-:W-:-:S05]  /*22af0*/  SEL R2, R14, RZ, P3 ;  /* 0x000000ff0e027207 */ /* 0x000fca0001800000 */
[----:B------:R-:W-:-:S04]  /*22b00*/  IMAD.IADD R2, R7, 0x1, R2 ;  /* 0x0000000107027824 */ /* 0x000fc800078e0202 */
[----:B------:R-:W-:-:S07]  /*22b10*/  IMAD.MOV.U32 R13, RZ, RZ, R2 ;  /* 0x000000ffff0d7224 */ /* 0x000fce00078e0002 */
[----:B------:R-:W-:Y:S05]  /*22b20*/  WARPSYNC.COLLECTIVE R15, `(.L_x_6419) ;  /* 0x000000000f087348 */ /* 0x000fea0003c00000 */
[----:B------:R0:W1:Y:S02]  /*22b30*/  SHFL.UP P6, R14, R13, R12, R11 ;  /* 0x0400000c0d0e7389 */ /* 0x00006400000c000b */
[----:B01----:R-:W-:Y:S01]  /*22b40*/  ENDCOLLECTIVE ;  /* 0x000000000000791b */ /* 0x003fe20003800000 */
.L_x_6419:
[----:B------:R-:W-:Y:S01]  /*22b50*/  IMAD.MOV.U32 R12, RZ, RZ, 0x10 ;  /* 0x00000010ff0c7424 */ /* 0x000fe200078e00ff */
[----:B------:R-:W-:-:S05]  /*22b60*/  SEL R3, R14, RZ, P4 ;  /* 0x000000ff0e037207 */ /* 0x000fca0002000000 */
[----:B------:R-:W-:-:S04]  /*22b70*/  IMAD.IADD R3, R2, 0x1, R3 ;  /* 0x0000000102037824 */ /* 0x000fc800078e0203 */
[----:B------:R-:W-:-:S07]  /*22b80*/  IMAD.MOV.U32 R13, RZ, RZ, R3 ;  /* 0x000000ffff0d7224 */ /* 0x000fce00078e0003 */
[----:B------:R-:W-:Y:S05]  /*22b90*/  WARPSYNC.COLLECTIVE R15, `(.L_x_6420) ;  /* 0x000000000f087348 */ /* 0x000fea0003c00000 */
[----:B------:R0:W1:Y:S02]  /*22ba0*/  SHFL.UP P6, R14, R13, R12, R11 ;  /* 0x0400000c0d0e7389 */ /* 0x00006400000c000b */
[----:B01----:R-:W-:Y:S01]  /*22bb0*/  ENDCOLLECTIVE ;  /* 0x000000000000791b */ /* 0x003fe20003800000 */
.L_x_6420:
        /* <DEDUP_REMOVED lines=8> */
.L_x_6421:
[----:B------:R-:W-:Y:S05]  /*22c40*/  BRA `(.L_x_6422) ;  /* 0xffffff9800747947 */ /* 0x000fea000383ffff */
.L_x_6215:
        /* <DEDUP_REMOVED lines=8> */
.L_x_6424:
[----:B------:R-:W-:Y:S05]  /*22cd0*/  BSYNC B0 ;  /* 0x0000000000007941 */ /* 0x000fea0003800000 */
.L_x_6423:
        /* <DEDUP_REMOVED lines=8> */
.L_x_6425:
[----:B------:R-:W-:Y:S01]  /*22d60*/  IMAD.MOV.U32 R12, RZ, RZ, 0x4 ;  /* 0x00000004ff0c7424 */ /* 0x000fe200078e00ff */
[----:B------:R-:W-:-:S05]  /*22d70*/  SEL R2, R14, RZ, P2 ;  /* 0x000000ff0e027207 */ /* 0x000fca0001000000 */
[----:B------:R-:W-:-:S04]  /*22d80*/  IMAD.IADD R2, R13, 0x1, R2 ;  /* 0x000000010d027824 */ /* 0x000fc800078e0202 */
[----:B------:R-:W-:-:S07]  /*22d90*/  IMAD.MOV.U32 R13, RZ, RZ, R2 ;  /* 0x000000ffff0d7224 */ /* 0x000fce00078e0002 */
[----:B------:R-:W-:Y:S05]  /*22da0*/  WARPSYNC.COLLECTIVE R15, `(.L_x_6426) ;  /* 0x000000000f087348 */ /* 0x000fea0003c00000 */
[----:B------:R0:W1:Y:S02]  /*22db0*/  SHFL.UP P6, R14, R13, R12, R11 ;  /* 0x0400000c0d0e7389 */ /* 0x00006400000c000b */
[----:B01----:R-:W-:Y:S01]  /*22dc0*/  ENDCOLLECTIVE ;  /* 0x000000000000791b */ /* 0x003fe20003800000 */
.L_x_6426:
[----:B------:R-:W-:Y:S01]  /*22dd0*/  IMAD.MOV.U32 R12, RZ, RZ, 0x8 ;  /* 0x00000008ff0c7424 */ /* 0x000fe200078e00ff */
[----:B------:R-:W-:-:S05]  /*22de0*/  SEL R3, R14, RZ, P3 ;  /* 0x000000ff0e037207 */ /* 0x000fca0001800000 */
[----:B------:R-:W-:-:S04]  /*22df0*/  IMAD.IADD R3, R2, 0x1, R3 ;  /* 0x0000000102037824 */ /* 0x000fc800078e0203 */
[----:B------:R-:W-:-:S07]  /*22e00*/  IMAD.MOV.U32 R13, RZ, RZ, R3 ;  /* 0x000000ffff0d7224 */ /* 0x000fce00078e0003 */
[----:B------:R-:W-:Y:S05]  /*22e10*/  WARPSYNC.COLLECTIVE R15, `(.L_x_6427) ;  /* 0x000000000f087348 */ /* 0x000fea0003c00000 */
[----:B------:R0:W1:Y:S02]  /*22e20*/  SHFL.UP P6, R14, R13, R12, R11 ;  /* 0x0400000c0d0e7389 */ /* 0x00006400000c000b */
[----:B01----:R-:W-:Y:S01]  /*22e30*/  ENDCOLLECTIVE ;  /* 0x000000000000791b */ /* 0x003fe20003800000 */
.L_x_6427:
[----:B------:R-:W-:Y:S01]  /*22e40*/  IMAD.MOV.U32 R12, RZ, RZ, 0x10 ;  /* 0x00000010ff0c7424 */ /* 0x000fe200078e00ff */
[----:B------:R-:W-:-:S05]  /*22e50*/  SEL R4, R14, RZ, P4 ;  /* 0x000000ff0e047207 */ /* 0x000fca0002000000 */
[----:B------:R-:W-:-:S04]  /*22e60*/  IMAD.IADD R4, R3, 0x1, R4 ;  /* 0x0000000103047824 */ /* 0x000fc800078e0204 */
[----:B------:R-:W-:-:S07]  /*22e70*/  IMAD.MOV.U32 R13, RZ, RZ, R4 ;  /* 0x000000ffff0d7224 */ /* 0x000fce00078e0004 */
[----:B------:R-:W-:Y:S05]  /*22e80*/  WARPSYNC.COLLECTIVE R15, `(.L_x_6428) ;  /* 0x000000000f087348 */ /* 0x000fea0003c00000 */
[----:B------:R0:W1:Y:S02]  /*22e90*/  SHFL.UP P6, R14, R13, R12, R11 ;  /* 0x0400000c0d0e7389 */ /* 0x00006400000c000b */
[----:B01----:R-:W-:Y:S01]  /*22ea0*/  ENDCOLLECTIVE ;  /* 0x000000000000791b */ /* 0x003fe20003800000 */
.L_x_6428:
        /* <DEDUP_REMOVED lines=8> */
.L_x_6429:
[----:B------:R-:W-:Y:S05]  /*22f30*/  BRA `(.L_x_6430) ;  /* 0xffffff9800547947 */ /* 0x000fea000383ffff */
.L_x_6217:
[----:B------:R-:W-:Y:S01]  /*22f40*/  BSSY B0, `(.L_x_6431) ;  /* 0x0000006000007945 */ /* 0x000fe20003800000 */
[----:B------:R-:W-:Y:S01]  /*22f50*/  PLOP3.LUT P6, PT, P6, PT, PT, 0x8, 0x0 ;  /* 0x000000000000781c */ /* 0x000fe200037ce170 */
[----:B------:R-:W-:-:S12]  /*22f60*/  IMAD.MOV.U32 R15, RZ, RZ, -0x1 ;  /* 0xffffffffff0f7424 */ /* 0x000fd800078e00ff */
[----:B01----:R-:W-:Y:S05]  /*22f70*/  WARPSYNC.COLLECTIVE R15, `(.L_x_6432) ;  /* 0x000000000f087348 */ /* 0x003fea0003c00000 */
[----:B------:R-:W-:Y:S01]  /*22f80*/  VOTE.ANY R14, PT, P6 ;  /* 0x00000000000e7806 */ /* 0x000fe200030e0100 */
[----:B01----:R-:W-:Y:S06]  /*22f90*/  ENDCOLLECTIVE ;  /* 0x000000000000791b */ /* 0x003fec0003800000 */
.L_x_6432:
[----:B------:R-:W-:Y:S05]  /*22fa0*/  BSYNC B0 ;  /* 0x0000000000007941 */ /* 0x000fea0003800000 */
.L_x_6431:
        /* <DEDUP_REMOVED lines=9> */
.L_x_6433:
[----:B------:R-:W-:Y:S01]  /*23040*/  IMAD.MOV.U32 R5, RZ, RZ, R14 ;  /* 0x000000ffff057224 */ /* 0x000fe200078e000e */
[----:B------:R-:W-:Y:S06]  /*23050*/  BRA `(.L_x_6434) ;  /* 0xffffff9800447947 */ /* 0x000fec000383ffff */
.L_x_6219:
[----:B------:R-:W-:Y:S01]  /*23060*/  BSSY B0, `(.L_x_6435) ;  /* 0x0000007000007945 */ /* 0x000fe20003800000 */
[----:B------:R-:W-:Y:S02]  /*23070*/  IMAD.MOV.U32 R13, RZ, RZ, R2 ;  /* 0x000000ffff0d7224 */ /* 0x000fe400078e0002 */
[----:B------:R-:W-:Y:S02]  /*23080*/  IMAD.MOV.U32 R11, RZ, RZ, 0x1f ;  /* 0x0000001fff0b7424 */ /* 0x000fe400078e00ff */
[----:B------:R-:W-:-:S07]  /*23090*/  IMAD.MOV.U32 R15, RZ, RZ, -0x1 ;  /* 0xffffffffff0f7424 */ /* 0x000fce00078e00ff */
[----:B0123--:R-:W-:Y:S05]  /*230a0*/  WARPSYNC.COLLECTIVE R15, `(.L_x_6436) ;  /* 0x000000000f087348 */ /* 0x00ffea0003c00000 */
[----:B------:R4:W0:Y:S02]  /*230b0*/  SHFL.IDX P6, R14, R13, R12, R11 ;  /* 0x0000000c0d0e7389 */ /* 0x00082400000c000b */
[----:B01234-:R-:W-:Y:S01]  /*230c0*/  ENDCOLLECTIVE ;  /* 0x000000000000791b */ /* 0x01ffe20003800000 */
.L_x_6436:
[----:B------:R-:W-:Y:S05]  /*230d0*/  BSYNC B0 ;  /* 0x0000000000007941 */ /* 0x000fea0003800000 */
.L_x_6435:
[----:B------:R-:W-:Y:S05]  /*230e0*/  BRA `(.L_x_6218) ;  /* 0xffffff98003c7947 */ /* 0x000fea000383ffff */
.L_x_6223:
[----:B0-----:R0:W1:Y:S02]  /*230f0*/  SYNCS.PHASECHK.TRANS64.TRYWAIT P0, [R5+URZ+0x32420], R0 ;  /* 0x03242000050075a7 */ /* 0x001064000800017f */
[----:B-1----:R-:W-:Y:S05]  /*23100*/  @!P0 NANOSLEEP.SYNCS 0x989680 ;  /* 0x009896800000895d */ /* 0x002fea0003900000 */
[----:B------:R-:W1:Y:S02]  /*23110*/  @!P0 SYNCS.PHASECHK.TRANS64 P0, [R5+URZ+0x32420], R0 ;  /* 0x03242000050085a7 */ /* 0x000e64000800007f */
[----:B-1----:R-:W-:Y:S05]  /*23120*/  @!P0 BRA `(.L_x_6223) ;  /* 0xfffffffc00f08947 */ /* 0x002fea000383ffff */
[----:B------:R-:W-:Y:S05]  /*23130*/  BRA `(.L_x_6437) ;  /* 0xffffff9c00b47947 */ /* 0x000fea000383ffff */
.L_x_6224:
        /* <DEDUP_REMOVED lines=11> */
.L_x_6439:
[----:B------:R-:W-:Y:S05]  /*231f0*/  BSYNC B0 ;  /* 0x0000000000007941 */ /* 0x000fea0003800000 */
.L_x_6438:
[----:B------:R-:W-:Y:S05]  /*23200*/  BRA `(.L_x_6440) ;  /* 0xffffff9c009c7947 */ /* 0x000fea000383ffff */
.L_x_6225:
[----:B------:R-:W-:Y:S01]  /*23210*/  BSSY B0, `(.L_x_6441) ;  /* 0x0000006000007945 */ /* 0x000fe20003800000 */
[----:B------:R-:W-:-:S07]  /*23220*/  IMAD.MOV.U32 R15, RZ, RZ, -0x1 ;  /* 0xffffffffff0f7424 */ /* 0x000fce00078e00ff */
[----:B0-234-:R-:W-:Y:S05]  /*23230*/  WARPSYNC.COLLECTIVE R15, `(.L_x_6442) ;  /* 0x000000000f0c7348 */ /* 0x01dfea0003c00000 */
[----:B------:R-:W-:Y:S02]  /*23240*/  ELECT P6, UR62, PT ;  /* 0x00000000003e782f */ /* 0x000fe400038c0000 */
[----:B------:R-:W-:Y:S01]  /*23250*/  MOV R14, UR62 ;  /* 0x0000003e000e7c02 */ /* 0x000fe20008000f00 */
[----:B0-234-:R-:W-:Y:S10]  /*23260*/  ENDCOLLECTIVE ;  /* 0x000000000000791b */ /* 0x01dff40003800000 */
.L_x_6442:
[----:B------:R-:W-:Y:S05]  /*23270*/  BSYNC B0 ;  /* 0x0000000000007941 */ /* 0x000fea0003800000 */
.L_x_6441:
[----:B------:R-:W-:Y:S05]  /*23280*/  BRA `(.L_x_6443) ;  /* 0xffffff9c00907947 */ /* 0x000fea000383ffff */
.L_x_6227:
[----:B0-----:R0:W1:Y:S02]  /*23290*/  SYNCS.PHASECHK.TRANS64.TRYWAIT P1, [R3+URZ+0x32440], R2 ;  /* 0x03244002030075a7 */ /* 0x001064000802017f */
[----:B-1----:R-:W-:Y:S05]  /*232a0*/  @!P1 NANOSLEEP.SYNCS 0x989680 ;  /* 0x009896800000995d */ /* 0x002fea0003900000 */
[----:B------:R-:W1:Y:S02]  /*232b0*/  @!P1 SYNCS.PHASECHK.TRANS64 P1, [R3+URZ+0x32440], R2 ;  /* 0x03244002030095a7 */ /* 0x000e64000802007f */
[----:B-1----:R-:W-:Y:S05]  /*232c0*/  @!P1 BRA `(.L_x_6227) ;  /* 0xfffffffc00f09947 */ /* 0x002fea000383ffff */
[----:B------:R-:W-:Y:S05]  /*232d0*/  BRA `(.L_x_6444) ;  /* 0xffffff9c00b07947 */ /* 0x000fea000383ffff */
.L_x_6229:
[----:B-1----:R1:W0:Y:S02]  /*232e0*/  SYNCS.PHASECHK.TRANS64.TRYWAIT P1, [R25+URZ+0x32440], R0 ;  /* 0x03244000190075a7 */ /* 0x002224000802017f */
[----:B0-----:R-:W-:Y:S05]  /*232f0*/  @!P1 NANOSLEEP.SYNCS 0x989680 ;  /* 0x009896800000995d */ /* 0x001fea0003900000 */
[----:B------:R-:W0:Y:S02]  /*23300*/  @!P1 SYNCS.PHASECHK.TRANS64 P1, [R25+URZ+0x32440], R0 ;  /* 0x03244000190095a7 */ /* 0x000e24000802007f */
[----:B0-----:R-:W-:Y:S05]  /*23310*/  @!P1 BRA `(.L_x_6229) ;  /* 0xfffffffc00f09947 */ /* 0x001fea000383ffff */
[----:B------:R-:W-:Y:S05]  /*23320*/  BRA `(.L_x_6445) ;  /* 0xffffff9c00bc7947 */ /* 0x000fea000383ffff */
.L_x_6231:
[----:B------:R0:W0:Y:S02]  /*23330*/  SYNCS.PHASECHK.TRANS64.TRYWAIT P1, [R3+URZ+0x32460], R2 ;  /* 0x03246002030075a7 */ /* 0x000024000802017f */
[----:B0-----:R-:W-:Y:S05]  /*23340*/  @!P1 NANOSLEEP.SYNCS 0x989680 ;  /* 0x009896800000995d */ /* 0x001fea0003900000 */
[----:B------:R-:W0:Y:S02]  /*23350*/  @!P1 SYNCS.PHASECHK.TRANS64 P1, [R3+URZ+0x32460], R2 ;  /* 0x03246002030095a7 */ /* 0x000e24000802007f */
[----:B0-----:R-:W-:Y:S05]  /*23360*/  @!P1 BRA `(.L_x_6231) ;  /* 0xfffffffc00f09947 */ /* 0x001fea000383ffff */
[----:B------:R-:W-:Y:S05]  /*23370*/  BRA `(.L_x_6446) ;  /* 0xffffff9c00b87947 */ /* 0x000fea000383ffff */
.L_x_6447:
        /* <DEDUP_REMOVED lines=16> */
.L_x_6468:


//--------------------- .nv.global.init           --------------------------
	.section	.nv.global.init,"aw",@progbits
.nv.global.init:
	.type		$str$23,@object
	.size		$str$23,($str$24 - $str$23)
$str$23:
        /*0000*/ 	.byte	0x28, 0x61, 0x64, 0x64, 0x72, 0x65, 0x73, 0x73, 0x20, 0x26, 0x20, 0x6d, 0x61, 0x73, 0x6b, 0x29
        /*0010*/ 	.byte	0x20, 0x3d, 0x3d, 0x20, 0x30, 0x00
	.type		$str$24,@object
	.size		$str$24,(__unnamed_4 - $str$24)
$str$24:
        /*0016*/ 	.byte	0x2f, 0x74, 0x6d, 0x70, 0x2f, 0x6f, 0x73, 0x73, 0x5f, 0x6b, 0x65, 0x72, 0x6e, 0x65, 0x6c, 0x73
        /*0026*/ 	.byte	0x5f, 0x73, 0x72, 0x63, 0x2f, 0x66, 0x6c, 0x61, 0x73, 0x68, 0x5f, 0x61, 0x74, 0x74, 0x65, 0x6e
        /*0036*/ 	.byte	0x74, 0x69, 0x6f, 0x6e, 0x2f, 0x63, 0x73, 0x72, 0x63, 0x2f, 0x63, 0x75, 0x74, 0x6c, 0x61, 0x73
        /*0046*/ 	.byte	0x73, 0x2f, 0x69, 0x6e, 0x63, 0x6c, 0x75, 0x64, 0x65, 0x2f, 0x63, 0x75, 0x74, 0x65, 0x2f, 0x70
        /*0056*/ 	.byte	0x6f, 0x69, 0x6e, 0x74, 0x65, 0x72, 0x5f, 0x66, 0x6c, 0x61, 0x67, 0x67, 0x65, 0x64, 0x2e, 0x68
        /*0066*/ 	.byte	0x70, 0x70, 0x00
	.type		__unnamed_4,@object
	.size		__unnamed_4,(__unnamed_5 - __unnamed_4)
__unnamed_4:
        /* <DEDUP_REMOVED lines=24> */
        /*01e9*/ 	.byte	0x00
	.type		__unnamed_5,@object
	.size		__unnamed_5,(__unnamed_7 - __unnamed_5)
__unnamed_5:
        /* <DEDUP_REMOVED lines=25> */
	.type		__unnamed_7,@object
	.size		__unnamed_7,(__unnamed_6 - __unnamed_7)
__unnamed_7:
        /* <DEDUP_REMOVED lines=25> */
	.type		__unnamed_6,@object
	.size		__unnamed_6,(__unnamed_1 - __unnamed_6)
__unnamed_6:
        /* <DEDUP_REMOVED lines=29> */
	.type		__unnamed_1,@object
	.size		__unnamed_1,(__unnamed_3 - __unnamed_1)
__unnamed_1:
        /* <DEDUP_REMOVED lines=28> */
        /*087e*/ 	.byte	0x3c, 0x36, 0x31, 0x34, 0x34, 0x3e, 0x3e, 0x3e, 0x3e, 0x3e, 0x20, 0x26, 0x5d, 0x00
	.type		__unnamed_3,@object
	.size		__unnamed_3,(__unnamed_2 - __unnamed_3)
__unnamed_3:
        /* <DEDUP_REMOVED lines=29> */
	.type		__unnamed_2,@object
	.size		__unnamed_2,(.L_1 - __unnamed_2)
__unnamed_2:
        /* <DEDUP_REMOVED lines=29> */
.L_1:


//--------------------- .nv.shared._ZN7cutlass13device_kernelIN5flash11enable_sm90INS1_16FlashAttnFwdSm90INS1_25CollectiveMainloopFwdSm90ILi2EN4cute5tupleIJNS5_1CILi1EEES8_S8_EEENS6_IJNS7_ILi128EEENS7_ILi96EEENS7_ILi64EEEEEELi256ENS_10bfloat16_tEfNS_4arch4Sm90ELb0ELb0ELb0ELb0ELb1ELb0ELb0ELb1ELb0ELb1ELb0ELb0EEENS1_21CollectiveEpilogueFwdINS6_IJSA_NS7_ILi256EEESB_EEES9_SE_SG_Li256ELb0ELb1ELb0ELb0EEENS1_29StaticPersistentTileSchedulerILb0EEEEEEEEEvNT_6ParamsE --------------------------
	.section	.nv.shared._ZN7cutlass13device_kernelIN5flash11enable_sm90INS1_16FlashAttnFwdSm90INS1_25CollectiveMainloopFwdSm90ILi2EN4cute5tupleIJNS5_1CILi1EEES8_S8_EEENS6_IJNS7_ILi128EEENS7_ILi96EEENS7_ILi64EEEEEELi256ENS_10bfloat16_tEfNS_4arch4Sm90ELb0ELb0ELb0ELb0ELb1ELb0ELb0ELb1ELb0ELb1ELb0ELb0EEENS1_21CollectiveEpilogueFwdINS6_IJSA_NS7_ILi256EEESB_EEES9_SE_SG_Li256ELb0ELb1ELb0ELb0EEENS1_29StaticPersistentTileSchedulerILb0EEEEEEEEEvNT_6ParamsE,"aw",@nobits
	.sectionflags	@""
	.align	16
	.zero		1024


//--------------------- .nv.shared.reserved.0     --------------------------
	.section	.nv.shared.reserved.0,"aw",@nobits
	.weak		__nv_reservedSMEM_offset_0_alias
	.size		__nv_reservedSMEM_offset_0_alias, 0, 0
	.other		__nv_reservedSMEM_offset_0_alias,@"STO_CUDA_RESERVED_SHARED STV_DEFAULT"
__nv_reservedSMEM_offset_0_alias:
	.zero		0


//--------------------- .nv.global                --------------------------
	.section	.nv.global,"aw",@nobits
.nv.global:
	.type		_ZN75_INTERNAL_42078802_39_flash_fwd_hdim64_256_bf16_paged_sm90_cu_61719c98_42724cute1_E,@object
	.size		_ZN75_INTERNAL_42078802_39_flash_fwd_hdim64_256_bf16_paged_sm90_cu_61719c98_42724cute1_E,(_ZN75_INTERNAL_42078802_39_flash_fwd_hdim64_256_bf16_paged_sm90_cu_61719c98_42724cuda3std3__45__cpo6cbeginE - _ZN75_INTERNAL_42078802_39_flash_fwd_hdim64_256_bf16_paged_sm90_cu_61719c98_42724cute1_E)
_ZN75_INTERNAL_42078802_39_flash_fwd_hdim64_256_bf16_paged_sm90_cu_61719c98_42724cute1_E:
	.zero		1
	.type		_ZN75_INTERNAL_42078802_39_flash_fwd_hdim64_256_bf16_paged_sm90_cu_61719c98_42724cuda3std3__45__cpo6cbeginE,@object
	.size		_ZN75_INTERNAL_42078802_39_flash_fwd_hdim64_256_bf16_paged_sm90_cu_61719c98_42724cuda3std3__45__cpo6cbeginE,(_ZN75_INTERNAL_42078802_39_flash_fwd_hdim64_256_bf16_paged_sm90_cu_61719c98_42724cuda3std3__48in_placeE - _ZN75_INTERNAL_42078802_39_flash_fwd_hdim64_256_bf16_paged_sm90_cu_61719c98_42724cuda3std3__45__cpo6cbeginE)
_ZN75_INTERNAL_42078802_39_flash_fwd_hdim64_256_bf16_paged_sm90_cu_61719c98_42724cuda3std3__45__cpo6cbeginE:
	.zero		1
	.type		_ZN75_INTERNAL_42078802_39_flash_fwd_hdim64_256_bf16_paged_sm90_cu_61719c98_42724cuda3std3__48in_placeE,@object
	.size		_ZN75_INTERNAL_42078802_39_flash_fwd_hdim64_256_bf16_paged_sm90_cu_61719c98_42724cuda3std3__48in_placeE,(_ZN75_INTERNAL_42078802_39_flash_fwd_hdim64_256_bf16_paged_sm90_cu_61719c98_42724cuda3std6ranges3__45__cpo9iter_moveE - _ZN75_INTERNAL_42078802_39_flash_fwd_hdim64_256_bf16_paged_sm90_cu_61719c98_42724cuda3std3__48in_placeE)
_ZN75_INTERNAL_42078802_39_flash_fwd_hdim64_256_bf16_paged_sm90_cu_61719c98_42724cuda3std3__48in_placeE:
	.zero		1
	.type		_ZN75_INTERNAL_42078802_39_flash_fwd_hdim64_256_bf16_paged_sm90_cu_61719c98_42724cuda3std6ranges3__45__cpo9iter_moveE,@object
	.size		_ZN75_INTERNAL_42078802_39_flash_fwd_hdim64_256_bf16_paged_sm90_cu_61719c98_42724cuda3std6ranges3__45__cpo9iter_moveE,(_ZN75_INTERNAL_42078802_39_flash_fwd_hdim64_256_bf16_paged_sm90_cu_61719c98_42724cuda3std3__45__cpo5beginE - _ZN75_INTERNAL_42078802_39_flash_fwd_hdim64_256_bf16_paged_sm90_cu_61719c98_42724cuda3std6ranges3__45__cpo9iter_moveE)
_ZN75_INTERNAL_42078802_39_flash_fwd_hdim64_256_bf16_paged_sm90_cu_61719c98_42724cuda3std6ranges3__45__cpo9iter_moveE:
	.zero		1
	.type		_ZN75_INTERNAL_42078802_39_flash_fwd_hdim64_256_bf16_paged_sm90_cu_61719c98_42724cuda3std3__45__cpo5beginE,@object
	.size		_ZN75_INTERNAL_42078802_39_flash_fwd_hdim64_256_bf16_paged_sm90_cu_61719c98_42724cuda3std3__45__cpo5beginE,(_ZN75_INTERNAL_42078802_39_flash_fwd_hdim64_256_bf16_paged_sm90_cu_61719c98_42724cuda3std3__477_GLOBAL__N__42078802_39_flash_fwd_hdim64_256_bf16_paged_sm90_cu_61719c98_42726ignoreE - _ZN75_INTERNAL_42078802_39_flash_fwd_hdim64_256_bf16_paged_sm90_cu_61719c98_42724cuda3std3__45__cpo5beginE)
_ZN75_INTERNAL_42078802_39_flash_fwd_hdim64_256_bf16_paged_sm90_cu_61719c98_42724cuda3std3__45__cpo5beginE:
	.zero		1
	.type		_ZN75_INTERNAL_42078802_39_flash_fwd_hdim64_256_bf16_paged_sm90_cu_61719c98_42724cuda3std3__477_GLOBAL__N__42078802_39_flash_fwd_hdim64_256_bf16_paged_sm90_cu_61719c98_42726ignoreE,@object
	.size		_ZN75_INTERNAL_42078802_39_flash_fwd_hdim64_256_bf16_paged_sm90_cu_61719c98_42724cuda3std3__477_GLOBAL__N__42078802_39_flash_fwd_hdim64_256_bf16_paged_sm90_cu_61719c98_42726ignoreE,(_ZN75_INTERNAL_42078802_39_flash_fwd_hdim64_256_bf16_paged_sm90_cu_61719c98_42724cute7productE - _ZN75_INTERNAL_42078802_39_flash_fwd_hdim64_256_bf16_paged_sm90_cu_61719c98_42724cuda3std3__477_GLOBAL__N__42078802_39_flash_fwd_hdim64_256_bf16_paged_sm90_cu_61719c98_42726ignoreE)
_ZN75_INTERNAL_42078802_39_flash_fwd_hdim64_256_bf16_paged_sm90_cu_61719c98_42724cuda3std3__477_GLOBAL__N__42078802_39_flash_fwd_hdim64_256_bf16_paged_sm90_cu_61719c98_42726ignoreE:
	.zero		1
	.type		_ZN75_INTERNAL_42078802_39_flash_fwd_hdim64_256_bf16_paged_sm90_cu_61719c98_42724cute7productE,@object
	.size		_ZN75_INTERNAL_42078802_39_flash_fwd_hdim64_256_bf16_paged_sm90_cu_61719c98_42724cute7productE,(_ZN75_INTERNAL_42078802_39_flash_fwd_hdim64_256_bf16_paged_sm90_cu_61719c98_42724cuda3std3__45__cpo3endE - _ZN75_INTERNAL_42078802_39_flash_fwd_hdim64_256_bf16_paged_sm90_cu_61719c98_42724cute7productE)
_ZN75_INTERNAL_42078802_39_flash_fwd_hdim64_256_bf16_paged_sm90_cu_61719c98_42724cute7productE:
	.zero		1
	.type		_ZN75_INTERNAL_42078802_39_flash_fwd_hdim64_256_bf16_paged_sm90_cu_61719c98_42724cuda3std3__45__cpo3endE,@object
	.size		_ZN75_INTERNAL_42078802_39_flash_fwd_hdim64_256_bf16_paged_sm90_cu_61719c98_42724cuda3std3__45__cpo3endE,(_ZN75_INTERNAL_42078802_39_flash_fwd_hdim64_256_bf16_paged_sm90_cu_61719c98_42724cuda3std3__419piecewise_constructE - _ZN75_INTERNAL_42078802_39_flash_fwd_hdim64_256_bf16_paged_sm90_cu_61719c98_42724cuda3std3__45__cpo3endE)
_ZN75_INTERNAL_42078802_39_flash_fwd_hdim64_256_bf16_paged_sm90_cu_61719c98_42724cuda3std3__45__cpo3endE:
	.zero		1
	.type		_ZN75_INTERNAL_42078802_39_flash_fwd_hdim64_256_bf16_paged_sm90_cu_61719c98_42724cuda3std3__419piecewise_constructE,@object
	.size		_ZN75_INTERNAL_42078802_39_flash_fwd_hdim64_256_bf16_paged_sm90_cu_61719c98_42724cuda3std3__419piecewise_constructE,(_ZN75_INTERNAL_42078802_39_flash_fwd_hdim64_256_bf16_paged_sm90_cu_61719c98_42724cuda3std3__45__cpo4cendE - _ZN75_INTERNAL_42078802_39_flash_fwd_hdim64_256_bf16_paged_sm90_cu_61719c98_42724cuda3std3__419piecewise_constructE)
_ZN75_INTERNAL_42078802_39_flash_fwd_hdim64_256_bf16_paged_sm90_cu_61719c98_42724cuda3std3__419piecewise_constructE:
	.zero		1
	.type		_ZN75_INTERNAL_42078802_39_flash_fwd_hdim64_256_bf16_paged_sm90_cu_61719c98_42724cuda3std3__45__cpo4cendE,@object
	.size		_ZN75_INTERNAL_42078802_39_flash_fwd_hdim64_256_bf16_paged_sm90_cu_61719c98_42724cuda3std3__45__cpo4cendE,(_ZN75_INTERNAL_42078802_39_flash_fwd_hdim64_256_bf16_paged_sm90_cu_61719c98_42724cuda3std6ranges3__45__cpo4swapE - _ZN75_INTERNAL_42078802_39_flash_fwd_hdim64_256_bf16_paged_sm90_cu_61719c98_42724cuda3std3__45__cpo4cendE)
_ZN75_INTERNAL_42078802_39_flash_fwd_hdim64_256_bf16_paged_sm90_cu_61719c98_42724cuda3std3__45__cpo4cendE:
	.zero		1
	.type		_ZN75_INTERNAL_42078802_39_flash_fwd_hdim64_256_bf16_paged_sm90_cu_61719c98_42724cuda3std6ranges3__45__cpo4swapE,@object
	.size		_ZN75_INTERNAL_42078802_39_flash_fwd_hdim64_256_bf16_paged_sm90_cu_61719c98_42724cuda3std6ranges3__45__cpo4swapE,(.L_14 - _ZN75_INTERNAL_42078802_39_flash_fwd_hdim64_256_bf16_paged_sm90_cu_61719c98_42724cuda3std6ranges3__45__cpo4swapE)
_ZN75_INTERNAL_42078802_39_flash_fwd_hdim64_256_bf16_paged_sm90_cu_61719c98_42724cuda3std6ranges3__45__cpo4swapE:
	.zero		1
.L_14:


//--------------------- .nv.shared._ZN7cutlass13device_kernelIN5flash11enable_sm90INS1_16FlashAttnFwdSm90INS1_25CollectiveMainloopFwdSm90ILi2EN4cute5tupleIJNS5_1CILi1EEES8_S8_EEENS6_IJNS7_ILi128EEENS7_ILi96EEENS7_ILi64EEEEEELi256ENS_10bfloat16_tEfNS_4arch4Sm90ELb0ELb0ELb0ELb0ELb1ELb0ELb1ELb1ELb0ELb1ELb0ELb0EEENS1_21CollectiveEpilogueFwdINS6_IJSA_NS7_ILi256EEESB_EEES9_SE_SG_Li256ELb0ELb1ELb0ELb0EEENS1_29StaticPersistentTileSchedulerILb0EEEEEEEEEvNT_6ParamsE --------------------------
	.section	.nv.shared._ZN7cutlass13device_kernelIN5flash11enable_sm90INS1_16FlashAttnFwdSm90INS1_25CollectiveMainloopFwdSm90ILi2EN4cute5tupleIJNS5_1CILi1EEES8_S8_EEENS6_IJNS7_ILi128EEENS7_ILi96EEENS7_ILi64EEEEEELi256ENS_10bfloat16_tEfNS_4arch4Sm90ELb0ELb0ELb0ELb0ELb1ELb0ELb1ELb1ELb0ELb1ELb0ELb0EEENS1_21CollectiveEpilogueFwdINS6_IJSA_NS7_ILi256EEESB_EEES9_SE_SG_Li256ELb0ELb1ELb0ELb0EEENS1_29StaticPersistentTileSchedulerILb0EEEEEEEEEvNT_6ParamsE,"aw",@nobits
	.sectionflags	@""
	.align	16
	.zero		1024


//--------------------- .nv.shared._ZN7cutlass13device_kernelIN5flash11enable_sm90INS1_16FlashAttnFwdSm90INS1_25CollectiveMainloopFwdSm90ILi2EN4cute5tupleIJNS5_1CILi1EEES8_S8_EEENS6_IJNS7_ILi128EEENS7_ILi96EEENS7_ILi64EEEEEELi256ENS_10bfloat16_tEfNS_4arch4Sm90ELb0ELb0ELb0ELb1ELb1ELb0ELb0ELb1ELb0ELb1ELb0ELb0EEENS1_21CollectiveEpilogueFwdINS6_IJSA_NS7_ILi256EEESB_EEES9_SE_SG_Li256ELb1ELb1ELb0ELb0EEENS1_36VarlenDynamicPersistentTileSchedulerILi128ELi96ELi256ELi128ELb0ELb1ELb1ELb0ELb1ELb1EEEEEEEEEvNT_6ParamsE --------------------------
	.section	.nv.shared._ZN7cutlass13device_kernelIN5flash11enable_sm90INS1_16FlashAttnFwdSm90INS1_25CollectiveMainloopFwdSm90ILi2EN4cute5tupleIJNS5_1CILi1EEES8_S8_EEENS6_IJNS7_ILi128EEENS7_ILi96EEENS7_ILi64EEEEEELi256ENS_10bfloat16_tEfNS_4arch4Sm90ELb0ELb0ELb0ELb1ELb1ELb0ELb0ELb1ELb0ELb1ELb0ELb0EEENS1_21CollectiveEpilogueFwdINS6_IJSA_NS7_ILi256EEESB_EEES9_SE_SG_Li256ELb1ELb1ELb0ELb0EEENS1_36VarlenDynamicPersistentTileSchedulerILi128ELi96ELi256ELi128ELb0ELb1ELb1ELb0ELb1ELb1EEEEEEEEEvNT_6ParamsE,"aw",@nobits
	.sectionflags	@""
	.align	16
	.zero		1024


//--------------------- .nv.shared._ZN7cutlass13device_kernelIN5flash11enable_sm90INS1_16FlashAttnFwdSm90INS1_25CollectiveMainloopFwdSm90ILi2EN4cute5tupleIJNS5_1CILi1EEES8_S8_EEENS6_IJNS7_ILi128EEENS7_ILi96EEENS7_ILi64EEEEEELi256ENS_10bfloat16_tEfNS_4arch4Sm90ELb0ELb0ELb0ELb1ELb1ELb1ELb0ELb1ELb0ELb1ELb0ELb0EEENS1_21CollectiveEpilogueFwdINS6_IJSA_NS7_ILi256EEESB_EEES9_SE_SG_Li256ELb1ELb1ELb0ELb0EEENS1_36VarlenDynamicPersistentTileSchedulerILi128ELi96ELi256ELi128ELb0ELb1ELb1ELb0ELb1ELb1EEEEEEEEEvNT_6ParamsE --------------------------
	.section	.nv.shared._ZN7cutlass13device_kernelIN5flash11enable_sm90INS1_16FlashAttnFwdSm90INS1_25CollectiveMainloopFwdSm90ILi2EN4cute5tupleIJNS5_1CILi1EEES8_S8_EEENS6_IJNS7_ILi128EEENS7_ILi96EEENS7_ILi64EEEEEELi256ENS_10bfloat16_tEfNS_4arch4Sm90ELb0ELb0ELb0ELb1ELb1ELb1ELb0ELb1ELb0ELb1ELb0ELb0EEENS1_21CollectiveEpilogueFwdINS6_IJSA_NS7_ILi256EEESB_EEES9_SE_SG_Li256ELb1ELb1ELb0ELb0EEENS1_36VarlenDynamicPersistentTileSchedulerILi128ELi96ELi256ELi128ELb0ELb1ELb1ELb0ELb1ELb1EEEEEEEEEvNT_6ParamsE,"aw",@nobits
	.sectionflags	@""
	.align	16
	.zero		1024


//--------------------- .nv.shared._ZN7cutlass13device_kernelIN5flash11enable_sm90INS1_16FlashAttnFwdSm90INS1_25CollectiveMainloopFwdSm90ILi2EN4cute5tupleIJNS5_1CILi1EEES8_S8_EEENS6_IJNS7_ILi128EEENS7_ILi96EEENS7_ILi64EEEEEELi256ENS_10bfloat16_tEfNS_4arch4Sm90ELb0ELb0ELb0ELb1ELb1ELb0ELb1ELb1ELb0ELb1ELb0ELb0EEENS1_21CollectiveEpilogueFwdINS6_IJSA_NS7_ILi256EEESB_EEES9_SE_SG_Li256ELb1ELb1ELb0ELb0EEENS1_36VarlenDynamicPersistentTileSchedulerILi128ELi96ELi256ELi128ELb0ELb1ELb1ELb0ELb1ELb1EEEEEEEEEvNT_6ParamsE --------------------------
	.section	.nv.shared._ZN7cutlass13device_kernelIN5flash11enable_sm90INS1_16FlashAttnFwdSm90INS1_25CollectiveMainloopFwdSm90ILi2EN4cute5tupleIJNS5_1CILi1EEES8_S8_EEENS6_IJNS7_ILi128EEENS7_ILi96EEENS7_ILi64EEEEEELi256ENS_10bfloat16_tEfNS_4arch4Sm90ELb0ELb0ELb0ELb1ELb1ELb0ELb1ELb1ELb0ELb1ELb0ELb0EEENS1_21CollectiveEpilogueFwdINS6_IJSA_NS7_ILi256EEESB_EEES9_SE_SG_Li256ELb1ELb1ELb0ELb0EEENS1_36VarlenDynamicPersistentTileSchedulerILi128ELi96ELi256ELi128ELb0ELb1ELb1ELb0ELb1ELb1EEEEEEEEEvNT_6ParamsE,"aw",@nobits
	.sectionflags	@""
	.align	16
	.zero		1024


//--------------------- .nv.shared._ZN7cutlass13device_kernelIN5flash11enable_sm90INS1_16FlashAttnFwdSm90INS1_25CollectiveMainloopFwdSm90ILi2EN4cute5tupleIJNS5_1CILi1EEES8_S8_EEENS6_IJNS7_ILi128EEENS7_ILi96EEENS7_ILi64EEEEEELi256ENS_10bfloat16_tEfNS_4arch4Sm90ELb0ELb0ELb0ELb1ELb1ELb1ELb1ELb1ELb0ELb1ELb0ELb0EEENS1_21CollectiveEpilogueFwdINS6_IJSA_NS7_ILi256EEESB_EEES9_SE_SG_Li256ELb1ELb1ELb0ELb0EEENS1_36VarlenDynamicPersistentTileSchedulerILi128ELi96ELi256ELi128ELb0ELb1ELb1ELb0ELb1ELb1EEEEEEEEEvNT_6ParamsE --------------------------
	.section	.nv.shared._ZN7cutlass13device_kernelIN5flash11enable_sm90INS1_16FlashAttnFwdSm90INS1_25CollectiveMainloopFwdSm90ILi2EN4cute5tupleIJNS5_1CILi1EEES8_S8_EEENS6_IJNS7_ILi128EEENS7_ILi96EEENS7_ILi64EEEEEELi256ENS_10bfloat16_tEfNS_4arch4Sm90ELb0ELb0ELb0ELb1ELb1ELb1ELb1ELb1ELb0ELb1ELb0ELb0EEENS1_21CollectiveEpilogueFwdINS6_IJSA_NS7_ILi256EEESB_EEES9_SE_SG_Li256ELb1ELb1ELb0ELb0EEENS1_36VarlenDynamicPersistentTileSchedulerILi128ELi96ELi256ELi128ELb0ELb1ELb1ELb0ELb1ELb1EEEEEEEEEvNT_6ParamsE,"aw",@nobits
	.sectionflags	@""
	.align	16
	.zero		1024


//--------------------- .nv.shared._ZN7cutlass13device_kernelIN5flash11enable_sm90INS1_16FlashAttnFwdSm90INS1_25CollectiveMainloopFwdSm90ILi2EN4cute5tupleIJNS5_1CILi1EEES8_S8_EEENS6_IJNS7_ILi128EEENS7_ILi96EEENS7_ILi64EEEEEELi256ENS_10bfloat16_tEfNS_4arch4Sm90ELb0ELb1ELb0ELb0ELb1ELb0ELb0ELb1ELb0ELb1ELb0ELb0EEENS1_21CollectiveEpilogueFwdINS6_IJSA_NS7_ILi256EEESB_EEES9_SE_SG_Li256ELb0ELb1ELb0ELb0EEENS1_30DynamicPersistentTileSchedulerILi256ELi128ELb0ELb1ELb1EEEEEEEEEvNT_6ParamsE --------------------------
	.section	.nv.shared._ZN7cutlass13device_kernelIN5flash11enable_sm90INS1_16FlashAttnFwdSm90INS1_25CollectiveMainloopFwdSm90ILi2EN4cute5tupleIJNS5_1CILi1EEES8_S8_EEENS6_IJNS7_ILi128EEENS7_ILi96EEENS7_ILi64EEEEEELi256ENS_10bfloat16_tEfNS_4arch4Sm90ELb0ELb1ELb0ELb0ELb1ELb0ELb0ELb1ELb0ELb1ELb0ELb0EEENS1_21CollectiveEpilogueFwdINS6_IJSA_NS7_ILi256EEESB_EEES9_SE_SG_Li256ELb0ELb1ELb0ELb0EEENS1_30DynamicPersistentTileSchedulerILi256ELi128ELb0ELb1ELb1EEEEEEEEEvNT_6ParamsE,"aw",@nobits
	.sectionflags	@""
	.align	16
	.zero		1024


//--------------------- .nv.shared._ZN7cutlass13device_kernelIN5flash11enable_sm90INS1_16FlashAttnFwdSm90INS1_25CollectiveMainloopFwdSm90ILi2EN4cute5tupleIJNS5_1CILi1EEES8_S8_EEENS6_IJNS7_ILi128EEENS7_ILi96EEENS7_ILi64EEEEEELi256ENS_10bfloat16_tEfNS_4arch4Sm90ELb0ELb1ELb0ELb0ELb1ELb0ELb1ELb1ELb0ELb1ELb0ELb0EEENS1_21CollectiveEpilogueFwdINS6_IJSA_NS7_ILi256EEESB_EEES9_SE_SG_Li256ELb0ELb1ELb0ELb0EEENS1_30DynamicPersistentTileSchedulerILi256ELi128ELb0ELb1ELb1EEEEEEEEEvNT_6ParamsE --------------------------
	.section	.nv.shared._ZN7cutlass13device_kernelIN5flash11enable_sm90INS1_16FlashAttnFwdSm90INS1_25CollectiveMainloopFwdSm90ILi2EN4cute5tupleIJNS5_1CILi1EEES8_S8_EEENS6_IJNS7_ILi128EEENS7_ILi96EEENS7_ILi64EEEEEELi256ENS_10bfloat16_tEfNS_4arch4Sm90ELb0ELb1ELb0ELb0ELb1ELb0ELb1ELb1ELb0ELb1ELb0ELb0EEENS1_21CollectiveEpilogueFwdINS6_IJSA_NS7_ILi256EEESB_EEES9_SE_SG_Li256ELb0ELb1ELb0ELb0EEENS1_30DynamicPersistentTileSchedulerILi256ELi128ELb0ELb1ELb1EEEEEEEEEvNT_6ParamsE,"aw",@nobits
	.sectionflags	@""
	.align	16
	.zero		1024


//--------------------- .nv.shared._ZN7cutlass13device_kernelIN5flash11enable_sm90INS1_16FlashAttnFwdSm90INS1_25CollectiveMainloopFwdSm90ILi2EN4cute5tupleIJNS5_1CILi1EEES8_S8_EEENS6_IJNS7_ILi128EEENS7_ILi96EEENS7_ILi64EEEEEELi256ENS_10bfloat16_tEfNS_4arch4Sm90ELb0ELb1ELb0ELb1ELb1ELb0ELb0ELb1ELb0ELb1ELb0ELb0EEENS1_21CollectiveEpilogueFwdINS6_IJSA_NS7_ILi256EEESB_EEES9_SE_SG_Li256ELb1ELb1ELb0ELb0EEENS1_36VarlenDynamicPersistentTileSchedulerILi128ELi96ELi256ELi128ELb0ELb1ELb1ELb1ELb0ELb1EEEEEEEEEvNT_6ParamsE --------------------------
	.section	.nv.shared._ZN7cutlass13device_kernelIN5flash11enable_sm90INS1_16FlashAttnFwdSm90INS1_25CollectiveMainloopFwdSm90ILi2EN4cute5tupleIJNS5_1CILi1EEES8_S8_EEENS6_IJNS7_ILi128EEENS7_ILi96EEENS7_ILi64EEEEEELi256ENS_10bfloat16_tEfNS_4arch4Sm90ELb0ELb1ELb0ELb1ELb1ELb0ELb0ELb1ELb0ELb1ELb0ELb0EEENS1_21CollectiveEpilogueFwdINS6_IJSA_NS7_ILi256EEESB_EEES9_SE_SG_Li256ELb1ELb1ELb0ELb0EEENS1_36VarlenDynamicPersistentTileSchedulerILi128ELi96ELi256ELi128ELb0ELb1ELb1ELb1ELb0ELb1EEEEEEEEEvNT_6ParamsE,"aw",@nobits
	.sectionflags	@""
	.align	16
	.zero		1024


//--------------------- .nv.shared._ZN7cutlass13device_kernelIN5flash11enable_sm90INS1_16FlashAttnFwdSm90INS1_25CollectiveMainloopFwdSm90ILi2EN4cute5tupleIJNS5_1CILi1EEES8_S8_EEENS6_IJNS7_ILi128EEENS7_ILi96EEENS7_ILi64EEEEEELi256ENS_10bfloat16_tEfNS_4arch4Sm90ELb0ELb1ELb0ELb1ELb1ELb1ELb0ELb1ELb0ELb1ELb0ELb0EEENS1_21CollectiveEpilogueFwdINS6_IJSA_NS7_ILi256EEESB_EEES9_SE_SG_Li256ELb1ELb1ELb0ELb0EEENS1_36VarlenDynamicPersistentTileSchedulerILi128ELi96ELi256ELi128ELb0ELb1ELb1ELb1ELb0ELb1EEEEEEEEEvNT_6ParamsE --------------------------
	.section	.nv.shared._ZN7cutlass13device_kernelIN5flash11enable_sm90INS1_16FlashAttnFwdSm90INS1_25CollectiveMainloopFwdSm90ILi2EN4cute5tupleIJNS5_1CILi1EEES8_S8_EEENS6_IJNS7_ILi128EEENS7_ILi96EEENS7_ILi64EEEEEELi256ENS_10bfloat16_tEfNS_4arch4Sm90ELb0ELb1ELb0ELb1ELb1ELb1ELb0ELb1ELb0ELb1ELb0ELb0EEENS1_21CollectiveEpilogueFwdINS6_IJSA_NS7_ILi256EEESB_EEES9_SE_SG_Li256ELb1ELb1ELb0ELb0EEENS1_36VarlenDynamicPersistentTileSchedulerILi128ELi96ELi256ELi128ELb0ELb1ELb1ELb1ELb0ELb1EEEEEEEEEvNT_6ParamsE,"aw",@nobits
	.sectionflags	@""
	.align	16
	.zero		1024


//--------------------- .nv.shared._ZN7cutlass13device_kernelIN5flash11enable_sm90INS1_16FlashAttnFwdSm90INS1_25CollectiveMainloopFwdSm90ILi2EN4cute5tupleIJNS5_1CILi1EEES8_S8_EEENS6_IJNS7_ILi128EEENS7_ILi96EEENS7_ILi64EEEEEELi256ENS_10bfloat16_tEfNS_4arch4Sm90ELb0ELb1ELb0ELb1ELb1ELb0ELb1ELb1ELb0ELb1ELb0ELb0EEENS1_21CollectiveEpilogueFwdINS6_IJSA_NS7_ILi256EEESB_EEES9_SE_SG_Li256ELb1ELb1ELb0ELb0EEENS1_36VarlenDynamicPersistentTileSchedulerILi128ELi96ELi256ELi128ELb0ELb1ELb1ELb1ELb0ELb1EEEEEEEEEvNT_6ParamsE --------------------------
	.section	.nv.shared._ZN7cutlass13device_kernelIN5flash11enable_sm90INS1_16FlashAttnFwdSm90INS1_25CollectiveMainloopFwdSm90ILi2EN4cute5tupleIJNS5_1CILi1EEES8_S8_EEENS6_IJNS7_ILi128EEENS7_ILi96EEENS7_ILi64EEEEEELi256ENS_10bfloat16_tEfNS_4arch4Sm90ELb0ELb1ELb0ELb1ELb1ELb0ELb1ELb1ELb0ELb1ELb0ELb0EEENS1_21CollectiveEpilogueFwdINS6_IJSA_NS7_ILi256EEESB_EEES9_SE_SG_Li256ELb1ELb1ELb0ELb0EEENS1_36VarlenDynamicPersistentTileSchedulerILi128ELi96ELi256ELi128ELb0ELb1ELb1ELb1ELb0ELb1EEEEEEEEEvNT_6ParamsE,"aw",@nobits
	.sectionflags	@""
	.align	16
	.zero		1024


//--------------------- .nv.shared._ZN7cutlass13device_kernelIN5flash11enable_sm90INS1_16FlashAttnFwdSm90INS1_25CollectiveMainloopFwdSm90ILi2EN4cute5tupleIJNS5_1CILi1EEES8_S8_EEENS6_IJNS7_ILi128EEENS7_ILi96EEENS7_ILi64EEEEEELi256ENS_10bfloat16_tEfNS_4arch4Sm90ELb0ELb1ELb0ELb1ELb1ELb1ELb1ELb1ELb0ELb1ELb0ELb0EEENS1_21CollectiveEpilogueFwdINS6_IJSA_NS7_ILi256EEESB_EEES9_SE_SG_Li256ELb1ELb1ELb0ELb0EEENS1_36VarlenDynamicPersistentTileSchedulerILi128ELi96ELi256ELi128ELb0ELb1ELb1ELb1ELb0ELb1EEEEEEEEEvNT_6ParamsE --------------------------
	.section	.nv.shared._ZN7cutlass13device_kernelIN5flash11enable_sm90INS1_16FlashAttnFwdSm90INS1_25CollectiveMainloopFwdSm90ILi2EN4cute5tupleIJNS5_1CILi1EEES8_S8_EEENS6_IJNS7_ILi128EEENS7_ILi96EEENS7_ILi64EEEEEELi256ENS_10bfloat16_tEfNS_4arch4Sm90ELb0ELb1ELb0ELb1ELb1ELb1ELb1ELb1ELb0ELb1ELb0ELb0EEENS1_21CollectiveEpilogueFwdINS6_IJSA_NS7_ILi256EEESB_EEES9_SE_SG_Li256ELb1ELb1ELb0ELb0EEENS1_36VarlenDynamicPersistentTileSchedulerILi128ELi96ELi256ELi128ELb0ELb1ELb1ELb1ELb0ELb1EEEEEEEEEvNT_6ParamsE,"aw",@nobits
	.sectionflags	@""
	.align	16
	.zero		1024


//--------------------- .nv.shared._ZN7cutlass13device_kernelIN5flash11enable_sm90INS1_16FlashAttnFwdSm90INS1_25CollectiveMainloopFwdSm90ILi2EN4cute5tupleIJNS5_1CILi1EEES8_S8_EEENS6_IJNS7_ILi128EEENS7_ILi96EEENS7_ILi64EEEEEELi256ENS_10bfloat16_tEfNS_4arch4Sm90ELb1ELb0ELb0ELb0ELb1ELb0ELb0ELb1ELb0ELb1ELb0ELb0EEENS1_21CollectiveEpilogueFwdINS6_IJSA_NS7_ILi256EEESB_EEES9_SE_SG_Li256ELb0ELb1ELb0ELb0EEENS1_30DynamicPersistentTileSchedulerILi256ELi128ELb0ELb1ELb1EEEEEEEEEvNT_6ParamsE --------------------------
	.section	.nv.shared._ZN7cutlass13device_kernelIN5flash11enable_sm90INS1_16FlashAttnFwdSm90INS1_25CollectiveMainloopFwdSm90ILi2EN4cute5tupleIJNS5_1CILi1EEES8_S8_EEENS6_IJNS7_ILi128EEENS7_ILi96EEENS7_ILi64EEEEEELi256ENS_10bfloat16_tEfNS_4arch4Sm90ELb1ELb0ELb0ELb0ELb1ELb0ELb0ELb1ELb0ELb1ELb0ELb0EEENS1_21CollectiveEpilogueFwdINS6_IJSA_NS7_ILi256EEESB_EEES9_SE_SG_Li256ELb0ELb1ELb0ELb0EEENS1_30DynamicPersistentTileSchedulerILi256ELi128ELb0ELb1ELb1EEEEEEEEEvNT_6ParamsE,"aw",@nobits
	.sectionflags	@""
	.align	16
	.zero		1024


//--------------------- .nv.shared._ZN7cutlass13device_kernelIN5flash11enable_sm90INS1_16FlashAttnFwdSm90INS1_25CollectiveMainloopFwdSm90ILi2EN4cute5tupleIJNS5_1CILi1EEES8_S8_EEENS6_IJNS7_ILi128EEENS7_ILi96EEENS7_ILi64EEEEEELi256ENS_10bfloat16_tEfNS_4arch4Sm90ELb1ELb0ELb0ELb0ELb1ELb0ELb1ELb1ELb0ELb1ELb0ELb0EEENS1_21CollectiveEpilogueFwdINS6_IJSA_NS7_ILi256EEESB_EEES9_SE_SG_Li256ELb0ELb1ELb0ELb0EEENS1_30DynamicPersistentTileSchedulerILi256ELi128ELb0ELb1ELb1EEEEEEEEEvNT_6ParamsE --------------------------
	.section	.nv.shared._ZN7cutlass13device_kernelIN5flash11enable_sm90INS1_16FlashAttnFwdSm90INS1_25CollectiveMainloopFwdSm90ILi2EN4cute5tupleIJNS5_1CILi1EEES8_S8_EEENS6_IJNS7_ILi128EEENS7_ILi96EEENS7_ILi64EEEEEELi256ENS_10bfloat16_tEfNS_4arch4Sm90ELb1ELb0ELb0ELb0ELb1ELb0ELb1ELb1ELb0ELb1ELb0ELb0EEENS1_21CollectiveEpilogueFwdINS6_IJSA_NS7_ILi256EEESB_EEES9_SE_SG_Li256ELb0ELb1ELb0ELb0EEENS1_30DynamicPersistentTileSchedulerILi256ELi128ELb0ELb1ELb1EEEEEEEEEvNT_6ParamsE,"aw",@nobits
	.sectionflags	@""
	.align	16
	.zero		1024


//--------------------- .nv.shared._ZN7cutlass13device_kernelIN5flash11enable_sm90INS1_16FlashAttnFwdSm90INS1_25CollectiveMainloopFwdSm90ILi2EN4cute5tupleIJNS5_1CILi1EEES8_S8_EEENS6_IJNS7_ILi128EEENS7_ILi96EEENS7_ILi64EEEEEELi256ENS_10bfloat16_tEfNS_4arch4Sm90ELb1ELb0ELb0ELb1ELb1ELb0ELb0ELb1ELb0ELb1ELb0ELb0EEENS1_21CollectiveEpilogueFwdINS6_IJSA_NS7_ILi256EEESB_EEES9_SE_SG_Li256ELb1ELb1ELb0ELb0EEENS1_36VarlenDynamicPersistentTileSchedulerILi128ELi96ELi256ELi128ELb0ELb1ELb1ELb1ELb1ELb1EEEEEEEEEvNT_6ParamsE --------------------------
	.section	.nv.shared._ZN7cutlass13device_kernelIN5flash11enable_sm90INS1_16FlashAttnFwdSm90INS1_25CollectiveMainloopFwdSm90ILi2EN4cute5tupleIJNS5_1CILi1EEES8_S8_EEENS6_IJNS7_ILi128EEENS7_ILi96EEENS7_ILi64EEEEEELi256ENS_10bfloat16_tEfNS_4arch4Sm90ELb1ELb0ELb0ELb1ELb1ELb0ELb0ELb1ELb0ELb1ELb0ELb0EEENS1_21CollectiveEpilogueFwdINS6_IJSA_NS7_ILi256EEESB_EEES9_SE_SG_Li256ELb1ELb1ELb0ELb0EEENS1_36VarlenDynamicPersistentTileSchedulerILi128ELi96ELi256ELi128ELb0ELb1ELb1ELb1ELb1ELb1EEEEEEEEEvNT_6ParamsE,"aw",@nobits
	.sectionflags	@""
	.align	16
	.zero		1024


//--------------------- .nv.shared._ZN7cutlass13device_kernelIN5flash11enable_sm90INS1_16FlashAttnFwdSm90INS1_25CollectiveMainloopFwdSm90ILi2EN4cute5tupleIJNS5_1CILi1EEES8_S8_EEENS6_IJNS7_ILi128EEENS7_ILi96EEENS7_ILi64EEEEEELi256ENS_10bfloat16_tEfNS_4arch4Sm90ELb1ELb0ELb0ELb1ELb1ELb1ELb0ELb1ELb0ELb1ELb0ELb0EEENS1_21CollectiveEpilogueFwdINS6_IJSA_NS7_ILi256EEESB_EEES9_SE_SG_Li256ELb1ELb1ELb0ELb0EEENS1_36VarlenDynamicPersistentTileSchedulerILi128ELi96ELi256ELi128ELb0ELb1ELb1ELb1ELb1ELb1EEEEEEEEEvNT_6ParamsE --------------------------
	.section	.nv.shared._ZN7cutlass13device_kernelIN5flash11enable_sm90INS1_16FlashAttnFwdSm90INS1_25CollectiveMainloopFwdSm90ILi2EN4cute5tupleIJNS5_1CILi1EEES8_S8_EEENS6_IJNS7_ILi128EEENS7_ILi96EEENS7_ILi64EEEEEELi256ENS_10bfloat16_tEfNS_4arch4Sm90ELb1ELb0ELb0ELb1ELb1ELb1ELb0ELb1ELb0ELb1ELb0ELb0EEENS1_21CollectiveEpilogueFwdINS6_IJSA_NS7_ILi256EEESB_EEES9_SE_SG_Li256ELb1ELb1ELb0ELb0EEENS1_36VarlenDynamicPersistentTileSchedulerILi128ELi96ELi256ELi128ELb0ELb1ELb1ELb1ELb1ELb1EEEEEEEEEvNT_6ParamsE,"aw",@nobits
	.sectionflags	@""
	.align	16
	.zero		1024


//--------------------- .nv.shared._ZN7cutlass13device_kernelIN5flash11enable_sm90INS1_16FlashAttnFwdSm90INS1_25CollectiveMainloopFwdSm90ILi2EN4cute5tupleIJNS5_1CILi1EEES8_S8_EEENS6_IJNS7_ILi128EEENS7_ILi96EEENS7_ILi64EEEEEELi256ENS_10bfloat16_tEfNS_4arch4Sm90ELb1ELb0ELb0ELb1ELb1ELb0ELb1ELb1ELb0ELb1ELb0ELb0EEENS1_21CollectiveEpilogueFwdINS6_IJSA_NS7_ILi256EEESB_EEES9_SE_SG_Li256ELb1ELb1ELb0ELb0EEENS1_36VarlenDynamicPersistentTileSchedulerILi128ELi96ELi256ELi128ELb0ELb1ELb1ELb1ELb1ELb1EEEEEEEEEvNT_6ParamsE --------------------------
	.section	.nv.shared._ZN7cutlass13device_kernelIN5flash11enable_sm90INS1_16FlashAttnFwdSm90INS1_25CollectiveMainloopFwdSm90ILi2EN4cute5tupleIJNS5_1CILi1EEES8_S8_EEENS6_IJNS7_ILi128EEENS7_ILi96EEENS7_ILi64EEEEEELi256ENS_10bfloat16_tEfNS_4arch4Sm90ELb1ELb0ELb0ELb1ELb1ELb0ELb1ELb1ELb0ELb1ELb0ELb0EEENS1_21CollectiveEpilogueFwdINS6_IJSA_NS7_ILi256EEESB_EEES9_SE_SG_Li256ELb1ELb1ELb0ELb0EEENS1_36VarlenDynamicPersistentTileSchedulerILi128ELi96ELi256ELi128ELb0ELb1ELb1ELb1ELb1ELb1EEEEEEEEEvNT_6ParamsE,"aw",@nobits
	.sectionflags	@""
	.align	16
	.zero		1024


//--------------------- .nv.shared._ZN7cutlass13device_kernelIN5flash11enable_sm90INS1_16FlashAttnFwdSm90INS1_25CollectiveMainloopFwdSm90ILi2EN4cute5tupleIJNS5_1CILi1EEES8_S8_EEENS6_IJNS7_ILi128EEENS7_ILi96EEENS7_ILi64EEEEEELi256ENS_10bfloat16_tEfNS_4arch4Sm90ELb1ELb0ELb0ELb1ELb1ELb1ELb1ELb1ELb0ELb1ELb0ELb0EEENS1_21CollectiveEpilogueFwdINS6_IJSA_NS7_ILi256EEESB_EEES9_SE_SG_Li256ELb1ELb1ELb0ELb0EEENS1_36VarlenDynamicPersistentTileSchedulerILi128ELi96ELi256ELi128ELb0ELb1ELb1ELb1ELb1ELb1EEEEEEEEEvNT_6ParamsE --------------------------
	.section	.nv.shared._ZN7cutlass13device_kernelIN5flash11enable_sm90INS1_16FlashAttnFwdSm90INS1_25CollectiveMainloopFwdSm90ILi2EN4cute5tupleIJNS5_1CILi1EEES8_S8_EEENS6_IJNS7_ILi128EEENS7_ILi96EEENS7_ILi64EEEEEELi256ENS_10bfloat16_tEfNS_4arch4Sm90ELb1ELb0ELb0ELb1ELb1ELb1ELb1ELb1ELb0ELb1ELb0ELb0EEENS1_21CollectiveEpilogueFwdINS6_IJSA_NS7_ILi256EEESB_EEES9_SE_SG_Li256ELb1ELb1ELb0ELb0EEENS1_36VarlenDynamicPersistentTileSchedulerILi128ELi96ELi256ELi128ELb0ELb1ELb1ELb1ELb1ELb1EEEEEEEEEvNT_6ParamsE,"aw",@nobits
	.sectionflags	@""
	.align	16
	.zero		1024


//--------------------- .nv.constant0._ZN7cutlass13device_kernelIN5flash11enable_sm90INS1_16FlashAttnFwdSm90INS1_25CollectiveMainloopFwdSm90ILi2EN4cute5tupleIJNS5_1CILi1EEES8_S8_EEENS6_IJNS7_ILi128EEENS7_ILi96EEENS7_ILi64EEEEEELi256ENS_10bfloat16_tEfNS_4arch4Sm90ELb0ELb0ELb0ELb0ELb1ELb0ELb0ELb1ELb0ELb1ELb0ELb0EEENS1_21CollectiveEpilogueFwdINS6_IJSA_NS7_ILi256EEESB_EEES9_SE_SG_Li256ELb0ELb1ELb0ELb0EEENS1_29StaticPersistentTileSchedulerILb0EEEEEEEEEvNT_6ParamsE --------------------------
	.section	.nv.constant0._ZN7cutlass13device_kernelIN5flash11enable_sm90INS1_16FlashAttnFwdSm90INS1_25CollectiveMainloopFwdSm90ILi2EN4cute5tupleIJNS5_1CILi1EEES8_S8_EEENS6_IJNS7_ILi128EEENS7_ILi96EEENS7_ILi64EEEEEELi256ENS_10bfloat16_tEfNS_4arch4Sm90ELb0ELb0ELb0ELb0ELb1ELb0ELb0ELb1ELb0ELb1ELb0ELb0EEENS1_21CollectiveEpilogueFwdINS6_IJSA_NS7_ILi256EEESB_EEES9_SE_SG_Li256ELb0ELb1ELb0ELb0EEENS1_29StaticPersistentTileSchedulerILb0EEEEEEEEEvNT_6ParamsE,"a",@progbits
	.sectionflags	@""
	.align	4
.nv.constant0._ZN7cutlass13device_kernelIN5flash11enable_sm90INS1_16FlashAttnFwdSm90INS1_25CollectiveMainloopFwdSm90ILi2EN4cute5tupleIJNS5_1CILi1EEES8_S8_EEENS6_IJNS7_ILi128EEENS7_ILi96EEENS7_ILi64EEEEEELi256ENS_10bfloat16_tEfNS_4arch4Sm90ELb0ELb0ELb0ELb0ELb1ELb0ELb0ELb1ELb0ELb1ELb0ELb0EEENS1_21CollectiveEpilogueFwdINS6_IJSA_NS7_ILi256EEESB_EEES9_SE_SG_Li256ELb0ELb1ELb0ELb0EEENS1_29StaticPersistentTileSchedulerILb0EEEEEEEEEvNT_6ParamsE:
	.zero		3200


//--------------------- .nv.constant0._ZN7cutlass13device_kernelIN5flash11enable_sm90INS1_16FlashAttnFwdSm90INS1_25CollectiveMainloopFwdSm90ILi2EN4cute5tupleIJNS5_1CILi1EEES8_S8_EEENS6_IJNS7_ILi128EEENS7_ILi96EEENS7_ILi64EEEEEELi256ENS_10bfloat16_tEfNS_4arch4Sm90ELb0ELb0ELb0ELb0ELb1ELb0ELb1ELb1ELb0ELb1ELb0ELb0EEENS1_21CollectiveEpilogueFwdINS6_IJSA_NS7_ILi256EEESB_EEES9_SE_SG_Li256ELb0ELb1ELb0ELb0EEENS1_29StaticPersistentTileSchedulerILb0EEEEEEEEEvNT_6ParamsE --------------------------
	.section	.nv.constant0._ZN7cutlass13device_kernelIN5flash11enable_sm90INS1_16FlashAttnFwdSm90INS1_25CollectiveMainloopFwdSm90ILi2EN4cute5tupleIJNS5_1CILi1EEES8_S8_EEENS6_IJNS7_ILi128EEENS7_ILi96EEENS7_ILi64EEEEEELi256ENS_10bfloat16_tEfNS_4arch4Sm90ELb0ELb0ELb0ELb0ELb1ELb0ELb1ELb1ELb0ELb1ELb0ELb0EEENS1_21CollectiveEpilogueFwdINS6_IJSA_NS7_ILi256EEESB_EEES9_SE_SG_Li256ELb0ELb1ELb0ELb0EEENS1_29StaticPersistentTileSchedulerILb0EEEEEEEEEvNT_6ParamsE,"a",@progbits
	.sectionflags	@""
	.align	4
.nv.constant0._ZN7cutlass13device_kernelIN5flash11enable_sm90INS1_16FlashAttnFwdSm90INS1_25CollectiveMainloopFwdSm90ILi2EN4cute5tupleIJNS5_1CILi1EEES8_S8_EEENS6_IJNS7_ILi128EEENS7_ILi96EEENS7_ILi64EEEEEELi256ENS_10bfloat16_tEfNS_4arch4Sm90ELb0ELb0ELb0ELb0ELb1ELb0ELb1ELb1ELb0ELb1ELb0ELb0EEENS1_21CollectiveEpilogueFwdINS6_IJSA_NS7_ILi256EEESB_EEES9_SE_SG_Li256ELb0ELb1ELb0ELb0EEENS1_29StaticPersistentTileSchedulerILb0EEEEEEEEEvNT_6ParamsE:
	.zero		3456


//--------------------- .nv.constant0._ZN7cutlass13device_kernelIN5flash11enable_sm90INS1_16FlashAttnFwdSm90INS1_25CollectiveMainloopFwdSm90ILi2EN4cute5tupleIJNS5_1CILi1EEES8_S8_EEENS6_IJNS7_ILi128EEENS7_ILi96EEENS7_ILi64EEEEEELi256ENS_10bfloat16_tEfNS_4arch4Sm90ELb0ELb0ELb0ELb1ELb1ELb0ELb0ELb1ELb0ELb1ELb0ELb0EEENS1_21CollectiveEpilogueFwdINS6_IJSA_NS7_ILi256EEESB_EEES9_SE_SG_Li256ELb1ELb1ELb0ELb0EEENS1_36VarlenDynamicPersistentTileSchedulerILi128ELi96ELi256ELi128ELb0ELb1ELb1ELb0ELb1ELb1EEEEEEEEEvNT_6ParamsE --------------------------
	.section	.nv.constant0._ZN7cutlass13device_kernelIN5flash11enable_sm90INS1_16FlashAttnFwdSm90INS1_25CollectiveMainloopFwdSm90ILi2EN4cute5tupleIJNS5_1CILi1EEES8_S8_EEENS6_IJNS7_ILi128EEENS7_ILi96EEENS7_ILi64EEEEEELi256ENS_10bfloat16_tEfNS_4arch4Sm90ELb0ELb0ELb0ELb1ELb1ELb0ELb0ELb1ELb0ELb1ELb0ELb0EEENS1_21CollectiveEpilogueFwdINS6_IJSA_NS7_ILi256EEESB_EEES9_SE_SG_Li256ELb1ELb1ELb0ELb0EEENS1_36VarlenDynamicPersistentTileSchedulerILi128ELi96ELi256ELi128ELb0ELb1ELb1ELb0ELb1ELb1EEEEEEEEEvNT_6ParamsE,"a",@progbits
	.sectionflags	@""
	.align	4
.nv.constant0._ZN7cutlass13device_kernelIN5flash11enable_sm90INS1_16FlashAttnFwdSm90INS1_25CollectiveMainloopFwdSm90ILi2EN4cute5tupleIJNS5_1CILi1EEES8_S8_EEENS6_IJNS7_ILi128EEENS7_ILi96EEENS7_ILi64EEEEEELi256ENS_10bfloat16_tEfNS_4arch4Sm90ELb0ELb0ELb0ELb1ELb1ELb0ELb0ELb1ELb0ELb1ELb0ELb0EEENS1_21CollectiveEpilogueFwdINS6_IJSA_NS7_ILi256EEESB_EEES9_SE_SG_Li256ELb1ELb1ELb0ELb0EEENS1_36VarlenDynamicPersistentTileSchedulerILi128ELi96ELi256ELi128ELb0ELb1ELb1ELb0ELb1ELb1EEEEEEEEEvNT_6ParamsE:
	.zero		3328


//--------------------- .nv.constant0._ZN7cutlass13device_kernelIN5flash11enable_sm90INS1_16FlashAttnFwdSm90INS1_25CollectiveMainloopFwdSm90ILi2EN4cute5tupleIJNS5_1CILi1EEES8_S8_EEENS6_IJNS7_ILi128EEENS7_ILi96EEENS7_ILi64EEEEEELi256ENS_10bfloat16_tEfNS_4arch4Sm90ELb0ELb0ELb0ELb1ELb1ELb1ELb0ELb1ELb0ELb1ELb0ELb0EEENS1_21CollectiveEpilogueFwdINS6_IJSA_NS7_ILi256EEESB_EEES9_SE_SG_Li256ELb1ELb1ELb0ELb0EEENS1_36VarlenDynamicPersistentTileSchedulerILi128ELi96ELi256ELi128ELb0ELb1ELb1ELb0ELb1ELb1EEEEEEEEEvNT_6ParamsE --------------------------
	.section	.nv.constant0._ZN7cutlass13device_kernelIN5flash11enable_sm90INS1_16FlashAttnFwdSm90INS1_25CollectiveMainloopFwdSm90ILi2EN4cute5tupleIJNS5_1CILi1EEES8_S8_EEENS6_IJNS7_ILi128EEENS7_ILi96EEENS7_ILi64EEEEEELi256ENS_10bfloat16_tEfNS_4arch4Sm90ELb0ELb0ELb0ELb1ELb1ELb1ELb0ELb1ELb0ELb1ELb0ELb0EEENS1_21CollectiveEpilogueFwdINS6_IJSA_NS7_ILi256EEESB_EEES9_SE_SG_Li256ELb1ELb1ELb0ELb0EEENS1_36VarlenDynamicPersistentTileSchedulerILi128ELi96ELi256ELi128ELb0ELb1ELb1ELb0ELb1ELb1EEEEEEEEEvNT_6ParamsE,"a",@progbits
	.sectionflags	@""
	.align	4
.nv.constant0._ZN7cutlass13device_kernelIN5flash11enable_sm90INS1_16FlashAttnFwdSm90INS1_25CollectiveMainloopFwdSm90ILi2EN4cute5tupleIJNS5_1CILi1EEES8_S8_EEENS6_IJNS7_ILi128EEENS7_ILi96EEENS7_ILi64EEEEEELi256ENS_10bfloat16_tEfNS_4arch4Sm90ELb0ELb0ELb0ELb1ELb1ELb1ELb0ELb1ELb0ELb1ELb0ELb0EEENS1_21CollectiveEpilogueFwdINS6_IJSA_NS7_ILi256EEESB_EEES9_SE_SG_Li256ELb1ELb1ELb0ELb0EEENS1_36VarlenDynamicPersistentTileSchedulerILi128ELi96ELi256ELi128ELb0ELb1ELb1ELb0ELb1ELb1EEEEEEEEEvNT_6ParamsE:
	.zero		3328


//--------------------- .nv.constant0._ZN7cutlass13device_kernelIN5flash11enable_sm90INS1_16FlashAttnFwdSm90INS1_25CollectiveMainloopFwdSm90ILi2EN4cute5tupleIJNS5_1CILi1EEES8_S8_EEENS6_IJNS7_ILi128EEENS7_ILi96EEENS7_ILi64EEEEEELi256ENS_10bfloat16_tEfNS_4arch4Sm90ELb0ELb0ELb0ELb1ELb1ELb0ELb1ELb1ELb0ELb1ELb0ELb0EEENS1_21CollectiveEpilogueFwdINS6_IJSA_NS7_ILi256EEESB_EEES9_SE_SG_Li256ELb1ELb1ELb0ELb0EEENS1_36VarlenDynamicPersistentTileSchedulerILi128ELi96ELi256ELi128ELb0ELb1ELb1ELb0ELb1ELb1EEEEEEEEEvNT_6ParamsE --------------------------
	.section	.nv.constant0._ZN7cutlass13device_kernelIN5flash11enable_sm90INS1_16FlashAttnFwdSm90INS1_25CollectiveMainloopFwdSm90ILi2EN4cute5tupleIJNS5_1CILi1EEES8_S8_EEENS6_IJNS7_ILi128EEENS7_ILi96EEENS7_ILi64EEEEEELi256ENS_10bfloat16_tEfNS_4arch4Sm90ELb0ELb0ELb0ELb1ELb1ELb0ELb1ELb1ELb0ELb1ELb0ELb0EEENS1_21CollectiveEpilogueFwdINS6_IJSA_NS7_ILi256EEESB_EEES9_SE_SG_Li256ELb1ELb1ELb0ELb0EEENS1_36VarlenDynamicPersistentTileSchedulerILi128ELi96ELi256ELi128ELb0ELb1ELb1ELb0ELb1ELb1EEEEEEEEEvNT_6ParamsE,"a",@progbits
	.sectionflags	@""
	.align	4
.nv.constant0._ZN7cutlass13device_kernelIN5flash11enable_sm90INS1_16FlashAttnFwdSm90INS1_25CollectiveMainloopFwdSm90ILi2EN4cute5tupleIJNS5_1CILi1EEES8_S8_EEENS6_IJNS7_ILi128EEENS7_ILi96EEENS7_ILi64EEEEEELi256ENS_10bfloat16_tEfNS_4arch4Sm90ELb0ELb0ELb0ELb1ELb1ELb0ELb1ELb1ELb0ELb1ELb0ELb0EEENS1_21CollectiveEpilogueFwdINS6_IJSA_NS7_ILi256EEESB_EEES9_SE_SG_Li256ELb1ELb1ELb0ELb0EEENS1_36VarlenDynamicPersistentTileSchedulerILi128ELi96ELi256ELi128ELb0ELb1ELb1ELb0ELb1ELb1EEEEEEEEEvNT_6ParamsE:
	.zero		3584


//--------------------- .nv.constant0._ZN7cutlass13device_kernelIN5flash11enable_sm90INS1_16FlashAttnFwdSm90INS1_25CollectiveMainloopFwdSm90ILi2EN4cute5tupleIJNS5_1CILi1EEES8_S8_EEENS6_IJNS7_ILi128EEENS7_ILi96EEENS7_ILi64EEEEEELi256ENS_10bfloat16_tEfNS_4arch4Sm90ELb0ELb0ELb0ELb1ELb1ELb1ELb1ELb1ELb0ELb1ELb0ELb0EEENS1_21CollectiveEpilogueFwdINS6_IJSA_NS7_ILi256EEESB_EEES9_SE_SG_Li256ELb1ELb1ELb0ELb0EEENS1_36VarlenDynamicPersistentTileSchedulerILi128ELi96ELi256ELi128ELb0ELb1ELb1ELb0ELb1ELb1EEEEEEEEEvNT_6ParamsE --------------------------
	.section	.nv.constant0._ZN7cutlass13device_kernelIN5flash11enable_sm90INS1_16FlashAttnFwdSm90INS1_25CollectiveMainloopFwdSm90ILi2EN4cute5tupleIJNS5_1CILi1EEES8_S8_EEENS6_IJNS7_ILi128EEENS7_ILi96EEENS7_ILi64EEEEEELi256ENS_10bfloat16_tEfNS_4arch4Sm90ELb0ELb0ELb0ELb1ELb1ELb1ELb1ELb1ELb0ELb1ELb0ELb0EEENS1_21CollectiveEpilogueFwdINS6_IJSA_NS7_ILi256EEESB_EEES9_SE_SG_Li256ELb1ELb1ELb0ELb0EEENS1_36VarlenDynamicPersistentTileSchedulerILi128ELi96ELi256ELi128ELb0ELb1ELb1ELb0ELb1ELb1EEEEEEEEEvNT_6ParamsE,"a",@progbits
	.sectionflags	@""
	.align	4
.nv.constant0._ZN7cutlass13device_kernelIN5flash11enable_sm90INS1_16FlashAttnFwdSm90INS1_25CollectiveMainloopFwdSm90ILi2EN4cute5tupleIJNS5_1CILi1EEES8_S8_EEENS6_IJNS7_ILi128EEENS7_ILi96EEENS7_ILi64EEEEEELi256ENS_10bfloat16_tEfNS_4arch4Sm90ELb0ELb0ELb0ELb1ELb1ELb1ELb1ELb1ELb0ELb1ELb0ELb0EEENS1_21CollectiveEpilogueFwdINS6_IJSA_NS7_ILi256EEESB_EEES9_SE_SG_Li256ELb1ELb1ELb0ELb0EEENS1_36VarlenDynamicPersistentTileSchedulerILi128ELi96ELi256ELi128ELb0ELb1ELb1ELb0ELb1ELb1EEEEEEEEEvNT_6ParamsE:
	.zero		3584


//--------------------- .nv.constant0._ZN7cutlass13device_kernelIN5flash11enable_sm90INS1_16FlashAttnFwdSm90INS1_25CollectiveMainloopFwdSm90ILi2EN4cute5tupleIJNS5_1CILi1EEES8_S8_EEENS6_IJNS7_ILi128EEENS7_ILi96EEENS7_ILi64EEEEEELi256ENS_10bfloat16_tEfNS_4arch4Sm90ELb0ELb1ELb0ELb0ELb1ELb0ELb0ELb1ELb0ELb1ELb0ELb0EEENS1_21CollectiveEpilogueFwdINS6_IJSA_NS7_ILi256EEESB_EEES9_SE_SG_Li256ELb0ELb1ELb0ELb0EEENS1_30DynamicPersistentTileSchedulerILi256ELi128ELb0ELb1ELb1EEEEEEEEEvNT_6ParamsE --------------------------
	.section	.nv.constant0._ZN7cutlass13device_kernelIN5flash11enable_sm90INS1_16FlashAttnFwdSm90INS1_25CollectiveMainloopFwdSm90ILi2EN4cute5tupleIJNS5_1CILi1EEES8_S8_EEENS6_IJNS7_ILi128EEENS7_ILi96EEENS7_ILi64EEEEEELi256ENS_10bfloat16_tEfNS_4arch4Sm90ELb0ELb1ELb0ELb0ELb1ELb0ELb0ELb1ELb0ELb1ELb0ELb0EEENS1_21CollectiveEpilogueFwdINS6_IJSA_NS7_ILi256EEESB_EEES9_SE_SG_Li256ELb0ELb1ELb0ELb0EEENS1_30DynamicPersistentTileSchedulerILi256ELi128ELb0ELb1ELb1EEEEEEEEEvNT_6ParamsE,"a",@progbits
	.sectionflags	@""
	.align	4
.nv.constant0._ZN7cutlass13device_kernelIN5flash11enable_sm90INS1_16FlashAttnFwdSm90INS1_25CollectiveMainloopFwdSm90ILi2EN4cute5tupleIJNS5_1CILi1EEES8_S8_EEENS6_IJNS7_ILi128EEENS7_ILi96EEENS7_ILi64EEEEEELi256ENS_10bfloat16_tEfNS_4arch4Sm90ELb0ELb1ELb0ELb0ELb1ELb0ELb0ELb1ELb0ELb1ELb0ELb0EEENS1_21CollectiveEpilogueFwdINS6_IJSA_NS7_ILi256EEESB_EEES9_SE_SG_Li256ELb0ELb1ELb0ELb0EEENS1_30DynamicPersistentTileSchedulerILi256ELi128ELb0ELb1ELb1EEEEEEEEEvNT_6ParamsE:
	.zero		3328


//--------------------- .nv.constant0._ZN7cutlass13device_kernelIN5flash11enable_sm90INS1_16FlashAttnFwdSm90INS1_25CollectiveMainloopFwdSm90ILi2EN4cute5tupleIJNS5_1CILi1EEES8_S8_EEENS6_IJNS7_ILi128EEENS7_ILi96EEENS7_ILi64EEEEEELi256ENS_10bfloat16_tEfNS_4arch4Sm90ELb0ELb1ELb0ELb0ELb1ELb0ELb1ELb1ELb0ELb1ELb0ELb0EEENS1_21CollectiveEpilogueFwdINS6_IJSA_NS7_ILi256EEESB_EEES9_SE_SG_Li256ELb0ELb1ELb0ELb0EEENS1_30DynamicPersistentTileSchedulerILi256ELi128ELb0ELb1ELb1EEEEEEEEEvNT_6ParamsE --------------------------
	.section	.nv.constant0._ZN7cutlass13device_kernelIN5flash11enable_sm90INS1_16FlashAttnFwdSm90INS1_25CollectiveMainloopFwdSm90ILi2EN4cute5tupleIJNS5_1CILi1EEES8_S8_EEENS6_IJNS7_ILi128EEENS7_ILi96EEENS7_ILi64EEEEEELi256ENS_10bfloat16_tEfNS_4arch4Sm90ELb0ELb1ELb0ELb0ELb1ELb0ELb1ELb1ELb0ELb1ELb0ELb0EEENS1_21CollectiveEpilogueFwdINS6_IJSA_NS7_ILi256EEESB_EEES9_SE_SG_Li256ELb0ELb1ELb0ELb0EEENS1_30DynamicPersistentTileSchedulerILi256ELi128ELb0ELb1ELb1EEEEEEEEEvNT_6ParamsE,"a",@progbits
	.sectionflags	@""
	.align	4
.nv.constant0._ZN7cutlass13device_kernelIN5flash11enable_sm90INS1_16FlashAttnFwdSm90INS1_25CollectiveMainloopFwdSm90ILi2EN4cute5tupleIJNS5_1CILi1EEES8_S8_EEENS6_IJNS7_ILi128EEENS7_ILi96EEENS7_ILi64EEEEEELi256ENS_10bfloat16_tEfNS_4arch4Sm90ELb0ELb1ELb0ELb0ELb1ELb0ELb1ELb1ELb0ELb1ELb0ELb0EEENS1_21CollectiveEpilogueFwdINS6_IJSA_NS7_ILi256EEESB_EEES9_SE_SG_Li256ELb0ELb1ELb0ELb0EEENS1_30DynamicPersistentTileSchedulerILi256ELi128ELb0ELb1ELb1EEEEEEEEEvNT_6ParamsE:
	.zero		3584


//--------------------- .nv.constant0._ZN7cutlass13device_kernelIN5flash11enable_sm90INS1_16FlashAttnFwdSm90INS1_25CollectiveMainloopFwdSm90ILi2EN4cute5tupleIJNS5_1CILi1EEES8_S8_EEENS6_IJNS7_ILi128EEENS7_ILi96EEENS7_ILi64EEEEEELi256ENS_10bfloat16_tEfNS_4arch4Sm90ELb0ELb1ELb0ELb1ELb1ELb0ELb0ELb1ELb0ELb1ELb0ELb0EEENS1_21CollectiveEpilogueFwdINS6_IJSA_NS7_ILi256EEESB_EEES9_SE_SG_Li256ELb1ELb1ELb0ELb0EEENS1_36VarlenDynamicPersistentTileSchedulerILi128ELi96ELi256ELi128ELb0ELb1ELb1ELb1ELb0ELb1EEEEEEEEEvNT_6ParamsE --------------------------
	.section	.nv.constant0._ZN7cutlass13device_kernelIN5flash11enable_sm90INS1_16FlashAttnFwdSm90INS1_25CollectiveMainloopFwdSm90ILi2EN4cute5tupleIJNS5_1CILi1EEES8_S8_EEENS6_IJNS7_ILi128EEENS7_ILi96EEENS7_ILi64EEEEEELi256ENS_10bfloat16_tEfNS_4arch4Sm90ELb0ELb1ELb0ELb1ELb1ELb0ELb0ELb1ELb0ELb1ELb0ELb0EEENS1_21CollectiveEpilogueFwdINS6_IJSA_NS7_ILi256EEESB_EEES9_SE_SG_Li256ELb1ELb1ELb0ELb0EEENS1_36VarlenDynamicPersistentTileSchedulerILi128ELi96ELi256ELi128ELb0ELb1ELb1ELb1ELb0ELb1EEEEEEEEEvNT_6ParamsE,"a",@progbits
	.sectionflags	@""
	.align	4
.nv.constant0._ZN7cutlass13device_kernelIN5flash11enable_sm90INS1_16FlashAttnFwdSm90INS1_25CollectiveMainloopFwdSm90ILi2EN4cute5tupleIJNS5_1CILi1EEES8_S8_EEENS6_IJNS7_ILi128EEENS7_ILi96EEENS7_ILi64EEEEEELi256ENS_10bfloat16_tEfNS_4arch4Sm90ELb0ELb1ELb0ELb1ELb1ELb0ELb0ELb1ELb0ELb1ELb0ELb0EEENS1_21CollectiveEpilogueFwdINS6_IJSA_NS7_ILi256EEESB_EEES9_SE_SG_Li256ELb1ELb1ELb0ELb0EEENS1_36VarlenDynamicPersistentTileSchedulerILi128ELi96ELi256ELi128ELb0ELb1ELb1ELb1ELb0ELb1EEEEEEEEEvNT_6ParamsE:
	.zero		3328


//--------------------- .nv.constant0._ZN7cutlass13device_kernelIN5flash11enable_sm90INS1_16FlashAttnFwdSm90INS1_25CollectiveMainloopFwdSm90ILi2EN4cute5tupleIJNS5_1CILi1EEES8_S8_EEENS6_IJNS7_ILi128EEENS7_ILi96EEENS7_ILi64EEEEEELi256ENS_10bfloat16_tEfNS_4arch4Sm90ELb0ELb1ELb0ELb1ELb1ELb1ELb0ELb1ELb0ELb1ELb0ELb0EEENS1_21CollectiveEpilogueFwdINS6_IJSA_NS7_ILi256EEESB_EEES9_SE_SG_Li256ELb1ELb1ELb0ELb0EEENS1_36VarlenDynamicPersistentTileSchedulerILi128ELi96ELi256ELi128ELb0ELb1ELb1ELb1ELb0ELb1EEEEEEEEEvNT_6ParamsE --------------------------
	.section	.nv.constant0._ZN7cutlass13device_kernelIN5flash11enable_sm90INS1_16FlashAttnFwdSm90INS1_25CollectiveMainloopFwdSm90ILi2EN4cute5tupleIJNS5_1CILi1EEES8_S8_EEENS6_IJNS7_ILi128EEENS7_ILi96EEENS7_ILi64EEEEEELi256ENS_10bfloat16_tEfNS_4arch4Sm90ELb0ELb1ELb0ELb1ELb1ELb1ELb0ELb1ELb0ELb1ELb0ELb0EEENS1_21CollectiveEpilogueFwdINS6_IJSA_NS7_ILi256EEESB_EEES9_SE_SG_Li256ELb1ELb1ELb0ELb0EEENS1_36VarlenDynamicPersistentTileSchedulerILi128ELi96ELi256ELi128ELb0ELb1ELb1ELb1ELb0ELb1EEEEEEEEEvNT_6ParamsE,"a",@progbits
	.sectionflags	@""
	.align	4
.nv.constant0._ZN7cutlass13device_kernelIN5flash11enable_sm90INS1_16FlashAttnFwdSm90INS1_25CollectiveMainloopFwdSm90ILi2EN4cute5tupleIJNS5_1CILi1EEES8_S8_EEENS6_IJNS7_ILi128EEENS7_ILi96EEENS7_ILi64EEEEEELi256ENS_10bfloat16_tEfNS_4arch4Sm90ELb0ELb1ELb0ELb1ELb1ELb1ELb0ELb1ELb0ELb1ELb0ELb0EEENS1_21CollectiveEpilogueFwdINS6_IJSA_NS7_ILi256EEESB_EEES9_SE_SG_Li256ELb1ELb1ELb0ELb0EEENS1_36VarlenDynamicPersistentTileSchedulerILi128ELi96ELi256ELi128ELb0ELb1ELb1ELb1ELb0ELb1EEEEEEEEEvNT_6ParamsE:
	.zero		3328


//--------------------- .nv.constant0._ZN7cutlass13device_kernelIN5flash11enable_sm90INS1_16FlashAttnFwdSm90INS1_25CollectiveMainloopFwdSm90ILi2EN4cute5tupleIJNS5_1CILi1EEES8_S8_EEENS6_IJNS7_ILi128EEENS7_ILi96EEENS7_ILi64EEEEEELi256ENS_10bfloat16_tEfNS_4arch4Sm90ELb0ELb1ELb0ELb1ELb1ELb0ELb1ELb1ELb0ELb1ELb0ELb0EEENS1_21CollectiveEpilogueFwdINS6_IJSA_NS7_ILi256EEESB_EEES9_SE_SG_Li256ELb1ELb1ELb0ELb0EEENS1_36VarlenDynamicPersistentTileSchedulerILi128ELi96ELi256ELi128ELb0ELb1ELb1ELb1ELb0ELb1EEEEEEEEEvNT_6ParamsE --------------------------
	.section	.nv.constant0._ZN7cutlass13device_kernelIN5flash11enable_sm90INS1_16FlashAttnFwdSm90INS1_25CollectiveMainloopFwdSm90ILi2EN4cute5tupleIJNS5_1CILi1EEES8_S8_EEENS6_IJNS7_ILi128EEENS7_ILi96EEENS7_ILi64EEEEEELi256ENS_10bfloat16_tEfNS_4arch4Sm90ELb0ELb1ELb0ELb1ELb1ELb0ELb1ELb1ELb0ELb1ELb0ELb0EEENS1_21CollectiveEpilogueFwdINS6_IJSA_NS7_ILi256EEESB_EEES9_SE_SG_Li256ELb1ELb1ELb0ELb0EEENS1_36VarlenDynamicPersistentTileSchedulerILi128ELi96ELi256ELi128ELb0ELb1ELb1ELb1ELb0ELb1EEEEEEEEEvNT_6ParamsE,"a",@progbits
	.sectionflags	@""
	.align	4
.nv.constant0._ZN7cutlass13device_kernelIN5flash11enable_sm90INS1_16FlashAttnFwdSm90INS1_25CollectiveMainloopFwdSm90ILi2EN4cute5tupleIJNS5_1CILi1EEES8_S8_EEENS6_IJNS7_ILi128EEENS7_ILi96EEENS7_ILi64EEEEEELi256ENS_10bfloat16_tEfNS_4arch4Sm90ELb0ELb1ELb0ELb1ELb1ELb0ELb1ELb1ELb0ELb1ELb0ELb0EEENS1_21CollectiveEpilogueFwdINS6_IJSA_NS7_ILi256EEESB_EEES9_SE_SG_Li256ELb1ELb1ELb0ELb0EEENS1_36VarlenDynamicPersistentTileSchedulerILi128ELi96ELi256ELi128ELb0ELb1ELb1ELb1ELb0ELb1EEEEEEEEEvNT_6ParamsE:
	.zero		3584


//--------------------- .nv.constant0._ZN7cutlass13device_kernelIN5flash11enable_sm90INS1_16FlashAttnFwdSm90INS1_25CollectiveMainloopFwdSm90ILi2EN4cute5tupleIJNS5_1CILi1EEES8_S8_EEENS6_IJNS7_ILi128EEENS7_ILi96EEENS7_ILi64EEEEEELi256ENS_10bfloat16_tEfNS_4arch4Sm90ELb0ELb1ELb0ELb1ELb1ELb1ELb1ELb1ELb0ELb1ELb0ELb0EEENS1_21CollectiveEpilogueFwdINS6_IJSA_NS7_ILi256EEESB_EEES9_SE_SG_Li256ELb1ELb1ELb0ELb0EEENS1_36VarlenDynamicPersistentTileSchedulerILi128ELi96ELi256ELi128ELb0ELb1ELb1ELb1ELb0ELb1EEEEEEEEEvNT_6ParamsE --------------------------
	.section	.nv.constant0._ZN7cutlass13device_kernelIN5flash11enable_sm90INS1_16FlashAttnFwdSm90INS1_25CollectiveMainloopFwdSm90ILi2EN4cute5tupleIJNS5_1CILi1EEES8_S8_EEENS6_IJNS7_ILi128EEENS7_ILi96EEENS7_ILi64EEEEEELi256ENS_10bfloat16_tEfNS_4arch4Sm90ELb0ELb1ELb0ELb1ELb1ELb1ELb1ELb1ELb0ELb1ELb0ELb0EEENS1_21CollectiveEpilogueFwdINS6_IJSA_NS7_ILi256EEESB_EEES9_SE_SG_Li256ELb1ELb1ELb0ELb0EEENS1_36VarlenDynamicPersistentTileSchedulerILi128ELi96ELi256ELi128ELb0ELb1ELb1ELb1ELb0ELb1EEEEEEEEEvNT_6ParamsE,"a",@progbits
	.sectionflags	@""
	.align	4
.nv.constant0._ZN7cutlass13device_kernelIN5flash11enable_sm90INS1_16FlashAttnFwdSm90INS1_25CollectiveMainloopFwdSm90ILi2EN4cute5tupleIJNS5_1CILi1EEES8_S8_EEENS6_IJNS7_ILi128EEENS7_ILi96EEENS7_ILi64EEEEEELi256ENS_10bfloat16_tEfNS_4arch4Sm90ELb0ELb1ELb0ELb1ELb1ELb1ELb1ELb1ELb0ELb1ELb0ELb0EEENS1_21CollectiveEpilogueFwdINS6_IJSA_NS7_ILi256EEESB_EEES9_SE_SG_Li256ELb1ELb1ELb0ELb0EEENS1_36VarlenDynamicPersistentTileSchedulerILi128ELi96ELi256ELi128ELb0ELb1ELb1ELb1ELb0ELb1EEEEEEEEEvNT_6ParamsE:
	.zero		3584


//--------------------- .nv.constant0._ZN7cutlass13device_kernelIN5flash11enable_sm90INS1_16FlashAttnFwdSm90INS1_25CollectiveMainloopFwdSm90ILi2EN4cute5tupleIJNS5_1CILi1EEES8_S8_EEENS6_IJNS7_ILi128EEENS7_ILi96EEENS7_ILi64EEEEEELi256ENS_10bfloat16_tEfNS_4arch4Sm90ELb1ELb0ELb0ELb0ELb1ELb0ELb0ELb1ELb0ELb1ELb0ELb0EEENS1_21CollectiveEpilogueFwdINS6_IJSA_NS7_ILi256EEESB_EEES9_SE_SG_Li256ELb0ELb1ELb0ELb0EEENS1_30DynamicPersistentTileSchedulerILi256ELi128ELb0ELb1ELb1EEEEEEEEEvNT_6ParamsE --------------------------
	.section	.nv.constant0._ZN7cutlass13device_kernelIN5flash11enable_sm90INS1_16FlashAttnFwdSm90INS1_25CollectiveMainloopFwdSm90ILi2EN4cute5tupleIJNS5_1CILi1EEES8_S8_EEENS6_IJNS7_ILi128EEENS7_ILi96EEENS7_ILi64EEEEEELi256ENS_10bfloat16_tEfNS_4arch4Sm90ELb1ELb0ELb0ELb0ELb1ELb0ELb0ELb1ELb0ELb1ELb0ELb0EEENS1_21CollectiveEpilogueFwdINS6_IJSA_NS7_ILi256EEESB_EEES9_SE_SG_Li256ELb0ELb1ELb0ELb0EEENS1_30DynamicPersistentTileSchedulerILi256ELi128ELb0ELb1ELb1EEEEEEEEEvNT_6ParamsE,"a",@progbits
	.sectionflags	@""
	.align	4
.nv.constant0._ZN7cutlass13device_kernelIN5flash11enable_sm90INS1_16FlashAttnFwdSm90INS1_25CollectiveMainloopFwdSm90ILi2EN4cute5tupleIJNS5_1CILi1EEES8_S8_EEENS6_IJNS7_ILi128EEENS7_ILi96EEENS7_ILi64EEEEEELi256ENS_10bfloat16_tEfNS_4arch4Sm90ELb1ELb0ELb0ELb0ELb1ELb0ELb0ELb1ELb0ELb1ELb0ELb0EEENS1_21CollectiveEpilogueFwdINS6_IJSA_NS7_ILi256EEESB_EEES9_SE_SG_Li256ELb0ELb1ELb0ELb0EEENS1_30DynamicPersistentTileSchedulerILi256ELi128ELb0ELb1ELb1EEEEEEEEEvNT_6ParamsE:
	.zero		3328


//--------------------- .nv.constant0._ZN7cutlass13device_kernelIN5flash11enable_sm90INS1_16FlashAttnFwdSm90INS1_25CollectiveMainloopFwdSm90ILi2EN4cute5tupleIJNS5_1CILi1EEES8_S8_EEENS6_IJNS7_ILi128EEENS7_ILi96EEENS7_ILi64EEEEEELi256ENS_10bfloat16_tEfNS_4arch4Sm90ELb1ELb0ELb0ELb0ELb1ELb0ELb1ELb1ELb0ELb1ELb0ELb0EEENS1_21CollectiveEpilogueFwdINS6_IJSA_NS7_ILi256EEESB_EEES9_SE_SG_Li256ELb0ELb1ELb0ELb0EEENS1_30DynamicPersistentTileSchedulerILi256ELi128ELb0ELb1ELb1EEEEEEEEEvNT_6ParamsE --------------------------
	.section	.nv.constant0._ZN7cutlass13device_kernelIN5flash11enable_sm90INS1_16FlashAttnFwdSm90INS1_25CollectiveMainloopFwdSm90ILi2EN4cute5tupleIJNS5_1CILi1EEES8_S8_EEENS6_IJNS7_ILi128EEENS7_ILi96EEENS7_ILi64EEEEEELi256ENS_10bfloat16_tEfNS_4arch4Sm90ELb1ELb0ELb0ELb0ELb1ELb0ELb1ELb1ELb0ELb1ELb0ELb0EEENS1_21CollectiveEpilogueFwdINS6_IJSA_NS7_ILi256EEESB_EEES9_SE_SG_Li256ELb0ELb1ELb0ELb0EEENS1_30DynamicPersistentTileSchedulerILi256ELi128ELb0ELb1ELb1EEEEEEEEEvNT_6ParamsE,"a",@progbits
	.sectionflags	@""
	.align	4
.nv.constant0._ZN7cutlass13device_kernelIN5flash11enable_sm90INS1_16FlashAttnFwdSm90INS1_25CollectiveMainloopFwdSm90ILi2EN4cute5tupleIJNS5_1CILi1EEES8_S8_EEENS6_IJNS7_ILi128EEENS7_ILi96EEENS7_ILi64EEEEEELi256ENS_10bfloat16_tEfNS_4arch4Sm90ELb1ELb0ELb0ELb0ELb1ELb0ELb1ELb1ELb0ELb1ELb0ELb0EEENS1_21CollectiveEpilogueFwdINS6_IJSA_NS7_ILi256EEESB_EEES9_SE_SG_Li256ELb0ELb1ELb0ELb0EEENS1_30DynamicPersistentTileSchedulerILi256ELi128ELb0ELb1ELb1EEEEEEEEEvNT_6ParamsE:
	.zero		3584


//--------------------- .nv.constant0._ZN7cutlass13device_kernelIN5flash11enable_sm90INS1_16FlashAttnFwdSm90INS1_25CollectiveMainloopFwdSm90ILi2EN4cute5tupleIJNS5_1CILi1EEES8_S8_EEENS6_IJNS7_ILi128EEENS7_ILi96EEENS7_ILi64EEEEEELi256ENS_10bfloat16_tEfNS_4arch4Sm90ELb1ELb0ELb0ELb1ELb1ELb0ELb0ELb1ELb0ELb1ELb0ELb0EEENS1_21CollectiveEpilogueFwdINS6_IJSA_NS7_ILi256EEESB_EEES9_SE_SG_Li256ELb1ELb1ELb0ELb0EEENS1_36VarlenDynamicPersistentTileSchedulerILi128ELi96ELi256ELi128ELb0ELb1ELb1ELb1ELb1ELb1EEEEEEEEEvNT_6ParamsE --------------------------
	.section	.nv.constant0._ZN7cutlass13device_kernelIN5flash11enable_sm90INS1_16FlashAttnFwdSm90INS1_25CollectiveMainloopFwdSm90ILi2EN4cute5tupleIJNS5_1CILi1EEES8_S8_EEENS6_IJNS7_ILi128EEENS7_ILi96EEENS7_ILi64EEEEEELi256ENS_10bfloat16_tEfNS_4arch4Sm90ELb1ELb0ELb0ELb1ELb1ELb0ELb0ELb1ELb0ELb1ELb0ELb0EEENS1_21CollectiveEpilogueFwdINS6_IJSA_NS7_ILi256EEESB_EEES9_SE_SG_Li256ELb1ELb1ELb0ELb0EEENS1_36VarlenDynamicPersistentTileSchedulerILi128ELi96ELi256ELi128ELb0ELb1ELb1ELb1ELb1ELb1EEEEEEEEEvNT_6ParamsE,"a",@progbits
	.sectionflags	@""
	.align	4
.nv.constant0._ZN7cutlass13device_kernelIN5flash11enable_sm90INS1_16FlashAttnFwdSm90INS1_25CollectiveMainloopFwdSm90ILi2EN4cute5tupleIJNS5_1CILi1EEES8_S8_EEENS6_IJNS7_ILi128EEENS7_ILi96EEENS7_ILi64EEEEEELi256ENS_10bfloat16_tEfNS_4arch4Sm90ELb1ELb0ELb0ELb1ELb1ELb0ELb0ELb1ELb0ELb1ELb0ELb0EEENS1_21CollectiveEpilogueFwdINS6_IJSA_NS7_ILi256EEESB_EEES9_SE_SG_Li256ELb1ELb1ELb0ELb0EEENS1_36VarlenDynamicPersistentTileSchedulerILi128ELi96ELi256ELi128ELb0ELb1ELb1ELb1ELb1ELb1EEEEEEEEEvNT_6ParamsE:
	.zero		3328


//--------------------- .nv.constant0._ZN7cutlass13device_kernelIN5flash11enable_sm90INS1_16FlashAttnFwdSm90INS1_25CollectiveMainloopFwdSm90ILi2EN4cute5tupleIJNS5_1CILi1EEES8_S8_EEENS6_IJNS7_ILi128EEENS7_ILi96EEENS7_ILi64EEEEEELi256ENS_10bfloat16_tEfNS_4arch4Sm90ELb1ELb0ELb0ELb1ELb1ELb1ELb0ELb1ELb0ELb1ELb0ELb0EEENS1_21CollectiveEpilogueFwdINS6_IJSA_NS7_ILi256EEESB_EEES9_SE_SG_Li256ELb1ELb1ELb0ELb0EEENS1_36VarlenDynamicPersistentTileSchedulerILi128ELi96ELi256ELi128ELb0ELb1ELb1ELb1ELb1ELb1EEEEEEEEEvNT_6ParamsE --------------------------
	.section	.nv.constant0._ZN7cutlass13device_kernelIN5flash11enable_sm90INS1_16FlashAttnFwdSm90INS1_25CollectiveMainloopFwdSm90ILi2EN4cute5tupleIJNS5_1CILi1EEES8_S8_EEENS6_IJNS7_ILi128EEENS7_ILi96EEENS7_ILi64EEEEEELi256ENS_10bfloat16_tEfNS_4arch4Sm90ELb1ELb0ELb0ELb1ELb1ELb1ELb0ELb1ELb0ELb1ELb0ELb0EEENS1_21CollectiveEpilogueFwdINS6_IJSA_NS7_ILi256EEESB_EEES9_SE_SG_Li256ELb1ELb1ELb0ELb0EEENS1_36VarlenDynamicPersistentTileSchedulerILi128ELi96ELi256ELi128ELb0ELb1ELb1ELb1ELb1ELb1EEEEEEEEEvNT_6ParamsE,"a",@progbits
	.sectionflags	@""
	.align	4
.nv.constant0._ZN7cutlass13device_kernelIN5flash11enable_sm90INS1_16FlashAttnFwdSm90INS1_25CollectiveMainloopFwdSm90ILi2EN4cute5tupleIJNS5_1CILi1EEES8_S8_EEENS6_IJNS7_ILi128EEENS7_ILi96EEENS7_ILi64EEEEEELi256ENS_10bfloat16_tEfNS_4arch4Sm90ELb1ELb0ELb0ELb1ELb1ELb1ELb0ELb1ELb0ELb1ELb0ELb0EEENS1_21CollectiveEpilogueFwdINS6_IJSA_NS7_ILi256EEESB_EEES9_SE_SG_Li256ELb1ELb1ELb0ELb0EEENS1_36VarlenDynamicPersistentTileSchedulerILi128ELi96ELi256ELi128ELb0ELb1ELb1ELb1ELb1ELb1EEEEEEEEEvNT_6ParamsE:
	.zero		3328


//--------------------- .nv.constant0._ZN7cutlass13device_kernelIN5flash11enable_sm90INS1_16FlashAttnFwdSm90INS1_25CollectiveMainloopFwdSm90ILi2EN4cute5tupleIJNS5_1CILi1EEES8_S8_EEENS6_IJNS7_ILi128EEENS7_ILi96EEENS7_ILi64EEEEEELi256ENS_10bfloat16_tEfNS_4arch4Sm90ELb1ELb0ELb0ELb1ELb1ELb0ELb1ELb1ELb0ELb1ELb0ELb0EEENS1_21CollectiveEpilogueFwdINS6_IJSA_NS7_ILi256EEESB_EEES9_SE_SG_Li256ELb1ELb1ELb0ELb0EEENS1_36VarlenDynamicPersistentTileSchedulerILi128ELi96ELi256ELi128ELb0ELb1ELb1ELb1ELb1ELb1EEEEEEEEEvNT_6ParamsE --------------------------
	.section	.nv.constant0._ZN7cutlass13device_kernelIN5flash11enable_sm90INS1_16FlashAttnFwdSm90INS1_25CollectiveMainloopFwdSm90ILi2EN4cute5tupleIJNS5_1CILi1EEES8_S8_EEENS6_IJNS7_ILi128EEENS7_ILi96EEENS7_ILi64EEEEEELi256ENS_10bfloat16_tEfNS_4arch4Sm90ELb1ELb0ELb0ELb1ELb1ELb0ELb1ELb1ELb0ELb1ELb0ELb0EEENS1_21CollectiveEpilogueFwdINS6_IJSA_NS7_ILi256EEESB_EEES9_SE_SG_Li256ELb1ELb1ELb0ELb0EEENS1_36VarlenDynamicPersistentTileSchedulerILi128ELi96ELi256ELi128ELb0ELb1ELb1ELb1ELb1ELb1EEEEEEEEEvNT_6ParamsE,"a",@progbits
	.sectionflags	@""
	.align	4
.nv.constant0._ZN7cutlass13device_kernelIN5flash11enable_sm90INS1_16FlashAttnFwdSm90INS1_25CollectiveMainloopFwdSm90ILi2EN4cute5tupleIJNS5_1CILi1EEES8_S8_EEENS6_IJNS7_ILi128EEENS7_ILi96EEENS7_ILi64EEEEEELi256ENS_10bfloat16_tEfNS_4arch4Sm90ELb1ELb0ELb0ELb1ELb1ELb0ELb1ELb1ELb0ELb1ELb0ELb0EEENS1_21CollectiveEpilogueFwdINS6_IJSA_NS7_ILi256EEESB_EEES9_SE_SG_Li256ELb1ELb1ELb0ELb0EEENS1_36VarlenDynamicPersistentTileSchedulerILi128ELi96ELi256ELi128ELb0ELb1ELb1ELb1ELb1ELb1EEEEEEEEEvNT_6ParamsE:
	.zero		3584


//--------------------- .nv.constant0._ZN7cutlass13device_kernelIN5flash11enable_sm90INS1_16FlashAttnFwdSm90INS1_25CollectiveMainloopFwdSm90ILi2EN4cute5tupleIJNS5_1CILi1EEES8_S8_EEENS6_IJNS7_ILi128EEENS7_ILi96EEENS7_ILi64EEEEEELi256ENS_10bfloat16_tEfNS_4arch4Sm90ELb1ELb0ELb0ELb1ELb1ELb1ELb1ELb1ELb0ELb1ELb0ELb0EEENS1_21CollectiveEpilogueFwdINS6_IJSA_NS7_ILi256EEESB_EEES9_SE_SG_Li256ELb1ELb1ELb0ELb0EEENS1_36VarlenDynamicPersistentTileSchedulerILi128ELi96ELi256ELi128ELb0ELb1ELb1ELb1ELb1ELb1EEEEEEEEEvNT_6ParamsE --------------------------
	.section	.nv.constant0._ZN7cutlass13device_kernelIN5flash11enable_sm90INS1_16FlashAttnFwdSm90INS1_25CollectiveMainloopFwdSm90ILi2EN4cute5tupleIJNS5_1CILi1EEES8_S8_EEENS6_IJNS7_ILi128EEENS7_ILi96EEENS7_ILi64EEEEEELi256ENS_10bfloat16_tEfNS_4arch4Sm90ELb1ELb0ELb0ELb1ELb1ELb1ELb1ELb1ELb0ELb1ELb0ELb0EEENS1_21CollectiveEpilogueFwdINS6_IJSA_NS7_ILi256EEESB_EEES9_SE_SG_Li256ELb1ELb1ELb0ELb0EEENS1_36VarlenDynamicPersistentTileSchedulerILi128ELi96ELi256ELi128ELb0ELb1ELb1ELb1ELb1ELb1EEEEEEEEEvNT_6ParamsE,"a",@progbits
	.sectionflags	@""
	.align	4
.nv.constant0._ZN7cutlass13device_kernelIN5flash11enable_sm90INS1_16FlashAttnFwdSm90INS1_25CollectiveMainloopFwdSm90ILi2EN4cute5tupleIJNS5_1CILi1EEES8_S8_EEENS6_IJNS7_ILi128EEENS7_ILi96EEENS7_ILi64EEEEEELi256ENS_10bfloat16_tEfNS_4arch4Sm90ELb1ELb0ELb0ELb1ELb1ELb1ELb1ELb1ELb0ELb1ELb0ELb0EEENS1_21CollectiveEpilogueFwdINS6_IJSA_NS7_ILi256EEESB_EEES9_SE_SG_Li256ELb1ELb1ELb0ELb0EEENS1_36VarlenDynamicPersistentTileSchedulerILi128ELi96ELi256ELi128ELb0ELb1ELb1ELb1ELb1ELb1EEEEEEEEEvNT_6ParamsE:
	.zero		3584


//--------------------- SYMBOLS --------------------------

	.type		.nv.reservedSmem.offset0,@object
	.size		.nv.reservedSmem.offset0,0x4
	.type		__assertfail,@function
